	.target	sm_100a

	.elftype	@"ET_EXEC"


//--------------------- .note.nv.tkinfo           --------------------------
	.section	.note.nv.tkinfo,"",@"SHT_NOTE"
	.sectionflags	@"SHF_NOTE_NV_TKINFO"
	.tkinfo
        /*0018*/ 	.word	0x00000002
        /*0030*/ 	.string	""
        /*0030*/ 	.string	"ptxas"
        /*0030*/ 	.string	"Cuda compilation tools, release 13.0, V13.0.88"
        /*0030*/ 	.string	"Build cuda_13.0.r13.0/compiler.36424714_0"
        /*0030*/ 	.string	"-arch sm_100a -m 64 "



//--------------------- .note.nv.cuinfo           --------------------------
	.section	.note.nv.cuinfo,"",@"SHT_NOTE"
	.sectionflags	@"SHF_NOTE_NV_CUINFO"
        /*0018*/ 	.short	0x0002
        /*001a*/ 	.short	0x0064
        /*001c*/ 	.short	0x0082
	.zero		2


//--------------------- .nv.info                  --------------------------
	.section	.nv.info,"",@"SHT_CUDA_INFO"
	.align	4


	//----- nvinfo : EIATTR_REGCOUNT
	.align		4
        /*0000*/ 	.byte	0x04, 0x2f
        /*0002*/ 	.short	(.L_10 - .L_9)
	.align		4
.L_9:
        /*0004*/ 	.word	index@(_ZN10layer_norm13ln_fwd_kernelINS_13Kernel_traitsIfffffjLj5120ELj1ELj1ELj4ELj16ENS_18Kernel_traits_baseILj5120EfffffjLj128EEEEELb1ELb1ELb1ELb1EEEvNS_9FwdParamsE)
        /*0008*/ 	.word	0x000000f6


	//----- nvinfo : EIATTR_FRAME_SIZE
	.align		4
.L_10:
        /*000c*/ 	.byte	0x04, 0x11
        /*000e*/ 	.short	(.L_12 - .L_11)
	.align		4
.L_11:
        /*0010*/ 	.word	index@(_ZN10layer_norm13ln_fwd_kernelINS_13Kernel_traitsIfffffjLj5120ELj1ELj1ELj4ELj16ENS_18Kernel_traits_baseILj5120EfffffjLj128EEEEELb1ELb1ELb1ELb1EEEvNS_9FwdParamsE)
        /*0014*/ 	.word	0x00000000


	//----- nvinfo : EIATTR_REGCOUNT
	.align		4
.L_12:
        /*0018*/ 	.byte	0x04, 0x2f
        /*001a*/ 	.short	(.L_14 - .L_13)
	.align		4
.L_13:
        /*001c*/ 	.word	index@(_ZN10layer_norm13ln_fwd_kernelINS_13Kernel_traitsIfffffjLj5120ELj1ELj1ELj4ELj16ENS_18Kernel_traits_baseILj5120EfffffjLj128EEEEELb1ELb1ELb1ELb0EEEvNS_9FwdParamsE)
        /*0020*/ 	.word	0x000000cf


	//----- nvinfo : EIATTR_FRAME_SIZE
	.align		4
.L_14:
        /*0024*/ 	.byte	0x04, 0x11
        /*0026*/ 	.short	(.L_16 - .L_15)
	.align		4
.L_15:
        /*0028*/ 	.word	index@(_ZN10layer_norm13ln_fwd_kernelINS_13Kernel_traitsIfffffjLj5120ELj1ELj1ELj4ELj16ENS_18Kernel_traits_baseILj5120EfffffjLj128EEEEELb1ELb1ELb1ELb0EEEvNS_9FwdParamsE)
        /*002c*/ 	.word	0x00000000


	//----- nvinfo : EIATTR_REGCOUNT
	.align		4
.L_16:
        /*0030*/ 	.byte	0x04, 0x2f
        /*0032*/ 	.short	(.L_18 - .L_17)
	.align		4
.L_17:
        /*0034*/ 	.word	index@(_ZN10layer_norm13ln_fwd_kernelINS_13Kernel_traitsIfffffjLj5120ELj1ELj1ELj4ELj16ENS_18Kernel_traits_baseILj5120EfffffjLj128EEEEELb1ELb1ELb0ELb1EEEvNS_9FwdParamsE)
        /*0038*/ 	.word	0x000000e2


	//----- nvinfo : EIATTR_FRAME_SIZE
	.align		4
.L_18:
        /*003c*/ 	.byte	0x04, 0x11
        /*003e*/ 	.short	(.L_20 - .L_19)
	.align		4
.L_19:
        /*0040*/ 	.word	index@(_ZN10layer_norm13ln_fwd_kernelINS_13Kernel_traitsIfffffjLj5120ELj1ELj1ELj4ELj16ENS_18Kernel_traits_baseILj5120EfffffjLj128EEEEELb1ELb1ELb0ELb1EEEvNS_9FwdParamsE)
        /*0044*/ 	.word	0x00000000


	//----- nvinfo : EIATTR_REGCOUNT
	.align		4
.L_20:
        /*0048*/ 	.byte	0x04, 0x2f
        /*004a*/ 	.short	(.L_22 - .L_21)
	.align		4
.L_21:
        /*004c*/ 	.word	index@(_ZN10layer_norm13ln_fwd_kernelINS_13Kernel_traitsIfffffjLj5120ELj1ELj1ELj4ELj16ENS_18Kernel_traits_baseILj5120EfffffjLj128EEEEELb1ELb1ELb0ELb0EEEvNS_9FwdParamsE)
        /*0050*/ 	.word	0x000000cc


	//----- nvinfo : EIATTR_FRAME_SIZE
	.align		4
.L_22:
        /*0054*/ 	.byte	0x04, 0x11
        /*0056*/ 	.short	(.L_24 - .L_23)
	.align		4
.L_23:
        /*0058*/ 	.word	index@(_ZN10layer_norm13ln_fwd_kernelINS_13Kernel_traitsIfffffjLj5120ELj1ELj1ELj4ELj16ENS_18Kernel_traits_baseILj5120EfffffjLj128EEEEELb1ELb1ELb0ELb0EEEvNS_9FwdParamsE)
        /*005c*/ 	.word	0x00000000


	//----- nvinfo : EIATTR_REGCOUNT
	.align		4
.L_24:
        /*0060*/ 	.byte	0x04, 0x2f
        /*0062*/ 	.short	(.L_26 - .L_25)
	.align		4
.L_25:
        /*0064*/ 	.word	index@(_ZN10layer_norm13ln_fwd_kernelINS_13Kernel_traitsIfffffjLj5120ELj1ELj1ELj4ELj16ENS_18Kernel_traits_baseILj5120EfffffjLj128EEEEELb1ELb0ELb1ELb1EEEvNS_9FwdParamsE)
        /*0068*/ 	.word	0x0000009a


	//----- nvinfo : EIATTR_FRAME_SIZE
	.align		4
.L_26:
        /*006c*/ 	.byte	0x04, 0x11
        /*006e*/ 	.short	(.L_28 - .L_27)
	.align		4
.L_27:
        /*0070*/ 	.word	index@(_ZN10layer_norm13ln_fwd_kernelINS_13Kernel_traitsIfffffjLj5120ELj1ELj1ELj4ELj16ENS_18Kernel_traits_baseILj5120EfffffjLj128EEEEELb1ELb0ELb1ELb1EEEvNS_9FwdParamsE)
        /*0074*/ 	.word	0x00000000


	//----- nvinfo : EIATTR_REGCOUNT
	.align		4
.L_28:
        /*0078*/ 	.byte	0x04, 0x2f
        /*007a*/ 	.short	(.L_30 - .L_29)
	.align		4
.L_29:
        /*007c*/ 	.word	index@(_ZN10layer_norm13ln_fwd_kernelINS_13Kernel_traitsIfffffjLj5120ELj1ELj1ELj4ELj16ENS_18Kernel_traits_baseILj5120EfffffjLj128EEEEELb1ELb0ELb1ELb0EEEvNS_9FwdParamsE)
        /*0080*/ 	.word	0x000000a3


	//----- nvinfo : EIATTR_FRAME_SIZE
	.align		4
.L_30:
        /*0084*/ 	.byte	0x04, 0x11
        /*0086*/ 	.short	(.L_32 - .L_31)
	.align		4
.L_31:
        /*0088*/ 	.word	index@(_ZN10layer_norm13ln_fwd_kernelINS_13Kernel_traitsIfffffjLj5120ELj1ELj1ELj4ELj16ENS_18Kernel_traits_baseILj5120EfffffjLj128EEEEELb1ELb0ELb1ELb0EEEvNS_9FwdParamsE)
        /*008c*/ 	.word	0x00000000


	//----- nvinfo : EIATTR_REGCOUNT
	.align		4
.L_32:
        /*0090*/ 	.byte	0x04, 0x2f
        /*0092*/ 	.short	(.L_34 - .L_33)
	.align		4
.L_33:
        /*0094*/ 	.word	index@(_ZN10layer_norm13ln_fwd_kernelINS_13Kernel_traitsIfffffjLj5120ELj1ELj1ELj4ELj16ENS_18Kernel_traits_baseILj5120EfffffjLj128EEEEELb1ELb0ELb0ELb1EEEvNS_9FwdParamsE)
        /*0098*/ 	.word	0x0000009e


	//----- nvinfo : EIATTR_FRAME_SIZE
	.align		4
.L_34:
        /*009c*/ 	.byte	0x04, 0x11
        /*009e*/ 	.short	(.L_36 - .L_35)
	.align		4
.L_35:
        /*00a0*/ 	.word	index@(_ZN10layer_norm13ln_fwd_kernelINS_13Kernel_traitsIfffffjLj5120ELj1ELj1ELj4ELj16ENS_18Kernel_traits_baseILj5120EfffffjLj128EEEEELb1ELb0ELb0ELb1EEEvNS_9FwdParamsE)
        /*00a4*/ 	.word	0x00000000


	//----- nvinfo : EIATTR_REGCOUNT
	.align		4
.L_36:
        /*00a8*/ 	.byte	0x04, 0x2f
        /*00aa*/ 	.short	(.L_38 - .L_37)
	.align		4
.L_37:
        /*00ac*/ 	.word	index@(_ZN10layer_norm13ln_fwd_kernelINS_13Kernel_traitsIfffffjLj5120ELj1ELj1ELj4ELj16ENS_18Kernel_traits_baseILj5120EfffffjLj128EEEEELb1ELb0ELb0ELb0EEEvNS_9FwdParamsE)
        /*00b0*/ 	.word	0x000000a2


	//----- nvinfo : EIATTR_FRAME_SIZE
	.align		4
.L_38:
        /*00b4*/ 	.byte	0x04, 0x11
        /*00b6*/ 	.short	(.L_40 - .L_39)
	.align		4
.L_39:
        /*00b8*/ 	.word	index@(_ZN10layer_norm13ln_fwd_kernelINS_13Kernel_traitsIfffffjLj5120ELj1ELj1ELj4ELj16ENS_18Kernel_traits_baseILj5120EfffffjLj128EEEEELb1ELb0ELb0ELb0EEEvNS_9FwdParamsE)
        /*00bc*/ 	.word	0x00000000


	//----- nvinfo : EIATTR_REGCOUNT
	.align		4
.L_40:
        /*00c0*/ 	.byte	0x04, 0x2f
        /*00c2*/ 	.short	(.L_42 - .L_41)
	.align		4
.L_41:
        /*00c4*/ 	.word	index@(_ZN10layer_norm13ln_fwd_kernelINS_13Kernel_traitsIfffffjLj5120ELj1ELj1ELj4ELj16ENS_18Kernel_traits_baseILj5120EfffffjLj128EEEEELb0ELb1ELb1ELb1EEEvNS_9FwdParamsE)
        /*00c8*/ 	.word	0x000000d8


	//----- nvinfo : EIATTR_FRAME_SIZE
	.align		4
.L_42:
        /*00cc*/ 	.byte	0x04, 0x11
        /*00ce*/ 	.short	(.L_44 - .L_43)
	.align		4
.L_43:
        /*00d0*/ 	.word	index@(_ZN10layer_norm13ln_fwd_kernelINS_13Kernel_traitsIfffffjLj5120ELj1ELj1ELj4ELj16ENS_18Kernel_traits_baseILj5120EfffffjLj128EEEEELb0ELb1ELb1ELb1EEEvNS_9FwdParamsE)
        /*00d4*/ 	.word	0x00000000


	//----- nvinfo : EIATTR_REGCOUNT
	.align		4
.L_44:
        /*00d8*/ 	.byte	0x04, 0x2f
        /*00da*/ 	.short	(.L_46 - .L_45)
	.align		4
.L_45:
        /*00dc*/ 	.word	index@(_ZN10layer_norm13ln_fwd_kernelINS_13Kernel_traitsIfffffjLj5120ELj1ELj1ELj4ELj16ENS_18Kernel_traits_baseILj5120EfffffjLj128EEEEELb0ELb1ELb1ELb0EEEvNS_9FwdParamsE)
        /*00e0*/ 	.word	0x000000bf


	//----- nvinfo : EIATTR_FRAME_SIZE
	.align		4
.L_46:
        /*00e4*/ 	.byte	0x04, 0x11
        /*00e6*/ 	.short	(.L_48 - .L_47)
	.align		4
.L_47:
        /*00e8*/ 	.word	index@(_ZN10layer_norm13ln_fwd_kernelINS_13Kernel_traitsIfffffjLj5120ELj1ELj1ELj4ELj16ENS_18Kernel_traits_baseILj5120EfffffjLj128EEEEELb0ELb1ELb1ELb0EEEvNS_9FwdParamsE)
        /*00ec*/ 	.word	0x00000000


	//----- nvinfo : EIATTR_REGCOUNT
	.align		4
.L_48:
        /*00f0*/ 	.byte	0x04, 0x2f
        /*00f2*/ 	.short	(.L_50 - .L_49)
	.align		4
.L_49:
        /*00f4*/ 	.word	index@(_ZN10layer_norm13ln_fwd_kernelINS_13Kernel_traitsIfffffjLj5120ELj1ELj1ELj4ELj16ENS_18Kernel_traits_baseILj5120EfffffjLj128EEEEELb0ELb1ELb0ELb1EEEvNS_9FwdParamsE)
        /*00f8*/ 	.word	0x000000d6


	//----- nvinfo : EIATTR_FRAME_SIZE
	.align		4
.L_50:
        /*00fc*/ 	.byte	0x04, 0x11
        /*00fe*/ 	.short	(.L_52 - .L_51)
	.align		4
.L_51:
        /*0100*/ 	.word	index@(_ZN10layer_norm13ln_fwd_kernelINS_13Kernel_traitsIfffffjLj5120ELj1ELj1ELj4ELj16ENS_18Kernel_traits_baseILj5120EfffffjLj128EEEEELb0ELb1ELb0ELb1EEEvNS_9FwdParamsE)
        /*0104*/ 	.word	0x00000000


	//----- nvinfo : EIATTR_REGCOUNT
	.align		4
.L_52:
        /*0108*/ 	.byte	0x04, 0x2f
        /*010a*/ 	.short	(.L_54 - .L_53)
	.align		4
.L_53:
        /*010c*/ 	.word	index@(_ZN10layer_norm13ln_fwd_kernelINS_13Kernel_traitsIfffffjLj5120ELj1ELj1ELj4ELj16ENS_18Kernel_traits_baseILj5120EfffffjLj128EEEEELb0ELb1ELb0ELb0EEEvNS_9FwdParamsE)
        /*0110*/ 	.word	0x000000be


	//----- nvinfo : EIATTR_FRAME_SIZE
	.align		4
.L_54:
        /*0114*/ 	.byte	0x04, 0x11
        /*0116*/ 	.short	(.L_56 - .L_55)
	.align		4
.L_55:
        /*0118*/ 	.word	index@(_ZN10layer_norm13ln_fwd_kernelINS_13Kernel_traitsIfffffjLj5120ELj1ELj1ELj4ELj16ENS_18Kernel_traits_baseILj5120EfffffjLj128EEEEELb0ELb1ELb0ELb0EEEvNS_9FwdParamsE)
        /*011c*/ 	.word	0x00000000


	//----- nvinfo : EIATTR_REGCOUNT
	.align		4
.L_56:
        /*0120*/ 	.byte	0x04, 0x2f
        /*0122*/ 	.short	(.L_58 - .L_57)
	.align		4
.L_57:
        /*0124*/ 	.word	index@(_ZN10layer_norm13ln_fwd_kernelINS_13Kernel_traitsIfffffjLj5120ELj1ELj1ELj4ELj16ENS_18Kernel_traits_baseILj5120EfffffjLj128EEEEELb0ELb0ELb1ELb1EEEvNS_9FwdParamsE)
        /*0128*/ 	.word	0x000000a8


	//----- nvinfo : EIATTR_FRAME_SIZE
	.align		4
.L_58:
        /*012c*/ 	.byte	0x04, 0x11
        /*012e*/ 	.short	(.L_60 - .L_59)
	.align		4
.L_59:
        /*0130*/ 	.word	index@(_ZN10layer_norm13ln_fwd_kernelINS_13Kernel_traitsIfffffjLj5120ELj1ELj1ELj4ELj16ENS_18Kernel_traits_baseILj5120EfffffjLj128EEEEELb0ELb0ELb1ELb1EEEvNS_9FwdParamsE)
        /*0134*/ 	.word	0x00000000


	//----- nvinfo : EIATTR_REGCOUNT
	.align		4
.L_60:
        /*0138*/ 	.byte	0x04, 0x2f
        /*013a*/ 	.short	(.L_62 - .L_61)
	.align		4
.L_61:
        /*013c*/ 	.word	index@(_ZN10layer_norm13ln_fwd_kernelINS_13Kernel_traitsIfffffjLj5120ELj1ELj1ELj4ELj16ENS_18Kernel_traits_baseILj5120EfffffjLj128EEEEELb0ELb0ELb1ELb0EEEvNS_9FwdParamsE)
        /*0140*/ 	.word	0x00000093


	//----- nvinfo : EIATTR_FRAME_SIZE
	.align		4
.L_62:
        /*0144*/ 	.byte	0x04, 0x11
        /*0146*/ 	.short	(.L_64 - .L_63)
	.align		4
.L_63:
        /*0148*/ 	.word	index@(_ZN10layer_norm13ln_fwd_kernelINS_13Kernel_traitsIfffffjLj5120ELj1ELj1ELj4ELj16ENS_18Kernel_traits_baseILj5120EfffffjLj128EEEEELb0ELb0ELb1ELb0EEEvNS_9FwdParamsE)
        /*014c*/ 	.word	0x00000000


	//----- nvinfo : EIATTR_REGCOUNT
	.align		4
.L_64:
        /*0150*/ 	.byte	0x04, 0x2f
        /*0152*/ 	.short	(.L_66 - .L_65)
	.align		4
.L_65:
        /*0154*/ 	.word	index@(_ZN10layer_norm13ln_fwd_kernelINS_13Kernel_traitsIfffffjLj5120ELj1ELj1ELj4ELj16ENS_18Kernel_traits_baseILj5120EfffffjLj128EEEEELb0ELb0ELb0ELb1EEEvNS_9FwdParamsE)
        /*0158*/ 	.word	0x000000a8


	//----- nvinfo : EIATTR_FRAME_SIZE
	.align		4
.L_66:
        /*015c*/ 	.byte	0x04, 0x11
        /*015e*/ 	.short	(.L_68 - .L_67)
	.align		4
.L_67:
        /*0160*/ 	.word	index@(_ZN10layer_norm13ln_fwd_kernelINS_13Kernel_traitsIfffffjLj5120ELj1ELj1ELj4ELj16ENS_18Kernel_traits_baseILj5120EfffffjLj128EEEEELb0ELb0ELb0ELb1EEEvNS_9FwdParamsE)
        /*0164*/ 	.word	0x00000000


	//----- nvinfo : EIATTR_REGCOUNT
	.align		4
.L_68:
        /*0168*/ 	.byte	0x04, 0x2f
        /*016a*/ 	.short	(.L_70 - .L_69)
	.align		4
.L_69:
        /*016c*/ 	.word	index@(_ZN10layer_norm13ln_fwd_kernelINS_13Kernel_traitsIfffffjLj5120ELj1ELj1ELj4ELj16ENS_18Kernel_traits_baseILj5120EfffffjLj128EEEEELb0ELb0ELb0ELb0EEEvNS_9FwdParamsE)
        /*0170*/ 	.word	0x00000098


	//----- nvinfo : EIATTR_FRAME_SIZE
	.align		4
.L_70:
        /*0174*/ 	.byte	0x04, 0x11
        /*0176*/ 	.short	(.L_72 - .L_71)
	.align		4
.L_71:
        /*0178*/ 	.word	index@(_ZN10layer_norm13ln_fwd_kernelINS_13Kernel_traitsIfffffjLj5120ELj1ELj1ELj4ELj16ENS_18Kernel_traits_baseILj5120EfffffjLj128EEEEELb0ELb0ELb0ELb0EEEvNS_9FwdParamsE)
        /*017c*/ 	.word	0x00000000


	//----- nvinfo : EIATTR_REGCOUNT
	.align		4
.L_72:
        /*0180*/ 	.byte	0x04, 0x2f
        /*0182*/ 	.short	(.L_74 - .L_73)
	.align		4
.L_73:
        /*0184*/ 	.word	index@(_ZN10layer_norm13ln_fwd_kernelINS_13Kernel_traitsI6__halfffffjLj5120ELj1ELj1ELj4ELj16ENS_18Kernel_traits_baseILj5120ES2_ffffjLj128EEEEELb1ELb1ELb1ELb1EEEvNS_9FwdParamsE)
        /*0188*/ 	.word	0x0000009c


	//----- nvinfo : EIATTR_FRAME_SIZE
	.align		4
.L_74:
        /*018c*/ 	.byte	0x04, 0x11
        /*018e*/ 	.short	(.L_76 - .L_75)
	.align		4
.L_75:
        /*0190*/ 	.word	index@(_ZN10layer_norm13ln_fwd_kernelINS_13Kernel_traitsI6__halfffffjLj5120ELj1ELj1ELj4ELj16ENS_18Kernel_traits_baseILj5120ES2_ffffjLj128EEEEELb1ELb1ELb1ELb1EEEvNS_9FwdParamsE)
        /*0194*/ 	.word	0x00000000


	//----- nvinfo : EIATTR_REGCOUNT
	.align		4
.L_76:
        /*0198*/ 	.byte	0x04, 0x2f
        /*019a*/ 	.short	(.L_78 - .L_77)
	.align		4
.L_77:
        /*019c*/ 	.word	index@(_ZN10layer_norm13ln_fwd_kernelINS_13Kernel_traitsI6__halfffffjLj5120ELj1ELj1ELj4ELj16ENS_18Kernel_traits_baseILj5120ES2_ffffjLj128EEEEELb1ELb1ELb1ELb0EEEvNS_9FwdParamsE)
        /*01a0*/ 	.word	0x000000a4


	//----- nvinfo : EIATTR_FRAME_SIZE
	.align		4
.L_78:
        /*01a4*/ 	.byte	0x04, 0x11
        /*01a6*/ 	.short	(.L_80 - .L_79)
	.align		4
.L_79:
        /*01a8*/ 	.word	index@(_ZN10layer_norm13ln_fwd_kernelINS_13Kernel_traitsI6__halfffffjLj5120ELj1ELj1ELj4ELj16ENS_18Kernel_traits_baseILj5120ES2_ffffjLj128EEEEELb1ELb1ELb1ELb0EEEvNS_9FwdParamsE)
        /*01ac*/ 	.word	0x00000000


	//----- nvinfo : EIATTR_REGCOUNT
	.align		4
.L_80:
        /*01b0*/ 	.byte	0x04, 0x2f
        /*01b2*/ 	.short	(.L_82 - .L_81)
	.align		4
.L_81:
        /*01b4*/ 	.word	index@(_ZN10layer_norm13ln_fwd_kernelINS_13Kernel_traitsI6__halfffffjLj5120ELj1ELj1ELj4ELj16ENS_18Kernel_traits_baseILj5120ES2_ffffjLj128EEEEELb1ELb1ELb0ELb1EEEvNS_9FwdParamsE)
        /*01b8*/ 	.word	0x000000a2


	//----- nvinfo : EIATTR_FRAME_SIZE
	.align		4
.L_82:
        /*01bc*/ 	.byte	0x04, 0x11
        /*01be*/ 	.short	(.L_84 - .L_83)
	.align		4
.L_83:
        /*01c0*/ 	.word	index@(_ZN10layer_norm13ln_fwd_kernelINS_13Kernel_traitsI6__halfffffjLj5120ELj1ELj1ELj4ELj16ENS_18Kernel_traits_baseILj5120ES2_ffffjLj128EEEEELb1ELb1ELb0ELb1EEEvNS_9FwdParamsE)
        /*01c4*/ 	.word	0x00000000


	//----- nvinfo : EIATTR_REGCOUNT
	.align		4
.L_84:
        /*01c8*/ 	.byte	0x04, 0x2f
        /*01ca*/ 	.short	(.L_86 - .L_85)
	.align		4
.L_85:
        /*01cc*/ 	.word	index@(_ZN10layer_norm13ln_fwd_kernelINS_13Kernel_traitsI6__halfffffjLj5120ELj1ELj1ELj4ELj16ENS_18Kernel_traits_baseILj5120ES2_ffffjLj128EEEEELb1ELb1ELb0ELb0EEEvNS_9FwdParamsE)
        /*01d0*/ 	.word	0x000000a4


	//----- nvinfo : EIATTR_FRAME_SIZE
	.align		4
.L_86:
        /*01d4*/ 	.byte	0x04, 0x11
        /*01d6*/ 	.short	(.L_88 - .L_87)
	.align		4
.L_87:
        /*01d8*/ 	.word	index@(_ZN10layer_norm13ln_fwd_kernelINS_13Kernel_traitsI6__halfffffjLj5120ELj1ELj1ELj4ELj16ENS_18Kernel_traits_baseILj5120ES2_ffffjLj128EEEEELb1ELb1ELb0ELb0EEEvNS_9FwdParamsE)
        /*01dc*/ 	.word	0x00000000


	//----- nvinfo : EIATTR_REGCOUNT
	.align		4
.L_88:
        /*01e0*/ 	.byte	0x04, 0x2f
        /*01e2*/ 	.short	(.L_90 - .L_89)
	.align		4
.L_89:
        /*01e4*/ 	.word	index@(_ZN10layer_norm13ln_fwd_kernelINS_13Kernel_traitsI6__halfffffjLj5120ELj1ELj1ELj4ELj16ENS_18Kernel_traits_baseILj5120ES2_ffffjLj128EEEEELb1ELb0ELb1ELb1EEEvNS_9FwdParamsE)
        /*01e8*/ 	.word	0x0000007c


	//----- nvinfo : EIATTR_FRAME_SIZE
	.align		4
.L_90:
        /*01ec*/ 	.byte	0x04, 0x11
        /*01ee*/ 	.short	(.L_92 - .L_91)
	.align		4
.L_91:
        /*01f0*/ 	.word	index@(_ZN10layer_norm13ln_fwd_kernelINS_13Kernel_traitsI6__halfffffjLj5120ELj1ELj1ELj4ELj16ENS_18Kernel_traits_baseILj5120ES2_ffffjLj128EEEEELb1ELb0ELb1ELb1EEEvNS_9FwdParamsE)
        /*01f4*/ 	.word	0x00000000


	//----- nvinfo : EIATTR_REGCOUNT
	.align		4
.L_92:
        /*01f8*/ 	.byte	0x04, 0x2f
        /*01fa*/ 	.short	(.L_94 - .L_93)
	.align		4
.L_93:
        /*01fc*/ 	.word	index@(_ZN10layer_norm13ln_fwd_kernelINS_13Kernel_traitsI6__halfffffjLj5120ELj1ELj1ELj4ELj16ENS_18Kernel_traits_baseILj5120ES2_ffffjLj128EEEEELb1ELb0ELb1ELb0EEEvNS_9FwdParamsE)
        /*0200*/ 	.word	0x00000080


	//----- nvinfo : EIATTR_FRAME_SIZE
	.align		4
.L_94:
        /*0204*/ 	.byte	0x04, 0x11
        /*0206*/ 	.short	(.L_96 - .L_95)
	.align		4
.L_95:
        /*0208*/ 	.word	index@(_ZN10layer_norm13ln_fwd_kernelINS_13Kernel_traitsI6__halfffffjLj5120ELj1ELj1ELj4ELj16ENS_18Kernel_traits_baseILj5120ES2_ffffjLj128EEEEELb1ELb0ELb1ELb0EEEvNS_9FwdParamsE)
        /*020c*/ 	.word	0x00000010


	//----- nvinfo : EIATTR_REGCOUNT
	.align		4
.L_96:
        /*0210*/ 	.byte	0x04, 0x2f
        /*0212*/ 	.short	(.L_98 - .L_97)
	.align		4
.L_97:
        /*0214*/ 	.word	index@(_ZN10layer_norm13ln_fwd_kernelINS_13Kernel_traitsI6__halfffffjLj5120ELj1ELj1ELj4ELj16ENS_18Kernel_traits_baseILj5120ES2_ffffjLj128EEEEELb1ELb0ELb0ELb1EEEvNS_9FwdParamsE)
        /*0218*/ 	.word	0x00000080


	//----- nvinfo : EIATTR_FRAME_SIZE
	.align		4
.L_98:
        /*021c*/ 	.byte	0x04, 0x11
        /*021e*/ 	.short	(.L_100 - .L_99)
	.align		4
.L_99:
        /*0220*/ 	.word	index@(_ZN10layer_norm13ln_fwd_kernelINS_13Kernel_traitsI6__halfffffjLj5120ELj1ELj1ELj4ELj16ENS_18Kernel_traits_baseILj5120ES2_ffffjLj128EEEEELb1ELb0ELb0ELb1EEEvNS_9FwdParamsE)
        /*0224*/ 	.word	0x00000000


	//----- nvinfo : EIATTR_REGCOUNT
	.align		4
.L_100:
        /*0228*/ 	.byte	0x04, 0x2f
        /*022a*/ 	.short	(.L_102 - .L_101)
	.align		4
.L_101:
        /*022c*/ 	.word	index@(_ZN10layer_norm13ln_fwd_kernelINS_13Kernel_traitsI6__halfffffjLj5120ELj1ELj1ELj4ELj16ENS_18Kernel_traits_baseILj5120ES2_ffffjLj128EEEEELb1ELb0ELb0ELb0EEEvNS_9FwdParamsE)
        /*0230*/ 	.word	0x00000084


	//----- nvinfo : EIATTR_FRAME_SIZE
	.align		4
.L_102:
        /*0234*/ 	.byte	0x04, 0x11
        /*0236*/ 	.short	(.L_104 - .L_103)
	.align		4
.L_103:
        /*0238*/ 	.word	index@(_ZN10layer_norm13ln_fwd_kernelINS_13Kernel_traitsI6__halfffffjLj5120ELj1ELj1ELj4ELj16ENS_18Kernel_traits_baseILj5120ES2_ffffjLj128EEEEELb1ELb0ELb0ELb0EEEvNS_9FwdParamsE)
        /*023c*/ 	.word	0x00000000


	//----- nvinfo : EIATTR_REGCOUNT
	.align		4
.L_104:
        /*0240*/ 	.byte	0x04, 0x2f
        /*0242*/ 	.short	(.L_106 - .L_105)
	.align		4
.L_105:
        /*0244*/ 	.word	index@(_ZN10layer_norm13ln_fwd_kernelINS_13Kernel_traitsI6__halfffffjLj5120ELj1ELj1ELj4ELj16ENS_18Kernel_traits_baseILj5120ES2_ffffjLj128EEEEELb0ELb1ELb1ELb1EEEvNS_9FwdParamsE)
        /*0248*/ 	.word	0x00000098


	//----- nvinfo : EIATTR_FRAME_SIZE
	.align		4
.L_106:
        /*024c*/ 	.byte	0x04, 0x11
        /*024e*/ 	.short	(.L_108 - .L_107)
	.align		4
.L_107:
        /*0250*/ 	.word	index@(_ZN10layer_norm13ln_fwd_kernelINS_13Kernel_traitsI6__halfffffjLj5120ELj1ELj1ELj4ELj16ENS_18Kernel_traits_baseILj5120ES2_ffffjLj128EEEEELb0ELb1ELb1ELb1EEEvNS_9FwdParamsE)
        /*0254*/ 	.word	0x00000000


	//----- nvinfo : EIATTR_REGCOUNT
	.align		4
.L_108:
        /*0258*/ 	.byte	0x04, 0x2f
        /*025a*/ 	.short	(.L_110 - .L_109)
	.align		4
.L_109:
        /*025c*/ 	.word	index@(_ZN10layer_norm13ln_fwd_kernelINS_13Kernel_traitsI6__halfffffjLj5120ELj1ELj1ELj4ELj16ENS_18Kernel_traits_baseILj5120ES2_ffffjLj128EEEEELb0ELb1ELb1ELb0EEEvNS_9FwdParamsE)
        /*0260*/ 	.word	0x00000098


	//----- nvinfo : EIATTR_FRAME_SIZE
	.align		4
.L_110:
        /*0264*/ 	.byte	0x04, 0x11
        /*0266*/ 	.short	(.L_112 - .L_111)
	.align		4
.L_111:
        /*0268*/ 	.word	index@(_ZN10layer_norm13ln_fwd_kernelINS_13Kernel_traitsI6__halfffffjLj5120ELj1ELj1ELj4ELj16ENS_18Kernel_traits_baseILj5120ES2_ffffjLj128EEEEELb0ELb1ELb1ELb0EEEvNS_9FwdParamsE)
        /*026c*/ 	.word	0x00000000


	//----- nvinfo : EIATTR_REGCOUNT
	.align		4
.L_112:
        /*0270*/ 	.byte	0x04, 0x2f
        /*0272*/ 	.short	(.L_114 - .L_113)
	.align		4
.L_113:
        /*0274*/ 	.word	index@(_ZN10layer_norm13ln_fwd_kernelINS_13Kernel_traitsI6__halfffffjLj5120ELj1ELj1ELj4ELj16ENS_18Kernel_traits_baseILj5120ES2_ffffjLj128EEEEELb0ELb1ELb0ELb1EEEvNS_9FwdParamsE)
        /*0278*/ 	.word	0x000000a0


	//----- nvinfo : EIATTR_FRAME_SIZE
	.align		4
.L_114:
        /*027c*/ 	.byte	0x04, 0x11
        /*027e*/ 	.short	(.L_116 - .L_115)
	.align		4
.L_115:
        /*0280*/ 	.word	index@(_ZN10layer_norm13ln_fwd_kernelINS_13Kernel_traitsI6__halfffffjLj5120ELj1ELj1ELj4ELj16ENS_18Kernel_traits_baseILj5120ES2_ffffjLj128EEEEELb0ELb1ELb0ELb1EEEvNS_9FwdParamsE)
        /*0284*/ 	.word	0x00000000


	//----- nvinfo : EIATTR_REGCOUNT
	.align		4
.L_116:
        /*0288*/ 	.byte	0x04, 0x2f
        /*028a*/ 	.short	(.L_118 - .L_117)
	.align		4
.L_117:
        /*028c*/ 	.word	index@(_ZN10layer_norm13ln_fwd_kernelINS_13Kernel_traitsI6__halfffffjLj5120ELj1ELj1ELj4ELj16ENS_18Kernel_traits_baseILj5120ES2_ffffjLj128EEEEELb0ELb1ELb0ELb0EEEvNS_9FwdParamsE)
        /*0290*/ 	.word	0x00000096


	//----- nvinfo : EIATTR_FRAME_SIZE
	.align		4
.L_118:
        /*0294*/ 	.byte	0x04, 0x11
        /*0296*/ 	.short	(.L_120 - .L_119)
	.align		4
.L_119:
        /*0298*/ 	.word	index@(_ZN10layer_norm13ln_fwd_kernelINS_13Kernel_traitsI6__halfffffjLj5120ELj1ELj1ELj4ELj16ENS_18Kernel_traits_baseILj5120ES2_ffffjLj128EEEEELb0ELb1ELb0ELb0EEEvNS_9FwdParamsE)
        /*029c*/ 	.word	0x00000000


	//----- nvinfo : EIATTR_REGCOUNT
	.align		4
.L_120:
        /*02a0*/ 	.byte	0x04, 0x2f
        /*02a2*/ 	.short	(.L_122 - .L_121)
	.align		4
.L_121:
        /*02a4*/ 	.word	index@(_ZN10layer_norm13ln_fwd_kernelINS_13Kernel_traitsI6__halfffffjLj5120ELj1ELj1ELj4ELj16ENS_18Kernel_traits_baseILj5120ES2_ffffjLj128EEEEELb0ELb0ELb1ELb1EEEvNS_9FwdParamsE)
        /*02a8*/ 	.word	0x0000007a


	//----- nvinfo : EIATTR_FRAME_SIZE
	.align		4
.L_122:
        /*02ac*/ 	.byte	0x04, 0x11
        /*02ae*/ 	.short	(.L_124 - .L_123)
	.align		4
.L_123:
        /*02b0*/ 	.word	index@(_ZN10layer_norm13ln_fwd_kernelINS_13Kernel_traitsI6__halfffffjLj5120ELj1ELj1ELj4ELj16ENS_18Kernel_traits_baseILj5120ES2_ffffjLj128EEEEELb0ELb0ELb1ELb1EEEvNS_9FwdParamsE)
        /*02b4*/ 	.word	0x00000000


	//----- nvinfo : EIATTR_REGCOUNT
	.align		4
.L_124:
        /*02b8*/ 	.byte	0x04, 0x2f
        /*02ba*/ 	.short	(.L_126 - .L_125)
	.align		4
.L_125:
        /*02bc*/ 	.word	index@(_ZN10layer_norm13ln_fwd_kernelINS_13Kernel_traitsI6__halfffffjLj5120ELj1ELj1ELj4ELj16ENS_18Kernel_traits_baseILj5120ES2_ffffjLj128EEEEELb0ELb0ELb1ELb0EEEvNS_9FwdParamsE)
        /*02c0*/ 	.word	0x0000007a


	//----- nvinfo : EIATTR_FRAME_SIZE
	.align		4
.L_126:
        /*02c4*/ 	.byte	0x04, 0x11
        /*02c6*/ 	.short	(.L_128 - .L_127)
	.align		4
.L_127:
        /*02c8*/ 	.word	index@(_ZN10layer_norm13ln_fwd_kernelINS_13Kernel_traitsI6__halfffffjLj5120ELj1ELj1ELj4ELj16ENS_18Kernel_traits_baseILj5120ES2_ffffjLj128EEEEELb0ELb0ELb1ELb0EEEvNS_9FwdParamsE)
        /*02cc*/ 	.word	0x00000000


	//----- nvinfo : EIATTR_REGCOUNT
	.align		4
.L_128:
        /*02d0*/ 	.byte	0x04, 0x2f
        /*02d2*/ 	.short	(.L_130 - .L_129)
	.align		4
.L_129:
        /*02d4*/ 	.word	index@(_ZN10layer_norm13ln_fwd_kernelINS_13Kernel_traitsI6__halfffffjLj5120ELj1ELj1ELj4ELj16ENS_18Kernel_traits_baseILj5120ES2_ffffjLj128EEEEELb0ELb0ELb0ELb1EEEvNS_9FwdParamsE)
        /*02d8*/ 	.word	0x00000080


	//----- nvinfo : EIATTR_FRAME_SIZE
	.align		4
.L_130:
        /*02dc*/ 	.byte	0x04, 0x11
        /*02de*/ 	.short	(.L_132 - .L_131)
	.align		4
.L_131:
        /*02e0*/ 	.word	index@(_ZN10layer_norm13ln_fwd_kernelINS_13Kernel_traitsI6__halfffffjLj5120ELj1ELj1ELj4ELj16ENS_18Kernel_traits_baseILj5120ES2_ffffjLj128EEEEELb0ELb0ELb0ELb1EEEvNS_9FwdParamsE)
        /*02e4*/ 	.word	0x00000000


	//----- nvinfo : EIATTR_REGCOUNT
	.align		4
.L_132:
        /*02e8*/ 	.byte	0x04, 0x2f
        /*02ea*/ 	.short	(.L_134 - .L_133)
	.align		4
.L_133:
        /*02ec*/ 	.word	index@(_ZN10layer_norm13ln_fwd_kernelINS_13Kernel_traitsI6__halfffffjLj5120ELj1ELj1ELj4ELj16ENS_18Kernel_traits_baseILj5120ES2_ffffjLj128EEEEELb0ELb0ELb0ELb0EEEvNS_9FwdParamsE)
        /*02f0*/ 	.word	0x0000007c


	//----- nvinfo : EIATTR_FRAME_SIZE
	.align		4
.L_134:
        /*02f4*/ 	.byte	0x04, 0x11
        /*02f6*/ 	.short	(.L_136 - .L_135)
	.align		4
.L_135:
        /*02f8*/ 	.word	index@(_ZN10layer_norm13ln_fwd_kernelINS_13Kernel_traitsI6__halfffffjLj5120ELj1ELj1ELj4ELj16ENS_18Kernel_traits_baseILj5120ES2_ffffjLj128EEEEELb0ELb0ELb0ELb0EEEvNS_9FwdParamsE)
        /*02fc*/ 	.word	0x00000000


	//----- nvinfo : EIATTR_REGCOUNT
	.align		4
.L_136:
        /*0300*/ 	.byte	0x04, 0x2f
        /*0302*/ 	.short	(.L_138 - .L_137)
	.align		4
.L_137:
        /*0304*/ 	.word	index@(_ZN10layer_norm13ln_fwd_kernelINS_13Kernel_traitsIf6__halffS2_fjLj5120ELj1ELj1ELj4ELj16ENS_18Kernel_traits_baseILj5120EfS2_fS2_fjLj128EEEEELb1ELb1ELb1ELb1EEEvNS_9FwdParamsE)
        /*0308*/ 	.word	0x000000fa


	//----- nvinfo : EIATTR_FRAME_SIZE
	.align		4
.L_138:
        /*030c*/ 	.byte	0x04, 0x11
        /*030e*/ 	.short	(.L_140 - .L_139)
	.align		4
.L_139:
        /*0310*/ 	.word	index@(_ZN10layer_norm13ln_fwd_kernelINS_13Kernel_traitsIf6__halffS2_fjLj5120ELj1ELj1ELj4ELj16ENS_18Kernel_traits_baseILj5120EfS2_fS2_fjLj128EEEEELb1ELb1ELb1ELb1EEEvNS_9FwdParamsE)
        /*0314*/ 	.word	0x00000000


	//----- nvinfo : EIATTR_REGCOUNT
	.align		4
.L_140:
        /*0318*/ 	.byte	0x04, 0x2f
        /*031a*/ 	.short	(.L_142 - .L_141)
	.align		4
.L_141:
        /*031c*/ 	.word	index@(_ZN10layer_norm13ln_fwd_kernelINS_13Kernel_traitsIf6__halffS2_fjLj5120ELj1ELj1ELj4ELj16ENS_18Kernel_traits_baseILj5120EfS2_fS2_fjLj128EEEEELb1ELb1ELb1ELb0EEEvNS_9FwdParamsE)
        /*0320*/ 	.word	0x000000da


	//----- nvinfo : EIATTR_FRAME_SIZE
	.align		4
.L_142:
        /*0324*/ 	.byte	0x04, 0x11
        /*0326*/ 	.short	(.L_144 - .L_143)
	.align		4
.L_143:
        /*0328*/ 	.word	index@(_ZN10layer_norm13ln_fwd_kernelINS_13Kernel_traitsIf6__halffS2_fjLj5120ELj1ELj1ELj4ELj16ENS_18Kernel_traits_baseILj5120EfS2_fS2_fjLj128EEEEELb1ELb1ELb1ELb0EEEvNS_9FwdParamsE)
        /*032c*/ 	.word	0x00000000


	//----- nvinfo : EIATTR_REGCOUNT
	.align		4
.L_144:
        /*0330*/ 	.byte	0x04, 0x2f
        /*0332*/ 	.short	(.L_146 - .L_145)
	.align		4
.L_145:
        /*0334*/ 	.word	index@(_ZN10layer_norm13ln_fwd_kernelINS_13Kernel_traitsIf6__halffS2_fjLj5120ELj1ELj1ELj4ELj16ENS_18Kernel_traits_baseILj5120EfS2_fS2_fjLj128EEEEELb1ELb1ELb0ELb1EEEvNS_9FwdParamsE)
        /*0338*/ 	.word	0x000000d4


	//----- nvinfo : EIATTR_FRAME_SIZE
	.align		4
.L_146:
        /*033c*/ 	.byte	0x04, 0x11
        /*033e*/ 	.short	(.L_148 - .L_147)
	.align		4
.L_147:
        /*0340*/ 	.word	index@(_ZN10layer_norm13ln_fwd_kernelINS_13Kernel_traitsIf6__halffS2_fjLj5120ELj1ELj1ELj4ELj16ENS_18Kernel_traits_baseILj5120EfS2_fS2_fjLj128EEEEELb1ELb1ELb0ELb1EEEvNS_9FwdParamsE)
        /*0344*/ 	.word	0x00000000


	//----- nvinfo : EIATTR_REGCOUNT
	.align		4
.L_148:
        /*0348*/ 	.byte	0x04, 0x2f
        /*034a*/ 	.short	(.L_150 - .L_149)
	.align		4
.L_149:
        /*034c*/ 	.word	index@(_ZN10layer_norm13ln_fwd_kernelINS_13Kernel_traitsIf6__halffS2_fjLj5120ELj1ELj1ELj4ELj16ENS_18Kernel_traits_baseILj5120EfS2_fS2_fjLj128EEEEELb1ELb1ELb0ELb0EEEvNS_9FwdParamsE)
        /*0350*/ 	.word	0x000000cf


	//----- nvinfo : EIATTR_FRAME_SIZE
	.align		4
.L_150:
        /*0354*/ 	.byte	0x04, 0x11
        /*0356*/ 	.short	(.L_152 - .L_151)
	.align		4
.L_151:
        /*0358*/ 	.word	index@(_ZN10layer_norm13ln_fwd_kernelINS_13Kernel_traitsIf6__halffS2_fjLj5120ELj1ELj1ELj4ELj16ENS_18Kernel_traits_baseILj5120EfS2_fS2_fjLj128EEEEELb1ELb1ELb0ELb0EEEvNS_9FwdParamsE)
        /*035c*/ 	.word	0x00000000


	//----- nvinfo : EIATTR_REGCOUNT
	.align		4
.L_152:
        /*0360*/ 	.byte	0x04, 0x2f
        /*0362*/ 	.short	(.L_154 - .L_153)
	.align		4
.L_153:
        /*0364*/ 	.word	index@(_ZN10layer_norm13ln_fwd_kernelINS_13Kernel_traitsIf6__halffS2_fjLj5120ELj1ELj1ELj4ELj16ENS_18Kernel_traits_baseILj5120EfS2_fS2_fjLj128EEEEELb1ELb0ELb1ELb1EEEvNS_9FwdParamsE)
        /*0368*/ 	.word	0x000000a0


	//----- nvinfo : EIATTR_FRAME_SIZE
	.align		4
.L_154:
        /*036c*/ 	.byte	0x04, 0x11
        /*036e*/ 	.short	(.L_156 - .L_155)
	.align		4
.L_155:
        /*0370*/ 	.word	index@(_ZN10layer_norm13ln_fwd_kernelINS_13Kernel_traitsIf6__halffS2_fjLj5120ELj1ELj1ELj4ELj16ENS_18Kernel_traits_baseILj5120EfS2_fS2_fjLj128EEEEELb1ELb0ELb1ELb1EEEvNS_9FwdParamsE)
        /*0374*/ 	.word	0x00000000


	//----- nvinfo : EIATTR_REGCOUNT
	.align		4
.L_156:
        /*0378*/ 	.byte	0x04, 0x2f
        /*037a*/ 	.short	(.L_158 - .L_157)
	.align		4
.L_157:
        /*037c*/ 	.word	index@(_ZN10layer_norm13ln_fwd_kernelINS_13Kernel_traitsIf6__halffS2_fjLj5120ELj1ELj1ELj4ELj16ENS_18Kernel_traits_baseILj5120EfS2_fS2_fjLj128EEEEELb1ELb0ELb1ELb0EEEvNS_9FwdParamsE)
        /*0380*/ 	.word	0x000000a7


	//----- nvinfo : EIATTR_FRAME_SIZE
	.align		4
.L_158:
        /*0384*/ 	.byte	0x04, 0x11
        /*0386*/ 	.short	(.L_160 - .L_159)
	.align		4
.L_159:
        /*0388*/ 	.word	index@(_ZN10layer_norm13ln_fwd_kernelINS_13Kernel_traitsIf6__halffS2_fjLj5120ELj1ELj1ELj4ELj16ENS_18Kernel_traits_baseILj5120EfS2_fS2_fjLj128EEEEELb1ELb0ELb1ELb0EEEvNS_9FwdParamsE)
        /*038c*/ 	.word	0x00000000


	//----- nvinfo : EIATTR_REGCOUNT
	.align		4
.L_160:
        /*0390*/ 	.byte	0x04, 0x2f
        /*0392*/ 	.short	(.L_162 - .L_161)
	.align		4
.L_161:
        /*0394*/ 	.word	index@(_ZN10layer_norm13ln_fwd_kernelINS_13Kernel_traitsIf6__halffS2_fjLj5120ELj1ELj1ELj4ELj16ENS_18Kernel_traits_baseILj5120EfS2_fS2_fjLj128EEEEELb1ELb0ELb0ELb1EEEvNS_9FwdParamsE)
        /*0398*/ 	.word	0x000000a1


	//----- nvinfo : EIATTR_FRAME_SIZE
	.align		4
.L_162:
        /*039c*/ 	.byte	0x04, 0x11
        /*039e*/ 	.short	(.L_164 - .L_163)
	.align		4
.L_163:
        /*03a0*/ 	.word	index@(_ZN10layer_norm13ln_fwd_kernelINS_13Kernel_traitsIf6__halffS2_fjLj5120ELj1ELj1ELj4ELj16ENS_18Kernel_traits_baseILj5120EfS2_fS2_fjLj128EEEEELb1ELb0ELb0ELb1EEEvNS_9FwdParamsE)
        /*03a4*/ 	.word	0x00000000


	//----- nvinfo : EIATTR_REGCOUNT
	.align		4
.L_164:
        /*03a8*/ 	.byte	0x04, 0x2f
        /*03aa*/ 	.short	(.L_166 - .L_165)
	.align		4
.L_165:
        /*03ac*/ 	.word	index@(_ZN10layer_norm13ln_fwd_kernelINS_13Kernel_traitsIf6__halffS2_fjLj5120ELj1ELj1ELj4ELj16ENS_18Kernel_traits_baseILj5120EfS2_fS2_fjLj128EEEEELb1ELb0ELb0ELb0EEEvNS_9FwdParamsE)
        /*03b0*/ 	.word	0x0000009e


	//----- nvinfo : EIATTR_FRAME_SIZE
	.align		4
.L_166:
        /*03b4*/ 	.byte	0x04, 0x11
        /*03b6*/ 	.short	(.L_168 - .L_167)
	.align		4
.L_167:
        /*03b8*/ 	.word	index@(_ZN10layer_norm13ln_fwd_kernelINS_13Kernel_traitsIf6__halffS2_fjLj5120ELj1ELj1ELj4ELj16ENS_18Kernel_traits_baseILj5120EfS2_fS2_fjLj128EEEEELb1ELb0ELb0ELb0EEEvNS_9FwdParamsE)
        /*03bc*/ 	.word	0x00000000


	//----- nvinfo : EIATTR_REGCOUNT
	.align		4
.L_168:
        /*03c0*/ 	.byte	0x04, 0x2f
        /*03c2*/ 	.short	(.L_170 - .L_169)
	.align		4
.L_169:
        /*03c4*/ 	.word	index@(_ZN10layer_norm13ln_fwd_kernelINS_13Kernel_traitsIf6__halffS2_fjLj5120ELj1ELj1ELj4ELj16ENS_18Kernel_traits_baseILj5120EfS2_fS2_fjLj128EEEEELb0ELb1ELb1ELb1EEEvNS_9FwdParamsE)
        /*03c8*/ 	.word	0x000000dd


	//----- nvinfo : EIATTR_FRAME_SIZE
	.align		4
.L_170:
        /*03cc*/ 	.byte	0x04, 0x11
        /*03ce*/ 	.short	(.L_172 - .L_171)
	.align		4
.L_171:
        /*03d0*/ 	.word	index@(_ZN10layer_norm13ln_fwd_kernelINS_13Kernel_traitsIf6__halffS2_fjLj5120ELj1ELj1ELj4ELj16ENS_18Kernel_traits_baseILj5120EfS2_fS2_fjLj128EEEEELb0ELb1ELb1ELb1EEEvNS_9FwdParamsE)
        /*03d4*/ 	.word	0x00000000


	//----- nvinfo : EIATTR_REGCOUNT
	.align		4
.L_172:
        /*03d8*/ 	.byte	0x04, 0x2f
        /*03da*/ 	.short	(.L_174 - .L_173)
	.align		4
.L_173:
        /*03dc*/ 	.word	index@(_ZN10layer_norm13ln_fwd_kernelINS_13Kernel_traitsIf6__halffS2_fjLj5120ELj1ELj1ELj4ELj16ENS_18Kernel_traits_baseILj5120EfS2_fS2_fjLj128EEEEELb0ELb1ELb1ELb0EEEvNS_9FwdParamsE)
        /*03e0*/ 	.word	0x000000c8


	//----- nvinfo : EIATTR_FRAME_SIZE
	.align		4
.L_174:
        /*03e4*/ 	.byte	0x04, 0x11
        /*03e6*/ 	.short	(.L_176 - .L_175)
	.align		4
.L_175:
        /*03e8*/ 	.word	index@(_ZN10layer_norm13ln_fwd_kernelINS_13Kernel_traitsIf6__halffS2_fjLj5120ELj1ELj1ELj4ELj16ENS_18Kernel_traits_baseILj5120EfS2_fS2_fjLj128EEEEELb0ELb1ELb1ELb0EEEvNS_9FwdParamsE)
        /*03ec*/ 	.word	0x00000000


	//----- nvinfo : EIATTR_REGCOUNT
	.align		4
.L_176:
        /*03f0*/ 	.byte	0x04, 0x2f
        /*03f2*/ 	.short	(.L_178 - .L_177)
	.align		4
.L_177:
        /*03f4*/ 	.word	index@(_ZN10layer_norm13ln_fwd_kernelINS_13Kernel_traitsIf6__halffS2_fjLj5120ELj1ELj1ELj4ELj16ENS_18Kernel_traits_baseILj5120EfS2_fS2_fjLj128EEEEELb0ELb1ELb0ELb1EEEvNS_9FwdParamsE)
        /*03f8*/ 	.word	0x000000d4


	//----- nvinfo : EIATTR_FRAME_SIZE
	.align		4
.L_178:
        /*03fc*/ 	.byte	0x04, 0x11
        /*03fe*/ 	.short	(.L_180 - .L_179)
	.align		4
.L_179:
        /*0400*/ 	.word	index@(_ZN10layer_norm13ln_fwd_kernelINS_13Kernel_traitsIf6__halffS2_fjLj5120ELj1ELj1ELj4ELj16ENS_18Kernel_traits_baseILj5120EfS2_fS2_fjLj128EEEEELb0ELb1ELb0ELb1EEEvNS_9FwdParamsE)
        /*0404*/ 	.word	0x00000000


	//----- nvinfo : EIATTR_REGCOUNT
	.align		4
.L_180:
        /*0408*/ 	.byte	0x04, 0x2f
        /*040a*/ 	.short	(.L_182 - .L_181)
	.align		4
.L_181:
        /*040c*/ 	.word	index@(_ZN10layer_norm13ln_fwd_kernelINS_13Kernel_traitsIf6__halffS2_fjLj5120ELj1ELj1ELj4ELj16ENS_18Kernel_traits_baseILj5120EfS2_fS2_fjLj128EEEEELb0ELb1ELb0ELb0EEEvNS_9FwdParamsE)
        /*0410*/ 	.word	0x000000c5


	//----- nvinfo : EIATTR_FRAME_SIZE
	.align		4
.L_182:
        /*0414*/ 	.byte	0x04, 0x11
        /*0416*/ 	.short	(.L_184 - .L_183)
	.align		4
.L_183:
        /*0418*/ 	.word	index@(_ZN10layer_norm13ln_fwd_kernelINS_13Kernel_traitsIf6__halffS2_fjLj5120ELj1ELj1ELj4ELj16ENS_18Kernel_traits_baseILj5120EfS2_fS2_fjLj128EEEEELb0ELb1ELb0ELb0EEEvNS_9FwdParamsE)
        /*041c*/ 	.word	0x00000000


	//----- nvinfo : EIATTR_REGCOUNT
	.align		4
.L_184:
        /*0420*/ 	.byte	0x04, 0x2f
        /*0422*/ 	.short	(.L_186 - .L_185)
	.align		4
.L_185:
        /*0424*/ 	.word	index@(_ZN10layer_norm13ln_fwd_kernelINS_13Kernel_traitsIf6__halffS2_fjLj5120ELj1ELj1ELj4ELj16ENS_18Kernel_traits_baseILj5120EfS2_fS2_fjLj128EEEEELb0ELb0ELb1ELb1EEEvNS_9FwdParamsE)
        /*0428*/ 	.word	0x000000a7


	//----- nvinfo : EIATTR_FRAME_SIZE
	.align		4
.L_186:
        /*042c*/ 	.byte	0x04, 0x11
        /*042e*/ 	.short	(.L_188 - .L_187)
	.align		4
.L_187:
        /*0430*/ 	.word	index@(_ZN10layer_norm13ln_fwd_kernelINS_13Kernel_traitsIf6__halffS2_fjLj5120ELj1ELj1ELj4ELj16ENS_18Kernel_traits_baseILj5120EfS2_fS2_fjLj128EEEEELb0ELb0ELb1ELb1EEEvNS_9FwdParamsE)
        /*0434*/ 	.word	0x00000000


	//----- nvinfo : EIATTR_REGCOUNT
	.align		4
.L_188:
        /*0438*/ 	.byte	0x04, 0x2f
        /*043a*/ 	.short	(.L_190 - .L_189)
	.align		4
.L_189:
        /*043c*/ 	.word	index@(_ZN10layer_norm13ln_fwd_kernelINS_13Kernel_traitsIf6__halffS2_fjLj5120ELj1ELj1ELj4ELj16ENS_18Kernel_traits_baseILj5120EfS2_fS2_fjLj128EEEEELb0ELb0ELb1ELb0EEEvNS_9FwdParamsE)
        /*0440*/ 	.word	0x0000009a


	//----- nvinfo : EIATTR_FRAME_SIZE
	.align		4
.L_190:
        /*0444*/ 	.byte	0x04, 0x11
        /*0446*/ 	.short	(.L_192 - .L_191)
	.align		4
.L_191:
        /*0448*/ 	.word	index@(_ZN10layer_norm13ln_fwd_kernelINS_13Kernel_traitsIf6__halffS2_fjLj5120ELj1ELj1ELj4ELj16ENS_18Kernel_traits_baseILj5120EfS2_fS2_fjLj128EEEEELb0ELb0ELb1ELb0EEEvNS_9FwdParamsE)
        /*044c*/ 	.word	0x00000000


	//----- nvinfo : EIATTR_REGCOUNT
	.align		4
.L_192:
        /*0450*/ 	.byte	0x04, 0x2f
        /*0452*/ 	.short	(.L_194 - .L_193)
	.align		4
.L_193:
        /*0454*/ 	.word	index@(_ZN10layer_norm13ln_fwd_kernelINS_13Kernel_traitsIf6__halffS2_fjLj5120ELj1ELj1ELj4ELj16ENS_18Kernel_traits_baseILj5120EfS2_fS2_fjLj128EEEEELb0ELb0ELb0ELb1EEEvNS_9FwdParamsE)
        /*0458*/ 	.word	0x00000099


	//----- nvinfo : EIATTR_FRAME_SIZE
	.align		4
.L_194:
        /*045c*/ 	.byte	0x04, 0x11
        /*045e*/ 	.short	(.L_196 - .L_195)
	.align		4
.L_195:
        /*0460*/ 	.word	index@(_ZN10layer_norm13ln_fwd_kernelINS_13Kernel_traitsIf6__halffS2_fjLj5120ELj1ELj1ELj4ELj16ENS_18Kernel_traits_baseILj5120EfS2_fS2_fjLj128EEEEELb0ELb0ELb0ELb1EEEvNS_9FwdParamsE)
        /*0464*/ 	.word	0x00000000


	//----- nvinfo : EIATTR_REGCOUNT
	.align		4
.L_196:
        /*0468*/ 	.byte	0x04, 0x2f
        /*046a*/ 	.short	(.L_198 - .L_197)
	.align		4
.L_197:
        /*046c*/ 	.word	index@(_ZN10layer_norm13ln_fwd_kernelINS_13Kernel_traitsIf6__halffS2_fjLj5120ELj1ELj1ELj4ELj16ENS_18Kernel_traits_baseILj5120EfS2_fS2_fjLj128EEEEELb0ELb0ELb0ELb0EEEvNS_9FwdParamsE)
        /*0470*/ 	.word	0x00000094


	//----- nvinfo : EIATTR_FRAME_SIZE
	.align		4
.L_198:
        /*0474*/ 	.byte	0x04, 0x11
        /*0476*/ 	.short	(.L_200 - .L_199)
	.align		4
.L_199:
        /*0478*/ 	.word	index@(_ZN10layer_norm13ln_fwd_kernelINS_13Kernel_traitsIf6__halffS2_fjLj5120ELj1ELj1ELj4ELj16ENS_18Kernel_traits_baseILj5120EfS2_fS2_fjLj128EEEEELb0ELb0ELb0ELb0EEEvNS_9FwdParamsE)
        /*047c*/ 	.word	0x00000000


	//----- nvinfo : EIATTR_REGCOUNT
	.align		4
.L_200:
        /*0480*/ 	.byte	0x04, 0x2f
        /*0482*/ 	.short	(.L_202 - .L_201)
	.align		4
.L_201:
        /*0484*/ 	.word	index@(_ZN10layer_norm13ln_fwd_kernelINS_13Kernel_traitsI6__halfS2_fS2_fjLj5120ELj1ELj1ELj4ELj16ENS_18Kernel_traits_baseILj5120ES2_S2_fS2_fjLj128EEEEELb1ELb1ELb1ELb1EEEvNS_9FwdParamsE)
        /*0488*/ 	.word	0x000000a7


	//----- nvinfo : EIATTR_FRAME_SIZE
	.align		4
.L_202:
        /*048c*/ 	.byte	0x04, 0x11
        /*048e*/ 	.short	(.L_204 - .L_203)
	.align		4
.L_203:
        /*0490*/ 	.word	index@(_ZN10layer_norm13ln_fwd_kernelINS_13Kernel_traitsI6__halfS2_fS2_fjLj5120ELj1ELj1ELj4ELj16ENS_18Kernel_traits_baseILj5120ES2_S2_fS2_fjLj128EEEEELb1ELb1ELb1ELb1EEEvNS_9FwdParamsE)
        /*0494*/ 	.word	0x00000000


	//----- nvinfo : EIATTR_REGCOUNT
	.align		4
.L_204:
        /*0498*/ 	.byte	0x04, 0x2f
        /*049a*/ 	.short	(.L_206 - .L_205)
	.align		4
.L_205:
        /*049c*/ 	.word	index@(_ZN10layer_norm13ln_fwd_kernelINS_13Kernel_traitsI6__halfS2_fS2_fjLj5120ELj1ELj1ELj4ELj16ENS_18Kernel_traits_baseILj5120ES2_S2_fS2_fjLj128EEEEELb1ELb1ELb1ELb0EEEvNS_9FwdParamsE)
        /*04a0*/ 	.word	0x0000009e


	//----- nvinfo : EIATTR_FRAME_SIZE
	.align		4
.L_206:
        /*04a4*/ 	.byte	0x04, 0x11
        /*04a6*/ 	.short	(.L_208 - .L_207)
	.align		4
.L_207:
        /*04a8*/ 	.word	index@(_ZN10layer_norm13ln_fwd_kernelINS_13Kernel_traitsI6__halfS2_fS2_fjLj5120ELj1ELj1ELj4ELj16ENS_18Kernel_traits_baseILj5120ES2_S2_fS2_fjLj128EEEEELb1ELb1ELb1ELb0EEEvNS_9FwdParamsE)
        /*04ac*/ 	.word	0x00000000


	//----- nvinfo : EIATTR_REGCOUNT
	.align		4
.L_208:
        /*04b0*/ 	.byte	0x04, 0x2f
        /*04b2*/ 	.short	(.L_210 - .L_209)
	.align		4
.L_209:
        /*04b4*/ 	.word	index@(_ZN10layer_norm13ln_fwd_kernelINS_13Kernel_traitsI6__halfS2_fS2_fjLj5120ELj1ELj1ELj4ELj16ENS_18Kernel_traits_baseILj5120ES2_S2_fS2_fjLj128EEEEELb1ELb1ELb0ELb1EEEvNS_9FwdParamsE)
        /*04b8*/ 	.word	0x0000009f


	//----- nvinfo : EIATTR_FRAME_SIZE
	.align		4
.L_210:
        /*04bc*/ 	.byte	0x04, 0x11
        /*04be*/ 	.short	(.L_212 - .L_211)
	.align		4
.L_211:
        /*04c0*/ 	.word	index@(_ZN10layer_norm13ln_fwd_kernelINS_13Kernel_traitsI6__halfS2_fS2_fjLj5120ELj1ELj1ELj4ELj16ENS_18Kernel_traits_baseILj5120ES2_S2_fS2_fjLj128EEEEELb1ELb1ELb0ELb1EEEvNS_9FwdParamsE)
        /*04c4*/ 	.word	0x00000000


	//----- nvinfo : EIATTR_REGCOUNT
	.align		4
.L_212:
        /*04c8*/ 	.byte	0x04, 0x2f
        /*04ca*/ 	.short	(.L_214 - .L_213)
	.align		4
.L_213:
        /*04cc*/ 	.word	index@(_ZN10layer_norm13ln_fwd_kernelINS_13Kernel_traitsI6__halfS2_fS2_fjLj5120ELj1ELj1ELj4ELj16ENS_18Kernel_traits_baseILj5120ES2_S2_fS2_fjLj128EEEEELb1ELb1ELb0ELb0EEEvNS_9FwdParamsE)
        /*04d0*/ 	.word	0x00000099


	//----- nvinfo : EIATTR_FRAME_SIZE
	.align		4
.L_214:
        /*04d4*/ 	.byte	0x04, 0x11
        /*04d6*/ 	.short	(.L_216 - .L_215)
	.align		4
.L_215:
        /*04d8*/ 	.word	index@(_ZN10layer_norm13ln_fwd_kernelINS_13Kernel_traitsI6__halfS2_fS2_fjLj5120ELj1ELj1ELj4ELj16ENS_18Kernel_traits_baseILj5120ES2_S2_fS2_fjLj128EEEEELb1ELb1ELb0ELb0EEEvNS_9FwdParamsE)
        /*04dc*/ 	.word	0x00000000


	//----- nvinfo : EIATTR_REGCOUNT
	.align		4
.L_216:
        /*04e0*/ 	.byte	0x04, 0x2f
        /*04e2*/ 	.short	(.L_218 - .L_217)
	.align		4
.L_217:
        /*04e4*/ 	.word	index@(_ZN10layer_norm13ln_fwd_kernelINS_13Kernel_traitsI6__halfS2_fS2_fjLj5120ELj1ELj1ELj4ELj16ENS_18Kernel_traits_baseILj5120ES2_S2_fS2_fjLj128EEEEELb1ELb0ELb1ELb1EEEvNS_9FwdParamsE)
        /*04e8*/ 	.word	0x0000007c


	//----- nvinfo : EIATTR_FRAME_SIZE
	.align		4
.L_218:
        /*04ec*/ 	.byte	0x04, 0x11
        /*04ee*/ 	.short	(.L_220 - .L_219)
	.align		4
.L_219:
        /*04f0*/ 	.word	index@(_ZN10layer_norm13ln_fwd_kernelINS_13Kernel_traitsI6__halfS2_fS2_fjLj5120ELj1ELj1ELj4ELj16ENS_18Kernel_traits_baseILj5120ES2_S2_fS2_fjLj128EEEEELb1ELb0ELb1ELb1EEEvNS_9FwdParamsE)
        /*04f4*/ 	.word	0x00000000


	//----- nvinfo : EIATTR_REGCOUNT
	.align		4
.L_220:
        /*04f8*/ 	.byte	0x04, 0x2f
        /*04fa*/ 	.short	(.L_222 - .L_221)
	.align		4
.L_221:
        /*04fc*/ 	.word	index@(_ZN10layer_norm13ln_fwd_kernelINS_13Kernel_traitsI6__halfS2_fS2_fjLj5120ELj1ELj1ELj4ELj16ENS_18Kernel_traits_baseILj5120ES2_S2_fS2_fjLj128EEEEELb1ELb0ELb1ELb0EEEvNS_9FwdParamsE)
        /*0500*/ 	.word	0x0000007d


	//----- nvinfo : EIATTR_FRAME_SIZE
	.align		4
.L_222:
        /*0504*/ 	.byte	0x04, 0x11
        /*0506*/ 	.short	(.L_224 - .L_223)
	.align		4
.L_223:
        /*0508*/ 	.word	index@(_ZN10layer_norm13ln_fwd_kernelINS_13Kernel_traitsI6__halfS2_fS2_fjLj5120ELj1ELj1ELj4ELj16ENS_18Kernel_traits_baseILj5120ES2_S2_fS2_fjLj128EEEEELb1ELb0ELb1ELb0EEEvNS_9FwdParamsE)
        /*050c*/ 	.word	0x00000000


	//----- nvinfo : EIATTR_REGCOUNT
	.align		4
.L_224:
        /*0510*/ 	.byte	0x04, 0x2f
        /*0512*/ 	.short	(.L_226 - .L_225)
	.align		4
.L_225:
        /*0514*/ 	.word	index@(_ZN10layer_norm13ln_fwd_kernelINS_13Kernel_traitsI6__halfS2_fS2_fjLj5120ELj1ELj1ELj4ELj16ENS_18Kernel_traits_baseILj5120ES2_S2_fS2_fjLj128EEEEELb1ELb0ELb0ELb1EEEvNS_9FwdParamsE)
        /*0518*/ 	.word	0x00000077


	//----- nvinfo : EIATTR_FRAME_SIZE
	.align		4
.L_226:
        /*051c*/ 	.byte	0x04, 0x11
        /*051e*/ 	.short	(.L_228 - .L_227)
	.align		4
.L_227:
        /*0520*/ 	.word	index@(_ZN10layer_norm13ln_fwd_kernelINS_13Kernel_traitsI6__halfS2_fS2_fjLj5120ELj1ELj1ELj4ELj16ENS_18Kernel_traits_baseILj5120ES2_S2_fS2_fjLj128EEEEELb1ELb0ELb0ELb1EEEvNS_9FwdParamsE)
        /*0524*/ 	.word	0x00000000


	//----- nvinfo : EIATTR_REGCOUNT
	.align		4
.L_228:
        /*0528*/ 	.byte	0x04, 0x2f
        /*052a*/ 	.short	(.L_230 - .L_229)
	.align		4
.L_229:
        /*052c*/ 	.word	index@(_ZN10layer_norm13ln_fwd_kernelINS_13Kernel_traitsI6__halfS2_fS2_fjLj5120ELj1ELj1ELj4ELj16ENS_18Kernel_traits_baseILj5120ES2_S2_fS2_fjLj128EEEEELb1ELb0ELb0ELb0EEEvNS_9FwdParamsE)
        /*0530*/ 	.word	0x0000007d


	//----- nvinfo : EIATTR_FRAME_SIZE
	.align		4
.L_230:
        /*0534*/ 	.byte	0x04, 0x11
        /*0536*/ 	.short	(.L_232 - .L_231)
	.align		4
.L_231:
        /*0538*/ 	.word	index@(_ZN10layer_norm13ln_fwd_kernelINS_13Kernel_traitsI6__halfS2_fS2_fjLj5120ELj1ELj1ELj4ELj16ENS_18Kernel_traits_baseILj5120ES2_S2_fS2_fjLj128EEEEELb1ELb0ELb0ELb0EEEvNS_9FwdParamsE)
        /*053c*/ 	.word	0x00000000


	//----- nvinfo : EIATTR_REGCOUNT
	.align		4
.L_232:
        /*0540*/ 	.byte	0x04, 0x2f
        /*0542*/ 	.short	(.L_234 - .L_233)
	.align		4
.L_233:
        /*0544*/ 	.word	index@(_ZN10layer_norm13ln_fwd_kernelINS_13Kernel_traitsI6__halfS2_fS2_fjLj5120ELj1ELj1ELj4ELj16ENS_18Kernel_traits_baseILj5120ES2_S2_fS2_fjLj128EEEEELb0ELb1ELb1ELb1EEEvNS_9FwdParamsE)
        /*0548*/ 	.word	0x00000086


	//----- nvinfo : EIATTR_FRAME_SIZE
	.align		4
.L_234:
        /*054c*/ 	.byte	0x04, 0x11
        /*054e*/ 	.short	(.L_236 - .L_235)
	.align		4
.L_235:
        /*0550*/ 	.word	index@(_ZN10layer_norm13ln_fwd_kernelINS_13Kernel_traitsI6__halfS2_fS2_fjLj5120ELj1ELj1ELj4ELj16ENS_18Kernel_traits_baseILj5120ES2_S2_fS2_fjLj128EEEEELb0ELb1ELb1ELb1EEEvNS_9FwdParamsE)
        /*0554*/ 	.word	0x00000000


	//----- nvinfo : EIATTR_REGCOUNT
	.align		4
.L_236:
        /*0558*/ 	.byte	0x04, 0x2f
        /*055a*/ 	.short	(.L_238 - .L_237)
	.align		4
.L_237:
        /*055c*/ 	.word	index@(_ZN10layer_norm13ln_fwd_kernelINS_13Kernel_traitsI6__halfS2_fS2_fjLj5120ELj1ELj1ELj4ELj16ENS_18Kernel_traits_baseILj5120ES2_S2_fS2_fjLj128EEEEELb0ELb1ELb1ELb0EEEvNS_9FwdParamsE)
        /*0560*/ 	.word	0x0000008c


	//----- nvinfo : EIATTR_FRAME_SIZE
	.align		4
.L_238:
        /*0564*/ 	.byte	0x04, 0x11
        /*0566*/ 	.short	(.L_240 - .L_239)
	.align		4
.L_239:
        /*0568*/ 	.word	index@(_ZN10layer_norm13ln_fwd_kernelINS_13Kernel_traitsI6__halfS2_fS2_fjLj5120ELj1ELj1ELj4ELj16ENS_18Kernel_traits_baseILj5120ES2_S2_fS2_fjLj128EEEEELb0ELb1ELb1ELb0EEEvNS_9FwdParamsE)
        /*056c*/ 	.word	0x00000000


	//----- nvinfo : EIATTR_REGCOUNT
	.align		4
.L_240:
        /*0570*/ 	.byte	0x04, 0x2f
        /*0572*/ 	.short	(.L_242 - .L_241)
	.align		4
.L_241:
        /*0574*/ 	.word	index@(_ZN10layer_norm13ln_fwd_kernelINS_13Kernel_traitsI6__halfS2_fS2_fjLj5120ELj1ELj1ELj4ELj16ENS_18Kernel_traits_baseILj5120ES2_S2_fS2_fjLj128EEEEELb0ELb1ELb0ELb1EEEvNS_9FwdParamsE)
        /*0578*/ 	.word	0x00000082


	//----- nvinfo : EIATTR_FRAME_SIZE
	.align		4
.L_242:
        /*057c*/ 	.byte	0x04, 0x11
        /*057e*/ 	.short	(.L_244 - .L_243)
	.align		4
.L_243:
        /*0580*/ 	.word	index@(_ZN10layer_norm13ln_fwd_kernelINS_13Kernel_traitsI6__halfS2_fS2_fjLj5120ELj1ELj1ELj4ELj16ENS_18Kernel_traits_baseILj5120ES2_S2_fS2_fjLj128EEEEELb0ELb1ELb0ELb1EEEvNS_9FwdParamsE)
        /*0584*/ 	.word	0x00000000


	//----- nvinfo : EIATTR_REGCOUNT
	.align		4
.L_244:
        /*0588*/ 	.byte	0x04, 0x2f
        /*058a*/ 	.short	(.L_246 - .L_245)
	.align		4
.L_245:
        /*058c*/ 	.word	index@(_ZN10layer_norm13ln_fwd_kernelINS_13Kernel_traitsI6__halfS2_fS2_fjLj5120ELj1ELj1ELj4ELj16ENS_18Kernel_traits_baseILj5120ES2_S2_fS2_fjLj128EEEEELb0ELb1ELb0ELb0EEEvNS_9FwdParamsE)
        /*0590*/ 	.word	0x0000007f


	//----- nvinfo : EIATTR_FRAME_SIZE
	.align		4
.L_246:
        /*0594*/ 	.byte	0x04, 0x11
        /*0596*/ 	.short	(.L_248 - .L_247)
	.align		4
.L_247:
        /*0598*/ 	.word	index@(_ZN10layer_norm13ln_fwd_kernelINS_13Kernel_traitsI6__halfS2_fS2_fjLj5120ELj1ELj1ELj4ELj16ENS_18Kernel_traits_baseILj5120ES2_S2_fS2_fjLj128EEEEELb0ELb1ELb0ELb0EEEvNS_9FwdParamsE)
        /*059c*/ 	.word	0x00000000


	//----- nvinfo : EIATTR_REGCOUNT
	.align		4
.L_248:
        /*05a0*/ 	.byte	0x04, 0x2f
        /*05a2*/ 	.short	(.L_250 - .L_249)
	.align		4
.L_249:
        /*05a4*/ 	.word	index@(_ZN10layer_norm13ln_fwd_kernelINS_13Kernel_traitsI6__halfS2_fS2_fjLj5120ELj1ELj1ELj4ELj16ENS_18Kernel_traits_baseILj5120ES2_S2_fS2_fjLj128EEEEELb0ELb0ELb1ELb1EEEvNS_9FwdParamsE)
        /*05a8*/ 	.word	0x00000064


	//----- nvinfo : EIATTR_FRAME_SIZE
	.align		4
.L_250:
        /*05ac*/ 	.byte	0x04, 0x11
        /*05ae*/ 	.short	(.L_252 - .L_251)
	.align		4
.L_251:
        /*05b0*/ 	.word	index@(_ZN10layer_norm13ln_fwd_kernelINS_13Kernel_traitsI6__halfS2_fS2_fjLj5120ELj1ELj1ELj4ELj16ENS_18Kernel_traits_baseILj5120ES2_S2_fS2_fjLj128EEEEELb0ELb0ELb1ELb1EEEvNS_9FwdParamsE)
        /*05b4*/ 	.word	0x00000000


	//----- nvinfo : EIATTR_REGCOUNT
	.align		4
.L_252:
        /*05b8*/ 	.byte	0x04, 0x2f
        /*05ba*/ 	.short	(.L_254 - .L_253)
	.align		4
.L_253:
        /*05bc*/ 	.word	index@(_ZN10layer_norm13ln_fwd_kernelINS_13Kernel_traitsI6__halfS2_fS2_fjLj5120ELj1ELj1ELj4ELj16ENS_18Kernel_traits_baseILj5120ES2_S2_fS2_fjLj128EEEEELb0ELb0ELb1ELb0EEEvNS_9FwdParamsE)
        /*05c0*/ 	.word	0x00000078


	//----- nvinfo : EIATTR_FRAME_SIZE
	.align		4
.L_254:
        /*05c4*/ 	.byte	0x04, 0x11
        /*05c6*/ 	.short	(.L_256 - .L_255)
	.align		4
.L_255:
        /*05c8*/ 	.word	index@(_ZN10layer_norm13ln_fwd_kernelINS_13Kernel_traitsI6__halfS2_fS2_fjLj5120ELj1ELj1ELj4ELj16ENS_18Kernel_traits_baseILj5120ES2_S2_fS2_fjLj128EEEEELb0ELb0ELb1ELb0EEEvNS_9FwdParamsE)
        /*05cc*/ 	.word	0x00000000


	//----- nvinfo : EIATTR_REGCOUNT
	.align		4
.L_256:
        /*05d0*/ 	.byte	0x04, 0x2f
        /*05d2*/ 	.short	(.L_258 - .L_257)
	.align		4
.L_257:
        /*05d4*/ 	.word	index@(_ZN10layer_norm13ln_fwd_kernelINS_13Kernel_traitsI6__halfS2_fS2_fjLj5120ELj1ELj1ELj4ELj16ENS_18Kernel_traits_baseILj5120ES2_S2_fS2_fjLj128EEEEELb0ELb0ELb0ELb1EEEvNS_9FwdParamsE)
        /*05d8*/ 	.word	0x0000006c


	//----- nvinfo : EIATTR_FRAME_SIZE
	.align		4
.L_258:
        /*05dc*/ 	.byte	0x04, 0x11
        /*05de*/ 	.short	(.L_260 - .L_259)
	.align		4
.L_259:
        /*05e0*/ 	.word	index@(_ZN10layer_norm13ln_fwd_kernelINS_13Kernel_traitsI6__halfS2_fS2_fjLj5120ELj1ELj1ELj4ELj16ENS_18Kernel_traits_baseILj5120ES2_S2_fS2_fjLj128EEEEELb0ELb0ELb0ELb1EEEvNS_9FwdParamsE)
        /*05e4*/ 	.word	0x00000000


	//----- nvinfo : EIATTR_REGCOUNT
	.align		4
.L_260:
        /*05e8*/ 	.byte	0x04, 0x2f
        /*05ea*/ 	.short	(.L_262 - .L_261)
	.align		4
.L_261:
        /*05ec*/ 	.word	index@(_ZN10layer_norm13ln_fwd_kernelINS_13Kernel_traitsI6__halfS2_fS2_fjLj5120ELj1ELj1ELj4ELj16ENS_18Kernel_traits_baseILj5120ES2_S2_fS2_fjLj128EEEEELb0ELb0ELb0ELb0EEEvNS_9FwdParamsE)
        /*05f0*/ 	.word	0x0000006b


	//----- nvinfo : EIATTR_FRAME_SIZE
	.align		4
.L_262:
        /*05f4*/ 	.byte	0x04, 0x11
        /*05f6*/ 	.short	(.L_264 - .L_263)
	.align		4
.L_263:
        /*05f8*/ 	.word	index@(_ZN10layer_norm13ln_fwd_kernelINS_13Kernel_traitsI6__halfS2_fS2_fjLj5120ELj1ELj1ELj4ELj16ENS_18Kernel_traits_baseILj5120ES2_S2_fS2_fjLj128EEEEELb0ELb0ELb0ELb0EEEvNS_9FwdParamsE)
        /*05fc*/ 	.word	0x00000000


	//----- nvinfo : EIATTR_REGCOUNT
	.align		4
.L_264:
        /*0600*/ 	.byte	0x04, 0x2f
        /*0602*/ 	.short	(.L_266 - .L_265)
	.align		4
.L_265:
        /*0604*/ 	.word	index@(_ZN10layer_norm13ln_fwd_kernelINS_13Kernel_traitsIf6__halfS2_S2_fjLj5120ELj1ELj1ELj4ELj16ENS_18Kernel_traits_baseILj5120EfS2_S2_S2_fjLj128EEEEELb1ELb1ELb1ELb1EEEvNS_9FwdParamsE)
        /*0608*/ 	.word	0x000000ff


	//----- nvinfo : EIATTR_FRAME_SIZE
	.align		4
.L_266:
        /*060c*/ 	.byte	0x04, 0x11
        /*060e*/ 	.short	(.L_268 - .L_267)
	.align		4
.L_267:
        /*0610*/ 	.word	index@(_ZN10layer_norm13ln_fwd_kernelINS_13Kernel_traitsIf6__halfS2_S2_fjLj5120ELj1ELj1ELj4ELj16ENS_18Kernel_traits_baseILj5120EfS2_S2_S2_fjLj128EEEEELb1ELb1ELb1ELb1EEEvNS_9FwdParamsE)
        /*0614*/ 	.word	0x00000000


	//----- nvinfo : EIATTR_REGCOUNT
	.align		4
.L_268:
        /*0618*/ 	.byte	0x04, 0x2f
        /*061a*/ 	.short	(.L_270 - .L_269)
	.align		4
.L_269:
        /*061c*/ 	.word	index@(_ZN10layer_norm13ln_fwd_kernelINS_13Kernel_traitsIf6__halfS2_S2_fjLj5120ELj1ELj1ELj4ELj16ENS_18Kernel_traits_baseILj5120EfS2_S2_S2_fjLj128EEEEELb1ELb1ELb1ELb0EEEvNS_9FwdParamsE)
        /*0620*/ 	.word	0x000000ee


	//----- nvinfo : EIATTR_FRAME_SIZE
	.align		4
.L_270:
        /*0624*/ 	.byte	0x04, 0x11
        /*0626*/ 	.short	(.L_272 - .L_271)
	.align		4
.L_271:
        /*0628*/ 	.word	index@(_ZN10layer_norm13ln_fwd_kernelINS_13Kernel_traitsIf6__halfS2_S2_fjLj5120ELj1ELj1ELj4ELj16ENS_18Kernel_traits_baseILj5120EfS2_S2_S2_fjLj128EEEEELb1ELb1ELb1ELb0EEEvNS_9FwdParamsE)
        /*062c*/ 	.word	0x00000000


	//----- nvinfo : EIATTR_REGCOUNT
	.align		4
.L_272:
        /*0630*/ 	.byte	0x04, 0x2f
        /*0632*/ 	.short	(.L_274 - .L_273)
	.align		4
.L_273:
        /*0634*/ 	.word	index@(_ZN10layer_norm13ln_fwd_kernelINS_13Kernel_traitsIf6__halfS2_S2_fjLj5120ELj1ELj1ELj4ELj16ENS_18Kernel_traits_baseILj5120EfS2_S2_S2_fjLj128EEEEELb1ELb1ELb0ELb1EEEvNS_9FwdParamsE)
        /*0638*/ 	.word	0x000000ee


	//----- nvinfo : EIATTR_FRAME_SIZE
	.align		4
.L_274:
        /*063c*/ 	.byte	0x04, 0x11
        /*063e*/ 	.short	(.L_276 - .L_275)
	.align		4
.L_275:
        /*0640*/ 	.word	index@(_ZN10layer_norm13ln_fwd_kernelINS_13Kernel_traitsIf6__halfS2_S2_fjLj5120ELj1ELj1ELj4ELj16ENS_18Kernel_traits_baseILj5120EfS2_S2_S2_fjLj128EEEEELb1ELb1ELb0ELb1EEEvNS_9FwdParamsE)
        /*0644*/ 	.word	0x00000000


	//----- nvinfo : EIATTR_REGCOUNT
	.align		4
.L_276:
        /*0648*/ 	.byte	0x04, 0x2f
        /*064a*/ 	.short	(.L_278 - .L_277)
	.align		4
.L_277:
        /*064c*/ 	.word	index@(_ZN10layer_norm13ln_fwd_kernelINS_13Kernel_traitsIf6__halfS2_S2_fjLj5120ELj1ELj1ELj4ELj16ENS_18Kernel_traits_baseILj5120EfS2_S2_S2_fjLj128EEEEELb1ELb1ELb0ELb0EEEvNS_9FwdParamsE)
        /*0650*/ 	.word	0x000000ec


	//----- nvinfo : EIATTR_FRAME_SIZE
	.align		4
.L_278:
        /*0654*/ 	.byte	0x04, 0x11
        /*0656*/ 	.short	(.L_280 - .L_279)
	.align		4
.L_279:
        /*0658*/ 	.word	index@(_ZN10layer_norm13ln_fwd_kernelINS_13Kernel_traitsIf6__halfS2_S2_fjLj5120ELj1ELj1ELj4ELj16ENS_18Kernel_traits_baseILj5120EfS2_S2_S2_fjLj128EEEEELb1ELb1ELb0ELb0EEEvNS_9FwdParamsE)
        /*065c*/ 	.word	0x00000000


	//----- nvinfo : EIATTR_REGCOUNT
	.align		4
.L_280:
        /*0660*/ 	.byte	0x04, 0x2f
        /*0662*/ 	.short	(.L_282 - .L_281)
	.align		4
.L_281:
        /*0664*/ 	.word	index@(_ZN10layer_norm13ln_fwd_kernelINS_13Kernel_traitsIf6__halfS2_S2_fjLj5120ELj1ELj1ELj4ELj16ENS_18Kernel_traits_baseILj5120EfS2_S2_S2_fjLj128EEEEELb1ELb0ELb1ELb1EEEvNS_9FwdParamsE)
        /*0668*/ 	.word	0x000000a4


	//----- nvinfo : EIATTR_FRAME_SIZE
	.align		4
.L_282:
        /*066c*/ 	.byte	0x04, 0x11
        /*066e*/ 	.short	(.L_284 - .L_283)
	.align		4
.L_283:
        /*0670*/ 	.word	index@(_ZN10layer_norm13ln_fwd_kernelINS_13Kernel_traitsIf6__halfS2_S2_fjLj5120ELj1ELj1ELj4ELj16ENS_18Kernel_traits_baseILj5120EfS2_S2_S2_fjLj128EEEEELb1ELb0ELb1ELb1EEEvNS_9FwdParamsE)
        /*0674*/ 	.word	0x00000000


	//----- nvinfo : EIATTR_REGCOUNT
	.align		4
.L_284:
        /*0678*/ 	.byte	0x04, 0x2f
        /*067a*/ 	.short	(.L_286 - .L_285)
	.align		4
.L_285:
        /*067c*/ 	.word	index@(_ZN10layer_norm13ln_fwd_kernelINS_13Kernel_traitsIf6__halfS2_S2_fjLj5120ELj1ELj1ELj4ELj16ENS_18Kernel_traits_baseILj5120EfS2_S2_S2_fjLj128EEEEELb1ELb0ELb1ELb0EEEvNS_9FwdParamsE)
        /*0680*/ 	.word	0x000000a6


	//----- nvinfo : EIATTR_FRAME_SIZE
	.align		4
.L_286:
        /*0684*/ 	.byte	0x04, 0x11
        /*0686*/ 	.short	(.L_288 - .L_287)
	.align		4
.L_287:
        /*0688*/ 	.word	index@(_ZN10layer_norm13ln_fwd_kernelINS_13Kernel_traitsIf6__halfS2_S2_fjLj5120ELj1ELj1ELj4ELj16ENS_18Kernel_traits_baseILj5120EfS2_S2_S2_fjLj128EEEEELb1ELb0ELb1ELb0EEEvNS_9FwdParamsE)
        /*068c*/ 	.word	0x00000000


	//----- nvinfo : EIATTR_REGCOUNT
	.align		4
.L_288:
        /*0690*/ 	.byte	0x04, 0x2f
        /*0692*/ 	.short	(.L_290 - .L_289)
	.align		4
.L_289:
        /*0694*/ 	.word	index@(_ZN10layer_norm13ln_fwd_kernelINS_13Kernel_traitsIf6__halfS2_S2_fjLj5120ELj1ELj1ELj4ELj16ENS_18Kernel_traits_baseILj5120EfS2_S2_S2_fjLj128EEEEELb1ELb0ELb0ELb1EEEvNS_9FwdParamsE)
        /*0698*/ 	.word	0x000000a0


	//----- nvinfo : EIATTR_FRAME_SIZE
	.align		4
.L_290:
        /*069c*/ 	.byte	0x04, 0x11
        /*069e*/ 	.short	(.L_292 - .L_291)
	.align		4
.L_291:
        /*06a0*/ 	.word	index@(_ZN10layer_norm13ln_fwd_kernelINS_13Kernel_traitsIf6__halfS2_S2_fjLj5120ELj1ELj1ELj4ELj16ENS_18Kernel_traits_baseILj5120EfS2_S2_S2_fjLj128EEEEELb1ELb0ELb0ELb1EEEvNS_9FwdParamsE)
        /*06a4*/ 	.word	0x00000000


	//----- nvinfo : EIATTR_REGCOUNT
	.align		4
.L_292:
        /*06a8*/ 	.byte	0x04, 0x2f
        /*06aa*/ 	.short	(.L_294 - .L_293)
	.align		4
.L_293:
        /*06ac*/ 	.word	index@(_ZN10layer_norm13ln_fwd_kernelINS_13Kernel_traitsIf6__halfS2_S2_fjLj5120ELj1ELj1ELj4ELj16ENS_18Kernel_traits_baseILj5120EfS2_S2_S2_fjLj128EEEEELb1ELb0ELb0ELb0EEEvNS_9FwdParamsE)
        /*06b0*/ 	.word	0x0000009e


	//----- nvinfo : EIATTR_FRAME_SIZE
	.align		4
.L_294:
        /*06b4*/ 	.byte	0x04, 0x11
        /*06b6*/ 	.short	(.L_296 - .L_295)
	.align		4
.L_295:
        /*06b8*/ 	.word	index@(_ZN10layer_norm13ln_fwd_kernelINS_13Kernel_traitsIf6__halfS2_S2_fjLj5120ELj1ELj1ELj4ELj16ENS_18Kernel_traits_baseILj5120EfS2_S2_S2_fjLj128EEEEELb1ELb0ELb0ELb0EEEvNS_9FwdParamsE)
        /*06bc*/ 	.word	0x00000000


	//----- nvinfo : EIATTR_REGCOUNT
	.align		4
.L_296:
        /*06c0*/ 	.byte	0x04, 0x2f
        /*06c2*/ 	.short	(.L_298 - .L_297)
	.align		4
.L_297:
        /*06c4*/ 	.word	index@(_ZN10layer_norm13ln_fwd_kernelINS_13Kernel_traitsIf6__halfS2_S2_fjLj5120ELj1ELj1ELj4ELj16ENS_18Kernel_traits_baseILj5120EfS2_S2_S2_fjLj128EEEEELb0ELb1ELb1ELb1EEEvNS_9FwdParamsE)
        /*06c8*/ 	.word	0x000000e4


	//----- nvinfo : EIATTR_FRAME_SIZE
	.align		4
.L_298:
        /*06cc*/ 	.byte	0x04, 0x11
        /*06ce*/ 	.short	(.L_300 - .L_299)
	.align		4
.L_299:
        /*06d0*/ 	.word	index@(_ZN10layer_norm13ln_fwd_kernelINS_13Kernel_traitsIf6__halfS2_S2_fjLj5120ELj1ELj1ELj4ELj16ENS_18Kernel_traits_baseILj5120EfS2_S2_S2_fjLj128EEEEELb0ELb1ELb1ELb1EEEvNS_9FwdParamsE)
        /*06d4*/ 	.word	0x00000000


	//----- nvinfo : EIATTR_REGCOUNT
	.align		4
.L_300:
        /*06d8*/ 	.byte	0x04, 0x2f
        /*06da*/ 	.short	(.L_302 - .L_301)
	.align		4
.L_301:
        /*06dc*/ 	.word	index@(_ZN10layer_norm13ln_fwd_kernelINS_13Kernel_traitsIf6__halfS2_S2_fjLj5120ELj1ELj1ELj4ELj16ENS_18Kernel_traits_baseILj5120EfS2_S2_S2_fjLj128EEEEELb0ELb1ELb1ELb0EEEvNS_9FwdParamsE)
        /*06e0*/ 	.word	0x000000ec


	//----- nvinfo : EIATTR_FRAME_SIZE
	.align		4
.L_302:
        /*06e4*/ 	.byte	0x04, 0x11
        /*06e6*/ 	.short	(.L_304 - .L_303)
	.align		4
.L_303:
        /*06e8*/ 	.word	index@(_ZN10layer_norm13ln_fwd_kernelINS_13Kernel_traitsIf6__halfS2_S2_fjLj5120ELj1ELj1ELj4ELj16ENS_18Kernel_traits_baseILj5120EfS2_S2_S2_fjLj128EEEEELb0ELb1ELb1ELb0EEEvNS_9FwdParamsE)
        /*06ec*/ 	.word	0x00000000


	//----- nvinfo : EIATTR_REGCOUNT
	.align		4
.L_304:
        /*06f0*/ 	.byte	0x04, 0x2f
        /*06f2*/ 	.short	(.L_306 - .L_305)
	.align		4
.L_305:
        /*06f4*/ 	.word	index@(_ZN10layer_norm13ln_fwd_kernelINS_13Kernel_traitsIf6__halfS2_S2_fjLj5120ELj1ELj1ELj4ELj16ENS_18Kernel_traits_baseILj5120EfS2_S2_S2_fjLj128EEEEELb0ELb1ELb0ELb1EEEvNS_9FwdParamsE)
        /*06f8*/ 	.word	0x000000c2


	//----- nvinfo : EIATTR_FRAME_SIZE
	.align		4
.L_306:
        /*06fc*/ 	.byte	0x04, 0x11
        /*06fe*/ 	.short	(.L_308 - .L_307)
	.align		4
.L_307:
        /*0700*/ 	.word	index@(_ZN10layer_norm13ln_fwd_kernelINS_13Kernel_traitsIf6__halfS2_S2_fjLj5120ELj1ELj1ELj4ELj16ENS_18Kernel_traits_baseILj5120EfS2_S2_S2_fjLj128EEEEELb0ELb1ELb0ELb1EEEvNS_9FwdParamsE)
        /*0704*/ 	.word	0x00000000


	//----- nvinfo : EIATTR_REGCOUNT
	.align		4
.L_308:
        /*0708*/ 	.byte	0x04, 0x2f
        /*070a*/ 	.short	(.L_310 - .L_309)
	.align		4
.L_309:
        /*070c*/ 	.word	index@(_ZN10layer_norm13ln_fwd_kernelINS_13Kernel_traitsIf6__halfS2_S2_fjLj5120ELj1ELj1ELj4ELj16ENS_18Kernel_traits_baseILj5120EfS2_S2_S2_fjLj128EEEEELb0ELb1ELb0ELb0EEEvNS_9FwdParamsE)
        /*0710*/ 	.word	0x000000c1


	//----- nvinfo : EIATTR_FRAME_SIZE
	.align		4
.L_310:
        /*0714*/ 	.byte	0x04, 0x11
        /*0716*/ 	.short	(.L_312 - .L_311)
	.align		4
.L_311:
        /*0718*/ 	.word	index@(_ZN10layer_norm13ln_fwd_kernelINS_13Kernel_traitsIf6__halfS2_S2_fjLj5120ELj1ELj1ELj4ELj16ENS_18Kernel_traits_baseILj5120EfS2_S2_S2_fjLj128EEEEELb0ELb1ELb0ELb0EEEvNS_9FwdParamsE)
        /*071c*/ 	.word	0x00000000


	//----- nvinfo : EIATTR_REGCOUNT
	.align		4
.L_312:
        /*0720*/ 	.byte	0x04, 0x2f
        /*0722*/ 	.short	(.L_314 - .L_313)
	.align		4
.L_313:
        /*0724*/ 	.word	index@(_ZN10layer_norm13ln_fwd_kernelINS_13Kernel_traitsIf6__halfS2_S2_fjLj5120ELj1ELj1ELj4ELj16ENS_18Kernel_traits_baseILj5120EfS2_S2_S2_fjLj128EEEEELb0ELb0ELb1ELb1EEEvNS_9FwdParamsE)
        /*0728*/ 	.word	0x000000a8


	//----- nvinfo : EIATTR_FRAME_SIZE
	.align		4
.L_314:
        /*072c*/ 	.byte	0x04, 0x11
        /*072e*/ 	.short	(.L_316 - .L_315)
	.align		4
.L_315:
        /*0730*/ 	.word	index@(_ZN10layer_norm13ln_fwd_kernelINS_13Kernel_traitsIf6__halfS2_S2_fjLj5120ELj1ELj1ELj4ELj16ENS_18Kernel_traits_baseILj5120EfS2_S2_S2_fjLj128EEEEELb0ELb0ELb1ELb1EEEvNS_9FwdParamsE)
        /*0734*/ 	.word	0x00000000


	//----- nvinfo : EIATTR_REGCOUNT
	.align		4
.L_316:
        /*0738*/ 	.byte	0x04, 0x2f
        /*073a*/ 	.short	(.L_318 - .L_317)
	.align		4
.L_317:
        /*073c*/ 	.word	index@(_ZN10layer_norm13ln_fwd_kernelINS_13Kernel_traitsIf6__halfS2_S2_fjLj5120ELj1ELj1ELj4ELj16ENS_18Kernel_traits_baseILj5120EfS2_S2_S2_fjLj128EEEEELb0ELb0ELb1ELb0EEEvNS_9FwdParamsE)
        /*0740*/ 	.word	0x0000009c


	//----- nvinfo : EIATTR_FRAME_SIZE
	.align		4
.L_318:
        /*0744*/ 	.byte	0x04, 0x11
        /*0746*/ 	.short	(.L_320 - .L_319)
	.align		4
.L_319:
        /*0748*/ 	.word	index@(_ZN10layer_norm13ln_fwd_kernelINS_13Kernel_traitsIf6__halfS2_S2_fjLj5120ELj1ELj1ELj4ELj16ENS_18Kernel_traits_baseILj5120EfS2_S2_S2_fjLj128EEEEELb0ELb0ELb1ELb0EEEvNS_9FwdParamsE)
        /*074c*/ 	.word	0x00000000


	//----- nvinfo : EIATTR_REGCOUNT
	.align		4
.L_320:
        /*0750*/ 	.byte	0x04, 0x2f
        /*0752*/ 	.short	(.L_322 - .L_321)
	.align		4
.L_321:
        /*0754*/ 	.word	index@(_ZN10layer_norm13ln_fwd_kernelINS_13Kernel_traitsIf6__halfS2_S2_fjLj5120ELj1ELj1ELj4ELj16ENS_18Kernel_traits_baseILj5120EfS2_S2_S2_fjLj128EEEEELb0ELb0ELb0ELb1EEEvNS_9FwdParamsE)
        /*0758*/ 	.word	0x0000009f


	//----- nvinfo : EIATTR_FRAME_SIZE
	.align		4
.L_322:
        /*075c*/ 	.byte	0x04, 0x11
        /*075e*/ 	.short	(.L_324 - .L_323)
	.align		4
.L_323:
        /*0760*/ 	.word	index@(_ZN10layer_norm13ln_fwd_kernelINS_13Kernel_traitsIf6__halfS2_S2_fjLj5120ELj1ELj1ELj4ELj16ENS_18Kernel_traits_baseILj5120EfS2_S2_S2_fjLj128EEEEELb0ELb0ELb0ELb1EEEvNS_9FwdParamsE)
        /*0764*/ 	.word	0x00000000


	//----- nvinfo : EIATTR_REGCOUNT
	.align		4
.L_324:
        /*0768*/ 	.byte	0x04, 0x2f
        /*076a*/ 	.short	(.L_326 - .L_325)
	.align		4
.L_325:
        /*076c*/ 	.word	index@(_ZN10layer_norm13ln_fwd_kernelINS_13Kernel_traitsIf6__halfS2_S2_fjLj5120ELj1ELj1ELj4ELj16ENS_18Kernel_traits_baseILj5120EfS2_S2_S2_fjLj128EEEEELb0ELb0ELb0ELb0EEEvNS_9FwdParamsE)
        /*0770*/ 	.word	0x0000009c


	//----- nvinfo : EIATTR_FRAME_SIZE
	.align		4
.L_326:
        /*0774*/ 	.byte	0x04, 0x11
        /*0776*/ 	.short	(.L_328 - .L_327)
	.align		4
.L_327:
        /*0778*/ 	.word	index@(_ZN10layer_norm13ln_fwd_kernelINS_13Kernel_traitsIf6__halfS2_S2_fjLj5120ELj1ELj1ELj4ELj16ENS_18Kernel_traits_baseILj5120EfS2_S2_S2_fjLj128EEEEELb0ELb0ELb0ELb0EEEvNS_9FwdParamsE)
        /*077c*/ 	.word	0x00000000


	//----- nvinfo : EIATTR_REGCOUNT
	.align		4
.L_328:
        /*0780*/ 	.byte	0x04, 0x2f
        /*0782*/ 	.short	(.L_330 - .L_329)
	.align		4
.L_329:
        /*0784*/ 	.word	index@(_ZN10layer_norm13ln_fwd_kernelINS_13Kernel_traitsIf13__nv_bfloat16fS2_fjLj5120ELj1ELj1ELj4ELj16ENS_18Kernel_traits_baseILj5120EfS2_fS2_fjLj128EEEEELb1ELb1ELb1ELb1EEEvNS_9FwdParamsE)
        /*0788*/ 	.word	0x000000fa


	//----- nvinfo : EIATTR_FRAME_SIZE
	.align		4
.L_330:
        /*078c*/ 	.byte	0x04, 0x11
        /*078e*/ 	.short	(.L_332 - .L_331)
	.align		4
.L_331:
        /*0790*/ 	.word	index@(_ZN10layer_norm13ln_fwd_kernelINS_13Kernel_traitsIf13__nv_bfloat16fS2_fjLj5120ELj1ELj1ELj4ELj16ENS_18Kernel_traits_baseILj5120EfS2_fS2_fjLj128EEEEELb1ELb1ELb1ELb1EEEvNS_9FwdParamsE)
        /*0794*/ 	.word	0x00000000


	//----- nvinfo : EIATTR_REGCOUNT
	.align		4
.L_332:
        /*0798*/ 	.byte	0x04, 0x2f
        /*079a*/ 	.short	(.L_334 - .L_333)
	.align		4
.L_333:
        /*079c*/ 	.word	index@(_ZN10layer_norm13ln_fwd_kernelINS_13Kernel_traitsIf13__nv_bfloat16fS2_fjLj5120ELj1ELj1ELj4ELj16ENS_18Kernel_traits_baseILj5120EfS2_fS2_fjLj128EEEEELb1ELb1ELb1ELb0EEEvNS_9FwdParamsE)
        /*07a0*/ 	.word	0x000000da


	//----- nvinfo : EIATTR_FRAME_SIZE
	.align		4
.L_334:
        /*07a4*/ 	.byte	0x04, 0x11
        /*07a6*/ 	.short	(.L_336 - .L_335)
	.align		4
.L_335:
        /*07a8*/ 	.word	index@(_ZN10layer_norm13ln_fwd_kernelINS_13Kernel_traitsIf13__nv_bfloat16fS2_fjLj5120ELj1ELj1ELj4ELj16ENS_18Kernel_traits_baseILj5120EfS2_fS2_fjLj128EEEEELb1ELb1ELb1ELb0EEEvNS_9FwdParamsE)
        /*07ac*/ 	.word	0x00000000


	//----- nvinfo : EIATTR_REGCOUNT
	.align		4
.L_336:
        /*07b0*/ 	.byte	0x04, 0x2f
        /*07b2*/ 	.short	(.L_338 - .L_337)
	.align		4
.L_337:
        /*07b4*/ 	.word	index@(_ZN10layer_norm13ln_fwd_kernelINS_13Kernel_traitsIf13__nv_bfloat16fS2_fjLj5120ELj1ELj1ELj4ELj16ENS_18Kernel_traits_baseILj5120EfS2_fS2_fjLj128EEEEELb1ELb1ELb0ELb1EEEvNS_9FwdParamsE)
        /*07b8*/ 	.word	0x000000d4


	//----- nvinfo : EIATTR_FRAME_SIZE
	.align		4
.L_338:
        /*07bc*/ 	.byte	0x04, 0x11
        /*07be*/ 	.short	(.L_340 - .L_339)
	.align		4
.L_339:
        /*07c0*/ 	.word	index@(_ZN10layer_norm13ln_fwd_kernelINS_13Kernel_traitsIf13__nv_bfloat16fS2_fjLj5120ELj1ELj1ELj4ELj16ENS_18Kernel_traits_baseILj5120EfS2_fS2_fjLj128EEEEELb1ELb1ELb0ELb1EEEvNS_9FwdParamsE)
        /*07c4*/ 	.word	0x00000000


	//----- nvinfo : EIATTR_REGCOUNT
	.align		4
.L_340:
        /*07c8*/ 	.byte	0x04, 0x2f
        /*07ca*/ 	.short	(.L_342 - .L_341)
	.align		4
.L_341:
        /*07cc*/ 	.word	index@(_ZN10layer_norm13ln_fwd_kernelINS_13Kernel_traitsIf13__nv_bfloat16fS2_fjLj5120ELj1ELj1ELj4ELj16ENS_18Kernel_traits_baseILj5120EfS2_fS2_fjLj128EEEEELb1ELb1ELb0ELb0EEEvNS_9FwdParamsE)
        /*07d0*/ 	.word	0x000000cf


	//----- nvinfo : EIATTR_FRAME_SIZE
	.align		4
.L_342:
        /*07d4*/ 	.byte	0x04, 0x11
        /*07d6*/ 	.short	(.L_344 - .L_343)
	.align		4
.L_343:
        /*07d8*/ 	.word	index@(_ZN10layer_norm13ln_fwd_kernelINS_13Kernel_traitsIf13__nv_bfloat16fS2_fjLj5120ELj1ELj1ELj4ELj16ENS_18Kernel_traits_baseILj5120EfS2_fS2_fjLj128EEEEELb1ELb1ELb0ELb0EEEvNS_9FwdParamsE)
        /*07dc*/ 	.word	0x00000000


	//----- nvinfo : EIATTR_REGCOUNT
	.align		4
.L_344:
        /*07e0*/ 	.byte	0x04, 0x2f
        /*07e2*/ 	.short	(.L_346 - .L_345)
	.align		4
.L_345:
        /*07e4*/ 	.word	index@(_ZN10layer_norm13ln_fwd_kernelINS_13Kernel_traitsIf13__nv_bfloat16fS2_fjLj5120ELj1ELj1ELj4ELj16ENS_18Kernel_traits_baseILj5120EfS2_fS2_fjLj128EEEEELb1ELb0ELb1ELb1EEEvNS_9FwdParamsE)
        /*07e8*/ 	.word	0x000000a0


	//----- nvinfo : EIATTR_FRAME_SIZE
	.align		4
.L_346:
        /*07ec*/ 	.byte	0x04, 0x11
        /*07ee*/ 	.short	(.L_348 - .L_347)
	.align		4
.L_347:
        /*07f0*/ 	.word	index@(_ZN10layer_norm13ln_fwd_kernelINS_13Kernel_traitsIf13__nv_bfloat16fS2_fjLj5120ELj1ELj1ELj4ELj16ENS_18Kernel_traits_baseILj5120EfS2_fS2_fjLj128EEEEELb1ELb0ELb1ELb1EEEvNS_9FwdParamsE)
        /*07f4*/ 	.word	0x00000000


	//----- nvinfo : EIATTR_REGCOUNT
	.align		4
.L_348:
        /*07f8*/ 	.byte	0x04, 0x2f
        /*07fa*/ 	.short	(.L_350 - .L_349)
	.align		4
.L_349:
        /*07fc*/ 	.word	index@(_ZN10layer_norm13ln_fwd_kernelINS_13Kernel_traitsIf13__nv_bfloat16fS2_fjLj5120ELj1ELj1ELj4ELj16ENS_18Kernel_traits_baseILj5120EfS2_fS2_fjLj128EEEEELb1ELb0ELb1ELb0EEEvNS_9FwdParamsE)
        /*0800*/ 	.word	0x000000a7


	//----- nvinfo : EIATTR_FRAME_SIZE
	.align		4
.L_350:
        /*0804*/ 	.byte	0x04, 0x11
        /*0806*/ 	.short	(.L_352 - .L_351)
	.align		4
.L_351:
        /*0808*/ 	.word	index@(_ZN10layer_norm13ln_fwd_kernelINS_13Kernel_traitsIf13__nv_bfloat16fS2_fjLj5120ELj1ELj1ELj4ELj16ENS_18Kernel_traits_baseILj5120EfS2_fS2_fjLj128EEEEELb1ELb0ELb1ELb0EEEvNS_9FwdParamsE)
        /*080c*/ 	.word	0x00000000


	//----- nvinfo : EIATTR_REGCOUNT
	.align		4
.L_352:
        /*0810*/ 	.byte	0x04, 0x2f
        /*0812*/ 	.short	(.L_354 - .L_353)
	.align		4
.L_353:
        /*0814*/ 	.word	index@(_ZN10layer_norm13ln_fwd_kernelINS_13Kernel_traitsIf13__nv_bfloat16fS2_fjLj5120ELj1ELj1ELj4ELj16ENS_18Kernel_traits_baseILj5120EfS2_fS2_fjLj128EEEEELb1ELb0ELb0ELb1EEEvNS_9FwdParamsE)
        /*0818*/ 	.word	0x000000a1


	//----- nvinfo : EIATTR_FRAME_SIZE
	.align		4
.L_354:
        /*081c*/ 	.byte	0x04, 0x11
        /*081e*/ 	.short	(.L_356 - .L_355)
	.align		4
.L_355:
        /*0820*/ 	.word	index@(_ZN10layer_norm13ln_fwd_kernelINS_13Kernel_traitsIf13__nv_bfloat16fS2_fjLj5120ELj1ELj1ELj4ELj16ENS_18Kernel_traits_baseILj5120EfS2_fS2_fjLj128EEEEELb1ELb0ELb0ELb1EEEvNS_9FwdParamsE)
        /*0824*/ 	.word	0x00000000


	//----- nvinfo : EIATTR_REGCOUNT
	.align		4
.L_356:
        /*0828*/ 	.byte	0x04, 0x2f
        /*082a*/ 	.short	(.L_358 - .L_357)
	.align		4
.L_357:
        /*082c*/ 	.word	index@(_ZN10layer_norm13ln_fwd_kernelINS_13Kernel_traitsIf13__nv_bfloat16fS2_fjLj5120ELj1ELj1ELj4ELj16ENS_18Kernel_traits_baseILj5120EfS2_fS2_fjLj128EEEEELb1ELb0ELb0ELb0EEEvNS_9FwdParamsE)
        /*0830*/ 	.word	0x0000009e


	//----- nvinfo : EIATTR_FRAME_SIZE
	.align		4
.L_358:
        /*0834*/ 	.byte	0x04, 0x11
        /*0836*/ 	.short	(.L_360 - .L_359)
	.align		4
.L_359:
        /*0838*/ 	.word	index@(_ZN10layer_norm13ln_fwd_kernelINS_13Kernel_traitsIf13__nv_bfloat16fS2_fjLj5120ELj1ELj1ELj4ELj16ENS_18Kernel_traits_baseILj5120EfS2_fS2_fjLj128EEEEELb1ELb0ELb0ELb0EEEvNS_9FwdParamsE)
        /*083c*/ 	.word	0x00000000


	//----- nvinfo : EIATTR_REGCOUNT
	.align		4
.L_360:
        /*0840*/ 	.byte	0x04, 0x2f
        /*0842*/ 	.short	(.L_362 - .L_361)
	.align		4
.L_361:
        /*0844*/ 	.word	index@(_ZN10layer_norm13ln_fwd_kernelINS_13Kernel_traitsIf13__nv_bfloat16fS2_fjLj5120ELj1ELj1ELj4ELj16ENS_18Kernel_traits_baseILj5120EfS2_fS2_fjLj128EEEEELb0ELb1ELb1ELb1EEEvNS_9FwdParamsE)
        /*0848*/ 	.word	0x000000dd


	//----- nvinfo : EIATTR_FRAME_SIZE
	.align		4
.L_362:
        /*084c*/ 	.byte	0x04, 0x11
        /*084e*/ 	.short	(.L_364 - .L_363)
	.align		4
.L_363:
        /*0850*/ 	.word	index@(_ZN10layer_norm13ln_fwd_kernelINS_13Kernel_traitsIf13__nv_bfloat16fS2_fjLj5120ELj1ELj1ELj4ELj16ENS_18Kernel_traits_baseILj5120EfS2_fS2_fjLj128EEEEELb0ELb1ELb1ELb1EEEvNS_9FwdParamsE)
        /*0854*/ 	.word	0x00000000


	//----- nvinfo : EIATTR_REGCOUNT
	.align		4
.L_364:
        /*0858*/ 	.byte	0x04, 0x2f
        /*085a*/ 	.short	(.L_366 - .L_365)
	.align		4
.L_365:
        /*085c*/ 	.word	index@(_ZN10layer_norm13ln_fwd_kernelINS_13Kernel_traitsIf13__nv_bfloat16fS2_fjLj5120ELj1ELj1ELj4ELj16ENS_18Kernel_traits_baseILj5120EfS2_fS2_fjLj128EEEEELb0ELb1ELb1ELb0EEEvNS_9FwdParamsE)
        /*0860*/ 	.word	0x000000c8


	//----- nvinfo : EIATTR_FRAME_SIZE
	.align		4
.L_366:
        /*0864*/ 	.byte	0x04, 0x11
        /*0866*/ 	.short	(.L_368 - .L_367)
	.align		4
.L_367:
        /*0868*/ 	.word	index@(_ZN10layer_norm13ln_fwd_kernelINS_13Kernel_traitsIf13__nv_bfloat16fS2_fjLj5120ELj1ELj1ELj4ELj16ENS_18Kernel_traits_baseILj5120EfS2_fS2_fjLj128EEEEELb0ELb1ELb1ELb0EEEvNS_9FwdParamsE)
        /*086c*/ 	.word	0x00000000


	//----- nvinfo : EIATTR_REGCOUNT
	.align		4
.L_368:
        /*0870*/ 	.byte	0x04, 0x2f
        /*0872*/ 	.short	(.L_370 - .L_369)
	.align		4
.L_369:
        /*0874*/ 	.word	index@(_ZN10layer_norm13ln_fwd_kernelINS_13Kernel_traitsIf13__nv_bfloat16fS2_fjLj5120ELj1ELj1ELj4ELj16ENS_18Kernel_traits_baseILj5120EfS2_fS2_fjLj128EEEEELb0ELb1ELb0ELb1EEEvNS_9FwdParamsE)
        /*0878*/ 	.word	0x000000d2


	//----- nvinfo : EIATTR_FRAME_SIZE
	.align		4
.L_370:
        /*087c*/ 	.byte	0x04, 0x11
        /*087e*/ 	.short	(.L_372 - .L_371)
	.align		4
.L_371:
        /*0880*/ 	.word	index@(_ZN10layer_norm13ln_fwd_kernelINS_13Kernel_traitsIf13__nv_bfloat16fS2_fjLj5120ELj1ELj1ELj4ELj16ENS_18Kernel_traits_baseILj5120EfS2_fS2_fjLj128EEEEELb0ELb1ELb0ELb1EEEvNS_9FwdParamsE)
        /*0884*/ 	.word	0x00000000


	//----- nvinfo : EIATTR_REGCOUNT
	.align		4
.L_372:
        /*0888*/ 	.byte	0x04, 0x2f
        /*088a*/ 	.short	(.L_374 - .L_373)
	.align		4
.L_373:
        /*088c*/ 	.word	index@(_ZN10layer_norm13ln_fwd_kernelINS_13Kernel_traitsIf13__nv_bfloat16fS2_fjLj5120ELj1ELj1ELj4ELj16ENS_18Kernel_traits_baseILj5120EfS2_fS2_fjLj128EEEEELb0ELb1ELb0ELb0EEEvNS_9FwdParamsE)
        /*0890*/ 	.word	0x000000c5


	//----- nvinfo : EIATTR_FRAME_SIZE
	.align		4
.L_374:
        /*0894*/ 	.byte	0x04, 0x11
        /*0896*/ 	.short	(.L_376 - .L_375)
	.align		4
.L_375:
        /*0898*/ 	.word	index@(_ZN10layer_norm13ln_fwd_kernelINS_13Kernel_traitsIf13__nv_bfloat16fS2_fjLj5120ELj1ELj1ELj4ELj16ENS_18Kernel_traits_baseILj5120EfS2_fS2_fjLj128EEEEELb0ELb1ELb0ELb0EEEvNS_9FwdParamsE)
        /*089c*/ 	.word	0x00000000


	//----- nvinfo : EIATTR_REGCOUNT
	.align		4
.L_376:
        /*08a0*/ 	.byte	0x04, 0x2f
        /*08a2*/ 	.short	(.L_378 - .L_377)
	.align		4
.L_377:
        /*08a4*/ 	.word	index@(_ZN10layer_norm13ln_fwd_kernelINS_13Kernel_traitsIf13__nv_bfloat16fS2_fjLj5120ELj1ELj1ELj4ELj16ENS_18Kernel_traits_baseILj5120EfS2_fS2_fjLj128EEEEELb0ELb0ELb1ELb1EEEvNS_9FwdParamsE)
        /*08a8*/ 	.word	0x000000a7


	//----- nvinfo : EIATTR_FRAME_SIZE
	.align		4
.L_378:
        /*08ac*/ 	.byte	0x04, 0x11
        /*08ae*/ 	.short	(.L_380 - .L_379)
	.align		4
.L_379:
        /*08b0*/ 	.word	index@(_ZN10layer_norm13ln_fwd_kernelINS_13Kernel_traitsIf13__nv_bfloat16fS2_fjLj5120ELj1ELj1ELj4ELj16ENS_18Kernel_traits_baseILj5120EfS2_fS2_fjLj128EEEEELb0ELb0ELb1ELb1EEEvNS_9FwdParamsE)
        /*08b4*/ 	.word	0x00000000


	//----- nvinfo : EIATTR_REGCOUNT
	.align		4
.L_380:
        /*08b8*/ 	.byte	0x04, 0x2f
        /*08ba*/ 	.short	(.L_382 - .L_381)
	.align		4
.L_381:
        /*08bc*/ 	.word	index@(_ZN10layer_norm13ln_fwd_kernelINS_13Kernel_traitsIf13__nv_bfloat16fS2_fjLj5120ELj1ELj1ELj4ELj16ENS_18Kernel_traits_baseILj5120EfS2_fS2_fjLj128EEEEELb0ELb0ELb1ELb0EEEvNS_9FwdParamsE)
        /*08c0*/ 	.word	0x0000009a


	//----- nvinfo : EIATTR_FRAME_SIZE
	.align		4
.L_382:
        /*08c4*/ 	.byte	0x04, 0x11
        /*08c6*/ 	.short	(.L_384 - .L_383)
	.align		4
.L_383:
        /*08c8*/ 	.word	index@(_ZN10layer_norm13ln_fwd_kernelINS_13Kernel_traitsIf13__nv_bfloat16fS2_fjLj5120ELj1ELj1ELj4ELj16ENS_18Kernel_traits_baseILj5120EfS2_fS2_fjLj128EEEEELb0ELb0ELb1ELb0EEEvNS_9FwdParamsE)
        /*08cc*/ 	.word	0x00000000


	//----- nvinfo : EIATTR_REGCOUNT
	.align		4
.L_384:
        /*08d0*/ 	.byte	0x04, 0x2f
        /*08d2*/ 	.short	(.L_386 - .L_385)
	.align		4
.L_385:
        /*08d4*/ 	.word	index@(_ZN10layer_norm13ln_fwd_kernelINS_13Kernel_traitsIf13__nv_bfloat16fS2_fjLj5120ELj1ELj1ELj4ELj16ENS_18Kernel_traits_baseILj5120EfS2_fS2_fjLj128EEEEELb0ELb0ELb0ELb1EEEvNS_9FwdParamsE)
        /*08d8*/ 	.word	0x00000099


	//----- nvinfo : EIATTR_FRAME_SIZE
	.align		4
.L_386:
        /*08dc*/ 	.byte	0x04, 0x11
        /*08de*/ 	.short	(.L_388 - .L_387)
	.align		4
.L_387:
        /*08e0*/ 	.word	index@(_ZN10layer_norm13ln_fwd_kernelINS_13Kernel_traitsIf13__nv_bfloat16fS2_fjLj5120ELj1ELj1ELj4ELj16ENS_18Kernel_traits_baseILj5120EfS2_fS2_fjLj128EEEEELb0ELb0ELb0ELb1EEEvNS_9FwdParamsE)
        /*08e4*/ 	.word	0x00000000


	//----- nvinfo : EIATTR_REGCOUNT
	.align		4
.L_388:
        /*08e8*/ 	.byte	0x04, 0x2f
        /*08ea*/ 	.short	(.L_390 - .L_389)
	.align		4
.L_389:
        /*08ec*/ 	.word	index@(_ZN10layer_norm13ln_fwd_kernelINS_13Kernel_traitsIf13__nv_bfloat16fS2_fjLj5120ELj1ELj1ELj4ELj16ENS_18Kernel_traits_baseILj5120EfS2_fS2_fjLj128EEEEELb0ELb0ELb0ELb0EEEvNS_9FwdParamsE)
        /*08f0*/ 	.word	0x00000094


	//----- nvinfo : EIATTR_FRAME_SIZE
	.align		4
.L_390:
        /*08f4*/ 	.byte	0x04, 0x11
        /*08f6*/ 	.short	(.L_392 - .L_391)
	.align		4
.L_391:
        /*08f8*/ 	.word	index@(_ZN10layer_norm13ln_fwd_kernelINS_13Kernel_traitsIf13__nv_bfloat16fS2_fjLj5120ELj1ELj1ELj4ELj16ENS_18Kernel_traits_baseILj5120EfS2_fS2_fjLj128EEEEELb0ELb0ELb0ELb0EEEvNS_9FwdParamsE)
        /*08fc*/ 	.word	0x00000000


	//----- nvinfo : EIATTR_REGCOUNT
	.align		4
.L_392:
        /*0900*/ 	.byte	0x04, 0x2f
        /*0902*/ 	.short	(.L_394 - .L_393)
	.align		4
.L_393:
        /*0904*/ 	.word	index@(_ZN10layer_norm13ln_fwd_kernelINS_13Kernel_traitsI13__nv_bfloat16S2_fS2_fjLj5120ELj1ELj1ELj4ELj16ENS_18Kernel_traits_baseILj5120ES2_S2_fS2_fjLj128EEEEELb1ELb1ELb1ELb1EEEvNS_9FwdParamsE)
        /*0908*/ 	.word	0x000000ff


	//----- nvinfo : EIATTR_FRAME_SIZE
	.align		4
.L_394:
        /*090c*/ 	.byte	0x04, 0x11
        /*090e*/ 	.short	(.L_396 - .L_395)
	.align		4
.L_395:
        /*0910*/ 	.word	index@(_ZN10layer_norm13ln_fwd_kernelINS_13Kernel_traitsI13__nv_bfloat16S2_fS2_fjLj5120ELj1ELj1ELj4ELj16ENS_18Kernel_traits_baseILj5120ES2_S2_fS2_fjLj128EEEEELb1ELb1ELb1ELb1EEEvNS_9FwdParamsE)
        /*0914*/ 	.word	0x00000000


	//----- nvinfo : EIATTR_REGCOUNT
	.align		4
.L_396:
        /*0918*/ 	.byte	0x04, 0x2f
        /*091a*/ 	.short	(.L_398 - .L_397)
	.align		4
.L_397:
        /*091c*/ 	.word	index@(_ZN10layer_norm13ln_fwd_kernelINS_13Kernel_traitsI13__nv_bfloat16S2_fS2_fjLj5120ELj1ELj1ELj4ELj16ENS_18Kernel_traits_baseILj5120ES2_S2_fS2_fjLj128EEEEELb1ELb1ELb1ELb0EEEvNS_9FwdParamsE)
        /*0920*/ 	.word	0x000000de


	//----- nvinfo : EIATTR_FRAME_SIZE
	.align		4
.L_398:
        /*0924*/ 	.byte	0x04, 0x11
        /*0926*/ 	.short	(.L_400 - .L_399)
	.align		4
.L_399:
        /*0928*/ 	.word	index@(_ZN10layer_norm13ln_fwd_kernelINS_13Kernel_traitsI13__nv_bfloat16S2_fS2_fjLj5120ELj1ELj1ELj4ELj16ENS_18Kernel_traits_baseILj5120ES2_S2_fS2_fjLj128EEEEELb1ELb1ELb1ELb0EEEvNS_9FwdParamsE)
        /*092c*/ 	.word	0x00000000


	//----- nvinfo : EIATTR_REGCOUNT
	.align		4
.L_400:
        /*0930*/ 	.byte	0x04, 0x2f
        /*0932*/ 	.short	(.L_402 - .L_401)
	.align		4
.L_401:
        /*0934*/ 	.word	index@(_ZN10layer_norm13ln_fwd_kernelINS_13Kernel_traitsI13__nv_bfloat16S2_fS2_fjLj5120ELj1ELj1ELj4ELj16ENS_18Kernel_traits_baseILj5120ES2_S2_fS2_fjLj128EEEEELb1ELb1ELb0ELb1EEEvNS_9FwdParamsE)
        /*0938*/ 	.word	0x000000e5


	//----- nvinfo : EIATTR_FRAME_SIZE
	.align		4
.L_402:
        /*093c*/ 	.byte	0x04, 0x11
        /*093e*/ 	.short	(.L_404 - .L_403)
	.align		4
.L_403:
        /*0940*/ 	.word	index@(_ZN10layer_norm13ln_fwd_kernelINS_13Kernel_traitsI13__nv_bfloat16S2_fS2_fjLj5120ELj1ELj1ELj4ELj16ENS_18Kernel_traits_baseILj5120ES2_S2_fS2_fjLj128EEEEELb1ELb1ELb0ELb1EEEvNS_9FwdParamsE)
        /*0944*/ 	.word	0x00000000


	//----- nvinfo : EIATTR_REGCOUNT
	.align		4
.L_404:
        /*0948*/ 	.byte	0x04, 0x2f
        /*094a*/ 	.short	(.L_406 - .L_405)
	.align		4
.L_405:
        /*094c*/ 	.word	index@(_ZN10layer_norm13ln_fwd_kernelINS_13Kernel_traitsI13__nv_bfloat16S2_fS2_fjLj5120ELj1ELj1ELj4ELj16ENS_18Kernel_traits_baseILj5120ES2_S2_fS2_fjLj128EEEEELb1ELb1ELb0ELb0EEEvNS_9FwdParamsE)
        /*0950*/ 	.word	0x000000d6


	//----- nvinfo : EIATTR_FRAME_SIZE
	.align		4
.L_406:
        /*0954*/ 	.byte	0x04, 0x11
        /*0956*/ 	.short	(.L_408 - .L_407)
	.align		4
.L_407:
        /*0958*/ 	.word	index@(_ZN10layer_norm13ln_fwd_kernelINS_13Kernel_traitsI13__nv_bfloat16S2_fS2_fjLj5120ELj1ELj1ELj4ELj16ENS_18Kernel_traits_baseILj5120ES2_S2_fS2_fjLj128EEEEELb1ELb1ELb0ELb0EEEvNS_9FwdParamsE)
        /*095c*/ 	.word	0x00000000


	//----- nvinfo : EIATTR_REGCOUNT
	.align		4
.L_408:
        /*0960*/ 	.byte	0x04, 0x2f
        /*0962*/ 	.short	(.L_410 - .L_409)
	.align		4
.L_409:
        /*0964*/ 	.word	index@(_ZN10layer_norm13ln_fwd_kernelINS_13Kernel_traitsI13__nv_bfloat16S2_fS2_fjLj5120ELj1ELj1ELj4ELj16ENS_18Kernel_traits_baseILj5120ES2_S2_fS2_fjLj128EEEEELb1ELb0ELb1ELb1EEEvNS_9FwdParamsE)
        /*0968*/ 	.word	0x000000a7


	//----- nvinfo : EIATTR_FRAME_SIZE
	.align		4
.L_410:
        /*096c*/ 	.byte	0x04, 0x11
        /*096e*/ 	.short	(.L_412 - .L_411)
	.align		4
.L_411:
        /*0970*/ 	.word	index@(_ZN10layer_norm13ln_fwd_kernelINS_13Kernel_traitsI13__nv_bfloat16S2_fS2_fjLj5120ELj1ELj1ELj4ELj16ENS_18Kernel_traits_baseILj5120ES2_S2_fS2_fjLj128EEEEELb1ELb0ELb1ELb1EEEvNS_9FwdParamsE)
        /*0974*/ 	.word	0x00000000


	//----- nvinfo : EIATTR_REGCOUNT
	.align		4
.L_412:
        /*0978*/ 	.byte	0x04, 0x2f
        /*097a*/ 	.short	(.L_414 - .L_413)
	.align		4
.L_413:
        /*097c*/ 	.word	index@(_ZN10layer_norm13ln_fwd_kernelINS_13Kernel_traitsI13__nv_bfloat16S2_fS2_fjLj5120ELj1ELj1ELj4ELj16ENS_18Kernel_traits_baseILj5120ES2_S2_fS2_fjLj128EEEEELb1ELb0ELb1ELb0EEEvNS_9FwdParamsE)
        /*0980*/ 	.word	0x0000009e


	//----- nvinfo : EIATTR_FRAME_SIZE
	.align		4
.L_414:
        /*0984*/ 	.byte	0x04, 0x11
        /*0986*/ 	.short	(.L_416 - .L_415)
	.align		4
.L_415:
        /*0988*/ 	.word	index@(_ZN10layer_norm13ln_fwd_kernelINS_13Kernel_traitsI13__nv_bfloat16S2_fS2_fjLj5120ELj1ELj1ELj4ELj16ENS_18Kernel_traits_baseILj5120ES2_S2_fS2_fjLj128EEEEELb1ELb0ELb1ELb0EEEvNS_9FwdParamsE)
        /*098c*/ 	.word	0x00000000


	//----- nvinfo : EIATTR_REGCOUNT
	.align		4
.L_416:
        /*0990*/ 	.byte	0x04, 0x2f
        /*0992*/ 	.short	(.L_418 - .L_417)
	.align		4
.L_417:
        /*0994*/ 	.word	index@(_ZN10layer_norm13ln_fwd_kernelINS_13Kernel_traitsI13__nv_bfloat16S2_fS2_fjLj5120ELj1ELj1ELj4ELj16ENS_18Kernel_traits_baseILj5120ES2_S2_fS2_fjLj128EEEEELb1ELb0ELb0ELb1EEEvNS_9FwdParamsE)
        /*0998*/ 	.word	0x0000009f


	//----- nvinfo : EIATTR_FRAME_SIZE
	.align		4
.L_418:
        /*099c*/ 	.byte	0x04, 0x11
        /*099e*/ 	.short	(.L_420 - .L_419)
	.align		4
.L_419:
        /*09a0*/ 	.word	index@(_ZN10layer_norm13ln_fwd_kernelINS_13Kernel_traitsI13__nv_bfloat16S2_fS2_fjLj5120ELj1ELj1ELj4ELj16ENS_18Kernel_traits_baseILj5120ES2_S2_fS2_fjLj128EEEEELb1ELb0ELb0ELb1EEEvNS_9FwdParamsE)
        /*09a4*/ 	.word	0x00000000


	//----- nvinfo : EIATTR_REGCOUNT
	.align		4
.L_420:
        /*09a8*/ 	.byte	0x04, 0x2f
        /*09aa*/ 	.short	(.L_422 - .L_421)
	.align		4
.L_421:
        /*09ac*/ 	.word	index@(_ZN10layer_norm13ln_fwd_kernelINS_13Kernel_traitsI13__nv_bfloat16S2_fS2_fjLj5120ELj1ELj1ELj4ELj16ENS_18Kernel_traits_baseILj5120ES2_S2_fS2_fjLj128EEEEELb1ELb0ELb0ELb0EEEvNS_9FwdParamsE)
        /*09b0*/ 	.word	0x00000094


	//----- nvinfo : EIATTR_FRAME_SIZE
	.align		4
.L_422:
        /*09b4*/ 	.byte	0x04, 0x11
        /*09b6*/ 	.short	(.L_424 - .L_423)
	.align		4
.L_423:
        /*09b8*/ 	.word	index@(_ZN10layer_norm13ln_fwd_kernelINS_13Kernel_traitsI13__nv_bfloat16S2_fS2_fjLj5120ELj1ELj1ELj4ELj16ENS_18Kernel_traits_baseILj5120ES2_S2_fS2_fjLj128EEEEELb1ELb0ELb0ELb0EEEvNS_9FwdParamsE)
        /*09bc*/ 	.word	0x00000000


	//----- nvinfo : EIATTR_REGCOUNT
	.align		4
.L_424:
        /*09c0*/ 	.byte	0x04, 0x2f
        /*09c2*/ 	.short	(.L_426 - .L_425)
	.align		4
.L_425:
        /*09c4*/ 	.word	index@(_ZN10layer_norm13ln_fwd_kernelINS_13Kernel_traitsI13__nv_bfloat16S2_fS2_fjLj5120ELj1ELj1ELj4ELj16ENS_18Kernel_traits_baseILj5120ES2_S2_fS2_fjLj128EEEEELb0ELb1ELb1ELb1EEEvNS_9FwdParamsE)
        /*09c8*/ 	.word	0x000000a8


	//----- nvinfo : EIATTR_FRAME_SIZE
	.align		4
.L_426:
        /*09cc*/ 	.byte	0x04, 0x11
        /*09ce*/ 	.short	(.L_428 - .L_427)
	.align		4
.L_427:
        /*09d0*/ 	.word	index@(_ZN10layer_norm13ln_fwd_kernelINS_13Kernel_traitsI13__nv_bfloat16S2_fS2_fjLj5120ELj1ELj1ELj4ELj16ENS_18Kernel_traits_baseILj5120ES2_S2_fS2_fjLj128EEEEELb0ELb1ELb1ELb1EEEvNS_9FwdParamsE)
        /*09d4*/ 	.word	0x00000000


	//----- nvinfo : EIATTR_REGCOUNT
	.align		4
.L_428:
        /*09d8*/ 	.byte	0x04, 0x2f
        /*09da*/ 	.short	(.L_430 - .L_429)
	.align		4
.L_429:
        /*09dc*/ 	.word	index@(_ZN10layer_norm13ln_fwd_kernelINS_13Kernel_traitsI13__nv_bfloat16S2_fS2_fjLj5120ELj1ELj1ELj4ELj16ENS_18Kernel_traits_baseILj5120ES2_S2_fS2_fjLj128EEEEELb0ELb1ELb1ELb0EEEvNS_9FwdParamsE)
        /*09e0*/ 	.word	0x000000ca


	//----- nvinfo : EIATTR_FRAME_SIZE
	.align		4
.L_430:
        /*09e4*/ 	.byte	0x04, 0x11
        /*09e6*/ 	.short	(.L_432 - .L_431)
	.align		4
.L_431:
        /*09e8*/ 	.word	index@(_ZN10layer_norm13ln_fwd_kernelINS_13Kernel_traitsI13__nv_bfloat16S2_fS2_fjLj5120ELj1ELj1ELj4ELj16ENS_18Kernel_traits_baseILj5120ES2_S2_fS2_fjLj128EEEEELb0ELb1ELb1ELb0EEEvNS_9FwdParamsE)
        /*09ec*/ 	.word	0x00000000


	//----- nvinfo : EIATTR_REGCOUNT
	.align		4
.L_432:
        /*09f0*/ 	.byte	0x04, 0x2f
        /*09f2*/ 	.short	(.L_434 - .L_433)
	.align		4
.L_433:
        /*09f4*/ 	.word	index@(_ZN10layer_norm13ln_fwd_kernelINS_13Kernel_traitsI13__nv_bfloat16S2_fS2_fjLj5120ELj1ELj1ELj4ELj16ENS_18Kernel_traits_baseILj5120ES2_S2_fS2_fjLj128EEEEELb0ELb1ELb0ELb1EEEvNS_9FwdParamsE)
        /*09f8*/ 	.word	0x000000ac


	//----- nvinfo : EIATTR_FRAME_SIZE
	.align		4
.L_434:
        /*09fc*/ 	.byte	0x04, 0x11
        /*09fe*/ 	.short	(.L_436 - .L_435)
	.align		4
.L_435:
        /*0a00*/ 	.word	index@(_ZN10layer_norm13ln_fwd_kernelINS_13Kernel_traitsI13__nv_bfloat16S2_fS2_fjLj5120ELj1ELj1ELj4ELj16ENS_18Kernel_traits_baseILj5120ES2_S2_fS2_fjLj128EEEEELb0ELb1ELb0ELb1EEEvNS_9FwdParamsE)
        /*0a04*/ 	.word	0x00000000


	//----- nvinfo : EIATTR_REGCOUNT
	.align		4
.L_436:
        /*0a08*/ 	.byte	0x04, 0x2f
        /*0a0a*/ 	.short	(.L_438 - .L_437)
	.align		4
.L_437:
        /*0a0c*/ 	.word	index@(_ZN10layer_norm13ln_fwd_kernelINS_13Kernel_traitsI13__nv_bfloat16S2_fS2_fjLj5120ELj1ELj1ELj4ELj16ENS_18Kernel_traits_baseILj5120ES2_S2_fS2_fjLj128EEEEELb0ELb1ELb0ELb0EEEvNS_9FwdParamsE)
        /*0a10*/ 	.word	0x000000c8


	//----- nvinfo : EIATTR_FRAME_SIZE
	.align		4
.L_438:
        /*0a14*/ 	.byte	0x04, 0x11
        /*0a16*/ 	.short	(.L_440 - .L_439)
	.align		4
.L_439:
        /*0a18*/ 	.word	index@(_ZN10layer_norm13ln_fwd_kernelINS_13Kernel_traitsI13__nv_bfloat16S2_fS2_fjLj5120ELj1ELj1ELj4ELj16ENS_18Kernel_traits_baseILj5120ES2_S2_fS2_fjLj128EEEEELb0ELb1ELb0ELb0EEEvNS_9FwdParamsE)
        /*0a1c*/ 	.word	0x00000000


	//----- nvinfo : EIATTR_REGCOUNT
	.align		4
.L_440:
        /*0a20*/ 	.byte	0x04, 0x2f
        /*0a22*/ 	.short	(.L_442 - .L_441)
	.align		4
.L_441:
        /*0a24*/ 	.word	index@(_ZN10layer_norm13ln_fwd_kernelINS_13Kernel_traitsI13__nv_bfloat16S2_fS2_fjLj5120ELj1ELj1ELj4ELj16ENS_18Kernel_traits_baseILj5120ES2_S2_fS2_fjLj128EEEEELb0ELb0ELb1ELb1EEEvNS_9FwdParamsE)
        /*0a28*/ 	.word	0x00000080


	//----- nvinfo : EIATTR_FRAME_SIZE
	.align		4
.L_442:
        /*0a2c*/ 	.byte	0x04, 0x11
        /*0a2e*/ 	.short	(.L_444 - .L_443)
	.align		4
.L_443:
        /*0a30*/ 	.word	index@(_ZN10layer_norm13ln_fwd_kernelINS_13Kernel_traitsI13__nv_bfloat16S2_fS2_fjLj5120ELj1ELj1ELj4ELj16ENS_18Kernel_traits_baseILj5120ES2_S2_fS2_fjLj128EEEEELb0ELb0ELb1ELb1EEEvNS_9FwdParamsE)
        /*0a34*/ 	.word	0x00000010


	//----- nvinfo : EIATTR_REGCOUNT
	.align		4
.L_444:
        /*0a38*/ 	.byte	0x04, 0x2f
        /*0a3a*/ 	.short	(.L_446 - .L_445)
	.align		4
.L_445:
        /*0a3c*/ 	.word	index@(_ZN10layer_norm13ln_fwd_kernelINS_13Kernel_traitsI13__nv_bfloat16S2_fS2_fjLj5120ELj1ELj1ELj4ELj16ENS_18Kernel_traits_baseILj5120ES2_S2_fS2_fjLj128EEEEELb0ELb0ELb1ELb0EEEvNS_9FwdParamsE)
        /*0a40*/ 	.word	0x0000009c


	//----- nvinfo : EIATTR_FRAME_SIZE
	.align		4
.L_446:
        /*0a44*/ 	.byte	0x04, 0x11
        /*0a46*/ 	.short	(.L_448 - .L_447)
	.align		4
.L_447:
        /*0a48*/ 	.word	index@(_ZN10layer_norm13ln_fwd_kernelINS_13Kernel_traitsI13__nv_bfloat16S2_fS2_fjLj5120ELj1ELj1ELj4ELj16ENS_18Kernel_traits_baseILj5120ES2_S2_fS2_fjLj128EEEEELb0ELb0ELb1ELb0EEEvNS_9FwdParamsE)
        /*0a4c*/ 	.word	0x00000000


	//----- nvinfo : EIATTR_REGCOUNT
	.align		4
.L_448:
        /*0a50*/ 	.byte	0x04, 0x2f
        /*0a52*/ 	.short	(.L_450 - .L_449)
	.align		4
.L_449:
        /*0a54*/ 	.word	index@(_ZN10layer_norm13ln_fwd_kernelINS_13Kernel_traitsI13__nv_bfloat16S2_fS2_fjLj5120ELj1ELj1ELj4ELj16ENS_18Kernel_traits_baseILj5120ES2_S2_fS2_fjLj128EEEEELb0ELb0ELb0ELb1EEEvNS_9FwdParamsE)
        /*0a58*/ 	.word	0x0000007f


	//----- nvinfo : EIATTR_FRAME_SIZE
	.align		4
.L_450:
        /*0a5c*/ 	.byte	0x04, 0x11
        /*0a5e*/ 	.short	(.L_452 - .L_451)
	.align		4
.L_451:
        /*0a60*/ 	.word	index@(_ZN10layer_norm13ln_fwd_kernelINS_13Kernel_traitsI13__nv_bfloat16S2_fS2_fjLj5120ELj1ELj1ELj4ELj16ENS_18Kernel_traits_baseILj5120ES2_S2_fS2_fjLj128EEEEELb0ELb0ELb0ELb1EEEvNS_9FwdParamsE)
        /*0a64*/ 	.word	0x00000000


	//----- nvinfo : EIATTR_REGCOUNT
	.align		4
.L_452:
        /*0a68*/ 	.byte	0x04, 0x2f
        /*0a6a*/ 	.short	(.L_454 - .L_453)
	.align		4
.L_453:
        /*0a6c*/ 	.word	index@(_ZN10layer_norm13ln_fwd_kernelINS_13Kernel_traitsI13__nv_bfloat16S2_fS2_fjLj5120ELj1ELj1ELj4ELj16ENS_18Kernel_traits_baseILj5120ES2_S2_fS2_fjLj128EEEEELb0ELb0ELb0ELb0EEEvNS_9FwdParamsE)
        /*0a70*/ 	.word	0x00000097


	//----- nvinfo : EIATTR_FRAME_SIZE
	.align		4
.L_454:
        /*0a74*/ 	.byte	0x04, 0x11
        /*0a76*/ 	.short	(.L_456 - .L_455)
	.align		4
.L_455:
        /*0a78*/ 	.word	index@(_ZN10layer_norm13ln_fwd_kernelINS_13Kernel_traitsI13__nv_bfloat16S2_fS2_fjLj5120ELj1ELj1ELj4ELj16ENS_18Kernel_traits_baseILj5120ES2_S2_fS2_fjLj128EEEEELb0ELb0ELb0ELb0EEEvNS_9FwdParamsE)
        /*0a7c*/ 	.word	0x00000000


	//----- nvinfo : EIATTR_REGCOUNT
	.align		4
.L_456:
        /*0a80*/ 	.byte	0x04, 0x2f
        /*0a82*/ 	.short	(.L_458 - .L_457)
	.align		4
.L_457:
        /*0a84*/ 	.word	index@(_ZN10layer_norm13ln_fwd_kernelINS_13Kernel_traitsIf13__nv_bfloat16S2_S2_fjLj5120ELj1ELj1ELj4ELj16ENS_18Kernel_traits_baseILj5120EfS2_S2_S2_fjLj128EEEEELb1ELb1ELb1ELb1EEEvNS_9FwdParamsE)
        /*0a88*/ 	.word	0x000000ff


	//----- nvinfo : EIATTR_FRAME_SIZE
	.align		4
.L_458:
        /*0a8c*/ 	.byte	0x04, 0x11
        /*0a8e*/ 	.short	(.L_460 - .L_459)
	.align		4
.L_459:
        /*0a90*/ 	.word	index@(_ZN10layer_norm13ln_fwd_kernelINS_13Kernel_traitsIf13__nv_bfloat16S2_S2_fjLj5120ELj1ELj1ELj4ELj16ENS_18Kernel_traits_baseILj5120EfS2_S2_S2_fjLj128EEEEELb1ELb1ELb1ELb1EEEvNS_9FwdParamsE)
        /*0a94*/ 	.word	0x00000000


	//----- nvinfo : EIATTR_REGCOUNT
	.align		4
.L_460:
        /*0a98*/ 	.byte	0x04, 0x2f
        /*0a9a*/ 	.short	(.L_462 - .L_461)
	.align		4
.L_461:
        /*0a9c*/ 	.word	index@(_ZN10layer_norm13ln_fwd_kernelINS_13Kernel_traitsIf13__nv_bfloat16S2_S2_fjLj5120ELj1ELj1ELj4ELj16ENS_18Kernel_traits_baseILj5120EfS2_S2_S2_fjLj128EEEEELb1ELb1ELb1ELb0EEEvNS_9FwdParamsE)
        /*0aa0*/ 	.word	0x000000ee


	//----- nvinfo : EIATTR_FRAME_SIZE
	.align		4
.L_462:
        /*0aa4*/ 	.byte	0x04, 0x11
        /*0aa6*/ 	.short	(.L_464 - .L_463)
	.align		4
.L_463:
        /*0aa8*/ 	.word	index@(_ZN10layer_norm13ln_fwd_kernelINS_13Kernel_traitsIf13__nv_bfloat16S2_S2_fjLj5120ELj1ELj1ELj4ELj16ENS_18Kernel_traits_baseILj5120EfS2_S2_S2_fjLj128EEEEELb1ELb1ELb1ELb0EEEvNS_9FwdParamsE)
        /*0aac*/ 	.word	0x00000000


	//----- nvinfo : EIATTR_REGCOUNT
	.align		4
.L_464:
        /*0ab0*/ 	.byte	0x04, 0x2f
        /*0ab2*/ 	.short	(.L_466 - .L_465)
	.align		4
.L_465:
        /*0ab4*/ 	.word	index@(_ZN10layer_norm13ln_fwd_kernelINS_13Kernel_traitsIf13__nv_bfloat16S2_S2_fjLj5120ELj1ELj1ELj4ELj16ENS_18Kernel_traits_baseILj5120EfS2_S2_S2_fjLj128EEEEELb1ELb1ELb0ELb1EEEvNS_9FwdParamsE)
        /*0ab8*/ 	.word	0x000000ec


	//----- nvinfo : EIATTR_FRAME_SIZE
	.align		4
.L_466:
        /*0abc*/ 	.byte	0x04, 0x11
        /*0abe*/ 	.short	(.L_468 - .L_467)
	.align		4
.L_467:
        /*0ac0*/ 	.word	index@(_ZN10layer_norm13ln_fwd_kernelINS_13Kernel_traitsIf13__nv_bfloat16S2_S2_fjLj5120ELj1ELj1ELj4ELj16ENS_18Kernel_traits_baseILj5120EfS2_S2_S2_fjLj128EEEEELb1ELb1ELb0ELb1EEEvNS_9FwdParamsE)
        /*0ac4*/ 	.word	0x00000000


	//----- nvinfo : EIATTR_REGCOUNT
	.align		4
.L_468:
        /*0ac8*/ 	.byte	0x04, 0x2f
        /*0aca*/ 	.short	(.L_470 - .L_469)
	.align		4
.L_469:
        /*0acc*/ 	.word	index@(_ZN10layer_norm13ln_fwd_kernelINS_13Kernel_traitsIf13__nv_bfloat16S2_S2_fjLj5120ELj1ELj1ELj4ELj16ENS_18Kernel_traits_baseILj5120EfS2_S2_S2_fjLj128EEEEELb1ELb1ELb0ELb0EEEvNS_9FwdParamsE)
        /*0ad0*/ 	.word	0x000000ec


	//----- nvinfo : EIATTR_FRAME_SIZE
	.align		4
.L_470:
        /*0ad4*/ 	.byte	0x04, 0x11
        /*0ad6*/ 	.short	(.L_472 - .L_471)
	.align		4
.L_471:
        /*0ad8*/ 	.word	index@(_ZN10layer_norm13ln_fwd_kernelINS_13Kernel_traitsIf13__nv_bfloat16S2_S2_fjLj5120ELj1ELj1ELj4ELj16ENS_18Kernel_traits_baseILj5120EfS2_S2_S2_fjLj128EEEEELb1ELb1ELb0ELb0EEEvNS_9FwdParamsE)
        /*0adc*/ 	.word	0x00000000


	//----- nvinfo : EIATTR_REGCOUNT
	.align		4
.L_472:
        /*0ae0*/ 	.byte	0x04, 0x2f
        /*0ae2*/ 	.short	(.L_474 - .L_473)
	.align		4
.L_473:
        /*0ae4*/ 	.word	index@(_ZN10layer_norm13ln_fwd_kernelINS_13Kernel_traitsIf13__nv_bfloat16S2_S2_fjLj5120ELj1ELj1ELj4ELj16ENS_18Kernel_traits_baseILj5120EfS2_S2_S2_fjLj128EEEEELb1ELb0ELb1ELb1EEEvNS_9FwdParamsE)
        /*0ae8*/ 	.word	0x000000a4


	//----- nvinfo : EIATTR_FRAME_SIZE
	.align		4
.L_474:
        /*0aec*/ 	.byte	0x04, 0x11
        /*0aee*/ 	.short	(.L_476 - .L_475)
	.align		4
.L_475:
        /*0af0*/ 	.word	index@(_ZN10layer_norm13ln_fwd_kernelINS_13Kernel_traitsIf13__nv_bfloat16S2_S2_fjLj5120ELj1ELj1ELj4ELj16ENS_18Kernel_traits_baseILj5120EfS2_S2_S2_fjLj128EEEEELb1ELb0ELb1ELb1EEEvNS_9FwdParamsE)
        /*0af4*/ 	.word	0x00000000


	//----- nvinfo : EIATTR_REGCOUNT
	.align		4
.L_476:
        /*0af8*/ 	.byte	0x04, 0x2f
        /*0afa*/ 	.short	(.L_478 - .L_477)
	.align		4
.L_477:
        /*0afc*/ 	.word	index@(_ZN10layer_norm13ln_fwd_kernelINS_13Kernel_traitsIf13__nv_bfloat16S2_S2_fjLj5120ELj1ELj1ELj4ELj16ENS_18Kernel_traits_baseILj5120EfS2_S2_S2_fjLj128EEEEELb1ELb0ELb1ELb0EEEvNS_9FwdParamsE)
        /*0b00*/ 	.word	0x000000a6


	//----- nvinfo : EIATTR_FRAME_SIZE
	.align		4
.L_478:
        /*0b04*/ 	.byte	0x04, 0x11
        /*0b06*/ 	.short	(.L_480 - .L_479)
	.align		4
.L_479:
        /*0b08*/ 	.word	index@(_ZN10layer_norm13ln_fwd_kernelINS_13Kernel_traitsIf13__nv_bfloat16S2_S2_fjLj5120ELj1ELj1ELj4ELj16ENS_18Kernel_traits_baseILj5120EfS2_S2_S2_fjLj128EEEEELb1ELb0ELb1ELb0EEEvNS_9FwdParamsE)
        /*0b0c*/ 	.word	0x00000000


	//----- nvinfo : EIATTR_REGCOUNT
	.align		4
.L_480:
        /*0b10*/ 	.byte	0x04, 0x2f
        /*0b12*/ 	.short	(.L_482 - .L_481)
	.align		4
.L_481:
        /*0b14*/ 	.word	index@(_ZN10layer_norm13ln_fwd_kernelINS_13Kernel_traitsIf13__nv_bfloat16S2_S2_fjLj5120ELj1ELj1ELj4ELj16ENS_18Kernel_traits_baseILj5120EfS2_S2_S2_fjLj128EEEEELb1ELb0ELb0ELb1EEEvNS_9FwdParamsE)
        /*0b18*/ 	.word	0x0000009e


	//----- nvinfo : EIATTR_FRAME_SIZE
	.align		4
.L_482:
        /*0b1c*/ 	.byte	0x04, 0x11
        /*0b1e*/ 	.short	(.L_484 - .L_483)
	.align		4
.L_483:
        /*0b20*/ 	.word	index@(_ZN10layer_norm13ln_fwd_kernelINS_13Kernel_traitsIf13__nv_bfloat16S2_S2_fjLj5120ELj1ELj1ELj4ELj16ENS_18Kernel_traits_baseILj5120EfS2_S2_S2_fjLj128EEEEELb1ELb0ELb0ELb1EEEvNS_9FwdParamsE)
        /*0b24*/ 	.word	0x00000000


	//----- nvinfo : EIATTR_REGCOUNT
	.align		4
.L_484:
        /*0b28*/ 	.byte	0x04, 0x2f
        /*0b2a*/ 	.short	(.L_486 - .L_485)
	.align		4
.L_485:
        /*0b2c*/ 	.word	index@(_ZN10layer_norm13ln_fwd_kernelINS_13Kernel_traitsIf13__nv_bfloat16S2_S2_fjLj5120ELj1ELj1ELj4ELj16ENS_18Kernel_traits_baseILj5120EfS2_S2_S2_fjLj128EEEEELb1ELb0ELb0ELb0EEEvNS_9FwdParamsE)
        /*0b30*/ 	.word	0x0000009e


	//----- nvinfo : EIATTR_FRAME_SIZE
	.align		4
.L_486:
        /*0b34*/ 	.byte	0x04, 0x11
        /*0b36*/ 	.short	(.L_488 - .L_487)
	.align		4
.L_487:
        /*0b38*/ 	.word	index@(_ZN10layer_norm13ln_fwd_kernelINS_13Kernel_traitsIf13__nv_bfloat16S2_S2_fjLj5120ELj1ELj1ELj4ELj16ENS_18Kernel_traits_baseILj5120EfS2_S2_S2_fjLj128EEEEELb1ELb0ELb0ELb0EEEvNS_9FwdParamsE)
        /*0b3c*/ 	.word	0x00000000


	//----- nvinfo : EIATTR_REGCOUNT
	.align		4
.L_488:
        /*0b40*/ 	.byte	0x04, 0x2f
        /*0b42*/ 	.short	(.L_490 - .L_489)
	.align		4
.L_489:
        /*0b44*/ 	.word	index@(_ZN10layer_norm13ln_fwd_kernelINS_13Kernel_traitsIf13__nv_bfloat16S2_S2_fjLj5120ELj1ELj1ELj4ELj16ENS_18Kernel_traits_baseILj5120EfS2_S2_S2_fjLj128EEEEELb0ELb1ELb1ELb1EEEvNS_9FwdParamsE)
        /*0b48*/ 	.word	0x000000e4


	//----- nvinfo : EIATTR_FRAME_SIZE
	.align		4
.L_490:
        /*0b4c*/ 	.byte	0x04, 0x11
        /*0b4e*/ 	.short	(.L_492 - .L_491)
	.align		4
.L_491:
        /*0b50*/ 	.word	index@(_ZN10layer_norm13ln_fwd_kernelINS_13Kernel_traitsIf13__nv_bfloat16S2_S2_fjLj5120ELj1ELj1ELj4ELj16ENS_18Kernel_traits_baseILj5120EfS2_S2_S2_fjLj128EEEEELb0ELb1ELb1ELb1EEEvNS_9FwdParamsE)
        /*0b54*/ 	.word	0x00000000


	//----- nvinfo : EIATTR_REGCOUNT
	.align		4
.L_492:
        /*0b58*/ 	.byte	0x04, 0x2f
        /*0b5a*/ 	.short	(.L_494 - .L_493)
	.align		4
.L_493:
        /*0b5c*/ 	.word	index@(_ZN10layer_norm13ln_fwd_kernelINS_13Kernel_traitsIf13__nv_bfloat16S2_S2_fjLj5120ELj1ELj1ELj4ELj16ENS_18Kernel_traits_baseILj5120EfS2_S2_S2_fjLj128EEEEELb0ELb1ELb1ELb0EEEvNS_9FwdParamsE)
        /*0b60*/ 	.word	0x000000ec


	//----- nvinfo : EIATTR_FRAME_SIZE
	.align		4
.L_494:
        /*0b64*/ 	.byte	0x04, 0x11
        /*0b66*/ 	.short	(.L_496 - .L_495)
	.align		4
.L_495:
        /*0b68*/ 	.word	index@(_ZN10layer_norm13ln_fwd_kernelINS_13Kernel_traitsIf13__nv_bfloat16S2_S2_fjLj5120ELj1ELj1ELj4ELj16ENS_18Kernel_traits_baseILj5120EfS2_S2_S2_fjLj128EEEEELb0ELb1ELb1ELb0EEEvNS_9FwdParamsE)
        /*0b6c*/ 	.word	0x00000000


	//----- nvinfo : EIATTR_REGCOUNT
	.align		4
.L_496:
        /*0b70*/ 	.byte	0x04, 0x2f
        /*0b72*/ 	.short	(.L_498 - .L_497)
	.align		4
.L_497:
        /*0b74*/ 	.word	index@(_ZN10layer_norm13ln_fwd_kernelINS_13Kernel_traitsIf13__nv_bfloat16S2_S2_fjLj5120ELj1ELj1ELj4ELj16ENS_18Kernel_traits_baseILj5120EfS2_S2_S2_fjLj128EEEEELb0ELb1ELb0ELb1EEEvNS_9FwdParamsE)
        /*0b78*/ 	.word	0x000000c2


	//----- nvinfo : EIATTR_FRAME_SIZE
	.align		4
.L_498:
        /*0b7c*/ 	.byte	0x04, 0x11
        /*0b7e*/ 	.short	(.L_500 - .L_499)
	.align		4
.L_499:
        /*0b80*/ 	.word	index@(_ZN10layer_norm13ln_fwd_kernelINS_13Kernel_traitsIf13__nv_bfloat16S2_S2_fjLj5120ELj1ELj1ELj4ELj16ENS_18Kernel_traits_baseILj5120EfS2_S2_S2_fjLj128EEEEELb0ELb1ELb0ELb1EEEvNS_9FwdParamsE)
        /*0b84*/ 	.word	0x00000000


	//----- nvinfo : EIATTR_REGCOUNT
	.align		4
.L_500:
        /*0b88*/ 	.byte	0x04, 0x2f
        /*0b8a*/ 	.short	(.L_502 - .L_501)
	.align		4
.L_501:
        /*0b8c*/ 	.word	index@(_ZN10layer_norm13ln_fwd_kernelINS_13Kernel_traitsIf13__nv_bfloat16S2_S2_fjLj5120ELj1ELj1ELj4ELj16ENS_18Kernel_traits_baseILj5120EfS2_S2_S2_fjLj128EEEEELb0ELb1ELb0ELb0EEEvNS_9FwdParamsE)
        /*0b90*/ 	.word	0x000000c1


	//----- nvinfo : EIATTR_FRAME_SIZE
	.align		4
.L_502:
        /*0b94*/ 	.byte	0x04, 0x11
        /*0b96*/ 	.short	(.L_504 - .L_503)
	.align		4
.L_503:
        /*0b98*/ 	.word	index@(_ZN10layer_norm13ln_fwd_kernelINS_13Kernel_traitsIf13__nv_bfloat16S2_S2_fjLj5120ELj1ELj1ELj4ELj16ENS_18Kernel_traits_baseILj5120EfS2_S2_S2_fjLj128EEEEELb0ELb1ELb0ELb0EEEvNS_9FwdParamsE)
        /*0b9c*/ 	.word	0x00000000


	//----- nvinfo : EIATTR_REGCOUNT
	.align		4
.L_504:
        /*0ba0*/ 	.byte	0x04, 0x2f
        /*0ba2*/ 	.short	(.L_506 - .L_505)
	.align		4
.L_505:
        /*0ba4*/ 	.word	index@(_ZN10layer_norm13ln_fwd_kernelINS_13Kernel_traitsIf13__nv_bfloat16S2_S2_fjLj5120ELj1ELj1ELj4ELj16ENS_18Kernel_traits_baseILj5120EfS2_S2_S2_fjLj128EEEEELb0ELb0ELb1ELb1EEEvNS_9FwdParamsE)
        /*0ba8*/ 	.word	0x000000a8


	//----- nvinfo : EIATTR_FRAME_SIZE
	.align		4
.L_506:
        /*0bac*/ 	.byte	0x04, 0x11
        /*0bae*/ 	.short	(.L_508 - .L_507)
	.align		4
.L_507:
        /*0bb0*/ 	.word	index@(_ZN10layer_norm13ln_fwd_kernelINS_13Kernel_traitsIf13__nv_bfloat16S2_S2_fjLj5120ELj1ELj1ELj4ELj16ENS_18Kernel_traits_baseILj5120EfS2_S2_S2_fjLj128EEEEELb0ELb0ELb1ELb1EEEvNS_9FwdParamsE)
        /*0bb4*/ 	.word	0x00000000


	//----- nvinfo : EIATTR_REGCOUNT
	.align		4
.L_508:
        /*0bb8*/ 	.byte	0x04, 0x2f
        /*0bba*/ 	.short	(.L_510 - .L_509)
	.align		4
.L_509:
        /*0bbc*/ 	.word	index@(_ZN10layer_norm13ln_fwd_kernelINS_13Kernel_traitsIf13__nv_bfloat16S2_S2_fjLj5120ELj1ELj1ELj4ELj16ENS_18Kernel_traits_baseILj5120EfS2_S2_S2_fjLj128EEEEELb0ELb0ELb1ELb0EEEvNS_9FwdParamsE)
        /*0bc0*/ 	.word	0x0000009c


	//----- nvinfo : EIATTR_FRAME_SIZE
	.align		4
.L_510:
        /*0bc4*/ 	.byte	0x04, 0x11
        /*0bc6*/ 	.short	(.L_512 - .L_511)
	.align		4
.L_511:
        /*0bc8*/ 	.word	index@(_ZN10layer_norm13ln_fwd_kernelINS_13Kernel_traitsIf13__nv_bfloat16S2_S2_fjLj5120ELj1ELj1ELj4ELj16ENS_18Kernel_traits_baseILj5120EfS2_S2_S2_fjLj128EEEEELb0ELb0ELb1ELb0EEEvNS_9FwdParamsE)
        /*0bcc*/ 	.word	0x00000000


	//----- nvinfo : EIATTR_REGCOUNT
	.align		4
.L_512:
        /*0bd0*/ 	.byte	0x04, 0x2f
        /*0bd2*/ 	.short	(.L_514 - .L_513)
	.align		4
.L_513:
        /*0bd4*/ 	.word	index@(_ZN10layer_norm13ln_fwd_kernelINS_13Kernel_traitsIf13__nv_bfloat16S2_S2_fjLj5120ELj1ELj1ELj4ELj16ENS_18Kernel_traits_baseILj5120EfS2_S2_S2_fjLj128EEEEELb0ELb0ELb0ELb1EEEvNS_9FwdParamsE)
        /*0bd8*/ 	.word	0x0000009f


	//----- nvinfo : EIATTR_FRAME_SIZE
	.align		4
.L_514:
        /*0bdc*/ 	.byte	0x04, 0x11
        /*0bde*/ 	.short	(.L_516 - .L_515)
	.align		4
.L_515:
        /*0be0*/ 	.word	index@(_ZN10layer_norm13ln_fwd_kernelINS_13Kernel_traitsIf13__nv_bfloat16S2_S2_fjLj5120ELj1ELj1ELj4ELj16ENS_18Kernel_traits_baseILj5120EfS2_S2_S2_fjLj128EEEEELb0ELb0ELb0ELb1EEEvNS_9FwdParamsE)
        /*0be4*/ 	.word	0x00000000


	//----- nvinfo : EIATTR_REGCOUNT
	.align		4
.L_516:
        /*0be8*/ 	.byte	0x04, 0x2f
        /*0bea*/ 	.short	(.L_518 - .L_517)
	.align		4
.L_517:
        /*0bec*/ 	.word	index@(_ZN10layer_norm13ln_fwd_kernelINS_13Kernel_traitsIf13__nv_bfloat16S2_S2_fjLj5120ELj1ELj1ELj4ELj16ENS_18Kernel_traits_baseILj5120EfS2_S2_S2_fjLj128EEEEELb0ELb0ELb0ELb0EEEvNS_9FwdParamsE)
        /*0bf0*/ 	.word	0x0000009c


	//----- nvinfo : EIATTR_FRAME_SIZE
	.align		4
.L_518:
        /*0bf4*/ 	.byte	0x04, 0x11
        /*0bf6*/ 	.short	(.L_520 - .L_519)
	.align		4
.L_519:
        /*0bf8*/ 	.word	index@(_ZN10layer_norm13ln_fwd_kernelINS_13Kernel_traitsIf13__nv_bfloat16S2_S2_fjLj5120ELj1ELj1ELj4ELj16ENS_18Kernel_traits_baseILj5120EfS2_S2_S2_fjLj128EEEEELb0ELb0ELb0ELb0EEEvNS_9FwdParamsE)
        /*0bfc*/ 	.word	0x00000000


	//----- nvinfo : EIATTR_REGCOUNT
	.align		4
.L_520:
        /*0c00*/ 	.byte	0x04, 0x2f
        /*0c02*/ 	.short	(.L_522 - .L_521)
	.align		4
.L_521:
        /*0c04*/ 	.word	index@(_ZN10layer_norm13ln_fwd_kernelINS_13Kernel_traitsI6__halfS2_S2_S2_fjLj5120ELj1ELj1ELj4ELj16ENS_18Kernel_traits_baseILj5120ES2_S2_S2_S2_fjLj128EEEEELb1ELb1ELb1ELb1EEEvNS_9FwdParamsE)
        /*0c08*/ 	.word	0x000000a8


	//----- nvinfo : EIATTR_FRAME_SIZE
	.align		4
.L_522:
        /*0c0c*/ 	.byte	0x04, 0x11
        /*0c0e*/ 	.short	(.L_524 - .L_523)
	.align		4
.L_523:
        /*0c10*/ 	.word	index@(_ZN10layer_norm13ln_fwd_kernelINS_13Kernel_traitsI6__halfS2_S2_S2_fjLj5120ELj1ELj1ELj4ELj16ENS_18Kernel_traits_baseILj5120ES2_S2_S2_S2_fjLj128EEEEELb1ELb1ELb1ELb1EEEvNS_9FwdParamsE)
        /*0c14*/ 	.word	0x00000000


	//----- nvinfo : EIATTR_REGCOUNT
	.align		4
.L_524:
        /*0c18*/ 	.byte	0x04, 0x2f
        /*0c1a*/ 	.short	(.L_526 - .L_525)
	.align		4
.L_525:
        /*0c1c*/ 	.word	index@(_ZN10layer_norm13ln_fwd_kernelINS_13Kernel_traitsI6__halfS2_S2_S2_fjLj5120ELj1ELj1ELj4ELj16ENS_18Kernel_traits_baseILj5120ES2_S2_S2_S2_fjLj128EEEEELb1ELb1ELb1ELb0EEEvNS_9FwdParamsE)
        /*0c20*/ 	.word	0x000000a8


	//----- nvinfo : EIATTR_FRAME_SIZE
	.align		4
.L_526:
        /*0c24*/ 	.byte	0x04, 0x11
        /*0c26*/ 	.short	(.L_528 - .L_527)
	.align		4
.L_527:
        /*0c28*/ 	.word	index@(_ZN10layer_norm13ln_fwd_kernelINS_13Kernel_traitsI6__halfS2_S2_S2_fjLj5120ELj1ELj1ELj4ELj16ENS_18Kernel_traits_baseILj5120ES2_S2_S2_S2_fjLj128EEEEELb1ELb1ELb1ELb0EEEvNS_9FwdParamsE)
        /*0c2c*/ 	.word	0x00000000


	//----- nvinfo : EIATTR_REGCOUNT
	.align		4
.L_528:
        /*0c30*/ 	.byte	0x04, 0x2f
        /*0c32*/ 	.short	(.L_530 - .L_529)
	.align		4
.L_529:
        /*0c34*/ 	.word	index@(_ZN10layer_norm13ln_fwd_kernelINS_13Kernel_traitsI6__halfS2_S2_S2_fjLj5120ELj1ELj1ELj4ELj16ENS_18Kernel_traits_baseILj5120ES2_S2_S2_S2_fjLj128EEEEELb1ELb1ELb0ELb1EEEvNS_9FwdParamsE)
        /*0c38*/ 	.word	0x000000a6


	//----- nvinfo : EIATTR_FRAME_SIZE
	.align		4
.L_530:
        /*0c3c*/ 	.byte	0x04, 0x11
        /*0c3e*/ 	.short	(.L_532 - .L_531)
	.align		4
.L_531:
        /*0c40*/ 	.word	index@(_ZN10layer_norm13ln_fwd_kernelINS_13Kernel_traitsI6__halfS2_S2_S2_fjLj5120ELj1ELj1ELj4ELj16ENS_18Kernel_traits_baseILj5120ES2_S2_S2_S2_fjLj128EEEEELb1ELb1ELb0ELb1EEEvNS_9FwdParamsE)
        /*0c44*/ 	.word	0x00000000


	//----- nvinfo : EIATTR_REGCOUNT
	.align		4
.L_532:
        /*0c48*/ 	.byte	0x04, 0x2f
        /*0c4a*/ 	.short	(.L_534 - .L_533)
	.align		4
.L_533:
        /*0c4c*/ 	.word	index@(_ZN10layer_norm13ln_fwd_kernelINS_13Kernel_traitsI6__halfS2_S2_S2_fjLj5120ELj1ELj1ELj4ELj16ENS_18Kernel_traits_baseILj5120ES2_S2_S2_S2_fjLj128EEEEELb1ELb1ELb0ELb0EEEvNS_9FwdParamsE)
        /*0c50*/ 	.word	0x00000095


	//----- nvinfo : EIATTR_FRAME_SIZE
	.align		4
.L_534:
        /*0c54*/ 	.byte	0x04, 0x11
        /*0c56*/ 	.short	(.L_536 - .L_535)
	.align		4
.L_535:
        /*0c58*/ 	.word	index@(_ZN10layer_norm13ln_fwd_kernelINS_13Kernel_traitsI6__halfS2_S2_S2_fjLj5120ELj1ELj1ELj4ELj16ENS_18Kernel_traits_baseILj5120ES2_S2_S2_S2_fjLj128EEEEELb1ELb1ELb0ELb0EEEvNS_9FwdParamsE)
        /*0c5c*/ 	.word	0x00000000


	//----- nvinfo : EIATTR_REGCOUNT
	.align		4
.L_536:
        /*0c60*/ 	.byte	0x04, 0x2f
        /*0c62*/ 	.short	(.L_538 - .L_537)
	.align		4
.L_537:
        /*0c64*/ 	.word	index@(_ZN10layer_norm13ln_fwd_kernelINS_13Kernel_traitsI6__halfS2_S2_S2_fjLj5120ELj1ELj1ELj4ELj16ENS_18Kernel_traits_baseILj5120ES2_S2_S2_S2_fjLj128EEEEELb1ELb0ELb1ELb1EEEvNS_9FwdParamsE)
        /*0c68*/ 	.word	0x0000007b


	//----- nvinfo : EIATTR_FRAME_SIZE
	.align		4
.L_538:
        /*0c6c*/ 	.byte	0x04, 0x11
        /*0c6e*/ 	.short	(.L_540 - .L_539)
	.align		4
.L_539:
        /*0c70*/ 	.word	index@(_ZN10layer_norm13ln_fwd_kernelINS_13Kernel_traitsI6__halfS2_S2_S2_fjLj5120ELj1ELj1ELj4ELj16ENS_18Kernel_traits_baseILj5120ES2_S2_S2_S2_fjLj128EEEEELb1ELb0ELb1ELb1EEEvNS_9FwdParamsE)
        /*0c74*/ 	.word	0x00000000


	//----- nvinfo : EIATTR_REGCOUNT
	.align		4
.L_540:
        /*0c78*/ 	.byte	0x04, 0x2f
        /*0c7a*/ 	.short	(.L_542 - .L_541)
	.align		4
.L_541:
        /*0c7c*/ 	.word	index@(_ZN10layer_norm13ln_fwd_kernelINS_13Kernel_traitsI6__halfS2_S2_S2_fjLj5120ELj1ELj1ELj4ELj16ENS_18Kernel_traits_baseILj5120ES2_S2_S2_S2_fjLj128EEEEELb1ELb0ELb1ELb0EEEvNS_9FwdParamsE)
        /*0c80*/ 	.word	0x0000007e


	//----- nvinfo : EIATTR_FRAME_SIZE
	.align		4
.L_542:
        /*0c84*/ 	.byte	0x04, 0x11
        /*0c86*/ 	.short	(.L_544 - .L_543)
	.align		4
.L_543:
        /*0c88*/ 	.word	index@(_ZN10layer_norm13ln_fwd_kernelINS_13Kernel_traitsI6__halfS2_S2_S2_fjLj5120ELj1ELj1ELj4ELj16ENS_18Kernel_traits_baseILj5120ES2_S2_S2_S2_fjLj128EEEEELb1ELb0ELb1ELb0EEEvNS_9FwdParamsE)
        /*0c8c*/ 	.word	0x00000000


	//----- nvinfo : EIATTR_REGCOUNT
	.align		4
.L_544:
        /*0c90*/ 	.byte	0x04, 0x2f
        /*0c92*/ 	.short	(.L_546 - .L_545)
	.align		4
.L_545:
        /*0c94*/ 	.word	index@(_ZN10layer_norm13ln_fwd_kernelINS_13Kernel_traitsI6__halfS2_S2_S2_fjLj5120ELj1ELj1ELj4ELj16ENS_18Kernel_traits_baseILj5120ES2_S2_S2_S2_fjLj128EEEEELb1ELb0ELb0ELb1EEEvNS_9FwdParamsE)
        /*0c98*/ 	.word	0x00000077


	//----- nvinfo : EIATTR_FRAME_SIZE
	.align		4
.L_546:
        /*0c9c*/ 	.byte	0x04, 0x11
        /*0c9e*/ 	.short	(.L_548 - .L_547)
	.align		4
.L_547:
        /*0ca0*/ 	.word	index@(_ZN10layer_norm13ln_fwd_kernelINS_13Kernel_traitsI6__halfS2_S2_S2_fjLj5120ELj1ELj1ELj4ELj16ENS_18Kernel_traits_baseILj5120ES2_S2_S2_S2_fjLj128EEEEELb1ELb0ELb0ELb1EEEvNS_9FwdParamsE)
        /*0ca4*/ 	.word	0x00000000


	//----- nvinfo : EIATTR_REGCOUNT
	.align		4
.L_548:
        /*0ca8*/ 	.byte	0x04, 0x2f
        /*0caa*/ 	.short	(.L_550 - .L_549)
	.align		4
.L_549:
        /*0cac*/ 	.word	index@(_ZN10layer_norm13ln_fwd_kernelINS_13Kernel_traitsI6__halfS2_S2_S2_fjLj5120ELj1ELj1ELj4ELj16ENS_18Kernel_traits_baseILj5120ES2_S2_S2_S2_fjLj128EEEEELb1ELb0ELb0ELb0EEEvNS_9FwdParamsE)
        /*0cb0*/ 	.word	0x0000007d


	//----- nvinfo : EIATTR_FRAME_SIZE
	.align		4
.L_550:
        /*0cb4*/ 	.byte	0x04, 0x11
        /*0cb6*/ 	.short	(.L_552 - .L_551)
	.align		4
.L_551:
        /*0cb8*/ 	.word	index@(_ZN10layer_norm13ln_fwd_kernelINS_13Kernel_traitsI6__halfS2_S2_S2_fjLj5120ELj1ELj1ELj4ELj16ENS_18Kernel_traits_baseILj5120ES2_S2_S2_S2_fjLj128EEEEELb1ELb0ELb0ELb0EEEvNS_9FwdParamsE)
        /*0cbc*/ 	.word	0x00000000


	//----- nvinfo : EIATTR_REGCOUNT
	.align		4
.L_552:
        /*0cc0*/ 	.byte	0x04, 0x2f
        /*0cc2*/ 	.short	(.L_554 - .L_553)
	.align		4
.L_553:
        /*0cc4*/ 	.word	index@(_ZN10layer_norm13ln_fwd_kernelINS_13Kernel_traitsI6__halfS2_S2_S2_fjLj5120ELj1ELj1ELj4ELj16ENS_18Kernel_traits_baseILj5120ES2_S2_S2_S2_fjLj128EEEEELb0ELb1ELb1ELb1EEEvNS_9FwdParamsE)
        /*0cc8*/ 	.word	0x0000007e


	//----- nvinfo : EIATTR_FRAME_SIZE
	.align		4
.L_554:
        /*0ccc*/ 	.byte	0x04, 0x11
        /*0cce*/ 	.short	(.L_556 - .L_555)
	.align		4
.L_555:
        /*0cd0*/ 	.word	index@(_ZN10layer_norm13ln_fwd_kernelINS_13Kernel_traitsI6__halfS2_S2_S2_fjLj5120ELj1ELj1ELj4ELj16ENS_18Kernel_traits_baseILj5120ES2_S2_S2_S2_fjLj128EEEEELb0ELb1ELb1ELb1EEEvNS_9FwdParamsE)
        /*0cd4*/ 	.word	0x00000000


	//----- nvinfo : EIATTR_REGCOUNT
	.align		4
.L_556:
        /*0cd8*/ 	.byte	0x04, 0x2f
        /*0cda*/ 	.short	(.L_558 - .L_557)
	.align		4
.L_557:
        /*0cdc*/ 	.word	index@(_ZN10layer_norm13ln_fwd_kernelINS_13Kernel_traitsI6__halfS2_S2_S2_fjLj5120ELj1ELj1ELj4ELj16ENS_18Kernel_traits_baseILj5120ES2_S2_S2_S2_fjLj128EEEEELb0ELb1ELb1ELb0EEEvNS_9FwdParamsE)
        /*0ce0*/ 	.word	0x0000007e


	//----- nvinfo : EIATTR_FRAME_SIZE
	.align		4
.L_558:
        /*0ce4*/ 	.byte	0x04, 0x11
        /*0ce6*/ 	.short	(.L_560 - .L_559)
	.align		4
.L_559:
        /*0ce8*/ 	.word	index@(_ZN10layer_norm13ln_fwd_kernelINS_13Kernel_traitsI6__halfS2_S2_S2_fjLj5120ELj1ELj1ELj4ELj16ENS_18Kernel_traits_baseILj5120ES2_S2_S2_S2_fjLj128EEEEELb0ELb1ELb1ELb0EEEvNS_9FwdParamsE)
        /*0cec*/ 	.word	0x00000000


	//----- nvinfo : EIATTR_REGCOUNT
	.align		4
.L_560:
        /*0cf0*/ 	.byte	0x04, 0x2f
        /*0cf2*/ 	.short	(.L_562 - .L_561)
	.align		4
.L_561:
        /*0cf4*/ 	.word	index@(_ZN10layer_norm13ln_fwd_kernelINS_13Kernel_traitsI6__halfS2_S2_S2_fjLj5120ELj1ELj1ELj4ELj16ENS_18Kernel_traits_baseILj5120ES2_S2_S2_S2_fjLj128EEEEELb0ELb1ELb0ELb1EEEvNS_9FwdParamsE)
        /*0cf8*/ 	.word	0x00000080


	//----- nvinfo : EIATTR_FRAME_SIZE
	.align		4
.L_562:
        /*0cfc*/ 	.byte	0x04, 0x11
        /*0cfe*/ 	.short	(.L_564 - .L_563)
	.align		4
.L_563:
        /*0d00*/ 	.word	index@(_ZN10layer_norm13ln_fwd_kernelINS_13Kernel_traitsI6__halfS2_S2_S2_fjLj5120ELj1ELj1ELj4ELj16ENS_18Kernel_traits_baseILj5120ES2_S2_S2_S2_fjLj128EEEEELb0ELb1ELb0ELb1EEEvNS_9FwdParamsE)
        /*0d04*/ 	.word	0x00000000


	//----- nvinfo : EIATTR_REGCOUNT
	.align		4
.L_564:
        /*0d08*/ 	.byte	0x04, 0x2f
        /*0d0a*/ 	.short	(.L_566 - .L_565)
	.align		4
.L_565:
        /*0d0c*/ 	.word	index@(_ZN10layer_norm13ln_fwd_kernelINS_13Kernel_traitsI6__halfS2_S2_S2_fjLj5120ELj1ELj1ELj4ELj16ENS_18Kernel_traits_baseILj5120ES2_S2_S2_S2_fjLj128EEEEELb0ELb1ELb0ELb0EEEvNS_9FwdParamsE)
        /*0d10*/ 	.word	0x0000007d


	//----- nvinfo : EIATTR_FRAME_SIZE
	.align		4
.L_566:
        /*0d14*/ 	.byte	0x04, 0x11
        /*0d16*/ 	.short	(.L_568 - .L_567)
	.align		4
.L_567:
        /*0d18*/ 	.word	index@(_ZN10layer_norm13ln_fwd_kernelINS_13Kernel_traitsI6__halfS2_S2_S2_fjLj5120ELj1ELj1ELj4ELj16ENS_18Kernel_traits_baseILj5120ES2_S2_S2_S2_fjLj128EEEEELb0ELb1ELb0ELb0EEEvNS_9FwdParamsE)
        /*0d1c*/ 	.word	0x00000000


	//----- nvinfo : EIATTR_REGCOUNT
	.align		4
.L_568:
        /*0d20*/ 	.byte	0x04, 0x2f
        /*0d22*/ 	.short	(.L_570 - .L_569)
	.align		4
.L_569:
        /*0d24*/ 	.word	index@(_ZN10layer_norm13ln_fwd_kernelINS_13Kernel_traitsI6__halfS2_S2_S2_fjLj5120ELj1ELj1ELj4ELj16ENS_18Kernel_traits_baseILj5120ES2_S2_S2_S2_fjLj128EEEEELb0ELb0ELb1ELb1EEEvNS_9FwdParamsE)
        /*0d28*/ 	.word	0x0000006e


	//----- nvinfo : EIATTR_FRAME_SIZE
	.align		4
.L_570:
        /*0d2c*/ 	.byte	0x04, 0x11
        /*0d2e*/ 	.short	(.L_572 - .L_571)
	.align		4
.L_571:
        /*0d30*/ 	.word	index@(_ZN10layer_norm13ln_fwd_kernelINS_13Kernel_traitsI6__halfS2_S2_S2_fjLj5120ELj1ELj1ELj4ELj16ENS_18Kernel_traits_baseILj5120ES2_S2_S2_S2_fjLj128EEEEELb0ELb0ELb1ELb1EEEvNS_9FwdParamsE)
        /*0d34*/ 	.word	0x00000000


	//----- nvinfo : EIATTR_REGCOUNT
	.align		4
.L_572:
        /*0d38*/ 	.byte	0x04, 0x2f
        /*0d3a*/ 	.short	(.L_574 - .L_573)
	.align		4
.L_573:
        /*0d3c*/ 	.word	index@(_ZN10layer_norm13ln_fwd_kernelINS_13Kernel_traitsI6__halfS2_S2_S2_fjLj5120ELj1ELj1ELj4ELj16ENS_18Kernel_traits_baseILj5120ES2_S2_S2_S2_fjLj128EEEEELb0ELb0ELb1ELb0EEEvNS_9FwdParamsE)
        /*0d40*/ 	.word	0x00000075


	//----- nvinfo : EIATTR_FRAME_SIZE
	.align		4
.L_574:
        /*0d44*/ 	.byte	0x04, 0x11
        /*0d46*/ 	.short	(.L_576 - .L_575)
	.align		4
.L_575:
        /*0d48*/ 	.word	index@(_ZN10layer_norm13ln_fwd_kernelINS_13Kernel_traitsI6__halfS2_S2_S2_fjLj5120ELj1ELj1ELj4ELj16ENS_18Kernel_traits_baseILj5120ES2_S2_S2_S2_fjLj128EEEEELb0ELb0ELb1ELb0EEEvNS_9FwdParamsE)
        /*0d4c*/ 	.word	0x00000000


	//----- nvinfo : EIATTR_REGCOUNT
	.align		4
.L_576:
        /*0d50*/ 	.byte	0x04, 0x2f
        /*0d52*/ 	.short	(.L_578 - .L_577)
	.align		4
.L_577:
        /*0d54*/ 	.word	index@(_ZN10layer_norm13ln_fwd_kernelINS_13Kernel_traitsI6__halfS2_S2_S2_fjLj5120ELj1ELj1ELj4ELj16ENS_18Kernel_traits_baseILj5120ES2_S2_S2_S2_fjLj128EEEEELb0ELb0ELb0ELb1EEEvNS_9FwdParamsE)
        /*0d58*/ 	.word	0x0000007a


	//----- nvinfo : EIATTR_FRAME_SIZE
	.align		4
.L_578:
        /*0d5c*/ 	.byte	0x04, 0x11
        /*0d5e*/ 	.short	(.L_580 - .L_579)
	.align		4
.L_579:
        /*0d60*/ 	.word	index@(_ZN10layer_norm13ln_fwd_kernelINS_13Kernel_traitsI6__halfS2_S2_S2_fjLj5120ELj1ELj1ELj4ELj16ENS_18Kernel_traits_baseILj5120ES2_S2_S2_S2_fjLj128EEEEELb0ELb0ELb0ELb1EEEvNS_9FwdParamsE)
        /*0d64*/ 	.word	0x00000000


	//----- nvinfo : EIATTR_REGCOUNT
	.align		4
.L_580:
        /*0d68*/ 	.byte	0x04, 0x2f
        /*0d6a*/ 	.short	(.L_582 - .L_581)
	.align		4
.L_581:
        /*0d6c*/ 	.word	index@(_ZN10layer_norm13ln_fwd_kernelINS_13Kernel_traitsI6__halfS2_S2_S2_fjLj5120ELj1ELj1ELj4ELj16ENS_18Kernel_traits_baseILj5120ES2_S2_S2_S2_fjLj128EEEEELb0ELb0ELb0ELb0EEEvNS_9FwdParamsE)
        /*0d70*/ 	.word	0x00000079


	//----- nvinfo : EIATTR_FRAME_SIZE
	.align		4
.L_582:
        /*0d74*/ 	.byte	0x04, 0x11
        /*0d76*/ 	.short	(.L_584 - .L_583)
	.align		4
.L_583:
        /*0d78*/ 	.word	index@(_ZN10layer_norm13ln_fwd_kernelINS_13Kernel_traitsI6__halfS2_S2_S2_fjLj5120ELj1ELj1ELj4ELj16ENS_18Kernel_traits_baseILj5120ES2_S2_S2_S2_fjLj128EEEEELb0ELb0ELb0ELb0EEEvNS_9FwdParamsE)
        /*0d7c*/ 	.word	0x00000000


	//----- nvinfo : EIATTR_REGCOUNT
	.align		4
.L_584:
        /*0d80*/ 	.byte	0x04, 0x2f
        /*0d82*/ 	.short	(.L_586 - .L_585)
	.align		4
.L_585:
        /*0d84*/ 	.word	index@(_ZN10layer_norm13ln_fwd_kernelINS_13Kernel_traitsI13__nv_bfloat16S2_S2_S2_fjLj5120ELj1ELj1ELj4ELj16ENS_18Kernel_traits_baseILj5120ES2_S2_S2_S2_fjLj128EEEEELb1ELb1ELb1ELb1EEEvNS_9FwdParamsE)
        /*0d88*/ 	.word	0x000000f1


	//----- nvinfo : EIATTR_FRAME_SIZE
	.align		4
.L_586:
        /*0d8c*/ 	.byte	0x04, 0x11
        /*0d8e*/ 	.short	(.L_588 - .L_587)
	.align		4
.L_587:
        /*0d90*/ 	.word	index@(_ZN10layer_norm13ln_fwd_kernelINS_13Kernel_traitsI13__nv_bfloat16S2_S2_S2_fjLj5120ELj1ELj1ELj4ELj16ENS_18Kernel_traits_baseILj5120ES2_S2_S2_S2_fjLj128EEEEELb1ELb1ELb1ELb1EEEvNS_9FwdParamsE)
        /*0d94*/ 	.word	0x00000000


	//----- nvinfo : EIATTR_REGCOUNT
	.align		4
.L_588:
        /*0d98*/ 	.byte	0x04, 0x2f
        /*0d9a*/ 	.short	(.L_590 - .L_589)
	.align		4
.L_589:
        /*0d9c*/ 	.word	index@(_ZN10layer_norm13ln_fwd_kernelINS_13Kernel_traitsI13__nv_bfloat16S2_S2_S2_fjLj5120ELj1ELj1ELj4ELj16ENS_18Kernel_traits_baseILj5120ES2_S2_S2_S2_fjLj128EEEEELb1ELb1ELb1ELb0EEEvNS_9FwdParamsE)
        /*0da0*/ 	.word	0x000000f4


	//----- nvinfo : EIATTR_FRAME_SIZE
	.align		4
.L_590:
        /*0da4*/ 	.byte	0x04, 0x11
        /*0da6*/ 	.short	(.L_592 - .L_591)
	.align		4
.L_591:
        /*0da8*/ 	.word	index@(_ZN10layer_norm13ln_fwd_kernelINS_13Kernel_traitsI13__nv_bfloat16S2_S2_S2_fjLj5120ELj1ELj1ELj4ELj16ENS_18Kernel_traits_baseILj5120ES2_S2_S2_S2_fjLj128EEEEELb1ELb1ELb1ELb0EEEvNS_9FwdParamsE)
        /*0dac*/ 	.word	0x00000000


	//----- nvinfo : EIATTR_REGCOUNT
	.align		4
.L_592:
        /*0db0*/ 	.byte	0x04, 0x2f
        /*0db2*/ 	.short	(.L_594 - .L_593)
	.align		4
.L_593:
        /*0db4*/ 	.word	index@(_ZN10layer_norm13ln_fwd_kernelINS_13Kernel_traitsI13__nv_bfloat16S2_S2_S2_fjLj5120ELj1ELj1ELj4ELj16ENS_18Kernel_traits_baseILj5120ES2_S2_S2_S2_fjLj128EEEEELb1ELb1ELb0ELb1EEEvNS_9FwdParamsE)
        /*0db8*/ 	.word	0x000000f2


	//----- nvinfo : EIATTR_FRAME_SIZE
	.align		4
.L_594:
        /*0dbc*/ 	.byte	0x04, 0x11
        /*0dbe*/ 	.short	(.L_596 - .L_595)
	.align		4
.L_595:
        /*0dc0*/ 	.word	index@(_ZN10layer_norm13ln_fwd_kernelINS_13Kernel_traitsI13__nv_bfloat16S2_S2_S2_fjLj5120ELj1ELj1ELj4ELj16ENS_18Kernel_traits_baseILj5120ES2_S2_S2_S2_fjLj128EEEEELb1ELb1ELb0ELb1EEEvNS_9FwdParamsE)
        /*0dc4*/ 	.word	0x00000000


	//----- nvinfo : EIATTR_REGCOUNT
	.align		4
.L_596:
        /*0dc8*/ 	.byte	0x04, 0x2f
        /*0dca*/ 	.short	(.L_598 - .L_597)
	.align		4
.L_597:
        /*0dcc*/ 	.word	index@(_ZN10layer_norm13ln_fwd_kernelINS_13Kernel_traitsI13__nv_bfloat16S2_S2_S2_fjLj5120ELj1ELj1ELj4ELj16ENS_18Kernel_traits_baseILj5120ES2_S2_S2_S2_fjLj128EEEEELb1ELb1ELb0ELb0EEEvNS_9FwdParamsE)
        /*0dd0*/ 	.word	0x000000f0


	//----- nvinfo : EIATTR_FRAME_SIZE
	.align		4
.L_598:
        /*0dd4*/ 	.byte	0x04, 0x11
        /*0dd6*/ 	.short	(.L_600 - .L_599)
	.align		4
.L_599:
        /*0dd8*/ 	.word	index@(_ZN10layer_norm13ln_fwd_kernelINS_13Kernel_traitsI13__nv_bfloat16S2_S2_S2_fjLj5120ELj1ELj1ELj4ELj16ENS_18Kernel_traits_baseILj5120ES2_S2_S2_S2_fjLj128EEEEELb1ELb1ELb0ELb0EEEvNS_9FwdParamsE)
        /*0ddc*/ 	.word	0x00000000


	//----- nvinfo : EIATTR_REGCOUNT
	.align		4
.L_600:
        /*0de0*/ 	.byte	0x04, 0x2f
        /*0de2*/ 	.short	(.L_602 - .L_601)
	.align		4
.L_601:
        /*0de4*/ 	.word	index@(_ZN10layer_norm13ln_fwd_kernelINS_13Kernel_traitsI13__nv_bfloat16S2_S2_S2_fjLj5120ELj1ELj1ELj4ELj16ENS_18Kernel_traits_baseILj5120ES2_S2_S2_S2_fjLj128EEEEELb1ELb0ELb1ELb1EEEvNS_9FwdParamsE)
        /*0de8*/ 	.word	0x000000a8


	//----- nvinfo : EIATTR_FRAME_SIZE
	.align		4
.L_602:
        /*0dec*/ 	.byte	0x04, 0x11
        /*0dee*/ 	.short	(.L_604 - .L_603)
	.align		4
.L_603:
        /*0df0*/ 	.word	index@(_ZN10layer_norm13ln_fwd_kernelINS_13Kernel_traitsI13__nv_bfloat16S2_S2_S2_fjLj5120ELj1ELj1ELj4ELj16ENS_18Kernel_traits_baseILj5120ES2_S2_S2_S2_fjLj128EEEEELb1ELb0ELb1ELb1EEEvNS_9FwdParamsE)
        /*0df4*/ 	.word	0x00000000


	//----- nvinfo : EIATTR_REGCOUNT
	.align		4
.L_604:
        /*0df8*/ 	.byte	0x04, 0x2f
        /*0dfa*/ 	.short	(.L_606 - .L_605)
	.align		4
.L_605:
        /*0dfc*/ 	.word	index@(_ZN10layer_norm13ln_fwd_kernelINS_13Kernel_traitsI13__nv_bfloat16S2_S2_S2_fjLj5120ELj1ELj1ELj4ELj16ENS_18Kernel_traits_baseILj5120ES2_S2_S2_S2_fjLj128EEEEELb1ELb0ELb1ELb0EEEvNS_9FwdParamsE)
        /*0e00*/ 	.word	0x0000009e


	//----- nvinfo : EIATTR_FRAME_SIZE
	.align		4
.L_606:
        /*0e04*/ 	.byte	0x04, 0x11
        /*0e06*/ 	.short	(.L_608 - .L_607)
	.align		4
.L_607:
        /*0e08*/ 	.word	index@(_ZN10layer_norm13ln_fwd_kernelINS_13Kernel_traitsI13__nv_bfloat16S2_S2_S2_fjLj5120ELj1ELj1ELj4ELj16ENS_18Kernel_traits_baseILj5120ES2_S2_S2_S2_fjLj128EEEEELb1ELb0ELb1ELb0EEEvNS_9FwdParamsE)
        /*0e0c*/ 	.word	0x00000000


	//----- nvinfo : EIATTR_REGCOUNT
	.align		4
.L_608:
        /*0e10*/ 	.byte	0x04, 0x2f
        /*0e12*/ 	.short	(.L_610 - .L_609)
	.align		4
.L_609:
        /*0e14*/ 	.word	index@(_ZN10layer_norm13ln_fwd_kernelINS_13Kernel_traitsI13__nv_bfloat16S2_S2_S2_fjLj5120ELj1ELj1ELj4ELj16ENS_18Kernel_traits_baseILj5120ES2_S2_S2_S2_fjLj128EEEEELb1ELb0ELb0ELb1EEEvNS_9FwdParamsE)
        /*0e18*/ 	.word	0x000000a5


	//----- nvinfo : EIATTR_FRAME_SIZE
	.align		4
.L_610:
        /*0e1c*/ 	.byte	0x04, 0x11
        /*0e1e*/ 	.short	(.L_612 - .L_611)
	.align		4
.L_611:
        /*0e20*/ 	.word	index@(_ZN10layer_norm13ln_fwd_kernelINS_13Kernel_traitsI13__nv_bfloat16S2_S2_S2_fjLj5120ELj1ELj1ELj4ELj16ENS_18Kernel_traits_baseILj5120ES2_S2_S2_S2_fjLj128EEEEELb1ELb0ELb0ELb1EEEvNS_9FwdParamsE)
        /*0e24*/ 	.word	0x00000000


	//----- nvinfo : EIATTR_REGCOUNT
	.align		4
.L_612:
        /*0e28*/ 	.byte	0x04, 0x2f
        /*0e2a*/ 	.short	(.L_614 - .L_613)
	.align		4
.L_613:
        /*0e2c*/ 	.word	index@(_ZN10layer_norm13ln_fwd_kernelINS_13Kernel_traitsI13__nv_bfloat16S2_S2_S2_fjLj5120ELj1ELj1ELj4ELj16ENS_18Kernel_traits_baseILj5120ES2_S2_S2_S2_fjLj128EEEEELb1ELb0ELb0ELb0EEEvNS_9FwdParamsE)
        /*0e30*/ 	.word	0x000000a8


	//----- nvinfo : EIATTR_FRAME_SIZE
	.align		4
.L_614:
        /*0e34*/ 	.byte	0x04, 0x11
        /*0e36*/ 	.short	(.L_616 - .L_615)
	.align		4
.L_615:
        /*0e38*/ 	.word	index@(_ZN10layer_norm13ln_fwd_kernelINS_13Kernel_traitsI13__nv_bfloat16S2_S2_S2_fjLj5120ELj1ELj1ELj4ELj16ENS_18Kernel_traits_baseILj5120ES2_S2_S2_S2_fjLj128EEEEELb1ELb0ELb0ELb0EEEvNS_9FwdParamsE)
        /*0e3c*/ 	.word	0x00000000


	//----- nvinfo : EIATTR_REGCOUNT
	.align		4
.L_616:
        /*0e40*/ 	.byte	0x04, 0x2f
        /*0e42*/ 	.short	(.L_618 - .L_617)
	.align		4
.L_617:
        /*0e44*/ 	.word	index@(_ZN10layer_norm13ln_fwd_kernelINS_13Kernel_traitsI13__nv_bfloat16S2_S2_S2_fjLj5120ELj1ELj1ELj4ELj16ENS_18Kernel_traits_baseILj5120ES2_S2_S2_S2_fjLj128EEEEELb0ELb1ELb1ELb1EEEvNS_9FwdParamsE)
        /*0e48*/ 	.word	0x000000a6


	//----- nvinfo : EIATTR_FRAME_SIZE
	.align		4
.L_618:
        /*0e4c*/ 	.byte	0x04, 0x11
        /*0e4e*/ 	.short	(.L_620 - .L_619)
	.align		4
.L_619:
        /*0e50*/ 	.word	index@(_ZN10layer_norm13ln_fwd_kernelINS_13Kernel_traitsI13__nv_bfloat16S2_S2_S2_fjLj5120ELj1ELj1ELj4ELj16ENS_18Kernel_traits_baseILj5120ES2_S2_S2_S2_fjLj128EEEEELb0ELb1ELb1ELb1EEEvNS_9FwdParamsE)
        /*0e54*/ 	.word	0x00000000


	//----- nvinfo : EIATTR_REGCOUNT
	.align		4
.L_620:
        /*0e58*/ 	.byte	0x04, 0x2f
        /*0e5a*/ 	.short	(.L_622 - .L_621)
	.align		4
.L_621:
        /*0e5c*/ 	.word	index@(_ZN10layer_norm13ln_fwd_kernelINS_13Kernel_traitsI13__nv_bfloat16S2_S2_S2_fjLj5120ELj1ELj1ELj4ELj16ENS_18Kernel_traits_baseILj5120ES2_S2_S2_S2_fjLj128EEEEELb0ELb1ELb1ELb0EEEvNS_9FwdParamsE)
        /*0e60*/ 	.word	0x000000ee


	//----- nvinfo : EIATTR_FRAME_SIZE
	.align		4
.L_622:
        /*0e64*/ 	.byte	0x04, 0x11
        /*0e66*/ 	.short	(.L_624 - .L_623)
	.align		4
.L_623:
        /*0e68*/ 	.word	index@(_ZN10layer_norm13ln_fwd_kernelINS_13Kernel_traitsI13__nv_bfloat16S2_S2_S2_fjLj5120ELj1ELj1ELj4ELj16ENS_18Kernel_traits_baseILj5120ES2_S2_S2_S2_fjLj128EEEEELb0ELb1ELb1ELb0EEEvNS_9FwdParamsE)
        /*0e6c*/ 	.word	0x00000000


	//----- nvinfo : EIATTR_REGCOUNT
	.align		4
.L_624:
        /*0e70*/ 	.byte	0x04, 0x2f
        /*0e72*/ 	.short	(.L_626 - .L_625)
	.align		4
.L_625:
        /*0e74*/ 	.word	index@(_ZN10layer_norm13ln_fwd_kernelINS_13Kernel_traitsI13__nv_bfloat16S2_S2_S2_fjLj5120ELj1ELj1ELj4ELj16ENS_18Kernel_traits_baseILj5120ES2_S2_S2_S2_fjLj128EEEEELb0ELb1ELb0ELb1EEEvNS_9FwdParamsE)
        /*0e78*/ 	.word	0x000000b0


	//----- nvinfo : EIATTR_FRAME_SIZE
	.align		4
.L_626:
        /*0e7c*/ 	.byte	0x04, 0x11
        /*0e7e*/ 	.short	(.L_628 - .L_627)
	.align		4
.L_627:
        /*0e80*/ 	.word	index@(_ZN10layer_norm13ln_fwd_kernelINS_13Kernel_traitsI13__nv_bfloat16S2_S2_S2_fjLj5120ELj1ELj1ELj4ELj16ENS_18Kernel_traits_baseILj5120ES2_S2_S2_S2_fjLj128EEEEELb0ELb1ELb0ELb1EEEvNS_9FwdParamsE)
        /*0e84*/ 	.word	0x00000000


	//----- nvinfo : EIATTR_REGCOUNT
	.align		4
.L_628:
        /*0e88*/ 	.byte	0x04, 0x2f
        /*0e8a*/ 	.short	(.L_630 - .L_629)
	.align		4
.L_629:
        /*0e8c*/ 	.word	index@(_ZN10layer_norm13ln_fwd_kernelINS_13Kernel_traitsI13__nv_bfloat16S2_S2_S2_fjLj5120ELj1ELj1ELj4ELj16ENS_18Kernel_traits_baseILj5120ES2_S2_S2_S2_fjLj128EEEEELb0ELb1ELb0ELb0EEEvNS_9FwdParamsE)
        /*0e90*/ 	.word	0x000000c2


	//----- nvinfo : EIATTR_FRAME_SIZE
	.align		4
.L_630:
        /*0e94*/ 	.byte	0x04, 0x11
        /*0e96*/ 	.short	(.L_632 - .L_631)
	.align		4
.L_631:
        /*0e98*/ 	.word	index@(_ZN10layer_norm13ln_fwd_kernelINS_13Kernel_traitsI13__nv_bfloat16S2_S2_S2_fjLj5120ELj1ELj1ELj4ELj16ENS_18Kernel_traits_baseILj5120ES2_S2_S2_S2_fjLj128EEEEELb0ELb1ELb0ELb0EEEvNS_9FwdParamsE)
        /*0e9c*/ 	.word	0x00000000


	//----- nvinfo : EIATTR_REGCOUNT
	.align		4
.L_632:
        /*0ea0*/ 	.byte	0x04, 0x2f
        /*0ea2*/ 	.short	(.L_634 - .L_633)
	.align		4
.L_633:
        /*0ea4*/ 	.word	index@(_ZN10layer_norm13ln_fwd_kernelINS_13Kernel_traitsI13__nv_bfloat16S2_S2_S2_fjLj5120ELj1ELj1ELj4ELj16ENS_18Kernel_traits_baseILj5120ES2_S2_S2_S2_fjLj128EEEEELb0ELb0ELb1ELb1EEEvNS_9FwdParamsE)
        /*0ea8*/ 	.word	0x0000007d


	//----- nvinfo : EIATTR_FRAME_SIZE
	.align		4
.L_634:
        /*0eac*/ 	.byte	0x04, 0x11
        /*0eae*/ 	.short	(.L_636 - .L_635)
	.align		4
.L_635:
        /*0eb0*/ 	.word	index@(_ZN10layer_norm13ln_fwd_kernelINS_13Kernel_traitsI13__nv_bfloat16S2_S2_S2_fjLj5120ELj1ELj1ELj4ELj16ENS_18Kernel_traits_baseILj5120ES2_S2_S2_S2_fjLj128EEEEELb0ELb0ELb1ELb1EEEvNS_9FwdParamsE)
        /*0eb4*/ 	.word	0x00000000


	//----- nvinfo : EIATTR_REGCOUNT
	.align		4
.L_636:
        /*0eb8*/ 	.byte	0x04, 0x2f
        /*0eba*/ 	.short	(.L_638 - .L_637)
	.align		4
.L_637:
        /*0ebc*/ 	.word	index@(_ZN10layer_norm13ln_fwd_kernelINS_13Kernel_traitsI13__nv_bfloat16S2_S2_S2_fjLj5120ELj1ELj1ELj4ELj16ENS_18Kernel_traits_baseILj5120ES2_S2_S2_S2_fjLj128EEEEELb0ELb0ELb1ELb0EEEvNS_9FwdParamsE)
        /*0ec0*/ 	.word	0x0000009c


	//----- nvinfo : EIATTR_FRAME_SIZE
	.align		4
.L_638:
        /*0ec4*/ 	.byte	0x04, 0x11
        /*0ec6*/ 	.short	(.L_640 - .L_639)
	.align		4
.L_639:
        /*0ec8*/ 	.word	index@(_ZN10layer_norm13ln_fwd_kernelINS_13Kernel_traitsI13__nv_bfloat16S2_S2_S2_fjLj5120ELj1ELj1ELj4ELj16ENS_18Kernel_traits_baseILj5120ES2_S2_S2_S2_fjLj128EEEEELb0ELb0ELb1ELb0EEEvNS_9FwdParamsE)
        /*0ecc*/ 	.word	0x00000000


	//----- nvinfo : EIATTR_REGCOUNT
	.align		4
.L_640:
        /*0ed0*/ 	.byte	0x04, 0x2f
        /*0ed2*/ 	.short	(.L_642 - .L_641)
	.align		4
.L_641:
        /*0ed4*/ 	.word	index@(_ZN10layer_norm13ln_fwd_kernelINS_13Kernel_traitsI13__nv_bfloat16S2_S2_S2_fjLj5120ELj1ELj1ELj4ELj16ENS_18Kernel_traits_baseILj5120ES2_S2_S2_S2_fjLj128EEEEELb0ELb0ELb0ELb1EEEvNS_9FwdParamsE)
        /*0ed8*/ 	.word	0x00000080


	//----- nvinfo : EIATTR_FRAME_SIZE
	.align		4
.L_642:
        /*0edc*/ 	.byte	0x04, 0x11
        /*0ede*/ 	.short	(.L_644 - .L_643)
	.align		4
.L_643:
        /*0ee0*/ 	.word	index@(_ZN10layer_norm13ln_fwd_kernelINS_13Kernel_traitsI13__nv_bfloat16S2_S2_S2_fjLj5120ELj1ELj1ELj4ELj16ENS_18Kernel_traits_baseILj5120ES2_S2_S2_S2_fjLj128EEEEELb0ELb0ELb0ELb1EEEvNS_9FwdParamsE)
        /*0ee4*/ 	.word	0x00000000


	//----- nvinfo : EIATTR_REGCOUNT
	.align		4
.L_644:
        /*0ee8*/ 	.byte	0x04, 0x2f
        /*0eea*/ 	.short	(.L_646 - .L_645)
	.align		4
.L_645:
        /*0eec*/ 	.word	index@(_ZN10layer_norm13ln_fwd_kernelINS_13Kernel_traitsI13__nv_bfloat16S2_S2_S2_fjLj5120ELj1ELj1ELj4ELj16ENS_18Kernel_traits_baseILj5120ES2_S2_S2_S2_fjLj128EEEEELb0ELb0ELb0ELb0EEEvNS_9FwdParamsE)
        /*0ef0*/ 	.word	0x0000009f


	//----- nvinfo : EIATTR_FRAME_SIZE
	.align		4
.L_646:
        /*0ef4*/ 	.byte	0x04, 0x11
        /*0ef6*/ 	.short	(.L_648 - .L_647)
	.align		4
.L_647:
        /*0ef8*/ 	.word	index@(_ZN10layer_norm13ln_fwd_kernelINS_13Kernel_traitsI13__nv_bfloat16S2_S2_S2_fjLj5120ELj1ELj1ELj4ELj16ENS_18Kernel_traits_baseILj5120ES2_S2_S2_S2_fjLj128EEEEELb0ELb0ELb0ELb0EEEvNS_9FwdParamsE)
        /*0efc*/ 	.word	0x00000000


	//----- nvinfo : EIATTR_MIN_STACK_SIZE
	.align		4
.L_648:
        /*0f00*/ 	.byte	0x04, 0x12
        /*0f02*/ 	.short	(.L_650 - .L_649)
	.align		4
.L_649:
        /*0f04*/ 	.word	index@(_ZN10layer_norm13ln_fwd_kernelINS_13Kernel_traitsI13__nv_bfloat16S2_S2_S2_fjLj5120ELj1ELj1ELj4ELj16ENS_18Kernel_traits_baseILj5120ES2_S2_S2_S2_fjLj128EEEEELb0ELb0ELb0ELb0EEEvNS_9FwdParamsE)
        /*0f08*/ 	.word	0x00000000


	//----- nvinfo : EIATTR_MIN_STACK_SIZE
	.align		4
.L_650:
        /*0f0c*/ 	.byte	0x04, 0x12
        /*0f0e*/ 	.short	(.L_652 - .L_651)
	.align		4
.L_651:
        /*0f10*/ 	.word	index@(_ZN10layer_norm13ln_fwd_kernelINS_13Kernel_traitsI13__nv_bfloat16S2_S2_S2_fjLj5120ELj1ELj1ELj4ELj16ENS_18Kernel_traits_baseILj5120ES2_S2_S2_S2_fjLj128EEEEELb0ELb0ELb0ELb1EEEvNS_9FwdParamsE)
        /*0f14*/ 	.word	0x00000000


	//----- nvinfo : EIATTR_MIN_STACK_SIZE
	.align		4
.L_652:
        /*0f18*/ 	.byte	0x04, 0x12
        /*0f1a*/ 	.short	(.L_654 - .L_653)
	.align		4
.L_653:
        /*0f1c*/ 	.word	index@(_ZN10layer_norm13ln_fwd_kernelINS_13Kernel_traitsI13__nv_bfloat16S2_S2_S2_fjLj5120ELj1ELj1ELj4ELj16ENS_18Kernel_traits_baseILj5120ES2_S2_S2_S2_fjLj128EEEEELb0ELb0ELb1ELb0EEEvNS_9FwdParamsE)
        /*0f20*/ 	.word	0x00000000


	//----- nvinfo : EIATTR_MIN_STACK_SIZE
	.align		4
.L_654:
        /*0f24*/ 	.byte	0x04, 0x12
        /*0f26*/ 	.short	(.L_656 - .L_655)
	.align		4
.L_655:
        /*0f28*/ 	.word	index@(_ZN10layer_norm13ln_fwd_kernelINS_13Kernel_traitsI13__nv_bfloat16S2_S2_S2_fjLj5120ELj1ELj1ELj4ELj16ENS_18Kernel_traits_baseILj5120ES2_S2_S2_S2_fjLj128EEEEELb0ELb0ELb1ELb1EEEvNS_9FwdParamsE)
        /*0f2c*/ 	.word	0x00000000


	//----- nvinfo : EIATTR_MIN_STACK_SIZE
	.align		4
.L_656:
        /*0f30*/ 	.byte	0x04, 0x12
        /*0f32*/ 	.short	(.L_658 - .L_657)
	.align		4
.L_657:
        /*0f34*/ 	.word	index@(_ZN10layer_norm13ln_fwd_kernelINS_13Kernel_traitsI13__nv_bfloat16S2_S2_S2_fjLj5120ELj1ELj1ELj4ELj16ENS_18Kernel_traits_baseILj5120ES2_S2_S2_S2_fjLj128EEEEELb0ELb1ELb0ELb0EEEvNS_9FwdParamsE)
        /*0f38*/ 	.word	0x00000000


	//----- nvinfo : EIATTR_MIN_STACK_SIZE
	.align		4
.L_658:
        /*0f3c*/ 	.byte	0x04, 0x12
        /*0f3e*/ 	.short	(.L_660 - .L_659)
	.align		4
.L_659:
        /*0f40*/ 	.word	index@(_ZN10layer_norm13ln_fwd_kernelINS_13Kernel_traitsI13__nv_bfloat16S2_S2_S2_fjLj5120ELj1ELj1ELj4ELj16ENS_18Kernel_traits_baseILj5120ES2_S2_S2_S2_fjLj128EEEEELb0ELb1ELb0ELb1EEEvNS_9FwdParamsE)
        /*0f44*/ 	.word	0x00000000


	//----- nvinfo : EIATTR_MIN_STACK_SIZE
	.align		4
.L_660:
        /*0f48*/ 	.byte	0x04, 0x12
        /*0f4a*/ 	.short	(.L_662 - .L_661)
	.align		4
.L_661:
        /*0f4c*/ 	.word	index@(_ZN10layer_norm13ln_fwd_kernelINS_13Kernel_traitsI13__nv_bfloat16S2_S2_S2_fjLj5120ELj1ELj1ELj4ELj16ENS_18Kernel_traits_baseILj5120ES2_S2_S2_S2_fjLj128EEEEELb0ELb1ELb1ELb0EEEvNS_9FwdParamsE)
        /*0f50*/ 	.word	0x00000000


	//----- nvinfo : EIATTR_MIN_STACK_SIZE
	.align		4
.L_662:
        /*0f54*/ 	.byte	0x04, 0x12
        /*0f56*/ 	.short	(.L_664 - .L_663)
	.align		4
.L_663:
        /*0f58*/ 	.word	index@(_ZN10layer_norm13ln_fwd_kernelINS_13Kernel_traitsI13__nv_bfloat16S2_S2_S2_fjLj5120ELj1ELj1ELj4ELj16ENS_18Kernel_traits_baseILj5120ES2_S2_S2_S2_fjLj128EEEEELb0ELb1ELb1ELb1EEEvNS_9FwdParamsE)
        /*0f5c*/ 	.word	0x00000000


	//----- nvinfo : EIATTR_MIN_STACK_SIZE
	.align		4
.L_664:
        /*0f60*/ 	.byte	0x04, 0x12
        /*0f62*/ 	.short	(.L_666 - .L_665)
	.align		4
.L_665:
        /*0f64*/ 	.word	index@(_ZN10layer_norm13ln_fwd_kernelINS_13Kernel_traitsI13__nv_bfloat16S2_S2_S2_fjLj5120ELj1ELj1ELj4ELj16ENS_18Kernel_traits_baseILj5120ES2_S2_S2_S2_fjLj128EEEEELb1ELb0ELb0ELb0EEEvNS_9FwdParamsE)
        /*0f68*/ 	.word	0x00000000


	//----- nvinfo : EIATTR_MIN_STACK_SIZE
	.align		4
.L_666:
        /*0f6c*/ 	.byte	0x04, 0x12
        /*0f6e*/ 	.short	(.L_668 - .L_667)
	.align		4
.L_667:
        /*0f70*/ 	.word	index@(_ZN10layer_norm13ln_fwd_kernelINS_13Kernel_traitsI13__nv_bfloat16S2_S2_S2_fjLj5120ELj1ELj1ELj4ELj16ENS_18Kernel_traits_baseILj5120ES2_S2_S2_S2_fjLj128EEEEELb1ELb0ELb0ELb1EEEvNS_9FwdParamsE)
        /*0f74*/ 	.word	0x00000000


	//----- nvinfo : EIATTR_MIN_STACK_SIZE
	.align		4
.L_668:
        /*0f78*/ 	.byte	0x04, 0x12
        /*0f7a*/ 	.short	(.L_670 - .L_669)
	.align		4
.L_669:
        /*0f7c*/ 	.word	index@(_ZN10layer_norm13ln_fwd_kernelINS_13Kernel_traitsI13__nv_bfloat16S2_S2_S2_fjLj5120ELj1ELj1ELj4ELj16ENS_18Kernel_traits_baseILj5120ES2_S2_S2_S2_fjLj128EEEEELb1ELb0ELb1ELb0EEEvNS_9FwdParamsE)
        /*0f80*/ 	.word	0x00000000


	//----- nvinfo : EIATTR_MIN_STACK_SIZE
	.align		4
.L_670:
        /*0f84*/ 	.byte	0x04, 0x12
        /*0f86*/ 	.short	(.L_672 - .L_671)
	.align		4
.L_671:
        /*0f88*/ 	.word	index@(_ZN10layer_norm13ln_fwd_kernelINS_13Kernel_traitsI13__nv_bfloat16S2_S2_S2_fjLj5120ELj1ELj1ELj4ELj16ENS_18Kernel_traits_baseILj5120ES2_S2_S2_S2_fjLj128EEEEELb1ELb0ELb1ELb1EEEvNS_9FwdParamsE)
        /*0f8c*/ 	.word	0x00000000


	//----- nvinfo : EIATTR_MIN_STACK_SIZE
	.align		4
.L_672:
        /*0f90*/ 	.byte	0x04, 0x12
        /*0f92*/ 	.short	(.L_674 - .L_673)
	.align		4
.L_673:
        /*0f94*/ 	.word	index@(_ZN10layer_norm13ln_fwd_kernelINS_13Kernel_traitsI13__nv_bfloat16S2_S2_S2_fjLj5120ELj1ELj1ELj4ELj16ENS_18Kernel_traits_baseILj5120ES2_S2_S2_S2_fjLj128EEEEELb1ELb1ELb0ELb0EEEvNS_9FwdParamsE)
        /*0f98*/ 	.word	0x00000000


	//----- nvinfo : EIATTR_MIN_STACK_SIZE
	.align		4
.L_674:
        /*0f9c*/ 	.byte	0x04, 0x12
        /*0f9e*/ 	.short	(.L_676 - .L_675)
	.align		4
.L_675:
        /*0fa0*/ 	.word	index@(_ZN10layer_norm13ln_fwd_kernelINS_13Kernel_traitsI13__nv_bfloat16S2_S2_S2_fjLj5120ELj1ELj1ELj4ELj16ENS_18Kernel_traits_baseILj5120ES2_S2_S2_S2_fjLj128EEEEELb1ELb1ELb0ELb1EEEvNS_9FwdParamsE)
        /*0fa4*/ 	.word	0x00000000


	//----- nvinfo : EIATTR_MIN_STACK_SIZE
	.align		4
.L_676:
        /*0fa8*/ 	.byte	0x04, 0x12
        /*0faa*/ 	.short	(.L_678 - .L_677)
	.align		4
.L_677:
        /*0fac*/ 	.word	index@(_ZN10layer_norm13ln_fwd_kernelINS_13Kernel_traitsI13__nv_bfloat16S2_S2_S2_fjLj5120ELj1ELj1ELj4ELj16ENS_18Kernel_traits_baseILj5120ES2_S2_S2_S2_fjLj128EEEEELb1ELb1ELb1ELb0EEEvNS_9FwdParamsE)
        /*0fb0*/ 	.word	0x00000000


	//----- nvinfo : EIATTR_MIN_STACK_SIZE
	.align		4
.L_678:
        /*0fb4*/ 	.byte	0x04, 0x12
        /*0fb6*/ 	.short	(.L_680 - .L_679)
	.align		4
.L_679:
        /*0fb8*/ 	.word	index@(_ZN10layer_norm13ln_fwd_kernelINS_13Kernel_traitsI13__nv_bfloat16S2_S2_S2_fjLj5120ELj1ELj1ELj4ELj16ENS_18Kernel_traits_baseILj5120ES2_S2_S2_S2_fjLj128EEEEELb1ELb1ELb1ELb1EEEvNS_9FwdParamsE)
        /*0fbc*/ 	.word	0x00000000


	//----- nvinfo : EIATTR_MIN_STACK_SIZE
	.align		4
.L_680:
        /*0fc0*/ 	.byte	0x04, 0x12
        /*0fc2*/ 	.short	(.L_682 - .L_681)
	.align		4
.L_681:
        /*0fc4*/ 	.word	index@(_ZN10layer_norm13ln_fwd_kernelINS_13Kernel_traitsI6__halfS2_S2_S2_fjLj5120ELj1ELj1ELj4ELj16ENS_18Kernel_traits_baseILj5120ES2_S2_S2_S2_fjLj128EEEEELb0ELb0ELb0ELb0EEEvNS_9FwdParamsE)
        /*0fc8*/ 	.word	0x00000000


	//----- nvinfo : EIATTR_MIN_STACK_SIZE
	.align		4
.L_682:
        /*0fcc*/ 	.byte	0x04, 0x12
        /*0fce*/ 	.short	(.L_684 - .L_683)
	.align		4
.L_683:
        /*0fd0*/ 	.word	index@(_ZN10layer_norm13ln_fwd_kernelINS_13Kernel_traitsI6__halfS2_S2_S2_fjLj5120ELj1ELj1ELj4ELj16ENS_18Kernel_traits_baseILj5120ES2_S2_S2_S2_fjLj128EEEEELb0ELb0ELb0ELb1EEEvNS_9FwdParamsE)
        /*0fd4*/ 	.word	0x00000000


	//----- nvinfo : EIATTR_MIN_STACK_SIZE
	.align		4
.L_684:
        /*0fd8*/ 	.byte	0x04, 0x12
        /*0fda*/ 	.short	(.L_686 - .L_685)
	.align		4
.L_685:
        /*0fdc*/ 	.word	index@(_ZN10layer_norm13ln_fwd_kernelINS_13Kernel_traitsI6__halfS2_S2_S2_fjLj5120ELj1ELj1ELj4ELj16ENS_18Kernel_traits_baseILj5120ES2_S2_S2_S2_fjLj128EEEEELb0ELb0ELb1ELb0EEEvNS_9FwdParamsE)
        /*0fe0*/ 	.word	0x00000000


	//----- nvinfo : EIATTR_MIN_STACK_SIZE
	.align		4
.L_686:
        /*0fe4*/ 	.byte	0x04, 0x12
        /*0fe6*/ 	.short	(.L_688 - .L_687)
	.align		4
.L_687:
        /*0fe8*/ 	.word	index@(_ZN10layer_norm13ln_fwd_kernelINS_13Kernel_traitsI6__halfS2_S2_S2_fjLj5120ELj1ELj1ELj4ELj16ENS_18Kernel_traits_baseILj5120ES2_S2_S2_S2_fjLj128EEEEELb0ELb0ELb1ELb1EEEvNS_9FwdParamsE)
        /*0fec*/ 	.word	0x00000000


	//----- nvinfo : EIATTR_MIN_STACK_SIZE
	.align		4
.L_688:
        /*0ff0*/ 	.byte	0x04, 0x12
        /*0ff2*/ 	.short	(.L_690 - .L_689)
	.align		4
.L_689:
        /*0ff4*/ 	.word	index@(_ZN10layer_norm13ln_fwd_kernelINS_13Kernel_traitsI6__halfS2_S2_S2_fjLj5120ELj1ELj1ELj4ELj16ENS_18Kernel_traits_baseILj5120ES2_S2_S2_S2_fjLj128EEEEELb0ELb1ELb0ELb0EEEvNS_9FwdParamsE)
        /*0ff8*/ 	.word	0x00000000


	//----- nvinfo : EIATTR_MIN_STACK_SIZE
	.align		4
.L_690:
        /*0ffc*/ 	.byte	0x04, 0x12
        /*0ffe*/ 	.short	(.L_692 - .L_691)
	.align		4
.L_691:
        /*1000*/ 	.word	index@(_ZN10layer_norm13ln_fwd_kernelINS_13Kernel_traitsI6__halfS2_S2_S2_fjLj5120ELj1ELj1ELj4ELj16ENS_18Kernel_traits_baseILj5120ES2_S2_S2_S2_fjLj128EEEEELb0ELb1ELb0ELb1EEEvNS_9FwdParamsE)
        /*1004*/ 	.word	0x00000000


	//----- nvinfo : EIATTR_MIN_STACK_SIZE
	.align		4
.L_692:
        /*1008*/ 	.byte	0x04, 0x12
        /*100a*/ 	.short	(.L_694 - .L_693)
	.align		4
.L_693:
        /*100c*/ 	.word	index@(_ZN10layer_norm13ln_fwd_kernelINS_13Kernel_traitsI6__halfS2_S2_S2_fjLj5120ELj1ELj1ELj4ELj16ENS_18Kernel_traits_baseILj5120ES2_S2_S2_S2_fjLj128EEEEELb0ELb1ELb1ELb0EEEvNS_9FwdParamsE)
        /*1010*/ 	.word	0x00000000


	//----- nvinfo : EIATTR_MIN_STACK_SIZE
	.align		4
.L_694:
        /*1014*/ 	.byte	0x04, 0x12
        /*1016*/ 	.short	(.L_696 - .L_695)
	.align		4
.L_695:
        /*1018*/ 	.word	index@(_ZN10layer_norm13ln_fwd_kernelINS_13Kernel_traitsI6__halfS2_S2_S2_fjLj5120ELj1ELj1ELj4ELj16ENS_18Kernel_traits_baseILj5120ES2_S2_S2_S2_fjLj128EEEEELb0ELb1ELb1ELb1EEEvNS_9FwdParamsE)
        /*101c*/ 	.word	0x00000000


	//----- nvinfo : EIATTR_MIN_STACK_SIZE
	.align		4
.L_696:
        /*1020*/ 	.byte	0x04, 0x12
        /*1022*/ 	.short	(.L_698 - .L_697)
	.align		4
.L_697:
        /*1024*/ 	.word	index@(_ZN10layer_norm13ln_fwd_kernelINS_13Kernel_traitsI6__halfS2_S2_S2_fjLj5120ELj1ELj1ELj4ELj16ENS_18Kernel_traits_baseILj5120ES2_S2_S2_S2_fjLj128EEEEELb1ELb0ELb0ELb0EEEvNS_9FwdParamsE)
        /*1028*/ 	.word	0x00000000


	//----- nvinfo : EIATTR_MIN_STACK_SIZE
	.align		4
.L_698:
        /*102c*/ 	.byte	0x04, 0x12
        /*102e*/ 	.short	(.L_700 - .L_699)
	.align		4
.L_699:
        /*1030*/ 	.word	index@(_ZN10layer_norm13ln_fwd_kernelINS_13Kernel_traitsI6__halfS2_S2_S2_fjLj5120ELj1ELj1ELj4ELj16ENS_18Kernel_traits_baseILj5120ES2_S2_S2_S2_fjLj128EEEEELb1ELb0ELb0ELb1EEEvNS_9FwdParamsE)
        /*1034*/ 	.word	0x00000000


	//----- nvinfo : EIATTR_MIN_STACK_SIZE
	.align		4
.L_700:
        /*1038*/ 	.byte	0x04, 0x12
        /*103a*/ 	.short	(.L_702 - .L_701)
	.align		4
.L_701:
        /*103c*/ 	.word	index@(_ZN10layer_norm13ln_fwd_kernelINS_13Kernel_traitsI6__halfS2_S2_S2_fjLj5120ELj1ELj1ELj4ELj16ENS_18Kernel_traits_baseILj5120ES2_S2_S2_S2_fjLj128EEEEELb1ELb0ELb1ELb0EEEvNS_9FwdParamsE)
        /*1040*/ 	.word	0x00000000


	//----- nvinfo : EIATTR_MIN_STACK_SIZE
	.align		4
.L_702:
        /*1044*/ 	.byte	0x04, 0x12
        /*1046*/ 	.short	(.L_704 - .L_703)
	.align		4
.L_703:
        /*1048*/ 	.word	index@(_ZN10layer_norm13ln_fwd_kernelINS_13Kernel_traitsI6__halfS2_S2_S2_fjLj5120ELj1ELj1ELj4ELj16ENS_18Kernel_traits_baseILj5120ES2_S2_S2_S2_fjLj128EEEEELb1ELb0ELb1ELb1EEEvNS_9FwdParamsE)
        /*104c*/ 	.word	0x00000000


	//----- nvinfo : EIATTR_MIN_STACK_SIZE
	.align		4
.L_704:
        /*1050*/ 	.byte	0x04, 0x12
        /*1052*/ 	.short	(.L_706 - .L_705)
	.align		4
.L_705:
        /*1054*/ 	.word	index@(_ZN10layer_norm13ln_fwd_kernelINS_13Kernel_traitsI6__halfS2_S2_S2_fjLj5120ELj1ELj1ELj4ELj16ENS_18Kernel_traits_baseILj5120ES2_S2_S2_S2_fjLj128EEEEELb1ELb1ELb0ELb0EEEvNS_9FwdParamsE)
        /*1058*/ 	.word	0x00000000


	//----- nvinfo : EIATTR_MIN_STACK_SIZE
	.align		4
.L_706:
        /*105c*/ 	.byte	0x04, 0x12
        /*105e*/ 	.short	(.L_708 - .L_707)
	.align		4
.L_707:
        /*1060*/ 	.word	index@(_ZN10layer_norm13ln_fwd_kernelINS_13Kernel_traitsI6__halfS2_S2_S2_fjLj5120ELj1ELj1ELj4ELj16ENS_18Kernel_traits_baseILj5120ES2_S2_S2_S2_fjLj128EEEEELb1ELb1ELb0ELb1EEEvNS_9FwdParamsE)
        /*1064*/ 	.word	0x00000000


	//----- nvinfo : EIATTR_MIN_STACK_SIZE
	.align		4
.L_708:
        /*1068*/ 	.byte	0x04, 0x12
        /*106a*/ 	.short	(.L_710 - .L_709)
	.align		4
.L_709:
        /*106c*/ 	.word	index@(_ZN10layer_norm13ln_fwd_kernelINS_13Kernel_traitsI6__halfS2_S2_S2_fjLj5120ELj1ELj1ELj4ELj16ENS_18Kernel_traits_baseILj5120ES2_S2_S2_S2_fjLj128EEEEELb1ELb1ELb1ELb0EEEvNS_9FwdParamsE)
        /*1070*/ 	.word	0x00000000


	//----- nvinfo : EIATTR_MIN_STACK_SIZE
	.align		4
.L_710:
        /*1074*/ 	.byte	0x04, 0x12
        /*1076*/ 	.short	(.L_712 - .L_711)
	.align		4
.L_711:
        /*1078*/ 	.word	index@(_ZN10layer_norm13ln_fwd_kernelINS_13Kernel_traitsI6__halfS2_S2_S2_fjLj5120ELj1ELj1ELj4ELj16ENS_18Kernel_traits_baseILj5120ES2_S2_S2_S2_fjLj128EEEEELb1ELb1ELb1ELb1EEEvNS_9FwdParamsE)
        /*107c*/ 	.word	0x00000000


	//----- nvinfo : EIATTR_MIN_STACK_SIZE
	.align		4
.L_712:
        /*1080*/ 	.byte	0x04, 0x12
        /*1082*/ 	.short	(.L_714 - .L_713)
	.align		4
.L_713:
        /*1084*/ 	.word	index@(_ZN10layer_norm13ln_fwd_kernelINS_13Kernel_traitsIf13__nv_bfloat16S2_S2_fjLj5120ELj1ELj1ELj4ELj16ENS_18Kernel_traits_baseILj5120EfS2_S2_S2_fjLj128EEEEELb0ELb0ELb0ELb0EEEvNS_9FwdParamsE)
        /*1088*/ 	.word	0x00000000


	//----- nvinfo : EIATTR_MIN_STACK_SIZE
	.align		4
.L_714:
        /*108c*/ 	.byte	0x04, 0x12
        /*108e*/ 	.short	(.L_716 - .L_715)
	.align		4
.L_715:
        /*1090*/ 	.word	index@(_ZN10layer_norm13ln_fwd_kernelINS_13Kernel_traitsIf13__nv_bfloat16S2_S2_fjLj5120ELj1ELj1ELj4ELj16ENS_18Kernel_traits_baseILj5120EfS2_S2_S2_fjLj128EEEEELb0ELb0ELb0ELb1EEEvNS_9FwdParamsE)
        /*1094*/ 	.word	0x00000000


	//----- nvinfo : EIATTR_MIN_STACK_SIZE
	.align		4
.L_716:
        /*1098*/ 	.byte	0x04, 0x12
        /*109a*/ 	.short	(.L_718 - .L_717)
	.align		4
.L_717:
        /*109c*/ 	.word	index@(_ZN10layer_norm13ln_fwd_kernelINS_13Kernel_traitsIf13__nv_bfloat16S2_S2_fjLj5120ELj1ELj1ELj4ELj16ENS_18Kernel_traits_baseILj5120EfS2_S2_S2_fjLj128EEEEELb0ELb0ELb1ELb0EEEvNS_9FwdParamsE)
        /*10a0*/ 	.word	0x00000000


	//----- nvinfo : EIATTR_MIN_STACK_SIZE
	.align		4
.L_718:
        /*10a4*/ 	.byte	0x04, 0x12
        /*10a6*/ 	.short	(.L_720 - .L_719)
	.align		4
.L_719:
        /*10a8*/ 	.word	index@(_ZN10layer_norm13ln_fwd_kernelINS_13Kernel_traitsIf13__nv_bfloat16S2_S2_fjLj5120ELj1ELj1ELj4ELj16ENS_18Kernel_traits_baseILj5120EfS2_S2_S2_fjLj128EEEEELb0ELb0ELb1ELb1EEEvNS_9FwdParamsE)
        /*10ac*/ 	.word	0x00000000


	//----- nvinfo : EIATTR_MIN_STACK_SIZE
	.align		4
.L_720:
        /*10b0*/ 	.byte	0x04, 0x12
        /*10b2*/ 	.short	(.L_722 - .L_721)
	.align		4
.L_721:
        /*10b4*/ 	.word	index@(_ZN10layer_norm13ln_fwd_kernelINS_13Kernel_traitsIf13__nv_bfloat16S2_S2_fjLj5120ELj1ELj1ELj4ELj16ENS_18Kernel_traits_baseILj5120EfS2_S2_S2_fjLj128EEEEELb0ELb1ELb0ELb0EEEvNS_9FwdParamsE)
        /*10b8*/ 	.word	0x00000000


	//----- nvinfo : EIATTR_MIN_STACK_SIZE
	.align		4
.L_722:
        /*10bc*/ 	.byte	0x04, 0x12
        /*10be*/ 	.short	(.L_724 - .L_723)
	.align		4
.L_723:
        /*10c0*/ 	.word	index@(_ZN10layer_norm13ln_fwd_kernelINS_13Kernel_traitsIf13__nv_bfloat16S2_S2_fjLj5120ELj1ELj1ELj4ELj16ENS_18Kernel_traits_baseILj5120EfS2_S2_S2_fjLj128EEEEELb0ELb1ELb0ELb1EEEvNS_9FwdParamsE)
        /*10c4*/ 	.word	0x00000000


	//----- nvinfo : EIATTR_MIN_STACK_SIZE
	.align		4
.L_724:
        /*10c8*/ 	.byte	0x04, 0x12
        /*10ca*/ 	.short	(.L_726 - .L_725)
	.align		4
.L_725:
        /*10cc*/ 	.word	index@(_ZN10layer_norm13ln_fwd_kernelINS_13Kernel_traitsIf13__nv_bfloat16S2_S2_fjLj5120ELj1ELj1ELj4ELj16ENS_18Kernel_traits_baseILj5120EfS2_S2_S2_fjLj128EEEEELb0ELb1ELb1ELb0EEEvNS_9FwdParamsE)
        /*10d0*/ 	.word	0x00000000


	//----- nvinfo : EIATTR_MIN_STACK_SIZE
	.align		4
.L_726:
        /*10d4*/ 	.byte	0x04, 0x12
        /*10d6*/ 	.short	(.L_728 - .L_727)
	.align		4
.L_727:
        /*10d8*/ 	.word	index@(_ZN10layer_norm13ln_fwd_kernelINS_13Kernel_traitsIf13__nv_bfloat16S2_S2_fjLj5120ELj1ELj1ELj4ELj16ENS_18Kernel_traits_baseILj5120EfS2_S2_S2_fjLj128EEEEELb0ELb1ELb1ELb1EEEvNS_9FwdParamsE)
        /*10dc*/ 	.word	0x00000000


	//----- nvinfo : EIATTR_MIN_STACK_SIZE
	.align		4
.L_728:
        /*10e0*/ 	.byte	0x04, 0x12
        /*10e2*/ 	.short	(.L_730 - .L_729)
	.align		4
.L_729:
        /*10e4*/ 	.word	index@(_ZN10layer_norm13ln_fwd_kernelINS_13Kernel_traitsIf13__nv_bfloat16S2_S2_fjLj5120ELj1ELj1ELj4ELj16ENS_18Kernel_traits_baseILj5120EfS2_S2_S2_fjLj128EEEEELb1ELb0ELb0ELb0EEEvNS_9FwdParamsE)
        /*10e8*/ 	.word	0x00000000


	//----- nvinfo : EIATTR_MIN_STACK_SIZE
	.align		4
.L_730:
        /*10ec*/ 	.byte	0x04, 0x12
        /*10ee*/ 	.short	(.L_732 - .L_731)
	.align		4
.L_731:
        /*10f0*/ 	.word	index@(_ZN10layer_norm13ln_fwd_kernelINS_13Kernel_traitsIf13__nv_bfloat16S2_S2_fjLj5120ELj1ELj1ELj4ELj16ENS_18Kernel_traits_baseILj5120EfS2_S2_S2_fjLj128EEEEELb1ELb0ELb0ELb1EEEvNS_9FwdParamsE)
        /*10f4*/ 	.word	0x00000000


	//----- nvinfo : EIATTR_MIN_STACK_SIZE
	.align		4
.L_732:
        /*10f8*/ 	.byte	0x04, 0x12
        /*10fa*/ 	.short	(.L_734 - .L_733)
	.align		4
.L_733:
        /*10fc*/ 	.word	index@(_ZN10layer_norm13ln_fwd_kernelINS_13Kernel_traitsIf13__nv_bfloat16S2_S2_fjLj5120ELj1ELj1ELj4ELj16ENS_18Kernel_traits_baseILj5120EfS2_S2_S2_fjLj128EEEEELb1ELb0ELb1ELb0EEEvNS_9FwdParamsE)
        /*1100*/ 	.word	0x00000000


	//----- nvinfo : EIATTR_MIN_STACK_SIZE
	.align		4
.L_734:
        /*1104*/ 	.byte	0x04, 0x12
        /*1106*/ 	.short	(.L_736 - .L_735)
	.align		4
.L_735:
        /*1108*/ 	.word	index@(_ZN10layer_norm13ln_fwd_kernelINS_13Kernel_traitsIf13__nv_bfloat16S2_S2_fjLj5120ELj1ELj1ELj4ELj16ENS_18Kernel_traits_baseILj5120EfS2_S2_S2_fjLj128EEEEELb1ELb0ELb1ELb1EEEvNS_9FwdParamsE)
        /*110c*/ 	.word	0x00000000


	//----- nvinfo : EIATTR_MIN_STACK_SIZE
	.align		4
.L_736:
        /*1110*/ 	.byte	0x04, 0x12
        /*1112*/ 	.short	(.L_738 - .L_737)
	.align		4
.L_737:
        /*1114*/ 	.word	index@(_ZN10layer_norm13ln_fwd_kernelINS_13Kernel_traitsIf13__nv_bfloat16S2_S2_fjLj5120ELj1ELj1ELj4ELj16ENS_18Kernel_traits_baseILj5120EfS2_S2_S2_fjLj128EEEEELb1ELb1ELb0ELb0EEEvNS_9FwdParamsE)
        /*1118*/ 	.word	0x00000000


	//----- nvinfo : EIATTR_MIN_STACK_SIZE
	.align		4
.L_738:
        /*111c*/ 	.byte	0x04, 0x12
        /*111e*/ 	.short	(.L_740 - .L_739)
	.align		4
.L_739:
        /*1120*/ 	.word	index@(_ZN10layer_norm13ln_fwd_kernelINS_13Kernel_traitsIf13__nv_bfloat16S2_S2_fjLj5120ELj1ELj1ELj4ELj16ENS_18Kernel_traits_baseILj5120EfS2_S2_S2_fjLj128EEEEELb1ELb1ELb0ELb1EEEvNS_9FwdParamsE)
        /*1124*/ 	.word	0x00000000


	//----- nvinfo : EIATTR_MIN_STACK_SIZE
	.align		4
.L_740:
        /*1128*/ 	.byte	0x04, 0x12
        /*112a*/ 	.short	(.L_742 - .L_741)
	.align		4
.L_741:
        /*112c*/ 	.word	index@(_ZN10layer_norm13ln_fwd_kernelINS_13Kernel_traitsIf13__nv_bfloat16S2_S2_fjLj5120ELj1ELj1ELj4ELj16ENS_18Kernel_traits_baseILj5120EfS2_S2_S2_fjLj128EEEEELb1ELb1ELb1ELb0EEEvNS_9FwdParamsE)
        /*1130*/ 	.word	0x00000000


	//----- nvinfo : EIATTR_MIN_STACK_SIZE
	.align		4
.L_742:
        /*1134*/ 	.byte	0x04, 0x12
        /*1136*/ 	.short	(.L_744 - .L_743)
	.align		4
.L_743:
        /*1138*/ 	.word	index@(_ZN10layer_norm13ln_fwd_kernelINS_13Kernel_traitsIf13__nv_bfloat16S2_S2_fjLj5120ELj1ELj1ELj4ELj16ENS_18Kernel_traits_baseILj5120EfS2_S2_S2_fjLj128EEEEELb1ELb1ELb1ELb1EEEvNS_9FwdParamsE)
        /*113c*/ 	.word	0x00000000


	//----- nvinfo : EIATTR_MIN_STACK_SIZE
	.align		4
.L_744:
        /*1140*/ 	.byte	0x04, 0x12
        /*1142*/ 	.short	(.L_746 - .L_745)
	.align		4
.L_745:
        /*1144*/ 	.word	index@(_ZN10layer_norm13ln_fwd_kernelINS_13Kernel_traitsI13__nv_bfloat16S2_fS2_fjLj5120ELj1ELj1ELj4ELj16ENS_18Kernel_traits_baseILj5120ES2_S2_fS2_fjLj128EEEEELb0ELb0ELb0ELb0EEEvNS_9FwdParamsE)
        /*1148*/ 	.word	0x00000000


	//----- nvinfo : EIATTR_MIN_STACK_SIZE
	.align		4
.L_746:
        /*114c*/ 	.byte	0x04, 0x12
        /*114e*/ 	.short	(.L_748 - .L_747)
	.align		4
.L_747:
        /*1150*/ 	.word	index@(_ZN10layer_norm13ln_fwd_kernelINS_13Kernel_traitsI13__nv_bfloat16S2_fS2_fjLj5120ELj1ELj1ELj4ELj16ENS_18Kernel_traits_baseILj5120ES2_S2_fS2_fjLj128EEEEELb0ELb0ELb0ELb1EEEvNS_9FwdParamsE)
        /*1154*/ 	.word	0x00000000


	//----- nvinfo : EIATTR_MIN_STACK_SIZE
	.align		4
.L_748:
        /*1158*/ 	.byte	0x04, 0x12
        /*115a*/ 	.short	(.L_750 - .L_749)
	.align		4
.L_749:
        /*115c*/ 	.word	index@(_ZN10layer_norm13ln_fwd_kernelINS_13Kernel_traitsI13__nv_bfloat16S2_fS2_fjLj5120ELj1ELj1ELj4ELj16ENS_18Kernel_traits_baseILj5120ES2_S2_fS2_fjLj128EEEEELb0ELb0ELb1ELb0EEEvNS_9FwdParamsE)
        /*1160*/ 	.word	0x00000000


	//----- nvinfo : EIATTR_MIN_STACK_SIZE
	.align		4
.L_750:
        /*1164*/ 	.byte	0x04, 0x12
        /*1166*/ 	.short	(.L_752 - .L_751)
	.align		4
.L_751:
        /*1168*/ 	.word	index@(_ZN10layer_norm13ln_fwd_kernelINS_13Kernel_traitsI13__nv_bfloat16S2_fS2_fjLj5120ELj1ELj1ELj4ELj16ENS_18Kernel_traits_baseILj5120ES2_S2_fS2_fjLj128EEEEELb0ELb0ELb1ELb1EEEvNS_9FwdParamsE)
        /*116c*/ 	.word	0x00000010


	//----- nvinfo : EIATTR_MIN_STACK_SIZE
	.align		4
.L_752:
        /*1170*/ 	.byte	0x04, 0x12
        /*1172*/ 	.short	(.L_754 - .L_753)
	.align		4
.L_753:
        /*1174*/ 	.word	index@(_ZN10layer_norm13ln_fwd_kernelINS_13Kernel_traitsI13__nv_bfloat16S2_fS2_fjLj5120ELj1ELj1ELj4ELj16ENS_18Kernel_traits_baseILj5120ES2_S2_fS2_fjLj128EEEEELb0ELb1ELb0ELb0EEEvNS_9FwdParamsE)
        /*1178*/ 	.word	0x00000000


	//----- nvinfo : EIATTR_MIN_STACK_SIZE
	.align		4
.L_754:
        /*117c*/ 	.byte	0x04, 0x12
        /*117e*/ 	.short	(.L_756 - .L_755)
	.align		4
.L_755:
        /*1180*/ 	.word	index@(_ZN10layer_norm13ln_fwd_kernelINS_13Kernel_traitsI13__nv_bfloat16S2_fS2_fjLj5120ELj1ELj1ELj4ELj16ENS_18Kernel_traits_baseILj5120ES2_S2_fS2_fjLj128EEEEELb0ELb1ELb0ELb1EEEvNS_9FwdParamsE)
        /*1184*/ 	.word	0x00000000


	//----- nvinfo : EIATTR_MIN_STACK_SIZE
	.align		4
.L_756:
        /*1188*/ 	.byte	0x04, 0x12
        /*118a*/ 	.short	(.L_758 - .L_757)
	.align		4
.L_757:
        /*118c*/ 	.word	index@(_ZN10layer_norm13ln_fwd_kernelINS_13Kernel_traitsI13__nv_bfloat16S2_fS2_fjLj5120ELj1ELj1ELj4ELj16ENS_18Kernel_traits_baseILj5120ES2_S2_fS2_fjLj128EEEEELb0ELb1ELb1ELb0EEEvNS_9FwdParamsE)
        /*1190*/ 	.word	0x00000000


	//----- nvinfo : EIATTR_MIN_STACK_SIZE
	.align		4
.L_758:
        /*1194*/ 	.byte	0x04, 0x12
        /*1196*/ 	.short	(.L_760 - .L_759)
	.align		4
.L_759:
        /*1198*/ 	.word	index@(_ZN10layer_norm13ln_fwd_kernelINS_13Kernel_traitsI13__nv_bfloat16S2_fS2_fjLj5120ELj1ELj1ELj4ELj16ENS_18Kernel_traits_baseILj5120ES2_S2_fS2_fjLj128EEEEELb0ELb1ELb1ELb1EEEvNS_9FwdParamsE)
        /*119c*/ 	.word	0x00000000


	//----- nvinfo : EIATTR_MIN_STACK_SIZE
	.align		4
.L_760:
        /*11a0*/ 	.byte	0x04, 0x12
        /*11a2*/ 	.short	(.L_762 - .L_761)
	.align		4
.L_761:
        /*11a4*/ 	.word	index@(_ZN10layer_norm13ln_fwd_kernelINS_13Kernel_traitsI13__nv_bfloat16S2_fS2_fjLj5120ELj1ELj1ELj4ELj16ENS_18Kernel_traits_baseILj5120ES2_S2_fS2_fjLj128EEEEELb1ELb0ELb0ELb0EEEvNS_9FwdParamsE)
        /*11a8*/ 	.word	0x00000000


	//----- nvinfo : EIATTR_MIN_STACK_SIZE
	.align		4
.L_762:
        /*11ac*/ 	.byte	0x04, 0x12
        /*11ae*/ 	.short	(.L_764 - .L_763)
	.align		4
.L_763:
        /*11b0*/ 	.word	index@(_ZN10layer_norm13ln_fwd_kernelINS_13Kernel_traitsI13__nv_bfloat16S2_fS2_fjLj5120ELj1ELj1ELj4ELj16ENS_18Kernel_traits_baseILj5120ES2_S2_fS2_fjLj128EEEEELb1ELb0ELb0ELb1EEEvNS_9FwdParamsE)
        /*11b4*/ 	.word	0x00000000


	//----- nvinfo : EIATTR_MIN_STACK_SIZE
	.align		4
.L_764:
        /*11b8*/ 	.byte	0x04, 0x12
        /*11ba*/ 	.short	(.L_766 - .L_765)
	.align		4
.L_765:
        /*11bc*/ 	.word	index@(_ZN10layer_norm13ln_fwd_kernelINS_13Kernel_traitsI13__nv_bfloat16S2_fS2_fjLj5120ELj1ELj1ELj4ELj16ENS_18Kernel_traits_baseILj5120ES2_S2_fS2_fjLj128EEEEELb1ELb0ELb1ELb0EEEvNS_9FwdParamsE)
        /*11c0*/ 	.word	0x00000000


	//----- nvinfo : EIATTR_MIN_STACK_SIZE
	.align		4
.L_766:
        /*11c4*/ 	.byte	0x04, 0x12
        /*11c6*/ 	.short	(.L_768 - .L_767)
	.align		4
.L_767:
        /*11c8*/ 	.word	index@(_ZN10layer_norm13ln_fwd_kernelINS_13Kernel_traitsI13__nv_bfloat16S2_fS2_fjLj5120ELj1ELj1ELj4ELj16ENS_18Kernel_traits_baseILj5120ES2_S2_fS2_fjLj128EEEEELb1ELb0ELb1ELb1EEEvNS_9FwdParamsE)
        /*11cc*/ 	.word	0x00000000


	//----- nvinfo : EIATTR_MIN_STACK_SIZE
	.align		4
.L_768:
        /*11d0*/ 	.byte	0x04, 0x12
        /*11d2*/ 	.short	(.L_770 - .L_769)
	.align		4
.L_769:
        /*11d4*/ 	.word	index@(_ZN10layer_norm13ln_fwd_kernelINS_13Kernel_traitsI13__nv_bfloat16S2_fS2_fjLj5120ELj1ELj1ELj4ELj16ENS_18Kernel_traits_baseILj5120ES2_S2_fS2_fjLj128EEEEELb1ELb1ELb0ELb0EEEvNS_9FwdParamsE)
        /*11d8*/ 	.word	0x00000000


	//----- nvinfo : EIATTR_MIN_STACK_SIZE
	.align		4
.L_770:
        /*11dc*/ 	.byte	0x04, 0x12
        /*11de*/ 	.short	(.L_772 - .L_771)
	.align		4
.L_771:
        /*11e0*/ 	.word	index@(_ZN10layer_norm13ln_fwd_kernelINS_13Kernel_traitsI13__nv_bfloat16S2_fS2_fjLj5120ELj1ELj1ELj4ELj16ENS_18Kernel_traits_baseILj5120ES2_S2_fS2_fjLj128EEEEELb1ELb1ELb0ELb1EEEvNS_9FwdParamsE)
        /*11e4*/ 	.word	0x00000000


	//----- nvinfo : EIATTR_MIN_STACK_SIZE
	.align		4
.L_772:
        /*11e8*/ 	.byte	0x04, 0x12
        /*11ea*/ 	.short	(.L_774 - .L_773)
	.align		4
.L_773:
        /*11ec*/ 	.word	index@(_ZN10layer_norm13ln_fwd_kernelINS_13Kernel_traitsI13__nv_bfloat16S2_fS2_fjLj5120ELj1ELj1ELj4ELj16ENS_18Kernel_traits_baseILj5120ES2_S2_fS2_fjLj128EEEEELb1ELb1ELb1ELb0EEEvNS_9FwdParamsE)
        /*11f0*/ 	.word	0x00000000


	//----- nvinfo : EIATTR_MIN_STACK_SIZE
	.align		4
.L_774:
        /*11f4*/ 	.byte	0x04, 0x12
        /*11f6*/ 	.short	(.L_776 - .L_775)
	.align		4
.L_775:
        /*11f8*/ 	.word	index@(_ZN10layer_norm13ln_fwd_kernelINS_13Kernel_traitsI13__nv_bfloat16S2_fS2_fjLj5120ELj1ELj1ELj4ELj16ENS_18Kernel_traits_baseILj5120ES2_S2_fS2_fjLj128EEEEELb1ELb1ELb1ELb1EEEvNS_9FwdParamsE)
        /*11fc*/ 	.word	0x00000000


	//----- nvinfo : EIATTR_MIN_STACK_SIZE
	.align		4
.L_776:
        /*1200*/ 	.byte	0x04, 0x12
        /*1202*/ 	.short	(.L_778 - .L_777)
	.align		4
.L_777:
        /*1204*/ 	.word	index@(_ZN10layer_norm13ln_fwd_kernelINS_13Kernel_traitsIf13__nv_bfloat16fS2_fjLj5120ELj1ELj1ELj4ELj16ENS_18Kernel_traits_baseILj5120EfS2_fS2_fjLj128EEEEELb0ELb0ELb0ELb0EEEvNS_9FwdParamsE)
        /*1208*/ 	.word	0x00000000


	//----- nvinfo : EIATTR_MIN_STACK_SIZE
	.align		4
.L_778:
        /*120c*/ 	.byte	0x04, 0x12
        /*120e*/ 	.short	(.L_780 - .L_779)
	.align		4
.L_779:
        /*1210*/ 	.word	index@(_ZN10layer_norm13ln_fwd_kernelINS_13Kernel_traitsIf13__nv_bfloat16fS2_fjLj5120ELj1ELj1ELj4ELj16ENS_18Kernel_traits_baseILj5120EfS2_fS2_fjLj128EEEEELb0ELb0ELb0ELb1EEEvNS_9FwdParamsE)
        /*1214*/ 	.word	0x00000000


	//----- nvinfo : EIATTR_MIN_STACK_SIZE
	.align		4
.L_780:
        /*1218*/ 	.byte	0x04, 0x12
        /*121a*/ 	.short	(.L_782 - .L_781)
	.align		4
.L_781:
        /*121c*/ 	.word	index@(_ZN10layer_norm13ln_fwd_kernelINS_13Kernel_traitsIf13__nv_bfloat16fS2_fjLj5120ELj1ELj1ELj4ELj16ENS_18Kernel_traits_baseILj5120EfS2_fS2_fjLj128EEEEELb0ELb0ELb1ELb0EEEvNS_9FwdParamsE)
        /*1220*/ 	.word	0x00000000


	//----- nvinfo : EIATTR_MIN_STACK_SIZE
	.align		4
.L_782:
        /*1224*/ 	.byte	0x04, 0x12
        /*1226*/ 	.short	(.L_784 - .L_783)
	.align		4
.L_783:
        /*1228*/ 	.word	index@(_ZN10layer_norm13ln_fwd_kernelINS_13Kernel_traitsIf13__nv_bfloat16fS2_fjLj5120ELj1ELj1ELj4ELj16ENS_18Kernel_traits_baseILj5120EfS2_fS2_fjLj128EEEEELb0ELb0ELb1ELb1EEEvNS_9FwdParamsE)
        /*122c*/ 	.word	0x00000000


	//----- nvinfo : EIATTR_MIN_STACK_SIZE
	.align		4
.L_784:
        /*1230*/ 	.byte	0x04, 0x12
        /*1232*/ 	.short	(.L_786 - .L_785)
	.align		4
.L_785:
        /*1234*/ 	.word	index@(_ZN10layer_norm13ln_fwd_kernelINS_13Kernel_traitsIf13__nv_bfloat16fS2_fjLj5120ELj1ELj1ELj4ELj16ENS_18Kernel_traits_baseILj5120EfS2_fS2_fjLj128EEEEELb0ELb1ELb0ELb0EEEvNS_9FwdParamsE)
        /*1238*/ 	.word	0x00000000


	//----- nvinfo : EIATTR_MIN_STACK_SIZE
	.align		4
.L_786:
        /*123c*/ 	.byte	0x04, 0x12
        /*123e*/ 	.short	(.L_788 - .L_787)
	.align		4
.L_787:
        /*1240*/ 	.word	index@(_ZN10layer_norm13ln_fwd_kernelINS_13Kernel_traitsIf13__nv_bfloat16fS2_fjLj5120ELj1ELj1ELj4ELj16ENS_18Kernel_traits_baseILj5120EfS2_fS2_fjLj128EEEEELb0ELb1ELb0ELb1EEEvNS_9FwdParamsE)
        /*1244*/ 	.word	0x00000000


	//----- nvinfo : EIATTR_MIN_STACK_SIZE
	.align		4
.L_788:
        /*1248*/ 	.byte	0x04, 0x12
        /*124a*/ 	.short	(.L_790 - .L_789)
	.align		4
.L_789:
        /*124c*/ 	.word	index@(_ZN10layer_norm13ln_fwd_kernelINS_13Kernel_traitsIf13__nv_bfloat16fS2_fjLj5120ELj1ELj1ELj4ELj16ENS_18Kernel_traits_baseILj5120EfS2_fS2_fjLj128EEEEELb0ELb1ELb1ELb0EEEvNS_9FwdParamsE)
        /*1250*/ 	.word	0x00000000


	//----- nvinfo : EIATTR_MIN_STACK_SIZE
	.align		4
.L_790:
        /*1254*/ 	.byte	0x04, 0x12
        /*1256*/ 	.short	(.L_792 - .L_791)
	.align		4
.L_791:
        /*1258*/ 	.word	index@(_ZN10layer_norm13ln_fwd_kernelINS_13Kernel_traitsIf13__nv_bfloat16fS2_fjLj5120ELj1ELj1ELj4ELj16ENS_18Kernel_traits_baseILj5120EfS2_fS2_fjLj128EEEEELb0ELb1ELb1ELb1EEEvNS_9FwdParamsE)
        /*125c*/ 	.word	0x00000000


	//----- nvinfo : EIATTR_MIN_STACK_SIZE
	.align		4
.L_792:
        /*1260*/ 	.byte	0x04, 0x12
        /*1262*/ 	.short	(.L_794 - .L_793)
	.align		4
.L_793:
        /*1264*/ 	.word	index@(_ZN10layer_norm13ln_fwd_kernelINS_13Kernel_traitsIf13__nv_bfloat16fS2_fjLj5120ELj1ELj1ELj4ELj16ENS_18Kernel_traits_baseILj5120EfS2_fS2_fjLj128EEEEELb1ELb0ELb0ELb0EEEvNS_9FwdParamsE)
        /*1268*/ 	.word	0x00000000


	//----- nvinfo : EIATTR_MIN_STACK_SIZE
	.align		4
.L_794:
        /*126c*/ 	.byte	0x04, 0x12
        /*126e*/ 	.short	(.L_796 - .L_795)
	.align		4
.L_795:
        /*1270*/ 	.word	index@(_ZN10layer_norm13ln_fwd_kernelINS_13Kernel_traitsIf13__nv_bfloat16fS2_fjLj5120ELj1ELj1ELj4ELj16ENS_18Kernel_traits_baseILj5120EfS2_fS2_fjLj128EEEEELb1ELb0ELb0ELb1EEEvNS_9FwdParamsE)
        /*1274*/ 	.word	0x00000000


	//----- nvinfo : EIATTR_MIN_STACK_SIZE
	.align		4
.L_796:
        /*1278*/ 	.byte	0x04, 0x12
        /*127a*/ 	.short	(.L_798 - .L_797)
	.align		4
.L_797:
        /*127c*/ 	.word	index@(_ZN10layer_norm13ln_fwd_kernelINS_13Kernel_traitsIf13__nv_bfloat16fS2_fjLj5120ELj1ELj1ELj4ELj16ENS_18Kernel_traits_baseILj5120EfS2_fS2_fjLj128EEEEELb1ELb0ELb1ELb0EEEvNS_9FwdParamsE)
        /*1280*/ 	.word	0x00000000


	//----- nvinfo : EIATTR_MIN_STACK_SIZE
	.align		4
.L_798:
        /*1284*/ 	.byte	0x04, 0x12
        /*1286*/ 	.short	(.L_800 - .L_799)
	.align		4
.L_799:
        /*1288*/ 	.word	index@(_ZN10layer_norm13ln_fwd_kernelINS_13Kernel_traitsIf13__nv_bfloat16fS2_fjLj5120ELj1ELj1ELj4ELj16ENS_18Kernel_traits_baseILj5120EfS2_fS2_fjLj128EEEEELb1ELb0ELb1ELb1EEEvNS_9FwdParamsE)
        /*128c*/ 	.word	0x00000000


	//----- nvinfo : EIATTR_MIN_STACK_SIZE
	.align		4
.L_800:
        /*1290*/ 	.byte	0x04, 0x12
        /*1292*/ 	.short	(.L_802 - .L_801)
	.align		4
.L_801:
        /*1294*/ 	.word	index@(_ZN10layer_norm13ln_fwd_kernelINS_13Kernel_traitsIf13__nv_bfloat16fS2_fjLj5120ELj1ELj1ELj4ELj16ENS_18Kernel_traits_baseILj5120EfS2_fS2_fjLj128EEEEELb1ELb1ELb0ELb0EEEvNS_9FwdParamsE)
        /*1298*/ 	.word	0x00000000


	//----- nvinfo : EIATTR_MIN_STACK_SIZE
	.align		4
.L_802:
        /*129c*/ 	.byte	0x04, 0x12
        /*129e*/ 	.short	(.L_804 - .L_803)
	.align		4
.L_803:
        /*12a0*/ 	.word	index@(_ZN10layer_norm13ln_fwd_kernelINS_13Kernel_traitsIf13__nv_bfloat16fS2_fjLj5120ELj1ELj1ELj4ELj16ENS_18Kernel_traits_baseILj5120EfS2_fS2_fjLj128EEEEELb1ELb1ELb0ELb1EEEvNS_9FwdParamsE)
        /*12a4*/ 	.word	0x00000000


	//----- nvinfo : EIATTR_MIN_STACK_SIZE
	.align		4
.L_804:
        /*12a8*/ 	.byte	0x04, 0x12
        /*12aa*/ 	.short	(.L_806 - .L_805)
	.align		4
.L_805:
        /*12ac*/ 	.word	index@(_ZN10layer_norm13ln_fwd_kernelINS_13Kernel_traitsIf13__nv_bfloat16fS2_fjLj5120ELj1ELj1ELj4ELj16ENS_18Kernel_traits_baseILj5120EfS2_fS2_fjLj128EEEEELb1ELb1ELb1ELb0EEEvNS_9FwdParamsE)
        /*12b0*/ 	.word	0x00000000


	//----- nvinfo : EIATTR_MIN_STACK_SIZE
	.align		4
.L_806:
        /*12b4*/ 	.byte	0x04, 0x12
        /*12b6*/ 	.short	(.L_808 - .L_807)
	.align		4
.L_807:
        /*12b8*/ 	.word	index@(_ZN10layer_norm13ln_fwd_kernelINS_13Kernel_traitsIf13__nv_bfloat16fS2_fjLj5120ELj1ELj1ELj4ELj16ENS_18Kernel_traits_baseILj5120EfS2_fS2_fjLj128EEEEELb1ELb1ELb1ELb1EEEvNS_9FwdParamsE)
        /*12bc*/ 	.word	0x00000000


	//----- nvinfo : EIATTR_MIN_STACK_SIZE
	.align		4
.L_808:
        /*12c0*/ 	.byte	0x04, 0x12
        /*12c2*/ 	.short	(.L_810 - .L_809)
	.align		4
.L_809:
        /*12c4*/ 	.word	index@(_ZN10layer_norm13ln_fwd_kernelINS_13Kernel_traitsIf6__halfS2_S2_fjLj5120ELj1ELj1ELj4ELj16ENS_18Kernel_traits_baseILj5120EfS2_S2_S2_fjLj128EEEEELb0ELb0ELb0ELb0EEEvNS_9FwdParamsE)
        /*12c8*/ 	.word	0x00000000


	//----- nvinfo : EIATTR_MIN_STACK_SIZE
	.align		4
.L_810:
        /*12cc*/ 	.byte	0x04, 0x12
        /*12ce*/ 	.short	(.L_812 - .L_811)
	.align		4
.L_811:
        /*12d0*/ 	.word	index@(_ZN10layer_norm13ln_fwd_kernelINS_13Kernel_traitsIf6__halfS2_S2_fjLj5120ELj1ELj1ELj4ELj16ENS_18Kernel_traits_baseILj5120EfS2_S2_S2_fjLj128EEEEELb0ELb0ELb0ELb1EEEvNS_9FwdParamsE)
        /*12d4*/ 	.word	0x00000000


	//----- nvinfo : EIATTR_MIN_STACK_SIZE
	.align		4
.L_812:
        /*12d8*/ 	.byte	0x04, 0x12
        /*12da*/ 	.short	(.L_814 - .L_813)
	.align		4
.L_813:
        /*12dc*/ 	.word	index@(_ZN10layer_norm13ln_fwd_kernelINS_13Kernel_traitsIf6__halfS2_S2_fjLj5120ELj1ELj1ELj4ELj16ENS_18Kernel_traits_baseILj5120EfS2_S2_S2_fjLj128EEEEELb0ELb0ELb1ELb0EEEvNS_9FwdParamsE)
        /*12e0*/ 	.word	0x00000000


	//----- nvinfo : EIATTR_MIN_STACK_SIZE
	.align		4
.L_814:
        /*12e4*/ 	.byte	0x04, 0x12
        /*12e6*/ 	.short	(.L_816 - .L_815)
	.align		4
.L_815:
        /*12e8*/ 	.word	index@(_ZN10layer_norm13ln_fwd_kernelINS_13Kernel_traitsIf6__halfS2_S2_fjLj5120ELj1ELj1ELj4ELj16ENS_18Kernel_traits_baseILj5120EfS2_S2_S2_fjLj128EEEEELb0ELb0ELb1ELb1EEEvNS_9FwdParamsE)
        /*12ec*/ 	.word	0x00000000


	//----- nvinfo : EIATTR_MIN_STACK_SIZE
	.align		4
.L_816:
        /*12f0*/ 	.byte	0x04, 0x12
        /*12f2*/ 	.short	(.L_818 - .L_817)
	.align		4
.L_817:
        /*12f4*/ 	.word	index@(_ZN10layer_norm13ln_fwd_kernelINS_13Kernel_traitsIf6__halfS2_S2_fjLj5120ELj1ELj1ELj4ELj16ENS_18Kernel_traits_baseILj5120EfS2_S2_S2_fjLj128EEEEELb0ELb1ELb0ELb0EEEvNS_9FwdParamsE)
        /*12f8*/ 	.word	0x00000000


	//----- nvinfo : EIATTR_MIN_STACK_SIZE
	.align		4
.L_818:
        /*12fc*/ 	.byte	0x04, 0x12
        /*12fe*/ 	.short	(.L_820 - .L_819)
	.align		4
.L_819:
        /*1300*/ 	.word	index@(_ZN10layer_norm13ln_fwd_kernelINS_13Kernel_traitsIf6__halfS2_S2_fjLj5120ELj1ELj1ELj4ELj16ENS_18Kernel_traits_baseILj5120EfS2_S2_S2_fjLj128EEEEELb0ELb1ELb0ELb1EEEvNS_9FwdParamsE)
        /*1304*/ 	.word	0x00000000


	//----- nvinfo : EIATTR_MIN_STACK_SIZE
	.align		4
.L_820:
        /*1308*/ 	.byte	0x04, 0x12
        /*130a*/ 	.short	(.L_822 - .L_821)
	.align		4
.L_821:
        /*130c*/ 	.word	index@(_ZN10layer_norm13ln_fwd_kernelINS_13Kernel_traitsIf6__halfS2_S2_fjLj5120ELj1ELj1ELj4ELj16ENS_18Kernel_traits_baseILj5120EfS2_S2_S2_fjLj128EEEEELb0ELb1ELb1ELb0EEEvNS_9FwdParamsE)
        /*1310*/ 	.word	0x00000000


	//----- nvinfo : EIATTR_MIN_STACK_SIZE
	.align		4
.L_822:
        /*1314*/ 	.byte	0x04, 0x12
        /*1316*/ 	.short	(.L_824 - .L_823)
	.align		4
.L_823:
        /*1318*/ 	.word	index@(_ZN10layer_norm13ln_fwd_kernelINS_13Kernel_traitsIf6__halfS2_S2_fjLj5120ELj1ELj1ELj4ELj16ENS_18Kernel_traits_baseILj5120EfS2_S2_S2_fjLj128EEEEELb0ELb1ELb1ELb1EEEvNS_9FwdParamsE)
        /*131c*/ 	.word	0x00000000


	//----- nvinfo : EIATTR_MIN_STACK_SIZE
	.align		4
.L_824:
        /*1320*/ 	.byte	0x04, 0x12
        /*1322*/ 	.short	(.L_826 - .L_825)
	.align		4
.L_825:
        /*1324*/ 	.word	index@(_ZN10layer_norm13ln_fwd_kernelINS_13Kernel_traitsIf6__halfS2_S2_fjLj5120ELj1ELj1ELj4ELj16ENS_18Kernel_traits_baseILj5120EfS2_S2_S2_fjLj128EEEEELb1ELb0ELb0ELb0EEEvNS_9FwdParamsE)
        /*1328*/ 	.word	0x00000000


	//----- nvinfo : EIATTR_MIN_STACK_SIZE
	.align		4
.L_826:
        /*132c*/ 	.byte	0x04, 0x12
        /*132e*/ 	.short	(.L_828 - .L_827)
	.align		4
.L_827:
        /*1330*/ 	.word	index@(_ZN10layer_norm13ln_fwd_kernelINS_13Kernel_traitsIf6__halfS2_S2_fjLj5120ELj1ELj1ELj4ELj16ENS_18Kernel_traits_baseILj5120EfS2_S2_S2_fjLj128EEEEELb1ELb0ELb0ELb1EEEvNS_9FwdParamsE)
        /*1334*/ 	.word	0x00000000


	//----- nvinfo : EIATTR_MIN_STACK_SIZE
	.align		4
.L_828:
        /*1338*/ 	.byte	0x04, 0x12
        /*133a*/ 	.short	(.L_830 - .L_829)
	.align		4
.L_829:
        /*133c*/ 	.word	index@(_ZN10layer_norm13ln_fwd_kernelINS_13Kernel_traitsIf6__halfS2_S2_fjLj5120ELj1ELj1ELj4ELj16ENS_18Kernel_traits_baseILj5120EfS2_S2_S2_fjLj128EEEEELb1ELb0ELb1ELb0EEEvNS_9FwdParamsE)
        /*1340*/ 	.word	0x00000000


	//----- nvinfo : EIATTR_MIN_STACK_SIZE
	.align		4
.L_830:
        /*1344*/ 	.byte	0x04, 0x12
        /*1346*/ 	.short	(.L_832 - .L_831)
	.align		4
.L_831:
        /*1348*/ 	.word	index@(_ZN10layer_norm13ln_fwd_kernelINS_13Kernel_traitsIf6__halfS2_S2_fjLj5120ELj1ELj1ELj4ELj16ENS_18Kernel_traits_baseILj5120EfS2_S2_S2_fjLj128EEEEELb1ELb0ELb1ELb1EEEvNS_9FwdParamsE)
        /*134c*/ 	.word	0x00000000


	//----- nvinfo : EIATTR_MIN_STACK_SIZE
	.align		4
.L_832:
        /*1350*/ 	.byte	0x04, 0x12
        /*1352*/ 	.short	(.L_834 - .L_833)
	.align		4
.L_833:
        /*1354*/ 	.word	index@(_ZN10layer_norm13ln_fwd_kernelINS_13Kernel_traitsIf6__halfS2_S2_fjLj5120ELj1ELj1ELj4ELj16ENS_18Kernel_traits_baseILj5120EfS2_S2_S2_fjLj128EEEEELb1ELb1ELb0ELb0EEEvNS_9FwdParamsE)
        /*1358*/ 	.word	0x00000000


	//----- nvinfo : EIATTR_MIN_STACK_SIZE
	.align		4
.L_834:
        /*135c*/ 	.byte	0x04, 0x12
        /*135e*/ 	.short	(.L_836 - .L_835)
	.align		4
.L_835:
        /*1360*/ 	.word	index@(_ZN10layer_norm13ln_fwd_kernelINS_13Kernel_traitsIf6__halfS2_S2_fjLj5120ELj1ELj1ELj4ELj16ENS_18Kernel_traits_baseILj5120EfS2_S2_S2_fjLj128EEEEELb1ELb1ELb0ELb1EEEvNS_9FwdParamsE)
        /*1364*/ 	.word	0x00000000


	//----- nvinfo : EIATTR_MIN_STACK_SIZE
	.align		4
.L_836:
        /*1368*/ 	.byte	0x04, 0x12
        /*136a*/ 	.short	(.L_838 - .L_837)
	.align		4
.L_837:
        /*136c*/ 	.word	index@(_ZN10layer_norm13ln_fwd_kernelINS_13Kernel_traitsIf6__halfS2_S2_fjLj5120ELj1ELj1ELj4ELj16ENS_18Kernel_traits_baseILj5120EfS2_S2_S2_fjLj128EEEEELb1ELb1ELb1ELb0EEEvNS_9FwdParamsE)
        /*1370*/ 	.word	0x00000000


	//----- nvinfo : EIATTR_MIN_STACK_SIZE
	.align		4
.L_838:
        /*1374*/ 	.byte	0x04, 0x12
        /*1376*/ 	.short	(.L_840 - .L_839)
	.align		4
.L_839:
        /*1378*/ 	.word	index@(_ZN10layer_norm13ln_fwd_kernelINS_13Kernel_traitsIf6__halfS2_S2_fjLj5120ELj1ELj1ELj4ELj16ENS_18Kernel_traits_baseILj5120EfS2_S2_S2_fjLj128EEEEELb1ELb1ELb1ELb1EEEvNS_9FwdParamsE)
        /*137c*/ 	.word	0x00000000


	//----- nvinfo : EIATTR_MIN_STACK_SIZE
	.align		4
.L_840:
        /*1380*/ 	.byte	0x04, 0x12
        /*1382*/ 	.short	(.L_842 - .L_841)
	.align		4
.L_841:
        /*1384*/ 	.word	index@(_ZN10layer_norm13ln_fwd_kernelINS_13Kernel_traitsI6__halfS2_fS2_fjLj5120ELj1ELj1ELj4ELj16ENS_18Kernel_traits_baseILj5120ES2_S2_fS2_fjLj128EEEEELb0ELb0ELb0ELb0EEEvNS_9FwdParamsE)
        /*1388*/ 	.word	0x00000000


	//----- nvinfo : EIATTR_MIN_STACK_SIZE
	.align		4
.L_842:
        /*138c*/ 	.byte	0x04, 0x12
        /*138e*/ 	.short	(.L_844 - .L_843)
	.align		4
.L_843:
        /*1390*/ 	.word	index@(_ZN10layer_norm13ln_fwd_kernelINS_13Kernel_traitsI6__halfS2_fS2_fjLj5120ELj1ELj1ELj4ELj16ENS_18Kernel_traits_baseILj5120ES2_S2_fS2_fjLj128EEEEELb0ELb0ELb0ELb1EEEvNS_9FwdParamsE)
        /*1394*/ 	.word	0x00000000


	//----- nvinfo : EIATTR_MIN_STACK_SIZE
	.align		4
.L_844:
        /*1398*/ 	.byte	0x04, 0x12
        /*139a*/ 	.short	(.L_846 - .L_845)
	.align		4
.L_845:
        /*139c*/ 	.word	index@(_ZN10layer_norm13ln_fwd_kernelINS_13Kernel_traitsI6__halfS2_fS2_fjLj5120ELj1ELj1ELj4ELj16ENS_18Kernel_traits_baseILj5120ES2_S2_fS2_fjLj128EEEEELb0ELb0ELb1ELb0EEEvNS_9FwdParamsE)
        /*13a0*/ 	.word	0x00000000


	//----- nvinfo : EIATTR_MIN_STACK_SIZE
	.align		4
.L_846:
        /*13a4*/ 	.byte	0x04, 0x12
        /*13a6*/ 	.short	(.L_848 - .L_847)
	.align		4
.L_847:
        /*13a8*/ 	.word	index@(_ZN10layer_norm13ln_fwd_kernelINS_13Kernel_traitsI6__halfS2_fS2_fjLj5120ELj1ELj1ELj4ELj16ENS_18Kernel_traits_baseILj5120ES2_S2_fS2_fjLj128EEEEELb0ELb0ELb1ELb1EEEvNS_9FwdParamsE)
        /*13ac*/ 	.word	0x00000000


	//----- nvinfo : EIATTR_MIN_STACK_SIZE
	.align		4
.L_848:
        /*13b0*/ 	.byte	0x04, 0x12
        /*13b2*/ 	.short	(.L_850 - .L_849)
	.align		4
.L_849:
        /*13b4*/ 	.word	index@(_ZN10layer_norm13ln_fwd_kernelINS_13Kernel_traitsI6__halfS2_fS2_fjLj5120ELj1ELj1ELj4ELj16ENS_18Kernel_traits_baseILj5120ES2_S2_fS2_fjLj128EEEEELb0ELb1ELb0ELb0EEEvNS_9FwdParamsE)
        /*13b8*/ 	.word	0x00000000


	//----- nvinfo : EIATTR_MIN_STACK_SIZE
	.align		4
.L_850:
        /*13bc*/ 	.byte	0x04, 0x12
        /*13be*/ 	.short	(.L_852 - .L_851)
	.align		4
.L_851:
        /*13c0*/ 	.word	index@(_ZN10layer_norm13ln_fwd_kernelINS_13Kernel_traitsI6__halfS2_fS2_fjLj5120ELj1ELj1ELj4ELj16ENS_18Kernel_traits_baseILj5120ES2_S2_fS2_fjLj128EEEEELb0ELb1ELb0ELb1EEEvNS_9FwdParamsE)
        /*13c4*/ 	.word	0x00000000


	//----- nvinfo : EIATTR_MIN_STACK_SIZE
	.align		4
.L_852:
        /*13c8*/ 	.byte	0x04, 0x12
        /*13ca*/ 	.short	(.L_854 - .L_853)
	.align		4
.L_853:
        /*13cc*/ 	.word	index@(_ZN10layer_norm13ln_fwd_kernelINS_13Kernel_traitsI6__halfS2_fS2_fjLj5120ELj1ELj1ELj4ELj16ENS_18Kernel_traits_baseILj5120ES2_S2_fS2_fjLj128EEEEELb0ELb1ELb1ELb0EEEvNS_9FwdParamsE)
        /*13d0*/ 	.word	0x00000000


	//----- nvinfo : EIATTR_MIN_STACK_SIZE
	.align		4
.L_854:
        /*13d4*/ 	.byte	0x04, 0x12
        /*13d6*/ 	.short	(.L_856 - .L_855)
	.align		4
.L_855:
        /*13d8*/ 	.word	index@(_ZN10layer_norm13ln_fwd_kernelINS_13Kernel_traitsI6__halfS2_fS2_fjLj5120ELj1ELj1ELj4ELj16ENS_18Kernel_traits_baseILj5120ES2_S2_fS2_fjLj128EEEEELb0ELb1ELb1ELb1EEEvNS_9FwdParamsE)
        /*13dc*/ 	.word	0x00000000


	//----- nvinfo : EIATTR_MIN_STACK_SIZE
	.align		4
.L_856:
        /*13e0*/ 	.byte	0x04, 0x12
        /*13e2*/ 	.short	(.L_858 - .L_857)
	.align		4
.L_857:
        /*13e4*/ 	.word	index@(_ZN10layer_norm13ln_fwd_kernelINS_13Kernel_traitsI6__halfS2_fS2_fjLj5120ELj1ELj1ELj4ELj16ENS_18Kernel_traits_baseILj5120ES2_S2_fS2_fjLj128EEEEELb1ELb0ELb0ELb0EEEvNS_9FwdParamsE)
        /*13e8*/ 	.word	0x00000000


	//----- nvinfo : EIATTR_MIN_STACK_SIZE
	.align		4
.L_858:
        /*13ec*/ 	.byte	0x04, 0x12
        /*13ee*/ 	.short	(.L_860 - .L_859)
	.align		4
.L_859:
        /*13f0*/ 	.word	index@(_ZN10layer_norm13ln_fwd_kernelINS_13Kernel_traitsI6__halfS2_fS2_fjLj5120ELj1ELj1ELj4ELj16ENS_18Kernel_traits_baseILj5120ES2_S2_fS2_fjLj128EEEEELb1ELb0ELb0ELb1EEEvNS_9FwdParamsE)
        /*13f4*/ 	.word	0x00000000


	//----- nvinfo : EIATTR_MIN_STACK_SIZE
	.align		4
.L_860:
        /*13f8*/ 	.byte	0x04, 0x12
        /*13fa*/ 	.short	(.L_862 - .L_861)
	.align		4
.L_861:
        /*13fc*/ 	.word	index@(_ZN10layer_norm13ln_fwd_kernelINS_13Kernel_traitsI6__halfS2_fS2_fjLj5120ELj1ELj1ELj4ELj16ENS_18Kernel_traits_baseILj5120ES2_S2_fS2_fjLj128EEEEELb1ELb0ELb1ELb0EEEvNS_9FwdParamsE)
        /*1400*/ 	.word	0x00000000


	//----- nvinfo : EIATTR_MIN_STACK_SIZE
	.align		4
.L_862:
        /*1404*/ 	.byte	0x04, 0x12
        /*1406*/ 	.short	(.L_864 - .L_863)
	.align		4
.L_863:
        /*1408*/ 	.word	index@(_ZN10layer_norm13ln_fwd_kernelINS_13Kernel_traitsI6__halfS2_fS2_fjLj5120ELj1ELj1ELj4ELj16ENS_18Kernel_traits_baseILj5120ES2_S2_fS2_fjLj128EEEEELb1ELb0ELb1ELb1EEEvNS_9FwdParamsE)
        /*140c*/ 	.word	0x00000000


	//----- nvinfo : EIATTR_MIN_STACK_SIZE
	.align		4
.L_864:
        /*1410*/ 	.byte	0x04, 0x12
        /*1412*/ 	.short	(.L_866 - .L_865)
	.align		4
.L_865:
        /*1414*/ 	.word	index@(_ZN10layer_norm13ln_fwd_kernelINS_13Kernel_traitsI6__halfS2_fS2_fjLj5120ELj1ELj1ELj4ELj16ENS_18Kernel_traits_baseILj5120ES2_S2_fS2_fjLj128EEEEELb1ELb1ELb0ELb0EEEvNS_9FwdParamsE)
        /*1418*/ 	.word	0x00000000


	//----- nvinfo : EIATTR_MIN_STACK_SIZE
	.align		4
.L_866:
        /*141c*/ 	.byte	0x04, 0x12
        /*141e*/ 	.short	(.L_868 - .L_867)
	.align		4
.L_867:
        /*1420*/ 	.word	index@(_ZN10layer_norm13ln_fwd_kernelINS_13Kernel_traitsI6__halfS2_fS2_fjLj5120ELj1ELj1ELj4ELj16ENS_18Kernel_traits_baseILj5120ES2_S2_fS2_fjLj128EEEEELb1ELb1ELb0ELb1EEEvNS_9FwdParamsE)
        /*1424*/ 	.word	0x00000000


	//----- nvinfo : EIATTR_MIN_STACK_SIZE
	.align		4
.L_868:
        /*1428*/ 	.byte	0x04, 0x12
        /*142a*/ 	.short	(.L_870 - .L_869)
	.align		4
.L_869:
        /*142c*/ 	.word	index@(_ZN10layer_norm13ln_fwd_kernelINS_13Kernel_traitsI6__halfS2_fS2_fjLj5120ELj1ELj1ELj4ELj16ENS_18Kernel_traits_baseILj5120ES2_S2_fS2_fjLj128EEEEELb1ELb1ELb1ELb0EEEvNS_9FwdParamsE)
        /*1430*/ 	.word	0x00000000


	//----- nvinfo : EIATTR_MIN_STACK_SIZE
	.align		4
.L_870:
        /*1434*/ 	.byte	0x04, 0x12
        /*1436*/ 	.short	(.L_872 - .L_871)
	.align		4
.L_871:
        /*1438*/ 	.word	index@(_ZN10layer_norm13ln_fwd_kernelINS_13Kernel_traitsI6__halfS2_fS2_fjLj5120ELj1ELj1ELj4ELj16ENS_18Kernel_traits_baseILj5120ES2_S2_fS2_fjLj128EEEEELb1ELb1ELb1ELb1EEEvNS_9FwdParamsE)
        /*143c*/ 	.word	0x00000000


	//----- nvinfo : EIATTR_MIN_STACK_SIZE
	.align		4
.L_872:
        /*1440*/ 	.byte	0x04, 0x12
        /*1442*/ 	.short	(.L_874 - .L_873)
	.align		4
.L_873:
        /*1444*/ 	.word	index@(_ZN10layer_norm13ln_fwd_kernelINS_13Kernel_traitsIf6__halffS2_fjLj5120ELj1ELj1ELj4ELj16ENS_18Kernel_traits_baseILj5120EfS2_fS2_fjLj128EEEEELb0ELb0ELb0ELb0EEEvNS_9FwdParamsE)
        /*1448*/ 	.word	0x00000000


	//----- nvinfo : EIATTR_MIN_STACK_SIZE
	.align		4
.L_874:
        /*144c*/ 	.byte	0x04, 0x12
        /*144e*/ 	.short	(.L_876 - .L_875)
	.align		4
.L_875:
        /*1450*/ 	.word	index@(_ZN10layer_norm13ln_fwd_kernelINS_13Kernel_traitsIf6__halffS2_fjLj5120ELj1ELj1ELj4ELj16ENS_18Kernel_traits_baseILj5120EfS2_fS2_fjLj128EEEEELb0ELb0ELb0ELb1EEEvNS_9FwdParamsE)
        /*1454*/ 	.word	0x00000000


	//----- nvinfo : EIATTR_MIN_STACK_SIZE
	.align		4
.L_876:
        /*1458*/ 	.byte	0x04, 0x12
        /*145a*/ 	.short	(.L_878 - .L_877)
	.align		4
.L_877:
        /*145c*/ 	.word	index@(_ZN10layer_norm13ln_fwd_kernelINS_13Kernel_traitsIf6__halffS2_fjLj5120ELj1ELj1ELj4ELj16ENS_18Kernel_traits_baseILj5120EfS2_fS2_fjLj128EEEEELb0ELb0ELb1ELb0EEEvNS_9FwdParamsE)
        /*1460*/ 	.word	0x00000000


	//----- nvinfo : EIATTR_MIN_STACK_SIZE
	.align		4
.L_878:
        /*1464*/ 	.byte	0x04, 0x12
        /*1466*/ 	.short	(.L_880 - .L_879)
	.align		4
.L_879:
        /*1468*/ 	.word	index@(_ZN10layer_norm13ln_fwd_kernelINS_13Kernel_traitsIf6__halffS2_fjLj5120ELj1ELj1ELj4ELj16ENS_18Kernel_traits_baseILj5120EfS2_fS2_fjLj128EEEEELb0ELb0ELb1ELb1EEEvNS_9FwdParamsE)
        /*146c*/ 	.word	0x00000000


	//----- nvinfo : EIATTR_MIN_STACK_SIZE
	.align		4
.L_880:
        /*1470*/ 	.byte	0x04, 0x12
        /*1472*/ 	.short	(.L_882 - .L_881)
	.align		4
.L_881:
        /*1474*/ 	.word	index@(_ZN10layer_norm13ln_fwd_kernelINS_13Kernel_traitsIf6__halffS2_fjLj5120ELj1ELj1ELj4ELj16ENS_18Kernel_traits_baseILj5120EfS2_fS2_fjLj128EEEEELb0ELb1ELb0ELb0EEEvNS_9FwdParamsE)
        /*1478*/ 	.word	0x00000000


	//----- nvinfo : EIATTR_MIN_STACK_SIZE
	.align		4
.L_882:
        /*147c*/ 	.byte	0x04, 0x12
        /*147e*/ 	.short	(.L_884 - .L_883)
	.align		4
.L_883:
        /*1480*/ 	.word	index@(_ZN10layer_norm13ln_fwd_kernelINS_13Kernel_traitsIf6__halffS2_fjLj5120ELj1ELj1ELj4ELj16ENS_18Kernel_traits_baseILj5120EfS2_fS2_fjLj128EEEEELb0ELb1ELb0ELb1EEEvNS_9FwdParamsE)
        /*1484*/ 	.word	0x00000000


	//----- nvinfo : EIATTR_MIN_STACK_SIZE
	.align		4
.L_884:
        /*1488*/ 	.byte	0x04, 0x12
        /*148a*/ 	.short	(.L_886 - .L_885)
	.align		4
.L_885:
        /*148c*/ 	.word	index@(_ZN10layer_norm13ln_fwd_kernelINS_13Kernel_traitsIf6__halffS2_fjLj5120ELj1ELj1ELj4ELj16ENS_18Kernel_traits_baseILj5120EfS2_fS2_fjLj128EEEEELb0ELb1ELb1ELb0EEEvNS_9FwdParamsE)
        /*1490*/ 	.word	0x00000000


	//----- nvinfo : EIATTR_MIN_STACK_SIZE
	.align		4
.L_886:
        /*1494*/ 	.byte	0x04, 0x12
        /*1496*/ 	.short	(.L_888 - .L_887)
	.align		4
.L_887:
        /*1498*/ 	.word	index@(_ZN10layer_norm13ln_fwd_kernelINS_13Kernel_traitsIf6__halffS2_fjLj5120ELj1ELj1ELj4ELj16ENS_18Kernel_traits_baseILj5120EfS2_fS2_fjLj128EEEEELb0ELb1ELb1ELb1EEEvNS_9FwdParamsE)
        /*149c*/ 	.word	0x00000000


	//----- nvinfo : EIATTR_MIN_STACK_SIZE
	.align		4
.L_888:
        /*14a0*/ 	.byte	0x04, 0x12
        /*14a2*/ 	.short	(.L_890 - .L_889)
	.align		4
.L_889:
        /*14a4*/ 	.word	index@(_ZN10layer_norm13ln_fwd_kernelINS_13Kernel_traitsIf6__halffS2_fjLj5120ELj1ELj1ELj4ELj16ENS_18Kernel_traits_baseILj5120EfS2_fS2_fjLj128EEEEELb1ELb0ELb0ELb0EEEvNS_9FwdParamsE)
        /*14a8*/ 	.word	0x00000000


	//----- nvinfo : EIATTR_MIN_STACK_SIZE
	.align		4
.L_890:
        /*14ac*/ 	.byte	0x04, 0x12
        /*14ae*/ 	.short	(.L_892 - .L_891)
	.align		4
.L_891:
        /*14b0*/ 	.word	index@(_ZN10layer_norm13ln_fwd_kernelINS_13Kernel_traitsIf6__halffS2_fjLj5120ELj1ELj1ELj4ELj16ENS_18Kernel_traits_baseILj5120EfS2_fS2_fjLj128EEEEELb1ELb0ELb0ELb1EEEvNS_9FwdParamsE)
        /*14b4*/ 	.word	0x00000000


	//----- nvinfo : EIATTR_MIN_STACK_SIZE
	.align		4
.L_892:
        /*14b8*/ 	.byte	0x04, 0x12
        /*14ba*/ 	.short	(.L_894 - .L_893)
	.align		4
.L_893:
        /*14bc*/ 	.word	index@(_ZN10layer_norm13ln_fwd_kernelINS_13Kernel_traitsIf6__halffS2_fjLj5120ELj1ELj1ELj4ELj16ENS_18Kernel_traits_baseILj5120EfS2_fS2_fjLj128EEEEELb1ELb0ELb1ELb0EEEvNS_9FwdParamsE)
        /*14c0*/ 	.word	0x00000000


	//----- nvinfo : EIATTR_MIN_STACK_SIZE
	.align		4
.L_894:
        /*14c4*/ 	.byte	0x04, 0x12
        /*14c6*/ 	.short	(.L_896 - .L_895)
	.align		4
.L_895:
        /*14c8*/ 	.word	index@(_ZN10layer_norm13ln_fwd_kernelINS_13Kernel_traitsIf6__halffS2_fjLj5120ELj1ELj1ELj4ELj16ENS_18Kernel_traits_baseILj5120EfS2_fS2_fjLj128EEEEELb1ELb0ELb1ELb1EEEvNS_9FwdParamsE)
        /*14cc*/ 	.word	0x00000000


	//----- nvinfo : EIATTR_MIN_STACK_SIZE
	.align		4
.L_896:
        /*14d0*/ 	.byte	0x04, 0x12
        /*14d2*/ 	.short	(.L_898 - .L_897)
	.align		4
.L_897:
        /*14d4*/ 	.word	index@(_ZN10layer_norm13ln_fwd_kernelINS_13Kernel_traitsIf6__halffS2_fjLj5120ELj1ELj1ELj4ELj16ENS_18Kernel_traits_baseILj5120EfS2_fS2_fjLj128EEEEELb1ELb1ELb0ELb0EEEvNS_9FwdParamsE)
        /*14d8*/ 	.word	0x00000000


	//----- nvinfo : EIATTR_MIN_STACK_SIZE
	.align		4
.L_898:
        /*14dc*/ 	.byte	0x04, 0x12
        /*14de*/ 	.short	(.L_900 - .L_899)
	.align		4
.L_899:
        /*14e0*/ 	.word	index@(_ZN10layer_norm13ln_fwd_kernelINS_13Kernel_traitsIf6__halffS2_fjLj5120ELj1ELj1ELj4ELj16ENS_18Kernel_traits_baseILj5120EfS2_fS2_fjLj128EEEEELb1ELb1ELb0ELb1EEEvNS_9FwdParamsE)
        /*14e4*/ 	.word	0x00000000


	//----- nvinfo : EIATTR_MIN_STACK_SIZE
	.align		4
.L_900:
        /*14e8*/ 	.byte	0x04, 0x12
        /*14ea*/ 	.short	(.L_902 - .L_901)
	.align		4
.L_901:
        /*14ec*/ 	.word	index@(_ZN10layer_norm13ln_fwd_kernelINS_13Kernel_traitsIf6__halffS2_fjLj5120ELj1ELj1ELj4ELj16ENS_18Kernel_traits_baseILj5120EfS2_fS2_fjLj128EEEEELb1ELb1ELb1ELb0EEEvNS_9FwdParamsE)
        /*14f0*/ 	.word	0x00000000


	//----- nvinfo : EIATTR_MIN_STACK_SIZE
	.align		4
.L_902:
        /*14f4*/ 	.byte	0x04, 0x12
        /*14f6*/ 	.short	(.L_904 - .L_903)
	.align		4
.L_903:
        /*14f8*/ 	.word	index@(_ZN10layer_norm13ln_fwd_kernelINS_13Kernel_traitsIf6__halffS2_fjLj5120ELj1ELj1ELj4ELj16ENS_18Kernel_traits_baseILj5120EfS2_fS2_fjLj128EEEEELb1ELb1ELb1ELb1EEEvNS_9FwdParamsE)
        /*14fc*/ 	.word	0x00000000


	//----- nvinfo : EIATTR_MIN_STACK_SIZE
	.align		4
.L_904:
        /*1500*/ 	.byte	0x04, 0x12
        /*1502*/ 	.short	(.L_906 - .L_905)
	.align		4
.L_905:
        /*1504*/ 	.word	index@(_ZN10layer_norm13ln_fwd_kernelINS_13Kernel_traitsI6__halfffffjLj5120ELj1ELj1ELj4ELj16ENS_18Kernel_traits_baseILj5120ES2_ffffjLj128EEEEELb0ELb0ELb0ELb0EEEvNS_9FwdParamsE)
        /*1508*/ 	.word	0x00000000


	//----- nvinfo : EIATTR_MIN_STACK_SIZE
	.align		4
.L_906:
        /*150c*/ 	.byte	0x04, 0x12
        /*150e*/ 	.short	(.L_908 - .L_907)
	.align		4
.L_907:
        /*1510*/ 	.word	index@(_ZN10layer_norm13ln_fwd_kernelINS_13Kernel_traitsI6__halfffffjLj5120ELj1ELj1ELj4ELj16ENS_18Kernel_traits_baseILj5120ES2_ffffjLj128EEEEELb0ELb0ELb0ELb1EEEvNS_9FwdParamsE)
        /*1514*/ 	.word	0x00000000


	//----- nvinfo : EIATTR_MIN_STACK_SIZE
	.align		4
.L_908:
        /*1518*/ 	.byte	0x04, 0x12
        /*151a*/ 	.short	(.L_910 - .L_909)
	.align		4
.L_909:
        /*151c*/ 	.word	index@(_ZN10layer_norm13ln_fwd_kernelINS_13Kernel_traitsI6__halfffffjLj5120ELj1ELj1ELj4ELj16ENS_18Kernel_traits_baseILj5120ES2_ffffjLj128EEEEELb0ELb0ELb1ELb0EEEvNS_9FwdParamsE)
        /*1520*/ 	.word	0x00000000


	//----- nvinfo : EIATTR_MIN_STACK_SIZE
	.align		4
.L_910:
        /*1524*/ 	.byte	0x04, 0x12
        /*1526*/ 	.short	(.L_912 - .L_911)
	.align		4
.L_911:
        /*1528*/ 	.word	index@(_ZN10layer_norm13ln_fwd_kernelINS_13Kernel_traitsI6__halfffffjLj5120ELj1ELj1ELj4ELj16ENS_18Kernel_traits_baseILj5120ES2_ffffjLj128EEEEELb0ELb0ELb1ELb1EEEvNS_9FwdParamsE)
        /*152c*/ 	.word	0x00000000


	//----- nvinfo : EIATTR_MIN_STACK_SIZE
	.align		4
.L_912:
        /*1530*/ 	.byte	0x04, 0x12
        /*1532*/ 	.short	(.L_914 - .L_913)
	.align		4
.L_913:
        /*1534*/ 	.word	index@(_ZN10layer_norm13ln_fwd_kernelINS_13Kernel_traitsI6__halfffffjLj5120ELj1ELj1ELj4ELj16ENS_18Kernel_traits_baseILj5120ES2_ffffjLj128EEEEELb0ELb1ELb0ELb0EEEvNS_9FwdParamsE)
        /*1538*/ 	.word	0x00000000


	//----- nvinfo : EIATTR_MIN_STACK_SIZE
	.align		4
.L_914:
        /*153c*/ 	.byte	0x04, 0x12
        /*153e*/ 	.short	(.L_916 - .L_915)
	.align		4
.L_915:
        /*1540*/ 	.word	index@(_ZN10layer_norm13ln_fwd_kernelINS_13Kernel_traitsI6__halfffffjLj5120ELj1ELj1ELj4ELj16ENS_18Kernel_traits_baseILj5120ES2_ffffjLj128EEEEELb0ELb1ELb0ELb1EEEvNS_9FwdParamsE)
        /*1544*/ 	.word	0x00000000


	//----- nvinfo : EIATTR_MIN_STACK_SIZE
	.align		4
.L_916:
        /*1548*/ 	.byte	0x04, 0x12
        /*154a*/ 	.short	(.L_918 - .L_917)
	.align		4
.L_917:
        /*154c*/ 	.word	index@(_ZN10layer_norm13ln_fwd_kernelINS_13Kernel_traitsI6__halfffffjLj5120ELj1ELj1ELj4ELj16ENS_18Kernel_traits_baseILj5120ES2_ffffjLj128EEEEELb0ELb1ELb1ELb0EEEvNS_9FwdParamsE)
        /*1550*/ 	.word	0x00000000


	//----- nvinfo : EIATTR_MIN_STACK_SIZE
	.align		4
.L_918:
        /*1554*/ 	.byte	0x04, 0x12
        /*1556*/ 	.short	(.L_920 - .L_919)
	.align		4
.L_919:
        /*1558*/ 	.word	index@(_ZN10layer_norm13ln_fwd_kernelINS_13Kernel_traitsI6__halfffffjLj5120ELj1ELj1ELj4ELj16ENS_18Kernel_traits_baseILj5120ES2_ffffjLj128EEEEELb0ELb1ELb1ELb1EEEvNS_9FwdParamsE)
        /*155c*/ 	.word	0x00000000


	//----- nvinfo : EIATTR_MIN_STACK_SIZE
	.align		4
.L_920:
        /*1560*/ 	.byte	0x04, 0x12
        /*1562*/ 	.short	(.L_922 - .L_921)
	.align		4
.L_921:
        /*1564*/ 	.word	index@(_ZN10layer_norm13ln_fwd_kernelINS_13Kernel_traitsI6__halfffffjLj5120ELj1ELj1ELj4ELj16ENS_18Kernel_traits_baseILj5120ES2_ffffjLj128EEEEELb1ELb0ELb0ELb0EEEvNS_9FwdParamsE)
        /*1568*/ 	.word	0x00000000


	//----- nvinfo : EIATTR_MIN_STACK_SIZE
	.align		4
.L_922:
        /*156c*/ 	.byte	0x04, 0x12
        /*156e*/ 	.short	(.L_924 - .L_923)
	.align		4
.L_923:
        /*1570*/ 	.word	index@(_ZN10layer_norm13ln_fwd_kernelINS_13Kernel_traitsI6__halfffffjLj5120ELj1ELj1ELj4ELj16ENS_18Kernel_traits_baseILj5120ES2_ffffjLj128EEEEELb1ELb0ELb0ELb1EEEvNS_9FwdParamsE)
        /*1574*/ 	.word	0x00000000


	//----- nvinfo : EIATTR_MIN_STACK_SIZE
	.align		4
.L_924:
        /*1578*/ 	.byte	0x04, 0x12
        /*157a*/ 	.short	(.L_926 - .L_925)
	.align		4
.L_925:
        /*157c*/ 	.word	index@(_ZN10layer_norm13ln_fwd_kernelINS_13Kernel_traitsI6__halfffffjLj5120ELj1ELj1ELj4ELj16ENS_18Kernel_traits_baseILj5120ES2_ffffjLj128EEEEELb1ELb0ELb1ELb0EEEvNS_9FwdParamsE)
        /*1580*/ 	.word	0x00000010


	//----- nvinfo : EIATTR_MIN_STACK_SIZE
	.align		4
.L_926:
        /*1584*/ 	.byte	0x04, 0x12
        /*1586*/ 	.short	(.L_928 - .L_927)
	.align		4
.L_927:
        /*1588*/ 	.word	index@(_ZN10layer_norm13ln_fwd_kernelINS_13Kernel_traitsI6__halfffffjLj5120ELj1ELj1ELj4ELj16ENS_18Kernel_traits_baseILj5120ES2_ffffjLj128EEEEELb1ELb0ELb1ELb1EEEvNS_9FwdParamsE)
        /*158c*/ 	.word	0x00000000


	//----- nvinfo : EIATTR_MIN_STACK_SIZE
	.align		4
.L_928:
        /*1590*/ 	.byte	0x04, 0x12
        /*1592*/ 	.short	(.L_930 - .L_929)
	.align		4
.L_929:
        /*1594*/ 	.word	index@(_ZN10layer_norm13ln_fwd_kernelINS_13Kernel_traitsI6__halfffffjLj5120ELj1ELj1ELj4ELj16ENS_18Kernel_traits_baseILj5120ES2_ffffjLj128EEEEELb1ELb1ELb0ELb0EEEvNS_9FwdParamsE)
        /*1598*/ 	.word	0x00000000


	//----- nvinfo : EIATTR_MIN_STACK_SIZE
	.align		4
.L_930:
        /*159c*/ 	.byte	0x04, 0x12
        /*159e*/ 	.short	(.L_932 - .L_931)
	.align		4
.L_931:
        /*15a0*/ 	.word	index@(_ZN10layer_norm13ln_fwd_kernelINS_13Kernel_traitsI6__halfffffjLj5120ELj1ELj1ELj4ELj16ENS_18Kernel_traits_baseILj5120ES2_ffffjLj128EEEEELb1ELb1ELb0ELb1EEEvNS_9FwdParamsE)
        /*15a4*/ 	.word	0x00000000


	//----- nvinfo : EIATTR_MIN_STACK_SIZE
	.align		4
.L_932:
        /*15a8*/ 	.byte	0x04, 0x12
        /*15aa*/ 	.short	(.L_934 - .L_933)
	.align		4
.L_933:
        /*15ac*/ 	.word	index@(_ZN10layer_norm13ln_fwd_kernelINS_13Kernel_traitsI6__halfffffjLj5120ELj1ELj1ELj4ELj16ENS_18Kernel_traits_baseILj5120ES2_ffffjLj128EEEEELb1ELb1ELb1ELb0EEEvNS_9FwdParamsE)
        /*15b0*/ 	.word	0x00000000


	//----- nvinfo : EIATTR_MIN_STACK_SIZE
	.align		4
.L_934:
        /*15b4*/ 	.byte	0x04, 0x12
        /*15b6*/ 	.short	(.L_936 - .L_935)
	.align		4
.L_935:
        /*15b8*/ 	.word	index@(_ZN10layer_norm13ln_fwd_kernelINS_13Kernel_traitsI6__halfffffjLj5120ELj1ELj1ELj4ELj16ENS_18Kernel_traits_baseILj5120ES2_ffffjLj128EEEEELb1ELb1ELb1ELb1EEEvNS_9FwdParamsE)
        /*15bc*/ 	.word	0x00000000


	//----- nvinfo : EIATTR_MIN_STACK_SIZE
	.align		4
.L_936:
        /*15c0*/ 	.byte	0x04, 0x12
        /*15c2*/ 	.short	(.L_938 - .L_937)
	.align		4
.L_937:
        /*15c4*/ 	.word	index@(_ZN10layer_norm13ln_fwd_kernelINS_13Kernel_traitsIfffffjLj5120ELj1ELj1ELj4ELj16ENS_18Kernel_traits_baseILj5120EfffffjLj128EEEEELb0ELb0ELb0ELb0EEEvNS_9FwdParamsE)
        /*15c8*/ 	.word	0x00000000


	//----- nvinfo : EIATTR_MIN_STACK_SIZE
	.align		4
.L_938:
        /*15cc*/ 	.byte	0x04, 0x12
        /*15ce*/ 	.short	(.L_940 - .L_939)
	.align		4
.L_939:
        /*15d0*/ 	.word	index@(_ZN10layer_norm13ln_fwd_kernelINS_13Kernel_traitsIfffffjLj5120ELj1ELj1ELj4ELj16ENS_18Kernel_traits_baseILj5120EfffffjLj128EEEEELb0ELb0ELb0ELb1EEEvNS_9FwdParamsE)
        /*15d4*/ 	.word	0x00000000


	//----- nvinfo : EIATTR_MIN_STACK_SIZE
	.align		4
.L_940:
        /*15d8*/ 	.byte	0x04, 0x12
        /*15da*/ 	.short	(.L_942 - .L_941)
	.align		4
.L_941:
        /*15dc*/ 	.word	index@(_ZN10layer_norm13ln_fwd_kernelINS_13Kernel_traitsIfffffjLj5120ELj1ELj1ELj4ELj16ENS_18Kernel_traits_baseILj5120EfffffjLj128EEEEELb0ELb0ELb1ELb0EEEvNS_9FwdParamsE)
        /*15e0*/ 	.word	0x00000000


	//----- nvinfo : EIATTR_MIN_STACK_SIZE
	.align		4
.L_942:
        /*15e4*/ 	.byte	0x04, 0x12
        /*15e6*/ 	.short	(.L_944 - .L_943)
	.align		4
.L_943:
        /*15e8*/ 	.word	index@(_ZN10layer_norm13ln_fwd_kernelINS_13Kernel_traitsIfffffjLj5120ELj1ELj1ELj4ELj16ENS_18Kernel_traits_baseILj5120EfffffjLj128EEEEELb0ELb0ELb1ELb1EEEvNS_9FwdParamsE)
        /*15ec*/ 	.word	0x00000000


	//----- nvinfo : EIATTR_MIN_STACK_SIZE
	.align		4
.L_944:
        /*15f0*/ 	.byte	0x04, 0x12
        /*15f2*/ 	.short	(.L_946 - .L_945)
	.align		4
.L_945:
        /*15f4*/ 	.word	index@(_ZN10layer_norm13ln_fwd_kernelINS_13Kernel_traitsIfffffjLj5120ELj1ELj1ELj4ELj16ENS_18Kernel_traits_baseILj5120EfffffjLj128EEEEELb0ELb1ELb0ELb0EEEvNS_9FwdParamsE)
        /*15f8*/ 	.word	0x00000000


	//----- nvinfo : EIATTR_MIN_STACK_SIZE
	.align		4
.L_946:
        /*15fc*/ 	.byte	0x04, 0x12
        /*15fe*/ 	.short	(.L_948 - .L_947)
	.align		4
.L_947:
        /*1600*/ 	.word	index@(_ZN10layer_norm13ln_fwd_kernelINS_13Kernel_traitsIfffffjLj5120ELj1ELj1ELj4ELj16ENS_18Kernel_traits_baseILj5120EfffffjLj128EEEEELb0ELb1ELb0ELb1EEEvNS_9FwdParamsE)
        /*1604*/ 	.word	0x00000000


	//----- nvinfo : EIATTR_MIN_STACK_SIZE
	.align		4
.L_948:
        /*1608*/ 	.byte	0x04, 0x12
        /*160a*/ 	.short	(.L_950 - .L_949)
	.align		4
.L_949:
        /*160c*/ 	.word	index@(_ZN10layer_norm13ln_fwd_kernelINS_13Kernel_traitsIfffffjLj5120ELj1ELj1ELj4ELj16ENS_18Kernel_traits_baseILj5120EfffffjLj128EEEEELb0ELb1ELb1ELb0EEEvNS_9FwdParamsE)
        /*1610*/ 	.word	0x00000000


	//----- nvinfo : EIATTR_MIN_STACK_SIZE
	.align		4
.L_950:
        /*1614*/ 	.byte	0x04, 0x12
        /*1616*/ 	.short	(.L_952 - .L_951)
	.align		4
.L_951:
        /*1618*/ 	.word	index@(_ZN10layer_norm13ln_fwd_kernelINS_13Kernel_traitsIfffffjLj5120ELj1ELj1ELj4ELj16ENS_18Kernel_traits_baseILj5120EfffffjLj128EEEEELb0ELb1ELb1ELb1EEEvNS_9FwdParamsE)
        /*161c*/ 	.word	0x00000000


	//----- nvinfo : EIATTR_MIN_STACK_SIZE
	.align		4
.L_952:
        /*1620*/ 	.byte	0x04, 0x12
        /*1622*/ 	.short	(.L_954 - .L_953)
	.align		4
.L_953:
        /*1624*/ 	.word	index@(_ZN10layer_norm13ln_fwd_kernelINS_13Kernel_traitsIfffffjLj5120ELj1ELj1ELj4ELj16ENS_18Kernel_traits_baseILj5120EfffffjLj128EEEEELb1ELb0ELb0ELb0EEEvNS_9FwdParamsE)
        /*1628*/ 	.word	0x00000000


	//----- nvinfo : EIATTR_MIN_STACK_SIZE
	.align		4
.L_954:
        /*162c*/ 	.byte	0x04, 0x12
        /*162e*/ 	.short	(.L_956 - .L_955)
	.align		4
.L_955:
        /*1630*/ 	.word	index@(_ZN10layer_norm13ln_fwd_kernelINS_13Kernel_traitsIfffffjLj5120ELj1ELj1ELj4ELj16ENS_18Kernel_traits_baseILj5120EfffffjLj128EEEEELb1ELb0ELb0ELb1EEEvNS_9FwdParamsE)
        /*1634*/ 	.word	0x00000000


	//----- nvinfo : EIATTR_MIN_STACK_SIZE
	.align		4
.L_956:
        /*1638*/ 	.byte	0x04, 0x12
        /*163a*/ 	.short	(.L_958 - .L_957)
	.align		4
.L_957:
        /*163c*/ 	.word	index@(_ZN10layer_norm13ln_fwd_kernelINS_13Kernel_traitsIfffffjLj5120ELj1ELj1ELj4ELj16ENS_18Kernel_traits_baseILj5120EfffffjLj128EEEEELb1ELb0ELb1ELb0EEEvNS_9FwdParamsE)
        /*1640*/ 	.word	0x00000000


	//----- nvinfo : EIATTR_MIN_STACK_SIZE
	.align		4
.L_958:
        /*1644*/ 	.byte	0x04, 0x12
        /*1646*/ 	.short	(.L_960 - .L_959)
	.align		4
.L_959:
        /*1648*/ 	.word	index@(_ZN10layer_norm13ln_fwd_kernelINS_13Kernel_traitsIfffffjLj5120ELj1ELj1ELj4ELj16ENS_18Kernel_traits_baseILj5120EfffffjLj128EEEEELb1ELb0ELb1ELb1EEEvNS_9FwdParamsE)
        /*164c*/ 	.word	0x00000000


	//----- nvinfo : EIATTR_MIN_STACK_SIZE
	.align		4
.L_960:
        /*1650*/ 	.byte	0x04, 0x12
        /*1652*/ 	.short	(.L_962 - .L_961)
	.align		4
.L_961:
        /*1654*/ 	.word	index@(_ZN10layer_norm13ln_fwd_kernelINS_13Kernel_traitsIfffffjLj5120ELj1ELj1ELj4ELj16ENS_18Kernel_traits_baseILj5120EfffffjLj128EEEEELb1ELb1ELb0ELb0EEEvNS_9FwdParamsE)
        /*1658*/ 	.word	0x00000000


	//----- nvinfo : EIATTR_MIN_STACK_SIZE
	.align		4
.L_962:
        /*165c*/ 	.byte	0x04, 0x12
        /*165e*/ 	.short	(.L_964 - .L_963)
	.align		4
.L_963:
        /*1660*/ 	.word	index@(_ZN10layer_norm13ln_fwd_kernelINS_13Kernel_traitsIfffffjLj5120ELj1ELj1ELj4ELj16ENS_18Kernel_traits_baseILj5120EfffffjLj128EEEEELb1ELb1ELb0ELb1EEEvNS_9FwdParamsE)
        /*1664*/ 	.word	0x00000000


	//----- nvinfo : EIATTR_MIN_STACK_SIZE
	.align		4
.L_964:
        /*1668*/ 	.byte	0x04, 0x12
        /*166a*/ 	.short	(.L_966 - .L_965)
	.align		4
.L_965:
        /*166c*/ 	.word	index@(_ZN10layer_norm13ln_fwd_kernelINS_13Kernel_traitsIfffffjLj5120ELj1ELj1ELj4ELj16ENS_18Kernel_traits_baseILj5120EfffffjLj128EEEEELb1ELb1ELb1ELb0EEEvNS_9FwdParamsE)
        /*1670*/ 	.word	0x00000000


	//----- nvinfo : EIATTR_MIN_STACK_SIZE
	.align		4
.L_966:
        /*1674*/ 	.byte	0x04, 0x12
        /*1676*/ 	.short	(.L_968 - .L_967)
	.align		4
.L_967:
        /*1678*/ 	.word	index@(_ZN10layer_norm13ln_fwd_kernelINS_13Kernel_traitsIfffffjLj5120ELj1ELj1ELj4ELj16ENS_18Kernel_traits_baseILj5120EfffffjLj128EEEEELb1ELb1ELb1ELb1EEEvNS_9FwdParamsE)
        /*167c*/ 	.word	0x00000000
.L_968:


//--------------------- .nv.compat                --------------------------
	.section	.nv.compat,"",@"SHT_CUDA_COMPAT_INFO"
	.align	4
        /*0000*/ 	.byte	0x02, 0x09, 0x01, 0x00, 0x02, 0x02, 0x01, 0x00, 0x02, 0x05, 0x05, 0x00, 0x03, 0x07, 0x01, 0x01
        /*0010*/ 	.byte	0x02, 0x03, 0x00, 0x00, 0x02, 0x06, 0x01, 0x00, 0x04, 0x0b, 0x08, 0x00, 0x09, 0x00, 0x00, 0x00
        /*0020*/ 	.byte	0x00, 0x00, 0x00, 0x00


//--------------------- .nv.info._ZN10layer_norm13ln_fwd_kernelINS_13Kernel_traitsI13__nv_bfloat16S2_S2_S2_fjLj5120ELj1ELj1ELj4ELj16ENS_18Kernel_traits_baseILj5120ES2_S2_S2_S2_fjLj128EEEEELb0ELb0ELb0ELb0EEEvNS_9FwdParamsE --------------------------
	.section	.nv.info._ZN10layer_norm13ln_fwd_kernelINS_13Kernel_traitsI13__nv_bfloat16S2_S2_S2_fjLj5120ELj1ELj1ELj4ELj16ENS_18Kernel_traits_baseILj5120ES2_S2_S2_S2_fjLj128EEEEELb0ELb0ELb0ELb0EEEvNS_9FwdParamsE,"",@"SHT_CUDA_INFO"
	.sectionflags	@""
	.align	4


	//----- nvinfo : EIATTR_CUDA_API_VERSION
	.align		4
        /*0000*/ 	.byte	0x04, 0x37
        /*0002*/ 	.short	(.L_970 - .L_969)
.L_969:
        /*0004*/ 	.word	0x00000082


	//----- nvinfo : EIATTR_KPARAM_INFO
	.align		4
.L_970:
        /*0008*/ 	.byte	0x04, 0x17
        /*000a*/ 	.short	(.L_972 - .L_971)
.L_971:
        /*000c*/ 	.word	0x00000000
        /*0010*/ 	.short	0x0000
        /*0012*/ 	.short	0x0000
        /*0014*/ 	.byte	0x00, 0xf0, 0xa1, 0x03


	//----- nvinfo : EIATTR_SPARSE_MMA_MASK
	.align		4
.L_972:
        /*0018*/ 	.byte	0x03, 0x50
        /*001a*/ 	.short	0x0000


	//----- nvinfo : EIATTR_MAXREG_COUNT
	.align		4
        /*001c*/ 	.byte	0x03, 0x1b
        /*001e*/ 	.short	0x00ff


	//----- nvinfo : EIATTR_NUM_BARRIERS
	.align		4
        /*0020*/ 	.byte	0x02, 0x4c
        /*0022*/ 	.byte	0x01
	.zero		1


	//----- nvinfo : EIATTR_MERCURY_ISA_VERSION
	.align		4
        /*0024*/ 	.byte	0x03, 0x5f
        /*0026*/ 	.short	0x0101


	//----- nvinfo : EIATTR_COOP_GROUP_MASK_REGIDS
	.align		4
        /*0028*/ 	.byte	0x04, 0x29
        /*002a*/ 	.short	(.L_974 - .L_973)


	//   ....[0]....
.L_973:
        /*002c*/ 	.word	0xffffffff


	//   ....[1]....
        /*0030*/ 	.word	0xffffffff


	//   ....[2]....
        /*0034*/ 	.word	0xffffffff


	//   ....[3]....
        /*0038*/ 	.word	0xffffffff


	//   ....[4]....
        /*003c*/ 	.word	0xffffffff


	//   ....[5]....
        /*0040*/ 	.word	0xffffffff


	//   ....[6]....
        /*0044*/ 	.word	0xffffffff


	//   ....[7]....
        /*0048*/ 	.word	0xffffffff


	//   ....[8]....
        /*004c*/ 	.word	0xffffffff


	//   ....[9]....
        /*0050*/ 	.word	0xffffffff


	//   ....[10]....
        /*0054*/ 	.word	0xffffffff


	//   ....[11]....
        /*0058*/ 	.word	0xffffffff


	//   ....[12]....
        /*005c*/ 	.word	0xffffffff


	//   ....[13]....
        /*0060*/ 	.word	0xffffffff


	//   ....[14]....
        /*0064*/ 	.word	0xffffffff


	//   ....[15]....
        /*0068*/ 	.word	0xffffffff


	//   ....[16]....
        /*006c*/ 	.word	0xffffffff


	//   ....[17]....
        /*0070*/ 	.word	0xffffffff


	//----- nvinfo : EIATTR_COOP_GROUP_INSTR_OFFSETS
	.align		4
.L_974:
        /*0074*/ 	.byte	0x04, 0x28
        /*0076*/ 	.short	(.L_976 - .L_975)


	//   ....[0]....
.L_975:
        /*0078*/ 	.word	0x00002e70


	//   ....[1]....
        /*007c*/ 	.word	0x00002e90


	//   ....[2]....
        /*0080*/ 	.word	0x00002eb0


	//   ....[3]....
        /*0084*/ 	.word	0x00002ed0


	//   ....[4]....
        /*0088*/ 	.word	0x00002ef0


	//   ....[5]....
        /*008c*/ 	.word	0x00003470


	//   ....[6]....
        /*0090*/ 	.word	0x000034a0


	//   ....[7]....
        /*0094*/ 	.word	0x000034c0


	//   ....[8]....
        /*0098*/ 	.word	0x000034f0


	//   ....[9]....
        /*009c*/ 	.word	0x00003520


	//   ....[10]....
        /*00a0*/ 	.word	0x00003590


	//   ....[11]....
        /*00a4*/ 	.word	0x00003600


	//   ....[12]....
        /*00a8*/ 	.word	0x00003620


	//   ....[13]....
        /*00ac*/ 	.word	0x00003630


	//   ....[14]....
        /*00b0*/ 	.word	0x000036d0


	//   ....[15]....
        /*00b4*/ 	.word	0x00003730


	//   ....[16]....
        /*00b8*/ 	.word	0x000037c0


	//   ....[17]....
        /*00bc*/ 	.word	0x000037f0


	//----- nvinfo : EIATTR_VRC_CTA_INIT_COUNT
	.align		4
.L_976:
        /*00c0*/ 	.byte	0x02, 0x4a
	.zero		1
	.zero		1


	//----- nvinfo : EIATTR_EXIT_INSTR_OFFSETS
	.align		4
        /*00c4*/ 	.byte	0x04, 0x1c
        /*00c6*/ 	.short	(.L_978 - .L_977)


	//   ....[0]....
.L_977:
        /*00c8*/ 	.word	0x00000660


	//   ....[1]....
        /*00cc*/ 	.word	0x000048e0


	//----- nvinfo : EIATTR_MAX_THREADS
	.align		4
.L_978:
        /*00d0*/ 	.byte	0x04, 0x05
        /*00d2*/ 	.short	(.L_980 - .L_979)
.L_979:
        /*00d4*/ 	.word	0x00000080
        /*00d8*/ 	.word	0x00000001
        /*00dc*/ 	.word	0x00000001


	//----- nvinfo : EIATTR_CRS_STACK_SIZE
	.align		4
.L_980:
        /*00e0*/ 	.byte	0x04, 0x1e
        /*00e2*/ 	.short	(.L_982 - .L_981)
.L_981:
        /*00e4*/ 	.word	0x00000000


	//----- nvinfo : EIATTR_CBANK_PARAM_SIZE
	.align		4
.L_982:
        /*00e8*/ 	.byte	0x03, 0x19
        /*00ea*/ 	.short	0x00e8


	//----- nvinfo : EIATTR_PARAM_CBANK
	.align		4
        /*00ec*/ 	.byte	0x04, 0x0a
        /*00ee*/ 	.short	(.L_984 - .L_983)
	.align		4
.L_983:
        /*00f0*/ 	.word	index@(.nv.constant0._ZN10layer_norm13ln_fwd_kernelINS_13Kernel_traitsI13__nv_bfloat16S2_S2_S2_fjLj5120ELj1ELj1ELj4ELj16ENS_18Kernel_traits_baseILj5120ES2_S2_S2_S2_fjLj128EEEEELb0ELb0ELb0ELb0EEEvNS_9FwdParamsE)
        /*00f4*/ 	.short	0x0380
        /*00f6*/ 	.short	0x00e8


	//----- nvinfo : EIATTR_SW_WAR
	.align		4
.L_984:
        /*00f8*/ 	.byte	0x04, 0x36
        /*00fa*/ 	.short	(.L_986 - .L_985)
.L_985:
        /*00fc*/ 	.word	0x00000008
.L_986:


//--------------------- .nv.info._ZN10layer_norm13ln_fwd_kernelINS_13Kernel_traitsI13__nv_bfloat16S2_S2_S2_fjLj5120ELj1ELj1ELj4ELj16ENS_18Kernel_traits_baseILj5120ES2_S2_S2_S2_fjLj128EEEEELb0ELb0ELb0ELb1EEEvNS_9FwdParamsE --------------------------
	.section	.nv.info._ZN10layer_norm13ln_fwd_kernelINS_13Kernel_traitsI13__nv_bfloat16S2_S2_S2_fjLj5120ELj1ELj1ELj4ELj16ENS_18Kernel_traits_baseILj5120ES2_S2_S2_S2_fjLj128EEEEELb0ELb0ELb0ELb1EEEvNS_9FwdParamsE,"",@"SHT_CUDA_INFO"
	.sectionflags	@""
	.align	4


	//----- nvinfo : EIATTR_CUDA_API_VERSION
	.align		4
        /*0000*/ 	.byte	0x04, 0x37
        /*0002*/ 	.short	(.L_988 - .L_987)
.L_987:
        /*0004*/ 	.word	0x00000082


	//----- nvinfo : EIATTR_KPARAM_INFO
	.align		4
.L_988:
        /*0008*/ 	.byte	0x04, 0x17
        /*000a*/ 	.short	(.L_990 - .L_989)
.L_989:
        /*000c*/ 	.word	0x00000000
        /*0010*/ 	.short	0x0000
        /*0012*/ 	.short	0x0000
        /*0014*/ 	.byte	0x00, 0xf0, 0xa1, 0x03


	//----- nvinfo : EIATTR_SPARSE_MMA_MASK
	.align		4
.L_990:
        /*0018*/ 	.byte	0x03, 0x50
        /*001a*/ 	.short	0x0000


	//----- nvinfo : EIATTR_MAXREG_COUNT
	.align		4
        /*001c*/ 	.byte	0x03, 0x1b
        /*001e*/ 	.short	0x00ff


	//----- nvinfo : EIATTR_NUM_BARRIERS
	.align		4
        /*0020*/ 	.byte	0x02, 0x4c
        /*0022*/ 	.byte	0x01
	.zero		1


	//----- nvinfo : EIATTR_MERCURY_ISA_VERSION
	.align		4
        /*0024*/ 	.byte	0x03, 0x5f
        /*0026*/ 	.short	0x0101


	//----- nvinfo : EIATTR_COOP_GROUP_MASK_REGIDS
	.align		4
        /*0028*/ 	.byte	0x04, 0x29
        /*002a*/ 	.short	(.L_992 - .L_991)


	//   ....[0]....
.L_991:
        /*002c*/ 	.word	0xffffffff


	//   ....[1]....
        /*0030*/ 	.word	0xffffffff


	//   ....[2]....
        /*0034*/ 	.word	0xffffffff


	//   ....[3]....
        /*0038*/ 	.word	0xffffffff


	//   ....[4]....
        /*003c*/ 	.word	0xffffffff


	//   ....[5]....
        /*0040*/ 	.word	0xffffffff


	//   ....[6]....
        /*0044*/ 	.word	0xffffffff


	//   ....[7]....
        /*0048*/ 	.word	0xffffffff


	//   ....[8]....
        /*004c*/ 	.word	0xffffffff


	//   ....[9]....
        /*0050*/ 	.word	0xffffffff


	//   ....[10]....
        /*0054*/ 	.word	0xffffffff


	//   ....[11]....
        /*0058*/ 	.word	0xffffffff


	//   ....[12]....
        /*005c*/ 	.word	0xffffffff


	//   ....[13]....
        /*0060*/ 	.word	0xffffffff


	//   ....[14]....
        /*0064*/ 	.word	0xffffffff


	//   ....[15]....
        /*0068*/ 	.word	0xffffffff


	//   ....[16]....
        /*006c*/ 	.word	0xffffffff


	//   ....[17]....
        /*0070*/ 	.word	0xffffffff


	//----- nvinfo : EIATTR_COOP_GROUP_INSTR_OFFSETS
	.align		4
.L_992:
        /*0074*/ 	.byte	0x04, 0x28
        /*0076*/ 	.short	(.L_994 - .L_993)


	//   ....[0]....
.L_993:
        /*0078*/ 	.word	0x00002880


	//   ....[1]....
        /*007c*/ 	.word	0x000028a0


	//   ....[2]....
        /*0080*/ 	.word	0x000028c0


	//   ....[3]....
        /*0084*/ 	.word	0x000028e0


	//   ....[4]....
        /*0088*/ 	.word	0x00002900


	//   ....[5]....
        /*008c*/ 	.word	0x00002e30


	//   ....[6]....
        /*0090*/ 	.word	0x00002e50


	//   ....[7]....
        /*0094*/ 	.word	0x00002e80


	//   ....[8]....
        /*0098*/ 	.word	0x00002eb0


	//   ....[9]....
        /*009c*/ 	.word	0x00002ef0


	//   ....[10]....
        /*00a0*/ 	.word	0x00002fa0


	//   ....[11]....
        /*00a4*/ 	.word	0x00002fe0


	//   ....[12]....
        /*00a8*/ 	.word	0x00003060


	//   ....[13]....
        /*00ac*/ 	.word	0x000030c0


	//   ....[14]....
        /*00b0*/ 	.word	0x000030d0


	//   ....[15]....
        /*00b4*/ 	.word	0x00003160


	//   ....[16]....
        /*00b8*/ 	.word	0x000031c0


	//   ....[17]....
        /*00bc*/ 	.word	0x000031f0


	//----- nvinfo : EIATTR_VRC_CTA_INIT_COUNT
	.align		4
.L_994:
        /*00c0*/ 	.byte	0x02, 0x4a
	.zero		1
	.zero		1


	//----- nvinfo : EIATTR_EXIT_INSTR_OFFSETS
	.align		4
        /*00c4*/ 	.byte	0x04, 0x1c
        /*00c6*/ 	.short	(.L_996 - .L_995)


	//   ....[0]....
.L_995:
        /*00c8*/ 	.word	0x000003d0


	//   ....[1]....
        /*00cc*/ 	.word	0x000042b0


	//----- nvinfo : EIATTR_MAX_THREADS
	.align		4
.L_996:
        /*00d0*/ 	.byte	0x04, 0x05
        /*00d2*/ 	.short	(.L_998 - .L_997)
.L_997:
        /*00d4*/ 	.word	0x00000080
        /*00d8*/ 	.word	0x00000001
        /*00dc*/ 	.word	0x00000001


	//----- nvinfo : EIATTR_CBANK_PARAM_SIZE
	.align		4
.L_998:
        /*00e0*/ 	.byte	0x03, 0x19
        /*00e2*/ 	.short	0x00e8


	//----- nvinfo : EIATTR_PARAM_CBANK
	.align		4
        /*00e4*/ 	.byte	0x04, 0x0a
        /*00e6*/ 	.short	(.L_1000 - .L_999)
	.align		4
.L_999:
        /*00e8*/ 	.word	index@(.nv.constant0._ZN10layer_norm13ln_fwd_kernelINS_13Kernel_traitsI13__nv_bfloat16S2_S2_S2_fjLj5120ELj1ELj1ELj4ELj16ENS_18Kernel_traits_baseILj5120ES2_S2_S2_S2_fjLj128EEEEELb0ELb0ELb0ELb1EEEvNS_9FwdParamsE)
        /*00ec*/ 	.short	0x0380
        /*00ee*/ 	.short	0x00e8


	//----- nvinfo : EIATTR_SW_WAR
	.align		4
.L_1000:
        /*00f0*/ 	.byte	0x04, 0x36
        /*00f2*/ 	.short	(.L_1002 - .L_1001)
.L_1001:
        /*00f4*/ 	.word	0x00000008
.L_1002:


//--------------------- .nv.info._ZN10layer_norm13ln_fwd_kernelINS_13Kernel_traitsI13__nv_bfloat16S2_S2_S2_fjLj5120ELj1ELj1ELj4ELj16ENS_18Kernel_traits_baseILj5120ES2_S2_S2_S2_fjLj128EEEEELb0ELb0ELb1ELb0EEEvNS_9FwdParamsE --------------------------
	.section	.nv.info._ZN10layer_norm13ln_fwd_kernelINS_13Kernel_traitsI13__nv_bfloat16S2_S2_S2_fjLj5120ELj1ELj1ELj4ELj16ENS_18Kernel_traits_baseILj5120ES2_S2_S2_S2_fjLj128EEEEELb0ELb0ELb1ELb0EEEvNS_9FwdParamsE,"",@"SHT_CUDA_INFO"
	.sectionflags	@""
	.align	4


	//----- nvinfo : EIATTR_CUDA_API_VERSION
	.align		4
        /*0000*/ 	.byte	0x04, 0x37
        /*0002*/ 	.short	(.L_1004 - .L_1003)
.L_1003:
        /*0004*/ 	.word	0x00000082


	//----- nvinfo : EIATTR_KPARAM_INFO
	.align		4
.L_1004:
        /*0008*/ 	.byte	0x04, 0x17
        /*000a*/ 	.short	(.L_1006 - .L_1005)
.L_1005:
        /*000c*/ 	.word	0x00000000
        /*0010*/ 	.short	0x0000
        /*0012*/ 	.short	0x0000
        /*0014*/ 	.byte	0x00, 0xf0, 0xa1, 0x03


	//----- nvinfo : EIATTR_SPARSE_MMA_MASK
	.align		4
.L_1006:
        /*0018*/ 	.byte	0x03, 0x50
        /*001a*/ 	.short	0x0000


	//----- nvinfo : EIATTR_MAXREG_COUNT
	.align		4
        /*001c*/ 	.byte	0x03, 0x1b
        /*001e*/ 	.short	0x00ff


	//----- nvinfo : EIATTR_NUM_BARRIERS
	.align		4
        /*0020*/ 	.byte	0x02, 0x4c
        /*0022*/ 	.byte	0x01
	.zero		1


	//----- nvinfo : EIATTR_MERCURY_ISA_VERSION
	.align		4
        /*0024*/ 	.byte	0x03, 0x5f
        /*0026*/ 	.short	0x0101


	//----- nvinfo : EIATTR_COOP_GROUP_MASK_REGIDS
	.align		4
        /*0028*/ 	.byte	0x04, 0x29
        /*002a*/ 	.short	(.L_1008 - .L_1007)


	//   ....[0]....
.L_1007:
        /*002c*/ 	.word	0xffffffff


	//   ....[1]....
        /*0030*/ 	.word	0xffffffff


	//   ....[2]....
        /*0034*/ 	.word	0xffffffff


	//   ....[3]....
        /*0038*/ 	.word	0xffffffff


	//   ....[4]....
        /*003c*/ 	.word	0xffffffff


	//   ....[5]....
        /*0040*/ 	.word	0xffffffff


	//   ....[6]....
        /*0044*/ 	.word	0xffffffff


	//   ....[7]....
        /*0048*/ 	.word	0xffffffff


	//   ....[8]....
        /*004c*/ 	.word	0xffffffff


	//   ....[9]....
        /*0050*/ 	.word	0xffffffff


	//   ....[10]....
        /*0054*/ 	.word	0xffffffff


	//   ....[11]....
        /*0058*/ 	.word	0xffffffff


	//   ....[12]....
        /*005c*/ 	.word	0xffffffff


	//   ....[13]....
        /*0060*/ 	.word	0xffffffff


	//   ....[14]....
        /*0064*/ 	.word	0xffffffff


	//   ....[15]....
        /*0068*/ 	.word	0xffffffff


	//   ....[16]....
        /*006c*/ 	.word	0xffffffff


	//   ....[17]....
        /*0070*/ 	.word	0xffffffff


	//----- nvinfo : EIATTR_COOP_GROUP_INSTR_OFFSETS
	.align		4
.L_1008:
        /*0074*/ 	.byte	0x04, 0x28
        /*0076*/ 	.short	(.L_1010 - .L_1009)


	//   ....[0]....
.L_1009:
        /*0078*/ 	.word	0x00003310


	//   ....[1]....
        /*007c*/ 	.word	0x00003330


	//   ....[2]....
        /*0080*/ 	.word	0x00003350


	//   ....[3]....
        /*0084*/ 	.word	0x00003370


	//   ....[4]....
        /*0088*/ 	.word	0x00003390


	//   ....[5]....
        /*008c*/ 	.word	0x00003910


	//   ....[6]....
        /*0090*/ 	.word	0x00003940


	//   ....[7]....
        /*0094*/ 	.word	0x00003970


	//   ....[8]....
        /*0098*/ 	.word	0x000039a0


	//   ....[9]....
        /*009c*/ 	.word	0x000039c0


	//   ....[10]....
        /*00a0*/ 	.word	0x00003a40


	//   ....[11]....
        /*00a4*/ 	.word	0x00003ab0


	//   ....[12]....
        /*00a8*/ 	.word	0x00003ad0


	//   ....[13]....
        /*00ac*/ 	.word	0x00003ae0


	//   ....[14]....
        /*00b0*/ 	.word	0x00003ba0


	//   ....[15]....
        /*00b4*/ 	.word	0x00003bd0


	//   ....[16]....
        /*00b8*/ 	.word	0x00003c70


	//   ....[17]....
        /*00bc*/ 	.word	0x00003ca0


	//----- nvinfo : EIATTR_VRC_CTA_INIT_COUNT
	.align		4
.L_1010:
        /*00c0*/ 	.byte	0x02, 0x4a
	.zero		1
	.zero		1


	//----- nvinfo : EIATTR_EXIT_INSTR_OFFSETS
	.align		4
        /*00c4*/ 	.byte	0x04, 0x1c
        /*00c6*/ 	.short	(.L_1012 - .L_1011)


	//   ....[0]....
.L_1011:
        /*00c8*/ 	.word	0x00000660


	//   ....[1]....
        /*00cc*/ 	.word	0x00004e00


	//----- nvinfo : EIATTR_MAX_THREADS
	.align		4
.L_1012:
        /*00d0*/ 	.byte	0x04, 0x05
        /*00d2*/ 	.short	(.L_1014 - .L_1013)
.L_1013:
        /*00d4*/ 	.word	0x00000080
        /*00d8*/ 	.word	0x00000001
        /*00dc*/ 	.word	0x00000001


	//----- nvinfo : EIATTR_CRS_STACK_SIZE
	.align		4
.L_1014:
        /*00e0*/ 	.byte	0x04, 0x1e
        /*00e2*/ 	.short	(.L_1016 - .L_1015)
.L_1015:
        /*00e4*/ 	.word	0x00000000


	//----- nvinfo : EIATTR_CBANK_PARAM_SIZE
	.align		4
.L_1016:
        /*00e8*/ 	.byte	0x03, 0x19
        /*00ea*/ 	.short	0x00e8


	//----- nvinfo : EIATTR_PARAM_CBANK
	.align		4
        /*00ec*/ 	.byte	0x04, 0x0a
        /*00ee*/ 	.short	(.L_1018 - .L_1017)
	.align		4
.L_1017:
        /*00f0*/ 	.word	index@(.nv.constant0._ZN10layer_norm13ln_fwd_kernelINS_13Kernel_traitsI13__nv_bfloat16S2_S2_S2_fjLj5120ELj1ELj1ELj4ELj16ENS_18Kernel_traits_baseILj5120ES2_S2_S2_S2_fjLj128EEEEELb0ELb0ELb1ELb0EEEvNS_9FwdParamsE)
        /*00f4*/ 	.short	0x0380
        /*00f6*/ 	.short	0x00e8


	//----- nvinfo : EIATTR_SW_WAR
	.align		4
.L_1018:
        /*00f8*/ 	.byte	0x04, 0x36
        /*00fa*/ 	.short	(.L_1020 - .L_1019)
.L_1019:
        /*00fc*/ 	.word	0x00000008
.L_1020:


//--------------------- .nv.info._ZN10layer_norm13ln_fwd_kernelINS_13Kernel_traitsI13__nv_bfloat16S2_S2_S2_fjLj5120ELj1ELj1ELj4ELj16ENS_18Kernel_traits_baseILj5120ES2_S2_S2_S2_fjLj128EEEEELb0ELb0ELb1ELb1EEEvNS_9FwdParamsE --------------------------
	.section	.nv.info._ZN10layer_norm13ln_fwd_kernelINS_13Kernel_traitsI13__nv_bfloat16S2_S2_S2_fjLj5120ELj1ELj1ELj4ELj16ENS_18Kernel_traits_baseILj5120ES2_S2_S2_S2_fjLj128EEEEELb0ELb0ELb1ELb1EEEvNS_9FwdParamsE,"",@"SHT_CUDA_INFO"
	.sectionflags	@""
	.align	4


	//----- nvinfo : EIATTR_CUDA_API_VERSION
	.align		4
        /*0000*/ 	.byte	0x04, 0x37
        /*0002*/ 	.short	(.L_1022 - .L_1021)
.L_1021:
        /*0004*/ 	.word	0x00000082


	//----- nvinfo : EIATTR_KPARAM_INFO
	.align		4
.L_1022:
        /*0008*/ 	.byte	0x04, 0x17
        /*000a*/ 	.short	(.L_1024 - .L_1023)
.L_1023:
        /*000c*/ 	.word	0x00000000
        /*0010*/ 	.short	0x0000
        /*0012*/ 	.short	0x0000
        /*0014*/ 	.byte	0x00, 0xf0, 0xa1, 0x03


	//----- nvinfo : EIATTR_SPARSE_MMA_MASK
	.align		4
.L_1024:
        /*0018*/ 	.byte	0x03, 0x50
        /*001a*/ 	.short	0x0000


	//----- nvinfo : EIATTR_MAXREG_COUNT
	.align		4
        /*001c*/ 	.byte	0x03, 0x1b
        /*001e*/ 	.short	0x00ff


	//----- nvinfo : EIATTR_NUM_BARRIERS
	.align		4
        /*0020*/ 	.byte	0x02, 0x4c
        /*0022*/ 	.byte	0x01
	.zero		1


	//----- nvinfo : EIATTR_MERCURY_ISA_VERSION
	.align		4
        /*0024*/ 	.byte	0x03, 0x5f
        /*0026*/ 	.short	0x0101


	//----- nvinfo : EIATTR_COOP_GROUP_MASK_REGIDS
	.align		4
        /*0028*/ 	.byte	0x04, 0x29
        /*002a*/ 	.short	(.L_1026 - .L_1025)


	//   ....[0]....
.L_1025:
        /*002c*/ 	.word	0xffffffff


	//   ....[1]....
        /*0030*/ 	.word	0xffffffff


	//   ....[2]....
        /*0034*/ 	.word	0xffffffff


	//   ....[3]....
        /*0038*/ 	.word	0xffffffff


	//   ....[4]....
        /*003c*/ 	.word	0xffffffff


	//   ....[5]....
        /*0040*/ 	.word	0xffffffff


	//   ....[6]....
        /*0044*/ 	.word	0xffffffff


	//   ....[7]....
        /*0048*/ 	.word	0xffffffff


	//   ....[8]....
        /*004c*/ 	.word	0xffffffff


	//   ....[9]....
        /*0050*/ 	.word	0xffffffff


	//   ....[10]....
        /*0054*/ 	.word	0xffffffff


	//   ....[11]....
        /*0058*/ 	.word	0xffffffff


	//   ....[12]....
        /*005c*/ 	.word	0xffffffff


	//   ....[13]....
        /*0060*/ 	.word	0xffffffff


	//   ....[14]....
        /*0064*/ 	.word	0xffffffff


	//   ....[15]....
        /*0068*/ 	.word	0xffffffff


	//   ....[16]....
        /*006c*/ 	.word	0xffffffff


	//   ....[17]....
        /*0070*/ 	.word	0xffffffff


	//----- nvinfo : EIATTR_COOP_GROUP_INSTR_OFFSETS
	.align		4
.L_1026:
        /*0074*/ 	.byte	0x04, 0x28
        /*0076*/ 	.short	(.L_1028 - .L_1027)


	//   ....[0]....
.L_1027:
        /*0078*/ 	.word	0x00002b70


	//   ....[1]....
        /*007c*/ 	.word	0x00002b90


	//   ....[2]....
        /*0080*/ 	.word	0x00002bb0


	//   ....[3]....
        /*0084*/ 	.word	0x00002bd0


	//   ....[4]....
        /*0088*/ 	.word	0x00002bf0


	//   ....[5]....
        /*008c*/ 	.word	0x00003120


	//   ....[6]....
        /*0090*/ 	.word	0x00003140


	//   ....[7]....
        /*0094*/ 	.word	0x00003160


	//   ....[8]....
        /*0098*/ 	.word	0x00003190


	//   ....[9]....
        /*009c*/ 	.word	0x000031c0


	//   ....[10]....
        /*00a0*/ 	.word	0x00003370


	//   ....[11]....
        /*00a4*/ 	.word	0x000033b0


	//   ....[12]....
        /*00a8*/ 	.word	0x00003420


	//   ....[13]....
        /*00ac*/ 	.word	0x00003460


	//   ....[14]....
        /*00b0*/ 	.word	0x000034a0


	//   ....[15]....
        /*00b4*/ 	.word	0x00003500


	//   ....[16]....
        /*00b8*/ 	.word	0x000035d0


	//   ....[17]....
        /*00bc*/ 	.word	0x000035f0


	//----- nvinfo : EIATTR_VRC_CTA_INIT_COUNT
	.align		4
.L_1028:
        /*00c0*/ 	.byte	0x02, 0x4a
	.zero		1
	.zero		1


	//----- nvinfo : EIATTR_EXIT_INSTR_OFFSETS
	.align		4
        /*00c4*/ 	.byte	0x04, 0x1c
        /*00c6*/ 	.short	(.L_1030 - .L_1029)


	//   ....[0]....
.L_1029:
        /*00c8*/ 	.word	0x000001e0


	//   ....[1]....
        /*00cc*/ 	.word	0x00004750


	//----- nvinfo : EIATTR_MAX_THREADS
	.align		4
.L_1030:
        /*00d0*/ 	.byte	0x04, 0x05
        /*00d2*/ 	.short	(.L_1032 - .L_1031)
.L_1031:
        /*00d4*/ 	.word	0x00000080
        /*00d8*/ 	.word	0x00000001
        /*00dc*/ 	.word	0x00000001


	//----- nvinfo : EIATTR_CRS_STACK_SIZE
	.align		4
.L_1032:
        /*00e0*/ 	.byte	0x04, 0x1e
        /*00e2*/ 	.short	(.L_1034 - .L_1033)
.L_1033:
        /*00e4*/ 	.word	0x00000000


	//----- nvinfo : EIATTR_CBANK_PARAM_SIZE
	.align		4
.L_1034:
        /*00e8*/ 	.byte	0x03, 0x19
        /*00ea*/ 	.short	0x00e8


	//----- nvinfo : EIATTR_PARAM_CBANK
	.align		4
        /*00ec*/ 	.byte	0x04, 0x0a
        /*00ee*/ 	.short	(.L_1036 - .L_1035)
	.align		4
.L_1035:
        /*00f0*/ 	.word	index@(.nv.constant0._ZN10layer_norm13ln_fwd_kernelINS_13Kernel_traitsI13__nv_bfloat16S2_S2_S2_fjLj5120ELj1ELj1ELj4ELj16ENS_18Kernel_traits_baseILj5120ES2_S2_S2_S2_fjLj128EEEEELb0ELb0ELb1ELb1EEEvNS_9FwdParamsE)
        /*00f4*/ 	.short	0x0380
        /*00f6*/ 	.short	0x00e8


	//----- nvinfo : EIATTR_SW_WAR
	.align		4
.L_1036:
        /*00f8*/ 	.byte	0x04, 0x36
        /*00fa*/ 	.short	(.L_1038 - .L_1037)
.L_1037:
        /*00fc*/ 	.word	0x00000008
.L_1038:


//--------------------- .nv.info._ZN10layer_norm13ln_fwd_kernelINS_13Kernel_traitsI13__nv_bfloat16S2_S2_S2_fjLj5120ELj1ELj1ELj4ELj16ENS_18Kernel_traits_baseILj5120ES2_S2_S2_S2_fjLj128EEEEELb0ELb1ELb0ELb0EEEvNS_9FwdParamsE --------------------------
	.section	.nv.info._ZN10layer_norm13ln_fwd_kernelINS_13Kernel_traitsI13__nv_bfloat16S2_S2_S2_fjLj5120ELj1ELj1ELj4ELj16ENS_18Kernel_traits_baseILj5120ES2_S2_S2_S2_fjLj128EEEEELb0ELb1ELb0ELb0EEEvNS_9FwdParamsE,"",@"SHT_CUDA_INFO"
	.sectionflags	@""
	.align	4


	//----- nvinfo : EIATTR_CUDA_API_VERSION
	.align		4
        /*0000*/ 	.byte	0x04, 0x37
        /*0002*/ 	.short	(.L_1040 - .L_1039)
.L_1039:
        /*0004*/ 	.word	0x00000082


	//----- nvinfo : EIATTR_KPARAM_INFO
	.align		4
.L_1040:
        /*0008*/ 	.byte	0x04, 0x17
        /*000a*/ 	.short	(.L_1042 - .L_1041)
.L_1041:
        /*000c*/ 	.word	0x00000000
        /*0010*/ 	.short	0x0000
        /*0012*/ 	.short	0x0000
        /*0014*/ 	.byte	0x00, 0xf0, 0xa1, 0x03


	//----- nvinfo : EIATTR_SPARSE_MMA_MASK
	.align		4
.L_1042:
        /*0018*/ 	.byte	0x03, 0x50
        /*001a*/ 	.short	0x0000


	//----- nvinfo : EIATTR_MAXREG_COUNT
	.align		4
        /*001c*/ 	.byte	0x03, 0x1b
        /*001e*/ 	.short	0x00ff


	//----- nvinfo : EIATTR_NUM_BARRIERS
	.align		4
        /*0020*/ 	.byte	0x02, 0x4c
        /*0022*/ 	.byte	0x01
	.zero		1


	//----- nvinfo : EIATTR_MERCURY_ISA_VERSION
	.align		4
        /*0024*/ 	.byte	0x03, 0x5f
        /*0026*/ 	.short	0x0101


	//----- nvinfo : EIATTR_COOP_GROUP_MASK_REGIDS
	.align		4
        /*0028*/ 	.byte	0x04, 0x29
        /*002a*/ 	.short	(.L_1044 - .L_1043)


	//   ....[0]....
.L_1043:
        /*002c*/ 	.word	0xffffffff


	//   ....[1]....
        /*0030*/ 	.word	0xffffffff


	//   ....[2]....
        /*0034*/ 	.word	0xffffffff


	//   ....[3]....
        /*0038*/ 	.word	0xffffffff


	//   ....[4]....
        /*003c*/ 	.word	0xffffffff


	//   ....[5]....
        /*0040*/ 	.word	0xffffffff


	//   ....[6]....
        /*0044*/ 	.word	0xffffffff


	//   ....[7]....
        /*0048*/ 	.word	0xffffffff


	//   ....[8]....
        /*004c*/ 	.word	0xffffffff


	//   ....[9]....
        /*0050*/ 	.word	0xffffffff


	//   ....[10]....
        /*0054*/ 	.word	0xffffffff


	//   ....[11]....
        /*0058*/ 	.word	0xffffffff


	//   ....[12]....
        /*005c*/ 	.word	0xffffffff


	//   ....[13]....
        /*0060*/ 	.word	0xffffffff


	//   ....[14]....
        /*0064*/ 	.word	0xffffffff


	//   ....[15]....
        /*0068*/ 	.word	0xffffffff


	//   ....[16]....
        /*006c*/ 	.word	0xffffffff


	//   ....[17]....
        /*0070*/ 	.word	0xffffffff


	//----- nvinfo : EIATTR_COOP_GROUP_INSTR_OFFSETS
	.align		4
.L_1044:
        /*0074*/ 	.byte	0x04, 0x28
        /*0076*/ 	.short	(.L_1046 - .L_1045)


	//   ....[0]....
.L_1045:
        /*0078*/ 	.word	0x00003360


	//   ....[1]....
        /*007c*/ 	.word	0x00003380


	//   ....[2]....
        /*0080*/ 	.word	0x000033a0


	//   ....[3]....
        /*0084*/ 	.word	0x000033c0


	//   ....[4]....
        /*0088*/ 	.word	0x000033e0


	//   ....[5]....
        /*008c*/ 	.word	0x00003960


	//   ....[6]....
        /*0090*/ 	.word	0x00003980


	//   ....[7]....
        /*0094*/ 	.word	0x000039a0


	//   ....[8]....
        /*0098*/ 	.word	0x000039c0


	//   ....[9]....
        /*009c*/ 	.word	0x000039e0


	//   ....[10]....
        /*00a0*/ 	.word	0x00003b70


	//   ....[11]....
        /*00a4*/ 	.word	0x00003ba0


	//   ....[12]....
        /*00a8*/ 	.word	0x00003be0


	//   ....[13]....
        /*00ac*/ 	.word	0x00003c40


	//   ....[14]....
        /*00b0*/ 	.word	0x00003ca0


	//   ....[15]....
        /*00b4*/ 	.word	0x00003d10


	//   ....[16]....
        /*00b8*/ 	.word	0x00003d70


	//   ....[17]....
        /*00bc*/ 	.word	0x00003dc0


	//----- nvinfo : EIATTR_VRC_CTA_INIT_COUNT
	.align		4
.L_1046:
        /*00c0*/ 	.byte	0x02, 0x4a
	.zero		1
	.zero		1


	//----- nvinfo : EIATTR_EXIT_INSTR_OFFSETS
	.align		4
        /*00c4*/ 	.byte	0x04, 0x1c
        /*00c6*/ 	.short	(.L_1048 - .L_1047)


	//   ....[0]....
.L_1047:
        /*00c8*/ 	.word	0x00000820


	//   ....[1]....
        /*00cc*/ 	.word	0x00004ed0


	//----- nvinfo : EIATTR_MAX_THREADS
	.align		4
.L_1048:
        /*00d0*/ 	.byte	0x04, 0x05
        /*00d2*/ 	.short	(.L_1050 - .L_1049)
.L_1049:
        /*00d4*/ 	.word	0x00000080
        /*00d8*/ 	.word	0x00000001
        /*00dc*/ 	.word	0x00000001


	//----- nvinfo : EIATTR_CRS_STACK_SIZE
	.align		4
.L_1050:
        /*00e0*/ 	.byte	0x04, 0x1e
        /*00e2*/ 	.short	(.L_1052 - .L_1051)
.L_1051:
        /*00e4*/ 	.word	0x00000000


	//----- nvinfo : EIATTR_CBANK_PARAM_SIZE
	.align		4
.L_1052:
        /*00e8*/ 	.byte	0x03, 0x19
        /*00ea*/ 	.short	0x00e8


	//----- nvinfo : EIATTR_PARAM_CBANK
	.align		4
        /*00ec*/ 	.byte	0x04, 0x0a
        /*00ee*/ 	.short	(.L_1054 - .L_1053)
	.align		4
.L_1053:
        /*00f0*/ 	.word	index@(.nv.constant0._ZN10layer_norm13ln_fwd_kernelINS_13Kernel_traitsI13__nv_bfloat16S2_S2_S2_fjLj5120ELj1ELj1ELj4ELj16ENS_18Kernel_traits_baseILj5120ES2_S2_S2_S2_fjLj128EEEEELb0ELb1ELb0ELb0EEEvNS_9FwdParamsE)
        /*00f4*/ 	.short	0x0380
        /*00f6*/ 	.short	0x00e8


	//----- nvinfo : EIATTR_SW_WAR
	.align		4
.L_1054:
        /*00f8*/ 	.byte	0x04, 0x36
        /*00fa*/ 	.short	(.L_1056 - .L_1055)
.L_1055:
        /*00fc*/ 	.word	0x00000008
.L_1056:


//--------------------- .nv.info._ZN10layer_norm13ln_fwd_kernelINS_13Kernel_traitsI13__nv_bfloat16S2_S2_S2_fjLj5120ELj1ELj1ELj4ELj16ENS_18Kernel_traits_baseILj5120ES2_S2_S2_S2_fjLj128EEEEELb0ELb1ELb0ELb1EEEvNS_9FwdParamsE --------------------------
	.section	.nv.info._ZN10layer_norm13ln_fwd_kernelINS_13Kernel_traitsI13__nv_bfloat16S2_S2_S2_fjLj5120ELj1ELj1ELj4ELj16ENS_18Kernel_traits_baseILj5120ES2_S2_S2_S2_fjLj128EEEEELb0ELb1ELb0ELb1EEEvNS_9FwdParamsE,"",@"SHT_CUDA_INFO"
	.sectionflags	@""
	.align	4


	//----- nvinfo : EIATTR_CUDA_API_VERSION
	.align		4
        /*0000*/ 	.byte	0x04, 0x37
        /*0002*/ 	.short	(.L_1058 - .L_1057)
.L_1057:
        /*0004*/ 	.word	0x00000082


	//----- nvinfo : EIATTR_KPARAM_INFO
	.align		4
.L_1058:
        /*0008*/ 	.byte	0x04, 0x17
        /*000a*/ 	.short	(.L_1060 - .L_1059)
.L_1059:
        /*000c*/ 	.word	0x00000000
        /*0010*/ 	.short	0x0000
        /*0012*/ 	.short	0x0000
        /*0014*/ 	.byte	0x00, 0xf0, 0xa1, 0x03


	//----- nvinfo : EIATTR_SPARSE_MMA_MASK
	.align		4
.L_1060:
        /*0018*/ 	.byte	0x03, 0x50
        /*001a*/ 	.short	0x0000


	//----- nvinfo : EIATTR_MAXREG_COUNT
	.align		4
        /*001c*/ 	.byte	0x03, 0x1b
        /*001e*/ 	.short	0x00ff


	//----- nvinfo : EIATTR_NUM_BARRIERS
	.align		4
        /*0020*/ 	.byte	0x02, 0x4c
        /*0022*/ 	.byte	0x01
	.zero		1


	//----- nvinfo : EIATTR_MERCURY_ISA_VERSION
	.align		4
        /*0024*/ 	.byte	0x03, 0x5f
        /*0026*/ 	.short	0x0101


	//----- nvinfo : EIATTR_COOP_GROUP_MASK_REGIDS
	.align		4
        /*0028*/ 	.byte	0x04, 0x29
        /*002a*/ 	.short	(.L_1062 - .L_1061)


	//   ....[0]....
.L_1061:
        /*002c*/ 	.word	0xffffffff


	//   ....[1]....
        /*0030*/ 	.word	0xffffffff


	//   ....[2]....
        /*0034*/ 	.word	0xffffffff


	//   ....[3]....
        /*0038*/ 	.word	0xffffffff


	//   ....[4]....
        /*003c*/ 	.word	0xffffffff


	//   ....[5]....
        /*0040*/ 	.word	0xffffffff


	//   ....[6]....
        /*0044*/ 	.word	0xffffffff


	//   ....[7]....
        /*0048*/ 	.word	0xffffffff


	//   ....[8]....
        /*004c*/ 	.word	0xffffffff


	//   ....[9]....
        /*0050*/ 	.word	0xffffffff


	//   ....[10]....
        /*0054*/ 	.word	0xffffffff


	//   ....[11]....
        /*0058*/ 	.word	0xffffffff


	//   ....[12]....
        /*005c*/ 	.word	0xffffffff


	//   ....[13]....
        /*0060*/ 	.word	0xffffffff


	//   ....[14]....
        /*0064*/ 	.word	0xffffffff


	//   ....[15]....
        /*0068*/ 	.word	0xffffffff


	//   ....[16]....
        /*006c*/ 	.word	0xffffffff


	//   ....[17]....
        /*0070*/ 	.word	0xffffffff


	//----- nvinfo : EIATTR_COOP_GROUP_INSTR_OFFSETS
	.align		4
.L_1062:
        /*0074*/ 	.byte	0x04, 0x28
        /*0076*/ 	.short	(.L_1064 - .L_1063)


	//   ....[0]....
.L_1063:
        /*0078*/ 	.word	0x00002ac0


	//   ....[1]....
        /*007c*/ 	.word	0x00002ae0


	//   ....[2]....
        /*0080*/ 	.word	0x00002b00


	//   ....[3]....
        /*0084*/ 	.word	0x00002b20


	//   ....[4]....
        /*0088*/ 	.word	0x00002b40


	//   ....[5]....
        /*008c*/ 	.word	0x00003070


	//   ....[6]....
        /*0090*/ 	.word	0x00003090


	//   ....[7]....
        /*0094*/ 	.word	0x000030b0


	//   ....[8]....
        /*0098*/ 	.word	0x000030d0


	//   ....[9]....
        /*009c*/ 	.word	0x000030f0


	//   ....[10]....
        /*00a0*/ 	.word	0x000032a0


	//   ....[11]....
        /*00a4*/ 	.word	0x000032e0


	//   ....[12]....
        /*00a8*/ 	.word	0x00003390


	//   ....[13]....
        /*00ac*/ 	.word	0x000033e0


	//   ....[14]....
        /*00b0*/ 	.word	0x00003440


	//   ....[15]....
        /*00b4*/ 	.word	0x000034f0


	//   ....[16]....
        /*00b8*/ 	.word	0x00003540


	//   ....[17]....
        /*00bc*/ 	.word	0x00003590


	//----- nvinfo : EIATTR_VRC_CTA_INIT_COUNT
	.align		4
.L_1064:
        /*00c0*/ 	.byte	0x02, 0x4a
	.zero		1
	.zero		1


	//----- nvinfo : EIATTR_EXIT_INSTR_OFFSETS
	.align		4
        /*00c4*/ 	.byte	0x04, 0x1c
        /*00c6*/ 	.short	(.L_1066 - .L_1065)


	//   ....[0]....
.L_1065:
        /*00c8*/ 	.word	0x00000390


	//   ....[1]....
        /*00cc*/ 	.word	0x00004590


	//----- nvinfo : EIATTR_MAX_THREADS
	.align		4
.L_1066:
        /*00d0*/ 	.byte	0x04, 0x05
        /*00d2*/ 	.short	(.L_1068 - .L_1067)
.L_1067:
        /*00d4*/ 	.word	0x00000080
        /*00d8*/ 	.word	0x00000001
        /*00dc*/ 	.word	0x00000001


	//----- nvinfo : EIATTR_CRS_STACK_SIZE
	.align		4
.L_1068:
        /*00e0*/ 	.byte	0x04, 0x1e
        /*00e2*/ 	.short	(.L_1070 - .L_1069)
.L_1069:
        /*00e4*/ 	.word	0x00000000


	//----- nvinfo : EIATTR_CBANK_PARAM_SIZE
	.align		4
.L_1070:
        /*00e8*/ 	.byte	0x03, 0x19
        /*00ea*/ 	.short	0x00e8


	//----- nvinfo : EIATTR_PARAM_CBANK
	.align		4
        /*00ec*/ 	.byte	0x04, 0x0a
        /*00ee*/ 	.short	(.L_1072 - .L_1071)
	.align		4
.L_1071:
        /*00f0*/ 	.word	index@(.nv.constant0._ZN10layer_norm13ln_fwd_kernelINS_13Kernel_traitsI13__nv_bfloat16S2_S2_S2_fjLj5120ELj1ELj1ELj4ELj16ENS_18Kernel_traits_baseILj5120ES2_S2_S2_S2_fjLj128EEEEELb0ELb1ELb0ELb1EEEvNS_9FwdParamsE)
        /*00f4*/ 	.short	0x0380
        /*00f6*/ 	.short	0x00e8


	//----- nvinfo : EIATTR_SW_WAR
	.align		4
.L_1072:
        /*00f8*/ 	.byte	0x04, 0x36
        /*00fa*/ 	.short	(.L_1074 - .L_1073)
.L_1073:
        /*00fc*/ 	.word	0x00000008
.L_1074:


//--------------------- .nv.info._ZN10layer_norm13ln_fwd_kernelINS_13Kernel_traitsI13__nv_bfloat16S2_S2_S2_fjLj5120ELj1ELj1ELj4ELj16ENS_18Kernel_traits_baseILj5120ES2_S2_S2_S2_fjLj128EEEEELb0ELb1ELb1ELb0EEEvNS_9FwdParamsE --------------------------
	.section	.nv.info._ZN10layer_norm13ln_fwd_kernelINS_13Kernel_traitsI13__nv_bfloat16S2_S2_S2_fjLj5120ELj1ELj1ELj4ELj16ENS_18Kernel_traits_baseILj5120ES2_S2_S2_S2_fjLj128EEEEELb0ELb1ELb1ELb0EEEvNS_9FwdParamsE,"",@"SHT_CUDA_INFO"
	.sectionflags	@""
	.align	4


	//----- nvinfo : EIATTR_CUDA_API_VERSION
	.align		4
        /*0000*/ 	.byte	0x04, 0x37
        /*0002*/ 	.short	(.L_1076 - .L_1075)
.L_1075:
        /*0004*/ 	.word	0x00000082


	//----- nvinfo : EIATTR_KPARAM_INFO
	.align		4
.L_1076:
        /*0008*/ 	.byte	0x04, 0x17
        /*000a*/ 	.short	(.L_1078 - .L_1077)
.L_1077:
        /*000c*/ 	.word	0x00000000
        /*0010*/ 	.short	0x0000
        /*0012*/ 	.short	0x0000
        /*0014*/ 	.byte	0x00, 0xf0, 0xa1, 0x03


	//----- nvinfo : EIATTR_SPARSE_MMA_MASK
	.align		4
.L_1078:
        /*0018*/ 	.byte	0x03, 0x50
        /*001a*/ 	.short	0x0000


	//----- nvinfo : EIATTR_MAXREG_COUNT
	.align		4
        /*001c*/ 	.byte	0x03, 0x1b
        /*001e*/ 	.short	0x00ff


	//----- nvinfo : EIATTR_NUM_BARRIERS
	.align		4
        /*0020*/ 	.byte	0x02, 0x4c
        /*0022*/ 	.byte	0x01
	.zero		1


	//----- nvinfo : EIATTR_MERCURY_ISA_VERSION
	.align		4
        /*0024*/ 	.byte	0x03, 0x5f
        /*0026*/ 	.short	0x0101


	//----- nvinfo : EIATTR_COOP_GROUP_MASK_REGIDS
	.align		4
        /*0028*/ 	.byte	0x04, 0x29
        /*002a*/ 	.short	(.L_1080 - .L_1079)


	//   ....[0]....
.L_1079:
        /*002c*/ 	.word	0xffffffff


	//   ....[1]....
        /*0030*/ 	.word	0xffffffff


	//   ....[2]....
        /*0034*/ 	.word	0xffffffff


	//   ....[3]....
        /*0038*/ 	.word	0xffffffff


	//   ....[4]....
        /*003c*/ 	.word	0xffffffff


	//   ....[5]....
        /*0040*/ 	.word	0xffffffff


	//   ....[6]....
        /*0044*/ 	.word	0xffffffff


	//   ....[7]....
        /*0048*/ 	.word	0xffffffff


	//   ....[8]....
        /*004c*/ 	.word	0xffffffff


	//   ....[9]....
        /*0050*/ 	.word	0xffffffff


	//   ....[10]....
        /*0054*/ 	.word	0xffffffff


	//   ....[11]....
        /*0058*/ 	.word	0xffffffff


	//   ....[12]....
        /*005c*/ 	.word	0xffffffff


	//   ....[13]....
        /*0060*/ 	.word	0xffffffff


	//   ....[14]....
        /*0064*/ 	.word	0xffffffff


	//   ....[15]....
        /*0068*/ 	.word	0xffffffff


	//   ....[16]....
        /*006c*/ 	.word	0xffffffff


	//   ....[17]....
        /*0070*/ 	.word	0xffffffff


	//----- nvinfo : EIATTR_COOP_GROUP_INSTR_OFFSETS
	.align		4
.L_1080:
        /*0074*/ 	.byte	0x04, 0x28
        /*0076*/ 	.short	(.L_1082 - .L_1081)


	//   ....[0]....
.L_1081:
        /*0078*/ 	.word	0x00004160


	//   ....[1]....
        /*007c*/ 	.word	0x00004180


	//   ....[2]....
        /*0080*/ 	.word	0x000041a0


	//   ....[3]....
        /*0084*/ 	.word	0x000041c0


	//   ....[4]....
        /*0088*/ 	.word	0x000041e0


	//   ....[5]....
        /*008c*/ 	.word	0x00004780


	//   ....[6]....
        /*0090*/ 	.word	0x000047a0


	//   ....[7]....
        /*0094*/ 	.word	0x000047c0


	//   ....[8]....
        /*0098*/ 	.word	0x000047e0


	//   ....[9]....
        /*009c*/ 	.word	0x00004800


	//   ....[10]....
        /*00a0*/ 	.word	0x00004980


	//   ....[11]....
        /*00a4*/ 	.word	0x000049b0


	//   ....[12]....
        /*00a8*/ 	.word	0x000049c0


	//   ....[13]....
        /*00ac*/ 	.word	0x00004a00


	//   ....[14]....
        /*00b0*/ 	.word	0x00004ae0


	//   ....[15]....
        /*00b4*/ 	.word	0x00004b10


	//   ....[16]....
        /*00b8*/ 	.word	0x00004bc0


	//   ....[17]....
        /*00bc*/ 	.word	0x00004be0


	//----- nvinfo : EIATTR_VRC_CTA_INIT_COUNT
	.align		4
.L_1082:
        /*00c0*/ 	.byte	0x02, 0x4a
	.zero		1
	.zero		1


	//----- nvinfo : EIATTR_EXIT_INSTR_OFFSETS
	.align		4
        /*00c4*/ 	.byte	0x04, 0x1c
        /*00c6*/ 	.short	(.L_1084 - .L_1083)


	//   ....[0]....
.L_1083:
        /*00c8*/ 	.word	0x00000820


	//   ....[1]....
        /*00cc*/ 	.word	0x00005d40


	//----- nvinfo : EIATTR_MAX_THREADS
	.align		4
.L_1084:
        /*00d0*/ 	.byte	0x04, 0x05
        /*00d2*/ 	.short	(.L_1086 - .L_1085)
.L_1085:
        /*00d4*/ 	.word	0x00000080
        /*00d8*/ 	.word	0x00000001
        /*00dc*/ 	.word	0x00000001


	//----- nvinfo : EIATTR_CRS_STACK_SIZE
	.align		4
.L_1086:
        /*00e0*/ 	.byte	0x04, 0x1e
        /*00e2*/ 	.short	(.L_1088 - .L_1087)
.L_1087:
        /*00e4*/ 	.word	0x00000000


	//----- nvinfo : EIATTR_CBANK_PARAM_SIZE
	.align		4
.L_1088:
        /*00e8*/ 	.byte	0x03, 0x19
        /*00ea*/ 	.short	0x00e8


	//----- nvinfo : EIATTR_PARAM_CBANK
	.align		4
        /*00ec*/ 	.byte	0x04, 0x0a
        /*00ee*/ 	.short	(.L_1090 - .L_1089)
	.align		4
.L_1089:
        /*00f0*/ 	.word	index@(.nv.constant0._ZN10layer_norm13ln_fwd_kernelINS_13Kernel_traitsI13__nv_bfloat16S2_S2_S2_fjLj5120ELj1ELj1ELj4ELj16ENS_18Kernel_traits_baseILj5120ES2_S2_S2_S2_fjLj128EEEEELb0ELb1ELb1ELb0EEEvNS_9FwdParamsE)
        /*00f4*/ 	.short	0x0380
        /*00f6*/ 	.short	0x00e8


	//----- nvinfo : EIATTR_SW_WAR
	.align		4
.L_1090:
        /*00f8*/ 	.byte	0x04, 0x36
        /*00fa*/ 	.short	(.L_1092 - .L_1091)
.L_1091:
        /*00fc*/ 	.word	0x00000008
.L_1092:


//--------------------- .nv.info._ZN10layer_norm13ln_fwd_kernelINS_13Kernel_traitsI13__nv_bfloat16S2_S2_S2_fjLj5120ELj1ELj1ELj4ELj16ENS_18Kernel_traits_baseILj5120ES2_S2_S2_S2_fjLj128EEEEELb0ELb1ELb1ELb1EEEvNS_9FwdParamsE --------------------------
	.section	.nv.info._ZN10layer_norm13ln_fwd_kernelINS_13Kernel_traitsI13__nv_bfloat16S2_S2_S2_fjLj5120ELj1ELj1ELj4ELj16ENS_18Kernel_traits_baseILj5120ES2_S2_S2_S2_fjLj128EEEEELb0ELb1ELb1ELb1EEEvNS_9FwdParamsE,"",@"SHT_CUDA_INFO"
	.sectionflags	@""
	.align	4


	//----- nvinfo : EIATTR_CUDA_API_VERSION
	.align		4
        /*0000*/ 	.byte	0x04, 0x37
        /*0002*/ 	.short	(.L_1094 - .L_1093)
.L_1093:
        /*0004*/ 	.word	0x00000082


	//----- nvinfo : EIATTR_KPARAM_INFO
	.align		4
.L_1094:
        /*0008*/ 	.byte	0x04, 0x17
        /*000a*/ 	.short	(.L_1096 - .L_1095)
.L_1095:
        /*000c*/ 	.word	0x00000000
        /*0010*/ 	.short	0x0000
        /*0012*/ 	.short	0x0000
        /*0014*/ 	.byte	0x00, 0xf0, 0xa1, 0x03


	//----- nvinfo : EIATTR_SPARSE_MMA_MASK
	.align		4
.L_1096:
        /*0018*/ 	.byte	0x03, 0x50
        /*001a*/ 	.short	0x0000


	//----- nvinfo : EIATTR_MAXREG_COUNT
	.align		4
        /*001c*/ 	.byte	0x03, 0x1b
        /*001e*/ 	.short	0x00ff


	//----- nvinfo : EIATTR_NUM_BARRIERS
	.align		4
        /*0020*/ 	.byte	0x02, 0x4c
        /*0022*/ 	.byte	0x01
	.zero		1


	//----- nvinfo : EIATTR_MERCURY_ISA_VERSION
	.align		4
        /*0024*/ 	.byte	0x03, 0x5f
        /*0026*/ 	.short	0x0101


	//----- nvinfo : EIATTR_COOP_GROUP_MASK_REGIDS
	.align		4
        /*0028*/ 	.byte	0x04, 0x29
        /*002a*/ 	.short	(.L_1098 - .L_1097)


	//   ....[0]....
.L_1097:
        /*002c*/ 	.word	0xffffffff


	//   ....[1]....
        /*0030*/ 	.word	0xffffffff


	//   ....[2]....
        /*0034*/ 	.word	0xffffffff


	//   ....[3]....
        /*0038*/ 	.word	0xffffffff


	//   ....[4]....
        /*003c*/ 	.word	0xffffffff


	//   ....[5]....
        /*0040*/ 	.word	0xffffffff


	//   ....[6]....
        /*0044*/ 	.word	0xffffffff


	//   ....[7]....
        /*0048*/ 	.word	0xffffffff


	//   ....[8]....
        /*004c*/ 	.word	0xffffffff


	//   ....[9]....
        /*0050*/ 	.word	0xffffffff


	//   ....[10]....
        /*0054*/ 	.word	0xffffffff


	//   ....[11]....
        /*0058*/ 	.word	0xffffffff


	//   ....[12]....
        /*005c*/ 	.word	0xffffffff


	//   ....[13]....
        /*0060*/ 	.word	0xffffffff


	//   ....[14]....
        /*0064*/ 	.word	0xffffffff


	//   ....[15]....
        /*0068*/ 	.word	0xffffffff


	//   ....[16]....
        /*006c*/ 	.word	0xffffffff


	//   ....[17]....
        /*0070*/ 	.word	0xffffffff


	//----- nvinfo : EIATTR_COOP_GROUP_INSTR_OFFSETS
	.align		4
.L_1098:
        /*0074*/ 	.byte	0x04, 0x28
        /*0076*/ 	.short	(.L_1100 - .L_1099)


	//   ....[0]....
.L_1099:
        /*0078*/ 	.word	0x00003800


	//   ....[1]....
        /*007c*/ 	.word	0x00003820


	//   ....[2]....
        /*0080*/ 	.word	0x00003840


	//   ....[3]....
        /*0084*/ 	.word	0x00003860


	//   ....[4]....
        /*0088*/ 	.word	0x00003880


	//   ....[5]....
        /*008c*/ 	.word	0x00003db0


	//   ....[6]....
        /*0090*/ 	.word	0x00003dd0


	//   ....[7]....
        /*0094*/ 	.word	0x00003df0


	//   ....[8]....
        /*0098*/ 	.word	0x00003e20


	//   ....[9]....
        /*009c*/ 	.word	0x00003e50


	//   ....[10]....
        /*00a0*/ 	.word	0x00004000


	//   ....[11]....
        /*00a4*/ 	.word	0x00004040


	//   ....[12]....
        /*00a8*/ 	.word	0x00004060


	//   ....[13]....
        /*00ac*/ 	.word	0x000040d0


	//   ....[14]....
        /*00b0*/ 	.word	0x00004150


	//   ....[15]....
        /*00b4*/ 	.word	0x00004170


	//   ....[16]....
        /*00b8*/ 	.word	0x00004250


	//   ....[17]....
        /*00bc*/ 	.word	0x00004270


	//----- nvinfo : EIATTR_VRC_CTA_INIT_COUNT
	.align		4
.L_1100:
        /*00c0*/ 	.byte	0x02, 0x4a
	.zero		1
	.zero		1


	//----- nvinfo : EIATTR_EXIT_INSTR_OFFSETS
	.align		4
        /*00c4*/ 	.byte	0x04, 0x1c
        /*00c6*/ 	.short	(.L_1102 - .L_1101)


	//   ....[0]....
.L_1101:
        /*00c8*/ 	.word	0x00000390


	//   ....[1]....
        /*00cc*/ 	.word	0x00005410


	//----- nvinfo : EIATTR_MAX_THREADS
	.align		4
.L_1102:
        /*00d0*/ 	.byte	0x04, 0x05
        /*00d2*/ 	.short	(.L_1104 - .L_1103)
.L_1103:
        /*00d4*/ 	.word	0x00000080
        /*00d8*/ 	.word	0x00000001
        /*00dc*/ 	.word	0x00000001


	//----- nvinfo : EIATTR_CRS_STACK_SIZE
	.align		4
.L_1104:
        /*00e0*/ 	.byte	0x04, 0x1e
        /*00e2*/ 	.short	(.L_1106 - .L_1105)
.L_1105:
        /*00e4*/ 	.word	0x00000000


	//----- nvinfo : EIATTR_CBANK_PARAM_SIZE
	.align		4
.L_1106:
        /*00e8*/ 	.byte	0x03, 0x19
        /*00ea*/ 	.short	0x00e8


	//----- nvinfo : EIATTR_PARAM_CBANK
	.align		4
        /*00ec*/ 	.byte	0x04, 0x0a
        /*00ee*/ 	.short	(.L_1108 - .L_1107)
	.align		4
.L_1107:
        /*00f0*/ 	.word	index@(.nv.constant0._ZN10layer_norm13ln_fwd_kernelINS_13Kernel_traitsI13__nv_bfloat16S2_S2_S2_fjLj5120ELj1ELj1ELj4ELj16ENS_18Kernel_traits_baseILj5120ES2_S2_S2_S2_fjLj128EEEEELb0ELb1ELb1ELb1EEEvNS_9FwdParamsE)
        /*00f4*/ 	.short	0x0380
        /*00f6*/ 	.short	0x00e8


	//----- nvinfo : EIATTR_SW_WAR
	.align		4
.L_1108:
        /*00f8*/ 	.byte	0x04, 0x36
        /*00fa*/ 	.short	(.L_1110 - .L_1109)
.L_1109:
        /*00fc*/ 	.word	0x00000008
.L_1110:


//--------------------- .nv.info._ZN10layer_norm13ln_fwd_kernelINS_13Kernel_traitsI13__nv_bfloat16S2_S2_S2_fjLj5120ELj1ELj1ELj4ELj16ENS_18Kernel_traits_baseILj5120ES2_S2_S2_S2_fjLj128EEEEELb1ELb0ELb0ELb0EEEvNS_9FwdParamsE --------------------------
	.section	.nv.info._ZN10layer_norm13ln_fwd_kernelINS_13Kernel_traitsI13__nv_bfloat16S2_S2_S2_fjLj5120ELj1ELj1ELj4ELj16ENS_18Kernel_traits_baseILj5120ES2_S2_S2_S2_fjLj128EEEEELb1ELb0ELb0ELb0EEEvNS_9FwdParamsE,"",@"SHT_CUDA_INFO"
	.sectionflags	@""
	.align	4


	//----- nvinfo : EIATTR_CUDA_API_VERSION
	.align		4
        /*0000*/ 	.byte	0x04, 0x37
        /*0002*/ 	.short	(.L_1112 - .L_1111)
.L_1111:
        /*0004*/ 	.word	0x00000082


	//----- nvinfo : EIATTR_KPARAM_INFO
	.align		4
.L_1112:
        /*0008*/ 	.byte	0x04, 0x17
        /*000a*/ 	.short	(.L_1114 - .L_1113)
.L_1113:
        /*000c*/ 	.word	0x00000000
        /*0010*/ 	.short	0x0000
        /*0012*/ 	.short	0x0000
        /*0014*/ 	.byte	0x00, 0xf0, 0xa1, 0x03


	//----- nvinfo : EIATTR_SPARSE_MMA_MASK
	.align		4
.L_1114:
        /*0018*/ 	.byte	0x03, 0x50
        /*001a*/ 	.short	0x0000


	//----- nvinfo : EIATTR_MAXREG_COUNT
	.align		4
        /*001c*/ 	.byte	0x03, 0x1b
        /*001e*/ 	.short	0x00ff


	//----- nvinfo : EIATTR_NUM_BARRIERS
	.align		4
        /*0020*/ 	.byte	0x02, 0x4c
        /*0022*/ 	.byte	0x01
	.zero		1


	//----- nvinfo : EIATTR_MERCURY_ISA_VERSION
	.align		4
        /*0024*/ 	.byte	0x03, 0x5f
        /*0026*/ 	.short	0x0101


	//----- nvinfo : EIATTR_COOP_GROUP_MASK_REGIDS
	.align		4
        /*0028*/ 	.byte	0x04, 0x29
        /*002a*/ 	.short	(.L_1116 - .L_1115)


	//   ....[0]....
.L_1115:
        /*002c*/ 	.word	0xffffffff


	//   ....[1]....
        /*0030*/ 	.word	0xffffffff


	//   ....[2]....
        /*0034*/ 	.word	0xffffffff


	//   ....[3]....
        /*0038*/ 	.word	0xffffffff


	//   ....[4]....
        /*003c*/ 	.word	0xffffffff


	//   ....[5]....
        /*0040*/ 	.word	0xffffffff


	//   ....[6]....
        /*0044*/ 	.word	0xffffffff


	//   ....[7]....
        /*0048*/ 	.word	0xffffffff


	//   ....[8]....
        /*004c*/ 	.word	0xffffffff


	//   ....[9]....
        /*0050*/ 	.word	0xffffffff


	//   ....[10]....
        /*0054*/ 	.word	0xffffffff


	//   ....[11]....
        /*0058*/ 	.word	0xffffffff


	//   ....[12]....
        /*005c*/ 	.word	0xffffffff


	//   ....[13]....
        /*0060*/ 	.word	0xffffffff


	//   ....[14]....
        /*0064*/ 	.word	0xffffffff


	//   ....[15]....
        /*0068*/ 	.word	0xffffffff


	//   ....[16]....
        /*006c*/ 	.word	0xffffffff


	//   ....[17]....
        /*0070*/ 	.word	0xffffffff


	//----- nvinfo : EIATTR_COOP_GROUP_INSTR_OFFSETS
	.align		4
.L_1116:
        /*0074*/ 	.byte	0x04, 0x28
        /*0076*/ 	.short	(.L_1118 - .L_1117)


	//   ....[0]....
.L_1117:
        /*0078*/ 	.word	0x0001bf60


	//   ....[1]....
        /*007c*/ 	.word	0x0001bf80


	//   ....[2]....
        /*0080*/ 	.word	0x0001bfa0


	//   ....[3]....
        /*0084*/ 	.word	0x0001bfc0


	//   ....[4]....
        /*0088*/ 	.word	0x0001bfe0


	//   ....[5]....
        /*008c*/ 	.word	0x0001c530


	//   ....[6]....
        /*0090*/ 	.word	0x0001c550


	//   ....[7]....
        /*0094*/ 	.word	0x0001c570


	//   ....[8]....
        /*0098*/ 	.word	0x0001c590


	//   ....[9]....
        /*009c*/ 	.word	0x0001c5c0


	//   ....[10]....
        /*00a0*/ 	.word	0x0001c750


	//   ....[11]....
        /*00a4*/ 	.word	0x0001c790


	//   ....[12]....
        /*00a8*/ 	.word	0x0001c7a0


	//   ....[13]....
        /*00ac*/ 	.word	0x0001c7f0


	//   ....[14]....
        /*00b0*/ 	.word	0x0001c8c0


	//   ....[15]....
        /*00b4*/ 	.word	0x0001c8f0


	//   ....[16]....
        /*00b8*/ 	.word	0x0001c9a0


	//   ....[17]....
        /*00bc*/ 	.word	0x0001c9d0


	//----- nvinfo : EIATTR_VRC_CTA_INIT_COUNT
	.align		4
.L_1118:
        /*00c0*/ 	.byte	0x02, 0x4a
	.zero		1
	.zero		1


	//----- nvinfo : EIATTR_EXIT_INSTR_OFFSETS
	.align		4
        /*00c4*/ 	.byte	0x04, 0x1c
        /*00c6*/ 	.short	(.L_1120 - .L_1119)


	//   ....[0]....
.L_1119:
        /*00c8*/ 	.word	0x00000890


	//   ....[1]....
        /*00cc*/ 	.word	0x0001dc20


	//----- nvinfo : EIATTR_INDIRECT_BRANCH_TARGETS
	.align		4
.L_1120:
        /*00d0*/ 	.byte	0x04, 0x34
        /*00d2*/ 	.short	(.L_1122 - .L_1121)


	//   ....[0]....
.L_1121:
        /*00d4*/ 	.word	.L_x_33820@srel
        /*00d8*/ 	.short	0x0
        /*00da*/ 	.short	0x0
        /*00dc*/ 	.word	0x3
        /*00e0*/ 	.word	.L_x_33821@srel
        /*00e4*/ 	.word	.L_x_33822@srel
        /*00e8*/ 	.word	.L_x_33823@srel


	//----- nvinfo : EIATTR_MAX_THREADS
	.align		4
.L_1122:
        /*00ec*/ 	.byte	0x04, 0x05
        /*00ee*/ 	.short	(.L_1124 - .L_1123)
.L_1123:
        /*00f0*/ 	.word	0x00000080
        /*00f4*/ 	.word	0x00000001
        /*00f8*/ 	.word	0x00000001


	//----- nvinfo : EIATTR_CRS_STACK_SIZE
	.align		4
.L_1124:
        /*00fc*/ 	.byte	0x04, 0x1e
        /*00fe*/ 	.short	(.L_1126 - .L_1125)
.L_1125:
        /*0100*/ 	.word	0x00000000


	//----- nvinfo : EIATTR_CBANK_PARAM_SIZE
	.align		4
.L_1126:
        /*0104*/ 	.byte	0x03, 0x19
        /*0106*/ 	.short	0x00e8


	//----- nvinfo : EIATTR_PARAM_CBANK
	.align		4
        /*0108*/ 	.byte	0x04, 0x0a
        /*010a*/ 	.short	(.L_1128 - .L_1127)
	.align		4
.L_1127:
        /*010c*/ 	.word	index@(.nv.constant0._ZN10layer_norm13ln_fwd_kernelINS_13Kernel_traitsI13__nv_bfloat16S2_S2_S2_fjLj5120ELj1ELj1ELj4ELj16ENS_18Kernel_traits_baseILj5120ES2_S2_S2_S2_fjLj128EEEEELb1ELb0ELb0ELb0EEEvNS_9FwdParamsE)
        /*0110*/ 	.short	0x0380
        /*0112*/ 	.short	0x00e8


	//----- nvinfo : EIATTR_SW_WAR
	.align		4
.L_1128:
        /*0114*/ 	.byte	0x04, 0x36
        /*0116*/ 	.short	(.L_1130 - .L_1129)
.L_1129:
        /*0118*/ 	.word	0x00000008
.L_1130:


//--------------------- .nv.info._ZN10layer_norm13ln_fwd_kernelINS_13Kernel_traitsI13__nv_bfloat16S2_S2_S2_fjLj5120ELj1ELj1ELj4ELj16ENS_18Kernel_traits_baseILj5120ES2_S2_S2_S2_fjLj128EEEEELb1ELb0ELb0ELb1EEEvNS_9FwdParamsE --------------------------
	.section	.nv.info._ZN10layer_norm13ln_fwd_kernelINS_13Kernel_traitsI13__nv_bfloat16S2_S2_S2_fjLj5120ELj1ELj1ELj4ELj16ENS_18Kernel_traits_baseILj5120ES2_S2_S2_S2_fjLj128EEEEELb1ELb0ELb0ELb1EEEvNS_9FwdParamsE,"",@"SHT_CUDA_INFO"
	.sectionflags	@""
	.align	4


	//----- nvinfo : EIATTR_CUDA_API_VERSION
	.align		4
        /*0000*/ 	.byte	0x04, 0x37
        /*0002*/ 	.short	(.L_1132 - .L_1131)
.L_1131:
        /*0004*/ 	.word	0x00000082


	//----- nvinfo : EIATTR_KPARAM_INFO
	.align		4
.L_1132:
        /*0008*/ 	.byte	0x04, 0x17
        /*000a*/ 	.short	(.L_1134 - .L_1133)
.L_1133:
        /*000c*/ 	.word	0x00000000
        /*0010*/ 	.short	0x0000
        /*0012*/ 	.short	0x0000
        /*0014*/ 	.byte	0x00, 0xf0, 0xa1, 0x03


	//----- nvinfo : EIATTR_SPARSE_MMA_MASK
	.align		4
.L_1134:
        /*0018*/ 	.byte	0x03, 0x50
        /*001a*/ 	.short	0x0000


	//----- nvinfo : EIATTR_MAXREG_COUNT
	.align		4
        /*001c*/ 	.byte	0x03, 0x1b
        /*001e*/ 	.short	0x00ff


	//----- nvinfo : EIATTR_NUM_BARRIERS
	.align		4
        /*0020*/ 	.byte	0x02, 0x4c
        /*0022*/ 	.byte	0x01
	.zero		1


	//----- nvinfo : EIATTR_MERCURY_ISA_VERSION
	.align		4
        /*0024*/ 	.byte	0x03, 0x5f
        /*0026*/ 	.short	0x0101


	//----- nvinfo : EIATTR_COOP_GROUP_MASK_REGIDS
	.align		4
        /*0028*/ 	.byte	0x04, 0x29
        /*002a*/ 	.short	(.L_1136 - .L_1135)


	//   ....[0]....
.L_1135:
        /*002c*/ 	.word	0xffffffff


	//   ....[1]....
        /*0030*/ 	.word	0xffffffff


	//   ....[2]....
        /*0034*/ 	.word	0xffffffff


	//   ....[3]....
        /*0038*/ 	.word	0xffffffff


	//   ....[4]....
        /*003c*/ 	.word	0xffffffff


	//   ....[5]....
        /*0040*/ 	.word	0xffffffff


	//   ....[6]....
        /*0044*/ 	.word	0xffffffff


	//   ....[7]....
        /*0048*/ 	.word	0xffffffff


	//   ....[8]....
        /*004c*/ 	.word	0xffffffff


	//   ....[9]....
        /*0050*/ 	.word	0xffffffff


	//   ....[10]....
        /*0054*/ 	.word	0xffffffff


	//   ....[11]....
        /*0058*/ 	.word	0xffffffff


	//   ....[12]....
        /*005c*/ 	.word	0xffffffff


	//   ....[13]....
        /*0060*/ 	.word	0xffffffff


	//   ....[14]....
        /*0064*/ 	.word	0xffffffff


	//   ....[15]....
        /*0068*/ 	.word	0xffffffff


	//   ....[16]....
        /*006c*/ 	.word	0xffffffff


	//   ....[17]....
        /*0070*/ 	.word	0xffffffff


	//----- nvinfo : EIATTR_COOP_GROUP_INSTR_OFFSETS
	.align		4
.L_1136:
        /*0074*/ 	.byte	0x04, 0x28
        /*0076*/ 	.short	(.L_1138 - .L_1137)


	//   ....[0]....
.L_1137:
        /*0078*/ 	.word	0x00019dc0


	//   ....[1]....
        /*007c*/ 	.word	0x00019de0


	//   ....[2]....
        /*0080*/ 	.word	0x00019e00


	//   ....[3]....
        /*0084*/ 	.word	0x00019e20


	//   ....[4]....
        /*0088*/ 	.word	0x00019e40


	//   ....[5]....
        /*008c*/ 	.word	0x0001a3c0


	//   ....[6]....
        /*0090*/ 	.word	0x0001a3f0


	//   ....[7]....
        /*0094*/ 	.word	0x0001a440


	//   ....[8]....
        /*0098*/ 	.word	0x0001a480


	//   ....[9]....
        /*009c*/ 	.word	0x0001a4b0


	//   ....[10]....
        /*00a0*/ 	.word	0x0001a650


	//   ....[11]....
        /*00a4*/ 	.word	0x0001a690


	//   ....[12]....
        /*00a8*/ 	.word	0x0001a6c0


	//   ....[13]....
        /*00ac*/ 	.word	0x0001a740


	//   ....[14]....
        /*00b0*/ 	.word	0x0001a810


	//   ....[15]....
        /*00b4*/ 	.word	0x0001a840


	//   ....[16]....
        /*00b8*/ 	.word	0x0001a900


	//   ....[17]....
        /*00bc*/ 	.word	0x0001a930


	//----- nvinfo : EIATTR_VRC_CTA_INIT_COUNT
	.align		4
.L_1138:
        /*00c0*/ 	.byte	0x02, 0x4a
	.zero		1
	.zero		1


	//----- nvinfo : EIATTR_EXIT_INSTR_OFFSETS
	.align		4
        /*00c4*/ 	.byte	0x04, 0x1c
        /*00c6*/ 	.short	(.L_1140 - .L_1139)


	//   ....[0]....
.L_1139:
        /*00c8*/ 	.word	0x000002a0


	//   ....[1]....
        /*00cc*/ 	.word	0x0001b940


	//----- nvinfo : EIATTR_INDIRECT_BRANCH_TARGETS
	.align		4
.L_1140:
        /*00d0*/ 	.byte	0x04, 0x34
        /*00d2*/ 	.short	(.L_1142 - .L_1141)


	//   ....[0]....
.L_1141:
        /*00d4*/ 	.word	.L_x_33824@srel
        /*00d8*/ 	.short	0x0
        /*00da*/ 	.short	0x0
        /*00dc*/ 	.word	0x3
        /*00e0*/ 	.word	.L_x_33825@srel
        /*00e4*/ 	.word	.L_x_33826@srel
        /*00e8*/ 	.word	.L_x_33827@srel


	//----- nvinfo : EIATTR_MAX_THREADS
	.align		4
.L_1142:
        /*00ec*/ 	.byte	0x04, 0x05
        /*00ee*/ 	.short	(.L_1144 - .L_1143)
.L_1143:
        /*00f0*/ 	.word	0x00000080
        /*00f4*/ 	.word	0x00000001
        /*00f8*/ 	.word	0x00000001


	//----- nvinfo : EIATTR_CRS_STACK_SIZE
	.align		4
.L_1144:
        /*00fc*/ 	.byte	0x04, 0x1e
        /*00fe*/ 	.short	(.L_1146 - .L_1145)
.L_1145:
        /*0100*/ 	.word	0x00000000


	//----- nvinfo : EIATTR_CBANK_PARAM_SIZE
	.align		4
.L_1146:
        /*0104*/ 	.byte	0x03, 0x19
        /*0106*/ 	.short	0x00e8


	//----- nvinfo : EIATTR_PARAM_CBANK
	.align		4
        /*0108*/ 	.byte	0x04, 0x0a
        /*010a*/ 	.short	(.L_1148 - .L_1147)
	.align		4
.L_1147:
        /*010c*/ 	.word	index@(.nv.constant0._ZN10layer_norm13ln_fwd_kernelINS_13Kernel_traitsI13__nv_bfloat16S2_S2_S2_fjLj5120ELj1ELj1ELj4ELj16ENS_18Kernel_traits_baseILj5120ES2_S2_S2_S2_fjLj128EEEEELb1ELb0ELb0ELb1EEEvNS_9FwdParamsE)
        /*0110*/ 	.short	0x0380
        /*0112*/ 	.short	0x00e8


	//----- nvinfo : EIATTR_SW_WAR
	.align		4
.L_1148:
        /*0114*/ 	.byte	0x04, 0x36
        /*0116*/ 	.short	(.L_1150 - .L_1149)
.L_1149:
        /*0118*/ 	.word	0x00000008
.L_1150:


//--------------------- .nv.info._ZN10layer_norm13ln_fwd_kernelINS_13Kernel_traitsI13__nv_bfloat16S2_S2_S2_fjLj5120ELj1ELj1ELj4ELj16ENS_18Kernel_traits_baseILj5120ES2_S2_S2_S2_fjLj128EEEEELb1ELb0ELb1ELb0EEEvNS_9FwdParamsE --------------------------
	.section	.nv.info._ZN10layer_norm13ln_fwd_kernelINS_13Kernel_traitsI13__nv_bfloat16S2_S2_S2_fjLj5120ELj1ELj1ELj4ELj16ENS_18Kernel_traits_baseILj5120ES2_S2_S2_S2_fjLj128EEEEELb1ELb0ELb1ELb0EEEvNS_9FwdParamsE,"",@"SHT_CUDA_INFO"
	.sectionflags	@""
	.align	4


	//----- nvinfo : EIATTR_CUDA_API_VERSION
	.align		4
        /*0000*/ 	.byte	0x04, 0x37
        /*0002*/ 	.short	(.L_1152 - .L_1151)
.L_1151:
        /*0004*/ 	.word	0x00000082


	//----- nvinfo : EIATTR_KPARAM_INFO
	.align		4
.L_1152:
        /*0008*/ 	.byte	0x04, 0x17
        /*000a*/ 	.short	(.L_1154 - .L_1153)
.L_1153:
        /*000c*/ 	.word	0x00000000
        /*0010*/ 	.short	0x0000
        /*0012*/ 	.short	0x0000
        /*0014*/ 	.byte	0x00, 0xf0, 0xa1, 0x03


	//----- nvinfo : EIATTR_SPARSE_MMA_MASK
	.align		4
.L_1154:
        /*0018*/ 	.byte	0x03, 0x50
        /*001a*/ 	.short	0x0000


	//----- nvinfo : EIATTR_MAXREG_COUNT
	.align		4
        /*001c*/ 	.byte	0x03, 0x1b
        /*001e*/ 	.short	0x00ff


	//----- nvinfo : EIATTR_NUM_BARRIERS
	.align		4
        /*0020*/ 	.byte	0x02, 0x4c
        /*0022*/ 	.byte	0x01
	.zero		1


	//----- nvinfo : EIATTR_MERCURY_ISA_VERSION
	.align		4
        /*0024*/ 	.byte	0x03, 0x5f
        /*0026*/ 	.short	0x0101


	//----- nvinfo : EIATTR_COOP_GROUP_MASK_REGIDS
	.align		4
        /*0028*/ 	.byte	0x04, 0x29
        /*002a*/ 	.short	(.L_1156 - .L_1155)


	//   ....[0]....
.L_1155:
        /*002c*/ 	.word	0xffffffff


	//   ....[1]....
        /*0030*/ 	.word	0xffffffff


	//   ....[2]....
        /*0034*/ 	.word	0xffffffff


	//   ....[3]....
        /*0038*/ 	.word	0xffffffff


	//   ....[4]....
        /*003c*/ 	.word	0xffffffff


	//   ....[5]....
        /*0040*/ 	.word	0xffffffff


	//   ....[6]....
        /*0044*/ 	.word	0xffffffff


	//   ....[7]....
        /*0048*/ 	.word	0xffffffff


	//   ....[8]....
        /*004c*/ 	.word	0xffffffff


	//   ....[9]....
        /*0050*/ 	.word	0xffffffff


	//   ....[10]....
        /*0054*/ 	.word	0xffffffff


	//   ....[11]....
        /*0058*/ 	.word	0xffffffff


	//   ....[12]....
        /*005c*/ 	.word	0xffffffff


	//   ....[13]....
        /*0060*/ 	.word	0xffffffff


	//   ....[14]....
        /*0064*/ 	.word	0xffffffff


	//   ....[15]....
        /*0068*/ 	.word	0xffffffff


	//   ....[16]....
        /*006c*/ 	.word	0xffffffff


	//   ....[17]....
        /*0070*/ 	.word	0xffffffff


	//----- nvinfo : EIATTR_COOP_GROUP_INSTR_OFFSETS
	.align		4
.L_1156:
        /*0074*/ 	.byte	0x04, 0x28
        /*0076*/ 	.short	(.L_1158 - .L_1157)


	//   ....[0]....
.L_1157:
        /*0078*/ 	.word	0x00022350


	//   ....[1]....
        /*007c*/ 	.word	0x00022370


	//   ....[2]....
        /*0080*/ 	.word	0x00022390


	//   ....[3]....
        /*0084*/ 	.word	0x000223b0


	//   ....[4]....
        /*0088*/ 	.word	0x000223d0


	//   ....[5]....
        /*008c*/ 	.word	0x00022920


	//   ....[6]....
        /*0090*/ 	.word	0x00022940


	//   ....[7]....
        /*0094*/ 	.word	0x00022960


	//   ....[8]....
        /*0098*/ 	.word	0x00022990


	//   ....[9]....
        /*009c*/ 	.word	0x000229c0


	//   ....[10]....
        /*00a0*/ 	.word	0x00022b40


	//   ....[11]....
        /*00a4*/ 	.word	0x00022b80


	//   ....[12]....
        /*00a8*/ 	.word	0x00022b90


	//   ....[13]....
        /*00ac*/ 	.word	0x00022bd0


	//   ....[14]....
        /*00b0*/ 	.word	0x00022ca0


	//   ....[15]....
        /*00b4*/ 	.word	0x00022cd0


	//   ....[16]....
        /*00b8*/ 	.word	0x00022d70


	//   ....[17]....
        /*00bc*/ 	.word	0x00022da0


	//----- nvinfo : EIATTR_VRC_CTA_INIT_COUNT
	.align		4
.L_1158:
        /*00c0*/ 	.byte	0x02, 0x4a
	.zero		1
	.zero		1


	//----- nvinfo : EIATTR_EXIT_INSTR_OFFSETS
	.align		4
        /*00c4*/ 	.byte	0x04, 0x1c
        /*00c6*/ 	.short	(.L_1160 - .L_1159)


	//   ....[0]....
.L_1159:
        /*00c8*/ 	.word	0x000008b0


	//   ....[1]....
        /*00cc*/ 	.word	0x00023fc0


	//----- nvinfo : EIATTR_MAX_THREADS
	.align		4
.L_1160:
        /*00d0*/ 	.byte	0x04, 0x05
        /*00d2*/ 	.short	(.L_1162 - .L_1161)
.L_1161:
        /*00d4*/ 	.word	0x00000080
        /*00d8*/ 	.word	0x00000001
        /*00dc*/ 	.word	0x00000001


	//----- nvinfo : EIATTR_CRS_STACK_SIZE
	.align		4
.L_1162:
        /*00e0*/ 	.byte	0x04, 0x1e
        /*00e2*/ 	.short	(.L_1164 - .L_1163)
.L_1163:
        /*00e4*/ 	.word	0x00000000


	//----- nvinfo : EIATTR_CBANK_PARAM_SIZE
	.align		4
.L_1164:
        /*00e8*/ 	.byte	0x03, 0x19
        /*00ea*/ 	.short	0x00e8


	//----- nvinfo : EIATTR_PARAM_CBANK
	.align		4
        /*00ec*/ 	.byte	0x04, 0x0a
        /*00ee*/ 	.short	(.L_1166 - .L_1165)
	.align		4
.L_1165:
        /*00f0*/ 	.word	index@(.nv.constant0._ZN10layer_norm13ln_fwd_kernelINS_13Kernel_traitsI13__nv_bfloat16S2_S2_S2_fjLj5120ELj1ELj1ELj4ELj16ENS_18Kernel_traits_baseILj5120ES2_S2_S2_S2_fjLj128EEEEELb1ELb0ELb1ELb0EEEvNS_9FwdParamsE)
        /*00f4*/ 	.short	0x0380
        /*00f6*/ 	.short	0x00e8


	//----- nvinfo : EIATTR_SW_WAR
	.align		4
.L_1166:
        /*00f8*/ 	.byte	0x04, 0x36
        /*00fa*/ 	.short	(.L_1168 - .L_1167)
.L_1167:
        /*00fc*/ 	.word	0x00000008
.L_1168:


//--------------------- .nv.info._ZN10layer_norm13ln_fwd_kernelINS_13Kernel_traitsI13__nv_bfloat16S2_S2_S2_fjLj5120ELj1ELj1ELj4ELj16ENS_18Kernel_traits_baseILj5120ES2_S2_S2_S2_fjLj128EEEEELb1ELb0ELb1ELb1EEEvNS_9FwdParamsE --------------------------
	.section	.nv.info._ZN10layer_norm13ln_fwd_kernelINS_13Kernel_traitsI13__nv_bfloat16S2_S2_S2_fjLj5120ELj1ELj1ELj4ELj16ENS_18Kernel_traits_baseILj5120ES2_S2_S2_S2_fjLj128EEEEELb1ELb0ELb1ELb1EEEvNS_9FwdParamsE,"",@"SHT_CUDA_INFO"
	.sectionflags	@""
	.align	4


	//----- nvinfo : EIATTR_CUDA_API_VERSION
	.align		4
        /*0000*/ 	.byte	0x04, 0x37
        /*0002*/ 	.short	(.L_1170 - .L_1169)
.L_1169:
        /*0004*/ 	.word	0x00000082


	//----- nvinfo : EIATTR_KPARAM_INFO
	.align		4
.L_1170:
        /*0008*/ 	.byte	0x04, 0x17
        /*000a*/ 	.short	(.L_1172 - .L_1171)
.L_1171:
        /*000c*/ 	.word	0x00000000
        /*0010*/ 	.short	0x0000
        /*0012*/ 	.short	0x0000
        /*0014*/ 	.byte	0x00, 0xf0, 0xa1, 0x03


	//----- nvinfo : EIATTR_SPARSE_MMA_MASK
	.align		4
.L_1172:
        /*0018*/ 	.byte	0x03, 0x50
        /*001a*/ 	.short	0x0000


	//----- nvinfo : EIATTR_MAXREG_COUNT
	.align		4
        /*001c*/ 	.byte	0x03, 0x1b
        /*001e*/ 	.short	0x00ff


	//----- nvinfo : EIATTR_NUM_BARRIERS
	.align		4
        /*0020*/ 	.byte	0x02, 0x4c
        /*0022*/ 	.byte	0x01
	.zero		1


	//----- nvinfo : EIATTR_MERCURY_ISA_VERSION
	.align		4
        /*0024*/ 	.byte	0x03, 0x5f
        /*0026*/ 	.short	0x0101


	//----- nvinfo : EIATTR_COOP_GROUP_MASK_REGIDS
	.align		4
        /*0028*/ 	.byte	0x04, 0x29
        /*002a*/ 	.short	(.L_1174 - .L_1173)


	//   ....[0]....
.L_1173:
        /*002c*/ 	.word	0xffffffff


	//   ....[1]....
        /*0030*/ 	.word	0xffffffff


	//   ....[2]....
        /*0034*/ 	.word	0xffffffff


	//   ....[3]....
        /*0038*/ 	.word	0xffffffff


	//   ....[4]....
        /*003c*/ 	.word	0xffffffff


	//   ....[5]....
        /*0040*/ 	.word	0xffffffff


	//   ....[6]....
        /*0044*/ 	.word	0xffffffff


	//   ....[7]....
        /*0048*/ 	.word	0xffffffff


	//   ....[8]....
        /*004c*/ 	.word	0xffffffff


	//   ....[9]....
        /*0050*/ 	.word	0xffffffff


	//   ....[10]....
        /*0054*/ 	.word	0xffffffff


	//   ....[11]....
        /*0058*/ 	.word	0xffffffff


	//   ....[12]....
        /*005c*/ 	.word	0xffffffff


	//   ....[13]....
        /*0060*/ 	.word	0xffffffff


	//   ....[14]....
        /*0064*/ 	.word	0xffffffff


	//   ....[15]....
        /*0068*/ 	.word	0xffffffff


	//   ....[16]....
        /*006c*/ 	.word	0xffffffff


	//   ....[17]....
        /*0070*/ 	.word	0xffffffff


	//----- nvinfo : EIATTR_COOP_GROUP_INSTR_OFFSETS
	.align		4
.L_1174:
        /*0074*/ 	.byte	0x04, 0x28
        /*0076*/ 	.short	(.L_1176 - .L_1175)


	//   ....[0]....
.L_1175:
        /*0078*/ 	.word	0x0001bdd0


	//   ....[1]....
        /*007c*/ 	.word	0x0001be10


	//   ....[2]....
        /*0080*/ 	.word	0x0001be30


	//   ....[3]....
        /*0084*/ 	.word	0x0001be50


	//   ....[4]....
        /*0088*/ 	.word	0x0001be70


	//   ....[5]....
        /*008c*/ 	.word	0x0001c3a0


	//   ....[6]....
        /*0090*/ 	.word	0x0001c3d0


	//   ....[7]....
        /*0094*/ 	.word	0x0001c3f0


	//   ....[8]....
        /*0098*/ 	.word	0x0001c410


	//   ....[9]....
        /*009c*/ 	.word	0x0001c440


	//   ....[10]....
        /*00a0*/ 	.word	0x0001c5d0


	//   ....[11]....
        /*00a4*/ 	.word	0x0001c610


	//   ....[12]....
        /*00a8*/ 	.word	0x0001c620


	//   ....[13]....
        /*00ac*/ 	.word	0x0001c660


	//   ....[14]....
        /*00b0*/ 	.word	0x0001c730


	//   ....[15]....
        /*00b4*/ 	.word	0x0001c760


	//   ....[16]....
        /*00b8*/ 	.word	0x0001c810


	//   ....[17]....
        /*00bc*/ 	.word	0x0001c840


	//----- nvinfo : EIATTR_VRC_CTA_INIT_COUNT
	.align		4
.L_1176:
        /*00c0*/ 	.byte	0x02, 0x4a
	.zero		1
	.zero		1


	//----- nvinfo : EIATTR_EXIT_INSTR_OFFSETS
	.align		4
        /*00c4*/ 	.byte	0x04, 0x1c
        /*00c6*/ 	.short	(.L_1178 - .L_1177)


	//   ....[0]....
.L_1177:
        /*00c8*/ 	.word	0x000002a0


	//   ....[1]....
        /*00cc*/ 	.word	0x0001d970


	//----- nvinfo : EIATTR_MAX_THREADS
	.align		4
.L_1178:
        /*00d0*/ 	.byte	0x04, 0x05
        /*00d2*/ 	.short	(.L_1180 - .L_1179)
.L_1179:
        /*00d4*/ 	.word	0x00000080
        /*00d8*/ 	.word	0x00000001
        /*00dc*/ 	.word	0x00000001


	//----- nvinfo : EIATTR_CRS_STACK_SIZE
	.align		4
.L_1180:
        /*00e0*/ 	.byte	0x04, 0x1e
        /*00e2*/ 	.short	(.L_1182 - .L_1181)
.L_1181:
        /*00e4*/ 	.word	0x00000000


	//----- nvinfo : EIATTR_CBANK_PARAM_SIZE
	.align		4
.L_1182:
        /*00e8*/ 	.byte	0x03, 0x19
        /*00ea*/ 	.short	0x00e8


	//----- nvinfo : EIATTR_PARAM_CBANK
	.align		4
        /*00ec*/ 	.byte	0x04, 0x0a
        /*00ee*/ 	.short	(.L_1184 - .L_1183)
	.align		4
.L_1183:
        /*00f0*/ 	.word	index@(.nv.constant0._ZN10layer_norm13ln_fwd_kernelINS_13Kernel_traitsI13__nv_bfloat16S2_S2_S2_fjLj5120ELj1ELj1ELj4ELj16ENS_18Kernel_traits_baseILj5120ES2_S2_S2_S2_fjLj128EEEEELb1ELb0ELb1ELb1EEEvNS_9FwdParamsE)
        /*00f4*/ 	.short	0x0380
        /*00f6*/ 	.short	0x00e8


	//----- nvinfo : EIATTR_SW_WAR
	.align		4
.L_1184:
        /*00f8*/ 	.byte	0x04, 0x36
        /*00fa*/ 	.short	(.L_1186 - .L_1185)
.L_1185:
        /*00fc*/ 	.word	0x00000008
.L_1186:


//--------------------- .nv.info._ZN10layer_norm13ln_fwd_kernelINS_13Kernel_traitsI13__nv_bfloat16S2_S2_S2_fjLj5120ELj1ELj1ELj4ELj16ENS_18Kernel_traits_baseILj5120ES2_S2_S2_S2_fjLj128EEEEELb1ELb1ELb0ELb0EEEvNS_9FwdParamsE --------------------------
	.section	.nv.info._ZN10layer_norm13ln_fwd_kernelINS_13Kernel_traitsI13__nv_bfloat16S2_S2_S2_fjLj5120ELj1ELj1ELj4ELj16ENS_18Kernel_traits_baseILj5120ES2_S2_S2_S2_fjLj128EEEEELb1ELb1ELb0ELb0EEEvNS_9FwdParamsE,"",@"SHT_CUDA_INFO"
	.sectionflags	@""
	.align	4


	//----- nvinfo : EIATTR_CUDA_API_VERSION
	.align		4
        /*0000*/ 	.byte	0x04, 0x37
        /*0002*/ 	.short	(.L_1188 - .L_1187)
.L_1187:
        /*0004*/ 	.word	0x00000082


	//----- nvinfo : EIATTR_KPARAM_INFO
	.align		4
.L_1188:
        /*0008*/ 	.byte	0x04, 0x17
        /*000a*/ 	.short	(.L_1190 - .L_1189)
.L_1189:
        /*000c*/ 	.word	0x00000000
        /*0010*/ 	.short	0x0000
        /*0012*/ 	.short	0x0000
        /*0014*/ 	.byte	0x00, 0xf0, 0xa1, 0x03


	//----- nvinfo : EIATTR_SPARSE_MMA_MASK
	.align		4
.L_1190:
        /*0018*/ 	.byte	0x03, 0x50
        /*001a*/ 	.short	0x0000


	//----- nvinfo : EIATTR_MAXREG_COUNT
	.align		4
        /*001c*/ 	.byte	0x03, 0x1b
        /*001e*/ 	.short	0x00ff


	//----- nvinfo : EIATTR_NUM_BARRIERS
	.align		4
        /*0020*/ 	.byte	0x02, 0x4c
        /*0022*/ 	.byte	0x01
	.zero		1


	//----- nvinfo : EIATTR_MERCURY_ISA_VERSION
	.align		4
        /*0024*/ 	.byte	0x03, 0x5f
        /*0026*/ 	.short	0x0101


	//----- nvinfo : EIATTR_COOP_GROUP_MASK_REGIDS
	.align		4
        /*0028*/ 	.byte	0x04, 0x29
        /*002a*/ 	.short	(.L_1192 - .L_1191)


	//   ....[0]....
.L_1191:
        /*002c*/ 	.word	0xffffffff


	//   ....[1]....
        /*0030*/ 	.word	0xffffffff


	//   ....[2]....
        /*0034*/ 	.word	0xffffffff


	//   ....[3]....
        /*0038*/ 	.word	0xffffffff


	//   ....[4]....
        /*003c*/ 	.word	0xffffffff


	//   ....[5]....
        /*0040*/ 	.word	0xffffffff


	//   ....[6]....
        /*0044*/ 	.word	0xffffffff


	//   ....[7]....
        /*0048*/ 	.word	0xffffffff


	//   ....[8]....
        /*004c*/ 	.word	0xffffffff


	//   ....[9]....
        /*0050*/ 	.word	0xffffffff


	//   ....[10]....
        /*0054*/ 	.word	0xffffffff


	//   ....[11]....
        /*0058*/ 	.word	0xffffffff


	//   ....[12]....
        /*005c*/ 	.word	0xffffffff


	//   ....[13]....
        /*0060*/ 	.word	0xffffffff


	//   ....[14]....
        /*0064*/ 	.word	0xffffffff


	//   ....[15]....
        /*0068*/ 	.word	0xffffffff


	//   ....[16]....
        /*006c*/ 	.word	0xffffffff


	//   ....[17]....
        /*0070*/ 	.word	0xffffffff


	//----- nvinfo : EIATTR_COOP_GROUP_INSTR_OFFSETS
	.align		4
.L_1192:
        /*0074*/ 	.byte	0x04, 0x28
        /*0076*/ 	.short	(.L_1194 - .L_1193)


	//   ....[0]....
.L_1193:
        /*0078*/ 	.word	0x000220c0


	//   ....[1]....
        /*007c*/ 	.word	0x000220e0


	//   ....[2]....
        /*0080*/ 	.word	0x00022100


	//   ....[3]....
        /*0084*/ 	.word	0x00022120


	//   ....[4]....
        /*0088*/ 	.word	0x00022140


	//   ....[5]....
        /*008c*/ 	.word	0x000226b0


	//   ....[6]....
        /*0090*/ 	.word	0x000226d0


	//   ....[7]....
        /*0094*/ 	.word	0x000226f0


	//   ....[8]....
        /*0098*/ 	.word	0x00022710


	//   ....[9]....
        /*009c*/ 	.word	0x00022730


	//   ....[10]....
        /*00a0*/ 	.word	0x000228c0


	//   ....[11]....
        /*00a4*/ 	.word	0x000228f0


	//   ....[12]....
        /*00a8*/ 	.word	0x00022930


	//   ....[13]....
        /*00ac*/ 	.word	0x00022990


	//   ....[14]....
        /*00b0*/ 	.word	0x000229f0


	//   ....[15]....
        /*00b4*/ 	.word	0x00022a50


	//   ....[16]....
        /*00b8*/ 	.word	0x00022ac0


	//   ....[17]....
        /*00bc*/ 	.word	0x00022b10


	//----- nvinfo : EIATTR_VRC_CTA_INIT_COUNT
	.align		4
.L_1194:
        /*00c0*/ 	.byte	0x02, 0x4a
	.zero		1
	.zero		1


	//----- nvinfo : EIATTR_EXIT_INSTR_OFFSETS
	.align		4
        /*00c4*/ 	.byte	0x04, 0x1c
        /*00c6*/ 	.short	(.L_1196 - .L_1195)


	//   ....[0]....
.L_1195:
        /*00c8*/ 	.word	0x00000900


	//   ....[1]....
        /*00cc*/ 	.word	0x00023c40


	//----- nvinfo : EIATTR_INDIRECT_BRANCH_TARGETS
	.align		4
.L_1196:
        /*00d0*/ 	.byte	0x04, 0x34
        /*00d2*/ 	.short	(.L_1198 - .L_1197)


	//   ....[0]....
.L_1197:
        /*00d4*/ 	.word	.L_x_33828@srel
        /*00d8*/ 	.short	0x0
        /*00da*/ 	.short	0x0
        /*00dc*/ 	.word	0x3
        /*00e0*/ 	.word	.L_x_33829@srel
        /*00e4*/ 	.word	.L_x_33830@srel
        /*00e8*/ 	.word	.L_x_33831@srel


	//----- nvinfo : EIATTR_MAX_THREADS
	.align		4
.L_1198:
        /*00ec*/ 	.byte	0x04, 0x05
        /*00ee*/ 	.short	(.L_1200 - .L_1199)
.L_1199:
        /*00f0*/ 	.word	0x00000080
        /*00f4*/ 	.word	0x00000001
        /*00f8*/ 	.word	0x00000001


	//----- nvinfo : EIATTR_CRS_STACK_SIZE
	.align		4
.L_1200:
        /*00fc*/ 	.byte	0x04, 0x1e
        /*00fe*/ 	.short	(.L_1202 - .L_1201)
.L_1201:
        /*0100*/ 	.word	0x00000000


	//----- nvinfo : EIATTR_CBANK_PARAM_SIZE
	.align		4
.L_1202:
        /*0104*/ 	.byte	0x03, 0x19
        /*0106*/ 	.short	0x00e8


	//----- nvinfo : EIATTR_PARAM_CBANK
	.align		4
        /*0108*/ 	.byte	0x04, 0x0a
        /*010a*/ 	.short	(.L_1204 - .L_1203)
	.align		4
.L_1203:
        /*010c*/ 	.word	index@(.nv.constant0._ZN10layer_norm13ln_fwd_kernelINS_13Kernel_traitsI13__nv_bfloat16S2_S2_S2_fjLj5120ELj1ELj1ELj4ELj16ENS_18Kernel_traits_baseILj5120ES2_S2_S2_S2_fjLj128EEEEELb1ELb1ELb0ELb0EEEvNS_9FwdParamsE)
        /*0110*/ 	.short	0x0380
        /*0112*/ 	.short	0x00e8


	//----- nvinfo : EIATTR_SW_WAR
	.align		4
.L_1204:
        /*0114*/ 	.byte	0x04, 0x36
        /*0116*/ 	.short	(.L_1206 - .L_1205)
.L_1205:
        /*0118*/ 	.word	0x00000008
.L_1206:


//--------------------- .nv.info._ZN10layer_norm13ln_fwd_kernelINS_13Kernel_traitsI13__nv_bfloat16S2_S2_S2_fjLj5120ELj1ELj1ELj4ELj16ENS_18Kernel_traits_baseILj5120ES2_S2_S2_S2_fjLj128EEEEELb1ELb1ELb0ELb1EEEvNS_9FwdParamsE --------------------------
	.section	.nv.info._ZN10layer_norm13ln_fwd_kernelINS_13Kernel_traitsI13__nv_bfloat16S2_S2_S2_fjLj5120ELj1ELj1ELj4ELj16ENS_18Kernel_traits_baseILj5120ES2_S2_S2_S2_fjLj128EEEEELb1ELb1ELb0ELb1EEEvNS_9FwdParamsE,"",@"SHT_CUDA_INFO"
	.sectionflags	@""
	.align	4


	//----- nvinfo : EIATTR_CUDA_API_VERSION
	.align		4
        /*0000*/ 	.byte	0x04, 0x37
        /*0002*/ 	.short	(.L_1208 - .L_1207)
.L_1207:
        /*0004*/ 	.word	0x00000082


	//----- nvinfo : EIATTR_KPARAM_INFO
	.align		4
.L_1208:
        /*0008*/ 	.byte	0x04, 0x17
        /*000a*/ 	.short	(.L_1210 - .L_1209)
.L_1209:
        /*000c*/ 	.word	0x00000000
        /*0010*/ 	.short	0x0000
        /*0012*/ 	.short	0x0000
        /*0014*/ 	.byte	0x00, 0xf0, 0xa1, 0x03


	//----- nvinfo : EIATTR_SPARSE_MMA_MASK
	.align		4
.L_1210:
        /*0018*/ 	.byte	0x03, 0x50
        /*001a*/ 	.short	0x0000


	//----- nvinfo : EIATTR_MAXREG_COUNT
	.align		4
        /*001c*/ 	.byte	0x03, 0x1b
        /*001e*/ 	.short	0x00ff


	//----- nvinfo : EIATTR_NUM_BARRIERS
	.align		4
        /*0020*/ 	.byte	0x02, 0x4c
        /*0022*/ 	.byte	0x01
	.zero		1


	//----- nvinfo : EIATTR_MERCURY_ISA_VERSION
	.align		4
        /*0024*/ 	.byte	0x03, 0x5f
        /*0026*/ 	.short	0x0101


	//----- nvinfo : EIATTR_COOP_GROUP_MASK_REGIDS
	.align		4
        /*0028*/ 	.byte	0x04, 0x29
        /*002a*/ 	.short	(.L_1212 - .L_1211)


	//   ....[0]....
.L_1211:
        /*002c*/ 	.word	0xffffffff


	//   ....[1]....
        /*0030*/ 	.word	0xffffffff


	//   ....[2]....
        /*0034*/ 	.word	0xffffffff


	//   ....[3]....
        /*0038*/ 	.word	0xffffffff


	//   ....[4]....
        /*003c*/ 	.word	0xffffffff


	//   ....[5]....
        /*0040*/ 	.word	0xffffffff


	//   ....[6]....
        /*0044*/ 	.word	0xffffffff


	//   ....[7]....
        /*0048*/ 	.word	0xffffffff


	//   ....[8]....
        /*004c*/ 	.word	0xffffffff


	//   ....[9]....
        /*0050*/ 	.word	0xffffffff


	//   ....[10]....
        /*0054*/ 	.word	0xffffffff


	//   ....[11]....
        /*0058*/ 	.word	0xffffffff


	//   ....[12]....
        /*005c*/ 	.word	0xffffffff


	//   ....[13]....
        /*0060*/ 	.word	0xffffffff


	//   ....[14]....
        /*0064*/ 	.word	0xffffffff


	//   ....[15]....
        /*0068*/ 	.word	0xffffffff


	//   ....[16]....
        /*006c*/ 	.word	0xffffffff


	//   ....[17]....
        /*0070*/ 	.word	0xffffffff


	//----- nvinfo : EIATTR_COOP_GROUP_INSTR_OFFSETS
	.align		4
.L_1212:
        /*0074*/ 	.byte	0x04, 0x28
        /*0076*/ 	.short	(.L_1214 - .L_1213)


	//   ....[0]....
.L_1213:
        /*0078*/ 	.word	0x0001ee00


	//   ....[1]....
        /*007c*/ 	.word	0x0001ee20


	//   ....[2]....
        /*0080*/ 	.word	0x0001ee40


	//   ....[3]....
        /*0084*/ 	.word	0x0001ee60


	//   ....[4]....
        /*0088*/ 	.word	0x0001ee80


	//   ....[5]....
        /*008c*/ 	.word	0x0001f3d0


	//   ....[6]....
        /*0090*/ 	.word	0x0001f400


	//   ....[7]....
        /*0094*/ 	.word	0x0001f440


	//   ....[8]....
        /*0098*/ 	.word	0x0001f460


	//   ....[9]....
        /*009c*/ 	.word	0x0001f480


	//   ....[10]....
        /*00a0*/ 	.word	0x0001f630


	//   ....[11]....
        /*00a4*/ 	.word	0x0001f670


	//   ....[12]....
        /*00a8*/ 	.word	0x0001f6b0


	//   ....[13]....
        /*00ac*/ 	.word	0x0001f700


	//   ....[14]....
        /*00b0*/ 	.word	0x0001f7d0


	//   ....[15]....
        /*00b4*/ 	.word	0x0001f800


	//   ....[16]....
        /*00b8*/ 	.word	0x0001f8b0


	//   ....[17]....
        /*00bc*/ 	.word	0x0001f8e0


	//----- nvinfo : EIATTR_VRC_CTA_INIT_COUNT
	.align		4
.L_1214:
        /*00c0*/ 	.byte	0x02, 0x4a
	.zero		1
	.zero		1


	//----- nvinfo : EIATTR_EXIT_INSTR_OFFSETS
	.align		4
        /*00c4*/ 	.byte	0x04, 0x1c
        /*00c6*/ 	.short	(.L_1216 - .L_1215)


	//   ....[0]....
.L_1215:
        /*00c8*/ 	.word	0x00000490


	//   ....[1]....
        /*00cc*/ 	.word	0x00020810


	//----- nvinfo : EIATTR_INDIRECT_BRANCH_TARGETS
	.align		4
.L_1216:
        /*00d0*/ 	.byte	0x04, 0x34
        /*00d2*/ 	.short	(.L_1218 - .L_1217)


	//   ....[0]....
.L_1217:
        /*00d4*/ 	.word	.L_x_33832@srel
        /*00d8*/ 	.short	0x0
        /*00da*/ 	.short	0x0
        /*00dc*/ 	.word	0x3
        /*00e0*/ 	.word	.L_x_33833@srel
        /*00e4*/ 	.word	.L_x_33834@srel
        /*00e8*/ 	.word	.L_x_33835@srel


	//----- nvinfo : EIATTR_MAX_THREADS
	.align		4
.L_1218:
        /*00ec*/ 	.byte	0x04, 0x05
        /*00ee*/ 	.short	(.L_1220 - .L_1219)
.L_1219:
        /*00f0*/ 	.word	0x00000080
        /*00f4*/ 	.word	0x00000001
        /*00f8*/ 	.word	0x00000001


	//----- nvinfo : EIATTR_CRS_STACK_SIZE
	.align		4
.L_1220:
        /*00fc*/ 	.byte	0x04, 0x1e
        /*00fe*/ 	.short	(.L_1222 - .L_1221)
.L_1221:
        /*0100*/ 	.word	0x00000000


	//----- nvinfo : EIATTR_CBANK_PARAM_SIZE
	.align		4
.L_1222:
        /*0104*/ 	.byte	0x03, 0x19
        /*0106*/ 	.short	0x00e8


	//----- nvinfo : EIATTR_PARAM_CBANK
	.align		4
        /*0108*/ 	.byte	0x04, 0x0a
        /*010a*/ 	.short	(.L_1224 - .L_1223)
	.align		4
.L_1223:
        /*010c*/ 	.word	index@(.nv.constant0._ZN10layer_norm13ln_fwd_kernelINS_13Kernel_traitsI13__nv_bfloat16S2_S2_S2_fjLj5120ELj1ELj1ELj4ELj16ENS_18Kernel_traits_baseILj5120ES2_S2_S2_S2_fjLj128EEEEELb1ELb1ELb0ELb1EEEvNS_9FwdParamsE)
        /*0110*/ 	.short	0x0380
        /*0112*/ 	.short	0x00e8


	//----- nvinfo : EIATTR_SW_WAR
	.align		4
.L_1224:
        /*0114*/ 	.byte	0x04, 0x36
        /*0116*/ 	.short	(.L_1226 - .L_1225)
.L_1225:
        /*0118*/ 	.word	0x00000008
.L_1226:


//--------------------- .nv.info._ZN10layer_norm13ln_fwd_kernelINS_13Kernel_traitsI13__nv_bfloat16S2_S2_S2_fjLj5120ELj1ELj1ELj4ELj16ENS_18Kernel_traits_baseILj5120ES2_S2_S2_S2_fjLj128EEEEELb1ELb1ELb1ELb0EEEvNS_9FwdParamsE --------------------------
	.section	.nv.info._ZN10layer_norm13ln_fwd_kernelINS_13Kernel_traitsI13__nv_bfloat16S2_S2_S2_fjLj5120ELj1ELj1ELj4ELj16ENS_18Kernel_traits_baseILj5120ES2_S2_S2_S2_fjLj128EEEEELb1ELb1ELb1ELb0EEEvNS_9FwdParamsE,"",@"SHT_CUDA_INFO"
	.sectionflags	@""
	.align	4


	//----- nvinfo : EIATTR_CUDA_API_VERSION
	.align		4
        /*0000*/ 	.byte	0x04, 0x37
        /*0002*/ 	.short	(.L_1228 - .L_1227)
.L_1227:
        /*0004*/ 	.word	0x00000082


	//----- nvinfo : EIATTR_KPARAM_INFO
	.align		4
.L_1228:
        /*0008*/ 	.byte	0x04, 0x17
        /*000a*/ 	.short	(.L_1230 - .L_1229)
.L_1229:
        /*000c*/ 	.word	0x00000000
        /*0010*/ 	.short	0x0000
        /*0012*/ 	.short	0x0000
        /*0014*/ 	.byte	0x00, 0xf0, 0xa1, 0x03


	//----- nvinfo : EIATTR_SPARSE_MMA_MASK
	.align		4
.L_1230:
        /*0018*/ 	.byte	0x03, 0x50
        /*001a*/ 	.short	0x0000


	//----- nvinfo : EIATTR_MAXREG_COUNT
	.align		4
        /*001c*/ 	.byte	0x03, 0x1b
        /*001e*/ 	.short	0x00ff


	//----- nvinfo : EIATTR_NUM_BARRIERS
	.align		4
        /*0020*/ 	.byte	0x02, 0x4c
        /*0022*/ 	.byte	0x01
	.zero		1


	//----- nvinfo : EIATTR_MERCURY_ISA_VERSION
	.align		4
        /*0024*/ 	.byte	0x03, 0x5f
        /*0026*/ 	.short	0x0101


	//----- nvinfo : EIATTR_COOP_GROUP_MASK_REGIDS
	.align		4
        /*0028*/ 	.byte	0x04, 0x29
        /*002a*/ 	.short	(.L_1232 - .L_1231)


	//   ....[0]....
.L_1231:
        /*002c*/ 	.word	0xffffffff


	//   ....[1]....
        /*0030*/ 	.word	0xffffffff


	//   ....[2]....
        /*0034*/ 	.word	0xffffffff


	//   ....[3]....
        /*0038*/ 	.word	0xffffffff


	//   ....[4]....
        /*003c*/ 	.word	0xffffffff


	//   ....[5]....
        /*0040*/ 	.word	0xffffffff


	//   ....[6]....
        /*0044*/ 	.word	0xffffffff


	//   ....[7]....
        /*0048*/ 	.word	0xffffffff


	//   ....[8]....
        /*004c*/ 	.word	0xffffffff


	//   ....[9]....
        /*0050*/ 	.word	0xffffffff


	//   ....[10]....
        /*0054*/ 	.word	0xffffffff


	//   ....[11]....
        /*0058*/ 	.word	0xffffffff


	//   ....[12]....
        /*005c*/ 	.word	0xffffffff


	//   ....[13]....
        /*0060*/ 	.word	0xffffffff


	//   ....[14]....
        /*0064*/ 	.word	0xffffffff


	//   ....[15]....
        /*0068*/ 	.word	0xffffffff


	//   ....[16]....
        /*006c*/ 	.word	0xffffffff


	//   ....[17]....
        /*0070*/ 	.word	0xffffffff


	//----- nvinfo : EIATTR_COOP_GROUP_INSTR_OFFSETS
	.align		4
.L_1232:
        /*0074*/ 	.byte	0x04, 0x28
        /*0076*/ 	.short	(.L_1234 - .L_1233)


	//   ....[0]....
.L_1233:
        /*0078*/ 	.word	0x00024170


	//   ....[1]....
        /*007c*/ 	.word	0x00024190


	//   ....[2]....
        /*0080*/ 	.word	0x000241b0


	//   ....[3]....
        /*0084*/ 	.word	0x000241d0


	//   ....[4]....
        /*0088*/ 	.word	0x000241f0


	//   ....[5]....
        /*008c*/ 	.word	0x00024760


	//   ....[6]....
        /*0090*/ 	.word	0x00024780


	//   ....[7]....
        /*0094*/ 	.word	0x000247a0


	//   ....[8]....
        /*0098*/ 	.word	0x000247c0


	//   ....[9]....
        /*009c*/ 	.word	0x000247e0


	//   ....[10]....
        /*00a0*/ 	.word	0x00024960


	//   ....[11]....
        /*00a4*/ 	.word	0x00024990


	//   ....[12]....
        /*00a8*/ 	.word	0x000249a0


	//   ....[13]....
        /*00ac*/ 	.word	0x000249f0


	//   ....[14]....
        /*00b0*/ 	.word	0x00024ac0


	//   ....[15]....
        /*00b4*/ 	.word	0x00024af0


	//   ....[16]....
        /*00b8*/ 	.word	0x00024ba0


	//   ....[17]....
        /*00bc*/ 	.word	0x00024bd0


	//----- nvinfo : EIATTR_VRC_CTA_INIT_COUNT
	.align		4
.L_1234:
        /*00c0*/ 	.byte	0x02, 0x4a
	.zero		1
	.zero		1


	//----- nvinfo : EIATTR_EXIT_INSTR_OFFSETS
	.align		4
        /*00c4*/ 	.byte	0x04, 0x1c
        /*00c6*/ 	.short	(.L_1236 - .L_1235)


	//   ....[0]....
.L_1235:
        /*00c8*/ 	.word	0x00000900


	//   ....[1]....
        /*00cc*/ 	.word	0x00025d40


	//----- nvinfo : EIATTR_MAX_THREADS
	.align		4
.L_1236:
        /*00d0*/ 	.byte	0x04, 0x05
        /*00d2*/ 	.short	(.L_1238 - .L_1237)
.L_1237:
        /*00d4*/ 	.word	0x00000080
        /*00d8*/ 	.word	0x00000001
        /*00dc*/ 	.word	0x00000001


	//----- nvinfo : EIATTR_CRS_STACK_SIZE
	.align		4
.L_1238:
        /*00e0*/ 	.byte	0x04, 0x1e
        /*00e2*/ 	.short	(.L_1240 - .L_1239)
.L_1239:
        /*00e4*/ 	.word	0x00000000


	//----- nvinfo : EIATTR_CBANK_PARAM_SIZE
	.align		4
.L_1240:
        /*00e8*/ 	.byte	0x03, 0x19
        /*00ea*/ 	.short	0x00e8


	//----- nvinfo : EIATTR_PARAM_CBANK
	.align		4
        /*00ec*/ 	.byte	0x04, 0x0a
        /*00ee*/ 	.short	(.L_1242 - .L_1241)
	.align		4
.L_1241:
        /*00f0*/ 	.word	index@(.nv.constant0._ZN10layer_norm13ln_fwd_kernelINS_13Kernel_traitsI13__nv_bfloat16S2_S2_S2_fjLj5120ELj1ELj1ELj4ELj16ENS_18Kernel_traits_baseILj5120ES2_S2_S2_S2_fjLj128EEEEELb1ELb1ELb1ELb0EEEvNS_9FwdParamsE)
        /*00f4*/ 	.short	0x0380
        /*00f6*/ 	.short	0x00e8


	//----- nvinfo : EIATTR_SW_WAR
	.align		4
.L_1242:
        /*00f8*/ 	.byte	0x04, 0x36
        /*00fa*/ 	.short	(.L_1244 - .L_1243)
.L_1243:
        /*00fc*/ 	.word	0x00000008
.L_1244:


//--------------------- .nv.info._ZN10layer_norm13ln_fwd_kernelINS_13Kernel_traitsI13__nv_bfloat16S2_S2_S2_fjLj5120ELj1ELj1ELj4ELj16ENS_18Kernel_traits_baseILj5120ES2_S2_S2_S2_fjLj128EEEEELb1ELb1ELb1ELb1EEEvNS_9FwdParamsE --------------------------
	.section	.nv.info._ZN10layer_norm13ln_fwd_kernelINS_13Kernel_traitsI13__nv_bfloat16S2_S2_S2_fjLj5120ELj1ELj1ELj4ELj16ENS_18Kernel_traits_baseILj5120ES2_S2_S2_S2_fjLj128EEEEELb1ELb1ELb1ELb1EEEvNS_9FwdParamsE,"",@"SHT_CUDA_INFO"
	.sectionflags	@""
	.align	4


	//----- nvinfo : EIATTR_CUDA_API_VERSION
	.align		4
        /*0000*/ 	.byte	0x04, 0x37
        /*0002*/ 	.short	(.L_1246 - .L_1245)
.L_1245:
        /*0004*/ 	.word	0x00000082


	//----- nvinfo : EIATTR_KPARAM_INFO
	.align		4
.L_1246:
        /*0008*/ 	.byte	0x04, 0x17
        /*000a*/ 	.short	(.L_1248 - .L_1247)
.L_1247:
        /*000c*/ 	.word	0x00000000
        /*0010*/ 	.short	0x0000
        /*0012*/ 	.short	0x0000
        /*0014*/ 	.byte	0x00, 0xf0, 0xa1, 0x03


	//----- nvinfo : EIATTR_SPARSE_MMA_MASK
	.align		4
.L_1248:
        /*0018*/ 	.byte	0x03, 0x50
        /*001a*/ 	.short	0x0000


	//----- nvinfo : EIATTR_MAXREG_COUNT
	.align		4
        /*001c*/ 	.byte	0x03, 0x1b
        /*001e*/ 	.short	0x00ff


	//----- nvinfo : EIATTR_NUM_BARRIERS
	.align		4
        /*0020*/ 	.byte	0x02, 0x4c
        /*0022*/ 	.byte	0x01
	.zero		1


	//----- nvinfo : EIATTR_MERCURY_ISA_VERSION
	.align		4
        /*0024*/ 	.byte	0x03, 0x5f
        /*0026*/ 	.short	0x0101


	//----- nvinfo : EIATTR_COOP_GROUP_MASK_REGIDS
	.align		4
        /*0028*/ 	.byte	0x04, 0x29
        /*002a*/ 	.short	(.L_1250 - .L_1249)


	//   ....[0]....
.L_1249:
        /*002c*/ 	.word	0xffffffff


	//   ....[1]....
        /*0030*/ 	.word	0xffffffff


	//   ....[2]....
        /*0034*/ 	.word	0xffffffff


	//   ....[3]....
        /*0038*/ 	.word	0xffffffff


	//   ....[4]....
        /*003c*/ 	.word	0xffffffff


	//   ....[5]....
        /*0040*/ 	.word	0xffffffff


	//   ....[6]....
        /*0044*/ 	.word	0xffffffff


	//   ....[7]....
        /*0048*/ 	.word	0xffffffff


	//   ....[8]....
        /*004c*/ 	.word	0xffffffff


	//   ....[9]....
        /*0050*/ 	.word	0xffffffff


	//   ....[10]....
        /*0054*/ 	.word	0xffffffff


	//   ....[11]....
        /*0058*/ 	.word	0xffffffff


	//   ....[12]....
        /*005c*/ 	.word	0xffffffff


	//   ....[13]....
        /*0060*/ 	.word	0xffffffff


	//   ....[14]....
        /*0064*/ 	.word	0xffffffff


	//   ....[15]....
        /*0068*/ 	.word	0xffffffff


	//   ....[16]....
        /*006c*/ 	.word	0xffffffff


	//   ....[17]....
        /*0070*/ 	.word	0xffffffff


	//----- nvinfo : EIATTR_COOP_GROUP_INSTR_OFFSETS
	.align		4
.L_1250:
        /*0074*/ 	.byte	0x04, 0x28
        /*0076*/ 	.short	(.L_1252 - .L_1251)


	//   ....[0]....
.L_1251:
        /*0078*/ 	.word	0x00022430


	//   ....[1]....
        /*007c*/ 	.word	0x00022470


	//   ....[2]....
        /*0080*/ 	.word	0x00022490


	//   ....[3]....
        /*0084*/ 	.word	0x000224b0


	//   ....[4]....
        /*0088*/ 	.word	0x000224d0


	//   ....[5]....
        /*008c*/ 	.word	0x00022a30


	//   ....[6]....
        /*0090*/ 	.word	0x00022a50


	//   ....[7]....
        /*0094*/ 	.word	0x00022a70


	//   ....[8]....
        /*0098*/ 	.word	0x00022a90


	//   ....[9]....
        /*009c*/ 	.word	0x00022ab0


	//   ....[10]....
        /*00a0*/ 	.word	0x00022c30


	//   ....[11]....
        /*00a4*/ 	.word	0x00022c60


	//   ....[12]....
        /*00a8*/ 	.word	0x00022c70


	//   ....[13]....
        /*00ac*/ 	.word	0x00022cc0


	//   ....[14]....
        /*00b0*/ 	.word	0x00022d90


	//   ....[15]....
        /*00b4*/ 	.word	0x00022dc0


	//   ....[16]....
        /*00b8*/ 	.word	0x00022e70


	//   ....[17]....
        /*00bc*/ 	.word	0x00022e90


	//----- nvinfo : EIATTR_VRC_CTA_INIT_COUNT
	.align		4
.L_1252:
        /*00c0*/ 	.byte	0x02, 0x4a
	.zero		1
	.zero		1


	//----- nvinfo : EIATTR_EXIT_INSTR_OFFSETS
	.align		4
        /*00c4*/ 	.byte	0x04, 0x1c
        /*00c6*/ 	.short	(.L_1254 - .L_1253)


	//   ....[0]....
.L_1253:
        /*00c8*/ 	.word	0x00000490


	//   ....[1]....
        /*00cc*/ 	.word	0x00023ec0


	//----- nvinfo : EIATTR_MAX_THREADS
	.align		4
.L_1254:
        /*00d0*/ 	.byte	0x04, 0x05
        /*00d2*/ 	.short	(.L_1256 - .L_1255)
.L_1255:
        /*00d4*/ 	.word	0x00000080
        /*00d8*/ 	.word	0x00000001
        /*00dc*/ 	.word	0x00000001


	//----- nvinfo : EIATTR_CRS_STACK_SIZE
	.align		4
.L_1256:
        /*00e0*/ 	.byte	0x04, 0x1e
        /*00e2*/ 	.short	(.L_1258 - .L_1257)
.L_1257:
        /*00e4*/ 	.word	0x00000000


	//----- nvinfo : EIATTR_CBANK_PARAM_SIZE
	.align		4
.L_1258:
        /*00e8*/ 	.byte	0x03, 0x19
        /*00ea*/ 	.short	0x00e8


	//----- nvinfo : EIATTR_PARAM_CBANK
	.align		4
        /*00ec*/ 	.byte	0x04, 0x0a
        /*00ee*/ 	.short	(.L_1260 - .L_1259)
	.align		4
.L_1259:
        /*00f0*/ 	.word	index@(.nv.constant0._ZN10layer_norm13ln_fwd_kernelINS_13Kernel_traitsI13__nv_bfloat16S2_S2_S2_fjLj5120ELj1ELj1ELj4ELj16ENS_18Kernel_traits_baseILj5120ES2_S2_S2_S2_fjLj128EEEEELb1ELb1ELb1ELb1EEEvNS_9FwdParamsE)
        /*00f4*/ 	.short	0x0380
        /*00f6*/ 	.short	0x00e8


	//----- nvinfo : EIATTR_SW_WAR
	.align		4
.L_1260:
        /*00f8*/ 	.byte	0x04, 0x36
        /*00fa*/ 	.short	(.L_1262 - .L_1261)
.L_1261:
        /*00fc*/ 	.word	0x00000008
.L_1262:


//--------------------- .nv.info._ZN10layer_norm13ln_fwd_kernelINS_13Kernel_traitsI6__halfS2_S2_S2_fjLj5120ELj1ELj1ELj4ELj16ENS_18Kernel_traits_baseILj5120ES2_S2_S2_S2_fjLj128EEEEELb0ELb0ELb0ELb0EEEvNS_9FwdParamsE --------------------------
	.section	.nv.info._ZN10layer_norm13ln_fwd_kernelINS_13Kernel_traitsI6__halfS2_S2_S2_fjLj5120ELj1ELj1ELj4ELj16ENS_18Kernel_traits_baseILj5120ES2_S2_S2_S2_fjLj128EEEEELb0ELb0ELb0ELb0EEEvNS_9FwdParamsE,"",@"SHT_CUDA_INFO"
	.sectionflags	@""
	.align	4


	//----- nvinfo : EIATTR_CUDA_API_VERSION
	.align		4
        /*0000*/ 	.byte	0x04, 0x37
        /*0002*/ 	.short	(.L_1264 - .L_1263)
.L_1263:
        /*0004*/ 	.word	0x00000082


	//----- nvinfo : EIATTR_KPARAM_INFO
	.align		4
.L_1264:
        /*0008*/ 	.byte	0x04, 0x17
        /*000a*/ 	.short	(.L_1266 - .L_1265)
.L_1265:
        /*000c*/ 	.word	0x00000000
        /*0010*/ 	.short	0x0000
        /*0012*/ 	.short	0x0000
        /*0014*/ 	.byte	0x00, 0xf0, 0xa1, 0x03


	//----- nvinfo : EIATTR_SPARSE_MMA_MASK
	.align		4
.L_1266:
        /*0018*/ 	.byte	0x03, 0x50
        /*001a*/ 	.short	0x0000


	//----- nvinfo : EIATTR_MAXREG_COUNT
	.align		4
        /*001c*/ 	.byte	0x03, 0x1b
        /*001e*/ 	.short	0x00ff


	//----- nvinfo : EIATTR_NUM_BARRIERS
	.align		4
        /*0020*/ 	.byte	0x02, 0x4c
        /*0022*/ 	.byte	0x01
	.zero		1


	//----- nvinfo : EIATTR_MERCURY_ISA_VERSION
	.align		4
        /*0024*/ 	.byte	0x03, 0x5f
        /*0026*/ 	.short	0x0101


	//----- nvinfo : EIATTR_COOP_GROUP_MASK_REGIDS
	.align		4
        /*0028*/ 	.byte	0x04, 0x29
        /*002a*/ 	.short	(.L_1268 - .L_1267)


	//   ....[0]....
.L_1267:
        /*002c*/ 	.word	0xffffffff


	//   ....[1]....
        /*0030*/ 	.word	0xffffffff


	//   ....[2]....
        /*0034*/ 	.word	0xffffffff


	//   ....[3]....
        /*0038*/ 	.word	0xffffffff


	//   ....[4]....
        /*003c*/ 	.word	0xffffffff


	//   ....[5]....
        /*0040*/ 	.word	0xffffffff


	//   ....[6]....
        /*0044*/ 	.word	0xffffffff


	//   ....[7]....
        /*0048*/ 	.word	0xffffffff


	//   ....[8]....
        /*004c*/ 	.word	0xffffffff


	//   ....[9]....
        /*0050*/ 	.word	0xffffffff


	//   ....[10]....
        /*0054*/ 	.word	0xffffffff


	//   ....[11]....
        /*0058*/ 	.word	0xffffffff


	//   ....[12]....
        /*005c*/ 	.word	0xffffffff


	//   ....[13]....
        /*0060*/ 	.word	0xffffffff


	//   ....[14]....
        /*0064*/ 	.word	0xffffffff


	//   ....[15]....
        /*0068*/ 	.word	0xffffffff


	//   ....[16]....
        /*006c*/ 	.word	0xffffffff


	//   ....[17]....
        /*0070*/ 	.word	0xffffffff


	//----- nvinfo : EIATTR_COOP_GROUP_INSTR_OFFSETS
	.align		4
.L_1268:
        /*0074*/ 	.byte	0x04, 0x28
        /*0076*/ 	.short	(.L_1270 - .L_1269)


	//   ....[0]....
.L_1269:
        /*0078*/ 	.word	0x000026f0


	//   ....[1]....
        /*007c*/ 	.word	0x00002710


	//   ....[2]....
        /*0080*/ 	.word	0x00002730


	//   ....[3]....
        /*0084*/ 	.word	0x00002750


	//   ....[4]....
        /*0088*/ 	.word	0x00002770


	//   ....[5]....
        /*008c*/ 	.word	0x00002cf0


	//   ....[6]....
        /*0090*/ 	.word	0x00002d20


	//   ....[7]....
        /*0094*/ 	.word	0x00002d40


	//   ....[8]....
        /*0098*/ 	.word	0x00002d70


	//   ....[9]....
        /*009c*/ 	.word	0x00002da0


	//   ....[10]....
        /*00a0*/ 	.word	0x00002e10


	//   ....[11]....
        /*00a4*/ 	.word	0x00002e70


	//   ....[12]....
        /*00a8*/ 	.word	0x00002ea0


	//   ....[13]....
        /*00ac*/ 	.word	0x00002eb0


	//   ....[14]....
        /*00b0*/ 	.word	0x00002f50


	//   ....[15]....
        /*00b4*/ 	.word	0x00002fb0


	//   ....[16]....
        /*00b8*/ 	.word	0x00003040


	//   ....[17]....
        /*00bc*/ 	.word	0x00003070


	//----- nvinfo : EIATTR_VRC_CTA_INIT_COUNT
	.align		4
.L_1270:
        /*00c0*/ 	.byte	0x02, 0x4a
	.zero		1
	.zero		1


	//----- nvinfo : EIATTR_EXIT_INSTR_OFFSETS
	.align		4
        /*00c4*/ 	.byte	0x04, 0x1c
        /*00c6*/ 	.short	(.L_1272 - .L_1271)


	//   ....[0]....
.L_1271:
        /*00c8*/ 	.word	0x00000660


	//   ....[1]....
        /*00cc*/ 	.word	0x00004160


	//----- nvinfo : EIATTR_MAX_THREADS
	.align		4
.L_1272:
        /*00d0*/ 	.byte	0x04, 0x05
        /*00d2*/ 	.short	(.L_1274 - .L_1273)
.L_1273:
        /*00d4*/ 	.word	0x00000080
        /*00d8*/ 	.word	0x00000001
        /*00dc*/ 	.word	0x00000001


	//----- nvinfo : EIATTR_CRS_STACK_SIZE
	.align		4
.L_1274:
        /*00e0*/ 	.byte	0x04, 0x1e
        /*00e2*/ 	.short	(.L_1276 - .L_1275)
.L_1275:
        /*00e4*/ 	.word	0x00000000


	//----- nvinfo : EIATTR_CBANK_PARAM_SIZE
	.align		4
.L_1276:
        /*00e8*/ 	.byte	0x03, 0x19
        /*00ea*/ 	.short	0x00e8


	//----- nvinfo : EIATTR_PARAM_CBANK
	.align		4
        /*00ec*/ 	.byte	0x04, 0x0a
        /*00ee*/ 	.short	(.L_1278 - .L_1277)
	.align		4
.L_1277:
        /*00f0*/ 	.word	index@(.nv.constant0._ZN10layer_norm13ln_fwd_kernelINS_13Kernel_traitsI6__halfS2_S2_S2_fjLj5120ELj1ELj1ELj4ELj16ENS_18Kernel_traits_baseILj5120ES2_S2_S2_S2_fjLj128EEEEELb0ELb0ELb0ELb0EEEvNS_9FwdParamsE)
        /*00f4*/ 	.short	0x0380
        /*00f6*/ 	.short	0x00e8


	//----- nvinfo : EIATTR_SW_WAR
	.align		4
.L_1278:
        /*00f8*/ 	.byte	0x04, 0x36
        /*00fa*/ 	.short	(.L_1280 - .L_1279)
.L_1279:
        /*00fc*/ 	.word	0x00000008
.L_1280:


//--------------------- .nv.info._ZN10layer_norm13ln_fwd_kernelINS_13Kernel_traitsI6__halfS2_S2_S2_fjLj5120ELj1ELj1ELj4ELj16ENS_18Kernel_traits_baseILj5120ES2_S2_S2_S2_fjLj128EEEEELb0ELb0ELb0ELb1EEEvNS_9FwdParamsE --------------------------
	.section	.nv.info._ZN10layer_norm13ln_fwd_kernelINS_13Kernel_traitsI6__halfS2_S2_S2_fjLj5120ELj1ELj1ELj4ELj16ENS_18Kernel_traits_baseILj5120ES2_S2_S2_S2_fjLj128EEEEELb0ELb0ELb0ELb1EEEvNS_9FwdParamsE,"",@"SHT_CUDA_INFO"
	.sectionflags	@""
	.align	4


	//----- nvinfo : EIATTR_CUDA_API_VERSION
	.align		4
        /*0000*/ 	.byte	0x04, 0x37
        /*0002*/ 	.short	(.L_1282 - .L_1281)
.L_1281:
        /*0004*/ 	.word	0x00000082


	//----- nvinfo : EIATTR_KPARAM_INFO
	.align		4
.L_1282:
        /*0008*/ 	.byte	0x04, 0x17
        /*000a*/ 	.short	(.L_1284 - .L_1283)
.L_1283:
        /*000c*/ 	.word	0x00000000
        /*0010*/ 	.short	0x0000
        /*0012*/ 	.short	0x0000
        /*0014*/ 	.byte	0x00, 0xf0, 0xa1, 0x03


	//----- nvinfo : EIATTR_SPARSE_MMA_MASK
	.align		4
.L_1284:
        /*0018*/ 	.byte	0x03, 0x50
        /*001a*/ 	.short	0x0000


	//----- nvinfo : EIATTR_MAXREG_COUNT
	.align		4
        /*001c*/ 	.byte	0x03, 0x1b
        /*001e*/ 	.short	0x00ff


	//----- nvinfo : EIATTR_NUM_BARRIERS
	.align		4
        /*0020*/ 	.byte	0x02, 0x4c
        /*0022*/ 	.byte	0x01
	.zero		1


	//----- nvinfo : EIATTR_MERCURY_ISA_VERSION
	.align		4
        /*0024*/ 	.byte	0x03, 0x5f
        /*0026*/ 	.short	0x0101


	//----- nvinfo : EIATTR_COOP_GROUP_MASK_REGIDS
	.align		4
        /*0028*/ 	.byte	0x04, 0x29
        /*002a*/ 	.short	(.L_1286 - .L_1285)


	//   ....[0]....
.L_1285:
        /*002c*/ 	.word	0xffffffff


	//   ....[1]....
        /*0030*/ 	.word	0xffffffff


	//   ....[2]....
        /*0034*/ 	.word	0xffffffff


	//   ....[3]....
        /*0038*/ 	.word	0xffffffff


	//   ....[4]....
        /*003c*/ 	.word	0xffffffff


	//   ....[5]....
        /*0040*/ 	.word	0xffffffff


	//   ....[6]....
        /*0044*/ 	.word	0xffffffff


	//   ....[7]....
        /*0048*/ 	.word	0xffffffff


	//   ....[8]....
        /*004c*/ 	.word	0xffffffff


	//   ....[9]....
        /*0050*/ 	.word	0xffffffff


	//   ....[10]....
        /*0054*/ 	.word	0xffffffff


	//   ....[11]....
        /*0058*/ 	.word	0xffffffff


	//   ....[12]....
        /*005c*/ 	.word	0xffffffff


	//   ....[13]....
        /*0060*/ 	.word	0xffffffff


	//   ....[14]....
        /*0064*/ 	.word	0xffffffff


	//   ....[15]....
        /*0068*/ 	.word	0xffffffff


	//   ....[16]....
        /*006c*/ 	.word	0xffffffff


	//   ....[17]....
        /*0070*/ 	.word	0xffffffff


	//----- nvinfo : EIATTR_COOP_GROUP_INSTR_OFFSETS
	.align		4
.L_1286:
        /*0074*/ 	.byte	0x04, 0x28
        /*0076*/ 	.short	(.L_1288 - .L_1287)


	//   ....[0]....
.L_1287:
        /*0078*/ 	.word	0x000021f0


	//   ....[1]....
        /*007c*/ 	.word	0x00002210


	//   ....[2]....
        /*0080*/ 	.word	0x00002230


	//   ....[3]....
        /*0084*/ 	.word	0x00002250


	//   ....[4]....
        /*0088*/ 	.word	0x00002270


	//   ....[5]....
        /*008c*/ 	.word	0x000027a0


	//   ....[6]....
        /*0090*/ 	.word	0x000027c0


	//   ....[7]....
        /*0094*/ 	.word	0x000027f0


	//   ....[8]....
        /*0098*/ 	.word	0x00002820


	//   ....[9]....
        /*009c*/ 	.word	0x00002860


	//   ....[10]....
        /*00a0*/ 	.word	0x000028f0


	//   ....[11]....
        /*00a4*/ 	.word	0x00002970


	//   ....[12]....
        /*00a8*/ 	.word	0x000029b0


	//   ....[13]....
        /*00ac*/ 	.word	0x000029d0


	//   ....[14]....
        /*00b0*/ 	.word	0x00002a60


	//   ....[15]....
        /*00b4*/ 	.word	0x00002aa0


	//   ....[16]....
        /*00b8*/ 	.word	0x00002b50


	//   ....[17]....
        /*00bc*/ 	.word	0x00002b70


	//----- nvinfo : EIATTR_VRC_CTA_INIT_COUNT
	.align		4
.L_1288:
        /*00c0*/ 	.byte	0x02, 0x4a
	.zero		1
	.zero		1


	//----- nvinfo : EIATTR_EXIT_INSTR_OFFSETS
	.align		4
        /*00c4*/ 	.byte	0x04, 0x1c
        /*00c6*/ 	.short	(.L_1290 - .L_1289)


	//   ....[0]....
.L_1289:
        /*00c8*/ 	.word	0x00000380


	//   ....[1]....
        /*00cc*/ 	.word	0x00003a70


	//----- nvinfo : EIATTR_MAX_THREADS
	.align		4
.L_1290:
        /*00d0*/ 	.byte	0x04, 0x05
        /*00d2*/ 	.short	(.L_1292 - .L_1291)
.L_1291:
        /*00d4*/ 	.word	0x00000080
        /*00d8*/ 	.word	0x00000001
        /*00dc*/ 	.word	0x00000001


	//----- nvinfo : EIATTR_CBANK_PARAM_SIZE
	.align		4
.L_1292:
        /*00e0*/ 	.byte	0x03, 0x19
        /*00e2*/ 	.short	0x00e8


	//----- nvinfo : EIATTR_PARAM_CBANK
	.align		4
        /*00e4*/ 	.byte	0x04, 0x0a
        /*00e6*/ 	.short	(.L_1294 - .L_1293)
	.align		4
.L_1293:
        /*00e8*/ 	.word	index@(.nv.constant0._ZN10layer_norm13ln_fwd_kernelINS_13Kernel_traitsI6__halfS2_S2_S2_fjLj5120ELj1ELj1ELj4ELj16ENS_18Kernel_traits_baseILj5120ES2_S2_S2_S2_fjLj128EEEEELb0ELb0ELb0ELb1EEEvNS_9FwdParamsE)
        /*00ec*/ 	.short	0x0380
        /*00ee*/ 	.short	0x00e8


	//----- nvinfo : EIATTR_SW_WAR
	.align		4
.L_1294:
        /*00f0*/ 	.byte	0x04, 0x36
        /*00f2*/ 	.short	(.L_1296 - .L_1295)
.L_1295:
        /*00f4*/ 	.word	0x00000008
.L_1296:


//--------------------- .nv.info._ZN10layer_norm13ln_fwd_kernelINS_13Kernel_traitsI6__halfS2_S2_S2_fjLj5120ELj1ELj1ELj4ELj16ENS_18Kernel_traits_baseILj5120ES2_S2_S2_S2_fjLj128EEEEELb0ELb0ELb1ELb0EEEvNS_9FwdParamsE --------------------------
	.section	.nv.info._ZN10layer_norm13ln_fwd_kernelINS_13Kernel_traitsI6__halfS2_S2_S2_fjLj5120ELj1ELj1ELj4ELj16ENS_18Kernel_traits_baseILj5120ES2_S2_S2_S2_fjLj128EEEEELb0ELb0ELb1ELb0EEEvNS_9FwdParamsE,"",@"SHT_CUDA_INFO"
	.sectionflags	@""
	.align	4


	//----- nvinfo : EIATTR_CUDA_API_VERSION
	.align		4
        /*0000*/ 	.byte	0x04, 0x37
        /*0002*/ 	.short	(.L_1298 - .L_1297)
.L_1297:
        /*0004*/ 	.word	0x00000082


	//----- nvinfo : EIATTR_KPARAM_INFO
	.align		4
.L_1298:
        /*0008*/ 	.byte	0x04, 0x17
        /*000a*/ 	.short	(.L_1300 - .L_1299)
.L_1299:
        /*000c*/ 	.word	0x00000000
        /*0010*/ 	.short	0x0000
        /*0012*/ 	.short	0x0000
        /*0014*/ 	.byte	0x00, 0xf0, 0xa1, 0x03


	//----- nvinfo : EIATTR_SPARSE_MMA_MASK
	.align		4
.L_1300:
        /*0018*/ 	.byte	0x03, 0x50
        /*001a*/ 	.short	0x0000


	//----- nvinfo : EIATTR_MAXREG_COUNT
	.align		4
        /*001c*/ 	.byte	0x03, 0x1b
        /*001e*/ 	.short	0x00ff


	//----- nvinfo : EIATTR_NUM_BARRIERS
	.align		4
        /*0020*/ 	.byte	0x02, 0x4c
        /*0022*/ 	.byte	0x01
	.zero		1


	//----- nvinfo : EIATTR_MERCURY_ISA_VERSION
	.align		4
        /*0024*/ 	.byte	0x03, 0x5f
        /*0026*/ 	.short	0x0101


	//----- nvinfo : EIATTR_COOP_GROUP_MASK_REGIDS
	.align		4
        /*0028*/ 	.byte	0x04, 0x29
        /*002a*/ 	.short	(.L_1302 - .L_1301)


	//   ....[0]....
.L_1301:
        /*002c*/ 	.word	0xffffffff


	//   ....[1]....
        /*0030*/ 	.word	0xffffffff


	//   ....[2]....
        /*0034*/ 	.word	0xffffffff


	//   ....[3]....
        /*0038*/ 	.word	0xffffffff


	//   ....[4]....
        /*003c*/ 	.word	0xffffffff


	//   ....[5]....
        /*0040*/ 	.word	0xffffffff


	//   ....[6]....
        /*0044*/ 	.word	0xffffffff


	//   ....[7]....
        /*0048*/ 	.word	0xffffffff


	//   ....[8]....
        /*004c*/ 	.word	0xffffffff


	//   ....[9]....
        /*0050*/ 	.word	0xffffffff


	//   ....[10]....
        /*0054*/ 	.word	0xffffffff


	//   ....[11]....
        /*0058*/ 	.word	0xffffffff


	//   ....[12]....
        /*005c*/ 	.word	0xffffffff


	//   ....[13]....
        /*0060*/ 	.word	0xffffffff


	//   ....[14]....
        /*0064*/ 	.word	0xffffffff


	//   ....[15]....
        /*0068*/ 	.word	0xffffffff


	//   ....[16]....
        /*006c*/ 	.word	0xffffffff


	//   ....[17]....
        /*0070*/ 	.word	0xffffffff


	//----- nvinfo : EIATTR_COOP_GROUP_INSTR_OFFSETS
	.align		4
.L_1302:
        /*0074*/ 	.byte	0x04, 0x28
        /*0076*/ 	.short	(.L_1304 - .L_1303)


	//   ....[0]....
.L_1303:
        /*0078*/ 	.word	0x00002d40


	//   ....[1]....
        /*007c*/ 	.word	0x00002d60


	//   ....[2]....
        /*0080*/ 	.word	0x00002d80


	//   ....[3]....
        /*0084*/ 	.word	0x00002da0


	//   ....[4]....
        /*0088*/ 	.word	0x00002dc0


	//   ....[5]....
        /*008c*/ 	.word	0x00003340


	//   ....[6]....
        /*0090*/ 	.word	0x00003370


	//   ....[7]....
        /*0094*/ 	.word	0x000033a0


	//   ....[8]....
        /*0098*/ 	.word	0x000033d0


	//   ....[9]....
        /*009c*/ 	.word	0x000033f0


	//   ....[10]....
        /*00a0*/ 	.word	0x00003470


	//   ....[11]....
        /*00a4*/ 	.word	0x000034e0


	//   ....[12]....
        /*00a8*/ 	.word	0x00003500


	//   ....[13]....
        /*00ac*/ 	.word	0x00003510


	//   ....[14]....
        /*00b0*/ 	.word	0x000035d0


	//   ....[15]....
        /*00b4*/ 	.word	0x00003600


	//   ....[16]....
        /*00b8*/ 	.word	0x000036a0


	//   ....[17]....
        /*00bc*/ 	.word	0x000036d0


	//----- nvinfo : EIATTR_VRC_CTA_INIT_COUNT
	.align		4
.L_1304:
        /*00c0*/ 	.byte	0x02, 0x4a
	.zero		1
	.zero		1


	//----- nvinfo : EIATTR_EXIT_INSTR_OFFSETS
	.align		4
        /*00c4*/ 	.byte	0x04, 0x1c
        /*00c6*/ 	.short	(.L_1306 - .L_1305)


	//   ....[0]....
.L_1305:
        /*00c8*/ 	.word	0x00000660


	//   ....[1]....
        /*00cc*/ 	.word	0x00004830


	//----- nvinfo : EIATTR_MAX_THREADS
	.align		4
.L_1306:
        /*00d0*/ 	.byte	0x04, 0x05
        /*00d2*/ 	.short	(.L_1308 - .L_1307)
.L_1307:
        /*00d4*/ 	.word	0x00000080
        /*00d8*/ 	.word	0x00000001
        /*00dc*/ 	.word	0x00000001


	//----- nvinfo : EIATTR_CRS_STACK_SIZE
	.align		4
.L_1308:
        /*00e0*/ 	.byte	0x04, 0x1e
        /*00e2*/ 	.short	(.L_1310 - .L_1309)
.L_1309:
        /*00e4*/ 	.word	0x00000000


	//----- nvinfo : EIATTR_CBANK_PARAM_SIZE
	.align		4
.L_1310:
        /*00e8*/ 	.byte	0x03, 0x19
        /*00ea*/ 	.short	0x00e8


	//----- nvinfo : EIATTR_PARAM_CBANK
	.align		4
        /*00ec*/ 	.byte	0x04, 0x0a
        /*00ee*/ 	.short	(.L_1312 - .L_1311)
	.align		4
.L_1311:
        /*00f0*/ 	.word	index@(.nv.constant0._ZN10layer_norm13ln_fwd_kernelINS_13Kernel_traitsI6__halfS2_S2_S2_fjLj5120ELj1ELj1ELj4ELj16ENS_18Kernel_traits_baseILj5120ES2_S2_S2_S2_fjLj128EEEEELb0ELb0ELb1ELb0EEEvNS_9FwdParamsE)
        /*00f4*/ 	.short	0x0380
        /*00f6*/ 	.short	0x00e8


	//----- nvinfo : EIATTR_SW_WAR
	.align		4
.L_1312:
        /*00f8*/ 	.byte	0x04, 0x36
        /*00fa*/ 	.short	(.L_1314 - .L_1313)
.L_1313:
        /*00fc*/ 	.word	0x00000008
.L_1314:


//--------------------- .nv.info._ZN10layer_norm13ln_fwd_kernelINS_13Kernel_traitsI6__halfS2_S2_S2_fjLj5120ELj1ELj1ELj4ELj16ENS_18Kernel_traits_baseILj5120ES2_S2_S2_S2_fjLj128EEEEELb0ELb0ELb1ELb1EEEvNS_9FwdParamsE --------------------------
	.section	.nv.info._ZN10layer_norm13ln_fwd_kernelINS_13Kernel_traitsI6__halfS2_S2_S2_fjLj5120ELj1ELj1ELj4ELj16ENS_18Kernel_traits_baseILj5120ES2_S2_S2_S2_fjLj128EEEEELb0ELb0ELb1ELb1EEEvNS_9FwdParamsE,"",@"SHT_CUDA_INFO"
	.sectionflags	@""
	.align	4


	//----- nvinfo : EIATTR_CUDA_API_VERSION
	.align		4
        /*0000*/ 	.byte	0x04, 0x37
        /*0002*/ 	.short	(.L_1316 - .L_1315)
.L_1315:
        /*0004*/ 	.word	0x00000082


	//----- nvinfo : EIATTR_KPARAM_INFO
	.align		4
.L_1316:
        /*0008*/ 	.byte	0x04, 0x17
        /*000a*/ 	.short	(.L_1318 - .L_1317)
.L_1317:
        /*000c*/ 	.word	0x00000000
        /*0010*/ 	.short	0x0000
        /*0012*/ 	.short	0x0000
        /*0014*/ 	.byte	0x00, 0xf0, 0xa1, 0x03


	//----- nvinfo : EIATTR_SPARSE_MMA_MASK
	.align		4
.L_1318:
        /*0018*/ 	.byte	0x03, 0x50
        /*001a*/ 	.short	0x0000


	//----- nvinfo : EIATTR_MAXREG_COUNT
	.align		4
        /*001c*/ 	.byte	0x03, 0x1b
        /*001e*/ 	.short	0x00ff


	//----- nvinfo : EIATTR_NUM_BARRIERS
	.align		4
        /*0020*/ 	.byte	0x02, 0x4c
        /*0022*/ 	.byte	0x01
	.zero		1


	//----- nvinfo : EIATTR_MERCURY_ISA_VERSION
	.align		4
        /*0024*/ 	.byte	0x03, 0x5f
        /*0026*/ 	.short	0x0101


	//----- nvinfo : EIATTR_COOP_GROUP_MASK_REGIDS
	.align		4
        /*0028*/ 	.byte	0x04, 0x29
        /*002a*/ 	.short	(.L_1320 - .L_1319)


	//   ....[0]....
.L_1319:
        /*002c*/ 	.word	0xffffffff


	//   ....[1]....
        /*0030*/ 	.word	0xffffffff


	//   ....[2]....
        /*0034*/ 	.word	0xffffffff


	//   ....[3]....
        /*0038*/ 	.word	0xffffffff


	//   ....[4]....
        /*003c*/ 	.word	0xffffffff


	//   ....[5]....
        /*0040*/ 	.word	0xffffffff


	//   ....[6]....
        /*0044*/ 	.word	0xffffffff


	//   ....[7]....
        /*0048*/ 	.word	0xffffffff


	//   ....[8]....
        /*004c*/ 	.word	0xffffffff


	//   ....[9]....
        /*0050*/ 	.word	0xffffffff


	//   ....[10]....
        /*0054*/ 	.word	0xffffffff


	//   ....[11]....
        /*0058*/ 	.word	0xffffffff


	//   ....[12]....
        /*005c*/ 	.word	0xffffffff


	//   ....[13]....
        /*0060*/ 	.word	0xffffffff


	//   ....[14]....
        /*0064*/ 	.word	0xffffffff


	//   ....[15]....
        /*0068*/ 	.word	0xffffffff


	//   ....[16]....
        /*006c*/ 	.word	0xffffffff


	//   ....[17]....
        /*0070*/ 	.word	0xffffffff


	//----- nvinfo : EIATTR_COOP_GROUP_INSTR_OFFSETS
	.align		4
.L_1320:
        /*0074*/ 	.byte	0x04, 0x28
        /*0076*/ 	.short	(.L_1322 - .L_1321)


	//   ....[0]....
.L_1321:
        /*0078*/ 	.word	0x00002710


	//   ....[1]....
        /*007c*/ 	.word	0x00002730


	//   ....[2]....
        /*0080*/ 	.word	0x00002750


	//   ....[3]....
        /*0084*/ 	.word	0x00002770


	//   ....[4]....
        /*0088*/ 	.word	0x00002790


	//   ....[5]....
        /*008c*/ 	.word	0x00002cc0


	//   ....[6]....
        /*0090*/ 	.word	0x00002ce0


	//   ....[7]....
        /*0094*/ 	.word	0x00002d10


	//   ....[8]....
        /*0098*/ 	.word	0x00002d40


	//   ....[9]....
        /*009c*/ 	.word	0x00002d80


	//   ....[10]....
        /*00a0*/ 	.word	0x00002f10


	//   ....[11]....
        /*00a4*/ 	.word	0x00002f50


	//   ....[12]....
        /*00a8*/ 	.word	0x00002fc0


	//   ....[13]....
        /*00ac*/ 	.word	0x00003000


	//   ....[14]....
        /*00b0*/ 	.word	0x000030a0


	//   ....[15]....
        /*00b4*/ 	.word	0x000030e0


	//   ....[16]....
        /*00b8*/ 	.word	0x00003150


	//   ....[17]....
        /*00bc*/ 	.word	0x00003180


	//----- nvinfo : EIATTR_VRC_CTA_INIT_COUNT
	.align		4
.L_1322:
        /*00c0*/ 	.byte	0x02, 0x4a
	.zero		1
	.zero		1


	//----- nvinfo : EIATTR_EXIT_INSTR_OFFSETS
	.align		4
        /*00c4*/ 	.byte	0x04, 0x1c
        /*00c6*/ 	.short	(.L_1324 - .L_1323)


	//   ....[0]....
.L_1323:
        /*00c8*/ 	.word	0x000001e0


	//   ....[1]....
        /*00cc*/ 	.word	0x000041f0


	//----- nvinfo : EIATTR_MAX_THREADS
	.align		4
.L_1324:
        /*00d0*/ 	.byte	0x04, 0x05
        /*00d2*/ 	.short	(.L_1326 - .L_1325)
.L_1325:
        /*00d4*/ 	.word	0x00000080
        /*00d8*/ 	.word	0x00000001
        /*00dc*/ 	.word	0x00000001


	//----- nvinfo : EIATTR_CRS_STACK_SIZE
	.align		4
.L_1326:
        /*00e0*/ 	.byte	0x04, 0x1e
        /*00e2*/ 	.short	(.L_1328 - .L_1327)
.L_1327:
        /*00e4*/ 	.word	0x00000000


	//----- nvinfo : EIATTR_CBANK_PARAM_SIZE
	.align		4
.L_1328:
        /*00e8*/ 	.byte	0x03, 0x19
        /*00ea*/ 	.short	0x00e8


	//----- nvinfo : EIATTR_PARAM_CBANK
	.align		4
        /*00ec*/ 	.byte	0x04, 0x0a
        /*00ee*/ 	.short	(.L_1330 - .L_1329)
	.align		4
.L_1329:
        /*00f0*/ 	.word	index@(.nv.constant0._ZN10layer_norm13ln_fwd_kernelINS_13Kernel_traitsI6__halfS2_S2_S2_fjLj5120ELj1ELj1ELj4ELj16ENS_18Kernel_traits_baseILj5120ES2_S2_S2_S2_fjLj128EEEEELb0ELb0ELb1ELb1EEEvNS_9FwdParamsE)
        /*00f4*/ 	.short	0x0380
        /*00f6*/ 	.short	0x00e8


	//----- nvinfo : EIATTR_SW_WAR
	.align		4
.L_1330:
        /*00f8*/ 	.byte	0x04, 0x36
        /*00fa*/ 	.short	(.L_1332 - .L_1331)
.L_1331:
        /*00fc*/ 	.word	0x00000008
.L_1332:


//--------------------- .nv.info._ZN10layer_norm13ln_fwd_kernelINS_13Kernel_traitsI6__halfS2_S2_S2_fjLj5120ELj1ELj1ELj4ELj16ENS_18Kernel_traits_baseILj5120ES2_S2_S2_S2_fjLj128EEEEELb0ELb1ELb0ELb0EEEvNS_9FwdParamsE --------------------------
	.section	.nv.info._ZN10layer_norm13ln_fwd_kernelINS_13Kernel_traitsI6__halfS2_S2_S2_fjLj5120ELj1ELj1ELj4ELj16ENS_18Kernel_traits_baseILj5120ES2_S2_S2_S2_fjLj128EEEEELb0ELb1ELb0ELb0EEEvNS_9FwdParamsE,"",@"SHT_CUDA_INFO"
	.sectionflags	@""
	.align	4


	//----- nvinfo : EIATTR_CUDA_API_VERSION
	.align		4
        /*0000*/ 	.byte	0x04, 0x37
        /*0002*/ 	.short	(.L_1334 - .L_1333)
.L_1333:
        /*0004*/ 	.word	0x00000082


	//----- nvinfo : EIATTR_KPARAM_INFO
	.align		4
.L_1334:
        /*0008*/ 	.byte	0x04, 0x17
        /*000a*/ 	.short	(.L_1336 - .L_1335)
.L_1335:
        /*000c*/ 	.word	0x00000000
        /*0010*/ 	.short	0x0000
        /*0012*/ 	.short	0x0000
        /*0014*/ 	.byte	0x00, 0xf0, 0xa1, 0x03


	//----- nvinfo : EIATTR_SPARSE_MMA_MASK
	.align		4
.L_1336:
        /*0018*/ 	.byte	0x03, 0x50
        /*001a*/ 	.short	0x0000


	//----- nvinfo : EIATTR_MAXREG_COUNT
	.align		4
        /*001c*/ 	.byte	0x03, 0x1b
        /*001e*/ 	.short	0x00ff


	//----- nvinfo : EIATTR_NUM_BARRIERS
	.align		4
        /*0020*/ 	.byte	0x02, 0x4c
        /*0022*/ 	.byte	0x01
	.zero		1


	//----- nvinfo : EIATTR_MERCURY_ISA_VERSION
	.align		4
        /*0024*/ 	.byte	0x03, 0x5f
        /*0026*/ 	.short	0x0101


	//----- nvinfo : EIATTR_COOP_GROUP_MASK_REGIDS
	.align		4
        /*0028*/ 	.byte	0x04, 0x29
        /*002a*/ 	.short	(.L_1338 - .L_1337)


	//   ....[0]....
.L_1337:
        /*002c*/ 	.word	0xffffffff


	//   ....[1]....
        /*0030*/ 	.word	0xffffffff


	//   ....[2]....
        /*0034*/ 	.word	0xffffffff


	//   ....[3]....
        /*0038*/ 	.word	0xffffffff


	//   ....[4]....
        /*003c*/ 	.word	0xffffffff


	//   ....[5]....
        /*0040*/ 	.word	0xffffffff


	//   ....[6]....
        /*0044*/ 	.word	0xffffffff


	//   ....[7]....
        /*0048*/ 	.word	0xffffffff


	//   ....[8]....
        /*004c*/ 	.word	0xffffffff


	//   ....[9]....
        /*0050*/ 	.word	0xffffffff


	//   ....[10]....
        /*0054*/ 	.word	0xffffffff


	//   ....[11]....
        /*0058*/ 	.word	0xffffffff


	//   ....[12]....
        /*005c*/ 	.word	0xffffffff


	//   ....[13]....
        /*0060*/ 	.word	0xffffffff


	//   ....[14]....
        /*0064*/ 	.word	0xffffffff


	//   ....[15]....
        /*0068*/ 	.word	0xffffffff


	//   ....[16]....
        /*006c*/ 	.word	0xffffffff


	//   ....[17]....
        /*0070*/ 	.word	0xffffffff


	//----- nvinfo : EIATTR_COOP_GROUP_INSTR_OFFSETS
	.align		4
.L_1338:
        /*0074*/ 	.byte	0x04, 0x28
        /*0076*/ 	.short	(.L_1340 - .L_1339)


	//   ....[0]....
.L_1339:
        /*0078*/ 	.word	0x00002c50


	//   ....[1]....
        /*007c*/ 	.word	0x00002c70


	//   ....[2]....
        /*0080*/ 	.word	0x00002c90


	//   ....[3]....
        /*0084*/ 	.word	0x00002cb0


	//   ....[4]....
        /*0088*/ 	.word	0x00002cd0


	//   ....[5]....
        /*008c*/ 	.word	0x00003260


	//   ....[6]....
        /*0090*/ 	.word	0x00003280


	//   ....[7]....
        /*0094*/ 	.word	0x000032a0


	//   ....[8]....
        /*0098*/ 	.word	0x000032c0


	//   ....[9]....
        /*009c*/ 	.word	0x000032e0


	//   ....[10]....
        /*00a0*/ 	.word	0x00003460


	//   ....[11]....
        /*00a4*/ 	.word	0x000034a0


	//   ....[12]....
        /*00a8*/ 	.word	0x000034c0


	//   ....[13]....
        /*00ac*/ 	.word	0x00003550


	//   ....[14]....
        /*00b0*/ 	.word	0x000035b0


	//   ....[15]....
        /*00b4*/ 	.word	0x000035d0


	//   ....[16]....
        /*00b8*/ 	.word	0x000036c0


	//   ....[17]....
        /*00bc*/ 	.word	0x000036d0


	//----- nvinfo : EIATTR_VRC_CTA_INIT_COUNT
	.align		4
.L_1340:
        /*00c0*/ 	.byte	0x02, 0x4a
	.zero		1
	.zero		1


	//----- nvinfo : EIATTR_EXIT_INSTR_OFFSETS
	.align		4
        /*00c4*/ 	.byte	0x04, 0x1c
        /*00c6*/ 	.short	(.L_1342 - .L_1341)


	//   ....[0]....
.L_1341:
        /*00c8*/ 	.word	0x00000820


	//   ....[1]....
        /*00cc*/ 	.word	0x000047e0


	//----- nvinfo : EIATTR_MAX_THREADS
	.align		4
.L_1342:
        /*00d0*/ 	.byte	0x04, 0x05
        /*00d2*/ 	.short	(.L_1344 - .L_1343)
.L_1343:
        /*00d4*/ 	.word	0x00000080
        /*00d8*/ 	.word	0x00000001
        /*00dc*/ 	.word	0x00000001


	//----- nvinfo : EIATTR_CRS_STACK_SIZE
	.align		4
.L_1344:
        /*00e0*/ 	.byte	0x04, 0x1e
        /*00e2*/ 	.short	(.L_1346 - .L_1345)
.L_1345:
        /*00e4*/ 	.word	0x00000000


	//----- nvinfo : EIATTR_CBANK_PARAM_SIZE
	.align		4
.L_1346:
        /*00e8*/ 	.byte	0x03, 0x19
        /*00ea*/ 	.short	0x00e8


	//----- nvinfo : EIATTR_PARAM_CBANK
	.align		4
        /*00ec*/ 	.byte	0x04, 0x0a
        /*00ee*/ 	.short	(.L_1348 - .L_1347)
	.align		4
.L_1347:
        /*00f0*/ 	.word	index@(.nv.constant0._ZN10layer_norm13ln_fwd_kernelINS_13Kernel_traitsI6__halfS2_S2_S2_fjLj5120ELj1ELj1ELj4ELj16ENS_18Kernel_traits_baseILj5120ES2_S2_S2_S2_fjLj128EEEEELb0ELb1ELb0ELb0EEEvNS_9FwdParamsE)
        /*00f4*/ 	.short	0x0380
        /*00f6*/ 	.short	0x00e8


	//----- nvinfo : EIATTR_SW_WAR
	.align		4
.L_1348:
        /*00f8*/ 	.byte	0x04, 0x36
        /*00fa*/ 	.short	(.L_1350 - .L_1349)
.L_1349:
        /*00fc*/ 	.word	0x00000008
.L_1350:


//--------------------- .nv.info._ZN10layer_norm13ln_fwd_kernelINS_13Kernel_traitsI6__halfS2_S2_S2_fjLj5120ELj1ELj1ELj4ELj16ENS_18Kernel_traits_baseILj5120ES2_S2_S2_S2_fjLj128EEEEELb0ELb1ELb0ELb1EEEvNS_9FwdParamsE --------------------------
	.section	.nv.info._ZN10layer_norm13ln_fwd_kernelINS_13Kernel_traitsI6__halfS2_S2_S2_fjLj5120ELj1ELj1ELj4ELj16ENS_18Kernel_traits_baseILj5120ES2_S2_S2_S2_fjLj128EEEEELb0ELb1ELb0ELb1EEEvNS_9FwdParamsE,"",@"SHT_CUDA_INFO"
	.sectionflags	@""
	.align	4


	//----- nvinfo : EIATTR_CUDA_API_VERSION
	.align		4
        /*0000*/ 	.byte	0x04, 0x37
        /*0002*/ 	.short	(.L_1352 - .L_1351)
.L_1351:
        /*0004*/ 	.word	0x00000082


	//----- nvinfo : EIATTR_KPARAM_INFO
	.align		4
.L_1352:
        /*0008*/ 	.byte	0x04, 0x17
        /*000a*/ 	.short	(.L_1354 - .L_1353)
.L_1353:
        /*000c*/ 	.word	0x00000000
        /*0010*/ 	.short	0x0000
        /*0012*/ 	.short	0x0000
        /*0014*/ 	.byte	0x00, 0xf0, 0xa1, 0x03


	//----- nvinfo : EIATTR_SPARSE_MMA_MASK
	.align		4
.L_1354:
        /*0018*/ 	.byte	0x03, 0x50
        /*001a*/ 	.short	0x0000


	//----- nvinfo : EIATTR_MAXREG_COUNT
	.align		4
        /*001c*/ 	.byte	0x03, 0x1b
        /*001e*/ 	.short	0x00ff


	//----- nvinfo : EIATTR_NUM_BARRIERS
	.align		4
        /*0020*/ 	.byte	0x02, 0x4c
        /*0022*/ 	.byte	0x01
	.zero		1


	//----- nvinfo : EIATTR_MERCURY_ISA_VERSION
	.align		4
        /*0024*/ 	.byte	0x03, 0x5f
        /*0026*/ 	.short	0x0101


	//----- nvinfo : EIATTR_COOP_GROUP_MASK_REGIDS
	.align		4
        /*0028*/ 	.byte	0x04, 0x29
        /*002a*/ 	.short	(.L_1356 - .L_1355)


	//   ....[0]....
.L_1355:
        /*002c*/ 	.word	0xffffffff


	//   ....[1]....
        /*0030*/ 	.word	0xffffffff


	//   ....[2]....
        /*0034*/ 	.word	0xffffffff


	//   ....[3]....
        /*0038*/ 	.word	0xffffffff


	//   ....[4]....
        /*003c*/ 	.word	0xffffffff


	//   ....[5]....
        /*0040*/ 	.word	0xffffffff


	//   ....[6]....
        /*0044*/ 	.word	0xffffffff


	//   ....[7]....
        /*0048*/ 	.word	0xffffffff


	//   ....[8]....
        /*004c*/ 	.word	0xffffffff


	//   ....[9]....
        /*0050*/ 	.word	0xffffffff


	//   ....[10]....
        /*0054*/ 	.word	0xffffffff


	//   ....[11]....
        /*0058*/ 	.word	0xffffffff


	//   ....[12]....
        /*005c*/ 	.word	0xffffffff


	//   ....[13]....
        /*0060*/ 	.word	0xffffffff


	//   ....[14]....
        /*0064*/ 	.word	0xffffffff


	//   ....[15]....
        /*0068*/ 	.word	0xffffffff


	//   ....[16]....
        /*006c*/ 	.word	0xffffffff


	//   ....[17]....
        /*0070*/ 	.word	0xffffffff


	//----- nvinfo : EIATTR_COOP_GROUP_INSTR_OFFSETS
	.align		4
.L_1356:
        /*0074*/ 	.byte	0x04, 0x28
        /*0076*/ 	.short	(.L_1358 - .L_1357)


	//   ....[0]....
.L_1357:
        /*0078*/ 	.word	0x000023b0


	//   ....[1]....
        /*007c*/ 	.word	0x000023d0


	//   ....[2]....
        /*0080*/ 	.word	0x000023f0


	//   ....[3]....
        /*0084*/ 	.word	0x00002410


	//   ....[4]....
        /*0088*/ 	.word	0x00002430


	//   ....[5]....
        /*008c*/ 	.word	0x00002960


	//   ....[6]....
        /*0090*/ 	.word	0x00002980


	//   ....[7]....
        /*0094*/ 	.word	0x000029a0


	//   ....[8]....
        /*0098*/ 	.word	0x000029c0


	//   ....[9]....
        /*009c*/ 	.word	0x000029e0


	//   ....[10]....
        /*00a0*/ 	.word	0x00002b90


	//   ....[11]....
        /*00a4*/ 	.word	0x00002bd0


	//   ....[12]....
        /*00a8*/ 	.word	0x00002c00


	//   ....[13]....
        /*00ac*/ 	.word	0x00002ca0


	//   ....[14]....
        /*00b0*/ 	.word	0x00002d00


	//   ....[15]....
        /*00b4*/ 	.word	0x00002d10


	//   ....[16]....
        /*00b8*/ 	.word	0x00002e10


	//   ....[17]....
        /*00bc*/ 	.word	0x00002e30


	//----- nvinfo : EIATTR_VRC_CTA_INIT_COUNT
	.align		4
.L_1358:
        /*00c0*/ 	.byte	0x02, 0x4a
	.zero		1
	.zero		1


	//----- nvinfo : EIATTR_EXIT_INSTR_OFFSETS
	.align		4
        /*00c4*/ 	.byte	0x04, 0x1c
        /*00c6*/ 	.short	(.L_1360 - .L_1359)


	//   ....[0]....
.L_1359:
        /*00c8*/ 	.word	0x00000390


	//   ....[1]....
        /*00cc*/ 	.word	0x00003d70


	//----- nvinfo : EIATTR_MAX_THREADS
	.align		4
.L_1360:
        /*00d0*/ 	.byte	0x04, 0x05
        /*00d2*/ 	.short	(.L_1362 - .L_1361)
.L_1361:
        /*00d4*/ 	.word	0x00000080
        /*00d8*/ 	.word	0x00000001
        /*00dc*/ 	.word	0x00000001


	//----- nvinfo : EIATTR_CRS_STACK_SIZE
	.align		4
.L_1362:
        /*00e0*/ 	.byte	0x04, 0x1e
        /*00e2*/ 	.short	(.L_1364 - .L_1363)
.L_1363:
        /*00e4*/ 	.word	0x00000000


	//----- nvinfo : EIATTR_CBANK_PARAM_SIZE
	.align		4
.L_1364:
        /*00e8*/ 	.byte	0x03, 0x19
        /*00ea*/ 	.short	0x00e8


	//----- nvinfo : EIATTR_PARAM_CBANK
	.align		4
        /*00ec*/ 	.byte	0x04, 0x0a
        /*00ee*/ 	.short	(.L_1366 - .L_1365)
	.align		4
.L_1365:
        /*00f0*/ 	.word	index@(.nv.constant0._ZN10layer_norm13ln_fwd_kernelINS_13Kernel_traitsI6__halfS2_S2_S2_fjLj5120ELj1ELj1ELj4ELj16ENS_18Kernel_traits_baseILj5120ES2_S2_S2_S2_fjLj128EEEEELb0ELb1ELb0ELb1EEEvNS_9FwdParamsE)
        /*00f4*/ 	.short	0x0380
        /*00f6*/ 	.short	0x00e8


	//----- nvinfo : EIATTR_SW_WAR
	.align		4
.L_1366:
        /*00f8*/ 	.byte	0x04, 0x36
        /*00fa*/ 	.short	(.L_1368 - .L_1367)
.L_1367:
        /*00fc*/ 	.word	0x00000008
.L_1368:


//--------------------- .nv.info._ZN10layer_norm13ln_fwd_kernelINS_13Kernel_traitsI6__halfS2_S2_S2_fjLj5120ELj1ELj1ELj4ELj16ENS_18Kernel_traits_baseILj5120ES2_S2_S2_S2_fjLj128EEEEELb0ELb1ELb1ELb0EEEvNS_9FwdParamsE --------------------------
	.section	.nv.info._ZN10layer_norm13ln_fwd_kernelINS_13Kernel_traitsI6__halfS2_S2_S2_fjLj5120ELj1ELj1ELj4ELj16ENS_18Kernel_traits_baseILj5120ES2_S2_S2_S2_fjLj128EEEEELb0ELb1ELb1ELb0EEEvNS_9FwdParamsE,"",@"SHT_CUDA_INFO"
	.sectionflags	@""
	.align	4


	//----- nvinfo : EIATTR_CUDA_API_VERSION
	.align		4
        /*0000*/ 	.byte	0x04, 0x37
        /*0002*/ 	.short	(.L_1370 - .L_1369)
.L_1369:
        /*0004*/ 	.word	0x00000082


	//----- nvinfo : EIATTR_KPARAM_INFO
	.align		4
.L_1370:
        /*0008*/ 	.byte	0x04, 0x17
        /*000a*/ 	.short	(.L_1372 - .L_1371)
.L_1371:
        /*000c*/ 	.word	0x00000000
        /*0010*/ 	.short	0x0000
        /*0012*/ 	.short	0x0000
        /*0014*/ 	.byte	0x00, 0xf0, 0xa1, 0x03


	//----- nvinfo : EIATTR_SPARSE_MMA_MASK
	.align		4
.L_1372:
        /*0018*/ 	.byte	0x03, 0x50
        /*001a*/ 	.short	0x0000


	//----- nvinfo : EIATTR_MAXREG_COUNT
	.align		4
        /*001c*/ 	.byte	0x03, 0x1b
        /*001e*/ 	.short	0x00ff


	//----- nvinfo : EIATTR_NUM_BARRIERS
	.align		4
        /*0020*/ 	.byte	0x02, 0x4c
        /*0022*/ 	.byte	0x01
	.zero		1


	//----- nvinfo : EIATTR_MERCURY_ISA_VERSION
	.align		4
        /*0024*/ 	.byte	0x03, 0x5f
        /*0026*/ 	.short	0x0101


	//----- nvinfo : EIATTR_COOP_GROUP_MASK_REGIDS
	.align		4
        /*0028*/ 	.byte	0x04, 0x29
        /*002a*/ 	.short	(.L_1374 - .L_1373)


	//   ....[0]....
.L_1373:
        /*002c*/ 	.word	0xffffffff


	//   ....[1]....
        /*0030*/ 	.word	0xffffffff


	//   ....[2]....
        /*0034*/ 	.word	0xffffffff


	//   ....[3]....
        /*0038*/ 	.word	0xffffffff


	//   ....[4]....
        /*003c*/ 	.word	0xffffffff


	//   ....[5]....
        /*0040*/ 	.word	0xffffffff


	//   ....[6]....
        /*0044*/ 	.word	0xffffffff


	//   ....[7]....
        /*0048*/ 	.word	0xffffffff


	//   ....[8]....
        /*004c*/ 	.word	0xffffffff


	//   ....[9]....
        /*0050*/ 	.word	0xffffffff


	//   ....[10]....
        /*0054*/ 	.word	0xffffffff


	//   ....[11]....
        /*0058*/ 	.word	0xffffffff


	//   ....[12]....
        /*005c*/ 	.word	0xffffffff


	//   ....[13]....
        /*0060*/ 	.word	0xffffffff


	//   ....[14]....
        /*0064*/ 	.word	0xffffffff


	//   ....[15]....
        /*0068*/ 	.word	0xffffffff


	//   ....[16]....
        /*006c*/ 	.word	0xffffffff


	//   ....[17]....
        /*0070*/ 	.word	0xffffffff


	//----- nvinfo : EIATTR_COOP_GROUP_INSTR_OFFSETS
	.align		4
.L_1374:
        /*0074*/ 	.byte	0x04, 0x28
        /*0076*/ 	.short	(.L_1376 - .L_1375)


	//   ....[0]....
.L_1375:
        /*0078*/ 	.word	0x00003980


	//   ....[1]....
        /*007c*/ 	.word	0x000039a0


	//   ....[2]....
        /*0080*/ 	.word	0x000039c0


	//   ....[3]....
        /*0084*/ 	.word	0x000039e0


	//   ....[4]....
        /*0088*/ 	.word	0x00003a00


	//   ....[5]....
        /*008c*/ 	.word	0x00003f90


	//   ....[6]....
        /*0090*/ 	.word	0x00003fb0


	//   ....[7]....
        /*0094*/ 	.word	0x00003fd0


	//   ....[8]....
        /*0098*/ 	.word	0x00003ff0


	//   ....[9]....
        /*009c*/ 	.word	0x00004010


	//   ....[10]....
        /*00a0*/ 	.word	0x000041a0


	//   ....[11]....
        /*00a4*/ 	.word	0x000041e0


	//   ....[12]....
        /*00a8*/ 	.word	0x00004200


	//   ....[13]....
        /*00ac*/ 	.word	0x00004260


	//   ....[14]....
        /*00b0*/ 	.word	0x00004300


	//   ....[15]....
        /*00b4*/ 	.word	0x00004330


	//   ....[16]....
        /*00b8*/ 	.word	0x000043e0


	//   ....[17]....
        /*00bc*/ 	.word	0x00004410


	//----- nvinfo : EIATTR_VRC_CTA_INIT_COUNT
	.align		4
.L_1376:
        /*00c0*/ 	.byte	0x02, 0x4a
	.zero		1
	.zero		1


	//----- nvinfo : EIATTR_EXIT_INSTR_OFFSETS
	.align		4
        /*00c4*/ 	.byte	0x04, 0x1c
        /*00c6*/ 	.short	(.L_1378 - .L_1377)


	//   ....[0]....
.L_1377:
        /*00c8*/ 	.word	0x00000820


	//   ....[1]....
        /*00cc*/ 	.word	0x000055a0


	//----- nvinfo : EIATTR_MAX_THREADS
	.align		4
.L_1378:
        /*00d0*/ 	.byte	0x04, 0x05
        /*00d2*/ 	.short	(.L_1380 - .L_1379)
.L_1379:
        /*00d4*/ 	.word	0x00000080
        /*00d8*/ 	.word	0x00000001
        /*00dc*/ 	.word	0x00000001


	//----- nvinfo : EIATTR_CRS_STACK_SIZE
	.align		4
.L_1380:
        /*00e0*/ 	.byte	0x04, 0x1e
        /*00e2*/ 	.short	(.L_1382 - .L_1381)
.L_1381:
        /*00e4*/ 	.word	0x00000000


	//----- nvinfo : EIATTR_CBANK_PARAM_SIZE
	.align		4
.L_1382:
        /*00e8*/ 	.byte	0x03, 0x19
        /*00ea*/ 	.short	0x00e8


	//----- nvinfo : EIATTR_PARAM_CBANK
	.align		4
        /*00ec*/ 	.byte	0x04, 0x0a
        /*00ee*/ 	.short	(.L_1384 - .L_1383)
	.align		4
.L_1383:
        /*00f0*/ 	.word	index@(.nv.constant0._ZN10layer_norm13ln_fwd_kernelINS_13Kernel_traitsI6__halfS2_S2_S2_fjLj5120ELj1ELj1ELj4ELj16ENS_18Kernel_traits_baseILj5120ES2_S2_S2_S2_fjLj128EEEEELb0ELb1ELb1ELb0EEEvNS_9FwdParamsE)
        /*00f4*/ 	.short	0x0380
        /*00f6*/ 	.short	0x00e8


	//----- nvinfo : EIATTR_SW_WAR
	.align		4
.L_1384:
        /*00f8*/ 	.byte	0x04, 0x36
        /*00fa*/ 	.short	(.L_1386 - .L_1385)
.L_1385:
        /*00fc*/ 	.word	0x00000008
.L_1386:


//--------------------- .nv.info._ZN10layer_norm13ln_fwd_kernelINS_13Kernel_traitsI6__halfS2_S2_S2_fjLj5120ELj1ELj1ELj4ELj16ENS_18Kernel_traits_baseILj5120ES2_S2_S2_S2_fjLj128EEEEELb0ELb1ELb1ELb1EEEvNS_9FwdParamsE --------------------------
	.section	.nv.info._ZN10layer_norm13ln_fwd_kernelINS_13Kernel_traitsI6__halfS2_S2_S2_fjLj5120ELj1ELj1ELj4ELj16ENS_18Kernel_traits_baseILj5120ES2_S2_S2_S2_fjLj128EEEEELb0ELb1ELb1ELb1EEEvNS_9FwdParamsE,"",@"SHT_CUDA_INFO"
	.sectionflags	@""
	.align	4


	//----- nvinfo : EIATTR_CUDA_API_VERSION
	.align		4
        /*0000*/ 	.byte	0x04, 0x37
        /*0002*/ 	.short	(.L_1388 - .L_1387)
.L_1387:
        /*0004*/ 	.word	0x00000082


	//----- nvinfo : EIATTR_KPARAM_INFO
	.align		4
.L_1388:
        /*0008*/ 	.byte	0x04, 0x17
        /*000a*/ 	.short	(.L_1390 - .L_1389)
.L_1389:
        /*000c*/ 	.word	0x00000000
        /*0010*/ 	.short	0x0000
        /*0012*/ 	.short	0x0000
        /*0014*/ 	.byte	0x00, 0xf0, 0xa1, 0x03


	//----- nvinfo : EIATTR_SPARSE_MMA_MASK
	.align		4
.L_1390:
        /*0018*/ 	.byte	0x03, 0x50
        /*001a*/ 	.short	0x0000


	//----- nvinfo : EIATTR_MAXREG_COUNT
	.align		4
        /*001c*/ 	.byte	0x03, 0x1b
        /*001e*/ 	.short	0x00ff


	//----- nvinfo : EIATTR_NUM_BARRIERS
	.align		4
        /*0020*/ 	.byte	0x02, 0x4c
        /*0022*/ 	.byte	0x01
	.zero		1


	//----- nvinfo : EIATTR_MERCURY_ISA_VERSION
	.align		4
        /*0024*/ 	.byte	0x03, 0x5f
        /*0026*/ 	.short	0x0101


	//----- nvinfo : EIATTR_COOP_GROUP_MASK_REGIDS
	.align		4
        /*0028*/ 	.byte	0x04, 0x29
        /*002a*/ 	.short	(.L_1392 - .L_1391)


	//   ....[0]....
.L_1391:
        /*002c*/ 	.word	0xffffffff


	//   ....[1]....
        /*0030*/ 	.word	0xffffffff


	//   ....[2]....
        /*0034*/ 	.word	0xffffffff


	//   ....[3]....
        /*0038*/ 	.word	0xffffffff


	//   ....[4]....
        /*003c*/ 	.word	0xffffffff


	//   ....[5]....
        /*0040*/ 	.word	0xffffffff


	//   ....[6]....
        /*0044*/ 	.word	0xffffffff


	//   ....[7]....
        /*0048*/ 	.word	0xffffffff


	//   ....[8]....
        /*004c*/ 	.word	0xffffffff


	//   ....[9]....
        /*0050*/ 	.word	0xffffffff


	//   ....[10]....
        /*0054*/ 	.word	0xffffffff


	//   ....[11]....
        /*0058*/ 	.word	0xffffffff


	//   ....[12]....
        /*005c*/ 	.word	0xffffffff


	//   ....[13]....
        /*0060*/ 	.word	0xffffffff


	//   ....[14]....
        /*0064*/ 	.word	0xffffffff


	//   ....[15]....
        /*0068*/ 	.word	0xffffffff


	//   ....[16]....
        /*006c*/ 	.word	0xffffffff


	//   ....[17]....
        /*0070*/ 	.word	0xffffffff


	//----- nvinfo : EIATTR_COOP_GROUP_INSTR_OFFSETS
	.align		4
.L_1392:
        /*0074*/ 	.byte	0x04, 0x28
        /*0076*/ 	.short	(.L_1394 - .L_1393)


	//   ....[0]....
.L_1393:
        /*0078*/ 	.word	0x000031c0


	//   ....[1]....
        /*007c*/ 	.word	0x000031e0


	//   ....[2]....
        /*0080*/ 	.word	0x00003200


	//   ....[3]....
        /*0084*/ 	.word	0x00003220


	//   ....[4]....
        /*0088*/ 	.word	0x00003240


	//   ....[5]....
        /*008c*/ 	.word	0x00003770


	//   ....[6]....
        /*0090*/ 	.word	0x00003790


	//   ....[7]....
        /*0094*/ 	.word	0x000037c0


	//   ....[8]....
        /*0098*/ 	.word	0x000037f0


	//   ....[9]....
        /*009c*/ 	.word	0x00003830


	//   ....[10]....
        /*00a0*/ 	.word	0x000039c0


	//   ....[11]....
        /*00a4*/ 	.word	0x00003a00


	//   ....[12]....
        /*00a8*/ 	.word	0x00003a70


	//   ....[13]....
        /*00ac*/ 	.word	0x00003ab0


	//   ....[14]....
        /*00b0*/ 	.word	0x00003af0


	//   ....[15]....
        /*00b4*/ 	.word	0x00003b50


	//   ....[16]....
        /*00b8*/ 	.word	0x00003c20


	//   ....[17]....
        /*00bc*/ 	.word	0x00003c40


	//----- nvinfo : EIATTR_VRC_CTA_INIT_COUNT
	.align		4
.L_1394:
        /*00c0*/ 	.byte	0x02, 0x4a
	.zero		1
	.zero		1


	//----- nvinfo : EIATTR_EXIT_INSTR_OFFSETS
	.align		4
        /*00c4*/ 	.byte	0x04, 0x1c
        /*00c6*/ 	.short	(.L_1396 - .L_1395)


	//   ....[0]....
.L_1395:
        /*00c8*/ 	.word	0x00000390


	//   ....[1]....
        /*00cc*/ 	.word	0x00004ca0


	//----- nvinfo : EIATTR_MAX_THREADS
	.align		4
.L_1396:
        /*00d0*/ 	.byte	0x04, 0x05
        /*00d2*/ 	.short	(.L_1398 - .L_1397)
.L_1397:
        /*00d4*/ 	.word	0x00000080
        /*00d8*/ 	.word	0x00000001
        /*00dc*/ 	.word	0x00000001


	//----- nvinfo : EIATTR_CRS_STACK_SIZE
	.align		4
.L_1398:
        /*00e0*/ 	.byte	0x04, 0x1e
        /*00e2*/ 	.short	(.L_1400 - .L_1399)
.L_1399:
        /*00e4*/ 	.word	0x00000000


	//----- nvinfo : EIATTR_CBANK_PARAM_SIZE
	.align		4
.L_1400:
        /*00e8*/ 	.byte	0x03, 0x19
        /*00ea*/ 	.short	0x00e8


	//----- nvinfo : EIATTR_PARAM_CBANK
	.align		4
        /*00ec*/ 	.byte	0x04, 0x0a
        /*00ee*/ 	.short	(.L_1402 - .L_1401)
	.align		4
.L_1401:
        /*00f0*/ 	.word	index@(.nv.constant0._ZN10layer_norm13ln_fwd_kernelINS_13Kernel_traitsI6__halfS2_S2_S2_fjLj5120ELj1ELj1ELj4ELj16ENS_18Kernel_traits_baseILj5120ES2_S2_S2_S2_fjLj128EEEEELb0ELb1ELb1ELb1EEEvNS_9FwdParamsE)
        /*00f4*/ 	.short	0x0380
        /*00f6*/ 	.short	0x00e8


	//----- nvinfo : EIATTR_SW_WAR
	.align		4
.L_1402:
        /*00f8*/ 	.byte	0x04, 0x36
        /*00fa*/ 	.short	(.L_1404 - .L_1403)
.L_1403:
        /*00fc*/ 	.word	0x00000008
.L_1404:


//--------------------- .nv.info._ZN10layer_norm13ln_fwd_kernelINS_13Kernel_traitsI6__halfS2_S2_S2_fjLj5120ELj1ELj1ELj4ELj16ENS_18Kernel_traits_baseILj5120ES2_S2_S2_S2_fjLj128EEEEELb1ELb0ELb0ELb0EEEvNS_9FwdParamsE --------------------------
	.section	.nv.info._ZN10layer_norm13ln_fwd_kernelINS_13Kernel_traitsI6__halfS2_S2_S2_fjLj5120ELj1ELj1ELj4ELj16ENS_18Kernel_traits_baseILj5120ES2_S2_S2_S2_fjLj128EEEEELb1ELb0ELb0ELb0EEEvNS_9FwdParamsE,"",@"SHT_CUDA_INFO"
	.sectionflags	@""
	.align	4


	//----- nvinfo : EIATTR_CUDA_API_VERSION
	.align		4
        /*0000*/ 	.byte	0x04, 0x37
        /*0002*/ 	.short	(.L_1406 - .L_1405)
.L_1405:
        /*0004*/ 	.word	0x00000082


	//----- nvinfo : EIATTR_KPARAM_INFO
	.align		4
.L_1406:
        /*0008*/ 	.byte	0x04, 0x17
        /*000a*/ 	.short	(.L_1408 - .L_1407)
.L_1407:
        /*000c*/ 	.word	0x00000000
        /*0010*/ 	.short	0x0000
        /*0012*/ 	.short	0x0000
        /*0014*/ 	.byte	0x00, 0xf0, 0xa1, 0x03


	//----- nvinfo : EIATTR_SPARSE_MMA_MASK
	.align		4
.L_1408:
        /*0018*/ 	.byte	0x03, 0x50
        /*001a*/ 	.short	0x0000


	//----- nvinfo : EIATTR_MAXREG_COUNT
	.align		4
        /*001c*/ 	.byte	0x03, 0x1b
        /*001e*/ 	.short	0x00ff


	//----- nvinfo : EIATTR_NUM_BARRIERS
	.align		4
        /*0020*/ 	.byte	0x02, 0x4c
        /*0022*/ 	.byte	0x01
	.zero		1


	//----- nvinfo : EIATTR_MERCURY_ISA_VERSION
	.align		4
        /*0024*/ 	.byte	0x03, 0x5f
        /*0026*/ 	.short	0x0101


	//----- nvinfo : EIATTR_COOP_GROUP_MASK_REGIDS
	.align		4
        /*0028*/ 	.byte	0x04, 0x29
        /*002a*/ 	.short	(.L_1410 - .L_1409)


	//   ....[0]....
.L_1409:
        /*002c*/ 	.word	0xffffffff


	//   ....[1]....
        /*0030*/ 	.word	0xffffffff


	//   ....[2]....
        /*0034*/ 	.word	0xffffffff


	//   ....[3]....
        /*0038*/ 	.word	0xffffffff


	//   ....[4]....
        /*003c*/ 	.word	0xffffffff


	//   ....[5]....
        /*0040*/ 	.word	0xffffffff


	//   ....[6]....
        /*0044*/ 	.word	0xffffffff


	//   ....[7]....
        /*0048*/ 	.word	0xffffffff


	//   ....[8]....
        /*004c*/ 	.word	0xffffffff


	//   ....[9]....
        /*0050*/ 	.word	0xffffffff


	//   ....[10]....
        /*0054*/ 	.word	0xffffffff


	//   ....[11]....
        /*0058*/ 	.word	0xffffffff


	//   ....[12]....
        /*005c*/ 	.word	0xffffffff


	//   ....[13]....
        /*0060*/ 	.word	0xffffffff


	//   ....[14]....
        /*0064*/ 	.word	0xffffffff


	//   ....[15]....
        /*0068*/ 	.word	0xffffffff


	//   ....[16]....
        /*006c*/ 	.word	0xffffffff


	//   ....[17]....
        /*0070*/ 	.word	0xffffffff


	//----- nvinfo : EIATTR_COOP_GROUP_INSTR_OFFSETS
	.align		4
.L_1410:
        /*0074*/ 	.byte	0x04, 0x28
        /*0076*/ 	.short	(.L_1412 - .L_1411)


	//   ....[0]....
.L_1411:
        /*0078*/ 	.word	0x0001bb00


	//   ....[1]....
        /*007c*/ 	.word	0x0001bb20


	//   ....[2]....
        /*0080*/ 	.word	0x0001bb40


	//   ....[3]....
        /*0084*/ 	.word	0x0001bb60


	//   ....[4]....
        /*0088*/ 	.word	0x0001bb80


	//   ....[5]....
        /*008c*/ 	.word	0x0001c0c0


	//   ....[6]....
        /*0090*/ 	.word	0x0001c0e0


	//   ....[7]....
        /*0094*/ 	.word	0x0001c100


	//   ....[8]....
        /*0098*/ 	.word	0x0001c120


	//   ....[9]....
        /*009c*/ 	.word	0x0001c150


	//   ....[10]....
        /*00a0*/ 	.word	0x0001c2e0


	//   ....[11]....
        /*00a4*/ 	.word	0x0001c320


	//   ....[12]....
        /*00a8*/ 	.word	0x0001c340


	//   ....[13]....
        /*00ac*/ 	.word	0x0001c390


	//   ....[14]....
        /*00b0*/ 	.word	0x0001c450


	//   ....[15]....
        /*00b4*/ 	.word	0x0001c480


	//   ....[16]....
        /*00b8*/ 	.word	0x0001c530


	//   ....[17]....
        /*00bc*/ 	.word	0x0001c560


	//----- nvinfo : EIATTR_VRC_CTA_INIT_COUNT
	.align		4
.L_1412:
        /*00c0*/ 	.byte	0x02, 0x4a
	.zero		1
	.zero		1


	//----- nvinfo : EIATTR_EXIT_INSTR_OFFSETS
	.align		4
        /*00c4*/ 	.byte	0x04, 0x1c
        /*00c6*/ 	.short	(.L_1414 - .L_1413)


	//   ....[0]....
.L_1413:
        /*00c8*/ 	.word	0x000008a0


	//   ....[1]....
        /*00cc*/ 	.word	0x0001d670


	//----- nvinfo : EIATTR_INDIRECT_BRANCH_TARGETS
	.align		4
.L_1414:
        /*00d0*/ 	.byte	0x04, 0x34
        /*00d2*/ 	.short	(.L_1416 - .L_1415)


	//   ....[0]....
.L_1415:
        /*00d4*/ 	.word	.L_x_33836@srel
        /*00d8*/ 	.short	0x0
        /*00da*/ 	.short	0x0
        /*00dc*/ 	.word	0x3
        /*00e0*/ 	.word	.L_x_33837@srel
        /*00e4*/ 	.word	.L_x_33838@srel
        /*00e8*/ 	.word	.L_x_33839@srel


	//----- nvinfo : EIATTR_MAX_THREADS
	.align		4
.L_1416:
        /*00ec*/ 	.byte	0x04, 0x05
        /*00ee*/ 	.short	(.L_1418 - .L_1417)
.L_1417:
        /*00f0*/ 	.word	0x00000080
        /*00f4*/ 	.word	0x00000001
        /*00f8*/ 	.word	0x00000001


	//----- nvinfo : EIATTR_CRS_STACK_SIZE
	.align		4
.L_1418:
        /*00fc*/ 	.byte	0x04, 0x1e
        /*00fe*/ 	.short	(.L_1420 - .L_1419)
.L_1419:
        /*0100*/ 	.word	0x00000000


	//----- nvinfo : EIATTR_CBANK_PARAM_SIZE
	.align		4
.L_1420:
        /*0104*/ 	.byte	0x03, 0x19
        /*0106*/ 	.short	0x00e8


	//----- nvinfo : EIATTR_PARAM_CBANK
	.align		4
        /*0108*/ 	.byte	0x04, 0x0a
        /*010a*/ 	.short	(.L_1422 - .L_1421)
	.align		4
.L_1421:
        /*010c*/ 	.word	index@(.nv.constant0._ZN10layer_norm13ln_fwd_kernelINS_13Kernel_traitsI6__halfS2_S2_S2_fjLj5120ELj1ELj1ELj4ELj16ENS_18Kernel_traits_baseILj5120ES2_S2_S2_S2_fjLj128EEEEELb1ELb0ELb0ELb0EEEvNS_9FwdParamsE)
        /*0110*/ 	.short	0x0380
        /*0112*/ 	.short	0x00e8


	//----- nvinfo : EIATTR_SW_WAR
	.align		4
.L_1422:
        /*0114*/ 	.byte	0x04, 0x36
        /*0116*/ 	.short	(.L_1424 - .L_1423)
.L_1423:
        /*0118*/ 	.word	0x00000008
.L_1424:


//--------------------- .nv.info._ZN10layer_norm13ln_fwd_kernelINS_13Kernel_traitsI6__halfS2_S2_S2_fjLj5120ELj1ELj1ELj4ELj16ENS_18Kernel_traits_baseILj5120ES2_S2_S2_S2_fjLj128EEEEELb1ELb0ELb0ELb1EEEvNS_9FwdParamsE --------------------------
	.section	.nv.info._ZN10layer_norm13ln_fwd_kernelINS_13Kernel_traitsI6__halfS2_S2_S2_fjLj5120ELj1ELj1ELj4ELj16ENS_18Kernel_traits_baseILj5120ES2_S2_S2_S2_fjLj128EEEEELb1ELb0ELb0ELb1EEEvNS_9FwdParamsE,"",@"SHT_CUDA_INFO"
	.sectionflags	@""
	.align	4


	//----- nvinfo : EIATTR_CUDA_API_VERSION
	.align		4
        /*0000*/ 	.byte	0x04, 0x37
        /*0002*/ 	.short	(.L_1426 - .L_1425)
.L_1425:
        /*0004*/ 	.word	0x00000082


	//----- nvinfo : EIATTR_KPARAM_INFO
	.align		4
.L_1426:
        /*0008*/ 	.byte	0x04, 0x17
        /*000a*/ 	.short	(.L_1428 - .L_1427)
.L_1427:
        /*000c*/ 	.word	0x00000000
        /*0010*/ 	.short	0x0000
        /*0012*/ 	.short	0x0000
        /*0014*/ 	.byte	0x00, 0xf0, 0xa1, 0x03


	//----- nvinfo : EIATTR_SPARSE_MMA_MASK
	.align		4
.L_1428:
        /*0018*/ 	.byte	0x03, 0x50
        /*001a*/ 	.short	0x0000


	//----- nvinfo : EIATTR_MAXREG_COUNT
	.align		4
        /*001c*/ 	.byte	0x03, 0x1b
        /*001e*/ 	.short	0x00ff


	//----- nvinfo : EIATTR_NUM_BARRIERS
	.align		4
        /*0020*/ 	.byte	0x02, 0x4c
        /*0022*/ 	.byte	0x01
	.zero		1


	//----- nvinfo : EIATTR_MERCURY_ISA_VERSION
	.align		4
        /*0024*/ 	.byte	0x03, 0x5f
        /*0026*/ 	.short	0x0101


	//----- nvinfo : EIATTR_COOP_GROUP_MASK_REGIDS
	.align		4
        /*0028*/ 	.byte	0x04, 0x29
        /*002a*/ 	.short	(.L_1430 - .L_1429)


	//   ....[0]....
.L_1429:
        /*002c*/ 	.word	0xffffffff


	//   ....[1]....
        /*0030*/ 	.word	0xffffffff


	//   ....[2]....
        /*0034*/ 	.word	0xffffffff


	//   ....[3]....
        /*0038*/ 	.word	0xffffffff


	//   ....[4]....
        /*003c*/ 	.word	0xffffffff


	//   ....[5]....
        /*0040*/ 	.word	0xffffffff


	//   ....[6]....
        /*0044*/ 	.word	0xffffffff


	//   ....[7]....
        /*0048*/ 	.word	0xffffffff


	//   ....[8]....
        /*004c*/ 	.word	0xffffffff


	//   ....[9]....
        /*0050*/ 	.word	0xffffffff


	//   ....[10]....
        /*0054*/ 	.word	0xffffffff


	//   ....[11]....
        /*0058*/ 	.word	0xffffffff


	//   ....[12]....
        /*005c*/ 	.word	0xffffffff


	//   ....[13]....
        /*0060*/ 	.word	0xffffffff


	//   ....[14]....
        /*0064*/ 	.word	0xffffffff


	//   ....[15]....
        /*0068*/ 	.word	0xffffffff


	//   ....[16]....
        /*006c*/ 	.word	0xffffffff


	//   ....[17]....
        /*0070*/ 	.word	0xffffffff


	//----- nvinfo : EIATTR_COOP_GROUP_INSTR_OFFSETS
	.align		4
.L_1430:
        /*0074*/ 	.byte	0x04, 0x28
        /*0076*/ 	.short	(.L_1432 - .L_1431)


	//   ....[0]....
.L_1431:
        /*0078*/ 	.word	0x000199f0


	//   ....[1]....
        /*007c*/ 	.word	0x00019a10


	//   ....[2]....
        /*0080*/ 	.word	0x00019a30


	//   ....[3]....
        /*0084*/ 	.word	0x00019a50


	//   ....[4]....
        /*0088*/ 	.word	0x00019a70


	//   ....[5]....
        /*008c*/ 	.word	0x00019fb0


	//   ....[6]....
        /*0090*/ 	.word	0x00019fe0


	//   ....[7]....
        /*0094*/ 	.word	0x0001a020


	//   ....[8]....
        /*0098*/ 	.word	0x0001a070


	//   ....[9]....
        /*009c*/ 	.word	0x0001a0a0


	//   ....[10]....
        /*00a0*/ 	.word	0x0001a240


	//   ....[11]....
        /*00a4*/ 	.word	0x0001a280


	//   ....[12]....
        /*00a8*/ 	.word	0x0001a2c0


	//   ....[13]....
        /*00ac*/ 	.word	0x0001a320


	//   ....[14]....
        /*00b0*/ 	.word	0x0001a420


	//   ....[15]....
        /*00b4*/ 	.word	0x0001a450


	//   ....[16]....
        /*00b8*/ 	.word	0x0001a530


	//   ....[17]....
        /*00bc*/ 	.word	0x0001a560


	//----- nvinfo : EIATTR_VRC_CTA_INIT_COUNT
	.align		4
.L_1432:
        /*00c0*/ 	.byte	0x02, 0x4a
	.zero		1
	.zero		1


	//----- nvinfo : EIATTR_EXIT_INSTR_OFFSETS
	.align		4
        /*00c4*/ 	.byte	0x04, 0x1c
        /*00c6*/ 	.short	(.L_1434 - .L_1433)


	//   ....[0]....
.L_1433:
        /*00c8*/ 	.word	0x00000280


	//   ....[1]....
        /*00cc*/ 	.word	0x0001b430


	//----- nvinfo : EIATTR_INDIRECT_BRANCH_TARGETS
	.align		4
.L_1434:
        /*00d0*/ 	.byte	0x04, 0x34
        /*00d2*/ 	.short	(.L_1436 - .L_1435)


	//   ....[0]....
.L_1435:
        /*00d4*/ 	.word	.L_x_33840@srel
        /*00d8*/ 	.short	0x0
        /*00da*/ 	.short	0x0
        /*00dc*/ 	.word	0x3
        /*00e0*/ 	.word	.L_x_33841@srel
        /*00e4*/ 	.word	.L_x_33842@srel
        /*00e8*/ 	.word	.L_x_33843@srel


	//----- nvinfo : EIATTR_MAX_THREADS
	.align		4
.L_1436:
        /*00ec*/ 	.byte	0x04, 0x05
        /*00ee*/ 	.short	(.L_1438 - .L_1437)
.L_1437:
        /*00f0*/ 	.word	0x00000080
        /*00f4*/ 	.word	0x00000001
        /*00f8*/ 	.word	0x00000001


	//----- nvinfo : EIATTR_CRS_STACK_SIZE
	.align		4
.L_1438:
        /*00fc*/ 	.byte	0x04, 0x1e
        /*00fe*/ 	.short	(.L_1440 - .L_1439)
.L_1439:
        /*0100*/ 	.word	0x00000000


	//----- nvinfo : EIATTR_CBANK_PARAM_SIZE
	.align		4
.L_1440:
        /*0104*/ 	.byte	0x03, 0x19
        /*0106*/ 	.short	0x00e8


	//----- nvinfo : EIATTR_PARAM_CBANK
	.align		4
        /*0108*/ 	.byte	0x04, 0x0a
        /*010a*/ 	.short	(.L_1442 - .L_1441)
	.align		4
.L_1441:
        /*010c*/ 	.word	index@(.nv.constant0._ZN10layer_norm13ln_fwd_kernelINS_13Kernel_traitsI6__halfS2_S2_S2_fjLj5120ELj1ELj1ELj4ELj16ENS_18Kernel_traits_baseILj5120ES2_S2_S2_S2_fjLj128EEEEELb1ELb0ELb0ELb1EEEvNS_9FwdParamsE)
        /*0110*/ 	.short	0x0380
        /*0112*/ 	.short	0x00e8


	//----- nvinfo : EIATTR_SW_WAR
	.align		4
.L_1442:
        /*0114*/ 	.byte	0x04, 0x36
        /*0116*/ 	.short	(.L_1444 - .L_1443)
.L_1443:
        /*0118*/ 	.word	0x00000008
.L_1444:


//--------------------- .nv.info._ZN10layer_norm13ln_fwd_kernelINS_13Kernel_traitsI6__halfS2_S2_S2_fjLj5120ELj1ELj1ELj4ELj16ENS_18Kernel_traits_baseILj5120ES2_S2_S2_S2_fjLj128EEEEELb1ELb0ELb1ELb0EEEvNS_9FwdParamsE --------------------------
	.section	.nv.info._ZN10layer_norm13ln_fwd_kernelINS_13Kernel_traitsI6__halfS2_S2_S2_fjLj5120ELj1ELj1ELj4ELj16ENS_18Kernel_traits_baseILj5120ES2_S2_S2_S2_fjLj128EEEEELb1ELb0ELb1ELb0EEEvNS_9FwdParamsE,"",@"SHT_CUDA_INFO"
	.sectionflags	@""
	.align	4


	//----- nvinfo : EIATTR_CUDA_API_VERSION
	.align		4
        /*0000*/ 	.byte	0x04, 0x37
        /*0002*/ 	.short	(.L_1446 - .L_1445)
.L_1445:
        /*0004*/ 	.word	0x00000082


	//----- nvinfo : EIATTR_KPARAM_INFO
	.align		4
.L_1446:
        /*0008*/ 	.byte	0x04, 0x17
        /*000a*/ 	.short	(.L_1448 - .L_1447)
.L_1447:
        /*000c*/ 	.word	0x00000000
        /*0010*/ 	.short	0x0000
        /*0012*/ 	.short	0x0000
        /*0014*/ 	.byte	0x00, 0xf0, 0xa1, 0x03


	//----- nvinfo : EIATTR_SPARSE_MMA_MASK
	.align		4
.L_1448:
        /*0018*/ 	.byte	0x03, 0x50
        /*001a*/ 	.short	0x0000


	//----- nvinfo : EIATTR_MAXREG_COUNT
	.align		4
        /*001c*/ 	.byte	0x03, 0x1b
        /*001e*/ 	.short	0x00ff


	//----- nvinfo : EIATTR_NUM_BARRIERS
	.align		4
        /*0020*/ 	.byte	0x02, 0x4c
        /*0022*/ 	.byte	0x01
	.zero		1


	//----- nvinfo : EIATTR_MERCURY_ISA_VERSION
	.align		4
        /*0024*/ 	.byte	0x03, 0x5f
        /*0026*/ 	.short	0x0101


	//----- nvinfo : EIATTR_COOP_GROUP_MASK_REGIDS
	.align		4
        /*0028*/ 	.byte	0x04, 0x29
        /*002a*/ 	.short	(.L_1450 - .L_1449)


	//   ....[0]....
.L_1449:
        /*002c*/ 	.word	0xffffffff


	//   ....[1]....
        /*0030*/ 	.word	0xffffffff


	//   ....[2]....
        /*0034*/ 	.word	0xffffffff


	//   ....[3]....
        /*0038*/ 	.word	0xffffffff


	//   ....[4]....
        /*003c*/ 	.word	0xffffffff


	//   ....[5]....
        /*0040*/ 	.word	0xffffffff


	//   ....[6]....
        /*0044*/ 	.word	0xffffffff


	//   ....[7]....
        /*0048*/ 	.word	0xffffffff


	//   ....[8]....
        /*004c*/ 	.word	0xffffffff


	//   ....[9]....
        /*0050*/ 	.word	0xffffffff


	//   ....[10]....
        /*0054*/ 	.word	0xffffffff


	//   ....[11]....
        /*0058*/ 	.word	0xffffffff


	//   ....[12]....
        /*005c*/ 	.word	0xffffffff


	//   ....[13]....
        /*0060*/ 	.word	0xffffffff


	//   ....[14]....
        /*0064*/ 	.word	0xffffffff


	//   ....[15]....
        /*0068*/ 	.word	0xffffffff


	//   ....[16]....
        /*006c*/ 	.word	0xffffffff


	//   ....[17]....
        /*0070*/ 	.word	0xffffffff


	//----- nvinfo : EIATTR_COOP_GROUP_INSTR_OFFSETS
	.align		4
.L_1450:
        /*0074*/ 	.byte	0x04, 0x28
        /*0076*/ 	.short	(.L_1452 - .L_1451)


	//   ....[0]....
.L_1451:
        /*0078*/ 	.word	0x000216c0


	//   ....[1]....
        /*007c*/ 	.word	0x000216e0


	//   ....[2]....
        /*0080*/ 	.word	0x00021700


	//   ....[3]....
        /*0084*/ 	.word	0x00021720


	//   ....[4]....
        /*0088*/ 	.word	0x00021740


	//   ....[5]....
        /*008c*/ 	.word	0x00021c90


	//   ....[6]....
        /*0090*/ 	.word	0x00021cb0


	//   ....[7]....
        /*0094*/ 	.word	0x00021cd0


	//   ....[8]....
        /*0098*/ 	.word	0x00021cf0


	//   ....[9]....
        /*009c*/ 	.word	0x00021d20


	//   ....[10]....
        /*00a0*/ 	.word	0x00021eb0


	//   ....[11]....
        /*00a4*/ 	.word	0x00021ef0


	//   ....[12]....
        /*00a8*/ 	.word	0x00021f10


	//   ....[13]....
        /*00ac*/ 	.word	0x00021fa0


	//   ....[14]....
        /*00b0*/ 	.word	0x00022000


	//   ....[15]....
        /*00b4*/ 	.word	0x00022010


	//   ....[16]....
        /*00b8*/ 	.word	0x00022100


	//   ....[17]....
        /*00bc*/ 	.word	0x00022120


	//----- nvinfo : EIATTR_VRC_CTA_INIT_COUNT
	.align		4
.L_1452:
        /*00c0*/ 	.byte	0x02, 0x4a
	.zero		1
	.zero		1


	//----- nvinfo : EIATTR_EXIT_INSTR_OFFSETS
	.align		4
        /*00c4*/ 	.byte	0x04, 0x1c
        /*00c6*/ 	.short	(.L_1454 - .L_1453)


	//   ....[0]....
.L_1453:
        /*00c8*/ 	.word	0x000008a0


	//   ....[1]....
        /*00cc*/ 	.word	0x000232a0


	//----- nvinfo : EIATTR_MAX_THREADS
	.align		4
.L_1454:
        /*00d0*/ 	.byte	0x04, 0x05
        /*00d2*/ 	.short	(.L_1456 - .L_1455)
.L_1455:
        /*00d4*/ 	.word	0x00000080
        /*00d8*/ 	.word	0x00000001
        /*00dc*/ 	.word	0x00000001


	//----- nvinfo : EIATTR_CRS_STACK_SIZE
	.align		4
.L_1456:
        /*00e0*/ 	.byte	0x04, 0x1e
        /*00e2*/ 	.short	(.L_1458 - .L_1457)
.L_1457:
        /*00e4*/ 	.word	0x00000000


	//----- nvinfo : EIATTR_CBANK_PARAM_SIZE
	.align		4
.L_1458:
        /*00e8*/ 	.byte	0x03, 0x19
        /*00ea*/ 	.short	0x00e8


	//----- nvinfo : EIATTR_PARAM_CBANK
	.align		4
        /*00ec*/ 	.byte	0x04, 0x0a
        /*00ee*/ 	.short	(.L_1460 - .L_1459)
	.align		4
.L_1459:
        /*00f0*/ 	.word	index@(.nv.constant0._ZN10layer_norm13ln_fwd_kernelINS_13Kernel_traitsI6__halfS2_S2_S2_fjLj5120ELj1ELj1ELj4ELj16ENS_18Kernel_traits_baseILj5120ES2_S2_S2_S2_fjLj128EEEEELb1ELb0ELb1ELb0EEEvNS_9FwdParamsE)
        /*00f4*/ 	.short	0x0380
        /*00f6*/ 	.short	0x00e8


	//----- nvinfo : EIATTR_SW_WAR
	.align		4
.L_1460:
        /*00f8*/ 	.byte	0x04, 0x36
        /*00fa*/ 	.short	(.L_1462 - .L_1461)
.L_1461:
        /*00fc*/ 	.word	0x00000008
.L_1462:


//--------------------- .nv.info._ZN10layer_norm13ln_fwd_kernelINS_13Kernel_traitsI6__halfS2_S2_S2_fjLj5120ELj1ELj1ELj4ELj16ENS_18Kernel_traits_baseILj5120ES2_S2_S2_S2_fjLj128EEEEELb1ELb0ELb1ELb1EEEvNS_9FwdParamsE --------------------------
	.section	.nv.info._ZN10layer_norm13ln_fwd_kernelINS_13Kernel_traitsI6__halfS2_S2_S2_fjLj5120ELj1ELj1ELj4ELj16ENS_18Kernel_traits_baseILj5120ES2_S2_S2_S2_fjLj128EEEEELb1ELb0ELb1ELb1EEEvNS_9FwdParamsE,"",@"SHT_CUDA_INFO"
	.sectionflags	@""
	.align	4


	//----- nvinfo : EIATTR_CUDA_API_VERSION
	.align		4
        /*0000*/ 	.byte	0x04, 0x37
        /*0002*/ 	.short	(.L_1464 - .L_1463)
.L_1463:
        /*0004*/ 	.word	0x00000082


	//----- nvinfo : EIATTR_KPARAM_INFO
	.align		4
.L_1464:
        /*0008*/ 	.byte	0x04, 0x17
        /*000a*/ 	.short	(.L_1466 - .L_1465)
.L_1465:
        /*000c*/ 	.word	0x00000000
        /*0010*/ 	.short	0x0000
        /*0012*/ 	.short	0x0000
        /*0014*/ 	.byte	0x00, 0xf0, 0xa1, 0x03


	//----- nvinfo : EIATTR_SPARSE_MMA_MASK
	.align		4
.L_1466:
        /*0018*/ 	.byte	0x03, 0x50
        /*001a*/ 	.short	0x0000


	//----- nvinfo : EIATTR_MAXREG_COUNT
	.align		4
        /*001c*/ 	.byte	0x03, 0x1b
        /*001e*/ 	.short	0x00ff


	//----- nvinfo : EIATTR_NUM_BARRIERS
	.align		4
        /*0020*/ 	.byte	0x02, 0x4c
        /*0022*/ 	.byte	0x01
	.zero		1


	//----- nvinfo : EIATTR_MERCURY_ISA_VERSION
	.align		4
        /*0024*/ 	.byte	0x03, 0x5f
        /*0026*/ 	.short	0x0101


	//----- nvinfo : EIATTR_COOP_GROUP_MASK_REGIDS
	.align		4
        /*0028*/ 	.byte	0x04, 0x29
        /*002a*/ 	.short	(.L_1468 - .L_1467)


	//   ....[0]....
.L_1467:
        /*002c*/ 	.word	0xffffffff


	//   ....[1]....
        /*0030*/ 	.word	0xffffffff


	//   ....[2]....
        /*0034*/ 	.word	0xffffffff


	//   ....[3]....
        /*0038*/ 	.word	0xffffffff


	//   ....[4]....
        /*003c*/ 	.word	0xffffffff


	//   ....[5]....
        /*0040*/ 	.word	0xffffffff


	//   ....[6]....
        /*0044*/ 	.word	0xffffffff


	//   ....[7]....
        /*0048*/ 	.word	0xffffffff


	//   ....[8]....
        /*004c*/ 	.word	0xffffffff


	//   ....[9]....
        /*0050*/ 	.word	0xffffffff


	//   ....[10]....
        /*0054*/ 	.word	0xffffffff


	//   ....[11]....
        /*0058*/ 	.word	0xffffffff


	//   ....[12]....
        /*005c*/ 	.word	0xffffffff


	//   ....[13]....
        /*0060*/ 	.word	0xffffffff


	//   ....[14]....
        /*0064*/ 	.word	0xffffffff


	//   ....[15]....
        /*0068*/ 	.word	0xffffffff


	//   ....[16]....
        /*006c*/ 	.word	0xffffffff


	//   ....[17]....
        /*0070*/ 	.word	0xffffffff


	//----- nvinfo : EIATTR_COOP_GROUP_INSTR_OFFSETS
	.align		4
.L_1468:
        /*0074*/ 	.byte	0x04, 0x28
        /*0076*/ 	.short	(.L_1470 - .L_1469)


	//   ....[0]....
.L_1469:
        /*0078*/ 	.word	0x0001b7c0


	//   ....[1]....
        /*007c*/ 	.word	0x0001b800


	//   ....[2]....
        /*0080*/ 	.word	0x0001b820


	//   ....[3]....
        /*0084*/ 	.word	0x0001b840


	//   ....[4]....
        /*0088*/ 	.word	0x0001b860


	//   ....[5]....
        /*008c*/ 	.word	0x0001bd90


	//   ....[6]....
        /*0090*/ 	.word	0x0001bdc0


	//   ....[7]....
        /*0094*/ 	.word	0x0001bde0


	//   ....[8]....
        /*0098*/ 	.word	0x0001be00


	//   ....[9]....
        /*009c*/ 	.word	0x0001be30


	//   ....[10]....
        /*00a0*/ 	.word	0x0001bfc0


	//   ....[11]....
        /*00a4*/ 	.word	0x0001c000


	//   ....[12]....
        /*00a8*/ 	.word	0x0001c020


	//   ....[13]....
        /*00ac*/ 	.word	0x0001c060


	//   ....[14]....
        /*00b0*/ 	.word	0x0001c130


	//   ....[15]....
        /*00b4*/ 	.word	0x0001c160


	//   ....[16]....
        /*00b8*/ 	.word	0x0001c210


	//   ....[17]....
        /*00bc*/ 	.word	0x0001c240


	//----- nvinfo : EIATTR_VRC_CTA_INIT_COUNT
	.align		4
.L_1470:
        /*00c0*/ 	.byte	0x02, 0x4a
	.zero		1
	.zero		1


	//----- nvinfo : EIATTR_EXIT_INSTR_OFFSETS
	.align		4
        /*00c4*/ 	.byte	0x04, 0x1c
        /*00c6*/ 	.short	(.L_1472 - .L_1471)


	//   ....[0]....
.L_1471:
        /*00c8*/ 	.word	0x000002a0


	//   ....[1]....
        /*00cc*/ 	.word	0x0001d270


	//----- nvinfo : EIATTR_MAX_THREADS
	.align		4
.L_1472:
        /*00d0*/ 	.byte	0x04, 0x05
        /*00d2*/ 	.short	(.L_1474 - .L_1473)
.L_1473:
        /*00d4*/ 	.word	0x00000080
        /*00d8*/ 	.word	0x00000001
        /*00dc*/ 	.word	0x00000001


	//----- nvinfo : EIATTR_CRS_STACK_SIZE
	.align		4
.L_1474:
        /*00e0*/ 	.byte	0x04, 0x1e
        /*00e2*/ 	.short	(.L_1476 - .L_1475)
.L_1475:
        /*00e4*/ 	.word	0x00000000


	//----- nvinfo : EIATTR_CBANK_PARAM_SIZE
	.align		4
.L_1476:
        /*00e8*/ 	.byte	0x03, 0x19
        /*00ea*/ 	.short	0x00e8


	//----- nvinfo : EIATTR_PARAM_CBANK
	.align		4
        /*00ec*/ 	.byte	0x04, 0x0a
        /*00ee*/ 	.short	(.L_1478 - .L_1477)
	.align		4
.L_1477:
        /*00f0*/ 	.word	index@(.nv.constant0._ZN10layer_norm13ln_fwd_kernelINS_13Kernel_traitsI6__halfS2_S2_S2_fjLj5120ELj1ELj1ELj4ELj16ENS_18Kernel_traits_baseILj5120ES2_S2_S2_S2_fjLj128EEEEELb1ELb0ELb1ELb1EEEvNS_9FwdParamsE)
        /*00f4*/ 	.short	0x0380
        /*00f6*/ 	.short	0x00e8


	//----- nvinfo : EIATTR_SW_WAR
	.align		4
.L_1478:
        /*00f8*/ 	.byte	0x04, 0x36
        /*00fa*/ 	.short	(.L_1480 - .L_1479)
.L_1479:
        /*00fc*/ 	.word	0x00000008
.L_1480:


//--------------------- .nv.info._ZN10layer_norm13ln_fwd_kernelINS_13Kernel_traitsI6__halfS2_S2_S2_fjLj5120ELj1ELj1ELj4ELj16ENS_18Kernel_traits_baseILj5120ES2_S2_S2_S2_fjLj128EEEEELb1ELb1ELb0ELb0EEEvNS_9FwdParamsE --------------------------
	.section	.nv.info._ZN10layer_norm13ln_fwd_kernelINS_13Kernel_traitsI6__halfS2_S2_S2_fjLj5120ELj1ELj1ELj4ELj16ENS_18Kernel_traits_baseILj5120ES2_S2_S2_S2_fjLj128EEEEELb1ELb1ELb0ELb0EEEvNS_9FwdParamsE,"",@"SHT_CUDA_INFO"
	.sectionflags	@""
	.align	4


	//----- nvinfo : EIATTR_CUDA_API_VERSION
	.align		4
        /*0000*/ 	.byte	0x04, 0x37
        /*0002*/ 	.short	(.L_1482 - .L_1481)
.L_1481:
        /*0004*/ 	.word	0x00000082


	//----- nvinfo : EIATTR_KPARAM_INFO
	.align		4
.L_1482:
        /*0008*/ 	.byte	0x04, 0x17
        /*000a*/ 	.short	(.L_1484 - .L_1483)
.L_1483:
        /*000c*/ 	.word	0x00000000
        /*0010*/ 	.short	0x0000
        /*0012*/ 	.short	0x0000
        /*0014*/ 	.byte	0x00, 0xf0, 0xa1, 0x03


	//----- nvinfo : EIATTR_SPARSE_MMA_MASK
	.align		4
.L_1484:
        /*0018*/ 	.byte	0x03, 0x50
        /*001a*/ 	.short	0x0000


	//----- nvinfo : EIATTR_MAXREG_COUNT
	.align		4
        /*001c*/ 	.byte	0x03, 0x1b
        /*001e*/ 	.short	0x00ff


	//----- nvinfo : EIATTR_NUM_BARRIERS
	.align		4
        /*0020*/ 	.byte	0x02, 0x4c
        /*0022*/ 	.byte	0x01
	.zero		1


	//----- nvinfo : EIATTR_MERCURY_ISA_VERSION
	.align		4
        /*0024*/ 	.byte	0x03, 0x5f
        /*0026*/ 	.short	0x0101


	//----- nvinfo : EIATTR_COOP_GROUP_MASK_REGIDS
	.align		4
        /*0028*/ 	.byte	0x04, 0x29
        /*002a*/ 	.short	(.L_1486 - .L_1485)


	//   ....[0]....
.L_1485:
        /*002c*/ 	.word	0xffffffff


	//   ....[1]....
        /*0030*/ 	.word	0xffffffff


	//   ....[2]....
        /*0034*/ 	.word	0xffffffff


	//   ....[3]....
        /*0038*/ 	.word	0xffffffff


	//   ....[4]....
        /*003c*/ 	.word	0xffffffff


	//   ....[5]....
        /*0040*/ 	.word	0xffffffff


	//   ....[6]....
        /*0044*/ 	.word	0xffffffff


	//   ....[7]....
        /*0048*/ 	.word	0xffffffff


	//   ....[8]....
        /*004c*/ 	.word	0xffffffff


	//   ....[9]....
        /*0050*/ 	.word	0xffffffff


	//   ....[10]....
        /*0054*/ 	.word	0xffffffff


	//   ....[11]....
        /*0058*/ 	.word	0xffffffff


	//   ....[12]....
        /*005c*/ 	.word	0xffffffff


	//   ....[13]....
        /*0060*/ 	.word	0xffffffff


	//   ....[14]....
        /*0064*/ 	.word	0xffffffff


	//   ....[15]....
        /*0068*/ 	.word	0xffffffff


	//   ....[16]....
        /*006c*/ 	.word	0xffffffff


	//   ....[17]....
        /*0070*/ 	.word	0xffffffff


	//----- nvinfo : EIATTR_COOP_GROUP_INSTR_OFFSETS
	.align		4
.L_1486:
        /*0074*/ 	.byte	0x04, 0x28
        /*0076*/ 	.short	(.L_1488 - .L_1487)


	//   ....[0]....
.L_1487:
        /*0078*/ 	.word	0x00021930


	//   ....[1]....
        /*007c*/ 	.word	0x00021950


	//   ....[2]....
        /*0080*/ 	.word	0x00021970


	//   ....[3]....
        /*0084*/ 	.word	0x00021990


	//   ....[4]....
        /*0088*/ 	.word	0x000219b0


	//   ....[5]....
        /*008c*/ 	.word	0x00021f30


	//   ....[6]....
        /*0090*/ 	.word	0x00021f50


	//   ....[7]....
        /*0094*/ 	.word	0x00021f70


	//   ....[8]....
        /*0098*/ 	.word	0x00021f90


	//   ....[9]....
        /*009c*/ 	.word	0x00021fb0


	//   ....[10]....
        /*00a0*/ 	.word	0x00022130


	//   ....[11]....
        /*00a4*/ 	.word	0x00022170


	//   ....[12]....
        /*00a8*/ 	.word	0x000221b0


	//   ....[13]....
        /*00ac*/ 	.word	0x00022200


	//   ....[14]....
        /*00b0*/ 	.word	0x00022260


	//   ....[15]....
        /*00b4*/ 	.word	0x000222d0


	//   ....[16]....
        /*00b8*/ 	.word	0x00022330


	//   ....[17]....
        /*00bc*/ 	.word	0x00022380


	//----- nvinfo : EIATTR_VRC_CTA_INIT_COUNT
	.align		4
.L_1488:
        /*00c0*/ 	.byte	0x02, 0x4a
	.zero		1
	.zero		1


	//----- nvinfo : EIATTR_EXIT_INSTR_OFFSETS
	.align		4
        /*00c4*/ 	.byte	0x04, 0x1c
        /*00c6*/ 	.short	(.L_1490 - .L_1489)


	//   ....[0]....
.L_1489:
        /*00c8*/ 	.word	0x00000900


	//   ....[1]....
        /*00cc*/ 	.word	0x000234b0


	//----- nvinfo : EIATTR_INDIRECT_BRANCH_TARGETS
	.align		4
.L_1490:
        /*00d0*/ 	.byte	0x04, 0x34
        /*00d2*/ 	.short	(.L_1492 - .L_1491)


	//   ....[0]....
.L_1491:
        /*00d4*/ 	.word	.L_x_33844@srel
        /*00d8*/ 	.short	0x0
        /*00da*/ 	.short	0x0
        /*00dc*/ 	.word	0x3
        /*00e0*/ 	.word	.L_x_33845@srel
        /*00e4*/ 	.word	.L_x_33846@srel
        /*00e8*/ 	.word	.L_x_33847@srel


	//----- nvinfo : EIATTR_MAX_THREADS
	.align		4
.L_1492:
        /*00ec*/ 	.byte	0x04, 0x05
        /*00ee*/ 	.short	(.L_1494 - .L_1493)
.L_1493:
        /*00f0*/ 	.word	0x00000080
        /*00f4*/ 	.word	0x00000001
        /*00f8*/ 	.word	0x00000001


	//----- nvinfo : EIATTR_CRS_STACK_SIZE
	.align		4
.L_1494:
        /*00fc*/ 	.byte	0x04, 0x1e
        /*00fe*/ 	.short	(.L_1496 - .L_1495)
.L_1495:
        /*0100*/ 	.word	0x00000000


	//----- nvinfo : EIATTR_CBANK_PARAM_SIZE
	.align		4
.L_1496:
        /*0104*/ 	.byte	0x03, 0x19
        /*0106*/ 	.short	0x00e8


	//----- nvinfo : EIATTR_PARAM_CBANK
	.align		4
        /*0108*/ 	.byte	0x04, 0x0a
        /*010a*/ 	.short	(.L_1498 - .L_1497)
	.align		4
.L_1497:
        /*010c*/ 	.word	index@(.nv.constant0._ZN10layer_norm13ln_fwd_kernelINS_13Kernel_traitsI6__halfS2_S2_S2_fjLj5120ELj1ELj1ELj4ELj16ENS_18Kernel_traits_baseILj5120ES2_S2_S2_S2_fjLj128EEEEELb1ELb1ELb0ELb0EEEvNS_9FwdParamsE)
        /*0110*/ 	.short	0x0380
        /*0112*/ 	.short	0x00e8


	//----- nvinfo : EIATTR_SW_WAR
	.align		4
.L_1498:
        /*0114*/ 	.byte	0x04, 0x36
        /*0116*/ 	.short	(.L_1500 - .L_1499)
.L_1499:
        /*0118*/ 	.word	0x00000008
.L_1500:


//--------------------- .nv.info._ZN10layer_norm13ln_fwd_kernelINS_13Kernel_traitsI6__halfS2_S2_S2_fjLj5120ELj1ELj1ELj4ELj16ENS_18Kernel_traits_baseILj5120ES2_S2_S2_S2_fjLj128EEEEELb1ELb1ELb0ELb1EEEvNS_9FwdParamsE --------------------------
	.section	.nv.info._ZN10layer_norm13ln_fwd_kernelINS_13Kernel_traitsI6__halfS2_S2_S2_fjLj5120ELj1ELj1ELj4ELj16ENS_18Kernel_traits_baseILj5120ES2_S2_S2_S2_fjLj128EEEEELb1ELb1ELb0ELb1EEEvNS_9FwdParamsE,"",@"SHT_CUDA_INFO"
	.sectionflags	@""
	.align	4


	//----- nvinfo : EIATTR_CUDA_API_VERSION
	.align		4
        /*0000*/ 	.byte	0x04, 0x37
        /*0002*/ 	.short	(.L_1502 - .L_1501)
.L_1501:
        /*0004*/ 	.word	0x00000082


	//----- nvinfo : EIATTR_KPARAM_INFO
	.align		4
.L_1502:
        /*0008*/ 	.byte	0x04, 0x17
        /*000a*/ 	.short	(.L_1504 - .L_1503)
.L_1503:
        /*000c*/ 	.word	0x00000000
        /*0010*/ 	.short	0x0000
        /*0012*/ 	.short	0x0000
        /*0014*/ 	.byte	0x00, 0xf0, 0xa1, 0x03


	//----- nvinfo : EIATTR_SPARSE_MMA_MASK
	.align		4
.L_1504:
        /*0018*/ 	.byte	0x03, 0x50
        /*001a*/ 	.short	0x0000


	//----- nvinfo : EIATTR_MAXREG_COUNT
	.align		4
        /*001c*/ 	.byte	0x03, 0x1b
        /*001e*/ 	.short	0x00ff


	//----- nvinfo : EIATTR_NUM_BARRIERS
	.align		4
        /*0020*/ 	.byte	0x02, 0x4c
        /*0022*/ 	.byte	0x01
	.zero		1


	//----- nvinfo : EIATTR_MERCURY_ISA_VERSION
	.align		4
        /*0024*/ 	.byte	0x03, 0x5f
        /*0026*/ 	.short	0x0101


	//----- nvinfo : EIATTR_COOP_GROUP_MASK_REGIDS
	.align		4
        /*0028*/ 	.byte	0x04, 0x29
        /*002a*/ 	.short	(.L_1506 - .L_1505)


	//   ....[0]....
.L_1505:
        /*002c*/ 	.word	0xffffffff


	//   ....[1]....
        /*0030*/ 	.word	0xffffffff


	//   ....[2]....
        /*0034*/ 	.word	0xffffffff


	//   ....[3]....
        /*0038*/ 	.word	0xffffffff


	//   ....[4]....
        /*003c*/ 	.word	0xffffffff


	//   ....[5]....
        /*0040*/ 	.word	0xffffffff


	//   ....[6]....
        /*0044*/ 	.word	0xffffffff


	//   ....[7]....
        /*0048*/ 	.word	0xffffffff


	//   ....[8]....
        /*004c*/ 	.word	0xffffffff


	//   ....[9]....
        /*0050*/ 	.word	0xffffffff


	//   ....[10]....
        /*0054*/ 	.word	0xffffffff


	//   ....[11]....
        /*0058*/ 	.word	0xffffffff


	//   ....[12]....
        /*005c*/ 	.word	0xffffffff


	//   ....[13]....
        /*0060*/ 	.word	0xffffffff


	//   ....[14]....
        /*0064*/ 	.word	0xffffffff


	//   ....[15]....
        /*0068*/ 	.word	0xffffffff


	//   ....[16]....
        /*006c*/ 	.word	0xffffffff


	//   ....[17]....
        /*0070*/ 	.word	0xffffffff


	//----- nvinfo : EIATTR_COOP_GROUP_INSTR_OFFSETS
	.align		4
.L_1506:
        /*0074*/ 	.byte	0x04, 0x28
        /*0076*/ 	.short	(.L_1508 - .L_1507)


	//   ....[0]....
.L_1507:
        /*0078*/ 	.word	0x0001e360


	//   ....[1]....
        /*007c*/ 	.word	0x0001e380


	//   ....[2]....
        /*0080*/ 	.word	0x0001e3a0


	//   ....[3]....
        /*0084*/ 	.word	0x0001e3c0


	//   ....[4]....
        /*0088*/ 	.word	0x0001e400


	//   ....[5]....
        /*008c*/ 	.word	0x0001e970


	//   ....[6]....
        /*0090*/ 	.word	0x0001e990


	//   ....[7]....
        /*0094*/ 	.word	0x0001e9b0


	//   ....[8]....
        /*0098*/ 	.word	0x0001e9d0


	//   ....[9]....
        /*009c*/ 	.word	0x0001ea00


	//   ....[10]....
        /*00a0*/ 	.word	0x0001ebc0


	//   ....[11]....
        /*00a4*/ 	.word	0x0001ec00


	//   ....[12]....
        /*00a8*/ 	.word	0x0001ec40


	//   ....[13]....
        /*00ac*/ 	.word	0x0001ec90


	//   ....[14]....
        /*00b0*/ 	.word	0x0001ed60


	//   ....[15]....
        /*00b4*/ 	.word	0x0001ed90


	//   ....[16]....
        /*00b8*/ 	.word	0x0001ee40


	//   ....[17]....
        /*00bc*/ 	.word	0x0001ee70


	//----- nvinfo : EIATTR_VRC_CTA_INIT_COUNT
	.align		4
.L_1508:
        /*00c0*/ 	.byte	0x02, 0x4a
	.zero		1
	.zero		1


	//----- nvinfo : EIATTR_EXIT_INSTR_OFFSETS
	.align		4
        /*00c4*/ 	.byte	0x04, 0x1c
        /*00c6*/ 	.short	(.L_1510 - .L_1509)


	//   ....[0]....
.L_1509:
        /*00c8*/ 	.word	0x00000490


	//   ....[1]....
        /*00cc*/ 	.word	0x0001fda0


	//----- nvinfo : EIATTR_INDIRECT_BRANCH_TARGETS
	.align		4
.L_1510:
        /*00d0*/ 	.byte	0x04, 0x34
        /*00d2*/ 	.short	(.L_1512 - .L_1511)


	//   ....[0]....
.L_1511:
        /*00d4*/ 	.word	.L_x_33848@srel
        /*00d8*/ 	.short	0x0
        /*00da*/ 	.short	0x0
        /*00dc*/ 	.word	0x3
        /*00e0*/ 	.word	.L_x_33849@srel
        /*00e4*/ 	.word	.L_x_33850@srel
        /*00e8*/ 	.word	.L_x_33851@srel


	//----- nvinfo : EIATTR_MAX_THREADS
	.align		4
.L_1512:
        /*00ec*/ 	.byte	0x04, 0x05
        /*00ee*/ 	.short	(.L_1514 - .L_1513)
.L_1513:
        /*00f0*/ 	.word	0x00000080
        /*00f4*/ 	.word	0x00000001
        /*00f8*/ 	.word	0x00000001


	//----- nvinfo : EIATTR_CRS_STACK_SIZE
	.align		4
.L_1514:
        /*00fc*/ 	.byte	0x04, 0x1e
        /*00fe*/ 	.short	(.L_1516 - .L_1515)
.L_1515:
        /*0100*/ 	.word	0x00000000


	//----- nvinfo : EIATTR_CBANK_PARAM_SIZE
	.align		4
.L_1516:
        /*0104*/ 	.byte	0x03, 0x19
        /*0106*/ 	.short	0x00e8


	//----- nvinfo : EIATTR_PARAM_CBANK
	.align		4
        /*0108*/ 	.byte	0x04, 0x0a
        /*010a*/ 	.short	(.L_1518 - .L_1517)
	.align		4
.L_1517:
        /*010c*/ 	.word	index@(.nv.constant0._ZN10layer_norm13ln_fwd_kernelINS_13Kernel_traitsI6__halfS2_S2_S2_fjLj5120ELj1ELj1ELj4ELj16ENS_18Kernel_traits_baseILj5120ES2_S2_S2_S2_fjLj128EEEEELb1ELb1ELb0ELb1EEEvNS_9FwdParamsE)
        /*0110*/ 	.short	0x0380
        /*0112*/ 	.short	0x00e8


	//----- nvinfo : EIATTR_SW_WAR
	.align		4
.L_1518:
        /*0114*/ 	.byte	0x04, 0x36
        /*0116*/ 	.short	(.L_1520 - .L_1519)
.L_1519:
        /*0118*/ 	.word	0x00000008
.L_1520:


//--------------------- .nv.info._ZN10layer_norm13ln_fwd_kernelINS_13Kernel_traitsI6__halfS2_S2_S2_fjLj5120ELj1ELj1ELj4ELj16ENS_18Kernel_traits_baseILj5120ES2_S2_S2_S2_fjLj128EEEEELb1ELb1ELb1ELb0EEEvNS_9FwdParamsE --------------------------
	.section	.nv.info._ZN10layer_norm13ln_fwd_kernelINS_13Kernel_traitsI6__halfS2_S2_S2_fjLj5120ELj1ELj1ELj4ELj16ENS_18Kernel_traits_baseILj5120ES2_S2_S2_S2_fjLj128EEEEELb1ELb1ELb1ELb0EEEvNS_9FwdParamsE,"",@"SHT_CUDA_INFO"
	.sectionflags	@""
	.align	4


	//----- nvinfo : EIATTR_CUDA_API_VERSION
	.align		4
        /*0000*/ 	.byte	0x04, 0x37
        /*0002*/ 	.short	(.L_1522 - .L_1521)
.L_1521:
        /*0004*/ 	.word	0x00000082


	//----- nvinfo : EIATTR_KPARAM_INFO
	.align		4
.L_1522:
        /*0008*/ 	.byte	0x04, 0x17
        /*000a*/ 	.short	(.L_1524 - .L_1523)
.L_1523:
        /*000c*/ 	.word	0x00000000
        /*0010*/ 	.short	0x0000
        /*0012*/ 	.short	0x0000
        /*0014*/ 	.byte	0x00, 0xf0, 0xa1, 0x03


	//----- nvinfo : EIATTR_SPARSE_MMA_MASK
	.align		4
.L_1524:
        /*0018*/ 	.byte	0x03, 0x50
        /*001a*/ 	.short	0x0000


	//----- nvinfo : EIATTR_MAXREG_COUNT
	.align		4
        /*001c*/ 	.byte	0x03, 0x1b
        /*001e*/ 	.short	0x00ff


	//----- nvinfo : EIATTR_NUM_BARRIERS
	.align		4
        /*0020*/ 	.byte	0x02, 0x4c
        /*0022*/ 	.byte	0x01
	.zero		1


	//----- nvinfo : EIATTR_MERCURY_ISA_VERSION
	.align		4
        /*0024*/ 	.byte	0x03, 0x5f
        /*0026*/ 	.short	0x0101


	//----- nvinfo : EIATTR_COOP_GROUP_MASK_REGIDS
	.align		4
        /*0028*/ 	.byte	0x04, 0x29
        /*002a*/ 	.short	(.L_1526 - .L_1525)


	//   ....[0]....
.L_1525:
        /*002c*/ 	.word	0xffffffff


	//   ....[1]....
        /*0030*/ 	.word	0xffffffff


	//   ....[2]....
        /*0034*/ 	.word	0xffffffff


	//   ....[3]....
        /*0038*/ 	.word	0xffffffff


	//   ....[4]....
        /*003c*/ 	.word	0xffffffff


	//   ....[5]....
        /*0040*/ 	.word	0xffffffff


	//   ....[6]....
        /*0044*/ 	.word	0xffffffff


	//   ....[7]....
        /*0048*/ 	.word	0xffffffff


	//   ....[8]....
        /*004c*/ 	.word	0xffffffff


	//   ....[9]....
        /*0050*/ 	.word	0xffffffff


	//   ....[10]....
        /*0054*/ 	.word	0xffffffff


	//   ....[11]....
        /*0058*/ 	.word	0xffffffff


	//   ....[12]....
        /*005c*/ 	.word	0xffffffff


	//   ....[13]....
        /*0060*/ 	.word	0xffffffff


	//   ....[14]....
        /*0064*/ 	.word	0xffffffff


	//   ....[15]....
        /*0068*/ 	.word	0xffffffff


	//   ....[16]....
        /*006c*/ 	.word	0xffffffff


	//   ....[17]....
        /*0070*/ 	.word	0xffffffff


	//----- nvinfo : EIATTR_COOP_GROUP_INSTR_OFFSETS
	.align		4
.L_1526:
        /*0074*/ 	.byte	0x04, 0x28
        /*0076*/ 	.short	(.L_1528 - .L_1527)


	//   ....[0]....
.L_1527:
        /*0078*/ 	.word	0x000238b0


	//   ....[1]....
        /*007c*/ 	.word	0x000238d0


	//   ....[2]....
        /*0080*/ 	.word	0x000238f0


	//   ....[3]....
        /*0084*/ 	.word	0x00023910


	//   ....[4]....
        /*0088*/ 	.word	0x00023930


	//   ....[5]....
        /*008c*/ 	.word	0x00023eb0


	//   ....[6]....
        /*0090*/ 	.word	0x00023ed0


	//   ....[7]....
        /*0094*/ 	.word	0x00023ef0


	//   ....[8]....
        /*0098*/ 	.word	0x00023f10


	//   ....[9]....
        /*009c*/ 	.word	0x00023f30


	//   ....[10]....
        /*00a0*/ 	.word	0x000240b0


	//   ....[11]....
        /*00a4*/ 	.word	0x000240e0


	//   ....[12]....
        /*00a8*/ 	.word	0x000240f0


	//   ....[13]....
        /*00ac*/ 	.word	0x00024140


	//   ....[14]....
        /*00b0*/ 	.word	0x00024210


	//   ....[15]....
        /*00b4*/ 	.word	0x00024240


	//   ....[16]....
        /*00b8*/ 	.word	0x000242f0


	//   ....[17]....
        /*00bc*/ 	.word	0x00024320


	//----- nvinfo : EIATTR_VRC_CTA_INIT_COUNT
	.align		4
.L_1528:
        /*00c0*/ 	.byte	0x02, 0x4a
	.zero		1
	.zero		1


	//----- nvinfo : EIATTR_EXIT_INSTR_OFFSETS
	.align		4
        /*00c4*/ 	.byte	0x04, 0x1c
        /*00c6*/ 	.short	(.L_1530 - .L_1529)


	//   ....[0]....
.L_1529:
        /*00c8*/ 	.word	0x000008f0


	//   ....[1]....
        /*00cc*/ 	.word	0x00025490


	//----- nvinfo : EIATTR_MAX_THREADS
	.align		4
.L_1530:
        /*00d0*/ 	.byte	0x04, 0x05
        /*00d2*/ 	.short	(.L_1532 - .L_1531)
.L_1531:
        /*00d4*/ 	.word	0x00000080
        /*00d8*/ 	.word	0x00000001
        /*00dc*/ 	.word	0x00000001


	//----- nvinfo : EIATTR_CRS_STACK_SIZE
	.align		4
.L_1532:
        /*00e0*/ 	.byte	0x04, 0x1e
        /*00e2*/ 	.short	(.L_1534 - .L_1533)
.L_1533:
        /*00e4*/ 	.word	0x00000000


	//----- nvinfo : EIATTR_CBANK_PARAM_SIZE
	.align		4
.L_1534:
        /*00e8*/ 	.byte	0x03, 0x19
        /*00ea*/ 	.short	0x00e8


	//----- nvinfo : EIATTR_PARAM_CBANK
	.align		4
        /*00ec*/ 	.byte	0x04, 0x0a
        /*00ee*/ 	.short	(.L_1536 - .L_1535)
	.align		4
.L_1535:
        /*00f0*/ 	.word	index@(.nv.constant0._ZN10layer_norm13ln_fwd_kernelINS_13Kernel_traitsI6__halfS2_S2_S2_fjLj5120ELj1ELj1ELj4ELj16ENS_18Kernel_traits_baseILj5120ES2_S2_S2_S2_fjLj128EEEEELb1ELb1ELb1ELb0EEEvNS_9FwdParamsE)
        /*00f4*/ 	.short	0x0380
        /*00f6*/ 	.short	0x00e8


	//----- nvinfo : EIATTR_SW_WAR
	.align		4
.L_1536:
        /*00f8*/ 	.byte	0x04, 0x36
        /*00fa*/ 	.short	(.L_1538 - .L_1537)
.L_1537:
        /*00fc*/ 	.word	0x00000008
.L_1538:


//--------------------- .nv.info._ZN10layer_norm13ln_fwd_kernelINS_13Kernel_traitsI6__halfS2_S2_S2_fjLj5120ELj1ELj1ELj4ELj16ENS_18Kernel_traits_baseILj5120ES2_S2_S2_S2_fjLj128EEEEELb1ELb1ELb1ELb1EEEvNS_9FwdParamsE --------------------------
	.section	.nv.info._ZN10layer_norm13ln_fwd_kernelINS_13Kernel_traitsI6__halfS2_S2_S2_fjLj5120ELj1ELj1ELj4ELj16ENS_18Kernel_traits_baseILj5120ES2_S2_S2_S2_fjLj128EEEEELb1ELb1ELb1ELb1EEEvNS_9FwdParamsE,"",@"SHT_CUDA_INFO"
	.sectionflags	@""
	.align	4


	//----- nvinfo : EIATTR_CUDA_API_VERSION
	.align		4
        /*0000*/ 	.byte	0x04, 0x37
        /*0002*/ 	.short	(.L_1540 - .L_1539)
.L_1539:
        /*0004*/ 	.word	0x00000082


	//----- nvinfo : EIATTR_KPARAM_INFO
	.align		4
.L_1540:
        /*0008*/ 	.byte	0x04, 0x17
        /*000a*/ 	.short	(.L_1542 - .L_1541)
.L_1541:
        /*000c*/ 	.word	0x00000000
        /*0010*/ 	.short	0x0000
        /*0012*/ 	.short	0x0000
        /*0014*/ 	.byte	0x00, 0xf0, 0xa1, 0x03


	//----- nvinfo : EIATTR_SPARSE_MMA_MASK
	.align		4
.L_1542:
        /*0018*/ 	.byte	0x03, 0x50
        /*001a*/ 	.short	0x0000


	//----- nvinfo : EIATTR_MAXREG_COUNT
	.align		4
        /*001c*/ 	.byte	0x03, 0x1b
        /*001e*/ 	.short	0x00ff


	//----- nvinfo : EIATTR_NUM_BARRIERS
	.align		4
        /*0020*/ 	.byte	0x02, 0x4c
        /*0022*/ 	.byte	0x01
	.zero		1


	//----- nvinfo : EIATTR_MERCURY_ISA_VERSION
	.align		4
        /*0024*/ 	.byte	0x03, 0x5f
        /*0026*/ 	.short	0x0101


	//----- nvinfo : EIATTR_COOP_GROUP_MASK_REGIDS
	.align		4
        /*0028*/ 	.byte	0x04, 0x29
        /*002a*/ 	.short	(.L_1544 - .L_1543)


	//   ....[0]....
.L_1543:
        /*002c*/ 	.word	0xffffffff


	//   ....[1]....
        /*0030*/ 	.word	0xffffffff


	//   ....[2]....
        /*0034*/ 	.word	0xffffffff


	//   ....[3]....
        /*0038*/ 	.word	0xffffffff


	//   ....[4]....
        /*003c*/ 	.word	0xffffffff


	//   ....[5]....
        /*0040*/ 	.word	0xffffffff


	//   ....[6]....
        /*0044*/ 	.word	0xffffffff


	//   ....[7]....
        /*0048*/ 	.word	0xffffffff


	//   ....[8]....
        /*004c*/ 	.word	0xffffffff


	//   ....[9]....
        /*0050*/ 	.word	0xffffffff


	//   ....[10]....
        /*0054*/ 	.word	0xffffffff


	//   ....[11]....
        /*0058*/ 	.word	0xffffffff


	//   ....[12]....
        /*005c*/ 	.word	0xffffffff


	//   ....[13]....
        /*0060*/ 	.word	0xffffffff


	//   ....[14]....
        /*0064*/ 	.word	0xffffffff


	//   ....[15]....
        /*0068*/ 	.word	0xffffffff


	//   ....[16]....
        /*006c*/ 	.word	0xffffffff


	//   ....[17]....
        /*0070*/ 	.word	0xffffffff


	//----- nvinfo : EIATTR_COOP_GROUP_INSTR_OFFSETS
	.align		4
.L_1544:
        /*0074*/ 	.byte	0x04, 0x28
        /*0076*/ 	.short	(.L_1546 - .L_1545)


	//   ....[0]....
.L_1545:
        /*0078*/ 	.word	0x00021720


	//   ....[1]....
        /*007c*/ 	.word	0x00021760


	//   ....[2]....
        /*0080*/ 	.word	0x00021780


	//   ....[3]....
        /*0084*/ 	.word	0x000217a0


	//   ....[4]....
        /*0088*/ 	.word	0x000217c0


	//   ....[5]....
        /*008c*/ 	.word	0x00021d20


	//   ....[6]....
        /*0090*/ 	.word	0x00021d40


	//   ....[7]....
        /*0094*/ 	.word	0x00021d60


	//   ....[8]....
        /*0098*/ 	.word	0x00021d80


	//   ....[9]....
        /*009c*/ 	.word	0x00021da0


	//   ....[10]....
        /*00a0*/ 	.word	0x00021f20


	//   ....[11]....
        /*00a4*/ 	.word	0x00021f50


	//   ....[12]....
        /*00a8*/ 	.word	0x00021f60


	//   ....[13]....
        /*00ac*/ 	.word	0x00021fb0


	//   ....[14]....
        /*00b0*/ 	.word	0x00022080


	//   ....[15]....
        /*00b4*/ 	.word	0x000220b0


	//   ....[16]....
        /*00b8*/ 	.word	0x00022160


	//   ....[17]....
        /*00bc*/ 	.word	0x00022190


	//----- nvinfo : EIATTR_VRC_CTA_INIT_COUNT
	.align		4
.L_1546:
        /*00c0*/ 	.byte	0x02, 0x4a
	.zero		1
	.zero		1


	//----- nvinfo : EIATTR_EXIT_INSTR_OFFSETS
	.align		4
        /*00c4*/ 	.byte	0x04, 0x1c
        /*00c6*/ 	.short	(.L_1548 - .L_1547)


	//   ....[0]....
.L_1547:
        /*00c8*/ 	.word	0x00000490


	//   ....[1]....
        /*00cc*/ 	.word	0x000231b0


	//----- nvinfo : EIATTR_MAX_THREADS
	.align		4
.L_1548:
        /*00d0*/ 	.byte	0x04, 0x05
        /*00d2*/ 	.short	(.L_1550 - .L_1549)
.L_1549:
        /*00d4*/ 	.word	0x00000080
        /*00d8*/ 	.word	0x00000001
        /*00dc*/ 	.word	0x00000001


	//----- nvinfo : EIATTR_CRS_STACK_SIZE
	.align		4
.L_1550:
        /*00e0*/ 	.byte	0x04, 0x1e
        /*00e2*/ 	.short	(.L_1552 - .L_1551)
.L_1551:
        /*00e4*/ 	.word	0x00000000


	//----- nvinfo : EIATTR_CBANK_PARAM_SIZE
	.align		4
.L_1552:
        /*00e8*/ 	.byte	0x03, 0x19
        /*00ea*/ 	.short	0x00e8


	//----- nvinfo : EIATTR_PARAM_CBANK
	.align		4
        /*00ec*/ 	.byte	0x04, 0x0a
        /*00ee*/ 	.short	(.L_1554 - .L_1553)
	.align		4
.L_1553:
        /*00f0*/ 	.word	index@(.nv.constant0._ZN10layer_norm13ln_fwd_kernelINS_13Kernel_traitsI6__halfS2_S2_S2_fjLj5120ELj1ELj1ELj4ELj16ENS_18Kernel_traits_baseILj5120ES2_S2_S2_S2_fjLj128EEEEELb1ELb1ELb1ELb1EEEvNS_9FwdParamsE)
        /*00f4*/ 	.short	0x0380
        /*00f6*/ 	.short	0x00e8


	//----- nvinfo : EIATTR_SW_WAR
	.align		4
.L_1554:
        /*00f8*/ 	.byte	0x04, 0x36
        /*00fa*/ 	.short	(.L_1556 - .L_1555)
.L_1555:
        /*00fc*/ 	.word	0x00000008
.L_1556:


//--------------------- .nv.info._ZN10layer_norm13ln_fwd_kernelINS_13Kernel_traitsIf13__nv_bfloat16S2_S2_fjLj5120ELj1ELj1ELj4ELj16ENS_18Kernel_traits_baseILj5120EfS2_S2_S2_fjLj128EEEEELb0ELb0ELb0ELb0EEEvNS_9FwdParamsE --------------------------
	.section	.nv.info._ZN10layer_norm13ln_fwd_kernelINS_13Kernel_traitsIf13__nv_bfloat16S2_S2_fjLj5120ELj1ELj1ELj4ELj16ENS_18Kernel_traits_baseILj5120EfS2_S2_S2_fjLj128EEEEELb0ELb0ELb0ELb0EEEvNS_9FwdParamsE,"",@"SHT_CUDA_INFO"
	.sectionflags	@""
	.align	4


	//----- nvinfo : EIATTR_CUDA_API_VERSION
	.align		4
        /*0000*/ 	.byte	0x04, 0x37
        /*0002*/ 	.short	(.L_1558 - .L_1557)
.L_1557:
        /*0004*/ 	.word	0x00000082


	//----- nvinfo : EIATTR_KPARAM_INFO
	.align		4
.L_1558:
        /*0008*/ 	.byte	0x04, 0x17
        /*000a*/ 	.short	(.L_1560 - .L_1559)
.L_1559:
        /*000c*/ 	.word	0x00000000
        /*0010*/ 	.short	0x0000
        /*0012*/ 	.short	0x0000
        /*0014*/ 	.byte	0x00, 0xf0, 0xa1, 0x03


	//----- nvinfo : EIATTR_SPARSE_MMA_MASK
	.align		4
.L_1560:
        /*0018*/ 	.byte	0x03, 0x50
        /*001a*/ 	.short	0x0000


	//----- nvinfo : EIATTR_MAXREG_COUNT
	.align		4
        /*001c*/ 	.byte	0x03, 0x1b
        /*001e*/ 	.short	0x00ff


	//----- nvinfo : EIATTR_NUM_BARRIERS
	.align		4
        /*0020*/ 	.byte	0x02, 0x4c
        /*0022*/ 	.byte	0x01
	.zero		1


	//----- nvinfo : EIATTR_MERCURY_ISA_VERSION
	.align		4
        /*0024*/ 	.byte	0x03, 0x5f
        /*0026*/ 	.short	0x0101


	//----- nvinfo : EIATTR_COOP_GROUP_MASK_REGIDS
	.align		4
        /*0028*/ 	.byte	0x04, 0x29
        /*002a*/ 	.short	(.L_1562 - .L_1561)


	//   ....[0]....
.L_1561:
        /*002c*/ 	.word	0xffffffff


	//   ....[1]....
        /*0030*/ 	.word	0xffffffff


	//   ....[2]....
        /*0034*/ 	.word	0xffffffff


	//   ....[3]....
        /*0038*/ 	.word	0xffffffff


	//   ....[4]....
        /*003c*/ 	.word	0xffffffff


	//   ....[5]....
        /*0040*/ 	.word	0xffffffff


	//   ....[6]....
        /*0044*/ 	.word	0xffffffff


	//   ....[7]....
        /*0048*/ 	.word	0xffffffff


	//   ....[8]....
        /*004c*/ 	.word	0xffffffff


	//   ....[9]....
        /*0050*/ 	.word	0xffffffff


	//   ....[10]....
        /*0054*/ 	.word	0xffffffff


	//   ....[11]....
        /*0058*/ 	.word	0xffffffff


	//   ....[12]....
        /*005c*/ 	.word	0xffffffff


	//   ....[13]....
        /*0060*/ 	.word	0xffffffff


	//   ....[14]....
        /*0064*/ 	.word	0xffffffff


	//   ....[15]....
        /*0068*/ 	.word	0xffffffff


	//   ....[16]....
        /*006c*/ 	.word	0xffffffff


	//   ....[17]....
        /*0070*/ 	.word	0xffffffff


	//----- nvinfo : EIATTR_COOP_GROUP_INSTR_OFFSETS
	.align		4
.L_1562:
        /*0074*/ 	.byte	0x04, 0x28
        /*0076*/ 	.short	(.L_1564 - .L_1563)


	//   ....[0]....
.L_1563:
        /*0078*/ 	.word	0x00002d40


	//   ....[1]....
        /*007c*/ 	.word	0x00002d60


	//   ....[2]....
        /*0080*/ 	.word	0x00002d80


	//   ....[3]....
        /*0084*/ 	.word	0x00002da0


	//   ....[4]....
        /*0088*/ 	.word	0x00002dc0


	//   ....[5]....
        /*008c*/ 	.word	0x00003340


	//   ....[6]....
        /*0090*/ 	.word	0x00003370


	//   ....[7]....
        /*0094*/ 	.word	0x00003390


	//   ....[8]....
        /*0098*/ 	.word	0x000033c0


	//   ....[9]....
        /*009c*/ 	.word	0x000033f0


	//   ....[10]....
        /*00a0*/ 	.word	0x00003460


	//   ....[11]....
        /*00a4*/ 	.word	0x000034c0


	//   ....[12]....
        /*00a8*/ 	.word	0x000034f0


	//   ....[13]....
        /*00ac*/ 	.word	0x00003500


	//   ....[14]....
        /*00b0*/ 	.word	0x000035a0


	//   ....[15]....
        /*00b4*/ 	.word	0x00003600


	//   ....[16]....
        /*00b8*/ 	.word	0x00003690


	//   ....[17]....
        /*00bc*/ 	.word	0x000036c0


	//----- nvinfo : EIATTR_VRC_CTA_INIT_COUNT
	.align		4
.L_1564:
        /*00c0*/ 	.byte	0x02, 0x4a
	.zero		1
	.zero		1


	//----- nvinfo : EIATTR_EXIT_INSTR_OFFSETS
	.align		4
        /*00c4*/ 	.byte	0x04, 0x1c
        /*00c6*/ 	.short	(.L_1566 - .L_1565)


	//   ....[0]....
.L_1565:
        /*00c8*/ 	.word	0x000007b0


	//   ....[1]....
        /*00cc*/ 	.word	0x000042b0


	//----- nvinfo : EIATTR_MAX_THREADS
	.align		4
.L_1566:
        /*00d0*/ 	.byte	0x04, 0x05
        /*00d2*/ 	.short	(.L_1568 - .L_1567)
.L_1567:
        /*00d4*/ 	.word	0x00000080
        /*00d8*/ 	.word	0x00000001
        /*00dc*/ 	.word	0x00000001


	//----- nvinfo : EIATTR_CRS_STACK_SIZE
	.align		4
.L_1568:
        /*00e0*/ 	.byte	0x04, 0x1e
        /*00e2*/ 	.short	(.L_1570 - .L_1569)
.L_1569:
        /*00e4*/ 	.word	0x00000000


	//----- nvinfo : EIATTR_CBANK_PARAM_SIZE
	.align		4
.L_1570:
        /*00e8*/ 	.byte	0x03, 0x19
        /*00ea*/ 	.short	0x00e8


	//----- nvinfo : EIATTR_PARAM_CBANK
	.align		4
        /*00ec*/ 	.byte	0x04, 0x0a
        /*00ee*/ 	.short	(.L_1572 - .L_1571)
	.align		4
.L_1571:
        /*00f0*/ 	.word	index@(.nv.constant0._ZN10layer_norm13ln_fwd_kernelINS_13Kernel_traitsIf13__nv_bfloat16S2_S2_fjLj5120ELj1ELj1ELj4ELj16ENS_18Kernel_traits_baseILj5120EfS2_S2_S2_fjLj128EEEEELb0ELb0ELb0ELb0EEEvNS_9FwdParamsE)
        /*00f4*/ 	.short	0x0380
        /*00f6*/ 	.short	0x00e8


	//----- nvinfo : EIATTR_SW_WAR
	.align		4
.L_1572:
        /*00f8*/ 	.byte	0x04, 0x36
        /*00fa*/ 	.short	(.L_1574 - .L_1573)
.L_1573:
        /*00fc*/ 	.word	0x00000008
.L_1574:


//--------------------- .nv.info._ZN10layer_norm13ln_fwd_kernelINS_13Kernel_traitsIf13__nv_bfloat16S2_S2_fjLj5120ELj1ELj1ELj4ELj16ENS_18Kernel_traits_baseILj5120EfS2_S2_S2_fjLj128EEEEELb0ELb0ELb0ELb1EEEvNS_9FwdParamsE --------------------------
	.section	.nv.info._ZN10layer_norm13ln_fwd_kernelINS_13Kernel_traitsIf13__nv_bfloat16S2_S2_fjLj5120ELj1ELj1ELj4ELj16ENS_18Kernel_traits_baseILj5120EfS2_S2_S2_fjLj128EEEEELb0ELb0ELb0ELb1EEEvNS_9FwdParamsE,"",@"SHT_CUDA_INFO"
	.sectionflags	@""
	.align	4


	//----- nvinfo : EIATTR_CUDA_API_VERSION
	.align		4
        /*0000*/ 	.byte	0x04, 0x37
        /*0002*/ 	.short	(.L_1576 - .L_1575)
.L_1575:
        /*0004*/ 	.word	0x00000082


	//----- nvinfo : EIATTR_KPARAM_INFO
	.align		4
.L_1576:
        /*0008*/ 	.byte	0x04, 0x17
        /*000a*/ 	.short	(.L_1578 - .L_1577)
.L_1577:
        /*000c*/ 	.word	0x00000000
        /*0010*/ 	.short	0x0000
        /*0012*/ 	.short	0x0000
        /*0014*/ 	.byte	0x00, 0xf0, 0xa1, 0x03


	//----- nvinfo : EIATTR_SPARSE_MMA_MASK
	.align		4
.L_1578:
        /*0018*/ 	.byte	0x03, 0x50
        /*001a*/ 	.short	0x0000


	//----- nvinfo : EIATTR_MAXREG_COUNT
	.align		4
        /*001c*/ 	.byte	0x03, 0x1b
        /*001e*/ 	.short	0x00ff


	//----- nvinfo : EIATTR_NUM_BARRIERS
	.align		4
        /*0020*/ 	.byte	0x02, 0x4c
        /*0022*/ 	.byte	0x01
	.zero		1


	//----- nvinfo : EIATTR_MERCURY_ISA_VERSION
	.align		4
        /*0024*/ 	.byte	0x03, 0x5f
        /*0026*/ 	.short	0x0101


	//----- nvinfo : EIATTR_COOP_GROUP_MASK_REGIDS
	.align		4
        /*0028*/ 	.byte	0x04, 0x29
        /*002a*/ 	.short	(.L_1580 - .L_1579)


	//   ....[0]....
.L_1579:
        /*002c*/ 	.word	0xffffffff


	//   ....[1]....
        /*0030*/ 	.word	0xffffffff


	//   ....[2]....
        /*0034*/ 	.word	0xffffffff


	//   ....[3]....
        /*0038*/ 	.word	0xffffffff


	//   ....[4]....
        /*003c*/ 	.word	0xffffffff


	//   ....[5]....
        /*0040*/ 	.word	0xffffffff


	//   ....[6]....
        /*0044*/ 	.word	0xffffffff


	//   ....[7]....
        /*0048*/ 	.word	0xffffffff


	//   ....[8]....
        /*004c*/ 	.word	0xffffffff


	//   ....[9]....
        /*0050*/ 	.word	0xffffffff


	//   ....[10]....
        /*0054*/ 	.word	0xffffffff


	//   ....[11]....
        /*0058*/ 	.word	0xffffffff


	//   ....[12]....
        /*005c*/ 	.word	0xffffffff


	//   ....[13]....
        /*0060*/ 	.word	0xffffffff


	//   ....[14]....
        /*0064*/ 	.word	0xffffffff


	//   ....[15]....
        /*0068*/ 	.word	0xffffffff


	//   ....[16]....
        /*006c*/ 	.word	0xffffffff


	//   ....[17]....
        /*0070*/ 	.word	0xffffffff


	//----- nvinfo : EIATTR_COOP_GROUP_INSTR_OFFSETS
	.align		4
.L_1580:
        /*0074*/ 	.byte	0x04, 0x28
        /*0076*/ 	.short	(.L_1582 - .L_1581)


	//   ....[0]....
.L_1581:
        /*0078*/ 	.word	0x00002670


	//   ....[1]....
        /*007c*/ 	.word	0x00002690


	//   ....[2]....
        /*0080*/ 	.word	0x000026b0


	//   ....[3]....
        /*0084*/ 	.word	0x000026d0


	//   ....[4]....
        /*0088*/ 	.word	0x000026f0


	//   ....[5]....
        /*008c*/ 	.word	0x00002c20


	//   ....[6]....
        /*0090*/ 	.word	0x00002c50


	//   ....[7]....
        /*0094*/ 	.word	0x00002c80


	//   ....[8]....
        /*0098*/ 	.word	0x00002ca0


	//   ....[9]....
        /*009c*/ 	.word	0x00002ce0


	//   ....[10]....
        /*00a0*/ 	.word	0x00002d70


	//   ....[11]....
        /*00a4*/ 	.word	0x00002dd0


	//   ....[12]....
        /*00a8*/ 	.word	0x00002e00


	//   ....[13]....
        /*00ac*/ 	.word	0x00002e20


	//   ....[14]....
        /*00b0*/ 	.word	0x00002eb0


	//   ....[15]....
        /*00b4*/ 	.word	0x00002ef0


	//   ....[16]....
        /*00b8*/ 	.word	0x00002fa0


	//   ....[17]....
        /*00bc*/ 	.word	0x00002fc0


	//----- nvinfo : EIATTR_VRC_CTA_INIT_COUNT
	.align		4
.L_1582:
        /*00c0*/ 	.byte	0x02, 0x4a
	.zero		1
	.zero		1


	//----- nvinfo : EIATTR_EXIT_INSTR_OFFSETS
	.align		4
        /*00c4*/ 	.byte	0x04, 0x1c
        /*00c6*/ 	.short	(.L_1584 - .L_1583)


	//   ....[0]....
.L_1583:
        /*00c8*/ 	.word	0x00000490


	//   ....[1]....
        /*00cc*/ 	.word	0x00003a30


	//----- nvinfo : EIATTR_MAX_THREADS
	.align		4
.L_1584:
        /*00d0*/ 	.byte	0x04, 0x05
        /*00d2*/ 	.short	(.L_1586 - .L_1585)
.L_1585:
        /*00d4*/ 	.word	0x00000080
        /*00d8*/ 	.word	0x00000001
        /*00dc*/ 	.word	0x00000001


	//----- nvinfo : EIATTR_CBANK_PARAM_SIZE
	.align		4
.L_1586:
        /*00e0*/ 	.byte	0x03, 0x19
        /*00e2*/ 	.short	0x00e8


	//----- nvinfo : EIATTR_PARAM_CBANK
	.align		4
        /*00e4*/ 	.byte	0x04, 0x0a
        /*00e6*/ 	.short	(.L_1588 - .L_1587)
	.align		4
.L_1587:
        /*00e8*/ 	.word	index@(.nv.constant0._ZN10layer_norm13ln_fwd_kernelINS_13Kernel_traitsIf13__nv_bfloat16S2_S2_fjLj5120ELj1ELj1ELj4ELj16ENS_18Kernel_traits_baseILj5120EfS2_S2_S2_fjLj128EEEEELb0ELb0ELb0ELb1EEEvNS_9FwdParamsE)
        /*00ec*/ 	.short	0x0380
        /*00ee*/ 	.short	0x00e8


	//----- nvinfo : EIATTR_SW_WAR
	.align		4
.L_1588:
        /*00f0*/ 	.byte	0x04, 0x36
        /*00f2*/ 	.short	(.L_1590 - .L_1589)
.L_1589:
        /*00f4*/ 	.word	0x00000008
.L_1590:


//--------------------- .nv.info._ZN10layer_norm13ln_fwd_kernelINS_13Kernel_traitsIf13__nv_bfloat16S2_S2_fjLj5120ELj1ELj1ELj4ELj16ENS_18Kernel_traits_baseILj5120EfS2_S2_S2_fjLj128EEEEELb0ELb0ELb1ELb0EEEvNS_9FwdParamsE --------------------------
	.section	.nv.info._ZN10layer_norm13ln_fwd_kernelINS_13Kernel_traitsIf13__nv_bfloat16S2_S2_fjLj5120ELj1ELj1ELj4ELj16ENS_18Kernel_traits_baseILj5120EfS2_S2_S2_fjLj128EEEEELb0ELb0ELb1ELb0EEEvNS_9FwdParamsE,"",@"SHT_CUDA_INFO"
	.sectionflags	@""
	.align	4


	//----- nvinfo : EIATTR_CUDA_API_VERSION
	.align		4
        /*0000*/ 	.byte	0x04, 0x37
        /*0002*/ 	.short	(.L_1592 - .L_1591)
.L_1591:
        /*0004*/ 	.word	0x00000082


	//----- nvinfo : EIATTR_KPARAM_INFO
	.align		4
.L_1592:
        /*0008*/ 	.byte	0x04, 0x17
        /*000a*/ 	.short	(.L_1594 - .L_1593)
.L_1593:
        /*000c*/ 	.word	0x00000000
        /*0010*/ 	.short	0x0000
        /*0012*/ 	.short	0x0000
        /*0014*/ 	.byte	0x00, 0xf0, 0xa1, 0x03


	//----- nvinfo : EIATTR_SPARSE_MMA_MASK
	.align		4
.L_1594:
        /*0018*/ 	.byte	0x03, 0x50
        /*001a*/ 	.short	0x0000


	//----- nvinfo : EIATTR_MAXREG_COUNT
	.align		4
        /*001c*/ 	.byte	0x03, 0x1b
        /*001e*/ 	.short	0x00ff


	//----- nvinfo : EIATTR_NUM_BARRIERS
	.align		4
        /*0020*/ 	.byte	0x02, 0x4c
        /*0022*/ 	.byte	0x01
	.zero		1


	//----- nvinfo : EIATTR_MERCURY_ISA_VERSION
	.align		4
        /*0024*/ 	.byte	0x03, 0x5f
        /*0026*/ 	.short	0x0101


	//----- nvinfo : EIATTR_COOP_GROUP_MASK_REGIDS
	.align		4
        /*0028*/ 	.byte	0x04, 0x29
        /*002a*/ 	.short	(.L_1596 - .L_1595)


	//   ....[0]....
.L_1595:
        /*002c*/ 	.word	0xffffffff


	//   ....[1]....
        /*0030*/ 	.word	0xffffffff


	//   ....[2]....
        /*0034*/ 	.word	0xffffffff


	//   ....[3]....
        /*0038*/ 	.word	0xffffffff


	//   ....[4]....
        /*003c*/ 	.word	0xffffffff


	//   ....[5]....
        /*0040*/ 	.word	0xffffffff


	//   ....[6]....
        /*0044*/ 	.word	0xffffffff


	//   ....[7]....
        /*0048*/ 	.word	0xffffffff


	//   ....[8]....
        /*004c*/ 	.word	0xffffffff


	//   ....[9]....
        /*0050*/ 	.word	0xffffffff


	//   ....[10]....
        /*0054*/ 	.word	0xffffffff


	//   ....[11]....
        /*0058*/ 	.word	0xffffffff


	//   ....[12]....
        /*005c*/ 	.word	0xffffffff


	//   ....[13]....
        /*0060*/ 	.word	0xffffffff


	//   ....[14]....
        /*0064*/ 	.word	0xffffffff


	//   ....[15]....
        /*0068*/ 	.word	0xffffffff


	//   ....[16]....
        /*006c*/ 	.word	0xffffffff


	//   ....[17]....
        /*0070*/ 	.word	0xffffffff


	//----- nvinfo : EIATTR_COOP_GROUP_INSTR_OFFSETS
	.align		4
.L_1596:
        /*0074*/ 	.byte	0x04, 0x28
        /*0076*/ 	.short	(.L_1598 - .L_1597)


	//   ....[0]....
.L_1597:
        /*0078*/ 	.word	0x00003240


	//   ....[1]....
        /*007c*/ 	.word	0x00003260


	//   ....[2]....
        /*0080*/ 	.word	0x00003280


	//   ....[3]....
        /*0084*/ 	.word	0x000032a0


	//   ....[4]....
        /*0088*/ 	.word	0x000032c0


	//   ....[5]....
        /*008c*/ 	.word	0x00003840


	//   ....[6]....
        /*0090*/ 	.word	0x00003870


	//   ....[7]....
        /*0094*/ 	.word	0x000038a0


	//   ....[8]....
        /*0098*/ 	.word	0x000038d0


	//   ....[9]....
        /*009c*/ 	.word	0x000038f0


	//   ....[10]....
        /*00a0*/ 	.word	0x00003970


	//   ....[11]....
        /*00a4*/ 	.word	0x000039e0


	//   ....[12]....
        /*00a8*/ 	.word	0x00003a00


	//   ....[13]....
        /*00ac*/ 	.word	0x00003a10


	//   ....[14]....
        /*00b0*/ 	.word	0x00003ad0


	//   ....[15]....
        /*00b4*/ 	.word	0x00003b00


	//   ....[16]....
        /*00b8*/ 	.word	0x00003ba0


	//   ....[17]....
        /*00bc*/ 	.word	0x00003bd0


	//----- nvinfo : EIATTR_VRC_CTA_INIT_COUNT
	.align		4
.L_1598:
        /*00c0*/ 	.byte	0x02, 0x4a
	.zero		1
	.zero		1


	//----- nvinfo : EIATTR_EXIT_INSTR_OFFSETS
	.align		4
        /*00c4*/ 	.byte	0x04, 0x1c
        /*00c6*/ 	.short	(.L_1600 - .L_1599)


	//   ....[0]....
.L_1599:
        /*00c8*/ 	.word	0x000007b0


	//   ....[1]....
        /*00cc*/ 	.word	0x00004830


	//----- nvinfo : EIATTR_MAX_THREADS
	.align		4
.L_1600:
        /*00d0*/ 	.byte	0x04, 0x05
        /*00d2*/ 	.short	(.L_1602 - .L_1601)
.L_1601:
        /*00d4*/ 	.word	0x00000080
        /*00d8*/ 	.word	0x00000001
        /*00dc*/ 	.word	0x00000001


	//----- nvinfo : EIATTR_CRS_STACK_SIZE
	.align		4
.L_1602:
        /*00e0*/ 	.byte	0x04, 0x1e
        /*00e2*/ 	.short	(.L_1604 - .L_1603)
.L_1603:
        /*00e4*/ 	.word	0x00000000


	//----- nvinfo : EIATTR_CBANK_PARAM_SIZE
	.align		4
.L_1604:
        /*00e8*/ 	.byte	0x03, 0x19
        /*00ea*/ 	.short	0x00e8


	//----- nvinfo : EIATTR_PARAM_CBANK
	.align		4
        /*00ec*/ 	.byte	0x04, 0x0a
        /*00ee*/ 	.short	(.L_1606 - .L_1605)
	.align		4
.L_1605:
        /*00f0*/ 	.word	index@(.nv.constant0._ZN10layer_norm13ln_fwd_kernelINS_13Kernel_traitsIf13__nv_bfloat16S2_S2_fjLj5120ELj1ELj1ELj4ELj16ENS_18Kernel_traits_baseILj5120EfS2_S2_S2_fjLj128EEEEELb0ELb0ELb1ELb0EEEvNS_9FwdParamsE)
        /*00f4*/ 	.short	0x0380
        /*00f6*/ 	.short	0x00e8


	//----- nvinfo : EIATTR_SW_WAR
	.align		4
.L_1606:
        /*00f8*/ 	.byte	0x04, 0x36
        /*00fa*/ 	.short	(.L_1608 - .L_1607)
.L_1607:
        /*00fc*/ 	.word	0x00000008
.L_1608:


//--------------------- .nv.info._ZN10layer_norm13ln_fwd_kernelINS_13Kernel_traitsIf13__nv_bfloat16S2_S2_fjLj5120ELj1ELj1ELj4ELj16ENS_18Kernel_traits_baseILj5120EfS2_S2_S2_fjLj128EEEEELb0ELb0ELb1ELb1EEEvNS_9FwdParamsE --------------------------
	.section	.nv.info._ZN10layer_norm13ln_fwd_kernelINS_13Kernel_traitsIf13__nv_bfloat16S2_S2_fjLj5120ELj1ELj1ELj4ELj16ENS_18Kernel_traits_baseILj5120EfS2_S2_S2_fjLj128EEEEELb0ELb0ELb1ELb1EEEvNS_9FwdParamsE,"",@"SHT_CUDA_INFO"
	.sectionflags	@""
	.align	4


	//----- nvinfo : EIATTR_CUDA_API_VERSION
	.align		4
        /*0000*/ 	.byte	0x04, 0x37
        /*0002*/ 	.short	(.L_1610 - .L_1609)
.L_1609:
        /*0004*/ 	.word	0x00000082


	//----- nvinfo : EIATTR_KPARAM_INFO
	.align		4
.L_1610:
        /*0008*/ 	.byte	0x04, 0x17
        /*000a*/ 	.short	(.L_1612 - .L_1611)
.L_1611:
        /*000c*/ 	.word	0x00000000
        /*0010*/ 	.short	0x0000
        /*0012*/ 	.short	0x0000
        /*0014*/ 	.byte	0x00, 0xf0, 0xa1, 0x03


	//----- nvinfo : EIATTR_SPARSE_MMA_MASK
	.align		4
.L_1612:
        /*0018*/ 	.byte	0x03, 0x50
        /*001a*/ 	.short	0x0000


	//----- nvinfo : EIATTR_MAXREG_COUNT
	.align		4
        /*001c*/ 	.byte	0x03, 0x1b
        /*001e*/ 	.short	0x00ff


	//----- nvinfo : EIATTR_NUM_BARRIERS
	.align		4
        /*0020*/ 	.byte	0x02, 0x4c
        /*0022*/ 	.byte	0x01
	.zero		1


	//----- nvinfo : EIATTR_MERCURY_ISA_VERSION
	.align		4
        /*0024*/ 	.byte	0x03, 0x5f
        /*0026*/ 	.short	0x0101


	//----- nvinfo : EIATTR_COOP_GROUP_MASK_REGIDS
	.align		4
        /*0028*/ 	.byte	0x04, 0x29
        /*002a*/ 	.short	(.L_1614 - .L_1613)


	//   ....[0]....
.L_1613:
        /*002c*/ 	.word	0xffffffff


	//   ....[1]....
        /*0030*/ 	.word	0xffffffff


	//   ....[2]....
        /*0034*/ 	.word	0xffffffff


	//   ....[3]....
        /*0038*/ 	.word	0xffffffff


	//   ....[4]....
        /*003c*/ 	.word	0xffffffff


	//   ....[5]....
        /*0040*/ 	.word	0xffffffff


	//   ....[6]....
        /*0044*/ 	.word	0xffffffff


	//   ....[7]....
        /*0048*/ 	.word	0xffffffff


	//   ....[8]....
        /*004c*/ 	.word	0xffffffff


	//   ....[9]....
        /*0050*/ 	.word	0xffffffff


	//   ....[10]....
        /*0054*/ 	.word	0xffffffff


	//   ....[11]....
        /*0058*/ 	.word	0xffffffff


	//   ....[12]....
        /*005c*/ 	.word	0xffffffff


	//   ....[13]....
        /*0060*/ 	.word	0xffffffff


	//   ....[14]....
        /*0064*/ 	.word	0xffffffff


	//   ....[15]....
        /*0068*/ 	.word	0xffffffff


	//   ....[16]....
        /*006c*/ 	.word	0xffffffff


	//   ....[17]....
        /*0070*/ 	.word	0xffffffff


	//----- nvinfo : EIATTR_COOP_GROUP_INSTR_OFFSETS
	.align		4
.L_1614:
        /*0074*/ 	.byte	0x04, 0x28
        /*0076*/ 	.short	(.L_1616 - .L_1615)


	//   ....[0]....
.L_1615:
        /*0078*/ 	.word	0x00002bd0


	//   ....[1]....
        /*007c*/ 	.word	0x00002bf0


	//   ....[2]....
        /*0080*/ 	.word	0x00002c10


	//   ....[3]....
        /*0084*/ 	.word	0x00002c30


	//   ....[4]....
        /*0088*/ 	.word	0x00002c50


	//   ....[5]....
        /*008c*/ 	.word	0x00003180


	//   ....[6]....
        /*0090*/ 	.word	0x000031a0


	//   ....[7]....
        /*0094*/ 	.word	0x000031c0


	//   ....[8]....
        /*0098*/ 	.word	0x000031f0


	//   ....[9]....
        /*009c*/ 	.word	0x00003220


	//   ....[10]....
        /*00a0*/ 	.word	0x000033d0


	//   ....[11]....
        /*00a4*/ 	.word	0x00003400


	//   ....[12]....
        /*00a8*/ 	.word	0x00003410


	//   ....[13]....
        /*00ac*/ 	.word	0x00003450


	//   ....[14]....
        /*00b0*/ 	.word	0x00003520


	//   ....[15]....
        /*00b4*/ 	.word	0x00003550


	//   ....[16]....
        /*00b8*/ 	.word	0x00003600


	//   ....[17]....
        /*00bc*/ 	.word	0x00003630


	//----- nvinfo : EIATTR_VRC_CTA_INIT_COUNT
	.align		4
.L_1616:
        /*00c0*/ 	.byte	0x02, 0x4a
	.zero		1
	.zero		1


	//----- nvinfo : EIATTR_EXIT_INSTR_OFFSETS
	.align		4
        /*00c4*/ 	.byte	0x04, 0x1c
        /*00c6*/ 	.short	(.L_1618 - .L_1617)


	//   ....[0]....
.L_1617:
        /*00c8*/ 	.word	0x00000440


	//   ....[1]....
        /*00cc*/ 	.word	0x00004160


	//----- nvinfo : EIATTR_MAX_THREADS
	.align		4
.L_1618:
        /*00d0*/ 	.byte	0x04, 0x05
        /*00d2*/ 	.short	(.L_1620 - .L_1619)
.L_1619:
        /*00d4*/ 	.word	0x00000080
        /*00d8*/ 	.word	0x00000001
        /*00dc*/ 	.word	0x00000001


	//----- nvinfo : EIATTR_CRS_STACK_SIZE
	.align		4
.L_1620:
        /*00e0*/ 	.byte	0x04, 0x1e
        /*00e2*/ 	.short	(.L_1622 - .L_1621)
.L_1621:
        /*00e4*/ 	.word	0x00000000


	//----- nvinfo : EIATTR_CBANK_PARAM_SIZE
	.align		4
.L_1622:
        /*00e8*/ 	.byte	0x03, 0x19
        /*00ea*/ 	.short	0x00e8


	//----- nvinfo : EIATTR_PARAM_CBANK
	.align		4
        /*00ec*/ 	.byte	0x04, 0x0a
        /*00ee*/ 	.short	(.L_1624 - .L_1623)
	.align		4
.L_1623:
        /*00f0*/ 	.word	index@(.nv.constant0._ZN10layer_norm13ln_fwd_kernelINS_13Kernel_traitsIf13__nv_bfloat16S2_S2_fjLj5120ELj1ELj1ELj4ELj16ENS_18Kernel_traits_baseILj5120EfS2_S2_S2_fjLj128EEEEELb0ELb0ELb1ELb1EEEvNS_9FwdParamsE)
        /*00f4*/ 	.short	0x0380
        /*00f6*/ 	.short	0x00e8


	//----- nvinfo : EIATTR_SW_WAR
	.align		4
.L_1624:
        /*00f8*/ 	.byte	0x04, 0x36
        /*00fa*/ 	.short	(.L_1626 - .L_1625)
.L_1625:
        /*00fc*/ 	.word	0x00000008
.L_1626:


//--------------------- .nv.info._ZN10layer_norm13ln_fwd_kernelINS_13Kernel_traitsIf13__nv_bfloat16S2_S2_fjLj5120ELj1ELj1ELj4ELj16ENS_18Kernel_traits_baseILj5120EfS2_S2_S2_fjLj128EEEEELb0ELb1ELb0ELb0EEEvNS_9FwdParamsE --------------------------
	.section	.nv.info._ZN10layer_norm13ln_fwd_kernelINS_13Kernel_traitsIf13__nv_bfloat16S2_S2_fjLj5120ELj1ELj1ELj4ELj16ENS_18Kernel_traits_baseILj5120EfS2_S2_S2_fjLj128EEEEELb0ELb1ELb0ELb0EEEvNS_9FwdParamsE,"",@"SHT_CUDA_INFO"
	.sectionflags	@""
	.align	4


	//----- nvinfo : EIATTR_CUDA_API_VERSION
	.align		4
        /*0000*/ 	.byte	0x04, 0x37
        /*0002*/ 	.short	(.L_1628 - .L_1627)
.L_1627:
        /*0004*/ 	.word	0x00000082


	//----- nvinfo : EIATTR_KPARAM_INFO
	.align		4
.L_1628:
        /*0008*/ 	.byte	0x04, 0x17
        /*000a*/ 	.short	(.L_1630 - .L_1629)
.L_1629:
        /*000c*/ 	.word	0x00000000
        /*0010*/ 	.short	0x0000
        /*0012*/ 	.short	0x0000
        /*0014*/ 	.byte	0x00, 0xf0, 0xa1, 0x03


	//----- nvinfo : EIATTR_SPARSE_MMA_MASK
	.align		4
.L_1630:
        /*0018*/ 	.byte	0x03, 0x50
        /*001a*/ 	.short	0x0000


	//----- nvinfo : EIATTR_MAXREG_COUNT
	.align		4
        /*001c*/ 	.byte	0x03, 0x1b
        /*001e*/ 	.short	0x00ff


	//----- nvinfo : EIATTR_NUM_BARRIERS
	.align		4
        /*0020*/ 	.byte	0x02, 0x4c
        /*0022*/ 	.byte	0x01
	.zero		1


	//----- nvinfo : EIATTR_MERCURY_ISA_VERSION
	.align		4
        /*0024*/ 	.byte	0x03, 0x5f
        /*0026*/ 	.short	0x0101


	//----- nvinfo : EIATTR_COOP_GROUP_MASK_REGIDS
	.align		4
        /*0028*/ 	.byte	0x04, 0x29
        /*002a*/ 	.short	(.L_1632 - .L_1631)


	//   ....[0]....
.L_1631:
        /*002c*/ 	.word	0xffffffff


	//   ....[1]....
        /*0030*/ 	.word	0xffffffff


	//   ....[2]....
        /*0034*/ 	.word	0xffffffff


	//   ....[3]....
        /*0038*/ 	.word	0xffffffff


	//   ....[4]....
        /*003c*/ 	.word	0xffffffff


	//   ....[5]....
        /*0040*/ 	.word	0xffffffff


	//   ....[6]....
        /*0044*/ 	.word	0xffffffff


	//   ....[7]....
        /*0048*/ 	.word	0xffffffff


	//   ....[8]....
        /*004c*/ 	.word	0xffffffff


	//   ....[9]....
        /*0050*/ 	.word	0xffffffff


	//   ....[10]....
        /*0054*/ 	.word	0xffffffff


	//   ....[11]....
        /*0058*/ 	.word	0xffffffff


	//   ....[12]....
        /*005c*/ 	.word	0xffffffff


	//   ....[13]....
        /*0060*/ 	.word	0xffffffff


	//   ....[14]....
        /*0064*/ 	.word	0xffffffff


	//   ....[15]....
        /*0068*/ 	.word	0xffffffff


	//   ....[16]....
        /*006c*/ 	.word	0xffffffff


	//   ....[17]....
        /*0070*/ 	.word	0xffffffff


	//----- nvinfo : EIATTR_COOP_GROUP_INSTR_OFFSETS
	.align		4
.L_1632:
        /*0074*/ 	.byte	0x04, 0x28
        /*0076*/ 	.short	(.L_1634 - .L_1633)


	//   ....[0]....
.L_1633:
        /*0078*/ 	.word	0x00002c90


	//   ....[1]....
        /*007c*/ 	.word	0x00002cb0


	//   ....[2]....
        /*0080*/ 	.word	0x00002cd0


	//   ....[3]....
        /*0084*/ 	.word	0x00002cf0


	//   ....[4]....
        /*0088*/ 	.word	0x00002d10


	//   ....[5]....
        /*008c*/ 	.word	0x00003290


	//   ....[6]....
        /*0090*/ 	.word	0x000032b0


	//   ....[7]....
        /*0094*/ 	.word	0x000032d0


	//   ....[8]....
        /*0098*/ 	.word	0x000032f0


	//   ....[9]....
        /*009c*/ 	.word	0x00003310


	//   ....[10]....
        /*00a0*/ 	.word	0x000034a0


	//   ....[11]....
        /*00a4*/ 	.word	0x000034d0


	//   ....[12]....
        /*00a8*/ 	.word	0x00003510


	//   ....[13]....
        /*00ac*/ 	.word	0x00003570


	//   ....[14]....
        /*00b0*/ 	.word	0x000035d0


	//   ....[15]....
        /*00b4*/ 	.word	0x00003630


	//   ....[16]....
        /*00b8*/ 	.word	0x000036b0


	//   ....[17]....
        /*00bc*/ 	.word	0x000036f0


	//----- nvinfo : EIATTR_VRC_CTA_INIT_COUNT
	.align		4
.L_1634:
        /*00c0*/ 	.byte	0x02, 0x4a
	.zero		1
	.zero		1


	//----- nvinfo : EIATTR_EXIT_INSTR_OFFSETS
	.align		4
        /*00c4*/ 	.byte	0x04, 0x1c
        /*00c6*/ 	.short	(.L_1636 - .L_1635)


	//   ....[0]....
.L_1635:
        /*00c8*/ 	.word	0x00000a10


	//   ....[1]....
        /*00cc*/ 	.word	0x00004300


	//----- nvinfo : EIATTR_MAX_THREADS
	.align		4
.L_1636:
        /*00d0*/ 	.byte	0x04, 0x05
        /*00d2*/ 	.short	(.L_1638 - .L_1637)
.L_1637:
        /*00d4*/ 	.word	0x00000080
        /*00d8*/ 	.word	0x00000001
        /*00dc*/ 	.word	0x00000001


	//----- nvinfo : EIATTR_CRS_STACK_SIZE
	.align		4
.L_1638:
        /*00e0*/ 	.byte	0x04, 0x1e
        /*00e2*/ 	.short	(.L_1640 - .L_1639)
.L_1639:
        /*00e4*/ 	.word	0x00000000


	//----- nvinfo : EIATTR_CBANK_PARAM_SIZE
	.align		4
.L_1640:
        /*00e8*/ 	.byte	0x03, 0x19
        /*00ea*/ 	.short	0x00e8


	//----- nvinfo : EIATTR_PARAM_CBANK
	.align		4
        /*00ec*/ 	.byte	0x04, 0x0a
        /*00ee*/ 	.short	(.L_1642 - .L_1641)
	.align		4
.L_1641:
        /*00f0*/ 	.word	index@(.nv.constant0._ZN10layer_norm13ln_fwd_kernelINS_13Kernel_traitsIf13__nv_bfloat16S2_S2_fjLj5120ELj1ELj1ELj4ELj16ENS_18Kernel_traits_baseILj5120EfS2_S2_S2_fjLj128EEEEELb0ELb1ELb0ELb0EEEvNS_9FwdParamsE)
        /*00f4*/ 	.short	0x0380
        /*00f6*/ 	.short	0x00e8


	//----- nvinfo : EIATTR_SW_WAR
	.align		4
.L_1642:
        /*00f8*/ 	.byte	0x04, 0x36
        /*00fa*/ 	.short	(.L_1644 - .L_1643)
.L_1643:
        /*00fc*/ 	.word	0x00000008
.L_1644:


//--------------------- .nv.info._ZN10layer_norm13ln_fwd_kernelINS_13Kernel_traitsIf13__nv_bfloat16S2_S2_fjLj5120ELj1ELj1ELj4ELj16ENS_18Kernel_traits_baseILj5120EfS2_S2_S2_fjLj128EEEEELb0ELb1ELb0ELb1EEEvNS_9FwdParamsE --------------------------
	.section	.nv.info._ZN10layer_norm13ln_fwd_kernelINS_13Kernel_traitsIf13__nv_bfloat16S2_S2_fjLj5120ELj1ELj1ELj4ELj16ENS_18Kernel_traits_baseILj5120EfS2_S2_S2_fjLj128EEEEELb0ELb1ELb0ELb1EEEvNS_9FwdParamsE,"",@"SHT_CUDA_INFO"
	.sectionflags	@""
	.align	4


	//----- nvinfo : EIATTR_CUDA_API_VERSION
	.align		4
        /*0000*/ 	.byte	0x04, 0x37
        /*0002*/ 	.short	(.L_1646 - .L_1645)
.L_1645:
        /*0004*/ 	.word	0x00000082


	//----- nvinfo : EIATTR_KPARAM_INFO
	.align		4
.L_1646:
        /*0008*/ 	.byte	0x04, 0x17
        /*000a*/ 	.short	(.L_1648 - .L_1647)
.L_1647:
        /*000c*/ 	.word	0x00000000
        /*0010*/ 	.short	0x0000
        /*0012*/ 	.short	0x0000
        /*0014*/ 	.byte	0x00, 0xf0, 0xa1, 0x03


	//----- nvinfo : EIATTR_SPARSE_MMA_MASK
	.align		4
.L_1648:
        /*0018*/ 	.byte	0x03, 0x50
        /*001a*/ 	.short	0x0000


	//----- nvinfo : EIATTR_MAXREG_COUNT
	.align		4
        /*001c*/ 	.byte	0x03, 0x1b
        /*001e*/ 	.short	0x00ff


	//----- nvinfo : EIATTR_NUM_BARRIERS
	.align		4
        /*0020*/ 	.byte	0x02, 0x4c
        /*0022*/ 	.byte	0x01
	.zero		1


	//----- nvinfo : EIATTR_MERCURY_ISA_VERSION
	.align		4
        /*0024*/ 	.byte	0x03, 0x5f
        /*0026*/ 	.short	0x0101


	//----- nvinfo : EIATTR_COOP_GROUP_MASK_REGIDS
	.align		4
        /*0028*/ 	.byte	0x04, 0x29
        /*002a*/ 	.short	(.L_1650 - .L_1649)


	//   ....[0]....
.L_1649:
        /*002c*/ 	.word	0xffffffff


	//   ....[1]....
        /*0030*/ 	.word	0xffffffff


	//   ....[2]....
        /*0034*/ 	.word	0xffffffff


	//   ....[3]....
        /*0038*/ 	.word	0xffffffff


	//   ....[4]....
        /*003c*/ 	.word	0xffffffff


	//   ....[5]....
        /*0040*/ 	.word	0xffffffff


	//   ....[6]....
        /*0044*/ 	.word	0xffffffff


	//   ....[7]....
        /*0048*/ 	.word	0xffffffff


	//   ....[8]....
        /*004c*/ 	.word	0xffffffff


	//   ....[9]....
        /*0050*/ 	.word	0xffffffff


	//   ....[10]....
        /*0054*/ 	.word	0xffffffff


	//   ....[11]....
        /*0058*/ 	.word	0xffffffff


	//   ....[12]....
        /*005c*/ 	.word	0xffffffff


	//   ....[13]....
        /*0060*/ 	.word	0xffffffff


	//   ....[14]....
        /*0064*/ 	.word	0xffffffff


	//   ....[15]....
        /*0068*/ 	.word	0xffffffff


	//   ....[16]....
        /*006c*/ 	.word	0xffffffff


	//   ....[17]....
        /*0070*/ 	.word	0xffffffff


	//----- nvinfo : EIATTR_COOP_GROUP_INSTR_OFFSETS
	.align		4
.L_1650:
        /*0074*/ 	.byte	0x04, 0x28
        /*0076*/ 	.short	(.L_1652 - .L_1651)


	//   ....[0]....
.L_1651:
        /*0078*/ 	.word	0x000024a0


	//   ....[1]....
        /*007c*/ 	.word	0x000024c0


	//   ....[2]....
        /*0080*/ 	.word	0x000024e0


	//   ....[3]....
        /*0084*/ 	.word	0x00002500


	//   ....[4]....
        /*0088*/ 	.word	0x00002520


	//   ....[5]....
        /*008c*/ 	.word	0x00002a50


	//   ....[6]....
        /*0090*/ 	.word	0x00002a70


	//   ....[7]....
        /*0094*/ 	.word	0x00002a90


	//   ....[8]....
        /*0098*/ 	.word	0x00002ab0


	//   ....[9]....
        /*009c*/ 	.word	0x00002ad0


	//   ....[10]....
        /*00a0*/ 	.word	0x00002c80


	//   ....[11]....
        /*00a4*/ 	.word	0x00002cc0


	//   ....[12]....
        /*00a8*/ 	.word	0x00002cd0


	//   ....[13]....
        /*00ac*/ 	.word	0x00002d10


	//   ....[14]....
        /*00b0*/ 	.word	0x00002de0


	//   ....[15]....
        /*00b4*/ 	.word	0x00002e10


	//   ....[16]....
        /*00b8*/ 	.word	0x00002ec0


	//   ....[17]....
        /*00bc*/ 	.word	0x00002ee0


	//----- nvinfo : EIATTR_VRC_CTA_INIT_COUNT
	.align		4
.L_1652:
        /*00c0*/ 	.byte	0x02, 0x4a
	.zero		1
	.zero		1


	//----- nvinfo : EIATTR_EXIT_INSTR_OFFSETS
	.align		4
        /*00c4*/ 	.byte	0x04, 0x1c
        /*00c6*/ 	.short	(.L_1654 - .L_1653)


	//   ....[0]....
.L_1653:
        /*00c8*/ 	.word	0x000005c0


	//   ....[1]....
        /*00cc*/ 	.word	0x00003960


	//----- nvinfo : EIATTR_MAX_THREADS
	.align		4
.L_1654:
        /*00d0*/ 	.byte	0x04, 0x05
        /*00d2*/ 	.short	(.L_1656 - .L_1655)
.L_1655:
        /*00d4*/ 	.word	0x00000080
        /*00d8*/ 	.word	0x00000001
        /*00dc*/ 	.word	0x00000001


	//----- nvinfo : EIATTR_CRS_STACK_SIZE
	.align		4
.L_1656:
        /*00e0*/ 	.byte	0x04, 0x1e
        /*00e2*/ 	.short	(.L_1658 - .L_1657)
.L_1657:
        /*00e4*/ 	.word	0x00000000


	//----- nvinfo : EIATTR_CBANK_PARAM_SIZE
	.align		4
.L_1658:
        /*00e8*/ 	.byte	0x03, 0x19
        /*00ea*/ 	.short	0x00e8


	//----- nvinfo : EIATTR_PARAM_CBANK
	.align		4
        /*00ec*/ 	.byte	0x04, 0x0a
        /*00ee*/ 	.short	(.L_1660 - .L_1659)
	.align		4
.L_1659:
        /*00f0*/ 	.word	index@(.nv.constant0._ZN10layer_norm13ln_fwd_kernelINS_13Kernel_traitsIf13__nv_bfloat16S2_S2_fjLj5120ELj1ELj1ELj4ELj16ENS_18Kernel_traits_baseILj5120EfS2_S2_S2_fjLj128EEEEELb0ELb1ELb0ELb1EEEvNS_9FwdParamsE)
        /*00f4*/ 	.short	0x0380
        /*00f6*/ 	.short	0x00e8


	//----- nvinfo : EIATTR_SW_WAR
	.align		4
.L_1660:
        /*00f8*/ 	.byte	0x04, 0x36
        /*00fa*/ 	.short	(.L_1662 - .L_1661)
.L_1661:
        /*00fc*/ 	.word	0x00000008
.L_1662:


//--------------------- .nv.info._ZN10layer_norm13ln_fwd_kernelINS_13Kernel_traitsIf13__nv_bfloat16S2_S2_fjLj5120ELj1ELj1ELj4ELj16ENS_18Kernel_traits_baseILj5120EfS2_S2_S2_fjLj128EEEEELb0ELb1ELb1ELb0EEEvNS_9FwdParamsE --------------------------
	.section	.nv.info._ZN10layer_norm13ln_fwd_kernelINS_13Kernel_traitsIf13__nv_bfloat16S2_S2_fjLj5120ELj1ELj1ELj4ELj16ENS_18Kernel_traits_baseILj5120EfS2_S2_S2_fjLj128EEEEELb0ELb1ELb1ELb0EEEvNS_9FwdParamsE,"",@"SHT_CUDA_INFO"
	.sectionflags	@""
	.align	4


	//----- nvinfo : EIATTR_CUDA_API_VERSION
	.align		4
        /*0000*/ 	.byte	0x04, 0x37
        /*0002*/ 	.short	(.L_1664 - .L_1663)
.L_1663:
        /*0004*/ 	.word	0x00000082


	//----- nvinfo : EIATTR_KPARAM_INFO
	.align		4
.L_1664:
        /*0008*/ 	.byte	0x04, 0x17
        /*000a*/ 	.short	(.L_1666 - .L_1665)
.L_1665:
        /*000c*/ 	.word	0x00000000
        /*0010*/ 	.short	0x0000
        /*0012*/ 	.short	0x0000
        /*0014*/ 	.byte	0x00, 0xf0, 0xa1, 0x03


	//----- nvinfo : EIATTR_SPARSE_MMA_MASK
	.align		4
.L_1666:
        /*0018*/ 	.byte	0x03, 0x50
        /*001a*/ 	.short	0x0000


	//----- nvinfo : EIATTR_MAXREG_COUNT
	.align		4
        /*001c*/ 	.byte	0x03, 0x1b
        /*001e*/ 	.short	0x00ff


	//----- nvinfo : EIATTR_NUM_BARRIERS
	.align		4
        /*0020*/ 	.byte	0x02, 0x4c
        /*0022*/ 	.byte	0x01
	.zero		1


	//----- nvinfo : EIATTR_MERCURY_ISA_VERSION
	.align		4
        /*0024*/ 	.byte	0x03, 0x5f
        /*0026*/ 	.short	0x0101


	//----- nvinfo : EIATTR_COOP_GROUP_MASK_REGIDS
	.align		4
        /*0028*/ 	.byte	0x04, 0x29
        /*002a*/ 	.short	(.L_1668 - .L_1667)


	//   ....[0]....
.L_1667:
        /*002c*/ 	.word	0xffffffff


	//   ....[1]....
        /*0030*/ 	.word	0xffffffff


	//   ....[2]....
        /*0034*/ 	.word	0xffffffff


	//   ....[3]....
        /*0038*/ 	.word	0xffffffff


	//   ....[4]....
        /*003c*/ 	.word	0xffffffff


	//   ....[5]....
        /*0040*/ 	.word	0xffffffff


	//   ....[6]....
        /*0044*/ 	.word	0xffffffff


	//   ....[7]....
        /*0048*/ 	.word	0xffffffff


	//   ....[8]....
        /*004c*/ 	.word	0xffffffff


	//   ....[9]....
        /*0050*/ 	.word	0xffffffff


	//   ....[10]....
        /*0054*/ 	.word	0xffffffff


	//   ....[11]....
        /*0058*/ 	.word	0xffffffff


	//   ....[12]....
        /*005c*/ 	.word	0xffffffff


	//   ....[13]....
        /*0060*/ 	.word	0xffffffff


	//   ....[14]....
        /*0064*/ 	.word	0xffffffff


	//   ....[15]....
        /*0068*/ 	.word	0xffffffff


	//   ....[16]....
        /*006c*/ 	.word	0xffffffff


	//   ....[17]....
        /*0070*/ 	.word	0xffffffff


	//----- nvinfo : EIATTR_COOP_GROUP_INSTR_OFFSETS
	.align		4
.L_1668:
        /*0074*/ 	.byte	0x04, 0x28
        /*0076*/ 	.short	(.L_1670 - .L_1669)


	//   ....[0]....
.L_1669:
        /*0078*/ 	.word	0x00003aa0


	//   ....[1]....
        /*007c*/ 	.word	0x00003ac0


	//   ....[2]....
        /*0080*/ 	.word	0x00003ae0


	//   ....[3]....
        /*0084*/ 	.word	0x00003b00


	//   ....[4]....
        /*0088*/ 	.word	0x00003b20


	//   ....[5]....
        /*008c*/ 	.word	0x000040b0


	//   ....[6]....
        /*0090*/ 	.word	0x000040d0


	//   ....[7]....
        /*0094*/ 	.word	0x000040f0


	//   ....[8]....
        /*0098*/ 	.word	0x00004110


	//   ....[9]....
        /*009c*/ 	.word	0x00004130


	//   ....[10]....
        /*00a0*/ 	.word	0x000042b0


	//   ....[11]....
        /*00a4*/ 	.word	0x000042e0


	//   ....[12]....
        /*00a8*/ 	.word	0x000042f0


	//   ....[13]....
        /*00ac*/ 	.word	0x00004330


	//   ....[14]....
        /*00b0*/ 	.word	0x00004410


	//   ....[15]....
        /*00b4*/ 	.word	0x00004440


	//   ....[16]....
        /*00b8*/ 	.word	0x000044f0


	//   ....[17]....
        /*00bc*/ 	.word	0x00004510


	//----- nvinfo : EIATTR_VRC_CTA_INIT_COUNT
	.align		4
.L_1670:
        /*00c0*/ 	.byte	0x02, 0x4a
	.zero		1
	.zero		1


	//----- nvinfo : EIATTR_EXIT_INSTR_OFFSETS
	.align		4
        /*00c4*/ 	.byte	0x04, 0x1c
        /*00c6*/ 	.short	(.L_1672 - .L_1671)


	//   ....[0]....
.L_1671:
        /*00c8*/ 	.word	0x00000a10


	//   ....[1]....
        /*00cc*/ 	.word	0x00005170


	//----- nvinfo : EIATTR_MAX_THREADS
	.align		4
.L_1672:
        /*00d0*/ 	.byte	0x04, 0x05
        /*00d2*/ 	.short	(.L_1674 - .L_1673)
.L_1673:
        /*00d4*/ 	.word	0x00000080
        /*00d8*/ 	.word	0x00000001
        /*00dc*/ 	.word	0x00000001


	//----- nvinfo : EIATTR_CRS_STACK_SIZE
	.align		4
.L_1674:
        /*00e0*/ 	.byte	0x04, 0x1e
        /*00e2*/ 	.short	(.L_1676 - .L_1675)
.L_1675:
        /*00e4*/ 	.word	0x00000000


	//----- nvinfo : EIATTR_CBANK_PARAM_SIZE
	.align		4
.L_1676:
        /*00e8*/ 	.byte	0x03, 0x19
        /*00ea*/ 	.short	0x00e8


	//----- nvinfo : EIATTR_PARAM_CBANK
	.align		4
        /*00ec*/ 	.byte	0x04, 0x0a
        /*00ee*/ 	.short	(.L_1678 - .L_1677)
	.align		4
.L_1677:
        /*00f0*/ 	.word	index@(.nv.constant0._ZN10layer_norm13ln_fwd_kernelINS_13Kernel_traitsIf13__nv_bfloat16S2_S2_fjLj5120ELj1ELj1ELj4ELj16ENS_18Kernel_traits_baseILj5120EfS2_S2_S2_fjLj128EEEEELb0ELb1ELb1ELb0EEEvNS_9FwdParamsE)
        /*00f4*/ 	.short	0x0380
        /*00f6*/ 	.short	0x00e8


	//----- nvinfo : EIATTR_SW_WAR
	.align		4
.L_1678:
        /*00f8*/ 	.byte	0x04, 0x36
        /*00fa*/ 	.short	(.L_1680 - .L_1679)
.L_1679:
        /*00fc*/ 	.word	0x00000008
.L_1680:


//--------------------- .nv.info._ZN10layer_norm13ln_fwd_kernelINS_13Kernel_traitsIf13__nv_bfloat16S2_S2_fjLj5120ELj1ELj1ELj4ELj16ENS_18Kernel_traits_baseILj5120EfS2_S2_S2_fjLj128EEEEELb0ELb1ELb1ELb1EEEvNS_9FwdParamsE --------------------------
	.section	.nv.info._ZN10layer_norm13ln_fwd_kernelINS_13Kernel_traitsIf13__nv_bfloat16S2_S2_fjLj5120ELj1ELj1ELj4ELj16ENS_18Kernel_traits_baseILj5120EfS2_S2_S2_fjLj128EEEEELb0ELb1ELb1ELb1EEEvNS_9FwdParamsE,"",@"SHT_CUDA_INFO"
	.sectionflags	@""
	.align	4


	//----- nvinfo : EIATTR_CUDA_API_VERSION
	.align		4
        /*0000*/ 	.byte	0x04, 0x37
        /*0002*/ 	.short	(.L_1682 - .L_1681)
.L_1681:
        /*0004*/ 	.word	0x00000082


	//----- nvinfo : EIATTR_KPARAM_INFO
	.align		4
.L_1682:
        /*0008*/ 	.byte	0x04, 0x17
        /*000a*/ 	.short	(.L_1684 - .L_1683)
.L_1683:
        /*000c*/ 	.word	0x00000000
        /*0010*/ 	.short	0x0000
        /*0012*/ 	.short	0x0000
        /*0014*/ 	.byte	0x00, 0xf0, 0xa1, 0x03


	//----- nvinfo : EIATTR_SPARSE_MMA_MASK
	.align		4
.L_1684:
        /*0018*/ 	.byte	0x03, 0x50
        /*001a*/ 	.short	0x0000


	//----- nvinfo : EIATTR_MAXREG_COUNT
	.align		4
        /*001c*/ 	.byte	0x03, 0x1b
        /*001e*/ 	.short	0x00ff


	//----- nvinfo : EIATTR_NUM_BARRIERS
	.align		4
        /*0020*/ 	.byte	0x02, 0x4c
        /*0022*/ 	.byte	0x01
	.zero		1


	//----- nvinfo : EIATTR_MERCURY_ISA_VERSION
	.align		4
        /*0024*/ 	.byte	0x03, 0x5f
        /*0026*/ 	.short	0x0101


	//----- nvinfo : EIATTR_COOP_GROUP_MASK_REGIDS
	.align		4
        /*0028*/ 	.byte	0x04, 0x29
        /*002a*/ 	.short	(.L_1686 - .L_1685)


	//   ....[0]....
.L_1685:
        /*002c*/ 	.word	0xffffffff


	//   ....[1]....
        /*0030*/ 	.word	0xffffffff


	//   ....[2]....
        /*0034*/ 	.word	0xffffffff


	//   ....[3]....
        /*0038*/ 	.word	0xffffffff


	//   ....[4]....
        /*003c*/ 	.word	0xffffffff


	//   ....[5]....
        /*0040*/ 	.word	0xffffffff


	//   ....[6]....
        /*0044*/ 	.word	0xffffffff


	//   ....[7]....
        /*0048*/ 	.word	0xffffffff


	//   ....[8]....
        /*004c*/ 	.word	0xffffffff


	//   ....[9]....
        /*0050*/ 	.word	0xffffffff


	//   ....[10]....
        /*0054*/ 	.word	0xffffffff


	//   ....[11]....
        /*0058*/ 	.word	0xffffffff


	//   ....[12]....
        /*005c*/ 	.word	0xffffffff


	//   ....[13]....
        /*0060*/ 	.word	0xffffffff


	//   ....[14]....
        /*0064*/ 	.word	0xffffffff


	//   ....[15]....
        /*0068*/ 	.word	0xffffffff


	//   ....[16]....
        /*006c*/ 	.word	0xffffffff


	//   ....[17]....
        /*0070*/ 	.word	0xffffffff


	//----- nvinfo : EIATTR_COOP_GROUP_INSTR_OFFSETS
	.align		4
.L_1686:
        /*0074*/ 	.byte	0x04, 0x28
        /*0076*/ 	.short	(.L_1688 - .L_1687)


	//   ....[0]....
.L_1687:
        /*0078*/ 	.word	0x00003310


	//   ....[1]....
        /*007c*/ 	.word	0x00003330


	//   ....[2]....
        /*0080*/ 	.word	0x00003350


	//   ....[3]....
        /*0084*/ 	.word	0x00003370


	//   ....[4]....
        /*0088*/ 	.word	0x00003390


	//   ....[5]....
        /*008c*/ 	.word	0x000038c0


	//   ....[6]....
        /*0090*/ 	.word	0x000038e0


	//   ....[7]....
        /*0094*/ 	.word	0x00003900


	//   ....[8]....
        /*0098*/ 	.word	0x00003930


	//   ....[9]....
        /*009c*/ 	.word	0x00003960


	//   ....[10]....
        /*00a0*/ 	.word	0x00003b10


	//   ....[11]....
        /*00a4*/ 	.word	0x00003b40


	//   ....[12]....
        /*00a8*/ 	.word	0x00003b50


	//   ....[13]....
        /*00ac*/ 	.word	0x00003b90


	//   ....[14]....
        /*00b0*/ 	.word	0x00003c70


	//   ....[15]....
        /*00b4*/ 	.word	0x00003ca0


	//   ....[16]....
        /*00b8*/ 	.word	0x00003d50


	//   ....[17]....
        /*00bc*/ 	.word	0x00003d80


	//----- nvinfo : EIATTR_VRC_CTA_INIT_COUNT
	.align		4
.L_1688:
        /*00c0*/ 	.byte	0x02, 0x4a
	.zero		1
	.zero		1


	//----- nvinfo : EIATTR_EXIT_INSTR_OFFSETS
	.align		4
        /*00c4*/ 	.byte	0x04, 0x1c
        /*00c6*/ 	.short	(.L_1690 - .L_1689)


	//   ....[0]....
.L_1689:
        /*00c8*/ 	.word	0x000005c0


	//   ....[1]....
        /*00cc*/ 	.word	0x000048a0


	//----- nvinfo : EIATTR_MAX_THREADS
	.align		4
.L_1690:
        /*00d0*/ 	.byte	0x04, 0x05
        /*00d2*/ 	.short	(.L_1692 - .L_1691)
.L_1691:
        /*00d4*/ 	.word	0x00000080
        /*00d8*/ 	.word	0x00000001
        /*00dc*/ 	.word	0x00000001


	//----- nvinfo : EIATTR_CRS_STACK_SIZE
	.align		4
.L_1692:
        /*00e0*/ 	.byte	0x04, 0x1e
        /*00e2*/ 	.short	(.L_1694 - .L_1693)
.L_1693:
        /*00e4*/ 	.word	0x00000000


	//----- nvinfo : EIATTR_CBANK_PARAM_SIZE
	.align		4
.L_1694:
        /*00e8*/ 	.byte	0x03, 0x19
        /*00ea*/ 	.short	0x00e8


	//----- nvinfo : EIATTR_PARAM_CBANK
	.align		4
        /*00ec*/ 	.byte	0x04, 0x0a
        /*00ee*/ 	.short	(.L_1696 - .L_1695)
	.align		4
.L_1695:
        /*00f0*/ 	.word	index@(.nv.constant0._ZN10layer_norm13ln_fwd_kernelINS_13Kernel_traitsIf13__nv_bfloat16S2_S2_fjLj5120ELj1ELj1ELj4ELj16ENS_18Kernel_traits_baseILj5120EfS2_S2_S2_fjLj128EEEEELb0ELb1ELb1ELb1EEEvNS_9FwdParamsE)
        /*00f4*/ 	.short	0x0380
        /*00f6*/ 	.short	0x00e8


	//----- nvinfo : EIATTR_SW_WAR
	.align		4
.L_1696:
        /*00f8*/ 	.byte	0x04, 0x36
        /*00fa*/ 	.short	(.L_1698 - .L_1697)
.L_1697:
        /*00fc*/ 	.word	0x00000008
.L_1698:


//--------------------- .nv.info._ZN10layer_norm13ln_fwd_kernelINS_13Kernel_traitsIf13__nv_bfloat16S2_S2_fjLj5120ELj1ELj1ELj4ELj16ENS_18Kernel_traits_baseILj5120EfS2_S2_S2_fjLj128EEEEELb1ELb0ELb0ELb0EEEvNS_9FwdParamsE --------------------------
	.section	.nv.info._ZN10layer_norm13ln_fwd_kernelINS_13Kernel_traitsIf13__nv_bfloat16S2_S2_fjLj5120ELj1ELj1ELj4ELj16ENS_18Kernel_traits_baseILj5120EfS2_S2_S2_fjLj128EEEEELb1ELb0ELb0ELb0EEEvNS_9FwdParamsE,"",@"SHT_CUDA_INFO"
	.sectionflags	@""
	.align	4


	//----- nvinfo : EIATTR_CUDA_API_VERSION
	.align		4
        /*0000*/ 	.byte	0x04, 0x37
        /*0002*/ 	.short	(.L_1700 - .L_1699)
.L_1699:
        /*0004*/ 	.word	0x00000082


	//----- nvinfo : EIATTR_KPARAM_INFO
	.align		4
.L_1700:
        /*0008*/ 	.byte	0x04, 0x17
        /*000a*/ 	.short	(.L_1702 - .L_1701)
.L_1701:
        /*000c*/ 	.word	0x00000000
        /*0010*/ 	.short	0x0000
        /*0012*/ 	.short	0x0000
        /*0014*/ 	.byte	0x00, 0xf0, 0xa1, 0x03


	//----- nvinfo : EIATTR_SPARSE_MMA_MASK
	.align		4
.L_1702:
        /*0018*/ 	.byte	0x03, 0x50
        /*001a*/ 	.short	0x0000


	//----- nvinfo : EIATTR_MAXREG_COUNT
	.align		4
        /*001c*/ 	.byte	0x03, 0x1b
        /*001e*/ 	.short	0x00ff


	//----- nvinfo : EIATTR_NUM_BARRIERS
	.align		4
        /*0020*/ 	.byte	0x02, 0x4c
        /*0022*/ 	.byte	0x01
	.zero		1


	//----- nvinfo : EIATTR_MERCURY_ISA_VERSION
	.align		4
        /*0024*/ 	.byte	0x03, 0x5f
        /*0026*/ 	.short	0x0101


	//----- nvinfo : EIATTR_COOP_GROUP_MASK_REGIDS
	.align		4
        /*0028*/ 	.byte	0x04, 0x29
        /*002a*/ 	.short	(.L_1704 - .L_1703)


	//   ....[0]....
.L_1703:
        /*002c*/ 	.word	0xffffffff


	//   ....[1]....
        /*0030*/ 	.word	0xffffffff


	//   ....[2]....
        /*0034*/ 	.word	0xffffffff


	//   ....[3]....
        /*0038*/ 	.word	0xffffffff


	//   ....[4]....
        /*003c*/ 	.word	0xffffffff


	//   ....[5]....
        /*0040*/ 	.word	0xffffffff


	//   ....[6]....
        /*0044*/ 	.word	0xffffffff


	//   ....[7]....
        /*0048*/ 	.word	0xffffffff


	//   ....[8]....
        /*004c*/ 	.word	0xffffffff


	//   ....[9]....
        /*0050*/ 	.word	0xffffffff


	//   ....[10]....
        /*0054*/ 	.word	0xffffffff


	//   ....[11]....
        /*0058*/ 	.word	0xffffffff


	//   ....[12]....
        /*005c*/ 	.word	0xffffffff


	//   ....[13]....
        /*0060*/ 	.word	0xffffffff


	//   ....[14]....
        /*0064*/ 	.word	0xffffffff


	//   ....[15]....
        /*0068*/ 	.word	0xffffffff


	//   ....[16]....
        /*006c*/ 	.word	0xffffffff


	//   ....[17]....
        /*0070*/ 	.word	0xffffffff


	//----- nvinfo : EIATTR_COOP_GROUP_INSTR_OFFSETS
	.align		4
.L_1704:
        /*0074*/ 	.byte	0x04, 0x28
        /*0076*/ 	.short	(.L_1706 - .L_1705)


	//   ....[0]....
.L_1705:
        /*0078*/ 	.word	0x0001bfa0


	//   ....[1]....
        /*007c*/ 	.word	0x0001bfc0


	//   ....[2]....
        /*0080*/ 	.word	0x0001bfe0


	//   ....[3]....
        /*0084*/ 	.word	0x0001c000


	//   ....[4]....
        /*0088*/ 	.word	0x0001c020


	//   ....[5]....
        /*008c*/ 	.word	0x0001c560


	//   ....[6]....
        /*0090*/ 	.word	0x0001c580


	//   ....[7]....
        /*0094*/ 	.word	0x0001c5a0


	//   ....[8]....
        /*0098*/ 	.word	0x0001c5c0


	//   ....[9]....
        /*009c*/ 	.word	0x0001c5f0


	//   ....[10]....
        /*00a0*/ 	.word	0x0001c780


	//   ....[11]....
        /*00a4*/ 	.word	0x0001c7c0


	//   ....[12]....
        /*00a8*/ 	.word	0x0001c7e0


	//   ....[13]....
        /*00ac*/ 	.word	0x0001c830


	//   ....[14]....
        /*00b0*/ 	.word	0x0001c8f0


	//   ....[15]....
        /*00b4*/ 	.word	0x0001c920


	//   ....[16]....
        /*00b8*/ 	.word	0x0001c9d0


	//   ....[17]....
        /*00bc*/ 	.word	0x0001ca00


	//----- nvinfo : EIATTR_VRC_CTA_INIT_COUNT
	.align		4
.L_1706:
        /*00c0*/ 	.byte	0x02, 0x4a
	.zero		1
	.zero		1


	//----- nvinfo : EIATTR_EXIT_INSTR_OFFSETS
	.align		4
        /*00c4*/ 	.byte	0x04, 0x1c
        /*00c6*/ 	.short	(.L_1708 - .L_1707)


	//   ....[0]....
.L_1707:
        /*00c8*/ 	.word	0x000009f0


	//   ....[1]....
        /*00cc*/ 	.word	0x0001d610


	//----- nvinfo : EIATTR_INDIRECT_BRANCH_TARGETS
	.align		4
.L_1708:
        /*00d0*/ 	.byte	0x04, 0x34
        /*00d2*/ 	.short	(.L_1710 - .L_1709)


	//   ....[0]....
.L_1709:
        /*00d4*/ 	.word	.L_x_33852@srel
        /*00d8*/ 	.short	0x0
        /*00da*/ 	.short	0x0
        /*00dc*/ 	.word	0x3
        /*00e0*/ 	.word	.L_x_33853@srel
        /*00e4*/ 	.word	.L_x_33854@srel
        /*00e8*/ 	.word	.L_x_33855@srel


	//----- nvinfo : EIATTR_MAX_THREADS
	.align		4
.L_1710:
        /*00ec*/ 	.byte	0x04, 0x05
        /*00ee*/ 	.short	(.L_1712 - .L_1711)
.L_1711:
        /*00f0*/ 	.word	0x00000080
        /*00f4*/ 	.word	0x00000001
        /*00f8*/ 	.word	0x00000001


	//----- nvinfo : EIATTR_CRS_STACK_SIZE
	.align		4
.L_1712:
        /*00fc*/ 	.byte	0x04, 0x1e
        /*00fe*/ 	.short	(.L_1714 - .L_1713)
.L_1713:
        /*0100*/ 	.word	0x00000000


	//----- nvinfo : EIATTR_CBANK_PARAM_SIZE
	.align		4
.L_1714:
        /*0104*/ 	.byte	0x03, 0x19
        /*0106*/ 	.short	0x00e8


	//----- nvinfo : EIATTR_PARAM_CBANK
	.align		4
        /*0108*/ 	.byte	0x04, 0x0a
        /*010a*/ 	.short	(.L_1716 - .L_1715)
	.align		4
.L_1715:
        /*010c*/ 	.word	index@(.nv.constant0._ZN10layer_norm13ln_fwd_kernelINS_13Kernel_traitsIf13__nv_bfloat16S2_S2_fjLj5120ELj1ELj1ELj4ELj16ENS_18Kernel_traits_baseILj5120EfS2_S2_S2_fjLj128EEEEELb1ELb0ELb0ELb0EEEvNS_9FwdParamsE)
        /*0110*/ 	.short	0x0380
        /*0112*/ 	.short	0x00e8


	//----- nvinfo : EIATTR_SW_WAR
	.align		4
.L_1716:
        /*0114*/ 	.byte	0x04, 0x36
        /*0116*/ 	.short	(.L_1718 - .L_1717)
.L_1717:
        /*0118*/ 	.word	0x00000008
.L_1718:


//--------------------- .nv.info._ZN10layer_norm13ln_fwd_kernelINS_13Kernel_traitsIf13__nv_bfloat16S2_S2_fjLj5120ELj1ELj1ELj4ELj16ENS_18Kernel_traits_baseILj5120EfS2_S2_S2_fjLj128EEEEELb1ELb0ELb0ELb1EEEvNS_9FwdParamsE --------------------------
	.section	.nv.info._ZN10layer_norm13ln_fwd_kernelINS_13Kernel_traitsIf13__nv_bfloat16S2_S2_fjLj5120ELj1ELj1ELj4ELj16ENS_18Kernel_traits_baseILj5120EfS2_S2_S2_fjLj128EEEEELb1ELb0ELb0ELb1EEEvNS_9FwdParamsE,"",@"SHT_CUDA_INFO"
	.sectionflags	@""
	.align	4


	//----- nvinfo : EIATTR_CUDA_API_VERSION
	.align		4
        /*0000*/ 	.byte	0x04, 0x37
        /*0002*/ 	.short	(.L_1720 - .L_1719)
.L_1719:
        /*0004*/ 	.word	0x00000082


	//----- nvinfo : EIATTR_KPARAM_INFO
	.align		4
.L_1720:
        /*0008*/ 	.byte	0x04, 0x17
        /*000a*/ 	.short	(.L_1722 - .L_1721)
.L_1721:
        /*000c*/ 	.word	0x00000000
        /*0010*/ 	.short	0x0000
        /*0012*/ 	.short	0x0000
        /*0014*/ 	.byte	0x00, 0xf0, 0xa1, 0x03


	//----- nvinfo : EIATTR_SPARSE_MMA_MASK
	.align		4
.L_1722:
        /*0018*/ 	.byte	0x03, 0x50
        /*001a*/ 	.short	0x0000


	//----- nvinfo : EIATTR_MAXREG_COUNT
	.align		4
        /*001c*/ 	.byte	0x03, 0x1b
        /*001e*/ 	.short	0x00ff


	//----- nvinfo : EIATTR_NUM_BARRIERS
	.align		4
        /*0020*/ 	.byte	0x02, 0x4c
        /*0022*/ 	.byte	0x01
	.zero		1


	//----- nvinfo : EIATTR_MERCURY_ISA_VERSION
	.align		4
        /*0024*/ 	.byte	0x03, 0x5f
        /*0026*/ 	.short	0x0101


	//----- nvinfo : EIATTR_COOP_GROUP_MASK_REGIDS
	.align		4
        /*0028*/ 	.byte	0x04, 0x29
        /*002a*/ 	.short	(.L_1724 - .L_1723)


	//   ....[0]....
.L_1723:
        /*002c*/ 	.word	0xffffffff


	//   ....[1]....
        /*0030*/ 	.word	0xffffffff


	//   ....[2]....
        /*0034*/ 	.word	0xffffffff


	//   ....[3]....
        /*0038*/ 	.word	0xffffffff


	//   ....[4]....
        /*003c*/ 	.word	0xffffffff


	//   ....[5]....
        /*0040*/ 	.word	0xffffffff


	//   ....[6]....
        /*0044*/ 	.word	0xffffffff


	//   ....[7]....
        /*0048*/ 	.word	0xffffffff


	//   ....[8]....
        /*004c*/ 	.word	0xffffffff


	//   ....[9]....
        /*0050*/ 	.word	0xffffffff


	//   ....[10]....
        /*0054*/ 	.word	0xffffffff


	//   ....[11]....
        /*0058*/ 	.word	0xffffffff


	//   ....[12]....
        /*005c*/ 	.word	0xffffffff


	//   ....[13]....
        /*0060*/ 	.word	0xffffffff


	//   ....[14]....
        /*0064*/ 	.word	0xffffffff


	//   ....[15]....
        /*0068*/ 	.word	0xffffffff


	//   ....[16]....
        /*006c*/ 	.word	0xffffffff


	//   ....[17]....
        /*0070*/ 	.word	0xffffffff


	//----- nvinfo : EIATTR_COOP_GROUP_INSTR_OFFSETS
	.align		4
.L_1724:
        /*0074*/ 	.byte	0x04, 0x28
        /*0076*/ 	.short	(.L_1726 - .L_1725)


	//   ....[0]....
.L_1725:
        /*0078*/ 	.word	0x00019cb0


	//   ....[1]....
        /*007c*/ 	.word	0x00019cd0


	//   ....[2]....
        /*0080*/ 	.word	0x00019cf0


	//   ....[3]....
        /*0084*/ 	.word	0x00019d10


	//   ....[4]....
        /*0088*/ 	.word	0x00019d30


	//   ....[5]....
        /*008c*/ 	.word	0x0001a2a0


	//   ....[6]....
        /*0090*/ 	.word	0x0001a2d0


	//   ....[7]....
        /*0094*/ 	.word	0x0001a320


	//   ....[8]....
        /*0098*/ 	.word	0x0001a350


	//   ....[9]....
        /*009c*/ 	.word	0x0001a390


	//   ....[10]....
        /*00a0*/ 	.word	0x0001a540


	//   ....[11]....
        /*00a4*/ 	.word	0x0001a580


	//   ....[12]....
        /*00a8*/ 	.word	0x0001a590


	//   ....[13]....
        /*00ac*/ 	.word	0x0001a5d0


	//   ....[14]....
        /*00b0*/ 	.word	0x0001a6a0


	//   ....[15]....
        /*00b4*/ 	.word	0x0001a6d0


	//   ....[16]....
        /*00b8*/ 	.word	0x0001a780


	//   ....[17]....
        /*00bc*/ 	.word	0x0001a7d0


	//----- nvinfo : EIATTR_VRC_CTA_INIT_COUNT
	.align		4
.L_1726:
        /*00c0*/ 	.byte	0x02, 0x4a
	.zero		1
	.zero		1


	//----- nvinfo : EIATTR_EXIT_INSTR_OFFSETS
	.align		4
        /*00c4*/ 	.byte	0x04, 0x1c
        /*00c6*/ 	.short	(.L_1728 - .L_1727)


	//   ....[0]....
.L_1727:
        /*00c8*/ 	.word	0x000006a0


	//   ....[1]....
        /*00cc*/ 	.word	0x0001b220


	//----- nvinfo : EIATTR_INDIRECT_BRANCH_TARGETS
	.align		4
.L_1728:
        /*00d0*/ 	.byte	0x04, 0x34
        /*00d2*/ 	.short	(.L_1730 - .L_1729)


	//   ....[0]....
.L_1729:
        /*00d4*/ 	.word	.L_x_33856@srel
        /*00d8*/ 	.short	0x0
        /*00da*/ 	.short	0x0
        /*00dc*/ 	.word	0x3
        /*00e0*/ 	.word	.L_x_33857@srel
        /*00e4*/ 	.word	.L_x_33858@srel
        /*00e8*/ 	.word	.L_x_33859@srel


	//----- nvinfo : EIATTR_MAX_THREADS
	.align		4
.L_1730:
        /*00ec*/ 	.byte	0x04, 0x05
        /*00ee*/ 	.short	(.L_1732 - .L_1731)
.L_1731:
        /*00f0*/ 	.word	0x00000080
        /*00f4*/ 	.word	0x00000001
        /*00f8*/ 	.word	0x00000001


	//----- nvinfo : EIATTR_CRS_STACK_SIZE
	.align		4
.L_1732:
        /*00fc*/ 	.byte	0x04, 0x1e
        /*00fe*/ 	.short	(.L_1734 - .L_1733)
.L_1733:
        /*0100*/ 	.word	0x00000000


	//----- nvinfo : EIATTR_CBANK_PARAM_SIZE
	.align		4
.L_1734:
        /*0104*/ 	.byte	0x03, 0x19
        /*0106*/ 	.short	0x00e8


	//----- nvinfo : EIATTR_PARAM_CBANK
	.align		4
        /*0108*/ 	.byte	0x04, 0x0a
        /*010a*/ 	.short	(.L_1736 - .L_1735)
	.align		4
.L_1735:
        /*010c*/ 	.word	index@(.nv.constant0._ZN10layer_norm13ln_fwd_kernelINS_13Kernel_traitsIf13__nv_bfloat16S2_S2_fjLj5120ELj1ELj1ELj4ELj16ENS_18Kernel_traits_baseILj5120EfS2_S2_S2_fjLj128EEEEELb1ELb0ELb0ELb1EEEvNS_9FwdParamsE)
        /*0110*/ 	.short	0x0380
        /*0112*/ 	.short	0x00e8


	//----- nvinfo : EIATTR_SW_WAR
	.align		4
.L_1736:
        /*0114*/ 	.byte	0x04, 0x36
        /*0116*/ 	.short	(.L_1738 - .L_1737)
.L_1737:
        /*0118*/ 	.word	0x00000008
.L_1738:


//--------------------- .nv.info._ZN10layer_norm13ln_fwd_kernelINS_13Kernel_traitsIf13__nv_bfloat16S2_S2_fjLj5120ELj1ELj1ELj4ELj16ENS_18Kernel_traits_baseILj5120EfS2_S2_S2_fjLj128EEEEELb1ELb0ELb1ELb0EEEvNS_9FwdParamsE --------------------------
	.section	.nv.info._ZN10layer_norm13ln_fwd_kernelINS_13Kernel_traitsIf13__nv_bfloat16S2_S2_fjLj5120ELj1ELj1ELj4ELj16ENS_18Kernel_traits_baseILj5120EfS2_S2_S2_fjLj128EEEEELb1ELb0ELb1ELb0EEEvNS_9FwdParamsE,"",@"SHT_CUDA_INFO"
	.sectionflags	@""
	.align	4


	//----- nvinfo : EIATTR_CUDA_API_VERSION
	.align		4
        /*0000*/ 	.byte	0x04, 0x37
        /*0002*/ 	.short	(.L_1740 - .L_1739)
.L_1739:
        /*0004*/ 	.word	0x00000082


	//----- nvinfo : EIATTR_KPARAM_INFO
	.align		4
.L_1740:
        /*0008*/ 	.byte	0x04, 0x17
        /*000a*/ 	.short	(.L_1742 - .L_1741)
.L_1741:
        /*000c*/ 	.word	0x00000000
        /*0010*/ 	.short	0x0000
        /*0012*/ 	.short	0x0000
        /*0014*/ 	.byte	0x00, 0xf0, 0xa1, 0x03


	//----- nvinfo : EIATTR_SPARSE_MMA_MASK
	.align		4
.L_1742:
        /*0018*/ 	.byte	0x03, 0x50
        /*001a*/ 	.short	0x0000


	//----- nvinfo : EIATTR_MAXREG_COUNT
	.align		4
        /*001c*/ 	.byte	0x03, 0x1b
        /*001e*/ 	.short	0x00ff


	//----- nvinfo : EIATTR_NUM_BARRIERS
	.align		4
        /*0020*/ 	.byte	0x02, 0x4c
        /*0022*/ 	.byte	0x01
	.zero		1


	//----- nvinfo : EIATTR_MERCURY_ISA_VERSION
	.align		4
        /*0024*/ 	.byte	0x03, 0x5f
        /*0026*/ 	.short	0x0101


	//----- nvinfo : EIATTR_COOP_GROUP_MASK_REGIDS
	.align		4
        /*0028*/ 	.byte	0x04, 0x29
        /*002a*/ 	.short	(.L_1744 - .L_1743)


	//   ....[0]....
.L_1743:
        /*002c*/ 	.word	0xffffffff


	//   ....[1]....
        /*0030*/ 	.word	0xffffffff


	//   ....[2]....
        /*0034*/ 	.word	0xffffffff


	//   ....[3]....
        /*0038*/ 	.word	0xffffffff


	//   ....[4]....
        /*003c*/ 	.word	0xffffffff


	//   ....[5]....
        /*0040*/ 	.word	0xffffffff


	//   ....[6]....
        /*0044*/ 	.word	0xffffffff


	//   ....[7]....
        /*0048*/ 	.word	0xffffffff


	//   ....[8]....
        /*004c*/ 	.word	0xffffffff


	//   ....[9]....
        /*0050*/ 	.word	0xffffffff


	//   ....[10]....
        /*0054*/ 	.word	0xffffffff


	//   ....[11]....
        /*0058*/ 	.word	0xffffffff


	//   ....[12]....
        /*005c*/ 	.word	0xffffffff


	//   ....[13]....
        /*0060*/ 	.word	0xffffffff


	//   ....[14]....
        /*0064*/ 	.word	0xffffffff


	//   ....[15]....
        /*0068*/ 	.word	0xffffffff


	//   ....[16]....
        /*006c*/ 	.word	0xffffffff


	//   ....[17]....
        /*0070*/ 	.word	0xffffffff


	//----- nvinfo : EIATTR_COOP_GROUP_INSTR_OFFSETS
	.align		4
.L_1744:
        /*0074*/ 	.byte	0x04, 0x28
        /*0076*/ 	.short	(.L_1746 - .L_1745)


	//   ....[0]....
.L_1745:
        /*0078*/ 	.word	0x00021d10


	//   ....[1]....
        /*007c*/ 	.word	0x00021d30


	//   ....[2]....
        /*0080*/ 	.word	0x00021d50


	//   ....[3]....
        /*0084*/ 	.word	0x00021d70


	//   ....[4]....
        /*0088*/ 	.word	0x00021d90


	//   ....[5]....
        /*008c*/ 	.word	0x000222e0


	//   ....[6]....
        /*0090*/ 	.word	0x00022300


	//   ....[7]....
        /*0094*/ 	.word	0x00022320


	//   ....[8]....
        /*0098*/ 	.word	0x00022340


	//   ....[9]....
        /*009c*/ 	.word	0x00022370


	//   ....[10]....
        /*00a0*/ 	.word	0x00022500


	//   ....[11]....
        /*00a4*/ 	.word	0x00022540


	//   ....[12]....
        /*00a8*/ 	.word	0x00022560


	//   ....[13]....
        /*00ac*/ 	.word	0x000225c0


	//   ....[14]....
        /*00b0*/ 	.word	0x00022670


	//   ....[15]....
        /*00b4*/ 	.word	0x00022690


	//   ....[16]....
        /*00b8*/ 	.word	0x00022740


	//   ....[17]....
        /*00bc*/ 	.word	0x00022770


	//----- nvinfo : EIATTR_VRC_CTA_INIT_COUNT
	.align		4
.L_1746:
        /*00c0*/ 	.byte	0x02, 0x4a
	.zero		1
	.zero		1


	//----- nvinfo : EIATTR_EXIT_INSTR_OFFSETS
	.align		4
        /*00c4*/ 	.byte	0x04, 0x1c
        /*00c6*/ 	.short	(.L_1748 - .L_1747)


	//   ....[0]....
.L_1747:
        /*00c8*/ 	.word	0x000009f0


	//   ....[1]....
        /*00cc*/ 	.word	0x000233f0


	//----- nvinfo : EIATTR_MAX_THREADS
	.align		4
.L_1748:
        /*00d0*/ 	.byte	0x04, 0x05
        /*00d2*/ 	.short	(.L_1750 - .L_1749)
.L_1749:
        /*00d4*/ 	.word	0x00000080
        /*00d8*/ 	.word	0x00000001
        /*00dc*/ 	.word	0x00000001


	//----- nvinfo : EIATTR_CRS_STACK_SIZE
	.align		4
.L_1750:
        /*00e0*/ 	.byte	0x04, 0x1e
        /*00e2*/ 	.short	(.L_1752 - .L_1751)
.L_1751:
        /*00e4*/ 	.word	0x00000000


	//----- nvinfo : EIATTR_CBANK_PARAM_SIZE
	.align		4
.L_1752:
        /*00e8*/ 	.byte	0x03, 0x19
        /*00ea*/ 	.short	0x00e8


	//----- nvinfo : EIATTR_PARAM_CBANK
	.align		4
        /*00ec*/ 	.byte	0x04, 0x0a
        /*00ee*/ 	.short	(.L_1754 - .L_1753)
	.align		4
.L_1753:
        /*00f0*/ 	.word	index@(.nv.constant0._ZN10layer_norm13ln_fwd_kernelINS_13Kernel_traitsIf13__nv_bfloat16S2_S2_fjLj5120ELj1ELj1ELj4ELj16ENS_18Kernel_traits_baseILj5120EfS2_S2_S2_fjLj128EEEEELb1ELb0ELb1ELb0EEEvNS_9FwdParamsE)
        /*00f4*/ 	.short	0x0380
        /*00f6*/ 	.short	0x00e8


	//----- nvinfo : EIATTR_SW_WAR
	.align		4
.L_1754:
        /*00f8*/ 	.byte	0x04, 0x36
        /*00fa*/ 	.short	(.L_1756 - .L_1755)
.L_1755:
        /*00fc*/ 	.word	0x00000008
.L_1756:


//--------------------- .nv.info._ZN10layer_norm13ln_fwd_kernelINS_13Kernel_traitsIf13__nv_bfloat16S2_S2_fjLj5120ELj1ELj1ELj4ELj16ENS_18Kernel_traits_baseILj5120EfS2_S2_S2_fjLj128EEEEELb1ELb0ELb1ELb1EEEvNS_9FwdParamsE --------------------------
	.section	.nv.info._ZN10layer_norm13ln_fwd_kernelINS_13Kernel_traitsIf13__nv_bfloat16S2_S2_fjLj5120ELj1ELj1ELj4ELj16ENS_18Kernel_traits_baseILj5120EfS2_S2_S2_fjLj128EEEEELb1ELb0ELb1ELb1EEEvNS_9FwdParamsE,"",@"SHT_CUDA_INFO"
	.sectionflags	@""
	.align	4


	//----- nvinfo : EIATTR_CUDA_API_VERSION
	.align		4
        /*0000*/ 	.byte	0x04, 0x37
        /*0002*/ 	.short	(.L_1758 - .L_1757)
.L_1757:
        /*0004*/ 	.word	0x00000082


	//----- nvinfo : EIATTR_KPARAM_INFO
	.align		4
.L_1758:
        /*0008*/ 	.byte	0x04, 0x17
        /*000a*/ 	.short	(.L_1760 - .L_1759)
.L_1759:
        /*000c*/ 	.word	0x00000000
        /*0010*/ 	.short	0x0000
        /*0012*/ 	.short	0x0000
        /*0014*/ 	.byte	0x00, 0xf0, 0xa1, 0x03


	//----- nvinfo : EIATTR_SPARSE_MMA_MASK
	.align		4
.L_1760:
        /*0018*/ 	.byte	0x03, 0x50
        /*001a*/ 	.short	0x0000


	//----- nvinfo : EIATTR_MAXREG_COUNT
	.align		4
        /*001c*/ 	.byte	0x03, 0x1b
        /*001e*/ 	.short	0x00ff


	//----- nvinfo : EIATTR_NUM_BARRIERS
	.align		4
        /*0020*/ 	.byte	0x02, 0x4c
        /*0022*/ 	.byte	0x01
	.zero		1


	//----- nvinfo : EIATTR_MERCURY_ISA_VERSION
	.align		4
        /*0024*/ 	.byte	0x03, 0x5f
        /*0026*/ 	.short	0x0101


	//----- nvinfo : EIATTR_COOP_GROUP_MASK_REGIDS
	.align		4
        /*0028*/ 	.byte	0x04, 0x29
        /*002a*/ 	.short	(.L_1762 - .L_1761)


	//   ....[0]....
.L_1761:
        /*002c*/ 	.word	0xffffffff


	//   ....[1]....
        /*0030*/ 	.word	0xffffffff


	//   ....[2]....
        /*0034*/ 	.word	0xffffffff


	//   ....[3]....
        /*0038*/ 	.word	0xffffffff


	//   ....[4]....
        /*003c*/ 	.word	0xffffffff


	//   ....[5]....
        /*0040*/ 	.word	0xffffffff


	//   ....[6]....
        /*0044*/ 	.word	0xffffffff


	//   ....[7]....
        /*0048*/ 	.word	0xffffffff


	//   ....[8]....
        /*004c*/ 	.word	0xffffffff


	//   ....[9]....
        /*0050*/ 	.word	0xffffffff


	//   ....[10]....
        /*0054*/ 	.word	0xffffffff


	//   ....[11]....
        /*0058*/ 	.word	0xffffffff


	//   ....[12]....
        /*005c*/ 	.word	0xffffffff


	//   ....[13]....
        /*0060*/ 	.word	0xffffffff


	//   ....[14]....
        /*0064*/ 	.word	0xffffffff


	//   ....[15]....
        /*0068*/ 	.word	0xffffffff


	//   ....[16]....
        /*006c*/ 	.word	0xffffffff


	//   ....[17]....
        /*0070*/ 	.word	0xffffffff


	//----- nvinfo : EIATTR_COOP_GROUP_INSTR_OFFSETS
	.align		4
.L_1762:
        /*0074*/ 	.byte	0x04, 0x28
        /*0076*/ 	.short	(.L_1764 - .L_1763)


	//   ....[0]....
.L_1763:
        /*0078*/ 	.word	0x0001be60


	//   ....[1]....
        /*007c*/ 	.word	0x0001bea0


	//   ....[2]....
        /*0080*/ 	.word	0x0001bec0


	//   ....[3]....
        /*0084*/ 	.word	0x0001bee0


	//   ....[4]....
        /*0088*/ 	.word	0x0001bf00


	//   ....[5]....
        /*008c*/ 	.word	0x0001c430


	//   ....[6]....
        /*0090*/ 	.word	0x0001c460


	//   ....[7]....
        /*0094*/ 	.word	0x0001c480


	//   ....[8]....
        /*0098*/ 	.word	0x0001c4a0


	//   ....[9]....
        /*009c*/ 	.word	0x0001c4d0


	//   ....[10]....
        /*00a0*/ 	.word	0x0001c660


	//   ....[11]....
        /*00a4*/ 	.word	0x0001c6a0


	//   ....[12]....
        /*00a8*/ 	.word	0x0001c6c0


	//   ....[13]....
        /*00ac*/ 	.word	0x0001c700


	//   ....[14]....
        /*00b0*/ 	.word	0x0001c7c0


	//   ....[15]....
        /*00b4*/ 	.word	0x0001c7e0


	//   ....[16]....
        /*00b8*/ 	.word	0x0001c8a0


	//   ....[17]....
        /*00bc*/ 	.word	0x0001c8d0


	//----- nvinfo : EIATTR_VRC_CTA_INIT_COUNT
	.align		4
.L_1764:
        /*00c0*/ 	.byte	0x02, 0x4a
	.zero		1
	.zero		1


	//----- nvinfo : EIATTR_EXIT_INSTR_OFFSETS
	.align		4
        /*00c4*/ 	.byte	0x04, 0x1c
        /*00c6*/ 	.short	(.L_1766 - .L_1765)


	//   ....[0]....
.L_1765:
        /*00c8*/ 	.word	0x000006a0


	//   ....[1]....
        /*00cc*/ 	.word	0x0001d410


	//----- nvinfo : EIATTR_MAX_THREADS
	.align		4
.L_1766:
        /*00d0*/ 	.byte	0x04, 0x05
        /*00d2*/ 	.short	(.L_1768 - .L_1767)
.L_1767:
        /*00d4*/ 	.word	0x00000080
        /*00d8*/ 	.word	0x00000001
        /*00dc*/ 	.word	0x00000001


	//----- nvinfo : EIATTR_CRS_STACK_SIZE
	.align		4
.L_1768:
        /*00e0*/ 	.byte	0x04, 0x1e
        /*00e2*/ 	.short	(.L_1770 - .L_1769)
.L_1769:
        /*00e4*/ 	.word	0x00000000


	//----- nvinfo : EIATTR_CBANK_PARAM_SIZE
	.align		4
.L_1770:
        /*00e8*/ 	.byte	0x03, 0x19
        /*00ea*/ 	.short	0x00e8


	//----- nvinfo : EIATTR_PARAM_CBANK
	.align		4
        /*00ec*/ 	.byte	0x04, 0x0a
        /*00ee*/ 	.short	(.L_1772 - .L_1771)
	.align		4
.L_1771:
        /*00f0*/ 	.word	index@(.nv.constant0._ZN10layer_norm13ln_fwd_kernelINS_13Kernel_traitsIf13__nv_bfloat16S2_S2_fjLj5120ELj1ELj1ELj4ELj16ENS_18Kernel_traits_baseILj5120EfS2_S2_S2_fjLj128EEEEELb1ELb0ELb1ELb1EEEvNS_9FwdParamsE)
        /*00f4*/ 	.short	0x0380
        /*00f6*/ 	.short	0x00e8


	//----- nvinfo : EIATTR_SW_WAR
	.align		4
.L_1772:
        /*00f8*/ 	.byte	0x04, 0x36
        /*00fa*/ 	.short	(.L_1774 - .L_1773)
.L_1773:
        /*00fc*/ 	.word	0x00000008
.L_1774:


//--------------------- .nv.info._ZN10layer_norm13ln_fwd_kernelINS_13Kernel_traitsIf13__nv_bfloat16S2_S2_fjLj5120ELj1ELj1ELj4ELj16ENS_18Kernel_traits_baseILj5120EfS2_S2_S2_fjLj128EEEEELb1ELb1ELb0ELb0EEEvNS_9FwdParamsE --------------------------
	.section	.nv.info._ZN10layer_norm13ln_fwd_kernelINS_13Kernel_traitsIf13__nv_bfloat16S2_S2_fjLj5120ELj1ELj1ELj4ELj16ENS_18Kernel_traits_baseILj5120EfS2_S2_S2_fjLj128EEEEELb1ELb1ELb0ELb0EEEvNS_9FwdParamsE,"",@"SHT_CUDA_INFO"
	.sectionflags	@""
	.align	4


	//----- nvinfo : EIATTR_CUDA_API_VERSION
	.align		4
        /*0000*/ 	.byte	0x04, 0x37
        /*0002*/ 	.short	(.L_1776 - .L_1775)
.L_1775:
        /*0004*/ 	.word	0x00000082


	//----- nvinfo : EIATTR_KPARAM_INFO
	.align		4
.L_1776:
        /*0008*/ 	.byte	0x04, 0x17
        /*000a*/ 	.short	(.L_1778 - .L_1777)
.L_1777:
        /*000c*/ 	.word	0x00000000
        /*0010*/ 	.short	0x0000
        /*0012*/ 	.short	0x0000
        /*0014*/ 	.byte	0x00, 0xf0, 0xa1, 0x03


	//----- nvinfo : EIATTR_SPARSE_MMA_MASK
	.align		4
.L_1778:
        /*0018*/ 	.byte	0x03, 0x50
        /*001a*/ 	.short	0x0000


	//----- nvinfo : EIATTR_MAXREG_COUNT
	.align		4
        /*001c*/ 	.byte	0x03, 0x1b
        /*001e*/ 	.short	0x00ff


	//----- nvinfo : EIATTR_NUM_BARRIERS
	.align		4
        /*0020*/ 	.byte	0x02, 0x4c
        /*0022*/ 	.byte	0x01
	.zero		1


	//----- nvinfo : EIATTR_MERCURY_ISA_VERSION
	.align		4
        /*0024*/ 	.byte	0x03, 0x5f
        /*0026*/ 	.short	0x0101


	//----- nvinfo : EIATTR_COOP_GROUP_MASK_REGIDS
	.align		4
        /*0028*/ 	.byte	0x04, 0x29
        /*002a*/ 	.short	(.L_1780 - .L_1779)


	//   ....[0]....
.L_1779:
        /*002c*/ 	.word	0xffffffff


	//   ....[1]....
        /*0030*/ 	.word	0xffffffff


	//   ....[2]....
        /*0034*/ 	.word	0xffffffff


	//   ....[3]....
        /*0038*/ 	.word	0xffffffff


	//   ....[4]....
        /*003c*/ 	.word	0xffffffff


	//   ....[5]....
        /*0040*/ 	.word	0xffffffff


	//   ....[6]....
        /*0044*/ 	.word	0xffffffff


	//   ....[7]....
        /*0048*/ 	.word	0xffffffff


	//   ....[8]....
        /*004c*/ 	.word	0xffffffff


	//   ....[9]....
        /*0050*/ 	.word	0xffffffff


	//   ....[10]....
        /*0054*/ 	.word	0xffffffff


	//   ....[11]....
        /*0058*/ 	.word	0xffffffff


	//   ....[12]....
        /*005c*/ 	.word	0xffffffff


	//   ....[13]....
        /*0060*/ 	.word	0xffffffff


	//   ....[14]....
        /*0064*/ 	.word	0xffffffff


	//   ....[15]....
        /*0068*/ 	.word	0xffffffff


	//   ....[16]....
        /*006c*/ 	.word	0xffffffff


	//   ....[17]....
        /*0070*/ 	.word	0xffffffff


	//----- nvinfo : EIATTR_COOP_GROUP_INSTR_OFFSETS
	.align		4
.L_1780:
        /*0074*/ 	.byte	0x04, 0x28
        /*0076*/ 	.short	(.L_1782 - .L_1781)


	//   ....[0]....
.L_1781:
        /*0078*/ 	.word	0x00021a50


	//   ....[1]....
        /*007c*/ 	.word	0x00021a70


	//   ....[2]....
        /*0080*/ 	.word	0x00021a90


	//   ....[3]....
        /*0084*/ 	.word	0x00021ab0


	//   ....[4]....
        /*0088*/ 	.word	0x00021ad0


	//   ....[5]....
        /*008c*/ 	.word	0x00022030


	//   ....[6]....
        /*0090*/ 	.word	0x00022050


	//   ....[7]....
        /*0094*/ 	.word	0x00022070


	//   ....[8]....
        /*0098*/ 	.word	0x00022090


	//   ....[9]....
        /*009c*/ 	.word	0x000220b0


	//   ....[10]....
        /*00a0*/ 	.word	0x00022230


	//   ....[11]....
        /*00a4*/ 	.word	0x00022260


	//   ....[12]....
        /*00a8*/ 	.word	0x000222a0


	//   ....[13]....
        /*00ac*/ 	.word	0x00022300


	//   ....[14]....
        /*00b0*/ 	.word	0x00022360


	//   ....[15]....
        /*00b4*/ 	.word	0x000223c0


	//   ....[16]....
        /*00b8*/ 	.word	0x00022420


	//   ....[17]....
        /*00bc*/ 	.word	0x00022480


	//----- nvinfo : EIATTR_VRC_CTA_INIT_COUNT
	.align		4
.L_1782:
        /*00c0*/ 	.byte	0x02, 0x4a
	.zero		1
	.zero		1


	//----- nvinfo : EIATTR_EXIT_INSTR_OFFSETS
	.align		4
        /*00c4*/ 	.byte	0x04, 0x1c
        /*00c6*/ 	.short	(.L_1784 - .L_1783)


	//   ....[0]....
.L_1783:
        /*00c8*/ 	.word	0x00000af0


	//   ....[1]....
        /*00cc*/ 	.word	0x000230b0


	//----- nvinfo : EIATTR_INDIRECT_BRANCH_TARGETS
	.align		4
.L_1784:
        /*00d0*/ 	.byte	0x04, 0x34
        /*00d2*/ 	.short	(.L_1786 - .L_1785)


	//   ....[0]....
.L_1785:
        /*00d4*/ 	.word	.L_x_33860@srel
        /*00d8*/ 	.short	0x0
        /*00da*/ 	.short	0x0
        /*00dc*/ 	.word	0x3
        /*00e0*/ 	.word	.L_x_33861@srel
        /*00e4*/ 	.word	.L_x_33862@srel
        /*00e8*/ 	.word	.L_x_33863@srel


	//----- nvinfo : EIATTR_MAX_THREADS
	.align		4
.L_1786:
        /*00ec*/ 	.byte	0x04, 0x05
        /*00ee*/ 	.short	(.L_1788 - .L_1787)
.L_1787:
        /*00f0*/ 	.word	0x00000080
        /*00f4*/ 	.word	0x00000001
        /*00f8*/ 	.word	0x00000001


	//----- nvinfo : EIATTR_CRS_STACK_SIZE
	.align		4
.L_1788:
        /*00fc*/ 	.byte	0x04, 0x1e
        /*00fe*/ 	.short	(.L_1790 - .L_1789)
.L_1789:
        /*0100*/ 	.word	0x00000000


	//----- nvinfo : EIATTR_CBANK_PARAM_SIZE
	.align		4
.L_1790:
        /*0104*/ 	.byte	0x03, 0x19
        /*0106*/ 	.short	0x00e8


	//----- nvinfo : EIATTR_PARAM_CBANK
	.align		4
        /*0108*/ 	.byte	0x04, 0x0a
        /*010a*/ 	.short	(.L_1792 - .L_1791)
	.align		4
.L_1791:
        /*010c*/ 	.word	index@(.nv.constant0._ZN10layer_norm13ln_fwd_kernelINS_13Kernel_traitsIf13__nv_bfloat16S2_S2_fjLj5120ELj1ELj1ELj4ELj16ENS_18Kernel_traits_baseILj5120EfS2_S2_S2_fjLj128EEEEELb1ELb1ELb0ELb0EEEvNS_9FwdParamsE)
        /*0110*/ 	.short	0x0380
        /*0112*/ 	.short	0x00e8


	//----- nvinfo : EIATTR_SW_WAR
	.align		4
.L_1792:
        /*0114*/ 	.byte	0x04, 0x36
        /*0116*/ 	.short	(.L_1794 - .L_1793)
.L_1793:
        /*0118*/ 	.word	0x00000008
.L_1794:


//--------------------- .nv.info._ZN10layer_norm13ln_fwd_kernelINS_13Kernel_traitsIf13__nv_bfloat16S2_S2_fjLj5120ELj1ELj1ELj4ELj16ENS_18Kernel_traits_baseILj5120EfS2_S2_S2_fjLj128EEEEELb1ELb1ELb0ELb1EEEvNS_9FwdParamsE --------------------------
	.section	.nv.info._ZN10layer_norm13ln_fwd_kernelINS_13Kernel_traitsIf13__nv_bfloat16S2_S2_fjLj5120ELj1ELj1ELj4ELj16ENS_18Kernel_traits_baseILj5120EfS2_S2_S2_fjLj128EEEEELb1ELb1ELb0ELb1EEEvNS_9FwdParamsE,"",@"SHT_CUDA_INFO"
	.sectionflags	@""
	.align	4


	//----- nvinfo : EIATTR_CUDA_API_VERSION
	.align		4
        /*0000*/ 	.byte	0x04, 0x37
        /*0002*/ 	.short	(.L_1796 - .L_1795)
.L_1795:
        /*0004*/ 	.word	0x00000082


	//----- nvinfo : EIATTR_KPARAM_INFO
	.align		4
.L_1796:
        /*0008*/ 	.byte	0x04, 0x17
        /*000a*/ 	.short	(.L_1798 - .L_1797)
.L_1797:
        /*000c*/ 	.word	0x00000000
        /*0010*/ 	.short	0x0000
        /*0012*/ 	.short	0x0000
        /*0014*/ 	.byte	0x00, 0xf0, 0xa1, 0x03


	//----- nvinfo : EIATTR_SPARSE_MMA_MASK
	.align		4
.L_1798:
        /*0018*/ 	.byte	0x03, 0x50
        /*001a*/ 	.short	0x0000


	//----- nvinfo : EIATTR_MAXREG_COUNT
	.align		4
        /*001c*/ 	.byte	0x03, 0x1b
        /*001e*/ 	.short	0x00ff


	//----- nvinfo : EIATTR_NUM_BARRIERS
	.align		4
        /*0020*/ 	.byte	0x02, 0x4c
        /*0022*/ 	.byte	0x01
	.zero		1


	//----- nvinfo : EIATTR_MERCURY_ISA_VERSION
	.align		4
        /*0024*/ 	.byte	0x03, 0x5f
        /*0026*/ 	.short	0x0101


	//----- nvinfo : EIATTR_COOP_GROUP_MASK_REGIDS
	.align		4
        /*0028*/ 	.byte	0x04, 0x29
        /*002a*/ 	.short	(.L_1800 - .L_1799)


	//   ....[0]....
.L_1799:
        /*002c*/ 	.word	0xffffffff


	//   ....[1]....
        /*0030*/ 	.word	0xffffffff


	//   ....[2]....
        /*0034*/ 	.word	0xffffffff


	//   ....[3]....
        /*0038*/ 	.word	0xffffffff


	//   ....[4]....
        /*003c*/ 	.word	0xffffffff


	//   ....[5]....
        /*0040*/ 	.word	0xffffffff


	//   ....[6]....
        /*0044*/ 	.word	0xffffffff


	//   ....[7]....
        /*0048*/ 	.word	0xffffffff


	//   ....[8]....
        /*004c*/ 	.word	0xffffffff


	//   ....[9]....
        /*0050*/ 	.word	0xffffffff


	//   ....[10]....
        /*0054*/ 	.word	0xffffffff


	//   ....[11]....
        /*0058*/ 	.word	0xffffffff


	//   ....[12]....
        /*005c*/ 	.word	0xffffffff


	//   ....[13]....
        /*0060*/ 	.word	0xffffffff


	//   ....[14]....
        /*0064*/ 	.word	0xffffffff


	//   ....[15]....
        /*0068*/ 	.word	0xffffffff


	//   ....[16]....
        /*006c*/ 	.word	0xffffffff


	//   ....[17]....
        /*0070*/ 	.word	0xffffffff


	//----- nvinfo : EIATTR_COOP_GROUP_INSTR_OFFSETS
	.align		4
.L_1800:
        /*0074*/ 	.byte	0x04, 0x28
        /*0076*/ 	.short	(.L_1802 - .L_1801)


	//   ....[0]....
.L_1801:
        /*0078*/ 	.word	0x0001e770


	//   ....[1]....
        /*007c*/ 	.word	0x0001e790


	//   ....[2]....
        /*0080*/ 	.word	0x0001e7b0


	//   ....[3]....
        /*0084*/ 	.word	0x0001e7d0


	//   ....[4]....
        /*0088*/ 	.word	0x0001e7f0


	//   ....[5]....
        /*008c*/ 	.word	0x0001ed30


	//   ....[6]....
        /*0090*/ 	.word	0x0001ed60


	//   ....[7]....
        /*0094*/ 	.word	0x0001eda0


	//   ....[8]....
        /*0098*/ 	.word	0x0001edd0


	//   ....[9]....
        /*009c*/ 	.word	0x0001edf0


	//   ....[10]....
        /*00a0*/ 	.word	0x0001efa0


	//   ....[11]....
        /*00a4*/ 	.word	0x0001efe0


	//   ....[12]....
        /*00a8*/ 	.word	0x0001f000


	//   ....[13]....
        /*00ac*/ 	.word	0x0001f040


	//   ....[14]....
        /*00b0*/ 	.word	0x0001f100


	//   ....[15]....
        /*00b4*/ 	.word	0x0001f130


	//   ....[16]....
        /*00b8*/ 	.word	0x0001f1e0


	//   ....[17]....
        /*00bc*/ 	.word	0x0001f210


	//----- nvinfo : EIATTR_VRC_CTA_INIT_COUNT
	.align		4
.L_1802:
        /*00c0*/ 	.byte	0x02, 0x4a
	.zero		1
	.zero		1


	//----- nvinfo : EIATTR_EXIT_INSTR_OFFSETS
	.align		4
        /*00c4*/ 	.byte	0x04, 0x1c
        /*00c6*/ 	.short	(.L_1804 - .L_1803)


	//   ....[0]....
.L_1803:
        /*00c8*/ 	.word	0x000006e0


	//   ....[1]....
        /*00cc*/ 	.word	0x0001fc80


	//----- nvinfo : EIATTR_INDIRECT_BRANCH_TARGETS
	.align		4
.L_1804:
        /*00d0*/ 	.byte	0x04, 0x34
        /*00d2*/ 	.short	(.L_1806 - .L_1805)


	//   ....[0]....
.L_1805:
        /*00d4*/ 	.word	.L_x_33864@srel
        /*00d8*/ 	.short	0x0
        /*00da*/ 	.short	0x0
        /*00dc*/ 	.word	0x3
        /*00e0*/ 	.word	.L_x_33865@srel
        /*00e4*/ 	.word	.L_x_33866@srel
        /*00e8*/ 	.word	.L_x_33867@srel


	//----- nvinfo : EIATTR_MAX_THREADS
	.align		4
.L_1806:
        /*00ec*/ 	.byte	0x04, 0x05
        /*00ee*/ 	.short	(.L_1808 - .L_1807)
.L_1807:
        /*00f0*/ 	.word	0x00000080
        /*00f4*/ 	.word	0x00000001
        /*00f8*/ 	.word	0x00000001


	//----- nvinfo : EIATTR_CRS_STACK_SIZE
	.align		4
.L_1808:
        /*00fc*/ 	.byte	0x04, 0x1e
        /*00fe*/ 	.short	(.L_1810 - .L_1809)
.L_1809:
        /*0100*/ 	.word	0x00000000


	//----- nvinfo : EIATTR_CBANK_PARAM_SIZE
	.align		4
.L_1810:
        /*0104*/ 	.byte	0x03, 0x19
        /*0106*/ 	.short	0x00e8


	//----- nvinfo : EIATTR_PARAM_CBANK
	.align		4
        /*0108*/ 	.byte	0x04, 0x0a
        /*010a*/ 	.short	(.L_1812 - .L_1811)
	.align		4
.L_1811:
        /*010c*/ 	.word	index@(.nv.constant0._ZN10layer_norm13ln_fwd_kernelINS_13Kernel_traitsIf13__nv_bfloat16S2_S2_fjLj5120ELj1ELj1ELj4ELj16ENS_18Kernel_traits_baseILj5120EfS2_S2_S2_fjLj128EEEEELb1ELb1ELb0ELb1EEEvNS_9FwdParamsE)
        /*0110*/ 	.short	0x0380
        /*0112*/ 	.short	0x00e8


	//----- nvinfo : EIATTR_SW_WAR
	.align		4
.L_1812:
        /*0114*/ 	.byte	0x04, 0x36
        /*0116*/ 	.short	(.L_1814 - .L_1813)
.L_1813:
        /*0118*/ 	.word	0x00000008
.L_1814:


//--------------------- .nv.info._ZN10layer_norm13ln_fwd_kernelINS_13Kernel_traitsIf13__nv_bfloat16S2_S2_fjLj5120ELj1ELj1ELj4ELj16ENS_18Kernel_traits_baseILj5120EfS2_S2_S2_fjLj128EEEEELb1ELb1ELb1ELb0EEEvNS_9FwdParamsE --------------------------
	.section	.nv.info._ZN10layer_norm13ln_fwd_kernelINS_13Kernel_traitsIf13__nv_bfloat16S2_S2_fjLj5120ELj1ELj1ELj4ELj16ENS_18Kernel_traits_baseILj5120EfS2_S2_S2_fjLj128EEEEELb1ELb1ELb1ELb0EEEvNS_9FwdParamsE,"",@"SHT_CUDA_INFO"
	.sectionflags	@""
	.align	4


	//----- nvinfo : EIATTR_CUDA_API_VERSION
	.align		4
        /*0000*/ 	.byte	0x04, 0x37
        /*0002*/ 	.short	(.L_1816 - .L_1815)
.L_1815:
        /*0004*/ 	.word	0x00000082


	//----- nvinfo : EIATTR_KPARAM_INFO
	.align		4
.L_1816:
        /*0008*/ 	.byte	0x04, 0x17
        /*000a*/ 	.short	(.L_1818 - .L_1817)
.L_1817:
        /*000c*/ 	.word	0x00000000
        /*0010*/ 	.short	0x0000
        /*0012*/ 	.short	0x0000
        /*0014*/ 	.byte	0x00, 0xf0, 0xa1, 0x03


	//----- nvinfo : EIATTR_SPARSE_MMA_MASK
	.align		4
.L_1818:
        /*0018*/ 	.byte	0x03, 0x50
        /*001a*/ 	.short	0x0000


	//----- nvinfo : EIATTR_MAXREG_COUNT
	.align		4
        /*001c*/ 	.byte	0x03, 0x1b
        /*001e*/ 	.short	0x00ff


	//----- nvinfo : EIATTR_NUM_BARRIERS
	.align		4
        /*0020*/ 	.byte	0x02, 0x4c
        /*0022*/ 	.byte	0x01
	.zero		1


	//----- nvinfo : EIATTR_MERCURY_ISA_VERSION
	.align		4
        /*0024*/ 	.byte	0x03, 0x5f
        /*0026*/ 	.short	0x0101


	//----- nvinfo : EIATTR_COOP_GROUP_MASK_REGIDS
	.align		4
        /*0028*/ 	.byte	0x04, 0x29
        /*002a*/ 	.short	(.L_1820 - .L_1819)


	//   ....[0]....
.L_1819:
        /*002c*/ 	.word	0xffffffff


	//   ....[1]....
        /*0030*/ 	.word	0xffffffff


	//   ....[2]....
        /*0034*/ 	.word	0xffffffff


	//   ....[3]....
        /*0038*/ 	.word	0xffffffff


	//   ....[4]....
        /*003c*/ 	.word	0xffffffff


	//   ....[5]....
        /*0040*/ 	.word	0xffffffff


	//   ....[6]....
        /*0044*/ 	.word	0xffffffff


	//   ....[7]....
        /*0048*/ 	.word	0xffffffff


	//   ....[8]....
        /*004c*/ 	.word	0xffffffff


	//   ....[9]....
        /*0050*/ 	.word	0xffffffff


	//   ....[10]....
        /*0054*/ 	.word	0xffffffff


	//   ....[11]....
        /*0058*/ 	.word	0xffffffff


	//   ....[12]....
        /*005c*/ 	.word	0xffffffff


	//   ....[13]....
        /*0060*/ 	.word	0xffffffff


	//   ....[14]....
        /*0064*/ 	.word	0xffffffff


	//   ....[15]....
        /*0068*/ 	.word	0xffffffff


	//   ....[16]....
        /*006c*/ 	.word	0xffffffff


	//   ....[17]....
        /*0070*/ 	.word	0xffffffff


	//----- nvinfo : EIATTR_COOP_GROUP_INSTR_OFFSETS
	.align		4
.L_1820:
        /*0074*/ 	.byte	0x04, 0x28
        /*0076*/ 	.short	(.L_1822 - .L_1821)


	//   ....[0]....
.L_1821:
        /*0078*/ 	.word	0x00023ab0


	//   ....[1]....
        /*007c*/ 	.word	0x00023ad0


	//   ....[2]....
        /*0080*/ 	.word	0x00023af0


	//   ....[3]....
        /*0084*/ 	.word	0x00023b10


	//   ....[4]....
        /*0088*/ 	.word	0x00023b30


	//   ....[5]....
        /*008c*/ 	.word	0x000240b0


	//   ....[6]....
        /*0090*/ 	.word	0x000240d0


	//   ....[7]....
        /*0094*/ 	.word	0x000240f0


	//   ....[8]....
        /*0098*/ 	.word	0x00024110


	//   ....[9]....
        /*009c*/ 	.word	0x00024130


	//   ....[10]....
        /*00a0*/ 	.word	0x000242b0


	//   ....[11]....
        /*00a4*/ 	.word	0x000242e0


	//   ....[12]....
        /*00a8*/ 	.word	0x000242f0


	//   ....[13]....
        /*00ac*/ 	.word	0x00024340


	//   ....[14]....
        /*00b0*/ 	.word	0x00024410


	//   ....[15]....
        /*00b4*/ 	.word	0x00024440


	//   ....[16]....
        /*00b8*/ 	.word	0x000244f0


	//   ....[17]....
        /*00bc*/ 	.word	0x00024510


	//----- nvinfo : EIATTR_VRC_CTA_INIT_COUNT
	.align		4
.L_1822:
        /*00c0*/ 	.byte	0x02, 0x4a
	.zero		1
	.zero		1


	//----- nvinfo : EIATTR_EXIT_INSTR_OFFSETS
	.align		4
        /*00c4*/ 	.byte	0x04, 0x1c
        /*00c6*/ 	.short	(.L_1824 - .L_1823)


	//   ....[0]....
.L_1823:
        /*00c8*/ 	.word	0x00000af0


	//   ....[1]....
        /*00cc*/ 	.word	0x00025190


	//----- nvinfo : EIATTR_MAX_THREADS
	.align		4
.L_1824:
        /*00d0*/ 	.byte	0x04, 0x05
        /*00d2*/ 	.short	(.L_1826 - .L_1825)
.L_1825:
        /*00d4*/ 	.word	0x00000080
        /*00d8*/ 	.word	0x00000001
        /*00dc*/ 	.word	0x00000001


	//----- nvinfo : EIATTR_CRS_STACK_SIZE
	.align		4
.L_1826:
        /*00e0*/ 	.byte	0x04, 0x1e
        /*00e2*/ 	.short	(.L_1828 - .L_1827)
.L_1827:
        /*00e4*/ 	.word	0x00000000


	//----- nvinfo : EIATTR_CBANK_PARAM_SIZE
	.align		4
.L_1828:
        /*00e8*/ 	.byte	0x03, 0x19
        /*00ea*/ 	.short	0x00e8


	//----- nvinfo : EIATTR_PARAM_CBANK
	.align		4
        /*00ec*/ 	.byte	0x04, 0x0a
        /*00ee*/ 	.short	(.L_1830 - .L_1829)
	.align		4
.L_1829:
        /*00f0*/ 	.word	index@(.nv.constant0._ZN10layer_norm13ln_fwd_kernelINS_13Kernel_traitsIf13__nv_bfloat16S2_S2_fjLj5120ELj1ELj1ELj4ELj16ENS_18Kernel_traits_baseILj5120EfS2_S2_S2_fjLj128EEEEELb1ELb1ELb1ELb0EEEvNS_9FwdParamsE)
        /*00f4*/ 	.short	0x0380
        /*00f6*/ 	.short	0x00e8


	//----- nvinfo : EIATTR_SW_WAR
	.align		4
.L_1830:
        /*00f8*/ 	.byte	0x04, 0x36
        /*00fa*/ 	.short	(.L_1832 - .L_1831)
.L_1831:
        /*00fc*/ 	.word	0x00000008
.L_1832:


//--------------------- .nv.info._ZN10layer_norm13ln_fwd_kernelINS_13Kernel_traitsIf13__nv_bfloat16S2_S2_fjLj5120ELj1ELj1ELj4ELj16ENS_18Kernel_traits_baseILj5120EfS2_S2_S2_fjLj128EEEEELb1ELb1ELb1ELb1EEEvNS_9FwdParamsE --------------------------
	.section	.nv.info._ZN10layer_norm13ln_fwd_kernelINS_13Kernel_traitsIf13__nv_bfloat16S2_S2_fjLj5120ELj1ELj1ELj4ELj16ENS_18Kernel_traits_baseILj5120EfS2_S2_S2_fjLj128EEEEELb1ELb1ELb1ELb1EEEvNS_9FwdParamsE,"",@"SHT_CUDA_INFO"
	.sectionflags	@""
	.align	4


	//----- nvinfo : EIATTR_CUDA_API_VERSION
	.align		4
        /*0000*/ 	.byte	0x04, 0x37
        /*0002*/ 	.short	(.L_1834 - .L_1833)
.L_1833:
        /*0004*/ 	.word	0x00000082


	//----- nvinfo : EIATTR_KPARAM_INFO
	.align		4
.L_1834:
        /*0008*/ 	.byte	0x04, 0x17
        /*000a*/ 	.short	(.L_1836 - .L_1835)
.L_1835:
        /*000c*/ 	.word	0x00000000
        /*0010*/ 	.short	0x0000
        /*0012*/ 	.short	0x0000
        /*0014*/ 	.byte	0x00, 0xf0, 0xa1, 0x03


	//----- nvinfo : EIATTR_SPARSE_MMA_MASK
	.align		4
.L_1836:
        /*0018*/ 	.byte	0x03, 0x50
        /*001a*/ 	.short	0x0000


	//----- nvinfo : EIATTR_MAXREG_COUNT
	.align		4
        /*001c*/ 	.byte	0x03, 0x1b
        /*001e*/ 	.short	0x00ff


	//----- nvinfo : EIATTR_NUM_BARRIERS
	.align		4
        /*0020*/ 	.byte	0x02, 0x4c
        /*0022*/ 	.byte	0x01
	.zero		1


	//----- nvinfo : EIATTR_MERCURY_ISA_VERSION
	.align		4
        /*0024*/ 	.byte	0x03, 0x5f
        /*0026*/ 	.short	0x0101


	//----- nvinfo : EIATTR_COOP_GROUP_MASK_REGIDS
	.align		4
        /*0028*/ 	.byte	0x04, 0x29
        /*002a*/ 	.short	(.L_1838 - .L_1837)


	//   ....[0]....
.L_1837:
        /*002c*/ 	.word	0xffffffff


	//   ....[1]....
        /*0030*/ 	.word	0xffffffff


	//   ....[2]....
        /*0034*/ 	.word	0xffffffff


	//   ....[3]....
        /*0038*/ 	.word	0xffffffff


	//   ....[4]....
        /*003c*/ 	.word	0xffffffff


	//   ....[5]....
        /*0040*/ 	.word	0xffffffff


	//   ....[6]....
        /*0044*/ 	.word	0xffffffff


	//   ....[7]....
        /*0048*/ 	.word	0xffffffff


	//   ....[8]....
        /*004c*/ 	.word	0xffffffff


	//   ....[9]....
        /*0050*/ 	.word	0xffffffff


	//   ....[10]....
        /*0054*/ 	.word	0xffffffff


	//   ....[11]....
        /*0058*/ 	.word	0xffffffff


	//   ....[12]....
        /*005c*/ 	.word	0xffffffff


	//   ....[13]....
        /*0060*/ 	.word	0xffffffff


	//   ....[14]....
        /*0064*/ 	.word	0xffffffff


	//   ....[15]....
        /*0068*/ 	.word	0xffffffff


	//   ....[16]....
        /*006c*/ 	.word	0xffffffff


	//   ....[17]....
        /*0070*/ 	.word	0xffffffff


	//----- nvinfo : EIATTR_COOP_GROUP_INSTR_OFFSETS
	.align		4
.L_1838:
        /*0074*/ 	.byte	0x04, 0x28
        /*0076*/ 	.short	(.L_1840 - .L_1839)


	//   ....[0]....
.L_1839:
        /*0078*/ 	.word	0x00021c40


	//   ....[1]....
        /*007c*/ 	.word	0x00021c80


	//   ....[2]....
        /*0080*/ 	.word	0x00021ca0


	//   ....[3]....
        /*0084*/ 	.word	0x00021cc0


	//   ....[4]....
        /*0088*/ 	.word	0x00021ce0


	//   ....[5]....
        /*008c*/ 	.word	0x00022240


	//   ....[6]....
        /*0090*/ 	.word	0x00022260


	//   ....[7]....
        /*0094*/ 	.word	0x00022280


	//   ....[8]....
        /*0098*/ 	.word	0x000222a0


	//   ....[9]....
        /*009c*/ 	.word	0x000222c0


	//   ....[10]....
        /*00a0*/ 	.word	0x00022440


	//   ....[11]....
        /*00a4*/ 	.word	0x00022470


	//   ....[12]....
        /*00a8*/ 	.word	0x00022480


	//   ....[13]....
        /*00ac*/ 	.word	0x000224d0


	//   ....[14]....
        /*00b0*/ 	.word	0x00022590


	//   ....[15]....
        /*00b4*/ 	.word	0x000225c0


	//   ....[16]....
        /*00b8*/ 	.word	0x00022670


	//   ....[17]....
        /*00bc*/ 	.word	0x000226a0


	//----- nvinfo : EIATTR_VRC_CTA_INIT_COUNT
	.align		4
.L_1840:
        /*00c0*/ 	.byte	0x02, 0x4a
	.zero		1
	.zero		1


	//----- nvinfo : EIATTR_EXIT_INSTR_OFFSETS
	.align		4
        /*00c4*/ 	.byte	0x04, 0x1c
        /*00c6*/ 	.short	(.L_1842 - .L_1841)


	//   ....[0]....
.L_1841:
        /*00c8*/ 	.word	0x000006c0


	//   ....[1]....
        /*00cc*/ 	.word	0x000231d0


	//----- nvinfo : EIATTR_MAX_THREADS
	.align		4
.L_1842:
        /*00d0*/ 	.byte	0x04, 0x05
        /*00d2*/ 	.short	(.L_1844 - .L_1843)
.L_1843:
        /*00d4*/ 	.word	0x00000080
        /*00d8*/ 	.word	0x00000001
        /*00dc*/ 	.word	0x00000001


	//----- nvinfo : EIATTR_CRS_STACK_SIZE
	.align		4
.L_1844:
        /*00e0*/ 	.byte	0x04, 0x1e
        /*00e2*/ 	.short	(.L_1846 - .L_1845)
.L_1845:
        /*00e4*/ 	.word	0x00000000


	//----- nvinfo : EIATTR_CBANK_PARAM_SIZE
	.align		4
.L_1846:
        /*00e8*/ 	.byte	0x03, 0x19
        /*00ea*/ 	.short	0x00e8


	//----- nvinfo : EIATTR_PARAM_CBANK
	.align		4
        /*00ec*/ 	.byte	0x04, 0x0a
        /*00ee*/ 	.short	(.L_1848 - .L_1847)
	.align		4
.L_1847:
        /*00f0*/ 	.word	index@(.nv.constant0._ZN10layer_norm13ln_fwd_kernelINS_13Kernel_traitsIf13__nv_bfloat16S2_S2_fjLj5120ELj1ELj1ELj4ELj16ENS_18Kernel_traits_baseILj5120EfS2_S2_S2_fjLj128EEEEELb1ELb1ELb1ELb1EEEvNS_9FwdParamsE)
        /*00f4*/ 	.short	0x0380
        /*00f6*/ 	.short	0x00e8


	//----- nvinfo : EIATTR_SW_WAR
	.align		4
.L_1848:
        /*00f8*/ 	.byte	0x04, 0x36
        /*00fa*/ 	.short	(.L_1850 - .L_1849)
.L_1849:
        /*00fc*/ 	.word	0x00000008
.L_1850:


//--------------------- .nv.info._ZN10layer_norm13ln_fwd_kernelINS_13Kernel_traitsI13__nv_bfloat16S2_fS2_fjLj5120ELj1ELj1ELj4ELj16ENS_18Kernel_traits_baseILj5120ES2_S2_fS2_fjLj128EEEEELb0ELb0ELb0ELb0EEEvNS_9FwdParamsE --------------------------
	.section	.nv.info._ZN10layer_norm13ln_fwd_kernelINS_13Kernel_traitsI13__nv_bfloat16S2_fS2_fjLj5120ELj1ELj1ELj4ELj16ENS_18Kernel_traits_baseILj5120ES2_S2_fS2_fjLj128EEEEELb0ELb0ELb0ELb0EEEvNS_9FwdParamsE,"",@"SHT_CUDA_INFO"
	.sectionflags	@""
	.align	4


	//----- nvinfo : EIATTR_CUDA_API_VERSION
	.align		4
        /*0000*/ 	.byte	0x04, 0x37
        /*0002*/ 	.short	(.L_1852 - .L_1851)
.L_1851:
        /*0004*/ 	.word	0x00000082


	//----- nvinfo : EIATTR_KPARAM_INFO
	.align		4
.L_1852:
        /*0008*/ 	.byte	0x04, 0x17
        /*000a*/ 	.short	(.L_1854 - .L_1853)
.L_1853:
        /*000c*/ 	.word	0x00000000
        /*0010*/ 	.short	0x0000
        /*0012*/ 	.short	0x0000
        /*0014*/ 	.byte	0x00, 0xf0, 0xa1, 0x03


	//----- nvinfo : EIATTR_SPARSE_MMA_MASK
	.align		4
.L_1854:
        /*0018*/ 	.byte	0x03, 0x50
        /*001a*/ 	.short	0x0000


	//----- nvinfo : EIATTR_MAXREG_COUNT
	.align		4
        /*001c*/ 	.byte	0x03, 0x1b
        /*001e*/ 	.short	0x00ff


	//----- nvinfo : EIATTR_NUM_BARRIERS
	.align		4
        /*0020*/ 	.byte	0x02, 0x4c
        /*0022*/ 	.byte	0x01
	.zero		1


	//----- nvinfo : EIATTR_MERCURY_ISA_VERSION
	.align		4
        /*0024*/ 	.byte	0x03, 0x5f
        /*0026*/ 	.short	0x0101


	//----- nvinfo : EIATTR_COOP_GROUP_MASK_REGIDS
	.align		4
        /*0028*/ 	.byte	0x04, 0x29
        /*002a*/ 	.short	(.L_1856 - .L_1855)


	//   ....[0]....
.L_1855:
        /*002c*/ 	.word	0xffffffff


	//   ....[1]....
        /*0030*/ 	.word	0xffffffff


	//   ....[2]....
        /*0034*/ 	.word	0xffffffff


	//   ....[3]....
        /*0038*/ 	.word	0xffffffff


	//   ....[4]....
        /*003c*/ 	.word	0xffffffff


	//   ....[5]....
        /*0040*/ 	.word	0xffffffff


	//   ....[6]....
        /*0044*/ 	.word	0xffffffff


	//   ....[7]....
        /*0048*/ 	.word	0xffffffff


	//   ....[8]....
        /*004c*/ 	.word	0xffffffff


	//   ....[9]....
        /*0050*/ 	.word	0xffffffff


	//   ....[10]....
        /*0054*/ 	.word	0xffffffff


	//   ....[11]....
        /*0058*/ 	.word	0xffffffff


	//   ....[12]....
        /*005c*/ 	.word	0xffffffff


	//   ....[13]....
        /*0060*/ 	.word	0xffffffff


	//   ....[14]....
        /*0064*/ 	.word	0xffffffff


	//   ....[15]....
        /*0068*/ 	.word	0xffffffff


	//   ....[16]....
        /*006c*/ 	.word	0xffffffff


	//   ....[17]....
        /*0070*/ 	.word	0xffffffff


	//----- nvinfo : EIATTR_COOP_GROUP_INSTR_OFFSETS
	.align		4
.L_1856:
        /*0074*/ 	.byte	0x04, 0x28
        /*0076*/ 	.short	(.L_1858 - .L_1857)


	//   ....[0]....
.L_1857:
        /*0078*/ 	.word	0x000020a0


	//   ....[1]....
        /*007c*/ 	.word	0x000020c0


	//   ....[2]....
        /*0080*/ 	.word	0x000020e0


	//   ....[3]....
        /*0084*/ 	.word	0x00002100


	//   ....[4]....
        /*0088*/ 	.word	0x00002120


	//   ....[5]....
        /*008c*/ 	.word	0x000026b0


	//   ....[6]....
        /*0090*/ 	.word	0x000026d0


	//   ....[7]....
        /*0094*/ 	.word	0x000026f0


	//   ....[8]....
        /*0098*/ 	.word	0x00002710


	//   ....[9]....
        /*009c*/ 	.word	0x00002730


	//   ....[10]....
        /*00a0*/ 	.word	0x000028b0


	//   ....[11]....
        /*00a4*/ 	.word	0x000028f0


	//   ....[12]....
        /*00a8*/ 	.word	0x00002930


	//   ....[13]....
        /*00ac*/ 	.word	0x00002980


	//   ....[14]....
        /*00b0*/ 	.word	0x000029e0


	//   ....[15]....
        /*00b4*/ 	.word	0x00002a40


	//   ....[16]....
        /*00b8*/ 	.word	0x00002aa0


	//   ....[17]....
        /*00bc*/ 	.word	0x00002b00


	//----- nvinfo : EIATTR_VRC_CTA_INIT_COUNT
	.align		4
.L_1858:
        /*00c0*/ 	.byte	0x02, 0x4a
	.zero		1
	.zero		1


	//----- nvinfo : EIATTR_EXIT_INSTR_OFFSETS
	.align		4
        /*00c4*/ 	.byte	0x04, 0x1c
        /*00c6*/ 	.short	(.L_1860 - .L_1859)


	//   ....[0]....
.L_1859:
        /*00c8*/ 	.word	0x00000640


	//   ....[1]....
        /*00cc*/ 	.word	0x00003c10


	//----- nvinfo : EIATTR_MAX_THREADS
	.align		4
.L_1860:
        /*00d0*/ 	.byte	0x04, 0x05
        /*00d2*/ 	.short	(.L_1862 - .L_1861)
.L_1861:
        /*00d4*/ 	.word	0x00000080
        /*00d8*/ 	.word	0x00000001
        /*00dc*/ 	.word	0x00000001


	//----- nvinfo : EIATTR_CRS_STACK_SIZE
	.align		4
.L_1862:
        /*00e0*/ 	.byte	0x04, 0x1e
        /*00e2*/ 	.short	(.L_1864 - .L_1863)
.L_1863:
        /*00e4*/ 	.word	0x00000000


	//----- nvinfo : EIATTR_CBANK_PARAM_SIZE
	.align		4
.L_1864:
        /*00e8*/ 	.byte	0x03, 0x19
        /*00ea*/ 	.short	0x00e8


	//----- nvinfo : EIATTR_PARAM_CBANK
	.align		4
        /*00ec*/ 	.byte	0x04, 0x0a
        /*00ee*/ 	.short	(.L_1866 - .L_1865)
	.align		4
.L_1865:
        /*00f0*/ 	.word	index@(.nv.constant0._ZN10layer_norm13ln_fwd_kernelINS_13Kernel_traitsI13__nv_bfloat16S2_fS2_fjLj5120ELj1ELj1ELj4ELj16ENS_18Kernel_traits_baseILj5120ES2_S2_fS2_fjLj128EEEEELb0ELb0ELb0ELb0EEEvNS_9FwdParamsE)
        /*00f4*/ 	.short	0x0380
        /*00f6*/ 	.short	0x00e8


	//----- nvinfo : EIATTR_SW_WAR
	.align		4
.L_1866:
        /*00f8*/ 	.byte	0x04, 0x36
        /*00fa*/ 	.short	(.L_1868 - .L_1867)
.L_1867:
        /*00fc*/ 	.word	0x00000008
.L_1868:


//--------------------- .nv.info._ZN10layer_norm13ln_fwd_kernelINS_13Kernel_traitsI13__nv_bfloat16S2_fS2_fjLj5120ELj1ELj1ELj4ELj16ENS_18Kernel_traits_baseILj5120ES2_S2_fS2_fjLj128EEEEELb0ELb0ELb0ELb1EEEvNS_9FwdParamsE --------------------------
	.section	.nv.info._ZN10layer_norm13ln_fwd_kernelINS_13Kernel_traitsI13__nv_bfloat16S2_fS2_fjLj5120ELj1ELj1ELj4ELj16ENS_18Kernel_traits_baseILj5120ES2_S2_fS2_fjLj128EEEEELb0ELb0ELb0ELb1EEEvNS_9FwdParamsE,"",@"SHT_CUDA_INFO"
	.sectionflags	@""
	.align	4


	//----- nvinfo : EIATTR_CUDA_API_VERSION
	.align		4
        /*0000*/ 	.byte	0x04, 0x37
        /*0002*/ 	.short	(.L_1870 - .L_1869)
.L_1869:
        /*0004*/ 	.word	0x00000082


	//----- nvinfo : EIATTR_KPARAM_INFO
	.align		4
.L_1870:
        /*0008*/ 	.byte	0x04, 0x17
        /*000a*/ 	.short	(.L_1872 - .L_1871)
.L_1871:
        /*000c*/ 	.word	0x00000000
        /*0010*/ 	.short	0x0000
        /*0012*/ 	.short	0x0000
        /*0014*/ 	.byte	0x00, 0xf0, 0xa1, 0x03


	//----- nvinfo : EIATTR_SPARSE_MMA_MASK
	.align		4
.L_1872:
        /*0018*/ 	.byte	0x03, 0x50
        /*001a*/ 	.short	0x0000


	//----- nvinfo : EIATTR_MAXREG_COUNT
	.align		4
        /*001c*/ 	.byte	0x03, 0x1b
        /*001e*/ 	.short	0x00ff


	//----- nvinfo : EIATTR_NUM_BARRIERS
	.align		4
        /*0020*/ 	.byte	0x02, 0x4c
        /*0022*/ 	.byte	0x01
	.zero		1


	//----- nvinfo : EIATTR_MERCURY_ISA_VERSION
	.align		4
        /*0024*/ 	.byte	0x03, 0x5f
        /*0026*/ 	.short	0x0101


	//----- nvinfo : EIATTR_COOP_GROUP_MASK_REGIDS
	.align		4
        /*0028*/ 	.byte	0x04, 0x29
        /*002a*/ 	.short	(.L_1874 - .L_1873)


	//   ....[0]....
.L_1873:
        /*002c*/ 	.word	0xffffffff


	//   ....[1]....
        /*0030*/ 	.word	0xffffffff


	//   ....[2]....
        /*0034*/ 	.word	0xffffffff


	//   ....[3]....
        /*0038*/ 	.word	0xffffffff


	//   ....[4]....
        /*003c*/ 	.word	0xffffffff


	//   ....[5]....
        /*0040*/ 	.word	0xffffffff


	//   ....[6]....
        /*0044*/ 	.word	0xffffffff


	//   ....[7]....
        /*0048*/ 	.word	0xffffffff


	//   ....[8]....
        /*004c*/ 	.word	0xffffffff


	//   ....[9]....
        /*0050*/ 	.word	0xffffffff


	//   ....[10]....
        /*0054*/ 	.word	0xffffffff


	//   ....[11]....
        /*0058*/ 	.word	0xffffffff


	//   ....[12]....
        /*005c*/ 	.word	0xffffffff


	//   ....[13]....
        /*0060*/ 	.word	0xffffffff


	//   ....[14]....
        /*0064*/ 	.word	0xffffffff


	//   ....[15]....
        /*0068*/ 	.word	0xffffffff


	//   ....[16]....
        /*006c*/ 	.word	0xffffffff


	//   ....[17]....
        /*0070*/ 	.word	0xffffffff


	//----- nvinfo : EIATTR_COOP_GROUP_INSTR_OFFSETS
	.align		4
.L_1874:
        /*0074*/ 	.byte	0x04, 0x28
        /*0076*/ 	.short	(.L_1876 - .L_1875)


	//   ....[0]....
.L_1875:
        /*0078*/ 	.word	0x00001890


	//   ....[1]....
        /*007c*/ 	.word	0x000018b0


	//   ....[2]....
        /*0080*/ 	.word	0x000018d0


	//   ....[3]....
        /*0084*/ 	.word	0x000018f0


	//   ....[4]....
        /*0088*/ 	.word	0x00001910


	//   ....[5]....
        /*008c*/ 	.word	0x00001e40


	//   ....[6]....
        /*0090*/ 	.word	0x00001e60


	//   ....[7]....
        /*0094*/ 	.word	0x00001e80


	//   ....[8]....
        /*0098*/ 	.word	0x00001eb0


	//   ....[9]....
        /*009c*/ 	.word	0x00001ee0


	//   ....[10]....
        /*00a0*/ 	.word	0x00002090


	//   ....[11]....
        /*00a4*/ 	.word	0x000020d0


	//   ....[12]....
        /*00a8*/ 	.word	0x000020f0


	//   ....[13]....
        /*00ac*/ 	.word	0x00002190


	//   ....[14]....
        /*00b0*/ 	.word	0x000021e0


	//   ....[15]....
        /*00b4*/ 	.word	0x000021f0


	//   ....[16]....
        /*00b8*/ 	.word	0x00002350


	//   ....[17]....
        /*00bc*/ 	.word	0x00002380


	//----- nvinfo : EIATTR_VRC_CTA_INIT_COUNT
	.align		4
.L_1876:
        /*00c0*/ 	.byte	0x02, 0x4a
	.zero		1
	.zero		1


	//----- nvinfo : EIATTR_EXIT_INSTR_OFFSETS
	.align		4
        /*00c4*/ 	.byte	0x04, 0x1c
        /*00c6*/ 	.short	(.L_1878 - .L_1877)


	//   ....[0]....
.L_1877:
        /*00c8*/ 	.word	0x000001e0


	//   ....[1]....
        /*00cc*/ 	.word	0x00003390


	//----- nvinfo : EIATTR_MAX_THREADS
	.align		4
.L_1878:
        /*00d0*/ 	.byte	0x04, 0x05
        /*00d2*/ 	.short	(.L_1880 - .L_1879)
.L_1879:
        /*00d4*/ 	.word	0x00000080
        /*00d8*/ 	.word	0x00000001
        /*00dc*/ 	.word	0x00000001


	//----- nvinfo : EIATTR_CRS_STACK_SIZE
	.align		4
.L_1880:
        /*00e0*/ 	.byte	0x04, 0x1e
        /*00e2*/ 	.short	(.L_1882 - .L_1881)
.L_1881:
        /*00e4*/ 	.word	0x00000000


	//----- nvinfo : EIATTR_CBANK_PARAM_SIZE
	.align		4
.L_1882:
        /*00e8*/ 	.byte	0x03, 0x19
        /*00ea*/ 	.short	0x00e8


	//----- nvinfo : EIATTR_PARAM_CBANK
	.align		4
        /*00ec*/ 	.byte	0x04, 0x0a
        /*00ee*/ 	.short	(.L_1884 - .L_1883)
	.align		4
.L_1883:
        /*00f0*/ 	.word	index@(.nv.constant0._ZN10layer_norm13ln_fwd_kernelINS_13Kernel_traitsI13__nv_bfloat16S2_fS2_fjLj5120ELj1ELj1ELj4ELj16ENS_18Kernel_traits_baseILj5120ES2_S2_fS2_fjLj128EEEEELb0ELb0ELb0ELb1EEEvNS_9FwdParamsE)
        /*00f4*/ 	.short	0x0380
        /*00f6*/ 	.short	0x00e8


	//----- nvinfo : EIATTR_SW_WAR
	.align		4
.L_1884:
        /*00f8*/ 	.byte	0x04, 0x36
        /*00fa*/ 	.short	(.L_1886 - .L_1885)
.L_1885:
        /*00fc*/ 	.word	0x00000008
.L_1886:


//--------------------- .nv.info._ZN10layer_norm13ln_fwd_kernelINS_13Kernel_traitsI13__nv_bfloat16S2_fS2_fjLj5120ELj1ELj1ELj4ELj16ENS_18Kernel_traits_baseILj5120ES2_S2_fS2_fjLj128EEEEELb0ELb0ELb1ELb0EEEvNS_9FwdParamsE --------------------------
	.section	.nv.info._ZN10layer_norm13ln_fwd_kernelINS_13Kernel_traitsI13__nv_bfloat16S2_fS2_fjLj5120ELj1ELj1ELj4ELj16ENS_18Kernel_traits_baseILj5120ES2_S2_fS2_fjLj128EEEEELb0ELb0ELb1ELb0EEEvNS_9FwdParamsE,"",@"SHT_CUDA_INFO"
	.sectionflags	@""
	.align	4


	//----- nvinfo : EIATTR_CUDA_API_VERSION
	.align		4
        /*0000*/ 	.byte	0x04, 0x37
        /*0002*/ 	.short	(.L_1888 - .L_1887)
.L_1887:
        /*0004*/ 	.word	0x00000082


	//----- nvinfo : EIATTR_KPARAM_INFO
	.align		4
.L_1888:
        /*0008*/ 	.byte	0x04, 0x17
        /*000a*/ 	.short	(.L_1890 - .L_1889)
.L_1889:
        /*000c*/ 	.word	0x00000000
        /*0010*/ 	.short	0x0000
        /*0012*/ 	.short	0x0000
        /*0014*/ 	.byte	0x00, 0xf0, 0xa1, 0x03


	//----- nvinfo : EIATTR_SPARSE_MMA_MASK
	.align		4
.L_1890:
        /*0018*/ 	.byte	0x03, 0x50
        /*001a*/ 	.short	0x0000


	//----- nvinfo : EIATTR_MAXREG_COUNT
	.align		4
        /*001c*/ 	.byte	0x03, 0x1b
        /*001e*/ 	.short	0x00ff


	//----- nvinfo : EIATTR_NUM_BARRIERS
	.align		4
        /*0020*/ 	.byte	0x02, 0x4c
        /*0022*/ 	.byte	0x01
	.zero		1


	//----- nvinfo : EIATTR_MERCURY_ISA_VERSION
	.align		4
        /*0024*/ 	.byte	0x03, 0x5f
        /*0026*/ 	.short	0x0101


	//----- nvinfo : EIATTR_COOP_GROUP_MASK_REGIDS
	.align		4
        /*0028*/ 	.byte	0x04, 0x29
        /*002a*/ 	.short	(.L_1892 - .L_1891)


	//   ....[0]....
.L_1891:
        /*002c*/ 	.word	0xffffffff


	//   ....[1]....
        /*0030*/ 	.word	0xffffffff


	//   ....[2]....
        /*0034*/ 	.word	0xffffffff


	//   ....[3]....
        /*0038*/ 	.word	0xffffffff


	//   ....[4]....
        /*003c*/ 	.word	0xffffffff


	//   ....[5]....
        /*0040*/ 	.word	0xffffffff


	//   ....[6]....
        /*0044*/ 	.word	0xffffffff


	//   ....[7]....
        /*0048*/ 	.word	0xffffffff


	//   ....[8]....
        /*004c*/ 	.word	0xffffffff


	//   ....[9]....
        /*0050*/ 	.word	0xffffffff


	//   ....[10]....
        /*0054*/ 	.word	0xffffffff


	//   ....[11]....
        /*0058*/ 	.word	0xffffffff


	//   ....[12]....
        /*005c*/ 	.word	0xffffffff


	//   ....[13]....
        /*0060*/ 	.word	0xffffffff


	//   ....[14]....
        /*0064*/ 	.word	0xffffffff


	//   ....[15]....
        /*0068*/ 	.word	0xffffffff


	//   ....[16]....
        /*006c*/ 	.word	0xffffffff


	//   ....[17]....
        /*0070*/ 	.word	0xffffffff


	//----- nvinfo : EIATTR_COOP_GROUP_INSTR_OFFSETS
	.align		4
.L_1892:
        /*0074*/ 	.byte	0x04, 0x28
        /*0076*/ 	.short	(.L_1894 - .L_1893)


	//   ....[0]....
.L_1893:
        /*0078*/ 	.word	0x00002930


	//   ....[1]....
        /*007c*/ 	.word	0x00002950


	//   ....[2]....
        /*0080*/ 	.word	0x00002970


	//   ....[3]....
        /*0084*/ 	.word	0x00002990


	//   ....[4]....
        /*0088*/ 	.word	0x000029b0


	//   ....[5]....
        /*008c*/ 	.word	0x00002f30


	//   ....[6]....
        /*0090*/ 	.word	0x00002f60


	//   ....[7]....
        /*0094*/ 	.word	0x00002f90


	//   ....[8]....
        /*0098*/ 	.word	0x00002fc0


	//   ....[9]....
        /*009c*/ 	.word	0x00002fe0


	//   ....[10]....
        /*00a0*/ 	.word	0x00003060


	//   ....[11]....
        /*00a4*/ 	.word	0x000030d0


	//   ....[12]....
        /*00a8*/ 	.word	0x000030f0


	//   ....[13]....
        /*00ac*/ 	.word	0x00003100


	//   ....[14]....
        /*00b0*/ 	.word	0x000031c0


	//   ....[15]....
        /*00b4*/ 	.word	0x00003200


	//   ....[16]....
        /*00b8*/ 	.word	0x000032a0


	//   ....[17]....
        /*00bc*/ 	.word	0x000032c0


	//----- nvinfo : EIATTR_VRC_CTA_INIT_COUNT
	.align		4
.L_1894:
        /*00c0*/ 	.byte	0x02, 0x4a
	.zero		1
	.zero		1


	//----- nvinfo : EIATTR_EXIT_INSTR_OFFSETS
	.align		4
        /*00c4*/ 	.byte	0x04, 0x1c
        /*00c6*/ 	.short	(.L_1896 - .L_1895)


	//   ....[0]....
.L_1895:
        /*00c8*/ 	.word	0x00000660


	//   ....[1]....
        /*00cc*/ 	.word	0x00004420


	//----- nvinfo : EIATTR_MAX_THREADS
	.align		4
.L_1896:
        /*00d0*/ 	.byte	0x04, 0x05
        /*00d2*/ 	.short	(.L_1898 - .L_1897)
.L_1897:
        /*00d4*/ 	.word	0x00000080
        /*00d8*/ 	.word	0x00000001
        /*00dc*/ 	.word	0x00000001


	//----- nvinfo : EIATTR_CRS_STACK_SIZE
	.align		4
.L_1898:
        /*00e0*/ 	.byte	0x04, 0x1e
        /*00e2*/ 	.short	(.L_1900 - .L_1899)
.L_1899:
        /*00e4*/ 	.word	0x00000000


	//----- nvinfo : EIATTR_CBANK_PARAM_SIZE
	.align		4
.L_1900:
        /*00e8*/ 	.byte	0x03, 0x19
        /*00ea*/ 	.short	0x00e8


	//----- nvinfo : EIATTR_PARAM_CBANK
	.align		4
        /*00ec*/ 	.byte	0x04, 0x0a
        /*00ee*/ 	.short	(.L_1902 - .L_1901)
	.align		4
.L_1901:
        /*00f0*/ 	.word	index@(.nv.constant0._ZN10layer_norm13ln_fwd_kernelINS_13Kernel_traitsI13__nv_bfloat16S2_fS2_fjLj5120ELj1ELj1ELj4ELj16ENS_18Kernel_traits_baseILj5120ES2_S2_fS2_fjLj128EEEEELb0ELb0ELb1ELb0EEEvNS_9FwdParamsE)
        /*00f4*/ 	.short	0x0380
        /*00f6*/ 	.short	0x00e8


	//----- nvinfo : EIATTR_SW_WAR
	.align		4
.L_1902:
        /*00f8*/ 	.byte	0x04, 0x36
        /*00fa*/ 	.short	(.L_1904 - .L_1903)
.L_1903:
        /*00fc*/ 	.word	0x00000008
.L_1904:


//--------------------- .nv.info._ZN10layer_norm13ln_fwd_kernelINS_13Kernel_traitsI13__nv_bfloat16S2_fS2_fjLj5120ELj1ELj1ELj4ELj16ENS_18Kernel_traits_baseILj5120ES2_S2_fS2_fjLj128EEEEELb0ELb0ELb1ELb1EEEvNS_9FwdParamsE --------------------------
	.section	.nv.info._ZN10layer_norm13ln_fwd_kernelINS_13Kernel_traitsI13__nv_bfloat16S2_fS2_fjLj5120ELj1ELj1ELj4ELj16ENS_18Kernel_traits_baseILj5120ES2_S2_fS2_fjLj128EEEEELb0ELb0ELb1ELb1EEEvNS_9FwdParamsE,"",@"SHT_CUDA_INFO"
	.sectionflags	@""
	.align	4


	//----- nvinfo : EIATTR_CUDA_API_VERSION
	.align		4
        /*0000*/ 	.byte	0x04, 0x37
        /*0002*/ 	.short	(.L_1906 - .L_1905)
.L_1905:
        /*0004*/ 	.word	0x00000082


	//----- nvinfo : EIATTR_KPARAM_INFO
	.align		4
.L_1906:
        /*0008*/ 	.byte	0x04, 0x17
        /*000a*/ 	.short	(.L_1908 - .L_1907)
.L_1907:
        /*000c*/ 	.word	0x00000000
        /*0010*/ 	.short	0x0000
        /*0012*/ 	.short	0x0000
        /*0014*/ 	.byte	0x00, 0xf0, 0xa1, 0x03


	//----- nvinfo : EIATTR_SPARSE_MMA_MASK
	.align		4
.L_1908:
        /*0018*/ 	.byte	0x03, 0x50
        /*001a*/ 	.short	0x0000


	//----- nvinfo : EIATTR_MAXREG_COUNT
	.align		4
        /*001c*/ 	.byte	0x03, 0x1b
        /*001e*/ 	.short	0x00ff


	//----- nvinfo : EIATTR_NUM_BARRIERS
	.align		4
        /*0020*/ 	.byte	0x02, 0x4c
        /*0022*/ 	.byte	0x01
	.zero		1


	//----- nvinfo : EIATTR_ANNOTATIONS
	.align		4
        /*0024*/ 	.byte	0x04, 0x55
        /*0026*/ 	.short	(.L_1910 - .L_1909)


	//   ....[0]....
.L_1909:
        /*0028*/ 	.word	0x00000001
        /*002c*/ 	.byte	0x70, 0x02, 0x00, 0x00, 0x01, 0x00, 0x00, 0x00, 0xb0, 0x02, 0x00, 0x00, 0x01, 0x00, 0x00, 0x00
        /*003c*/ 	.byte	0xf0, 0x02, 0x00, 0x00, 0x01, 0x00, 0x00, 0x00, 0x30, 0x03, 0x00, 0x00, 0x01, 0x00, 0x00, 0x00
        /*004c*/ 	.byte	0x90, 0x2e, 0x00, 0x00, 0x01, 0x00, 0x00, 0x00, 0xb0, 0x2e, 0x00, 0x00, 0x01, 0x00, 0x00, 0x00
        /*005c*/ 	.byte	0xe0, 0x2e, 0x00, 0x00, 0x01, 0x00, 0x00, 0x00, 0xa0, 0x31, 0x00, 0x00


	//----- nvinfo : EIATTR_MERCURY_ISA_VERSION
	.align		4
.L_1910:
        /*0068*/ 	.byte	0x03, 0x5f
        /*006a*/ 	.short	0x0101


	//----- nvinfo : EIATTR_COOP_GROUP_MASK_REGIDS
	.align		4
        /*006c*/ 	.byte	0x04, 0x29
        /*006e*/ 	.short	(.L_1912 - .L_1911)


	//   ....[0]....
.L_1911:
        /*0070*/ 	.word	0xffffffff


	//   ....[1]....
        /*0074*/ 	.word	0xffffffff


	//   ....[2]....
        /*0078*/ 	.word	0xffffffff


	//   ....[3]....
        /*007c*/ 	.word	0xffffffff


	//   ....[4]....
        /*0080*/ 	.word	0xffffffff


	//   ....[5]....
        /*0084*/ 	.word	0xffffffff


	//   ....[6]....
        /*0088*/ 	.word	0xffffffff


	//   ....[7]....
        /*008c*/ 	.word	0xffffffff


	//   ....[8]....
        /*0090*/ 	.word	0xffffffff


	//   ....[9]....
        /*0094*/ 	.word	0xffffffff


	//   ....[10]....
        /*0098*/ 	.word	0xffffffff


	//   ....[11]....
        /*009c*/ 	.word	0xffffffff


	//   ....[12]....
        /*00a0*/ 	.word	0xffffffff


	//   ....[13]....
        /*00a4*/ 	.word	0xffffffff


	//   ....[14]....
        /*00a8*/ 	.word	0xffffffff


	//   ....[15]....
        /*00ac*/ 	.word	0xffffffff


	//   ....[16]....
        /*00b0*/ 	.word	0xffffffff


	//   ....[17]....
        /*00b4*/ 	.word	0xffffffff


	//----- nvinfo : EIATTR_COOP_GROUP_INSTR_OFFSETS
	.align		4
.L_1912:
        /*00b8*/ 	.byte	0x04, 0x28
        /*00ba*/ 	.short	(.L_1914 - .L_1913)


	//   ....[0]....
.L_1913:
        /*00bc*/ 	.word	0x00002340


	//   ....[1]....
        /*00c0*/ 	.word	0x00002360


	//   ....[2]....
        /*00c4*/ 	.word	0x00002380


	//   ....[3]....
        /*00c8*/ 	.word	0x000023a0


	//   ....[4]....
        /*00cc*/ 	.word	0x000023c0


	//   ....[5]....
        /*00d0*/ 	.word	0x000028f0


	//   ....[6]....
        /*00d4*/ 	.word	0x00002920


	//   ....[7]....
        /*00d8*/ 	.word	0x00002950


	//   ....[8]....
        /*00dc*/ 	.word	0x00002970


	//   ....[9]....
        /*00e0*/ 	.word	0x00002990


	//   ....[10]....
        /*00e4*/ 	.word	0x00002b20


	//   ....[11]....
        /*00e8*/ 	.word	0x00002b60


	//   ....[12]....
        /*00ec*/ 	.word	0x00002b80


	//   ....[13]....
        /*00f0*/ 	.word	0x00002bc0


	//   ....[14]....
        /*00f4*/ 	.word	0x00002c80


	//   ....[15]....
        /*00f8*/ 	.word	0x00002cb0


	//   ....[16]....
        /*00fc*/ 	.word	0x00002d70


	//   ....[17]....
        /*0100*/ 	.word	0x00002d90


	//----- nvinfo : EIATTR_VRC_CTA_INIT_COUNT
	.align		4
.L_1914:
        /*0104*/ 	.byte	0x02, 0x4a
	.zero		1
	.zero		1


	//----- nvinfo : EIATTR_EXIT_INSTR_OFFSETS
	.align		4
        /*0108*/ 	.byte	0x04, 0x1c
        /*010a*/ 	.short	(.L_1916 - .L_1915)


	//   ....[0]....
.L_1915:
        /*010c*/ 	.word	0x000001f0


	//   ....[1]....
        /*0110*/ 	.word	0x00003f30


	//----- nvinfo : EIATTR_MAX_THREADS
	.align		4
.L_1916:
        /*0114*/ 	.byte	0x04, 0x05
        /*0116*/ 	.short	(.L_1918 - .L_1917)
.L_1917:
        /*0118*/ 	.word	0x00000080
        /*011c*/ 	.word	0x00000001
        /*0120*/ 	.word	0x00000001


	//----- nvinfo : EIATTR_CRS_STACK_SIZE
	.align		4
.L_1918:
        /*0124*/ 	.byte	0x04, 0x1e
        /*0126*/ 	.short	(.L_1920 - .L_1919)
.L_1919:
        /*0128*/ 	.word	0x00000000


	//----- nvinfo : EIATTR_CBANK_PARAM_SIZE
	.align		4
.L_1920:
        /*012c*/ 	.byte	0x03, 0x19
        /*012e*/ 	.short	0x00e8


	//----- nvinfo : EIATTR_PARAM_CBANK
	.align		4
        /*0130*/ 	.byte	0x04, 0x0a
        /*0132*/ 	.short	(.L_1922 - .L_1921)
	.align		4
.L_1921:
        /*0134*/ 	.word	index@(.nv.constant0._ZN10layer_norm13ln_fwd_kernelINS_13Kernel_traitsI13__nv_bfloat16S2_fS2_fjLj5120ELj1ELj1ELj4ELj16ENS_18Kernel_traits_baseILj5120ES2_S2_fS2_fjLj128EEEEELb0ELb0ELb1ELb1EEEvNS_9FwdParamsE)
        /*0138*/ 	.short	0x0380
        /*013a*/ 	.short	0x00e8


	//----- nvinfo : EIATTR_SW_WAR
	.align		4
.L_1922:
        /*013c*/ 	.byte	0x04, 0x36
        /*013e*/ 	.short	(.L_1924 - .L_1923)
.L_1923:
        /*0140*/ 	.word	0x00000008
.L_1924:


//--------------------- .nv.info._ZN10layer_norm13ln_fwd_kernelINS_13Kernel_traitsI13__nv_bfloat16S2_fS2_fjLj5120ELj1ELj1ELj4ELj16ENS_18Kernel_traits_baseILj5120ES2_S2_fS2_fjLj128EEEEELb0ELb1ELb0ELb0EEEvNS_9FwdParamsE --------------------------
	.section	.nv.info._ZN10layer_norm13ln_fwd_kernelINS_13Kernel_traitsI13__nv_bfloat16S2_fS2_fjLj5120ELj1ELj1ELj4ELj16ENS_18Kernel_traits_baseILj5120ES2_S2_fS2_fjLj128EEEEELb0ELb1ELb0ELb0EEEvNS_9FwdParamsE,"",@"SHT_CUDA_INFO"
	.sectionflags	@""
	.align	4


	//----- nvinfo : EIATTR_CUDA_API_VERSION
	.align		4
        /*0000*/ 	.byte	0x04, 0x37
        /*0002*/ 	.short	(.L_1926 - .L_1925)
.L_1925:
        /*0004*/ 	.word	0x00000082


	//----- nvinfo : EIATTR_KPARAM_INFO
	.align		4
.L_1926:
        /*0008*/ 	.byte	0x04, 0x17
        /*000a*/ 	.short	(.L_1928 - .L_1927)
.L_1927:
        /*000c*/ 	.word	0x00000000
        /*0010*/ 	.short	0x0000
        /*0012*/ 	.short	0x0000
        /*0014*/ 	.byte	0x00, 0xf0, 0xa1, 0x03


	//----- nvinfo : EIATTR_SPARSE_MMA_MASK
	.align		4
.L_1928:
        /*0018*/ 	.byte	0x03, 0x50
        /*001a*/ 	.short	0x0000


	//----- nvinfo : EIATTR_MAXREG_COUNT
	.align		4
        /*001c*/ 	.byte	0x03, 0x1b
        /*001e*/ 	.short	0x00ff


	//----- nvinfo : EIATTR_NUM_BARRIERS
	.align		4
        /*0020*/ 	.byte	0x02, 0x4c
        /*0022*/ 	.byte	0x01
	.zero		1


	//----- nvinfo : EIATTR_MERCURY_ISA_VERSION
	.align		4
        /*0024*/ 	.byte	0x03, 0x5f
        /*0026*/ 	.short	0x0101


	//----- nvinfo : EIATTR_COOP_GROUP_MASK_REGIDS
	.align		4
        /*0028*/ 	.byte	0x04, 0x29
        /*002a*/ 	.short	(.L_1930 - .L_1929)


	//   ....[0]....
.L_1929:
        /*002c*/ 	.word	0xffffffff


	//   ....[1]....
        /*0030*/ 	.word	0xffffffff


	//   ....[2]....
        /*0034*/ 	.word	0xffffffff


	//   ....[3]....
        /*0038*/ 	.word	0xffffffff


	//   ....[4]....
        /*003c*/ 	.word	0xffffffff


	//   ....[5]....
        /*0040*/ 	.word	0xffffffff


	//   ....[6]....
        /*0044*/ 	.word	0xffffffff


	//   ....[7]....
        /*0048*/ 	.word	0xffffffff


	//   ....[8]....
        /*004c*/ 	.word	0xffffffff


	//   ....[9]....
        /*0050*/ 	.word	0xffffffff


	//   ....[10]....
        /*0054*/ 	.word	0xffffffff


	//   ....[11]....
        /*0058*/ 	.word	0xffffffff


	//   ....[12]....
        /*005c*/ 	.word	0xffffffff


	//   ....[13]....
        /*0060*/ 	.word	0xffffffff


	//   ....[14]....
        /*0064*/ 	.word	0xffffffff


	//   ....[15]....
        /*0068*/ 	.word	0xffffffff


	//   ....[16]....
        /*006c*/ 	.word	0xffffffff


	//   ....[17]....
        /*0070*/ 	.word	0xffffffff


	//----- nvinfo : EIATTR_COOP_GROUP_INSTR_OFFSETS
	.align		4
.L_1930:
        /*0074*/ 	.byte	0x04, 0x28
        /*0076*/ 	.short	(.L_1932 - .L_1931)


	//   ....[0]....
.L_1931:
        /*0078*/ 	.word	0x00002dc0


	//   ....[1]....
        /*007c*/ 	.word	0x00002de0


	//   ....[2]....
        /*0080*/ 	.word	0x00002e00


	//   ....[3]....
        /*0084*/ 	.word	0x00002e20


	//   ....[4]....
        /*0088*/ 	.word	0x00002e40


	//   ....[5]....
        /*008c*/ 	.word	0x000033d0


	//   ....[6]....
        /*0090*/ 	.word	0x000033f0


	//   ....[7]....
        /*0094*/ 	.word	0x00003410


	//   ....[8]....
        /*0098*/ 	.word	0x00003430


	//   ....[9]....
        /*009c*/ 	.word	0x00003450


	//   ....[10]....
        /*00a0*/ 	.word	0x000035d0


	//   ....[11]....
        /*00a4*/ 	.word	0x00003610


	//   ....[12]....
        /*00a8*/ 	.word	0x00003650


	//   ....[13]....
        /*00ac*/ 	.word	0x00003680


	//   ....[14]....
        /*00b0*/ 	.word	0x00003700


	//   ....[15]....
        /*00b4*/ 	.word	0x00003770


	//   ....[16]....
        /*00b8*/ 	.word	0x000037d0


	//   ....[17]....
        /*00bc*/ 	.word	0x00003820


	//----- nvinfo : EIATTR_VRC_CTA_INIT_COUNT
	.align		4
.L_1932:
        /*00c0*/ 	.byte	0x02, 0x4a
	.zero		1
	.zero		1


	//----- nvinfo : EIATTR_EXIT_INSTR_OFFSETS
	.align		4
        /*00c4*/ 	.byte	0x04, 0x1c
        /*00c6*/ 	.short	(.L_1934 - .L_1933)


	//   ....[0]....
.L_1933:
        /*00c8*/ 	.word	0x00000820


	//   ....[1]....
        /*00cc*/ 	.word	0x00004930


	//----- nvinfo : EIATTR_MAX_THREADS
	.align		4
.L_1934:
        /*00d0*/ 	.byte	0x04, 0x05
        /*00d2*/ 	.short	(.L_1936 - .L_1935)
.L_1935:
        /*00d4*/ 	.word	0x00000080
        /*00d8*/ 	.word	0x00000001
        /*00dc*/ 	.word	0x00000001


	//----- nvinfo : EIATTR_CRS_STACK_SIZE
	.align		4
.L_1936:
        /*00e0*/ 	.byte	0x04, 0x1e
        /*00e2*/ 	.short	(.L_1938 - .L_1937)
.L_1937:
        /*00e4*/ 	.word	0x00000000


	//----- nvinfo : EIATTR_CBANK_PARAM_SIZE
	.align		4
.L_1938:
        /*00e8*/ 	.byte	0x03, 0x19
        /*00ea*/ 	.short	0x00e8


	//----- nvinfo : EIATTR_PARAM_CBANK
	.align		4
        /*00ec*/ 	.byte	0x04, 0x0a
        /*00ee*/ 	.short	(.L_1940 - .L_1939)
	.align		4
.L_1939:
        /*00f0*/ 	.word	index@(.nv.constant0._ZN10layer_norm13ln_fwd_kernelINS_13Kernel_traitsI13__nv_bfloat16S2_fS2_fjLj5120ELj1ELj1ELj4ELj16ENS_18Kernel_traits_baseILj5120ES2_S2_fS2_fjLj128EEEEELb0ELb1ELb0ELb0EEEvNS_9FwdParamsE)
        /*00f4*/ 	.short	0x0380
        /*00f6*/ 	.short	0x00e8


	//----- nvinfo : EIATTR_SW_WAR
	.align		4
.L_1940:
        /*00f8*/ 	.byte	0x04, 0x36
        /*00fa*/ 	.short	(.L_1942 - .L_1941)
.L_1941:
        /*00fc*/ 	.word	0x00000008
.L_1942:


//--------------------- .nv.info._ZN10layer_norm13ln_fwd_kernelINS_13Kernel_traitsI13__nv_bfloat16S2_fS2_fjLj5120ELj1ELj1ELj4ELj16ENS_18Kernel_traits_baseILj5120ES2_S2_fS2_fjLj128EEEEELb0ELb1ELb0ELb1EEEvNS_9FwdParamsE --------------------------
	.section	.nv.info._ZN10layer_norm13ln_fwd_kernelINS_13Kernel_traitsI13__nv_bfloat16S2_fS2_fjLj5120ELj1ELj1ELj4ELj16ENS_18Kernel_traits_baseILj5120ES2_S2_fS2_fjLj128EEEEELb0ELb1ELb0ELb1EEEvNS_9FwdParamsE,"",@"SHT_CUDA_INFO"
	.sectionflags	@""
	.align	4


	//----- nvinfo : EIATTR_CUDA_API_VERSION
	.align		4
        /*0000*/ 	.byte	0x04, 0x37
        /*0002*/ 	.short	(.L_1944 - .L_1943)
.L_1943:
        /*0004*/ 	.word	0x00000082


	//----- nvinfo : EIATTR_KPARAM_INFO
	.align		4
.L_1944:
        /*0008*/ 	.byte	0x04, 0x17
        /*000a*/ 	.short	(.L_1946 - .L_1945)
.L_1945:
        /*000c*/ 	.word	0x00000000
        /*0010*/ 	.short	0x0000
        /*0012*/ 	.short	0x0000
        /*0014*/ 	.byte	0x00, 0xf0, 0xa1, 0x03


	//----- nvinfo : EIATTR_SPARSE_MMA_MASK
	.align		4
.L_1946:
        /*0018*/ 	.byte	0x03, 0x50
        /*001a*/ 	.short	0x0000


	//----- nvinfo : EIATTR_MAXREG_COUNT
	.align		4
        /*001c*/ 	.byte	0x03, 0x1b
        /*001e*/ 	.short	0x00ff


	//----- nvinfo : EIATTR_NUM_BARRIERS
	.align		4
        /*0020*/ 	.byte	0x02, 0x4c
        /*0022*/ 	.byte	0x01
	.zero		1


	//----- nvinfo : EIATTR_MERCURY_ISA_VERSION
	.align		4
        /*0024*/ 	.byte	0x03, 0x5f
        /*0026*/ 	.short	0x0101


	//----- nvinfo : EIATTR_COOP_GROUP_MASK_REGIDS
	.align		4
        /*0028*/ 	.byte	0x04, 0x29
        /*002a*/ 	.short	(.L_1948 - .L_1947)


	//   ....[0]....
.L_1947:
        /*002c*/ 	.word	0xffffffff


	//   ....[1]....
        /*0030*/ 	.word	0xffffffff


	//   ....[2]....
        /*0034*/ 	.word	0xffffffff


	//   ....[3]....
        /*0038*/ 	.word	0xffffffff


	//   ....[4]....
        /*003c*/ 	.word	0xffffffff


	//   ....[5]....
        /*0040*/ 	.word	0xffffffff


	//   ....[6]....
        /*0044*/ 	.word	0xffffffff


	//   ....[7]....
        /*0048*/ 	.word	0xffffffff


	//   ....[8]....
        /*004c*/ 	.word	0xffffffff


	//   ....[9]....
        /*0050*/ 	.word	0xffffffff


	//   ....[10]....
        /*0054*/ 	.word	0xffffffff


	//   ....[11]....
        /*0058*/ 	.word	0xffffffff


	//   ....[12]....
        /*005c*/ 	.word	0xffffffff


	//   ....[13]....
        /*0060*/ 	.word	0xffffffff


	//   ....[14]....
        /*0064*/ 	.word	0xffffffff


	//   ....[15]....
        /*0068*/ 	.word	0xffffffff


	//   ....[16]....
        /*006c*/ 	.word	0xffffffff


	//   ....[17]....
        /*0070*/ 	.word	0xffffffff


	//----- nvinfo : EIATTR_COOP_GROUP_INSTR_OFFSETS
	.align		4
.L_1948:
        /*0074*/ 	.byte	0x04, 0x28
        /*0076*/ 	.short	(.L_1950 - .L_1949)


	//   ....[0]....
.L_1949:
        /*0078*/ 	.word	0x00002430


	//   ....[1]....
        /*007c*/ 	.word	0x00002450


	//   ....[2]....
        /*0080*/ 	.word	0x00002470


	//   ....[3]....
        /*0084*/ 	.word	0x00002490


	//   ....[4]....
        /*0088*/ 	.word	0x000024b0


	//   ....[5]....
        /*008c*/ 	.word	0x000029e0


	//   ....[6]....
        /*0090*/ 	.word	0x00002a00


	//   ....[7]....
        /*0094*/ 	.word	0x00002a20


	//   ....[8]....
        /*0098*/ 	.word	0x00002a50


	//   ....[9]....
        /*009c*/ 	.word	0x00002a80


	//   ....[10]....
        /*00a0*/ 	.word	0x00002c30


	//   ....[11]....
        /*00a4*/ 	.word	0x00002c70


	//   ....[12]....
        /*00a8*/ 	.word	0x00002d40


	//   ....[13]....
        /*00ac*/ 	.word	0x00002da0


	//   ....[14]....
        /*00b0*/ 	.word	0x00002db0


	//   ....[15]....
        /*00b4*/ 	.word	0x00002e60


	//   ....[16]....
        /*00b8*/ 	.word	0x00002ec0


	//   ....[17]....
        /*00bc*/ 	.word	0x00002ef0


	//----- nvinfo : EIATTR_VRC_CTA_INIT_COUNT
	.align		4
.L_1950:
        /*00c0*/ 	.byte	0x02, 0x4a
	.zero		1
	.zero		1


	//----- nvinfo : EIATTR_EXIT_INSTR_OFFSETS
	.align		4
        /*00c4*/ 	.byte	0x04, 0x1c
        /*00c6*/ 	.short	(.L_1952 - .L_1951)


	//   ....[0]....
.L_1951:
        /*00c8*/ 	.word	0x00000390


	//   ....[1]....
        /*00cc*/ 	.word	0x00003f50


	//----- nvinfo : EIATTR_MAX_THREADS
	.align		4
.L_1952:
        /*00d0*/ 	.byte	0x04, 0x05
        /*00d2*/ 	.short	(.L_1954 - .L_1953)
.L_1953:
        /*00d4*/ 	.word	0x00000080
        /*00d8*/ 	.word	0x00000001
        /*00dc*/ 	.word	0x00000001


	//----- nvinfo : EIATTR_CRS_STACK_SIZE
	.align		4
.L_1954:
        /*00e0*/ 	.byte	0x04, 0x1e
        /*00e2*/ 	.short	(.L_1956 - .L_1955)
.L_1955:
        /*00e4*/ 	.word	0x00000000


	//----- nvinfo : EIATTR_CBANK_PARAM_SIZE
	.align		4
.L_1956:
        /*00e8*/ 	.byte	0x03, 0x19
        /*00ea*/ 	.short	0x00e8


	//----- nvinfo : EIATTR_PARAM_CBANK
	.align		4
        /*00ec*/ 	.byte	0x04, 0x0a
        /*00ee*/ 	.short	(.L_1958 - .L_1957)
	.align		4
.L_1957:
        /*00f0*/ 	.word	index@(.nv.constant0._ZN10layer_norm13ln_fwd_kernelINS_13Kernel_traitsI13__nv_bfloat16S2_fS2_fjLj5120ELj1ELj1ELj4ELj16ENS_18Kernel_traits_baseILj5120ES2_S2_fS2_fjLj128EEEEELb0ELb1ELb0ELb1EEEvNS_9FwdParamsE)
        /*00f4*/ 	.short	0x0380
        /*00f6*/ 	.short	0x00e8


	//----- nvinfo : EIATTR_SW_WAR
	.align		4
.L_1958:
        /*00f8*/ 	.byte	0x04, 0x36
        /*00fa*/ 	.short	(.L_1960 - .L_1959)
.L_1959:
        /*00fc*/ 	.word	0x00000008
.L_1960:


//--------------------- .nv.info._ZN10layer_norm13ln_fwd_kernelINS_13Kernel_traitsI13__nv_bfloat16S2_fS2_fjLj5120ELj1ELj1ELj4ELj16ENS_18Kernel_traits_baseILj5120ES2_S2_fS2_fjLj128EEEEELb0ELb1ELb1ELb0EEEvNS_9FwdParamsE --------------------------
	.section	.nv.info._ZN10layer_norm13ln_fwd_kernelINS_13Kernel_traitsI13__nv_bfloat16S2_fS2_fjLj5120ELj1ELj1ELj4ELj16ENS_18Kernel_traits_baseILj5120ES2_S2_fS2_fjLj128EEEEELb0ELb1ELb1ELb0EEEvNS_9FwdParamsE,"",@"SHT_CUDA_INFO"
	.sectionflags	@""
	.align	4


	//----- nvinfo : EIATTR_CUDA_API_VERSION
	.align		4
        /*0000*/ 	.byte	0x04, 0x37
        /*0002*/ 	.short	(.L_1962 - .L_1961)
.L_1961:
        /*0004*/ 	.word	0x00000082


	//----- nvinfo : EIATTR_KPARAM_INFO
	.align		4
.L_1962:
        /*0008*/ 	.byte	0x04, 0x17
        /*000a*/ 	.short	(.L_1964 - .L_1963)
.L_1963:
        /*000c*/ 	.word	0x00000000
        /*0010*/ 	.short	0x0000
        /*0012*/ 	.short	0x0000
        /*0014*/ 	.byte	0x00, 0xf0, 0xa1, 0x03


	//----- nvinfo : EIATTR_SPARSE_MMA_MASK
	.align		4
.L_1964:
        /*0018*/ 	.byte	0x03, 0x50
        /*001a*/ 	.short	0x0000


	//----- nvinfo : EIATTR_MAXREG_COUNT
	.align		4
        /*001c*/ 	.byte	0x03, 0x1b
        /*001e*/ 	.short	0x00ff


	//----- nvinfo : EIATTR_NUM_BARRIERS
	.align		4
        /*0020*/ 	.byte	0x02, 0x4c
        /*0022*/ 	.byte	0x01
	.zero		1


	//----- nvinfo : EIATTR_MERCURY_ISA_VERSION
	.align		4
        /*0024*/ 	.byte	0x03, 0x5f
        /*0026*/ 	.short	0x0101


	//----- nvinfo : EIATTR_COOP_GROUP_MASK_REGIDS
	.align		4
        /*0028*/ 	.byte	0x04, 0x29
        /*002a*/ 	.short	(.L_1966 - .L_1965)


	//   ....[0]....
.L_1965:
        /*002c*/ 	.word	0xffffffff


	//   ....[1]....
        /*0030*/ 	.word	0xffffffff


	//   ....[2]....
        /*0034*/ 	.word	0xffffffff


	//   ....[3]....
        /*0038*/ 	.word	0xffffffff


	//   ....[4]....
        /*003c*/ 	.word	0xffffffff


	//   ....[5]....
        /*0040*/ 	.word	0xffffffff


	//   ....[6]....
        /*0044*/ 	.word	0xffffffff


	//   ....[7]....
        /*0048*/ 	.word	0xffffffff


	//   ....[8]....
        /*004c*/ 	.word	0xffffffff


	//   ....[9]....
        /*0050*/ 	.word	0xffffffff


	//   ....[10]....
        /*0054*/ 	.word	0xffffffff


	//   ....[11]....
        /*0058*/ 	.word	0xffffffff


	//   ....[12]....
        /*005c*/ 	.word	0xffffffff


	//   ....[13]....
        /*0060*/ 	.word	0xffffffff


	//   ....[14]....
        /*0064*/ 	.word	0xffffffff


	//   ....[15]....
        /*0068*/ 	.word	0xffffffff


	//   ....[16]....
        /*006c*/ 	.word	0xffffffff


	//   ....[17]....
        /*0070*/ 	.word	0xffffffff


	//----- nvinfo : EIATTR_COOP_GROUP_INSTR_OFFSETS
	.align		4
.L_1966:
        /*0074*/ 	.byte	0x04, 0x28
        /*0076*/ 	.short	(.L_1968 - .L_1967)


	//   ....[0]....
.L_1967:
        /*0078*/ 	.word	0x000037a0


	//   ....[1]....
        /*007c*/ 	.word	0x000037c0


	//   ....[2]....
        /*0080*/ 	.word	0x000037e0


	//   ....[3]....
        /*0084*/ 	.word	0x00003800


	//   ....[4]....
        /*0088*/ 	.word	0x00003820


	//   ....[5]....
        /*008c*/ 	.word	0x00003dc0


	//   ....[6]....
        /*0090*/ 	.word	0x00003de0


	//   ....[7]....
        /*0094*/ 	.word	0x00003e00


	//   ....[8]....
        /*0098*/ 	.word	0x00003e20


	//   ....[9]....
        /*009c*/ 	.word	0x00003e40


	//   ....[10]....
        /*00a0*/ 	.word	0x00003fc0


	//   ....[11]....
        /*00a4*/ 	.word	0x00003ff0


	//   ....[12]....
        /*00a8*/ 	.word	0x00004000


	//   ....[13]....
        /*00ac*/ 	.word	0x00004040


	//   ....[14]....
        /*00b0*/ 	.word	0x00004110


	//   ....[15]....
        /*00b4*/ 	.word	0x00004140


	//   ....[16]....
        /*00b8*/ 	.word	0x00004200


	//   ....[17]....
        /*00bc*/ 	.word	0x00004230


	//----- nvinfo : EIATTR_VRC_CTA_INIT_COUNT
	.align		4
.L_1968:
        /*00c0*/ 	.byte	0x02, 0x4a
	.zero		1
	.zero		1


	//----- nvinfo : EIATTR_EXIT_INSTR_OFFSETS
	.align		4
        /*00c4*/ 	.byte	0x04, 0x1c
        /*00c6*/ 	.short	(.L_1970 - .L_1969)


	//   ....[0]....
.L_1969:
        /*00c8*/ 	.word	0x00000820


	//   ....[1]....
        /*00cc*/ 	.word	0x00005380


	//----- nvinfo : EIATTR_MAX_THREADS
	.align		4
.L_1970:
        /*00d0*/ 	.byte	0x04, 0x05
        /*00d2*/ 	.short	(.L_1972 - .L_1971)
.L_1971:
        /*00d4*/ 	.word	0x00000080
        /*00d8*/ 	.word	0x00000001
        /*00dc*/ 	.word	0x00000001


	//----- nvinfo : EIATTR_CRS_STACK_SIZE
	.align		4
.L_1972:
        /*00e0*/ 	.byte	0x04, 0x1e
        /*00e2*/ 	.short	(.L_1974 - .L_1973)
.L_1973:
        /*00e4*/ 	.word	0x00000000


	//----- nvinfo : EIATTR_CBANK_PARAM_SIZE
	.align		4
.L_1974:
        /*00e8*/ 	.byte	0x03, 0x19
        /*00ea*/ 	.short	0x00e8


	//----- nvinfo : EIATTR_PARAM_CBANK
	.align		4
        /*00ec*/ 	.byte	0x04, 0x0a
        /*00ee*/ 	.short	(.L_1976 - .L_1975)
	.align		4
.L_1975:
        /*00f0*/ 	.word	index@(.nv.constant0._ZN10layer_norm13ln_fwd_kernelINS_13Kernel_traitsI13__nv_bfloat16S2_fS2_fjLj5120ELj1ELj1ELj4ELj16ENS_18Kernel_traits_baseILj5120ES2_S2_fS2_fjLj128EEEEELb0ELb1ELb1ELb0EEEvNS_9FwdParamsE)
        /*00f4*/ 	.short	0x0380
        /*00f6*/ 	.short	0x00e8


	//----- nvinfo : EIATTR_SW_WAR
	.align		4
.L_1976:
        /*00f8*/ 	.byte	0x04, 0x36
        /*00fa*/ 	.short	(.L_1978 - .L_1977)
.L_1977:
        /*00fc*/ 	.word	0x00000008
.L_1978:


//--------------------- .nv.info._ZN10layer_norm13ln_fwd_kernelINS_13Kernel_traitsI13__nv_bfloat16S2_fS2_fjLj5120ELj1ELj1ELj4ELj16ENS_18Kernel_traits_baseILj5120ES2_S2_fS2_fjLj128EEEEELb0ELb1ELb1ELb1EEEvNS_9FwdParamsE --------------------------
	.section	.nv.info._ZN10layer_norm13ln_fwd_kernelINS_13Kernel_traitsI13__nv_bfloat16S2_fS2_fjLj5120ELj1ELj1ELj4ELj16ENS_18Kernel_traits_baseILj5120ES2_S2_fS2_fjLj128EEEEELb0ELb1ELb1ELb1EEEvNS_9FwdParamsE,"",@"SHT_CUDA_INFO"
	.sectionflags	@""
	.align	4


	//----- nvinfo : EIATTR_CUDA_API_VERSION
	.align		4
        /*0000*/ 	.byte	0x04, 0x37
        /*0002*/ 	.short	(.L_1980 - .L_1979)
.L_1979:
        /*0004*/ 	.word	0x00000082


	//----- nvinfo : EIATTR_KPARAM_INFO
	.align		4
.L_1980:
        /*0008*/ 	.byte	0x04, 0x17
        /*000a*/ 	.short	(.L_1982 - .L_1981)
.L_1981:
        /*000c*/ 	.word	0x00000000
        /*0010*/ 	.short	0x0000
        /*0012*/ 	.short	0x0000
        /*0014*/ 	.byte	0x00, 0xf0, 0xa1, 0x03


	//----- nvinfo : EIATTR_SPARSE_MMA_MASK
	.align		4
.L_1982:
        /*0018*/ 	.byte	0x03, 0x50
        /*001a*/ 	.short	0x0000


	//----- nvinfo : EIATTR_MAXREG_COUNT
	.align		4
        /*001c*/ 	.byte	0x03, 0x1b
        /*001e*/ 	.short	0x00ff


	//----- nvinfo : EIATTR_NUM_BARRIERS
	.align		4
        /*0020*/ 	.byte	0x02, 0x4c
        /*0022*/ 	.byte	0x01
	.zero		1


	//----- nvinfo : EIATTR_MERCURY_ISA_VERSION
	.align		4
        /*0024*/ 	.byte	0x03, 0x5f
        /*0026*/ 	.short	0x0101


	//----- nvinfo : EIATTR_COOP_GROUP_MASK_REGIDS
	.align		4
        /*0028*/ 	.byte	0x04, 0x29
        /*002a*/ 	.short	(.L_1984 - .L_1983)


	//   ....[0]....
.L_1983:
        /*002c*/ 	.word	0xffffffff


	//   ....[1]....
        /*0030*/ 	.word	0xffffffff


	//   ....[2]....
        /*0034*/ 	.word	0xffffffff


	//   ....[3]....
        /*0038*/ 	.word	0xffffffff


	//   ....[4]....
        /*003c*/ 	.word	0xffffffff


	//   ....[5]....
        /*0040*/ 	.word	0xffffffff


	//   ....[6]....
        /*0044*/ 	.word	0xffffffff


	//   ....[7]....
        /*0048*/ 	.word	0xffffffff


	//   ....[8]....
        /*004c*/ 	.word	0xffffffff


	//   ....[9]....
        /*0050*/ 	.word	0xffffffff


	//   ....[10]....
        /*0054*/ 	.word	0xffffffff


	//   ....[11]....
        /*0058*/ 	.word	0xffffffff


	//   ....[12]....
        /*005c*/ 	.word	0xffffffff


	//   ....[13]....
        /*0060*/ 	.word	0xffffffff


	//   ....[14]....
        /*0064*/ 	.word	0xffffffff


	//   ....[15]....
        /*0068*/ 	.word	0xffffffff


	//   ....[16]....
        /*006c*/ 	.word	0xffffffff


	//   ....[17]....
        /*0070*/ 	.word	0xffffffff


	//----- nvinfo : EIATTR_COOP_GROUP_INSTR_OFFSETS
	.align		4
.L_1984:
        /*0074*/ 	.byte	0x04, 0x28
        /*0076*/ 	.short	(.L_1986 - .L_1985)


	//   ....[0]....
.L_1985:
        /*0078*/ 	.word	0x00002f50


	//   ....[1]....
        /*007c*/ 	.word	0x00002f70


	//   ....[2]....
        /*0080*/ 	.word	0x00002f90


	//   ....[3]....
        /*0084*/ 	.word	0x00002fb0


	//   ....[4]....
        /*0088*/ 	.word	0x00002fd0


	//   ....[5]....
        /*008c*/ 	.word	0x00003500


	//   ....[6]....
        /*0090*/ 	.word	0x00003520


	//   ....[7]....
        /*0094*/ 	.word	0x00003540


	//   ....[8]....
        /*0098*/ 	.word	0x00003570


	//   ....[9]....
        /*009c*/ 	.word	0x000035a0


	//   ....[10]....
        /*00a0*/ 	.word	0x00003750


	//   ....[11]....
        /*00a4*/ 	.word	0x00003790


	//   ....[12]....
        /*00a8*/ 	.word	0x000037b0


	//   ....[13]....
        /*00ac*/ 	.word	0x000037f0


	//   ....[14]....
        /*00b0*/ 	.word	0x000038b0


	//   ....[15]....
        /*00b4*/ 	.word	0x000038e0


	//   ....[16]....
        /*00b8*/ 	.word	0x000039a0


	//   ....[17]....
        /*00bc*/ 	.word	0x000039c0


	//----- nvinfo : EIATTR_VRC_CTA_INIT_COUNT
	.align		4
.L_1986:
        /*00c0*/ 	.byte	0x02, 0x4a
	.zero		1
	.zero		1


	//----- nvinfo : EIATTR_EXIT_INSTR_OFFSETS
	.align		4
        /*00c4*/ 	.byte	0x04, 0x1c
        /*00c6*/ 	.short	(.L_1988 - .L_1987)


	//   ....[0]....
.L_1987:
        /*00c8*/ 	.word	0x00000390


	//   ....[1]....
        /*00cc*/ 	.word	0x00004b90


	//----- nvinfo : EIATTR_MAX_THREADS
	.align		4
.L_1988:
        /*00d0*/ 	.byte	0x04, 0x05
        /*00d2*/ 	.short	(.L_1990 - .L_1989)
.L_1989:
        /*00d4*/ 	.word	0x00000080
        /*00d8*/ 	.word	0x00000001
        /*00dc*/ 	.word	0x00000001


	//----- nvinfo : EIATTR_CRS_STACK_SIZE
	.align		4
.L_1990:
        /*00e0*/ 	.byte	0x04, 0x1e
        /*00e2*/ 	.short	(.L_1992 - .L_1991)
.L_1991:
        /*00e4*/ 	.word	0x00000000


	//----- nvinfo : EIATTR_CBANK_PARAM_SIZE
	.align		4
.L_1992:
        /*00e8*/ 	.byte	0x03, 0x19
        /*00ea*/ 	.short	0x00e8


	//----- nvinfo : EIATTR_PARAM_CBANK
	.align		4
        /*00ec*/ 	.byte	0x04, 0x0a
        /*00ee*/ 	.short	(.L_1994 - .L_1993)
	.align		4
.L_1993:
        /*00f0*/ 	.word	index@(.nv.constant0._ZN10layer_norm13ln_fwd_kernelINS_13Kernel_traitsI13__nv_bfloat16S2_fS2_fjLj5120ELj1ELj1ELj4ELj16ENS_18Kernel_traits_baseILj5120ES2_S2_fS2_fjLj128EEEEELb0ELb1ELb1ELb1EEEvNS_9FwdParamsE)
        /*00f4*/ 	.short	0x0380
        /*00f6*/ 	.short	0x00e8


	//----- nvinfo : EIATTR_SW_WAR
	.align		4
.L_1994:
        /*00f8*/ 	.byte	0x04, 0x36
        /*00fa*/ 	.short	(.L_1996 - .L_1995)
.L_1995:
        /*00fc*/ 	.word	0x00000008
.L_1996:


//--------------------- .nv.info._ZN10layer_norm13ln_fwd_kernelINS_13Kernel_traitsI13__nv_bfloat16S2_fS2_fjLj5120ELj1ELj1ELj4ELj16ENS_18Kernel_traits_baseILj5120ES2_S2_fS2_fjLj128EEEEELb1ELb0ELb0ELb0EEEvNS_9FwdParamsE --------------------------
	.section	.nv.info._ZN10layer_norm13ln_fwd_kernelINS_13Kernel_traitsI13__nv_bfloat16S2_fS2_fjLj5120ELj1ELj1ELj4ELj16ENS_18Kernel_traits_baseILj5120ES2_S2_fS2_fjLj128EEEEELb1ELb0ELb0ELb0EEEvNS_9FwdParamsE,"",@"SHT_CUDA_INFO"
	.sectionflags	@""
	.align	4


	//----- nvinfo : EIATTR_CUDA_API_VERSION
	.align		4
        /*0000*/ 	.byte	0x04, 0x37
        /*0002*/ 	.short	(.L_1998 - .L_1997)
.L_1997:
        /*0004*/ 	.word	0x00000082


	//----- nvinfo : EIATTR_KPARAM_INFO
	.align		4
.L_1998:
        /*0008*/ 	.byte	0x04, 0x17
        /*000a*/ 	.short	(.L_2000 - .L_1999)
.L_1999:
        /*000c*/ 	.word	0x00000000
        /*0010*/ 	.short	0x0000
        /*0012*/ 	.short	0x0000
        /*0014*/ 	.byte	0x00, 0xf0, 0xa1, 0x03


	//----- nvinfo : EIATTR_SPARSE_MMA_MASK
	.align		4
.L_2000:
        /*0018*/ 	.byte	0x03, 0x50
        /*001a*/ 	.short	0x0000


	//----- nvinfo : EIATTR_MAXREG_COUNT
	.align		4
        /*001c*/ 	.byte	0x03, 0x1b
        /*001e*/ 	.short	0x00ff


	//----- nvinfo : EIATTR_NUM_BARRIERS
	.align		4
        /*0020*/ 	.byte	0x02, 0x4c
        /*0022*/ 	.byte	0x01
	.zero		1


	//----- nvinfo : EIATTR_MERCURY_ISA_VERSION
	.align		4
        /*0024*/ 	.byte	0x03, 0x5f
        /*0026*/ 	.short	0x0101


	//----- nvinfo : EIATTR_COOP_GROUP_MASK_REGIDS
	.align		4
        /*0028*/ 	.byte	0x04, 0x29
        /*002a*/ 	.short	(.L_2002 - .L_2001)


	//   ....[0]....
.L_2001:
        /*002c*/ 	.word	0xffffffff


	//   ....[1]....
        /*0030*/ 	.word	0xffffffff


	//   ....[2]....
        /*0034*/ 	.word	0xffffffff


	//   ....[3]....
        /*0038*/ 	.word	0xffffffff


	//   ....[4]....
        /*003c*/ 	.word	0xffffffff


	//   ....[5]....
        /*0040*/ 	.word	0xffffffff


	//   ....[6]....
        /*0044*/ 	.word	0xffffffff


	//   ....[7]....
        /*0048*/ 	.word	0xffffffff


	//   ....[8]....
        /*004c*/ 	.word	0xffffffff


	//   ....[9]....
        /*0050*/ 	.word	0xffffffff


	//   ....[10]....
        /*0054*/ 	.word	0xffffffff


	//   ....[11]....
        /*0058*/ 	.word	0xffffffff


	//   ....[12]....
        /*005c*/ 	.word	0xffffffff


	//   ....[13]....
        /*0060*/ 	.word	0xffffffff


	//   ....[14]....
        /*0064*/ 	.word	0xffffffff


	//   ....[15]....
        /*0068*/ 	.word	0xffffffff


	//   ....[16]....
        /*006c*/ 	.word	0xffffffff


	//   ....[17]....
        /*0070*/ 	.word	0xffffffff


	//----- nvinfo : EIATTR_COOP_GROUP_INSTR_OFFSETS
	.align		4
.L_2002:
        /*0074*/ 	.byte	0x04, 0x28
        /*0076*/ 	.short	(.L_2004 - .L_2003)


	//   ....[0]....
.L_2003:
        /*0078*/ 	.word	0x0001b2f0


	//   ....[1]....
        /*007c*/ 	.word	0x0001b310


	//   ....[2]....
        /*0080*/ 	.word	0x0001b330


	//   ....[3]....
        /*0084*/ 	.word	0x0001b350


	//   ....[4]....
        /*0088*/ 	.word	0x0001b370


	//   ....[5]....
        /*008c*/ 	.word	0x0001b8b0


	//   ....[6]....
        /*0090*/ 	.word	0x0001b8d0


	//   ....[7]....
        /*0094*/ 	.word	0x0001b8f0


	//   ....[8]....
        /*0098*/ 	.word	0x0001b910


	//   ....[9]....
        /*009c*/ 	.word	0x0001b940


	//   ....[10]....
        /*00a0*/ 	.word	0x0001ba10


	//   ....[11]....
        /*00a4*/ 	.word	0x0001ba90


	//   ....[12]....
        /*00a8*/ 	.word	0x0001bac0


	//   ....[13]....
        /*00ac*/ 	.word	0x0001baf0


	//   ....[14]....
        /*00b0*/ 	.word	0x0001bb80


	//   ....[15]....
        /*00b4*/ 	.word	0x0001bbb0


	//   ....[16]....
        /*00b8*/ 	.word	0x0001bc60


	//   ....[17]....
        /*00bc*/ 	.word	0x0001bc90


	//----- nvinfo : EIATTR_VRC_CTA_INIT_COUNT
	.align		4
.L_2004:
        /*00c0*/ 	.byte	0x02, 0x4a
	.zero		1
	.zero		1


	//----- nvinfo : EIATTR_EXIT_INSTR_OFFSETS
	.align		4
        /*00c4*/ 	.byte	0x04, 0x1c
        /*00c6*/ 	.short	(.L_2006 - .L_2005)


	//   ....[0]....
.L_2005:
        /*00c8*/ 	.word	0x000008a0


	//   ....[1]....
        /*00cc*/ 	.word	0x0001ce80


	//----- nvinfo : EIATTR_INDIRECT_BRANCH_TARGETS
	.align		4
.L_2006:
        /*00d0*/ 	.byte	0x04, 0x34
        /*00d2*/ 	.short	(.L_2008 - .L_2007)


	//   ....[0]....
.L_2007:
        /*00d4*/ 	.word	.L_x_33868@srel
        /*00d8*/ 	.short	0x0
        /*00da*/ 	.short	0x0
        /*00dc*/ 	.word	0x3
        /*00e0*/ 	.word	.L_x_33869@srel
        /*00e4*/ 	.word	.L_x_33870@srel
        /*00e8*/ 	.word	.L_x_33871@srel


	//----- nvinfo : EIATTR_MAX_THREADS
	.align		4
.L_2008:
        /*00ec*/ 	.byte	0x04, 0x05
        /*00ee*/ 	.short	(.L_2010 - .L_2009)
.L_2009:
        /*00f0*/ 	.word	0x00000080
        /*00f4*/ 	.word	0x00000001
        /*00f8*/ 	.word	0x00000001


	//----- nvinfo : EIATTR_CRS_STACK_SIZE
	.align		4
.L_2010:
        /*00fc*/ 	.byte	0x04, 0x1e
        /*00fe*/ 	.short	(.L_2012 - .L_2011)
.L_2011:
        /*0100*/ 	.word	0x00000000


	//----- nvinfo : EIATTR_CBANK_PARAM_SIZE
	.align		4
.L_2012:
        /*0104*/ 	.byte	0x03, 0x19
        /*0106*/ 	.short	0x00e8


	//----- nvinfo : EIATTR_PARAM_CBANK
	.align		4
        /*0108*/ 	.byte	0x04, 0x0a
        /*010a*/ 	.short	(.L_2014 - .L_2013)
	.align		4
.L_2013:
        /*010c*/ 	.word	index@(.nv.constant0._ZN10layer_norm13ln_fwd_kernelINS_13Kernel_traitsI13__nv_bfloat16S2_fS2_fjLj5120ELj1ELj1ELj4ELj16ENS_18Kernel_traits_baseILj5120ES2_S2_fS2_fjLj128EEEEELb1ELb0ELb0ELb0EEEvNS_9FwdParamsE)
        /*0110*/ 	.short	0x0380
        /*0112*/ 	.short	0x00e8


	//----- nvinfo : EIATTR_SW_WAR
	.align		4
.L_2014:
        /*0114*/ 	.byte	0x04, 0x36
        /*0116*/ 	.short	(.L_2016 - .L_2015)
.L_2015:
        /*0118*/ 	.word	0x00000008
.L_2016:


//--------------------- .nv.info._ZN10layer_norm13ln_fwd_kernelINS_13Kernel_traitsI13__nv_bfloat16S2_fS2_fjLj5120ELj1ELj1ELj4ELj16ENS_18Kernel_traits_baseILj5120ES2_S2_fS2_fjLj128EEEEELb1ELb0ELb0ELb1EEEvNS_9FwdParamsE --------------------------
	.section	.nv.info._ZN10layer_norm13ln_fwd_kernelINS_13Kernel_traitsI13__nv_bfloat16S2_fS2_fjLj5120ELj1ELj1ELj4ELj16ENS_18Kernel_traits_baseILj5120ES2_S2_fS2_fjLj128EEEEELb1ELb0ELb0ELb1EEEvNS_9FwdParamsE,"",@"SHT_CUDA_INFO"
	.sectionflags	@""
	.align	4


	//----- nvinfo : EIATTR_CUDA_API_VERSION
	.align		4
        /*0000*/ 	.byte	0x04, 0x37
        /*0002*/ 	.short	(.L_2018 - .L_2017)
.L_2017:
        /*0004*/ 	.word	0x00000082


	//----- nvinfo : EIATTR_KPARAM_INFO
	.align		4
.L_2018:
        /*0008*/ 	.byte	0x04, 0x17
        /*000a*/ 	.short	(.L_2020 - .L_2019)
.L_2019:
        /*000c*/ 	.word	0x00000000
        /*0010*/ 	.short	0x0000
        /*0012*/ 	.short	0x0000
        /*0014*/ 	.byte	0x00, 0xf0, 0xa1, 0x03


	//----- nvinfo : EIATTR_SPARSE_MMA_MASK
	.align		4
.L_2020:
        /*0018*/ 	.byte	0x03, 0x50
        /*001a*/ 	.short	0x0000


	//----- nvinfo : EIATTR_MAXREG_COUNT
	.align		4
        /*001c*/ 	.byte	0x03, 0x1b
        /*001e*/ 	.short	0x00ff


	//----- nvinfo : EIATTR_NUM_BARRIERS
	.align		4
        /*0020*/ 	.byte	0x02, 0x4c
        /*0022*/ 	.byte	0x01
	.zero		1


	//----- nvinfo : EIATTR_MERCURY_ISA_VERSION
	.align		4
        /*0024*/ 	.byte	0x03, 0x5f
        /*0026*/ 	.short	0x0101


	//----- nvinfo : EIATTR_COOP_GROUP_MASK_REGIDS
	.align		4
        /*0028*/ 	.byte	0x04, 0x29
        /*002a*/ 	.short	(.L_2022 - .L_2021)


	//   ....[0]....
.L_2021:
        /*002c*/ 	.word	0xffffffff


	//   ....[1]....
        /*0030*/ 	.word	0xffffffff


	//   ....[2]....
        /*0034*/ 	.word	0xffffffff


	//   ....[3]....
        /*0038*/ 	.word	0xffffffff


	//   ....[4]....
        /*003c*/ 	.word	0xffffffff


	//   ....[5]....
        /*0040*/ 	.word	0xffffffff


	//   ....[6]....
        /*0044*/ 	.word	0xffffffff


	//   ....[7]....
        /*0048*/ 	.word	0xffffffff


	//   ....[8]....
        /*004c*/ 	.word	0xffffffff


	//   ....[9]....
        /*0050*/ 	.word	0xffffffff


	//   ....[10]....
        /*0054*/ 	.word	0xffffffff


	//   ....[11]....
        /*0058*/ 	.word	0xffffffff


	//   ....[12]....
        /*005c*/ 	.word	0xffffffff


	//   ....[13]....
        /*0060*/ 	.word	0xffffffff


	//   ....[14]....
        /*0064*/ 	.word	0xffffffff


	//   ....[15]....
        /*0068*/ 	.word	0xffffffff


	//   ....[16]....
        /*006c*/ 	.word	0xffffffff


	//   ....[17]....
        /*0070*/ 	.word	0xffffffff


	//----- nvinfo : EIATTR_COOP_GROUP_INSTR_OFFSETS
	.align		4
.L_2022:
        /*0074*/ 	.byte	0x04, 0x28
        /*0076*/ 	.short	(.L_2024 - .L_2023)


	//   ....[0]....
.L_2023:
        /*0078*/ 	.word	0x00019720


	//   ....[1]....
        /*007c*/ 	.word	0x00019740


	//   ....[2]....
        /*0080*/ 	.word	0x00019760


	//   ....[3]....
        /*0084*/ 	.word	0x00019780


	//   ....[4]....
        /*0088*/ 	.word	0x000197a0


	//   ....[5]....
        /*008c*/ 	.word	0x00019cf0


	//   ....[6]....
        /*0090*/ 	.word	0x00019d20


	//   ....[7]....
        /*0094*/ 	.word	0x00019d70


	//   ....[8]....
        /*0098*/ 	.word	0x00019da0


	//   ....[9]....
        /*009c*/ 	.word	0x00019de0


	//   ....[10]....
        /*00a0*/ 	.word	0x00019f80


	//   ....[11]....
        /*00a4*/ 	.word	0x00019fc0


	//   ....[12]....
        /*00a8*/ 	.word	0x0001a000


	//   ....[13]....
        /*00ac*/ 	.word	0x0001a0a0


	//   ....[14]....
        /*00b0*/ 	.word	0x0001a160


	//   ....[15]....
        /*00b4*/ 	.word	0x0001a190


	//   ....[16]....
        /*00b8*/ 	.word	0x0001a240


	//   ....[17]....
        /*00bc*/ 	.word	0x0001a260


	//----- nvinfo : EIATTR_VRC_CTA_INIT_COUNT
	.align		4
.L_2024:
        /*00c0*/ 	.byte	0x02, 0x4a
	.zero		1
	.zero		1


	//----- nvinfo : EIATTR_EXIT_INSTR_OFFSETS
	.align		4
        /*00c4*/ 	.byte	0x04, 0x1c
        /*00c6*/ 	.short	(.L_2026 - .L_2025)


	//   ....[0]....
.L_2025:
        /*00c8*/ 	.word	0x000002a0


	//   ....[1]....
        /*00cc*/ 	.word	0x0001b220


	//----- nvinfo : EIATTR_INDIRECT_BRANCH_TARGETS
	.align		4
.L_2026:
        /*00d0*/ 	.byte	0x04, 0x34
        /*00d2*/ 	.short	(.L_2028 - .L_2027)


	//   ....[0]....
.L_2027:
        /*00d4*/ 	.word	.L_x_33872@srel
        /*00d8*/ 	.short	0x0
        /*00da*/ 	.short	0x0
        /*00dc*/ 	.word	0x3
        /*00e0*/ 	.word	.L_x_33873@srel
        /*00e4*/ 	.word	.L_x_33874@srel
        /*00e8*/ 	.word	.L_x_33875@srel


	//----- nvinfo : EIATTR_MAX_THREADS
	.align		4
.L_2028:
        /*00ec*/ 	.byte	0x04, 0x05
        /*00ee*/ 	.short	(.L_2030 - .L_2029)
.L_2029:
        /*00f0*/ 	.word	0x00000080
        /*00f4*/ 	.word	0x00000001
        /*00f8*/ 	.word	0x00000001


	//----- nvinfo : EIATTR_CRS_STACK_SIZE
	.align		4
.L_2030:
        /*00fc*/ 	.byte	0x04, 0x1e
        /*00fe*/ 	.short	(.L_2032 - .L_2031)
.L_2031:
        /*0100*/ 	.word	0x00000000


	//----- nvinfo : EIATTR_CBANK_PARAM_SIZE
	.align		4
.L_2032:
        /*0104*/ 	.byte	0x03, 0x19
        /*0106*/ 	.short	0x00e8


	//----- nvinfo : EIATTR_PARAM_CBANK
	.align		4
        /*0108*/ 	.byte	0x04, 0x0a
        /*010a*/ 	.short	(.L_2034 - .L_2033)
	.align		4
.L_2033:
        /*010c*/ 	.word	index@(.nv.constant0._ZN10layer_norm13ln_fwd_kernelINS_13Kernel_traitsI13__nv_bfloat16S2_fS2_fjLj5120ELj1ELj1ELj4ELj16ENS_18Kernel_traits_baseILj5120ES2_S2_fS2_fjLj128EEEEELb1ELb0ELb0ELb1EEEvNS_9FwdParamsE)
        /*0110*/ 	.short	0x0380
        /*0112*/ 	.short	0x00e8


	//----- nvinfo : EIATTR_SW_WAR
	.align		4
.L_2034:
        /*0114*/ 	.byte	0x04, 0x36
        /*0116*/ 	.short	(.L_2036 - .L_2035)
.L_2035:
        /*0118*/ 	.word	0x00000008
.L_2036:


//--------------------- .nv.info._ZN10layer_norm13ln_fwd_kernelINS_13Kernel_traitsI13__nv_bfloat16S2_fS2_fjLj5120ELj1ELj1ELj4ELj16ENS_18Kernel_traits_baseILj5120ES2_S2_fS2_fjLj128EEEEELb1ELb0ELb1ELb0EEEvNS_9FwdParamsE --------------------------
	.section	.nv.info._ZN10layer_norm13ln_fwd_kernelINS_13Kernel_traitsI13__nv_bfloat16S2_fS2_fjLj5120ELj1ELj1ELj4ELj16ENS_18Kernel_traits_baseILj5120ES2_S2_fS2_fjLj128EEEEELb1ELb0ELb1ELb0EEEvNS_9FwdParamsE,"",@"SHT_CUDA_INFO"
	.sectionflags	@""
	.align	4


	//----- nvinfo : EIATTR_CUDA_API_VERSION
	.align		4
        /*0000*/ 	.byte	0x04, 0x37
        /*0002*/ 	.short	(.L_2038 - .L_2037)
.L_2037:
        /*0004*/ 	.word	0x00000082


	//----- nvinfo : EIATTR_KPARAM_INFO
	.align		4
.L_2038:
        /*0008*/ 	.byte	0x04, 0x17
        /*000a*/ 	.short	(.L_2040 - .L_2039)
.L_2039:
        /*000c*/ 	.word	0x00000000
        /*0010*/ 	.short	0x0000
        /*0012*/ 	.short	0x0000
        /*0014*/ 	.byte	0x00, 0xf0, 0xa1, 0x03


	//----- nvinfo : EIATTR_SPARSE_MMA_MASK
	.align		4
.L_2040:
        /*0018*/ 	.byte	0x03, 0x50
        /*001a*/ 	.short	0x0000


	//----- nvinfo : EIATTR_MAXREG_COUNT
	.align		4
        /*001c*/ 	.byte	0x03, 0x1b
        /*001e*/ 	.short	0x00ff


	//----- nvinfo : EIATTR_NUM_BARRIERS
	.align		4
        /*0020*/ 	.byte	0x02, 0x4c
        /*0022*/ 	.byte	0x01
	.zero		1


	//----- nvinfo : EIATTR_MERCURY_ISA_VERSION
	.align		4
        /*0024*/ 	.byte	0x03, 0x5f
        /*0026*/ 	.short	0x0101


	//----- nvinfo : EIATTR_COOP_GROUP_MASK_REGIDS
	.align		4
        /*0028*/ 	.byte	0x04, 0x29
        /*002a*/ 	.short	(.L_2042 - .L_2041)


	//   ....[0]....
.L_2041:
        /*002c*/ 	.word	0xffffffff


	//   ....[1]....
        /*0030*/ 	.word	0xffffffff


	//   ....[2]....
        /*0034*/ 	.word	0xffffffff


	//   ....[3]....
        /*0038*/ 	.word	0xffffffff


	//   ....[4]....
        /*003c*/ 	.word	0xffffffff


	//   ....[5]....
        /*0040*/ 	.word	0xffffffff


	//   ....[6]....
        /*0044*/ 	.word	0xffffffff


	//   ....[7]....
        /*0048*/ 	.word	0xffffffff


	//   ....[8]....
        /*004c*/ 	.word	0xffffffff


	//   ....[9]....
        /*0050*/ 	.word	0xffffffff


	//   ....[10]....
        /*0054*/ 	.word	0xffffffff


	//   ....[11]....
        /*0058*/ 	.word	0xffffffff


	//   ....[12]....
        /*005c*/ 	.word	0xffffffff


	//   ....[13]....
        /*0060*/ 	.word	0xffffffff


	//   ....[14]....
        /*0064*/ 	.word	0xffffffff


	//   ....[15]....
        /*0068*/ 	.word	0xffffffff


	//   ....[16]....
        /*006c*/ 	.word	0xffffffff


	//   ....[17]....
        /*0070*/ 	.word	0xffffffff


	//----- nvinfo : EIATTR_COOP_GROUP_INSTR_OFFSETS
	.align		4
.L_2042:
        /*0074*/ 	.byte	0x04, 0x28
        /*0076*/ 	.short	(.L_2044 - .L_2043)


	//   ....[0]....
.L_2043:
        /*0078*/ 	.word	0x00021430


	//   ....[1]....
        /*007c*/ 	.word	0x00021450


	//   ....[2]....
        /*0080*/ 	.word	0x00021470


	//   ....[3]....
        /*0084*/ 	.word	0x00021490


	//   ....[4]....
        /*0088*/ 	.word	0x000214b0


	//   ....[5]....
        /*008c*/ 	.word	0x00021a40


	//   ....[6]....
        /*0090*/ 	.word	0x00021a60


	//   ....[7]....
        /*0094*/ 	.word	0x00021a80


	//   ....[8]....
        /*0098*/ 	.word	0x00021aa0


	//   ....[9]....
        /*009c*/ 	.word	0x00021ac0


	//   ....[10]....
        /*00a0*/ 	.word	0x00021c40


	//   ....[11]....
        /*00a4*/ 	.word	0x00021c80


	//   ....[12]....
        /*00a8*/ 	.word	0x00021c90


	//   ....[13]....
        /*00ac*/ 	.word	0x00021cd0


	//   ....[14]....
        /*00b0*/ 	.word	0x00021db0


	//   ....[15]....
        /*00b4*/ 	.word	0x00021de0


	//   ....[16]....
        /*00b8*/ 	.word	0x00021e80


	//   ....[17]....
        /*00bc*/ 	.word	0x00021eb0


	//----- nvinfo : EIATTR_VRC_CTA_INIT_COUNT
	.align		4
.L_2044:
        /*00c0*/ 	.byte	0x02, 0x4a
	.zero		1
	.zero		1


	//----- nvinfo : EIATTR_EXIT_INSTR_OFFSETS
	.align		4
        /*00c4*/ 	.byte	0x04, 0x1c
        /*00c6*/ 	.short	(.L_2046 - .L_2045)


	//   ....[0]....
.L_2045:
        /*00c8*/ 	.word	0x000008a0


	//   ....[1]....
        /*00cc*/ 	.word	0x00023090


	//----- nvinfo : EIATTR_MAX_THREADS
	.align		4
.L_2046:
        /*00d0*/ 	.byte	0x04, 0x05
        /*00d2*/ 	.short	(.L_2048 - .L_2047)
.L_2047:
        /*00d4*/ 	.word	0x00000080
        /*00d8*/ 	.word	0x00000001
        /*00dc*/ 	.word	0x00000001


	//----- nvinfo : EIATTR_CRS_STACK_SIZE
	.align		4
.L_2048:
        /*00e0*/ 	.byte	0x04, 0x1e
        /*00e2*/ 	.short	(.L_2050 - .L_2049)
.L_2049:
        /*00e4*/ 	.word	0x00000000


	//----- nvinfo : EIATTR_CBANK_PARAM_SIZE
	.align		4
.L_2050:
        /*00e8*/ 	.byte	0x03, 0x19
        /*00ea*/ 	.short	0x00e8


	//----- nvinfo : EIATTR_PARAM_CBANK
	.align		4
        /*00ec*/ 	.byte	0x04, 0x0a
        /*00ee*/ 	.short	(.L_2052 - .L_2051)
	.align		4
.L_2051:
        /*00f0*/ 	.word	index@(.nv.constant0._ZN10layer_norm13ln_fwd_kernelINS_13Kernel_traitsI13__nv_bfloat16S2_fS2_fjLj5120ELj1ELj1ELj4ELj16ENS_18Kernel_traits_baseILj5120ES2_S2_fS2_fjLj128EEEEELb1ELb0ELb1ELb0EEEvNS_9FwdParamsE)
        /*00f4*/ 	.short	0x0380
        /*00f6*/ 	.short	0x00e8


	//----- nvinfo : EIATTR_SW_WAR
	.align		4
.L_2052:
        /*00f8*/ 	.byte	0x04, 0x36
        /*00fa*/ 	.short	(.L_2054 - .L_2053)
.L_2053:
        /*00fc*/ 	.word	0x00000008
.L_2054:


//--------------------- .nv.info._ZN10layer_norm13ln_fwd_kernelINS_13Kernel_traitsI13__nv_bfloat16S2_fS2_fjLj5120ELj1ELj1ELj4ELj16ENS_18Kernel_traits_baseILj5120ES2_S2_fS2_fjLj128EEEEELb1ELb0ELb1ELb1EEEvNS_9FwdParamsE --------------------------
	.section	.nv.info._ZN10layer_norm13ln_fwd_kernelINS_13Kernel_traitsI13__nv_bfloat16S2_fS2_fjLj5120ELj1ELj1ELj4ELj16ENS_18Kernel_traits_baseILj5120ES2_S2_fS2_fjLj128EEEEELb1ELb0ELb1ELb1EEEvNS_9FwdParamsE,"",@"SHT_CUDA_INFO"
	.sectionflags	@""
	.align	4


	//----- nvinfo : EIATTR_CUDA_API_VERSION
	.align		4
        /*0000*/ 	.byte	0x04, 0x37
        /*0002*/ 	.short	(.L_2056 - .L_2055)
.L_2055:
        /*0004*/ 	.word	0x00000082


	//----- nvinfo : EIATTR_KPARAM_INFO
	.align		4
.L_2056:
        /*0008*/ 	.byte	0x04, 0x17
        /*000a*/ 	.short	(.L_2058 - .L_2057)
.L_2057:
        /*000c*/ 	.word	0x00000000
        /*0010*/ 	.short	0x0000
        /*0012*/ 	.short	0x0000
        /*0014*/ 	.byte	0x00, 0xf0, 0xa1, 0x03


	//----- nvinfo : EIATTR_SPARSE_MMA_MASK
	.align		4
.L_2058:
        /*0018*/ 	.byte	0x03, 0x50
        /*001a*/ 	.short	0x0000


	//----- nvinfo : EIATTR_MAXREG_COUNT
	.align		4
        /*001c*/ 	.byte	0x03, 0x1b
        /*001e*/ 	.short	0x00ff


	//----- nvinfo : EIATTR_NUM_BARRIERS
	.align		4
        /*0020*/ 	.byte	0x02, 0x4c
        /*0022*/ 	.byte	0x01
	.zero		1


	//----- nvinfo : EIATTR_MERCURY_ISA_VERSION
	.align		4
        /*0024*/ 	.byte	0x03, 0x5f
        /*0026*/ 	.short	0x0101


	//----- nvinfo : EIATTR_COOP_GROUP_MASK_REGIDS
	.align		4
        /*0028*/ 	.byte	0x04, 0x29
        /*002a*/ 	.short	(.L_2060 - .L_2059)


	//   ....[0]....
.L_2059:
        /*002c*/ 	.word	0xffffffff


	//   ....[1]....
        /*0030*/ 	.word	0xffffffff


	//   ....[2]....
        /*0034*/ 	.word	0xffffffff


	//   ....[3]....
        /*0038*/ 	.word	0xffffffff


	//   ....[4]....
        /*003c*/ 	.word	0xffffffff


	//   ....[5]....
        /*0040*/ 	.word	0xffffffff


	//   ....[6]....
        /*0044*/ 	.word	0xffffffff


	//   ....[7]....
        /*0048*/ 	.word	0xffffffff


	//   ....[8]....
        /*004c*/ 	.word	0xffffffff


	//   ....[9]....
        /*0050*/ 	.word	0xffffffff


	//   ....[10]....
        /*0054*/ 	.word	0xffffffff


	//   ....[11]....
        /*0058*/ 	.word	0xffffffff


	//   ....[12]....
        /*005c*/ 	.word	0xffffffff


	//   ....[13]....
        /*0060*/ 	.word	0xffffffff


	//   ....[14]....
        /*0064*/ 	.word	0xffffffff


	//   ....[15]....
        /*0068*/ 	.word	0xffffffff


	//   ....[16]....
        /*006c*/ 	.word	0xffffffff


	//   ....[17]....
        /*0070*/ 	.word	0xffffffff


	//----- nvinfo : EIATTR_COOP_GROUP_INSTR_OFFSETS
	.align		4
.L_2060:
        /*0074*/ 	.byte	0x04, 0x28
        /*0076*/ 	.short	(.L_2062 - .L_2061)


	//   ....[0]....
.L_2061:
        /*0078*/ 	.word	0x0001b370


	//   ....[1]....
        /*007c*/ 	.word	0x0001b3b0


	//   ....[2]....
        /*0080*/ 	.word	0x0001b3d0


	//   ....[3]....
        /*0084*/ 	.word	0x0001b3f0


	//   ....[4]....
        /*0088*/ 	.word	0x0001b410


	//   ....[5]....
        /*008c*/ 	.word	0x0001b940


	//   ....[6]....
        /*0090*/ 	.word	0x0001b970


	//   ....[7]....
        /*0094*/ 	.word	0x0001b990


	//   ....[8]....
        /*0098*/ 	.word	0x0001b9c0


	//   ....[9]....
        /*009c*/ 	.word	0x0001b9f0


	//   ....[10]....
        /*00a0*/ 	.word	0x0001bb70


	//   ....[11]....
        /*00a4*/ 	.word	0x0001bbb0


	//   ....[12]....
        /*00a8*/ 	.word	0x0001bbd0


	//   ....[13]....
        /*00ac*/ 	.word	0x0001bc10


	//   ....[14]....
        /*00b0*/ 	.word	0x0001bcf0


	//   ....[15]....
        /*00b4*/ 	.word	0x0001bd10


	//   ....[16]....
        /*00b8*/ 	.word	0x0001bdd0


	//   ....[17]....
        /*00bc*/ 	.word	0x0001be00


	//----- nvinfo : EIATTR_VRC_CTA_INIT_COUNT
	.align		4
.L_2062:
        /*00c0*/ 	.byte	0x02, 0x4a
	.zero		1
	.zero		1


	//----- nvinfo : EIATTR_EXIT_INSTR_OFFSETS
	.align		4
        /*00c4*/ 	.byte	0x04, 0x1c
        /*00c6*/ 	.short	(.L_2064 - .L_2063)


	//   ....[0]....
.L_2063:
        /*00c8*/ 	.word	0x000002a0


	//   ....[1]....
        /*00cc*/ 	.word	0x0001ceb0


	//----- nvinfo : EIATTR_MAX_THREADS
	.align		4
.L_2064:
        /*00d0*/ 	.byte	0x04, 0x05
        /*00d2*/ 	.short	(.L_2066 - .L_2065)
.L_2065:
        /*00d4*/ 	.word	0x00000080
        /*00d8*/ 	.word	0x00000001
        /*00dc*/ 	.word	0x00000001


	//----- nvinfo : EIATTR_CRS_STACK_SIZE
	.align		4
.L_2066:
        /*00e0*/ 	.byte	0x04, 0x1e
        /*00e2*/ 	.short	(.L_2068 - .L_2067)
.L_2067:
        /*00e4*/ 	.word	0x00000000


	//----- nvinfo : EIATTR_CBANK_PARAM_SIZE
	.align		4
.L_2068:
        /*00e8*/ 	.byte	0x03, 0x19
        /*00ea*/ 	.short	0x00e8


	//----- nvinfo : EIATTR_PARAM_CBANK
	.align		4
        /*00ec*/ 	.byte	0x04, 0x0a
        /*00ee*/ 	.short	(.L_2070 - .L_2069)
	.align		4
.L_2069:
        /*00f0*/ 	.word	index@(.nv.constant0._ZN10layer_norm13ln_fwd_kernelINS_13Kernel_traitsI13__nv_bfloat16S2_fS2_fjLj5120ELj1ELj1ELj4ELj16ENS_18Kernel_traits_baseILj5120ES2_S2_fS2_fjLj128EEEEELb1ELb0ELb1ELb1EEEvNS_9FwdParamsE)
        /*00f4*/ 	.short	0x0380
        /*00f6*/ 	.short	0x00e8


	//----- nvinfo : EIATTR_SW_WAR
	.align		4
.L_2070:
        /*00f8*/ 	.byte	0x04, 0x36
        /*00fa*/ 	.short	(.L_2072 - .L_2071)
.L_2071:
        /*00fc*/ 	.word	0x00000008
.L_2072:


//--------------------- .nv.info._ZN10layer_norm13ln_fwd_kernelINS_13Kernel_traitsI13__nv_bfloat16S2_fS2_fjLj5120ELj1ELj1ELj4ELj16ENS_18Kernel_traits_baseILj5120ES2_S2_fS2_fjLj128EEEEELb1ELb1ELb0ELb0EEEvNS_9FwdParamsE --------------------------
	.section	.nv.info._ZN10layer_norm13ln_fwd_kernelINS_13Kernel_traitsI13__nv_bfloat16S2_fS2_fjLj5120ELj1ELj1ELj4ELj16ENS_18Kernel_traits_baseILj5120ES2_S2_fS2_fjLj128EEEEELb1ELb1ELb0ELb0EEEvNS_9FwdParamsE,"",@"SHT_CUDA_INFO"
	.sectionflags	@""
	.align	4


	//----- nvinfo : EIATTR_CUDA_API_VERSION
	.align		4
        /*0000*/ 	.byte	0x04, 0x37
        /*0002*/ 	.short	(.L_2074 - .L_2073)
.L_2073:
        /*0004*/ 	.word	0x00000082


	//----- nvinfo : EIATTR_KPARAM_INFO
	.align		4
.L_2074:
        /*0008*/ 	.byte	0x04, 0x17
        /*000a*/ 	.short	(.L_2076 - .L_2075)
.L_2075:
        /*000c*/ 	.word	0x00000000
        /*0010*/ 	.short	0x0000
        /*0012*/ 	.short	0x0000
        /*0014*/ 	.byte	0x00, 0xf0, 0xa1, 0x03


	//----- nvinfo : EIATTR_SPARSE_MMA_MASK
	.align		4
.L_2076:
        /*0018*/ 	.byte	0x03, 0x50
        /*001a*/ 	.short	0x0000


	//----- nvinfo : EIATTR_MAXREG_COUNT
	.align		4
        /*001c*/ 	.byte	0x03, 0x1b
        /*001e*/ 	.short	0x00ff


	//----- nvinfo : EIATTR_NUM_BARRIERS
	.align		4
        /*0020*/ 	.byte	0x02, 0x4c
        /*0022*/ 	.byte	0x01
	.zero		1


	//----- nvinfo : EIATTR_MERCURY_ISA_VERSION
	.align		4
        /*0024*/ 	.byte	0x03, 0x5f
        /*0026*/ 	.short	0x0101


	//----- nvinfo : EIATTR_COOP_GROUP_MASK_REGIDS
	.align		4
        /*0028*/ 	.byte	0x04, 0x29
        /*002a*/ 	.short	(.L_2078 - .L_2077)


	//   ....[0]....
.L_2077:
        /*002c*/ 	.word	0xffffffff


	//   ....[1]....
        /*0030*/ 	.word	0xffffffff


	//   ....[2]....
        /*0034*/ 	.word	0xffffffff


	//   ....[3]....
        /*0038*/ 	.word	0xffffffff


	//   ....[4]....
        /*003c*/ 	.word	0xffffffff


	//   ....[5]....
        /*0040*/ 	.word	0xffffffff


	//   ....[6]....
        /*0044*/ 	.word	0xffffffff


	//   ....[7]....
        /*0048*/ 	.word	0xffffffff


	//   ....[8]....
        /*004c*/ 	.word	0xffffffff


	//   ....[9]....
        /*0050*/ 	.word	0xffffffff


	//   ....[10]....
        /*0054*/ 	.word	0xffffffff


	//   ....[11]....
        /*0058*/ 	.word	0xffffffff


	//   ....[12]....
        /*005c*/ 	.word	0xffffffff


	//   ....[13]....
        /*0060*/ 	.word	0xffffffff


	//   ....[14]....
        /*0064*/ 	.word	0xffffffff


	//   ....[15]....
        /*0068*/ 	.word	0xffffffff


	//   ....[16]....
        /*006c*/ 	.word	0xffffffff


	//   ....[17]....
        /*0070*/ 	.word	0xffffffff


	//----- nvinfo : EIATTR_COOP_GROUP_INSTR_OFFSETS
	.align		4
.L_2078:
        /*0074*/ 	.byte	0x04, 0x28
        /*0076*/ 	.short	(.L_2080 - .L_2079)


	//   ....[0]....
.L_2079:
        /*0078*/ 	.word	0x000216c0


	//   ....[1]....
        /*007c*/ 	.word	0x000216e0


	//   ....[2]....
        /*0080*/ 	.word	0x00021700


	//   ....[3]....
        /*0084*/ 	.word	0x00021720


	//   ....[4]....
        /*0088*/ 	.word	0x00021740


	//   ....[5]....
        /*008c*/ 	.word	0x00021cb0


	//   ....[6]....
        /*0090*/ 	.word	0x00021cd0


	//   ....[7]....
        /*0094*/ 	.word	0x00021cf0


	//   ....[8]....
        /*0098*/ 	.word	0x00021d10


	//   ....[9]....
        /*009c*/ 	.word	0x00021d30


	//   ....[10]....
        /*00a0*/ 	.word	0x00021ec0


	//   ....[11]....
        /*00a4*/ 	.word	0x00021ef0


	//   ....[12]....
        /*00a8*/ 	.word	0x00021f30


	//   ....[13]....
        /*00ac*/ 	.word	0x00021f90


	//   ....[14]....
        /*00b0*/ 	.word	0x00021ff0


	//   ....[15]....
        /*00b4*/ 	.word	0x00022060


	//   ....[16]....
        /*00b8*/ 	.word	0x000220c0


	//   ....[17]....
        /*00bc*/ 	.word	0x00022110


	//----- nvinfo : EIATTR_VRC_CTA_INIT_COUNT
	.align		4
.L_2080:
        /*00c0*/ 	.byte	0x02, 0x4a
	.zero		1
	.zero		1


	//----- nvinfo : EIATTR_EXIT_INSTR_OFFSETS
	.align		4
        /*00c4*/ 	.byte	0x04, 0x1c
        /*00c6*/ 	.short	(.L_2082 - .L_2081)


	//   ....[0]....
.L_2081:
        /*00c8*/ 	.word	0x00000900


	//   ....[1]....
        /*00cc*/ 	.word	0x00023240


	//----- nvinfo : EIATTR_INDIRECT_BRANCH_TARGETS
	.align		4
.L_2082:
        /*00d0*/ 	.byte	0x04, 0x34
        /*00d2*/ 	.short	(.L_2084 - .L_2083)


	//   ....[0]....
.L_2083:
        /*00d4*/ 	.word	.L_x_33876@srel
        /*00d8*/ 	.short	0x0
        /*00da*/ 	.short	0x0
        /*00dc*/ 	.word	0x3
        /*00e0*/ 	.word	.L_x_33877@srel
        /*00e4*/ 	.word	.L_x_33878@srel
        /*00e8*/ 	.word	.L_x_33879@srel


	//----- nvinfo : EIATTR_MAX_THREADS
	.align		4
.L_2084:
        /*00ec*/ 	.byte	0x04, 0x05
        /*00ee*/ 	.short	(.L_2086 - .L_2085)
.L_2085:
        /*00f0*/ 	.word	0x00000080
        /*00f4*/ 	.word	0x00000001
        /*00f8*/ 	.word	0x00000001


	//----- nvinfo : EIATTR_CRS_STACK_SIZE
	.align		4
.L_2086:
        /*00fc*/ 	.byte	0x04, 0x1e
        /*00fe*/ 	.short	(.L_2088 - .L_2087)
.L_2087:
        /*0100*/ 	.word	0x00000000


	//----- nvinfo : EIATTR_CBANK_PARAM_SIZE
	.align		4
.L_2088:
        /*0104*/ 	.byte	0x03, 0x19
        /*0106*/ 	.short	0x00e8


	//----- nvinfo : EIATTR_PARAM_CBANK
	.align		4
        /*0108*/ 	.byte	0x04, 0x0a
        /*010a*/ 	.short	(.L_2090 - .L_2089)
	.align		4
.L_2089:
        /*010c*/ 	.word	index@(.nv.constant0._ZN10layer_norm13ln_fwd_kernelINS_13Kernel_traitsI13__nv_bfloat16S2_fS2_fjLj5120ELj1ELj1ELj4ELj16ENS_18Kernel_traits_baseILj5120ES2_S2_fS2_fjLj128EEEEELb1ELb1ELb0ELb0EEEvNS_9FwdParamsE)
        /*0110*/ 	.short	0x0380
        /*0112*/ 	.short	0x00e8


	//----- nvinfo : EIATTR_SW_WAR
	.align		4
.L_2090:
        /*0114*/ 	.byte	0x04, 0x36
        /*0116*/ 	.short	(.L_2092 - .L_2091)
.L_2091:
        /*0118*/ 	.word	0x00000008
.L_2092:


//--------------------- .nv.info._ZN10layer_norm13ln_fwd_kernelINS_13Kernel_traitsI13__nv_bfloat16S2_fS2_fjLj5120ELj1ELj1ELj4ELj16ENS_18Kernel_traits_baseILj5120ES2_S2_fS2_fjLj128EEEEELb1ELb1ELb0ELb1EEEvNS_9FwdParamsE --------------------------
	.section	.nv.info._ZN10layer_norm13ln_fwd_kernelINS_13Kernel_traitsI13__nv_bfloat16S2_fS2_fjLj5120ELj1ELj1ELj4ELj16ENS_18Kernel_traits_baseILj5120ES2_S2_fS2_fjLj128EEEEELb1ELb1ELb0ELb1EEEvNS_9FwdParamsE,"",@"SHT_CUDA_INFO"
	.sectionflags	@""
	.align	4


	//----- nvinfo : EIATTR_CUDA_API_VERSION
	.align		4
        /*0000*/ 	.byte	0x04, 0x37
        /*0002*/ 	.short	(.L_2094 - .L_2093)
.L_2093:
        /*0004*/ 	.word	0x00000082


	//----- nvinfo : EIATTR_KPARAM_INFO
	.align		4
.L_2094:
        /*0008*/ 	.byte	0x04, 0x17
        /*000a*/ 	.short	(.L_2096 - .L_2095)
.L_2095:
        /*000c*/ 	.word	0x00000000
        /*0010*/ 	.short	0x0000
        /*0012*/ 	.short	0x0000
        /*0014*/ 	.byte	0x00, 0xf0, 0xa1, 0x03


	//----- nvinfo : EIATTR_SPARSE_MMA_MASK
	.align		4
.L_2096:
        /*0018*/ 	.byte	0x03, 0x50
        /*001a*/ 	.short	0x0000


	//----- nvinfo : EIATTR_MAXREG_COUNT
	.align		4
        /*001c*/ 	.byte	0x03, 0x1b
        /*001e*/ 	.short	0x00ff


	//----- nvinfo : EIATTR_NUM_BARRIERS
	.align		4
        /*0020*/ 	.byte	0x02, 0x4c
        /*0022*/ 	.byte	0x01
	.zero		1


	//----- nvinfo : EIATTR_MERCURY_ISA_VERSION
	.align		4
        /*0024*/ 	.byte	0x03, 0x5f
        /*0026*/ 	.short	0x0101


	//----- nvinfo : EIATTR_COOP_GROUP_MASK_REGIDS
	.align		4
        /*0028*/ 	.byte	0x04, 0x29
        /*002a*/ 	.short	(.L_2098 - .L_2097)


	//   ....[0]....
.L_2097:
        /*002c*/ 	.word	0xffffffff


	//   ....[1]....
        /*0030*/ 	.word	0xffffffff


	//   ....[2]....
        /*0034*/ 	.word	0xffffffff


	//   ....[3]....
        /*0038*/ 	.word	0xffffffff


	//   ....[4]....
        /*003c*/ 	.word	0xffffffff


	//   ....[5]....
        /*0040*/ 	.word	0xffffffff


	//   ....[6]....
        /*0044*/ 	.word	0xffffffff


	//   ....[7]....
        /*0048*/ 	.word	0xffffffff


	//   ....[8]....
        /*004c*/ 	.word	0xffffffff


	//   ....[9]....
        /*0050*/ 	.word	0xffffffff


	//   ....[10]....
        /*0054*/ 	.word	0xffffffff


	//   ....[11]....
        /*0058*/ 	.word	0xffffffff


	//   ....[12]....
        /*005c*/ 	.word	0xffffffff


	//   ....[13]....
        /*0060*/ 	.word	0xffffffff


	//   ....[14]....
        /*0064*/ 	.word	0xffffffff


	//   ....[15]....
        /*0068*/ 	.word	0xffffffff


	//   ....[16]....
        /*006c*/ 	.word	0xffffffff


	//   ....[17]....
        /*0070*/ 	.word	0xffffffff


	//----- nvinfo : EIATTR_COOP_GROUP_INSTR_OFFSETS
	.align		4
.L_2098:
        /*0074*/ 	.byte	0x04, 0x28
        /*0076*/ 	.short	(.L_2100 - .L_2099)


	//   ....[0]....
.L_2099:
        /*0078*/ 	.word	0x0001fa60


	//   ....[1]....
        /*007c*/ 	.word	0x0001fa80


	//   ....[2]....
        /*0080*/ 	.word	0x0001faa0


	//   ....[3]....
        /*0084*/ 	.word	0x0001fac0


	//   ....[4]....
        /*0088*/ 	.word	0x0001fae0


	//   ....[5]....
        /*008c*/ 	.word	0x00020030


	//   ....[6]....
        /*0090*/ 	.word	0x00020060


	//   ....[7]....
        /*0094*/ 	.word	0x00020090


	//   ....[8]....
        /*0098*/ 	.word	0x000200e0


	//   ....[9]....
        /*009c*/ 	.word	0x00020100


	//   ....[10]....
        /*00a0*/ 	.word	0x000202b0


	//   ....[11]....
        /*00a4*/ 	.word	0x000202f0


	//   ....[12]....
        /*00a8*/ 	.word	0x00020390


	//   ....[13]....
        /*00ac*/ 	.word	0x000203d0


	//   ....[14]....
        /*00b0*/ 	.word	0x00020450


	//   ....[15]....
        /*00b4*/ 	.word	0x000204b0


	//   ....[16]....
        /*00b8*/ 	.word	0x00020530


	//   ....[17]....
        /*00bc*/ 	.word	0x00020580


	//----- nvinfo : EIATTR_VRC_CTA_INIT_COUNT
	.align		4
.L_2100:
        /*00c0*/ 	.byte	0x02, 0x4a
	.zero		1
	.zero		1


	//----- nvinfo : EIATTR_EXIT_INSTR_OFFSETS
	.align		4
        /*00c4*/ 	.byte	0x04, 0x1c
        /*00c6*/ 	.short	(.L_2102 - .L_2101)


	//   ....[0]....
.L_2101:
        /*00c8*/ 	.word	0x00000490


	//   ....[1]....
        /*00cc*/ 	.word	0x00021490


	//----- nvinfo : EIATTR_INDIRECT_BRANCH_TARGETS
	.align		4
.L_2102:
        /*00d0*/ 	.byte	0x04, 0x34
        /*00d2*/ 	.short	(.L_2104 - .L_2103)


	//   ....[0]....
.L_2103:
        /*00d4*/ 	.word	.L_x_33880@srel
        /*00d8*/ 	.short	0x0
        /*00da*/ 	.short	0x0
        /*00dc*/ 	.word	0x3
        /*00e0*/ 	.word	.L_x_33881@srel
        /*00e4*/ 	.word	.L_x_33882@srel
        /*00e8*/ 	.word	.L_x_33883@srel


	//----- nvinfo : EIATTR_MAX_THREADS
	.align		4
.L_2104:
        /*00ec*/ 	.byte	0x04, 0x05
        /*00ee*/ 	.short	(.L_2106 - .L_2105)
.L_2105:
        /*00f0*/ 	.word	0x00000080
        /*00f4*/ 	.word	0x00000001
        /*00f8*/ 	.word	0x00000001


	//----- nvinfo : EIATTR_CRS_STACK_SIZE
	.align		4
.L_2106:
        /*00fc*/ 	.byte	0x04, 0x1e
        /*00fe*/ 	.short	(.L_2108 - .L_2107)
.L_2107:
        /*0100*/ 	.word	0x00000000


	//----- nvinfo : EIATTR_CBANK_PARAM_SIZE
	.align		4
.L_2108:
        /*0104*/ 	.byte	0x03, 0x19
        /*0106*/ 	.short	0x00e8


	//----- nvinfo : EIATTR_PARAM_CBANK
	.align		4
        /*0108*/ 	.byte	0x04, 0x0a
        /*010a*/ 	.short	(.L_2110 - .L_2109)
	.align		4
.L_2109:
        /*010c*/ 	.word	index@(.nv.constant0._ZN10layer_norm13ln_fwd_kernelINS_13Kernel_traitsI13__nv_bfloat16S2_fS2_fjLj5120ELj1ELj1ELj4ELj16ENS_18Kernel_traits_baseILj5120ES2_S2_fS2_fjLj128EEEEELb1ELb1ELb0ELb1EEEvNS_9FwdParamsE)
        /*0110*/ 	.short	0x0380
        /*0112*/ 	.short	0x00e8


	//----- nvinfo : EIATTR_SW_WAR
	.align		4
.L_2110:
        /*0114*/ 	.byte	0x04, 0x36
        /*0116*/ 	.short	(.L_2112 - .L_2111)
.L_2111:
        /*0118*/ 	.word	0x00000008
.L_2112:


//--------------------- .nv.info._ZN10layer_norm13ln_fwd_kernelINS_13Kernel_traitsI13__nv_bfloat16S2_fS2_fjLj5120ELj1ELj1ELj4ELj16ENS_18Kernel_traits_baseILj5120ES2_S2_fS2_fjLj128EEEEELb1ELb1ELb1ELb0EEEvNS_9FwdParamsE --------------------------
	.section	.nv.info._ZN10layer_norm13ln_fwd_kernelINS_13Kernel_traitsI13__nv_bfloat16S2_fS2_fjLj5120ELj1ELj1ELj4ELj16ENS_18Kernel_traits_baseILj5120ES2_S2_fS2_fjLj128EEEEELb1ELb1ELb1ELb0EEEvNS_9FwdParamsE,"",@"SHT_CUDA_INFO"
	.sectionflags	@""
	.align	4


	//----- nvinfo : EIATTR_CUDA_API_VERSION
	.align		4
        /*0000*/ 	.byte	0x04, 0x37
        /*0002*/ 	.short	(.L_2114 - .L_2113)
.L_2113:
        /*0004*/ 	.word	0x00000082


	//----- nvinfo : EIATTR_KPARAM_INFO
	.align		4
.L_2114:
        /*0008*/ 	.byte	0x04, 0x17
        /*000a*/ 	.short	(.L_2116 - .L_2115)
.L_2115:
        /*000c*/ 	.word	0x00000000
        /*0010*/ 	.short	0x0000
        /*0012*/ 	.short	0x0000
        /*0014*/ 	.byte	0x00, 0xf0, 0xa1, 0x03


	//----- nvinfo : EIATTR_SPARSE_MMA_MASK
	.align		4
.L_2116:
        /*0018*/ 	.byte	0x03, 0x50
        /*001a*/ 	.short	0x0000


	//----- nvinfo : EIATTR_MAXREG_COUNT
	.align		4
        /*001c*/ 	.byte	0x03, 0x1b
        /*001e*/ 	.short	0x00ff


	//----- nvinfo : EIATTR_NUM_BARRIERS
	.align		4
        /*0020*/ 	.byte	0x02, 0x4c
        /*0022*/ 	.byte	0x01
	.zero		1


	//----- nvinfo : EIATTR_MERCURY_ISA_VERSION
	.align		4
        /*0024*/ 	.byte	0x03, 0x5f
        /*0026*/ 	.short	0x0101


	//----- nvinfo : EIATTR_COOP_GROUP_MASK_REGIDS
	.align		4
        /*0028*/ 	.byte	0x04, 0x29
        /*002a*/ 	.short	(.L_2118 - .L_2117)


	//   ....[0]....
.L_2117:
        /*002c*/ 	.word	0xffffffff


	//   ....[1]....
        /*0030*/ 	.word	0xffffffff


	//   ....[2]....
        /*0034*/ 	.word	0xffffffff


	//   ....[3]....
        /*0038*/ 	.word	0xffffffff


	//   ....[4]....
        /*003c*/ 	.word	0xffffffff


	//   ....[5]....
        /*0040*/ 	.word	0xffffffff


	//   ....[6]....
        /*0044*/ 	.word	0xffffffff


	//   ....[7]....
        /*0048*/ 	.word	0xffffffff


	//   ....[8]....
        /*004c*/ 	.word	0xffffffff


	//   ....[9]....
        /*0050*/ 	.word	0xffffffff


	//   ....[10]....
        /*0054*/ 	.word	0xffffffff


	//   ....[11]....
        /*0058*/ 	.word	0xffffffff


	//   ....[12]....
        /*005c*/ 	.word	0xffffffff


	//   ....[13]....
        /*0060*/ 	.word	0xffffffff


	//   ....[14]....
        /*0064*/ 	.word	0xffffffff


	//   ....[15]....
        /*0068*/ 	.word	0xffffffff


	//   ....[16]....
        /*006c*/ 	.word	0xffffffff


	//   ....[17]....
        /*0070*/ 	.word	0xffffffff


	//----- nvinfo : EIATTR_COOP_GROUP_INSTR_OFFSETS
	.align		4
.L_2118:
        /*0074*/ 	.byte	0x04, 0x28
        /*0076*/ 	.short	(.L_2120 - .L_2119)


	//   ....[0]....
.L_2119:
        /*0078*/ 	.word	0x0001d310


	//   ....[1]....
        /*007c*/ 	.word	0x0001d330


	//   ....[2]....
        /*0080*/ 	.word	0x0001d350


	//   ....[3]....
        /*0084*/ 	.word	0x0001d370


	//   ....[4]....
        /*0088*/ 	.word	0x0001d390


	//   ....[5]....
        /*008c*/ 	.word	0x0001d8f0


	//   ....[6]....
        /*0090*/ 	.word	0x0001d910


	//   ....[7]....
        /*0094*/ 	.word	0x0001d940


	//   ....[8]....
        /*0098*/ 	.word	0x0001d960


	//   ....[9]....
        /*009c*/ 	.word	0x0001d9a0


	//   ....[10]....
        /*00a0*/ 	.word	0x0001da20


	//   ....[11]....
        /*00a4*/ 	.word	0x0001da90


	//   ....[12]....
        /*00a8*/ 	.word	0x0001dad0


	//   ....[13]....
        /*00ac*/ 	.word	0x0001daf0


	//   ....[14]....
        /*00b0*/ 	.word	0x0001db80


	//   ....[15]....
        /*00b4*/ 	.word	0x0001dbc0


	//   ....[16]....
        /*00b8*/ 	.word	0x0001dc60


	//   ....[17]....
        /*00bc*/ 	.word	0x0001dca0


	//----- nvinfo : EIATTR_VRC_CTA_INIT_COUNT
	.align		4
.L_2120:
        /*00c0*/ 	.byte	0x02, 0x4a
	.zero		1
	.zero		1


	//----- nvinfo : EIATTR_EXIT_INSTR_OFFSETS
	.align		4
        /*00c4*/ 	.byte	0x04, 0x1c
        /*00c6*/ 	.short	(.L_2122 - .L_2121)


	//   ....[0]....
.L_2121:
        /*00c8*/ 	.word	0x00000a90


	//   ....[1]....
        /*00cc*/ 	.word	0x0001ee10


	//----- nvinfo : EIATTR_MAX_THREADS
	.align		4
.L_2122:
        /*00d0*/ 	.byte	0x04, 0x05
        /*00d2*/ 	.short	(.L_2124 - .L_2123)
.L_2123:
        /*00d4*/ 	.word	0x00000080
        /*00d8*/ 	.word	0x00000001
        /*00dc*/ 	.word	0x00000001


	//----- nvinfo : EIATTR_CRS_STACK_SIZE
	.align		4
.L_2124:
        /*00e0*/ 	.byte	0x04, 0x1e
        /*00e2*/ 	.short	(.L_2126 - .L_2125)
.L_2125:
        /*00e4*/ 	.word	0x00000000


	//----- nvinfo : EIATTR_CBANK_PARAM_SIZE
	.align		4
.L_2126:
        /*00e8*/ 	.byte	0x03, 0x19
        /*00ea*/ 	.short	0x00e8


	//----- nvinfo : EIATTR_PARAM_CBANK
	.align		4
        /*00ec*/ 	.byte	0x04, 0x0a
        /*00ee*/ 	.short	(.L_2128 - .L_2127)
	.align		4
.L_2127:
        /*00f0*/ 	.word	index@(.nv.constant0._ZN10layer_norm13ln_fwd_kernelINS_13Kernel_traitsI13__nv_bfloat16S2_fS2_fjLj5120ELj1ELj1ELj4ELj16ENS_18Kernel_traits_baseILj5120ES2_S2_fS2_fjLj128EEEEELb1ELb1ELb1ELb0EEEvNS_9FwdParamsE)
        /*00f4*/ 	.short	0x0380
        /*00f6*/ 	.short	0x00e8


	//----- nvinfo : EIATTR_SW_WAR
	.align		4
.L_2128:
        /*00f8*/ 	.byte	0x04, 0x36
        /*00fa*/ 	.short	(.L_2130 - .L_2129)
.L_2129:
        /*00fc*/ 	.word	0x00000008
.L_2130:


//--------------------- .nv.info._ZN10layer_norm13ln_fwd_kernelINS_13Kernel_traitsI13__nv_bfloat16S2_fS2_fjLj5120ELj1ELj1ELj4ELj16ENS_18Kernel_traits_baseILj5120ES2_S2_fS2_fjLj128EEEEELb1ELb1ELb1ELb1EEEvNS_9FwdParamsE --------------------------
	.section	.nv.info._ZN10layer_norm13ln_fwd_kernelINS_13Kernel_traitsI13__nv_bfloat16S2_fS2_fjLj5120ELj1ELj1ELj4ELj16ENS_18Kernel_traits_baseILj5120ES2_S2_fS2_fjLj128EEEEELb1ELb1ELb1ELb1EEEvNS_9FwdParamsE,"",@"SHT_CUDA_INFO"
	.sectionflags	@""
	.align	4


	//----- nvinfo : EIATTR_CUDA_API_VERSION
	.align		4
        /*0000*/ 	.byte	0x04, 0x37
        /*0002*/ 	.short	(.L_2132 - .L_2131)
.L_2131:
        /*0004*/ 	.word	0x00000082


	//----- nvinfo : EIATTR_KPARAM_INFO
	.align		4
.L_2132:
        /*0008*/ 	.byte	0x04, 0x17
        /*000a*/ 	.short	(.L_2134 - .L_2133)
.L_2133:
        /*000c*/ 	.word	0x00000000
        /*0010*/ 	.short	0x0000
        /*0012*/ 	.short	0x0000
        /*0014*/ 	.byte	0x00, 0xf0, 0xa1, 0x03


	//----- nvinfo : EIATTR_SPARSE_MMA_MASK
	.align		4
.L_2134:
        /*0018*/ 	.byte	0x03, 0x50
        /*001a*/ 	.short	0x0000


	//----- nvinfo : EIATTR_MAXREG_COUNT
	.align		4
        /*001c*/ 	.byte	0x03, 0x1b
        /*001e*/ 	.short	0x00ff


	//----- nvinfo : EIATTR_NUM_BARRIERS
	.align		4
        /*0020*/ 	.byte	0x02, 0x4c
        /*0022*/ 	.byte	0x01
	.zero		1


	//----- nvinfo : EIATTR_MERCURY_ISA_VERSION
	.align		4
        /*0024*/ 	.byte	0x03, 0x5f
        /*0026*/ 	.short	0x0101


	//----- nvinfo : EIATTR_COOP_GROUP_MASK_REGIDS
	.align		4
        /*0028*/ 	.byte	0x04, 0x29
        /*002a*/ 	.short	(.L_2136 - .L_2135)


	//   ....[0]....
.L_2135:
        /*002c*/ 	.word	0xffffffff


	//   ....[1]....
        /*0030*/ 	.word	0xffffffff


	//   ....[2]....
        /*0034*/ 	.word	0xffffffff


	//   ....[3]....
        /*0038*/ 	.word	0xffffffff


	//   ....[4]....
        /*003c*/ 	.word	0xffffffff


	//   ....[5]....
        /*0040*/ 	.word	0xffffffff


	//   ....[6]....
        /*0044*/ 	.word	0xffffffff


	//   ....[7]....
        /*0048*/ 	.word	0xffffffff


	//   ....[8]....
        /*004c*/ 	.word	0xffffffff


	//   ....[9]....
        /*0050*/ 	.word	0xffffffff


	//   ....[10]....
        /*0054*/ 	.word	0xffffffff


	//   ....[11]....
        /*0058*/ 	.word	0xffffffff


	//   ....[12]....
        /*005c*/ 	.word	0xffffffff


	//   ....[13]....
        /*0060*/ 	.word	0xffffffff


	//   ....[14]....
        /*0064*/ 	.word	0xffffffff


	//   ....[15]....
        /*0068*/ 	.word	0xffffffff


	//   ....[16]....
        /*006c*/ 	.word	0xffffffff


	//   ....[17]....
        /*0070*/ 	.word	0xffffffff


	//----- nvinfo : EIATTR_COOP_GROUP_INSTR_OFFSETS
	.align		4
.L_2136:
        /*0074*/ 	.byte	0x04, 0x28
        /*0076*/ 	.short	(.L_2138 - .L_2137)


	//   ....[0]....
.L_2137:
        /*0078*/ 	.word	0x00020d00


	//   ....[1]....
        /*007c*/ 	.word	0x00020d70


	//   ....[2]....
        /*0080*/ 	.word	0x00020d90


	//   ....[3]....
        /*0084*/ 	.word	0x00020db0


	//   ....[4]....
        /*0088*/ 	.word	0x00020dd0


	//   ....[5]....
        /*008c*/ 	.word	0x00021300


	//   ....[6]....
        /*0090*/ 	.word	0x00021320


	//   ....[7]....
        /*0094*/ 	.word	0x00021340


	//   ....[8]....
        /*0098*/ 	.word	0x00021360


	//   ....[9]....
        /*009c*/ 	.word	0x00021380


	//   ....[10]....
        /*00a0*/ 	.word	0x00021500


	//   ....[11]....
        /*00a4*/ 	.word	0x00021530


	//   ....[12]....
        /*00a8*/ 	.word	0x00021540


	//   ....[13]....
        /*00ac*/ 	.word	0x00021590


	//   ....[14]....
        /*00b0*/ 	.word	0x00021650


	//   ....[15]....
        /*00b4*/ 	.word	0x00021680


	//   ....[16]....
        /*00b8*/ 	.word	0x00021730


	//   ....[17]....
        /*00bc*/ 	.word	0x00021760


	//----- nvinfo : EIATTR_VRC_CTA_INIT_COUNT
	.align		4
.L_2138:
        /*00c0*/ 	.byte	0x02, 0x4a
	.zero		1
	.zero		1


	//----- nvinfo : EIATTR_EXIT_INSTR_OFFSETS
	.align		4
        /*00c4*/ 	.byte	0x04, 0x1c
        /*00c6*/ 	.short	(.L_2140 - .L_2139)


	//   ....[0]....
.L_2139:
        /*00c8*/ 	.word	0x00000490


	//   ....[1]....
        /*00cc*/ 	.word	0x00022790


	//----- nvinfo : EIATTR_MAX_THREADS
	.align		4
.L_2140:
        /*00d0*/ 	.byte	0x04, 0x05
        /*00d2*/ 	.short	(.L_2142 - .L_2141)
.L_2141:
        /*00d4*/ 	.word	0x00000080
        /*00d8*/ 	.word	0x00000001
        /*00dc*/ 	.word	0x00000001


	//----- nvinfo : EIATTR_CRS_STACK_SIZE
	.align		4
.L_2142:
        /*00e0*/ 	.byte	0x04, 0x1e
        /*00e2*/ 	.short	(.L_2144 - .L_2143)
.L_2143:
        /*00e4*/ 	.word	0x00000000


	//----- nvinfo : EIATTR_CBANK_PARAM_SIZE
	.align		4
.L_2144:
        /*00e8*/ 	.byte	0x03, 0x19
        /*00ea*/ 	.short	0x00e8


	//----- nvinfo : EIATTR_PARAM_CBANK
	.align		4
        /*00ec*/ 	.byte	0x04, 0x0a
        /*00ee*/ 	.short	(.L_2146 - .L_2145)
	.align		4
.L_2145:
        /*00f0*/ 	.word	index@(.nv.constant0._ZN10layer_norm13ln_fwd_kernelINS_13Kernel_traitsI13__nv_bfloat16S2_fS2_fjLj5120ELj1ELj1ELj4ELj16ENS_18Kernel_traits_baseILj5120ES2_S2_fS2_fjLj128EEEEELb1ELb1ELb1ELb1EEEvNS_9FwdParamsE)
        /*00f4*/ 	.short	0x0380
        /*00f6*/ 	.short	0x00e8


	//----- nvinfo : EIATTR_SW_WAR
	.align		4
.L_2146:
        /*00f8*/ 	.byte	0x04, 0x36
        /*00fa*/ 	.short	(.L_2148 - .L_2147)
.L_2147:
        /*00fc*/ 	.word	0x00000008
.L_2148:


//--------------------- .nv.info._ZN10layer_norm13ln_fwd_kernelINS_13Kernel_traitsIf13__nv_bfloat16fS2_fjLj5120ELj1ELj1ELj4ELj16ENS_18Kernel_traits_baseILj5120EfS2_fS2_fjLj128EEEEELb0ELb0ELb0ELb0EEEvNS_9FwdParamsE --------------------------
	.section	.nv.info._ZN10layer_norm13ln_fwd_kernelINS_13Kernel_traitsIf13__nv_bfloat16fS2_fjLj5120ELj1ELj1ELj4ELj16ENS_18Kernel_traits_baseILj5120EfS2_fS2_fjLj128EEEEELb0ELb0ELb0ELb0EEEvNS_9FwdParamsE,"",@"SHT_CUDA_INFO"
	.sectionflags	@""
	.align	4


	//----- nvinfo : EIATTR_CUDA_API_VERSION
	.align		4
        /*0000*/ 	.byte	0x04, 0x37
        /*0002*/ 	.short	(.L_2150 - .L_2149)
.L_2149:
        /*0004*/ 	.word	0x00000082


	//----- nvinfo : EIATTR_KPARAM_INFO
	.align		4
.L_2150:
        /*0008*/ 	.byte	0x04, 0x17
        /*000a*/ 	.short	(.L_2152 - .L_2151)
.L_2151:
        /*000c*/ 	.word	0x00000000
        /*0010*/ 	.short	0x0000
        /*0012*/ 	.short	0x0000
        /*0014*/ 	.byte	0x00, 0xf0, 0xa1, 0x03


	//----- nvinfo : EIATTR_SPARSE_MMA_MASK
	.align		4
.L_2152:
        /*0018*/ 	.byte	0x03, 0x50
        /*001a*/ 	.short	0x0000


	//----- nvinfo : EIATTR_MAXREG_COUNT
	.align		4
        /*001c*/ 	.byte	0x03, 0x1b
        /*001e*/ 	.short	0x00ff


	//----- nvinfo : EIATTR_NUM_BARRIERS
	.align		4
        /*0020*/ 	.byte	0x02, 0x4c
        /*0022*/ 	.byte	0x01
	.zero		1


	//----- nvinfo : EIATTR_MERCURY_ISA_VERSION
	.align		4
        /*0024*/ 	.byte	0x03, 0x5f
        /*0026*/ 	.short	0x0101


	//----- nvinfo : EIATTR_COOP_GROUP_MASK_REGIDS
	.align		4
        /*0028*/ 	.byte	0x04, 0x29
        /*002a*/ 	.short	(.L_2154 - .L_2153)


	//   ....[0]....
.L_2153:
        /*002c*/ 	.word	0xffffffff


	//   ....[1]....
        /*0030*/ 	.word	0xffffffff


	//   ....[2]....
        /*0034*/ 	.word	0xffffffff


	//   ....[3]....
        /*0038*/ 	.word	0xffffffff


	//   ....[4]....
        /*003c*/ 	.word	0xffffffff


	//   ....[5]....
        /*0040*/ 	.word	0xffffffff


	//   ....[6]....
        /*0044*/ 	.word	0xffffffff


	//   ....[7]....
        /*0048*/ 	.word	0xffffffff


	//   ....[8]....
        /*004c*/ 	.word	0xffffffff


	//   ....[9]....
        /*0050*/ 	.word	0xffffffff


	//   ....[10]....
        /*0054*/ 	.word	0xffffffff


	//   ....[11]....
        /*0058*/ 	.word	0xffffffff


	//   ....[12]....
        /*005c*/ 	.word	0xffffffff


	//   ....[13]....
        /*0060*/ 	.word	0xffffffff


	//   ....[14]....
        /*0064*/ 	.word	0xffffffff


	//   ....[15]....
        /*0068*/ 	.word	0xffffffff


	//   ....[16]....
        /*006c*/ 	.word	0xffffffff


	//   ....[17]....
        /*0070*/ 	.word	0xffffffff


	//----- nvinfo : EIATTR_COOP_GROUP_INSTR_OFFSETS
	.align		4
.L_2154:
        /*0074*/ 	.byte	0x04, 0x28
        /*0076*/ 	.short	(.L_2156 - .L_2155)


	//   ....[0]....
.L_2155:
        /*0078*/ 	.word	0x00001f70


	//   ....[1]....
        /*007c*/ 	.word	0x00001f90


	//   ....[2]....
        /*0080*/ 	.word	0x00001fb0


	//   ....[3]....
        /*0084*/ 	.word	0x00001fd0


	//   ....[4]....
        /*0088*/ 	.word	0x00001ff0


	//   ....[5]....
        /*008c*/ 	.word	0x00002580


	//   ....[6]....
        /*0090*/ 	.word	0x000025a0


	//   ....[7]....
        /*0094*/ 	.word	0x000025c0


	//   ....[8]....
        /*0098*/ 	.word	0x000025e0


	//   ....[9]....
        /*009c*/ 	.word	0x00002600


	//   ....[10]....
        /*00a0*/ 	.word	0x00002780


	//   ....[11]....
        /*00a4*/ 	.word	0x000027c0


	//   ....[12]....
        /*00a8*/ 	.word	0x00002800


	//   ....[13]....
        /*00ac*/ 	.word	0x00002850


	//   ....[14]....
        /*00b0*/ 	.word	0x000028b0


	//   ....[15]....
        /*00b4*/ 	.word	0x00002920


	//   ....[16]....
        /*00b8*/ 	.word	0x00002990


	//   ....[17]....
        /*00bc*/ 	.word	0x000029d0


	//----- nvinfo : EIATTR_VRC_CTA_INIT_COUNT
	.align		4
.L_2156:
        /*00c0*/ 	.byte	0x02, 0x4a
	.zero		1
	.zero		1


	//----- nvinfo : EIATTR_EXIT_INSTR_OFFSETS
	.align		4
        /*00c4*/ 	.byte	0x04, 0x1c
        /*00c6*/ 	.short	(.L_2158 - .L_2157)


	//   ....[0]....
.L_2157:
        /*00c8*/ 	.word	0x00000790


	//   ....[1]....
        /*00cc*/ 	.word	0x000035e0


	//----- nvinfo : EIATTR_MAX_THREADS
	.align		4
.L_2158:
        /*00d0*/ 	.byte	0x04, 0x05
        /*00d2*/ 	.short	(.L_2160 - .L_2159)
.L_2159:
        /*00d4*/ 	.word	0x00000080
        /*00d8*/ 	.word	0x00000001
        /*00dc*/ 	.word	0x00000001


	//----- nvinfo : EIATTR_CRS_STACK_SIZE
	.align		4
.L_2160:
        /*00e0*/ 	.byte	0x04, 0x1e
        /*00e2*/ 	.short	(.L_2162 - .L_2161)
.L_2161:
        /*00e4*/ 	.word	0x00000000


	//----- nvinfo : EIATTR_CBANK_PARAM_SIZE
	.align		4
.L_2162:
        /*00e8*/ 	.byte	0x03, 0x19
        /*00ea*/ 	.short	0x00e8


	//----- nvinfo : EIATTR_PARAM_CBANK
	.align		4
        /*00ec*/ 	.byte	0x04, 0x0a
        /*00ee*/ 	.short	(.L_2164 - .L_2163)
	.align		4
.L_2163:
        /*00f0*/ 	.word	index@(.nv.constant0._ZN10layer_norm13ln_fwd_kernelINS_13Kernel_traitsIf13__nv_bfloat16fS2_fjLj5120ELj1ELj1ELj4ELj16ENS_18Kernel_traits_baseILj5120EfS2_fS2_fjLj128EEEEELb0ELb0ELb0ELb0EEEvNS_9FwdParamsE)
        /*00f4*/ 	.short	0x0380
        /*00f6*/ 	.short	0x00e8


	//----- nvinfo : EIATTR_SW_WAR
	.align		4
.L_2164:
        /*00f8*/ 	.byte	0x04, 0x36
        /*00fa*/ 	.short	(.L_2166 - .L_2165)
.L_2165:
        /*00fc*/ 	.word	0x00000008
.L_2166:


//--------------------- .nv.info._ZN10layer_norm13ln_fwd_kernelINS_13Kernel_traitsIf13__nv_bfloat16fS2_fjLj5120ELj1ELj1ELj4ELj16ENS_18Kernel_traits_baseILj5120EfS2_fS2_fjLj128EEEEELb0ELb0ELb0ELb1EEEvNS_9FwdParamsE --------------------------
	.section	.nv.info._ZN10layer_norm13ln_fwd_kernelINS_13Kernel_traitsIf13__nv_bfloat16fS2_fjLj5120ELj1ELj1ELj4ELj16ENS_18Kernel_traits_baseILj5120EfS2_fS2_fjLj128EEEEELb0ELb0ELb0ELb1EEEvNS_9FwdParamsE,"",@"SHT_CUDA_INFO"
	.sectionflags	@""
	.align	4


	//----- nvinfo : EIATTR_CUDA_API_VERSION
	.align		4
        /*0000*/ 	.byte	0x04, 0x37
        /*0002*/ 	.short	(.L_2168 - .L_2167)
.L_2167:
        /*0004*/ 	.word	0x00000082


	//----- nvinfo : EIATTR_KPARAM_INFO
	.align		4
.L_2168:
        /*0008*/ 	.byte	0x04, 0x17
        /*000a*/ 	.short	(.L_2170 - .L_2169)
.L_2169:
        /*000c*/ 	.word	0x00000000
        /*0010*/ 	.short	0x0000
        /*0012*/ 	.short	0x0000
        /*0014*/ 	.byte	0x00, 0xf0, 0xa1, 0x03


	//----- nvinfo : EIATTR_SPARSE_MMA_MASK
	.align		4
.L_2170:
        /*0018*/ 	.byte	0x03, 0x50
        /*001a*/ 	.short	0x0000


	//----- nvinfo : EIATTR_MAXREG_COUNT
	.align		4
        /*001c*/ 	.byte	0x03, 0x1b
        /*001e*/ 	.short	0x00ff


	//----- nvinfo : EIATTR_NUM_BARRIERS
	.align		4
        /*0020*/ 	.byte	0x02, 0x4c
        /*0022*/ 	.byte	0x01
	.zero		1


	//----- nvinfo : EIATTR_MERCURY_ISA_VERSION
	.align		4
        /*0024*/ 	.byte	0x03, 0x5f
        /*0026*/ 	.short	0x0101


	//----- nvinfo : EIATTR_COOP_GROUP_MASK_REGIDS
	.align		4
        /*0028*/ 	.byte	0x04, 0x29
        /*002a*/ 	.short	(.L_2172 - .L_2171)


	//   ....[0]....
.L_2171:
        /*002c*/ 	.word	0xffffffff


	//   ....[1]....
        /*0030*/ 	.word	0xffffffff


	//   ....[2]....
        /*0034*/ 	.word	0xffffffff


	//   ....[3]....
        /*0038*/ 	.word	0xffffffff


	//   ....[4]....
        /*003c*/ 	.word	0xffffffff


	//   ....[5]....
        /*0040*/ 	.word	0xffffffff


	//   ....[6]....
        /*0044*/ 	.word	0xffffffff


	//   ....[7]....
        /*0048*/ 	.word	0xffffffff


	//   ....[8]....
        /*004c*/ 	.word	0xffffffff


	//   ....[9]....
        /*0050*/ 	.word	0xffffffff


	//   ....[10]....
        /*0054*/ 	.word	0xffffffff


	//   ....[11]....
        /*0058*/ 	.word	0xffffffff


	//   ....[12]....
        /*005c*/ 	.word	0xffffffff


	//   ....[13]....
        /*0060*/ 	.word	0xffffffff


	//   ....[14]....
        /*0064*/ 	.word	0xffffffff


	//   ....[15]....
        /*0068*/ 	.word	0xffffffff


	//   ....[16]....
        /*006c*/ 	.word	0xffffffff


	//   ....[17]....
        /*0070*/ 	.word	0xffffffff


	//----- nvinfo : EIATTR_COOP_GROUP_INSTR_OFFSETS
	.align		4
.L_2172:
        /*0074*/ 	.byte	0x04, 0x28
        /*0076*/ 	.short	(.L_2174 - .L_2173)


	//   ....[0]....
.L_2173:
        /*0078*/ 	.word	0x00001860


	//   ....[1]....
        /*007c*/ 	.word	0x00001880


	//   ....[2]....
        /*0080*/ 	.word	0x000018a0


	//   ....[3]....
        /*0084*/ 	.word	0x000018c0


	//   ....[4]....
        /*0088*/ 	.word	0x000018e0


	//   ....[5]....
        /*008c*/ 	.word	0x00001e10


	//   ....[6]....
        /*0090*/ 	.word	0x00001e30


	//   ....[7]....
        /*0094*/ 	.word	0x00001e60


	//   ....[8]....
        /*0098*/ 	.word	0x00001e90


	//   ....[9]....
        /*009c*/ 	.word	0x00001eb0


	//   ....[10]....
        /*00a0*/ 	.word	0x00002060


	//   ....[11]....
        /*00a4*/ 	.word	0x000020a0


	//   ....[12]....
        /*00a8*/ 	.word	0x000020e0


	//   ....[13]....
        /*00ac*/ 	.word	0x00002120


	//   ....[14]....
        /*00b0*/ 	.word	0x000021a0


	//   ....[15]....
        /*00b4*/ 	.word	0x00002230


	//   ....[16]....
        /*00b8*/ 	.word	0x00002270


	//   ....[17]....
        /*00bc*/ 	.word	0x000022d0


	//----- nvinfo : EIATTR_VRC_CTA_INIT_COUNT
	.align		4
.L_2174:
        /*00c0*/ 	.byte	0x02, 0x4a
	.zero		1
	.zero		1


	//----- nvinfo : EIATTR_EXIT_INSTR_OFFSETS
	.align		4
        /*00c4*/ 	.byte	0x04, 0x1c
        /*00c6*/ 	.short	(.L_2176 - .L_2175)


	//   ....[0]....
.L_2175:
        /*00c8*/ 	.word	0x00000440


	//   ....[1]....
        /*00cc*/ 	.word	0x00002d40


	//----- nvinfo : EIATTR_MAX_THREADS
	.align		4
.L_2176:
        /*00d0*/ 	.byte	0x04, 0x05
        /*00d2*/ 	.short	(.L_2178 - .L_2177)
.L_2177:
        /*00d4*/ 	.word	0x00000080
        /*00d8*/ 	.word	0x00000001
        /*00dc*/ 	.word	0x00000001


	//----- nvinfo : EIATTR_CRS_STACK_SIZE
	.align		4
.L_2178:
        /*00e0*/ 	.byte	0x04, 0x1e
        /*00e2*/ 	.short	(.L_2180 - .L_2179)
.L_2179:
        /*00e4*/ 	.word	0x00000000


	//----- nvinfo : EIATTR_CBANK_PARAM_SIZE
	.align		4
.L_2180:
        /*00e8*/ 	.byte	0x03, 0x19
        /*00ea*/ 	.short	0x00e8


	//----- nvinfo : EIATTR_PARAM_CBANK
	.align		4
        /*00ec*/ 	.byte	0x04, 0x0a
        /*00ee*/ 	.short	(.L_2182 - .L_2181)
	.align		4
.L_2181:
        /*00f0*/ 	.word	index@(.nv.constant0._ZN10layer_norm13ln_fwd_kernelINS_13Kernel_traitsIf13__nv_bfloat16fS2_fjLj5120ELj1ELj1ELj4ELj16ENS_18Kernel_traits_baseILj5120EfS2_fS2_fjLj128EEEEELb0ELb0ELb0ELb1EEEvNS_9FwdParamsE)
        /*00f4*/ 	.short	0x0380
        /*00f6*/ 	.short	0x00e8


	//----- nvinfo : EIATTR_SW_WAR
	.align		4
.L_2182:
        /*00f8*/ 	.byte	0x04, 0x36
        /*00fa*/ 	.short	(.L_2184 - .L_2183)
.L_2183:
        /*00fc*/ 	.word	0x00000008
.L_2184:


//--------------------- .nv.info._ZN10layer_norm13ln_fwd_kernelINS_13Kernel_traitsIf13__nv_bfloat16fS2_fjLj5120ELj1ELj1ELj4ELj16ENS_18Kernel_traits_baseILj5120EfS2_fS2_fjLj128EEEEELb0ELb0ELb1ELb0EEEvNS_9FwdParamsE --------------------------
	.section	.nv.info._ZN10layer_norm13ln_fwd_kernelINS_13Kernel_traitsIf13__nv_bfloat16fS2_fjLj5120ELj1ELj1ELj4ELj16ENS_18Kernel_traits_baseILj5120EfS2_fS2_fjLj128EEEEELb0ELb0ELb1ELb0EEEvNS_9FwdParamsE,"",@"SHT_CUDA_INFO"
	.sectionflags	@""
	.align	4


	//----- nvinfo : EIATTR_CUDA_API_VERSION
	.align		4
        /*0000*/ 	.byte	0x04, 0x37
        /*0002*/ 	.short	(.L_2186 - .L_2185)
.L_2185:
        /*0004*/ 	.word	0x00000082


	//----- nvinfo : EIATTR_KPARAM_INFO
	.align		4
.L_2186:
        /*0008*/ 	.byte	0x04, 0x17
        /*000a*/ 	.short	(.L_2188 - .L_2187)
.L_2187:
        /*000c*/ 	.word	0x00000000
        /*0010*/ 	.short	0x0000
        /*0012*/ 	.short	0x0000
        /*0014*/ 	.byte	0x00, 0xf0, 0xa1, 0x03


	//----- nvinfo : EIATTR_SPARSE_MMA_MASK
	.align		4
.L_2188:
        /*0018*/ 	.byte	0x03, 0x50
        /*001a*/ 	.short	0x0000


	//----- nvinfo : EIATTR_MAXREG_COUNT
	.align		4
        /*001c*/ 	.byte	0x03, 0x1b
        /*001e*/ 	.short	0x00ff


	//----- nvinfo : EIATTR_NUM_BARRIERS
	.align		4
        /*0020*/ 	.byte	0x02, 0x4c
        /*0022*/ 	.byte	0x01
	.zero		1


	//----- nvinfo : EIATTR_MERCURY_ISA_VERSION
	.align		4
        /*0024*/ 	.byte	0x03, 0x5f
        /*0026*/ 	.short	0x0101


	//----- nvinfo : EIATTR_COOP_GROUP_MASK_REGIDS
	.align		4
        /*0028*/ 	.byte	0x04, 0x29
        /*002a*/ 	.short	(.L_2190 - .L_2189)


	//   ....[0]....
.L_2189:
        /*002c*/ 	.word	0xffffffff


	//   ....[1]....
        /*0030*/ 	.word	0xffffffff


	//   ....[2]....
        /*0034*/ 	.word	0xffffffff


	//   ....[3]....
        /*0038*/ 	.word	0xffffffff


	//   ....[4]....
        /*003c*/ 	.word	0xffffffff


	//   ....[5]....
        /*0040*/ 	.word	0xffffffff


	//   ....[6]....
        /*0044*/ 	.word	0xffffffff


	//   ....[7]....
        /*0048*/ 	.word	0xffffffff


	//   ....[8]....
        /*004c*/ 	.word	0xffffffff


	//   ....[9]....
        /*0050*/ 	.word	0xffffffff


	//   ....[10]....
        /*0054*/ 	.word	0xffffffff


	//   ....[11]....
        /*0058*/ 	.word	0xffffffff


	//   ....[12]....
        /*005c*/ 	.word	0xffffffff


	//   ....[13]....
        /*0060*/ 	.word	0xffffffff


	//   ....[14]....
        /*0064*/ 	.word	0xffffffff


	//   ....[15]....
        /*0068*/ 	.word	0xffffffff


	//   ....[16]....
        /*006c*/ 	.word	0xffffffff


	//   ....[17]....
        /*0070*/ 	.word	0xffffffff


	//----- nvinfo : EIATTR_COOP_GROUP_INSTR_OFFSETS
	.align		4
.L_2190:
        /*0074*/ 	.byte	0x04, 0x28
        /*0076*/ 	.short	(.L_2192 - .L_2191)


	//   ....[0]....
.L_2191:
        /*0078*/ 	.word	0x00002800


	//   ....[1]....
        /*007c*/ 	.word	0x00002820


	//   ....[2]....
        /*0080*/ 	.word	0x00002840


	//   ....[3]....
        /*0084*/ 	.word	0x00002860


	//   ....[4]....
        /*0088*/ 	.word	0x00002880


	//   ....[5]....
        /*008c*/ 	.word	0x00002e00


	//   ....[6]....
        /*0090*/ 	.word	0x00002e30


	//   ....[7]....
        /*0094*/ 	.word	0x00002e60


	//   ....[8]....
        /*0098*/ 	.word	0x00002e90


	//   ....[9]....
        /*009c*/ 	.word	0x00002ec0


	//   ....[10]....
        /*00a0*/ 	.word	0x00002f30


	//   ....[11]....
        /*00a4*/ 	.word	0x00002fa0


	//   ....[12]....
        /*00a8*/ 	.word	0x00002fc0


	//   ....[13]....
        /*00ac*/ 	.word	0x00002fd0


	//   ....[14]....
        /*00b0*/ 	.word	0x00003090


	//   ....[15]....
        /*00b4*/ 	.word	0x000030c0


	//   ....[16]....
        /*00b8*/ 	.word	0x00003160


	//   ....[17]....
        /*00bc*/ 	.word	0x00003190


	//----- nvinfo : EIATTR_VRC_CTA_INIT_COUNT
	.align		4
.L_2192:
        /*00c0*/ 	.byte	0x02, 0x4a
	.zero		1
	.zero		1


	//----- nvinfo : EIATTR_EXIT_INSTR_OFFSETS
	.align		4
        /*00c4*/ 	.byte	0x04, 0x1c
        /*00c6*/ 	.short	(.L_2194 - .L_2193)


	//   ....[0]....
.L_2193:
        /*00c8*/ 	.word	0x000007b0


	//   ....[1]....
        /*00cc*/ 	.word	0x00003df0


	//----- nvinfo : EIATTR_MAX_THREADS
	.align		4
.L_2194:
        /*00d0*/ 	.byte	0x04, 0x05
        /*00d2*/ 	.short	(.L_2196 - .L_2195)
.L_2195:
        /*00d4*/ 	.word	0x00000080
        /*00d8*/ 	.word	0x00000001
        /*00dc*/ 	.word	0x00000001


	//----- nvinfo : EIATTR_CRS_STACK_SIZE
	.align		4
.L_2196:
        /*00e0*/ 	.byte	0x04, 0x1e
        /*00e2*/ 	.short	(.L_2198 - .L_2197)
.L_2197:
        /*00e4*/ 	.word	0x00000000


	//----- nvinfo : EIATTR_CBANK_PARAM_SIZE
	.align		4
.L_2198:
        /*00e8*/ 	.byte	0x03, 0x19
        /*00ea*/ 	.short	0x00e8


	//----- nvinfo : EIATTR_PARAM_CBANK
	.align		4
        /*00ec*/ 	.byte	0x04, 0x0a
        /*00ee*/ 	.short	(.L_2200 - .L_2199)
	.align		4
.L_2199:
        /*00f0*/ 	.word	index@(.nv.constant0._ZN10layer_norm13ln_fwd_kernelINS_13Kernel_traitsIf13__nv_bfloat16fS2_fjLj5120ELj1ELj1ELj4ELj16ENS_18Kernel_traits_baseILj5120EfS2_fS2_fjLj128EEEEELb0ELb0ELb1ELb0EEEvNS_9FwdParamsE)
        /*00f4*/ 	.short	0x0380
        /*00f6*/ 	.short	0x00e8


	//----- nvinfo : EIATTR_SW_WAR
	.align		4
.L_2200:
        /*00f8*/ 	.byte	0x04, 0x36
        /*00fa*/ 	.short	(.L_2202 - .L_2201)
.L_2201:
        /*00fc*/ 	.word	0x00000008
.L_2202:


//--------------------- .nv.info._ZN10layer_norm13ln_fwd_kernelINS_13Kernel_traitsIf13__nv_bfloat16fS2_fjLj5120ELj1ELj1ELj4ELj16ENS_18Kernel_traits_baseILj5120EfS2_fS2_fjLj128EEEEELb0ELb0ELb1ELb1EEEvNS_9FwdParamsE --------------------------
	.section	.nv.info._ZN10layer_norm13ln_fwd_kernelINS_13Kernel_traitsIf13__nv_bfloat16fS2_fjLj5120ELj1ELj1ELj4ELj16ENS_18Kernel_traits_baseILj5120EfS2_fS2_fjLj128EEEEELb0ELb0ELb1ELb1EEEvNS_9FwdParamsE,"",@"SHT_CUDA_INFO"
	.sectionflags	@""
	.align	4


	//----- nvinfo : EIATTR_CUDA_API_VERSION
	.align		4
        /*0000*/ 	.byte	0x04, 0x37
        /*0002*/ 	.short	(.L_2204 - .L_2203)
.L_2203:
        /*0004*/ 	.word	0x00000082


	//----- nvinfo : EIATTR_KPARAM_INFO
	.align		4
.L_2204:
        /*0008*/ 	.byte	0x04, 0x17
        /*000a*/ 	.short	(.L_2206 - .L_2205)
.L_2205:
        /*000c*/ 	.word	0x00000000
        /*0010*/ 	.short	0x0000
        /*0012*/ 	.short	0x0000
        /*0014*/ 	.byte	0x00, 0xf0, 0xa1, 0x03


	//----- nvinfo : EIATTR_SPARSE_MMA_MASK
	.align		4
.L_2206:
        /*0018*/ 	.byte	0x03, 0x50
        /*001a*/ 	.short	0x0000


	//----- nvinfo : EIATTR_MAXREG_COUNT
	.align		4
        /*001c*/ 	.byte	0x03, 0x1b
        /*001e*/ 	.short	0x00ff


	//----- nvinfo : EIATTR_NUM_BARRIERS
	.align		4
        /*0020*/ 	.byte	0x02, 0x4c
        /*0022*/ 	.byte	0x01
	.zero		1


	//----- nvinfo : EIATTR_MERCURY_ISA_VERSION
	.align		4
        /*0024*/ 	.byte	0x03, 0x5f
        /*0026*/ 	.short	0x0101


	//----- nvinfo : EIATTR_COOP_GROUP_MASK_REGIDS
	.align		4
        /*0028*/ 	.byte	0x04, 0x29
        /*002a*/ 	.short	(.L_2208 - .L_2207)


	//   ....[0]....
.L_2207:
        /*002c*/ 	.word	0xffffffff


	//   ....[1]....
        /*0030*/ 	.word	0xffffffff


	//   ....[2]....
        /*0034*/ 	.word	0xffffffff


	//   ....[3]....
        /*0038*/ 	.word	0xffffffff


	//   ....[4]....
        /*003c*/ 	.word	0xffffffff


	//   ....[5]....
        /*0040*/ 	.word	0xffffffff


	//   ....[6]....
        /*0044*/ 	.word	0xffffffff


	//   ....[7]....
        /*0048*/ 	.word	0xffffffff


	//   ....[8]....
        /*004c*/ 	.word	0xffffffff


	//   ....[9]....
        /*0050*/ 	.word	0xffffffff


	//   ....[10]....
        /*0054*/ 	.word	0xffffffff


	//   ....[11]....
        /*0058*/ 	.word	0xffffffff


	//   ....[12]....
        /*005c*/ 	.word	0xffffffff


	//   ....[13]....
        /*0060*/ 	.word	0xffffffff


	//   ....[14]....
        /*0064*/ 	.word	0xffffffff


	//   ....[15]....
        /*0068*/ 	.word	0xffffffff


	//   ....[16]....
        /*006c*/ 	.word	0xffffffff


	//   ....[17]....
        /*0070*/ 	.word	0xffffffff


	//----- nvinfo : EIATTR_COOP_GROUP_INSTR_OFFSETS
	.align		4
.L_2208:
        /*0074*/ 	.byte	0x04, 0x28
        /*0076*/ 	.short	(.L_2210 - .L_2209)


	//   ....[0]....
.L_2209:
        /*0078*/ 	.word	0x00002060


	//   ....[1]....
        /*007c*/ 	.word	0x00002080


	//   ....[2]....
        /*0080*/ 	.word	0x000020a0


	//   ....[3]....
        /*0084*/ 	.word	0x000020c0


	//   ....[4]....
        /*0088*/ 	.word	0x000020e0


	//   ....[5]....
        /*008c*/ 	.word	0x00002610


	//   ....[6]....
        /*0090*/ 	.word	0x00002630


	//   ....[7]....
        /*0094*/ 	.word	0x00002660


	//   ....[8]....
        /*0098*/ 	.word	0x00002690


	//   ....[9]....
        /*009c*/ 	.word	0x000026d0


	//   ....[10]....
        /*00a0*/ 	.word	0x00002860


	//   ....[11]....
        /*00a4*/ 	.word	0x00002890


	//   ....[12]....
        /*00a8*/ 	.word	0x000028a0


	//   ....[13]....
        /*00ac*/ 	.word	0x000028e0


	//   ....[14]....
        /*00b0*/ 	.word	0x000029b0


	//   ....[15]....
        /*00b4*/ 	.word	0x000029e0


	//   ....[16]....
        /*00b8*/ 	.word	0x00002a90


	//   ....[17]....
        /*00bc*/ 	.word	0x00002ac0


	//----- nvinfo : EIATTR_VRC_CTA_INIT_COUNT
	.align		4
.L_2210:
        /*00c0*/ 	.byte	0x02, 0x4a
	.zero		1
	.zero		1


	//----- nvinfo : EIATTR_EXIT_INSTR_OFFSETS
	.align		4
        /*00c4*/ 	.byte	0x04, 0x1c
        /*00c6*/ 	.short	(.L_2212 - .L_2211)


	//   ....[0]....
.L_2211:
        /*00c8*/ 	.word	0x00000440


	//   ....[1]....
        /*00cc*/ 	.word	0x000035f0


	//----- nvinfo : EIATTR_MAX_THREADS
	.align		4
.L_2212:
        /*00d0*/ 	.byte	0x04, 0x05
        /*00d2*/ 	.short	(.L_2214 - .L_2213)
.L_2213:
        /*00d4*/ 	.word	0x00000080
        /*00d8*/ 	.word	0x00000001
        /*00dc*/ 	.word	0x00000001


	//----- nvinfo : EIATTR_CRS_STACK_SIZE
	.align		4
.L_2214:
        /*00e0*/ 	.byte	0x04, 0x1e
        /*00e2*/ 	.short	(.L_2216 - .L_2215)
.L_2215:
        /*00e4*/ 	.word	0x00000000


	//----- nvinfo : EIATTR_CBANK_PARAM_SIZE
	.align		4
.L_2216:
        /*00e8*/ 	.byte	0x03, 0x19
        /*00ea*/ 	.short	0x00e8


	//----- nvinfo : EIATTR_PARAM_CBANK
	.align		4
        /*00ec*/ 	.byte	0x04, 0x0a
        /*00ee*/ 	.short	(.L_2218 - .L_2217)
	.align		4
.L_2217:
        /*00f0*/ 	.word	index@(.nv.constant0._ZN10layer_norm13ln_fwd_kernelINS_13Kernel_traitsIf13__nv_bfloat16fS2_fjLj5120ELj1ELj1ELj4ELj16ENS_18Kernel_traits_baseILj5120EfS2_fS2_fjLj128EEEEELb0ELb0ELb1ELb1EEEvNS_9FwdParamsE)
        /*00f4*/ 	.short	0x0380
        /*00f6*/ 	.short	0x00e8


	//----- nvinfo : EIATTR_SW_WAR
	.align		4
.L_2218:
        /*00f8*/ 	.byte	0x04, 0x36
        /*00fa*/ 	.short	(.L_2220 - .L_2219)
.L_2219:
        /*00fc*/ 	.word	0x00000008
.L_2220:


//--------------------- .nv.info._ZN10layer_norm13ln_fwd_kernelINS_13Kernel_traitsIf13__nv_bfloat16fS2_fjLj5120ELj1ELj1ELj4ELj16ENS_18Kernel_traits_baseILj5120EfS2_fS2_fjLj128EEEEELb0ELb1ELb0ELb0EEEvNS_9FwdParamsE --------------------------
	.section	.nv.info._ZN10layer_norm13ln_fwd_kernelINS_13Kernel_traitsIf13__nv_bfloat16fS2_fjLj5120ELj1ELj1ELj4ELj16ENS_18Kernel_traits_baseILj5120EfS2_fS2_fjLj128EEEEELb0ELb1ELb0ELb0EEEvNS_9FwdParamsE,"",@"SHT_CUDA_INFO"
	.sectionflags	@""
	.align	4


	//----- nvinfo : EIATTR_CUDA_API_VERSION
	.align		4
        /*0000*/ 	.byte	0x04, 0x37
        /*0002*/ 	.short	(.L_2222 - .L_2221)
.L_2221:
        /*0004*/ 	.word	0x00000082


	//----- nvinfo : EIATTR_KPARAM_INFO
	.align		4
.L_2222:
        /*0008*/ 	.byte	0x04, 0x17
        /*000a*/ 	.short	(.L_2224 - .L_2223)
.L_2223:
        /*000c*/ 	.word	0x00000000
        /*0010*/ 	.short	0x0000
        /*0012*/ 	.short	0x0000
        /*0014*/ 	.byte	0x00, 0xf0, 0xa1, 0x03


	//----- nvinfo : EIATTR_SPARSE_MMA_MASK
	.align		4
.L_2224:
        /*0018*/ 	.byte	0x03, 0x50
        /*001a*/ 	.short	0x0000


	//----- nvinfo : EIATTR_MAXREG_COUNT
	.align		4
        /*001c*/ 	.byte	0x03, 0x1b
        /*001e*/ 	.short	0x00ff


	//----- nvinfo : EIATTR_NUM_BARRIERS
	.align		4
        /*0020*/ 	.byte	0x02, 0x4c
        /*0022*/ 	.byte	0x01
	.zero		1


	//----- nvinfo : EIATTR_MERCURY_ISA_VERSION
	.align		4
        /*0024*/ 	.byte	0x03, 0x5f
        /*0026*/ 	.short	0x0101


	//----- nvinfo : EIATTR_COOP_GROUP_MASK_REGIDS
	.align		4
        /*0028*/ 	.byte	0x04, 0x29
        /*002a*/ 	.short	(.L_2226 - .L_2225)


	//   ....[0]....
.L_2225:
        /*002c*/ 	.word	0xffffffff


	//   ....[1]....
        /*0030*/ 	.word	0xffffffff


	//   ....[2]....
        /*0034*/ 	.word	0xffffffff


	//   ....[3]....
        /*0038*/ 	.word	0xffffffff


	//   ....[4]....
        /*003c*/ 	.word	0xffffffff


	//   ....[5]....
        /*0040*/ 	.word	0xffffffff


	//   ....[6]....
        /*0044*/ 	.word	0xffffffff


	//   ....[7]....
        /*0048*/ 	.word	0xffffffff


	//   ....[8]....
        /*004c*/ 	.word	0xffffffff


	//   ....[9]....
        /*0050*/ 	.word	0xffffffff


	//   ....[10]....
        /*0054*/ 	.word	0xffffffff


	//   ....[11]....
        /*0058*/ 	.word	0xffffffff


	//   ....[12]....
        /*005c*/ 	.word	0xffffffff


	//   ....[13]....
        /*0060*/ 	.word	0xffffffff


	//   ....[14]....
        /*0064*/ 	.word	0xffffffff


	//   ....[15]....
        /*0068*/ 	.word	0xffffffff


	//   ....[16]....
        /*006c*/ 	.word	0xffffffff


	//   ....[17]....
        /*0070*/ 	.word	0xffffffff


	//----- nvinfo : EIATTR_COOP_GROUP_INSTR_OFFSETS
	.align		4
.L_2226:
        /*0074*/ 	.byte	0x04, 0x28
        /*0076*/ 	.short	(.L_2228 - .L_2227)


	//   ....[0]....
.L_2227:
        /*0078*/ 	.word	0x000026f0


	//   ....[1]....
        /*007c*/ 	.word	0x00002710


	//   ....[2]....
        /*0080*/ 	.word	0x00002730


	//   ....[3]....
        /*0084*/ 	.word	0x00002750


	//   ....[4]....
        /*0088*/ 	.word	0x00002770


	//   ....[5]....
        /*008c*/ 	.word	0x00002d00


	//   ....[6]....
        /*0090*/ 	.word	0x00002d20


	//   ....[7]....
        /*0094*/ 	.word	0x00002d40


	//   ....[8]....
        /*0098*/ 	.word	0x00002d60


	//   ....[9]....
        /*009c*/ 	.word	0x00002d80


	//   ....[10]....
        /*00a0*/ 	.word	0x00002f00


	//   ....[11]....
        /*00a4*/ 	.word	0x00002f40


	//   ....[12]....
        /*00a8*/ 	.word	0x00002f80


	//   ....[13]....
        /*00ac*/ 	.word	0x00002fd0


	//   ....[14]....
        /*00b0*/ 	.word	0x00003030


	//   ....[15]....
        /*00b4*/ 	.word	0x00003090


	//   ....[16]....
        /*00b8*/ 	.word	0x00003100


	//   ....[17]....
        /*00bc*/ 	.word	0x00003150


	//----- nvinfo : EIATTR_VRC_CTA_INIT_COUNT
	.align		4
.L_2228:
        /*00c0*/ 	.byte	0x02, 0x4a
	.zero		1
	.zero		1


	//----- nvinfo : EIATTR_EXIT_INSTR_OFFSETS
	.align		4
        /*00c4*/ 	.byte	0x04, 0x1c
        /*00c6*/ 	.short	(.L_2230 - .L_2229)


	//   ....[0]....
.L_2229:
        /*00c8*/ 	.word	0x00000a10


	//   ....[1]....
        /*00cc*/ 	.word	0x00003d60


	//----- nvinfo : EIATTR_MAX_THREADS
	.align		4
.L_2230:
        /*00d0*/ 	.byte	0x04, 0x05
        /*00d2*/ 	.short	(.L_2232 - .L_2231)
.L_2231:
        /*00d4*/ 	.word	0x00000080
        /*00d8*/ 	.word	0x00000001
        /*00dc*/ 	.word	0x00000001


	//----- nvinfo : EIATTR_CRS_STACK_SIZE
	.align		4
.L_2232:
        /*00e0*/ 	.byte	0x04, 0x1e
        /*00e2*/ 	.short	(.L_2234 - .L_2233)
.L_2233:
        /*00e4*/ 	.word	0x00000000


	//----- nvinfo : EIATTR_CBANK_PARAM_SIZE
	.align		4
.L_2234:
        /*00e8*/ 	.byte	0x03, 0x19
        /*00ea*/ 	.short	0x00e8


	//----- nvinfo : EIATTR_PARAM_CBANK
	.align		4
        /*00ec*/ 	.byte	0x04, 0x0a
        /*00ee*/ 	.short	(.L_2236 - .L_2235)
	.align		4
.L_2235:
        /*00f0*/ 	.word	index@(.nv.constant0._ZN10layer_norm13ln_fwd_kernelINS_13Kernel_traitsIf13__nv_bfloat16fS2_fjLj5120ELj1ELj1ELj4ELj16ENS_18Kernel_traits_baseILj5120EfS2_fS2_fjLj128EEEEELb0ELb1ELb0ELb0EEEvNS_9FwdParamsE)
        /*00f4*/ 	.short	0x0380
        /*00f6*/ 	.short	0x00e8


	//----- nvinfo : EIATTR_SW_WAR
	.align		4
.L_2236:
        /*00f8*/ 	.byte	0x04, 0x36
        /*00fa*/ 	.short	(.L_2238 - .L_2237)
.L_2237:
        /*00fc*/ 	.word	0x00000008
.L_2238:


//--------------------- .nv.info._ZN10layer_norm13ln_fwd_kernelINS_13Kernel_traitsIf13__nv_bfloat16fS2_fjLj5120ELj1ELj1ELj4ELj16ENS_18Kernel_traits_baseILj5120EfS2_fS2_fjLj128EEEEELb0ELb1ELb0ELb1EEEvNS_9FwdParamsE --------------------------
	.section	.nv.info._ZN10layer_norm13ln_fwd_kernelINS_13Kernel_traitsIf13__nv_bfloat16fS2_fjLj5120ELj1ELj1ELj4ELj16ENS_18Kernel_traits_baseILj5120EfS2_fS2_fjLj128EEEEELb0ELb1ELb0ELb1EEEvNS_9FwdParamsE,"",@"SHT_CUDA_INFO"
	.sectionflags	@""
	.align	4


	//----- nvinfo : EIATTR_CUDA_API_VERSION
	.align		4
        /*0000*/ 	.byte	0x04, 0x37
        /*0002*/ 	.short	(.L_2240 - .L_2239)
.L_2239:
        /*0004*/ 	.word	0x00000082


	//----- nvinfo : EIATTR_KPARAM_INFO
	.align		4
.L_2240:
        /*0008*/ 	.byte	0x04, 0x17
        /*000a*/ 	.short	(.L_2242 - .L_2241)
.L_2241:
        /*000c*/ 	.word	0x00000000
        /*0010*/ 	.short	0x0000
        /*0012*/ 	.short	0x0000
        /*0014*/ 	.byte	0x00, 0xf0, 0xa1, 0x03


	//----- nvinfo : EIATTR_SPARSE_MMA_MASK
	.align		4
.L_2242:
        /*0018*/ 	.byte	0x03, 0x50
        /*001a*/ 	.short	0x0000


	//----- nvinfo : EIATTR_MAXREG_COUNT
	.align		4
        /*001c*/ 	.byte	0x03, 0x1b
        /*001e*/ 	.short	0x00ff


	//----- nvinfo : EIATTR_NUM_BARRIERS
	.align		4
        /*0020*/ 	.byte	0x02, 0x4c
        /*0022*/ 	.byte	0x01
	.zero		1


	//----- nvinfo : EIATTR_MERCURY_ISA_VERSION
	.align		4
        /*0024*/ 	.byte	0x03, 0x5f
        /*0026*/ 	.short	0x0101


	//----- nvinfo : EIATTR_COOP_GROUP_MASK_REGIDS
	.align		4
        /*0028*/ 	.byte	0x04, 0x29
        /*002a*/ 	.short	(.L_2244 - .L_2243)


	//   ....[0]....
.L_2243:
        /*002c*/ 	.word	0xffffffff


	//   ....[1]....
        /*0030*/ 	.word	0xffffffff


	//   ....[2]....
        /*0034*/ 	.word	0xffffffff


	//   ....[3]....
        /*0038*/ 	.word	0xffffffff


	//   ....[4]....
        /*003c*/ 	.word	0xffffffff


	//   ....[5]....
        /*0040*/ 	.word	0xffffffff


	//   ....[6]....
        /*0044*/ 	.word	0xffffffff


	//   ....[7]....
        /*0048*/ 	.word	0xffffffff


	//   ....[8]....
        /*004c*/ 	.word	0xffffffff


	//   ....[9]....
        /*0050*/ 	.word	0xffffffff


	//   ....[10]....
        /*0054*/ 	.word	0xffffffff


	//   ....[11]....
        /*0058*/ 	.word	0xffffffff


	//   ....[12]....
        /*005c*/ 	.word	0xffffffff


	//   ....[13]....
        /*0060*/ 	.word	0xffffffff


	//   ....[14]....
        /*0064*/ 	.word	0xffffffff


	//   ....[15]....
        /*0068*/ 	.word	0xffffffff


	//   ....[16]....
        /*006c*/ 	.word	0xffffffff


	//   ....[17]....
        /*0070*/ 	.word	0xffffffff


	//----- nvinfo : EIATTR_COOP_GROUP_INSTR_OFFSETS
	.align		4
.L_2244:
        /*0074*/ 	.byte	0x04, 0x28
        /*0076*/ 	.short	(.L_2246 - .L_2245)


	//   ....[0]....
.L_2245:
        /*0078*/ 	.word	0x00001ee0


	//   ....[1]....
        /*007c*/ 	.word	0x00001f00


	//   ....[2]....
        /*0080*/ 	.word	0x00001f20


	//   ....[3]....
        /*0084*/ 	.word	0x00001f40


	//   ....[4]....
        /*0088*/ 	.word	0x00001f60


	//   ....[5]....
        /*008c*/ 	.word	0x00002490


	//   ....[6]....
        /*0090*/ 	.word	0x000024b0


	//   ....[7]....
        /*0094*/ 	.word	0x000024e0


	//   ....[8]....
        /*0098*/ 	.word	0x00002510


	//   ....[9]....
        /*009c*/ 	.word	0x00002530


	//   ....[10]....
        /*00a0*/ 	.word	0x000026e0


	//   ....[11]....
        /*00a4*/ 	.word	0x00002720


	//   ....[12]....
        /*00a8*/ 	.word	0x00002770


	//   ....[13]....
        /*00ac*/ 	.word	0x000027b0


	//   ....[14]....
        /*00b0*/ 	.word	0x00002830


	//   ....[15]....
        /*00b4*/ 	.word	0x00002890


	//   ....[16]....
        /*00b8*/ 	.word	0x000028f0


	//   ....[17]....
        /*00bc*/ 	.word	0x00002940


	//----- nvinfo : EIATTR_VRC_CTA_INIT_COUNT
	.align		4
.L_2246:
        /*00c0*/ 	.byte	0x02, 0x4a
	.zero		1
	.zero		1


	//----- nvinfo : EIATTR_EXIT_INSTR_OFFSETS
	.align		4
        /*00c4*/ 	.byte	0x04, 0x1c
        /*00c6*/ 	.short	(.L_2248 - .L_2247)


	//   ....[0]....
.L_2247:
        /*00c8*/ 	.word	0x000005c0


	//   ....[1]....
        /*00cc*/ 	.word	0x000033c0


	//----- nvinfo : EIATTR_MAX_THREADS
	.align		4
.L_2248:
        /*00d0*/ 	.byte	0x04, 0x05
        /*00d2*/ 	.short	(.L_2250 - .L_2249)
.L_2249:
        /*00d4*/ 	.word	0x00000080
        /*00d8*/ 	.word	0x00000001
        /*00dc*/ 	.word	0x00000001


	//----- nvinfo : EIATTR_CRS_STACK_SIZE
	.align		4
.L_2250:
        /*00e0*/ 	.byte	0x04, 0x1e
        /*00e2*/ 	.short	(.L_2252 - .L_2251)
.L_2251:
        /*00e4*/ 	.word	0x00000000


	//----- nvinfo : EIATTR_CBANK_PARAM_SIZE
	.align		4
.L_2252:
        /*00e8*/ 	.byte	0x03, 0x19
        /*00ea*/ 	.short	0x00e8


	//----- nvinfo : EIATTR_PARAM_CBANK
	.align		4
        /*00ec*/ 	.byte	0x04, 0x0a
        /*00ee*/ 	.short	(.L_2254 - .L_2253)
	.align		4
.L_2253:
        /*00f0*/ 	.word	index@(.nv.constant0._ZN10layer_norm13ln_fwd_kernelINS_13Kernel_traitsIf13__nv_bfloat16fS2_fjLj5120ELj1ELj1ELj4ELj16ENS_18Kernel_traits_baseILj5120EfS2_fS2_fjLj128EEEEELb0ELb1ELb0ELb1EEEvNS_9FwdParamsE)
        /*00f4*/ 	.short	0x0380
        /*00f6*/ 	.short	0x00e8


	//----- nvinfo : EIATTR_SW_WAR
	.align		4
.L_2254:
        /*00f8*/ 	.byte	0x04, 0x36
        /*00fa*/ 	.short	(.L_2256 - .L_2255)
.L_2255:
        /*00fc*/ 	.word	0x00000008
.L_2256:


//--------------------- .nv.info._ZN10layer_norm13ln_fwd_kernelINS_13Kernel_traitsIf13__nv_bfloat16fS2_fjLj5120ELj1ELj1ELj4ELj16ENS_18Kernel_traits_baseILj5120EfS2_fS2_fjLj128EEEEELb0ELb1ELb1ELb0EEEvNS_9FwdParamsE --------------------------
	.section	.nv.info._ZN10layer_norm13ln_fwd_kernelINS_13Kernel_traitsIf13__nv_bfloat16fS2_fjLj5120ELj1ELj1ELj4ELj16ENS_18Kernel_traits_baseILj5120EfS2_fS2_fjLj128EEEEELb0ELb1ELb1ELb0EEEvNS_9FwdParamsE,"",@"SHT_CUDA_INFO"
	.sectionflags	@""
	.align	4


	//----- nvinfo : EIATTR_CUDA_API_VERSION
	.align		4
        /*0000*/ 	.byte	0x04, 0x37
        /*0002*/ 	.short	(.L_2258 - .L_2257)
.L_2257:
        /*0004*/ 	.word	0x00000082


	//----- nvinfo : EIATTR_KPARAM_INFO
	.align		4
.L_2258:
        /*0008*/ 	.byte	0x04, 0x17
        /*000a*/ 	.short	(.L_2260 - .L_2259)
.L_2259:
        /*000c*/ 	.word	0x00000000
        /*0010*/ 	.short	0x0000
        /*0012*/ 	.short	0x0000
        /*0014*/ 	.byte	0x00, 0xf0, 0xa1, 0x03


	//----- nvinfo : EIATTR_SPARSE_MMA_MASK
	.align		4
.L_2260:
        /*0018*/ 	.byte	0x03, 0x50
        /*001a*/ 	.short	0x0000


	//----- nvinfo : EIATTR_MAXREG_COUNT
	.align		4
        /*001c*/ 	.byte	0x03, 0x1b
        /*001e*/ 	.short	0x00ff


	//----- nvinfo : EIATTR_NUM_BARRIERS
	.align		4
        /*0020*/ 	.byte	0x02, 0x4c
        /*0022*/ 	.byte	0x01
	.zero		1


	//----- nvinfo : EIATTR_MERCURY_ISA_VERSION
	.align		4
        /*0024*/ 	.byte	0x03, 0x5f
        /*0026*/ 	.short	0x0101


	//----- nvinfo : EIATTR_COOP_GROUP_MASK_REGIDS
	.align		4
        /*0028*/ 	.byte	0x04, 0x29
        /*002a*/ 	.short	(.L_2262 - .L_2261)


	//   ....[0]....
.L_2261:
        /*002c*/ 	.word	0xffffffff


	//   ....[1]....
        /*0030*/ 	.word	0xffffffff


	//   ....[2]....
        /*0034*/ 	.word	0xffffffff


	//   ....[3]....
        /*0038*/ 	.word	0xffffffff


	//   ....[4]....
        /*003c*/ 	.word	0xffffffff


	//   ....[5]....
        /*0040*/ 	.word	0xffffffff


	//   ....[6]....
        /*0044*/ 	.word	0xffffffff


	//   ....[7]....
        /*0048*/ 	.word	0xffffffff


	//   ....[8]....
        /*004c*/ 	.word	0xffffffff


	//   ....[9]....
        /*0050*/ 	.word	0xffffffff


	//   ....[10]....
        /*0054*/ 	.word	0xffffffff


	//   ....[11]....
        /*0058*/ 	.word	0xffffffff


	//   ....[12]....
        /*005c*/ 	.word	0xffffffff


	//   ....[13]....
        /*0060*/ 	.word	0xffffffff


	//   ....[14]....
        /*0064*/ 	.word	0xffffffff


	//   ....[15]....
        /*0068*/ 	.word	0xffffffff


	//   ....[16]....
        /*006c*/ 	.word	0xffffffff


	//   ....[17]....
        /*0070*/ 	.word	0xffffffff


	//----- nvinfo : EIATTR_COOP_GROUP_INSTR_OFFSETS
	.align		4
.L_2262:
        /*0074*/ 	.byte	0x04, 0x28
        /*0076*/ 	.short	(.L_2264 - .L_2263)


	//   ....[0]....
.L_2263:
        /*0078*/ 	.word	0x000030e0


	//   ....[1]....
        /*007c*/ 	.word	0x00003100


	//   ....[2]....
        /*0080*/ 	.word	0x00003120


	//   ....[3]....
        /*0084*/ 	.word	0x00003140


	//   ....[4]....
        /*0088*/ 	.word	0x00003160


	//   ....[5]....
        /*008c*/ 	.word	0x000036f0


	//   ....[6]....
        /*0090*/ 	.word	0x00003710


	//   ....[7]....
        /*0094*/ 	.word	0x00003730


	//   ....[8]....
        /*0098*/ 	.word	0x00003750


	//   ....[9]....
        /*009c*/ 	.word	0x00003770


	//   ....[10]....
        /*00a0*/ 	.word	0x000038f0


	//   ....[11]....
        /*00a4*/ 	.word	0x00003920


	//   ....[12]....
        /*00a8*/ 	.word	0x00003930


	//   ....[13]....
        /*00ac*/ 	.word	0x00003970


	//   ....[14]....
        /*00b0*/ 	.word	0x00003a50


	//   ....[15]....
        /*00b4*/ 	.word	0x00003a80


	//   ....[16]....
        /*00b8*/ 	.word	0x00003b30


	//   ....[17]....
        /*00bc*/ 	.word	0x00003b50


	//----- nvinfo : EIATTR_VRC_CTA_INIT_COUNT
	.align		4
.L_2264:
        /*00c0*/ 	.byte	0x02, 0x4a
	.zero		1
	.zero		1


	//----- nvinfo : EIATTR_EXIT_INSTR_OFFSETS
	.align		4
        /*00c4*/ 	.byte	0x04, 0x1c
        /*00c6*/ 	.short	(.L_2266 - .L_2265)


	//   ....[0]....
.L_2265:
        /*00c8*/ 	.word	0x00000a10


	//   ....[1]....
        /*00cc*/ 	.word	0x000047b0


	//----- nvinfo : EIATTR_MAX_THREADS
	.align		4
.L_2266:
        /*00d0*/ 	.byte	0x04, 0x05
        /*00d2*/ 	.short	(.L_2268 - .L_2267)
.L_2267:
        /*00d4*/ 	.word	0x00000080
        /*00d8*/ 	.word	0x00000001
        /*00dc*/ 	.word	0x00000001


	//----- nvinfo : EIATTR_CRS_STACK_SIZE
	.align		4
.L_2268:
        /*00e0*/ 	.byte	0x04, 0x1e
        /*00e2*/ 	.short	(.L_2270 - .L_2269)
.L_2269:
        /*00e4*/ 	.word	0x00000000


	//----- nvinfo : EIATTR_CBANK_PARAM_SIZE
	.align		4
.L_2270:
        /*00e8*/ 	.byte	0x03, 0x19
        /*00ea*/ 	.short	0x00e8


	//----- nvinfo : EIATTR_PARAM_CBANK
	.align		4
        /*00ec*/ 	.byte	0x04, 0x0a
        /*00ee*/ 	.short	(.L_2272 - .L_2271)
	.align		4
.L_2271:
        /*00f0*/ 	.word	index@(.nv.constant0._ZN10layer_norm13ln_fwd_kernelINS_13Kernel_traitsIf13__nv_bfloat16fS2_fjLj5120ELj1ELj1ELj4ELj16ENS_18Kernel_traits_baseILj5120EfS2_fS2_fjLj128EEEEELb0ELb1ELb1ELb0EEEvNS_9FwdParamsE)
        /*00f4*/ 	.short	0x0380
        /*00f6*/ 	.short	0x00e8


	//----- nvinfo : EIATTR_SW_WAR
	.align		4
.L_2272:
        /*00f8*/ 	.byte	0x04, 0x36
        /*00fa*/ 	.short	(.L_2274 - .L_2273)
.L_2273:
        /*00fc*/ 	.word	0x00000008
.L_2274:


//--------------------- .nv.info._ZN10layer_norm13ln_fwd_kernelINS_13Kernel_traitsIf13__nv_bfloat16fS2_fjLj5120ELj1ELj1ELj4ELj16ENS_18Kernel_traits_baseILj5120EfS2_fS2_fjLj128EEEEELb0ELb1ELb1ELb1EEEvNS_9FwdParamsE --------------------------
	.section	.nv.info._ZN10layer_norm13ln_fwd_kernelINS_13Kernel_traitsIf13__nv_bfloat16fS2_fjLj5120ELj1ELj1ELj4ELj16ENS_18Kernel_traits_baseILj5120EfS2_fS2_fjLj128EEEEELb0ELb1ELb1ELb1EEEvNS_9FwdParamsE,"",@"SHT_CUDA_INFO"
	.sectionflags	@""
	.align	4


	//----- nvinfo : EIATTR_CUDA_API_VERSION
	.align		4
        /*0000*/ 	.byte	0x04, 0x37
        /*0002*/ 	.short	(.L_2276 - .L_2275)
.L_2275:
        /*0004*/ 	.word	0x00000082


	//----- nvinfo : EIATTR_KPARAM_INFO
	.align		4
.L_2276:
        /*0008*/ 	.byte	0x04, 0x17
        /*000a*/ 	.short	(.L_2278 - .L_2277)
.L_2277:
        /*000c*/ 	.word	0x00000000
        /*0010*/ 	.short	0x0000
        /*0012*/ 	.short	0x0000
        /*0014*/ 	.byte	0x00, 0xf0, 0xa1, 0x03


	//----- nvinfo : EIATTR_SPARSE_MMA_MASK
	.align		4
.L_2278:
        /*0018*/ 	.byte	0x03, 0x50
        /*001a*/ 	.short	0x0000


	//----- nvinfo : EIATTR_MAXREG_COUNT
	.align		4
        /*001c*/ 	.byte	0x03, 0x1b
        /*001e*/ 	.short	0x00ff


	//----- nvinfo : EIATTR_NUM_BARRIERS
	.align		4
        /*0020*/ 	.byte	0x02, 0x4c
        /*0022*/ 	.byte	0x01
	.zero		1


	//----- nvinfo : EIATTR_MERCURY_ISA_VERSION
	.align		4
        /*0024*/ 	.byte	0x03, 0x5f
        /*0026*/ 	.short	0x0101


	//----- nvinfo : EIATTR_COOP_GROUP_MASK_REGIDS
	.align		4
        /*0028*/ 	.byte	0x04, 0x29
        /*002a*/ 	.short	(.L_2280 - .L_2279)


	//   ....[0]....
.L_2279:
        /*002c*/ 	.word	0xffffffff


	//   ....[1]....
        /*0030*/ 	.word	0xffffffff


	//   ....[2]....
        /*0034*/ 	.word	0xffffffff


	//   ....[3]....
        /*0038*/ 	.word	0xffffffff


	//   ....[4]....
        /*003c*/ 	.word	0xffffffff


	//   ....[5]....
        /*0040*/ 	.word	0xffffffff


	//   ....[6]....
        /*0044*/ 	.word	0xffffffff


	//   ....[7]....
        /*0048*/ 	.word	0xffffffff


	//   ....[8]....
        /*004c*/ 	.word	0xffffffff


	//   ....[9]....
        /*0050*/ 	.word	0xffffffff


	//   ....[10]....
        /*0054*/ 	.word	0xffffffff


	//   ....[11]....
        /*0058*/ 	.word	0xffffffff


	//   ....[12]....
        /*005c*/ 	.word	0xffffffff


	//   ....[13]....
        /*0060*/ 	.word	0xffffffff


	//   ....[14]....
        /*0064*/ 	.word	0xffffffff


	//   ....[15]....
        /*0068*/ 	.word	0xffffffff


	//   ....[16]....
        /*006c*/ 	.word	0xffffffff


	//   ....[17]....
        /*0070*/ 	.word	0xffffffff


	//----- nvinfo : EIATTR_COOP_GROUP_INSTR_OFFSETS
	.align		4
.L_2280:
        /*0074*/ 	.byte	0x04, 0x28
        /*0076*/ 	.short	(.L_2282 - .L_2281)


	//   ....[0]....
.L_2281:
        /*0078*/ 	.word	0x00002950


	//   ....[1]....
        /*007c*/ 	.word	0x00002970


	//   ....[2]....
        /*0080*/ 	.word	0x00002990


	//   ....[3]....
        /*0084*/ 	.word	0x000029b0


	//   ....[4]....
        /*0088*/ 	.word	0x000029d0


	//   ....[5]....
        /*008c*/ 	.word	0x00002f00


	//   ....[6]....
        /*0090*/ 	.word	0x00002f20


	//   ....[7]....
        /*0094*/ 	.word	0x00002f50


	//   ....[8]....
        /*0098*/ 	.word	0x00002f80


	//   ....[9]....
        /*009c*/ 	.word	0x00002fc0


	//   ....[10]....
        /*00a0*/ 	.word	0x00003150


	//   ....[11]....
        /*00a4*/ 	.word	0x00003180


	//   ....[12]....
        /*00a8*/ 	.word	0x00003190


	//   ....[13]....
        /*00ac*/ 	.word	0x000031d0


	//   ....[14]....
        /*00b0*/ 	.word	0x000032a0


	//   ....[15]....
        /*00b4*/ 	.word	0x000032d0


	//   ....[16]....
        /*00b8*/ 	.word	0x00003380


	//   ....[17]....
        /*00bc*/ 	.word	0x000033b0


	//----- nvinfo : EIATTR_VRC_CTA_INIT_COUNT
	.align		4
.L_2282:
        /*00c0*/ 	.byte	0x02, 0x4a
	.zero		1
	.zero		1


	//----- nvinfo : EIATTR_EXIT_INSTR_OFFSETS
	.align		4
        /*00c4*/ 	.byte	0x04, 0x1c
        /*00c6*/ 	.short	(.L_2284 - .L_2283)


	//   ....[0]....
.L_2283:
        /*00c8*/ 	.word	0x000005c0


	//   ....[1]....
        /*00cc*/ 	.word	0x00003ee0


	//----- nvinfo : EIATTR_MAX_THREADS
	.align		4
.L_2284:
        /*00d0*/ 	.byte	0x04, 0x05
        /*00d2*/ 	.short	(.L_2286 - .L_2285)
.L_2285:
        /*00d4*/ 	.word	0x00000080
        /*00d8*/ 	.word	0x00000001
        /*00dc*/ 	.word	0x00000001


	//----- nvinfo : EIATTR_CRS_STACK_SIZE
	.align		4
.L_2286:
        /*00e0*/ 	.byte	0x04, 0x1e
        /*00e2*/ 	.short	(.L_2288 - .L_2287)
.L_2287:
        /*00e4*/ 	.word	0x00000000


	//----- nvinfo : EIATTR_CBANK_PARAM_SIZE
	.align		4
.L_2288:
        /*00e8*/ 	.byte	0x03, 0x19
        /*00ea*/ 	.short	0x00e8


	//----- nvinfo : EIATTR_PARAM_CBANK
	.align		4
        /*00ec*/ 	.byte	0x04, 0x0a
        /*00ee*/ 	.short	(.L_2290 - .L_2289)
	.align		4
.L_2289:
        /*00f0*/ 	.word	index@(.nv.constant0._ZN10layer_norm13ln_fwd_kernelINS_13Kernel_traitsIf13__nv_bfloat16fS2_fjLj5120ELj1ELj1ELj4ELj16ENS_18Kernel_traits_baseILj5120EfS2_fS2_fjLj128EEEEELb0ELb1ELb1ELb1EEEvNS_9FwdParamsE)
        /*00f4*/ 	.short	0x0380
        /*00f6*/ 	.short	0x00e8


	//----- nvinfo : EIATTR_SW_WAR
	.align		4
.L_2290:
        /*00f8*/ 	.byte	0x04, 0x36
        /*00fa*/ 	.short	(.L_2292 - .L_2291)
.L_2291:
        /*00fc*/ 	.word	0x00000008
.L_2292:


//--------------------- .nv.info._ZN10layer_norm13ln_fwd_kernelINS_13Kernel_traitsIf13__nv_bfloat16fS2_fjLj5120ELj1ELj1ELj4ELj16ENS_18Kernel_traits_baseILj5120EfS2_fS2_fjLj128EEEEELb1ELb0ELb0ELb0EEEvNS_9FwdParamsE --------------------------
	.section	.nv.info._ZN10layer_norm13ln_fwd_kernelINS_13Kernel_traitsIf13__nv_bfloat16fS2_fjLj5120ELj1ELj1ELj4ELj16ENS_18Kernel_traits_baseILj5120EfS2_fS2_fjLj128EEEEELb1ELb0ELb0ELb0EEEvNS_9FwdParamsE,"",@"SHT_CUDA_INFO"
	.sectionflags	@""
	.align	4


	//----- nvinfo : EIATTR_CUDA_API_VERSION
	.align		4
        /*0000*/ 	.byte	0x04, 0x37
        /*0002*/ 	.short	(.L_2294 - .L_2293)
.L_2293:
        /*0004*/ 	.word	0x00000082


	//----- nvinfo : EIATTR_KPARAM_INFO
	.align		4
.L_2294:
        /*0008*/ 	.byte	0x04, 0x17
        /*000a*/ 	.short	(.L_2296 - .L_2295)
.L_2295:
        /*000c*/ 	.word	0x00000000
        /*0010*/ 	.short	0x0000
        /*0012*/ 	.short	0x0000
        /*0014*/ 	.byte	0x00, 0xf0, 0xa1, 0x03


	//----- nvinfo : EIATTR_SPARSE_MMA_MASK
	.align		4
.L_2296:
        /*0018*/ 	.byte	0x03, 0x50
        /*001a*/ 	.short	0x0000


	//----- nvinfo : EIATTR_MAXREG_COUNT
	.align		4
        /*001c*/ 	.byte	0x03, 0x1b
        /*001e*/ 	.short	0x00ff


	//----- nvinfo : EIATTR_NUM_BARRIERS
	.align		4
        /*0020*/ 	.byte	0x02, 0x4c
        /*0022*/ 	.byte	0x01
	.zero		1


	//----- nvinfo : EIATTR_MERCURY_ISA_VERSION
	.align		4
        /*0024*/ 	.byte	0x03, 0x5f
        /*0026*/ 	.short	0x0101


	//----- nvinfo : EIATTR_COOP_GROUP_MASK_REGIDS
	.align		4
        /*0028*/ 	.byte	0x04, 0x29
        /*002a*/ 	.short	(.L_2298 - .L_2297)


	//   ....[0]....
.L_2297:
        /*002c*/ 	.word	0xffffffff


	//   ....[1]....
        /*0030*/ 	.word	0xffffffff


	//   ....[2]....
        /*0034*/ 	.word	0xffffffff


	//   ....[3]....
        /*0038*/ 	.word	0xffffffff


	//   ....[4]....
        /*003c*/ 	.word	0xffffffff


	//   ....[5]....
        /*0040*/ 	.word	0xffffffff


	//   ....[6]....
        /*0044*/ 	.word	0xffffffff


	//   ....[7]....
        /*0048*/ 	.word	0xffffffff


	//   ....[8]....
        /*004c*/ 	.word	0xffffffff


	//   ....[9]....
        /*0050*/ 	.word	0xffffffff


	//   ....[10]....
        /*0054*/ 	.word	0xffffffff


	//   ....[11]....
        /*0058*/ 	.word	0xffffffff


	//   ....[12]....
        /*005c*/ 	.word	0xffffffff


	//   ....[13]....
        /*0060*/ 	.word	0xffffffff


	//   ....[14]....
        /*0064*/ 	.word	0xffffffff


	//   ....[15]....
        /*0068*/ 	.word	0xffffffff


	//   ....[16]....
        /*006c*/ 	.word	0xffffffff


	//   ....[17]....
        /*0070*/ 	.word	0xffffffff


	//----- nvinfo : EIATTR_COOP_GROUP_INSTR_OFFSETS
	.align		4
.L_2298:
        /*0074*/ 	.byte	0x04, 0x28
        /*0076*/ 	.short	(.L_2300 - .L_2299)


	//   ....[0]....
.L_2299:
        /*0078*/ 	.word	0x0001b2e0


	//   ....[1]....
        /*007c*/ 	.word	0x0001b300


	//   ....[2]....
        /*0080*/ 	.word	0x0001b320


	//   ....[3]....
        /*0084*/ 	.word	0x0001b340


	//   ....[4]....
        /*0088*/ 	.word	0x0001b360


	//   ....[5]....
        /*008c*/ 	.word	0x0001b8b0


	//   ....[6]....
        /*0090*/ 	.word	0x0001b8d0


	//   ....[7]....
        /*0094*/ 	.word	0x0001b8f0


	//   ....[8]....
        /*0098*/ 	.word	0x0001b920


	//   ....[9]....
        /*009c*/ 	.word	0x0001b980


	//   ....[10]....
        /*00a0*/ 	.word	0x0001b9d0


	//   ....[11]....
        /*00a4*/ 	.word	0x0001ba60


	//   ....[12]....
        /*00a8*/ 	.word	0x0001bae0


	//   ....[13]....
        /*00ac*/ 	.word	0x0001baf0


	//   ....[14]....
        /*00b0*/ 	.word	0x0001bb70


	//   ....[15]....
        /*00b4*/ 	.word	0x0001bba0


	//   ....[16]....
        /*00b8*/ 	.word	0x0001bc30


	//   ....[17]....
        /*00bc*/ 	.word	0x0001bc60


	//----- nvinfo : EIATTR_VRC_CTA_INIT_COUNT
	.align		4
.L_2300:
        /*00c0*/ 	.byte	0x02, 0x4a
	.zero		1
	.zero		1


	//----- nvinfo : EIATTR_EXIT_INSTR_OFFSETS
	.align		4
        /*00c4*/ 	.byte	0x04, 0x1c
        /*00c6*/ 	.short	(.L_2302 - .L_2301)


	//   ....[0]....
.L_2301:
        /*00c8*/ 	.word	0x000009f0


	//   ....[1]....
        /*00cc*/ 	.word	0x0001c890


	//----- nvinfo : EIATTR_INDIRECT_BRANCH_TARGETS
	.align		4
.L_2302:
        /*00d0*/ 	.byte	0x04, 0x34
        /*00d2*/ 	.short	(.L_2304 - .L_2303)


	//   ....[0]....
.L_2303:
        /*00d4*/ 	.word	.L_x_33884@srel
        /*00d8*/ 	.short	0x0
        /*00da*/ 	.short	0x0
        /*00dc*/ 	.word	0x3
        /*00e0*/ 	.word	.L_x_33885@srel
        /*00e4*/ 	.word	.L_x_33886@srel
        /*00e8*/ 	.word	.L_x_33887@srel


	//----- nvinfo : EIATTR_MAX_THREADS
	.align		4
.L_2304:
        /*00ec*/ 	.byte	0x04, 0x05
        /*00ee*/ 	.short	(.L_2306 - .L_2305)
.L_2305:
        /*00f0*/ 	.word	0x00000080
        /*00f4*/ 	.word	0x00000001
        /*00f8*/ 	.word	0x00000001


	//----- nvinfo : EIATTR_CRS_STACK_SIZE
	.align		4
.L_2306:
        /*00fc*/ 	.byte	0x04, 0x1e
        /*00fe*/ 	.short	(.L_2308 - .L_2307)
.L_2307:
        /*0100*/ 	.word	0x00000000


	//----- nvinfo : EIATTR_CBANK_PARAM_SIZE
	.align		4
.L_2308:
        /*0104*/ 	.byte	0x03, 0x19
        /*0106*/ 	.short	0x00e8


	//----- nvinfo : EIATTR_PARAM_CBANK
	.align		4
        /*0108*/ 	.byte	0x04, 0x0a
        /*010a*/ 	.short	(.L_2310 - .L_2309)
	.align		4
.L_2309:
        /*010c*/ 	.word	index@(.nv.constant0._ZN10layer_norm13ln_fwd_kernelINS_13Kernel_traitsIf13__nv_bfloat16fS2_fjLj5120ELj1ELj1ELj4ELj16ENS_18Kernel_traits_baseILj5120EfS2_fS2_fjLj128EEEEELb1ELb0ELb0ELb0EEEvNS_9FwdParamsE)
        /*0110*/ 	.short	0x0380
        /*0112*/ 	.short	0x00e8


	//----- nvinfo : EIATTR_SW_WAR
	.align		4
.L_2310:
        /*0114*/ 	.byte	0x04, 0x36
        /*0116*/ 	.short	(.L_2312 - .L_2311)
.L_2311:
        /*0118*/ 	.word	0x00000008
.L_2312:


//--------------------- .nv.info._ZN10layer_norm13ln_fwd_kernelINS_13Kernel_traitsIf13__nv_bfloat16fS2_fjLj5120ELj1ELj1ELj4ELj16ENS_18Kernel_traits_baseILj5120EfS2_fS2_fjLj128EEEEELb1ELb0ELb0ELb1EEEvNS_9FwdParamsE --------------------------
	.section	.nv.info._ZN10layer_norm13ln_fwd_kernelINS_13Kernel_traitsIf13__nv_bfloat16fS2_fjLj5120ELj1ELj1ELj4ELj16ENS_18Kernel_traits_baseILj5120EfS2_fS2_fjLj128EEEEELb1ELb0ELb0ELb1EEEvNS_9FwdParamsE,"",@"SHT_CUDA_INFO"
	.sectionflags	@""
	.align	4


	//----- nvinfo : EIATTR_CUDA_API_VERSION
	.align		4
        /*0000*/ 	.byte	0x04, 0x37
        /*0002*/ 	.short	(.L_2314 - .L_2313)
.L_2313:
        /*0004*/ 	.word	0x00000082


	//----- nvinfo : EIATTR_KPARAM_INFO
	.align		4
.L_2314:
        /*0008*/ 	.byte	0x04, 0x17
        /*000a*/ 	.short	(.L_2316 - .L_2315)
.L_2315:
        /*000c*/ 	.word	0x00000000
        /*0010*/ 	.short	0x0000
        /*0012*/ 	.short	0x0000
        /*0014*/ 	.byte	0x00, 0xf0, 0xa1, 0x03


	//----- nvinfo : EIATTR_SPARSE_MMA_MASK
	.align		4
.L_2316:
        /*0018*/ 	.byte	0x03, 0x50
        /*001a*/ 	.short	0x0000


	//----- nvinfo : EIATTR_MAXREG_COUNT
	.align		4
        /*001c*/ 	.byte	0x03, 0x1b
        /*001e*/ 	.short	0x00ff


	//----- nvinfo : EIATTR_NUM_BARRIERS
	.align		4
        /*0020*/ 	.byte	0x02, 0x4c
        /*0022*/ 	.byte	0x01
	.zero		1


	//----- nvinfo : EIATTR_MERCURY_ISA_VERSION
	.align		4
        /*0024*/ 	.byte	0x03, 0x5f
        /*0026*/ 	.short	0x0101


	//----- nvinfo : EIATTR_COOP_GROUP_MASK_REGIDS
	.align		4
        /*0028*/ 	.byte	0x04, 0x29
        /*002a*/ 	.short	(.L_2318 - .L_2317)


	//   ....[0]....
.L_2317:
        /*002c*/ 	.word	0xffffffff


	//   ....[1]....
        /*0030*/ 	.word	0xffffffff


	//   ....[2]....
        /*0034*/ 	.word	0xffffffff


	//   ....[3]....
        /*0038*/ 	.word	0xffffffff


	//   ....[4]....
        /*003c*/ 	.word	0xffffffff


	//   ....[5]....
        /*0040*/ 	.word	0xffffffff


	//   ....[6]....
        /*0044*/ 	.word	0xffffffff


	//   ....[7]....
        /*0048*/ 	.word	0xffffffff


	//   ....[8]....
        /*004c*/ 	.word	0xffffffff


	//   ....[9]....
        /*0050*/ 	.word	0xffffffff


	//   ....[10]....
        /*0054*/ 	.word	0xffffffff


	//   ....[11]....
        /*0058*/ 	.word	0xffffffff


	//   ....[12]....
        /*005c*/ 	.word	0xffffffff


	//   ....[13]....
        /*0060*/ 	.word	0xffffffff


	//   ....[14]....
        /*0064*/ 	.word	0xffffffff


	//   ....[15]....
        /*0068*/ 	.word	0xffffffff


	//   ....[16]....
        /*006c*/ 	.word	0xffffffff


	//   ....[17]....
        /*0070*/ 	.word	0xffffffff


	//----- nvinfo : EIATTR_COOP_GROUP_INSTR_OFFSETS
	.align		4
.L_2318:
        /*0074*/ 	.byte	0x04, 0x28
        /*0076*/ 	.short	(.L_2320 - .L_2319)


	//   ....[0]....
.L_2319:
        /*0078*/ 	.word	0x00019400


	//   ....[1]....
        /*007c*/ 	.word	0x00019420


	//   ....[2]....
        /*0080*/ 	.word	0x00019440


	//   ....[3]....
        /*0084*/ 	.word	0x00019460


	//   ....[4]....
        /*0088*/ 	.word	0x00019480


	//   ....[5]....
        /*008c*/ 	.word	0x000199c0


	//   ....[6]....
        /*0090*/ 	.word	0x000199f0


	//   ....[7]....
        /*0094*/ 	.word	0x00019a30


	//   ....[8]....
        /*0098*/ 	.word	0x00019a80


	//   ....[9]....
        /*009c*/ 	.word	0x00019aa0


	//   ....[10]....
        /*00a0*/ 	.word	0x00019c40


	//   ....[11]....
        /*00a4*/ 	.word	0x00019c80


	//   ....[12]....
        /*00a8*/ 	.word	0x00019cc0


	//   ....[13]....
        /*00ac*/ 	.word	0x00019d00


	//   ....[14]....
        /*00b0*/ 	.word	0x00019d80


	//   ....[15]....
        /*00b4*/ 	.word	0x00019de0


	//   ....[16]....
        /*00b8*/ 	.word	0x00019e70


	//   ....[17]....
        /*00bc*/ 	.word	0x00019ea0


	//----- nvinfo : EIATTR_VRC_CTA_INIT_COUNT
	.align		4
.L_2320:
        /*00c0*/ 	.byte	0x02, 0x4a
	.zero		1
	.zero		1


	//----- nvinfo : EIATTR_EXIT_INSTR_OFFSETS
	.align		4
        /*00c4*/ 	.byte	0x04, 0x1c
        /*00c6*/ 	.short	(.L_2322 - .L_2321)


	//   ....[0]....
.L_2321:
        /*00c8*/ 	.word	0x000006a0


	//   ....[1]....
        /*00cc*/ 	.word	0x0001a920


	//----- nvinfo : EIATTR_INDIRECT_BRANCH_TARGETS
	.align		4
.L_2322:
        /*00d0*/ 	.byte	0x04, 0x34
        /*00d2*/ 	.short	(.L_2324 - .L_2323)


	//   ....[0]....
.L_2323:
        /*00d4*/ 	.word	.L_x_33888@srel
        /*00d8*/ 	.short	0x0
        /*00da*/ 	.short	0x0
        /*00dc*/ 	.word	0x3
        /*00e0*/ 	.word	.L_x_33889@srel
        /*00e4*/ 	.word	.L_x_33890@srel
        /*00e8*/ 	.word	.L_x_33891@srel


	//----- nvinfo : EIATTR_MAX_THREADS
	.align		4
.L_2324:
        /*00ec*/ 	.byte	0x04, 0x05
        /*00ee*/ 	.short	(.L_2326 - .L_2325)
.L_2325:
        /*00f0*/ 	.word	0x00000080
        /*00f4*/ 	.word	0x00000001
        /*00f8*/ 	.word	0x00000001


	//----- nvinfo : EIATTR_CRS_STACK_SIZE
	.align		4
.L_2326:
        /*00fc*/ 	.byte	0x04, 0x1e
        /*00fe*/ 	.short	(.L_2328 - .L_2327)
.L_2327:
        /*0100*/ 	.word	0x00000000


	//----- nvinfo : EIATTR_CBANK_PARAM_SIZE
	.align		4
.L_2328:
        /*0104*/ 	.byte	0x03, 0x19
        /*0106*/ 	.short	0x00e8


	//----- nvinfo : EIATTR_PARAM_CBANK
	.align		4
        /*0108*/ 	.byte	0x04, 0x0a
        /*010a*/ 	.short	(.L_2330 - .L_2329)
	.align		4
.L_2329:
        /*010c*/ 	.word	index@(.nv.constant0._ZN10layer_norm13ln_fwd_kernelINS_13Kernel_traitsIf13__nv_bfloat16fS2_fjLj5120ELj1ELj1ELj4ELj16ENS_18Kernel_traits_baseILj5120EfS2_fS2_fjLj128EEEEELb1ELb0ELb0ELb1EEEvNS_9FwdParamsE)
        /*0110*/ 	.short	0x0380
        /*0112*/ 	.short	0x00e8


	//----- nvinfo : EIATTR_SW_WAR
	.align		4
.L_2330:
        /*0114*/ 	.byte	0x04, 0x36
        /*0116*/ 	.short	(.L_2332 - .L_2331)
.L_2331:
        /*0118*/ 	.word	0x00000008
.L_2332:


//--------------------- .nv.info._ZN10layer_norm13ln_fwd_kernelINS_13Kernel_traitsIf13__nv_bfloat16fS2_fjLj5120ELj1ELj1ELj4ELj16ENS_18Kernel_traits_baseILj5120EfS2_fS2_fjLj128EEEEELb1ELb0ELb1ELb0EEEvNS_9FwdParamsE --------------------------
	.section	.nv.info._ZN10layer_norm13ln_fwd_kernelINS_13Kernel_traitsIf13__nv_bfloat16fS2_fjLj5120ELj1ELj1ELj4ELj16ENS_18Kernel_traits_baseILj5120EfS2_fS2_fjLj128EEEEELb1ELb0ELb1ELb0EEEvNS_9FwdParamsE,"",@"SHT_CUDA_INFO"
	.sectionflags	@""
	.align	4


	//----- nvinfo : EIATTR_CUDA_API_VERSION
	.align		4
        /*0000*/ 	.byte	0x04, 0x37
        /*0002*/ 	.short	(.L_2334 - .L_2333)
.L_2333:
        /*0004*/ 	.word	0x00000082


	//----- nvinfo : EIATTR_KPARAM_INFO
	.align		4
.L_2334:
        /*0008*/ 	.byte	0x04, 0x17
        /*000a*/ 	.short	(.L_2336 - .L_2335)
.L_2335:
        /*000c*/ 	.word	0x00000000
        /*0010*/ 	.short	0x0000
        /*0012*/ 	.short	0x0000
        /*0014*/ 	.byte	0x00, 0xf0, 0xa1, 0x03


	//----- nvinfo : EIATTR_SPARSE_MMA_MASK
	.align		4
.L_2336:
        /*0018*/ 	.byte	0x03, 0x50
        /*001a*/ 	.short	0x0000


	//----- nvinfo : EIATTR_MAXREG_COUNT
	.align		4
        /*001c*/ 	.byte	0x03, 0x1b
        /*001e*/ 	.short	0x00ff


	//----- nvinfo : EIATTR_NUM_BARRIERS
	.align		4
        /*0020*/ 	.byte	0x02, 0x4c
        /*0022*/ 	.byte	0x01
	.zero		1


	//----- nvinfo : EIATTR_MERCURY_ISA_VERSION
	.align		4
        /*0024*/ 	.byte	0x03, 0x5f
        /*0026*/ 	.short	0x0101


	//----- nvinfo : EIATTR_COOP_GROUP_MASK_REGIDS
	.align		4
        /*0028*/ 	.byte	0x04, 0x29
        /*002a*/ 	.short	(.L_2338 - .L_2337)


	//   ....[0]....
.L_2337:
        /*002c*/ 	.word	0xffffffff


	//   ....[1]....
        /*0030*/ 	.word	0xffffffff


	//   ....[2]....
        /*0034*/ 	.word	0xffffffff


	//   ....[3]....
        /*0038*/ 	.word	0xffffffff


	//   ....[4]....
        /*003c*/ 	.word	0xffffffff


	//   ....[5]....
        /*0040*/ 	.word	0xffffffff


	//   ....[6]....
        /*0044*/ 	.word	0xffffffff


	//   ....[7]....
        /*0048*/ 	.word	0xffffffff


	//   ....[8]....
        /*004c*/ 	.word	0xffffffff


	//   ....[9]....
        /*0050*/ 	.word	0xffffffff


	//   ....[10]....
        /*0054*/ 	.word	0xffffffff


	//   ....[11]....
        /*0058*/ 	.word	0xffffffff


	//   ....[12]....
        /*005c*/ 	.word	0xffffffff


	//   ....[13]....
        /*0060*/ 	.word	0xffffffff


	//   ....[14]....
        /*0064*/ 	.word	0xffffffff


	//   ....[15]....
        /*0068*/ 	.word	0xffffffff


	//   ....[16]....
        /*006c*/ 	.word	0xffffffff


	//   ....[17]....
        /*0070*/ 	.word	0xffffffff


	//----- nvinfo : EIATTR_COOP_GROUP_INSTR_OFFSETS
	.align		4
.L_2338:
        /*0074*/ 	.byte	0x04, 0x28
        /*0076*/ 	.short	(.L_2340 - .L_2339)


	//   ....[0]....
.L_2339:
        /*0078*/ 	.word	0x00020e50


	//   ....[1]....
        /*007c*/ 	.word	0x00020e70


	//   ....[2]....
        /*0080*/ 	.word	0x00020e90


	//   ....[3]....
        /*0084*/ 	.word	0x00020eb0


	//   ....[4]....
        /*0088*/ 	.word	0x00020ed0


	//   ....[5]....
        /*008c*/ 	.word	0x00021460


	//   ....[6]....
        /*0090*/ 	.word	0x00021480


	//   ....[7]....
        /*0094*/ 	.word	0x000214a0


	//   ....[8]....
        /*0098*/ 	.word	0x000214c0


	//   ....[9]....
        /*009c*/ 	.word	0x000214e0


	//   ....[10]....
        /*00a0*/ 	.word	0x00021660


	//   ....[11]....
        /*00a4*/ 	.word	0x000216a0


	//   ....[12]....
        /*00a8*/ 	.word	0x000216c0


	//   ....[13]....
        /*00ac*/ 	.word	0x00021720


	//   ....[14]....
        /*00b0*/ 	.word	0x000217d0


	//   ....[15]....
        /*00b4*/ 	.word	0x00021800


	//   ....[16]....
        /*00b8*/ 	.word	0x000218d0


	//   ....[17]....
        /*00bc*/ 	.word	0x000218f0


	//----- nvinfo : EIATTR_VRC_CTA_INIT_COUNT
	.align		4
.L_2340:
        /*00c0*/ 	.byte	0x02, 0x4a
	.zero		1
	.zero		1


	//----- nvinfo : EIATTR_EXIT_INSTR_OFFSETS
	.align		4
        /*00c4*/ 	.byte	0x04, 0x1c
        /*00c6*/ 	.short	(.L_2342 - .L_2341)


	//   ....[0]....
.L_2341:
        /*00c8*/ 	.word	0x00000a00


	//   ....[1]....
        /*00cc*/ 	.word	0x00022550


	//----- nvinfo : EIATTR_MAX_THREADS
	.align		4
.L_2342:
        /*00d0*/ 	.byte	0x04, 0x05
        /*00d2*/ 	.short	(.L_2344 - .L_2343)
.L_2343:
        /*00d4*/ 	.word	0x00000080
        /*00d8*/ 	.word	0x00000001
        /*00dc*/ 	.word	0x00000001


	//----- nvinfo : EIATTR_CRS_STACK_SIZE
	.align		4
.L_2344:
        /*00e0*/ 	.byte	0x04, 0x1e
        /*00e2*/ 	.short	(.L_2346 - .L_2345)
.L_2345:
        /*00e4*/ 	.word	0x00000000


	//----- nvinfo : EIATTR_CBANK_PARAM_SIZE
	.align		4
.L_2346:
        /*00e8*/ 	.byte	0x03, 0x19
        /*00ea*/ 	.short	0x00e8


	//----- nvinfo : EIATTR_PARAM_CBANK
	.align		4
        /*00ec*/ 	.byte	0x04, 0x0a
        /*00ee*/ 	.short	(.L_2348 - .L_2347)
	.align		4
.L_2347:
        /*00f0*/ 	.word	index@(.nv.constant0._ZN10layer_norm13ln_fwd_kernelINS_13Kernel_traitsIf13__nv_bfloat16fS2_fjLj5120ELj1ELj1ELj4ELj16ENS_18Kernel_traits_baseILj5120EfS2_fS2_fjLj128EEEEELb1ELb0ELb1ELb0EEEvNS_9FwdParamsE)
        /*00f4*/ 	.short	0x0380
        /*00f6*/ 	.short	0x00e8


	//----- nvinfo : EIATTR_SW_WAR
	.align		4
.L_2348:
        /*00f8*/ 	.byte	0x04, 0x36
        /*00fa*/ 	.short	(.L_2350 - .L_2349)
.L_2349:
        /*00fc*/ 	.word	0x00000008
.L_2350:


//--------------------- .nv.info._ZN10layer_norm13ln_fwd_kernelINS_13Kernel_traitsIf13__nv_bfloat16fS2_fjLj5120ELj1ELj1ELj4ELj16ENS_18Kernel_traits_baseILj5120EfS2_fS2_fjLj128EEEEELb1ELb0ELb1ELb1EEEvNS_9FwdParamsE --------------------------
	.section	.nv.info._ZN10layer_norm13ln_fwd_kernelINS_13Kernel_traitsIf13__nv_bfloat16fS2_fjLj5120ELj1ELj1ELj4ELj16ENS_18Kernel_traits_baseILj5120EfS2_fS2_fjLj128EEEEELb1ELb0ELb1ELb1EEEvNS_9FwdParamsE,"",@"SHT_CUDA_INFO"
	.sectionflags	@""
	.align	4


	//----- nvinfo : EIATTR_CUDA_API_VERSION
	.align		4
        /*0000*/ 	.byte	0x04, 0x37
        /*0002*/ 	.short	(.L_2352 - .L_2351)
.L_2351:
        /*0004*/ 	.word	0x00000082


	//----- nvinfo : EIATTR_KPARAM_INFO
	.align		4
.L_2352:
        /*0008*/ 	.byte	0x04, 0x17
        /*000a*/ 	.short	(.L_2354 - .L_2353)
.L_2353:
        /*000c*/ 	.word	0x00000000
        /*0010*/ 	.short	0x0000
        /*0012*/ 	.short	0x0000
        /*0014*/ 	.byte	0x00, 0xf0, 0xa1, 0x03


	//----- nvinfo : EIATTR_SPARSE_MMA_MASK
	.align		4
.L_2354:
        /*0018*/ 	.byte	0x03, 0x50
        /*001a*/ 	.short	0x0000


	//----- nvinfo : EIATTR_MAXREG_COUNT
	.align		4
        /*001c*/ 	.byte	0x03, 0x1b
        /*001e*/ 	.short	0x00ff


	//----- nvinfo : EIATTR_NUM_BARRIERS
	.align		4
        /*0020*/ 	.byte	0x02, 0x4c
        /*0022*/ 	.byte	0x01
	.zero		1


	//----- nvinfo : EIATTR_MERCURY_ISA_VERSION
	.align		4
        /*0024*/ 	.byte	0x03, 0x5f
        /*0026*/ 	.short	0x0101


	//----- nvinfo : EIATTR_COOP_GROUP_MASK_REGIDS
	.align		4
        /*0028*/ 	.byte	0x04, 0x29
        /*002a*/ 	.short	(.L_2356 - .L_2355)


	//   ....[0]....
.L_2355:
        /*002c*/ 	.word	0xffffffff


	//   ....[1]....
        /*0030*/ 	.word	0xffffffff


	//   ....[2]....
        /*0034*/ 	.word	0xffffffff


	//   ....[3]....
        /*0038*/ 	.word	0xffffffff


	//   ....[4]....
        /*003c*/ 	.word	0xffffffff


	//   ....[5]....
        /*0040*/ 	.word	0xffffffff


	//   ....[6]....
        /*0044*/ 	.word	0xffffffff


	//   ....[7]....
        /*0048*/ 	.word	0xffffffff


	//   ....[8]....
        /*004c*/ 	.word	0xffffffff


	//   ....[9]....
        /*0050*/ 	.word	0xffffffff


	//   ....[10]....
        /*0054*/ 	.word	0xffffffff


	//   ....[11]....
        /*0058*/ 	.word	0xffffffff


	//   ....[12]....
        /*005c*/ 	.word	0xffffffff


	//   ....[13]....
        /*0060*/ 	.word	0xffffffff


	//   ....[14]....
        /*0064*/ 	.word	0xffffffff


	//   ....[15]....
        /*0068*/ 	.word	0xffffffff


	//   ....[16]....
        /*006c*/ 	.word	0xffffffff


	//   ....[17]....
        /*0070*/ 	.word	0xffffffff


	//----- nvinfo : EIATTR_COOP_GROUP_INSTR_OFFSETS
	.align		4
.L_2356:
        /*0074*/ 	.byte	0x04, 0x28
        /*0076*/ 	.short	(.L_2358 - .L_2357)


	//   ....[0]....
.L_2357:
        /*0078*/ 	.word	0x0001b360


	//   ....[1]....
        /*007c*/ 	.word	0x0001b3a0


	//   ....[2]....
        /*0080*/ 	.word	0x0001b3c0


	//   ....[3]....
        /*0084*/ 	.word	0x0001b3e0


	//   ....[4]....
        /*0088*/ 	.word	0x0001b400


	//   ....[5]....
        /*008c*/ 	.word	0x0001b930


	//   ....[6]....
        /*0090*/ 	.word	0x0001b950


	//   ....[7]....
        /*0094*/ 	.word	0x0001b980


	//   ....[8]....
        /*0098*/ 	.word	0x0001b9b0


	//   ....[9]....
        /*009c*/ 	.word	0x0001b9e0


	//   ....[10]....
        /*00a0*/ 	.word	0x0001bb60


	//   ....[11]....
        /*00a4*/ 	.word	0x0001bba0


	//   ....[12]....
        /*00a8*/ 	.word	0x0001bbc0


	//   ....[13]....
        /*00ac*/ 	.word	0x0001bc50


	//   ....[14]....
        /*00b0*/ 	.word	0x0001bcc0


	//   ....[15]....
        /*00b4*/ 	.word	0x0001bcd0


	//   ....[16]....
        /*00b8*/ 	.word	0x0001bdb0


	//   ....[17]....
        /*00bc*/ 	.word	0x0001bde0


	//----- nvinfo : EIATTR_VRC_CTA_INIT_COUNT
	.align		4
.L_2358:
        /*00c0*/ 	.byte	0x02, 0x4a
	.zero		1
	.zero		1


	//----- nvinfo : EIATTR_EXIT_INSTR_OFFSETS
	.align		4
        /*00c4*/ 	.byte	0x04, 0x1c
        /*00c6*/ 	.short	(.L_2360 - .L_2359)


	//   ....[0]....
.L_2359:
        /*00c8*/ 	.word	0x000006a0


	//   ....[1]....
        /*00cc*/ 	.word	0x0001c910


	//----- nvinfo : EIATTR_MAX_THREADS
	.align		4
.L_2360:
        /*00d0*/ 	.byte	0x04, 0x05
        /*00d2*/ 	.short	(.L_2362 - .L_2361)
.L_2361:
        /*00d4*/ 	.word	0x00000080
        /*00d8*/ 	.word	0x00000001
        /*00dc*/ 	.word	0x00000001


	//----- nvinfo : EIATTR_CRS_STACK_SIZE
	.align		4
.L_2362:
        /*00e0*/ 	.byte	0x04, 0x1e
        /*00e2*/ 	.short	(.L_2364 - .L_2363)
.L_2363:
        /*00e4*/ 	.word	0x00000000


	//----- nvinfo : EIATTR_CBANK_PARAM_SIZE
	.align		4
.L_2364:
        /*00e8*/ 	.byte	0x03, 0x19
        /*00ea*/ 	.short	0x00e8


	//----- nvinfo : EIATTR_PARAM_CBANK
	.align		4
        /*00ec*/ 	.byte	0x04, 0x0a
        /*00ee*/ 	.short	(.L_2366 - .L_2365)
	.align		4
.L_2365:
        /*00f0*/ 	.word	index@(.nv.constant0._ZN10layer_norm13ln_fwd_kernelINS_13Kernel_traitsIf13__nv_bfloat16fS2_fjLj5120ELj1ELj1ELj4ELj16ENS_18Kernel_traits_baseILj5120EfS2_fS2_fjLj128EEEEELb1ELb0ELb1ELb1EEEvNS_9FwdParamsE)
        /*00f4*/ 	.short	0x0380
        /*00f6*/ 	.short	0x00e8


	//----- nvinfo : EIATTR_SW_WAR
	.align		4
.L_2366:
        /*00f8*/ 	.byte	0x04, 0x36
        /*00fa*/ 	.short	(.L_2368 - .L_2367)
.L_2367:
        /*00fc*/ 	.word	0x00000008
.L_2368:


//--------------------- .nv.info._ZN10layer_norm13ln_fwd_kernelINS_13Kernel_traitsIf13__nv_bfloat16fS2_fjLj5120ELj1ELj1ELj4ELj16ENS_18Kernel_traits_baseILj5120EfS2_fS2_fjLj128EEEEELb1ELb1ELb0ELb0EEEvNS_9FwdParamsE --------------------------
	.section	.nv.info._ZN10layer_norm13ln_fwd_kernelINS_13Kernel_traitsIf13__nv_bfloat16fS2_fjLj5120ELj1ELj1ELj4ELj16ENS_18Kernel_traits_baseILj5120EfS2_fS2_fjLj128EEEEELb1ELb1ELb0ELb0EEEvNS_9FwdParamsE,"",@"SHT_CUDA_INFO"
	.sectionflags	@""
	.align	4


	//----- nvinfo : EIATTR_CUDA_API_VERSION
	.align		4
        /*0000*/ 	.byte	0x04, 0x37
        /*0002*/ 	.short	(.L_2370 - .L_2369)
.L_2369:
        /*0004*/ 	.word	0x00000082


	//----- nvinfo : EIATTR_KPARAM_INFO
	.align		4
.L_2370:
        /*0008*/ 	.byte	0x04, 0x17
        /*000a*/ 	.short	(.L_2372 - .L_2371)
.L_2371:
        /*000c*/ 	.word	0x00000000
        /*0010*/ 	.short	0x0000
        /*0012*/ 	.short	0x0000
        /*0014*/ 	.byte	0x00, 0xf0, 0xa1, 0x03


	//----- nvinfo : EIATTR_SPARSE_MMA_MASK
	.align		4
.L_2372:
        /*0018*/ 	.byte	0x03, 0x50
        /*001a*/ 	.short	0x0000


	//----- nvinfo : EIATTR_MAXREG_COUNT
	.align		4
        /*001c*/ 	.byte	0x03, 0x1b
        /*001e*/ 	.short	0x00ff


	//----- nvinfo : EIATTR_NUM_BARRIERS
	.align		4
        /*0020*/ 	.byte	0x02, 0x4c
        /*0022*/ 	.byte	0x01
	.zero		1


	//----- nvinfo : EIATTR_MERCURY_ISA_VERSION
	.align		4
        /*0024*/ 	.byte	0x03, 0x5f
        /*0026*/ 	.short	0x0101


	//----- nvinfo : EIATTR_COOP_GROUP_MASK_REGIDS
	.align		4
        /*0028*/ 	.byte	0x04, 0x29
        /*002a*/ 	.short	(.L_2374 - .L_2373)


	//   ....[0]....
.L_2373:
        /*002c*/ 	.word	0xffffffff


	//   ....[1]....
        /*0030*/ 	.word	0xffffffff


	//   ....[2]....
        /*0034*/ 	.word	0xffffffff


	//   ....[3]....
        /*0038*/ 	.word	0xffffffff


	//   ....[4]....
        /*003c*/ 	.word	0xffffffff


	//   ....[5]....
        /*0040*/ 	.word	0xffffffff


	//   ....[6]....
        /*0044*/ 	.word	0xffffffff


	//   ....[7]....
        /*0048*/ 	.word	0xffffffff


	//   ....[8]....
        /*004c*/ 	.word	0xffffffff


	//   ....[9]....
        /*0050*/ 	.word	0xffffffff


	//   ....[10]....
        /*0054*/ 	.word	0xffffffff


	//   ....[11]....
        /*0058*/ 	.word	0xffffffff


	//   ....[12]....
        /*005c*/ 	.word	0xffffffff


	//   ....[13]....
        /*0060*/ 	.word	0xffffffff


	//   ....[14]....
        /*0064*/ 	.word	0xffffffff


	//   ....[15]....
        /*0068*/ 	.word	0xffffffff


	//   ....[16]....
        /*006c*/ 	.word	0xffffffff


	//   ....[17]....
        /*0070*/ 	.word	0xffffffff


	//----- nvinfo : EIATTR_COOP_GROUP_INSTR_OFFSETS
	.align		4
.L_2374:
        /*0074*/ 	.byte	0x04, 0x28
        /*0076*/ 	.short	(.L_2376 - .L_2375)


	//   ....[0]....
.L_2375:
        /*0078*/ 	.word	0x00021390


	//   ....[1]....
        /*007c*/ 	.word	0x000213b0


	//   ....[2]....
        /*0080*/ 	.word	0x000213d0


	//   ....[3]....
        /*0084*/ 	.word	0x000213f0


	//   ....[4]....
        /*0088*/ 	.word	0x00021410


	//   ....[5]....
        /*008c*/ 	.word	0x00021990


	//   ....[6]....
        /*0090*/ 	.word	0x000219b0


	//   ....[7]....
        /*0094*/ 	.word	0x000219d0


	//   ....[8]....
        /*0098*/ 	.word	0x000219f0


	//   ....[9]....
        /*009c*/ 	.word	0x00021a10


	//   ....[10]....
        /*00a0*/ 	.word	0x00021b90


	//   ....[11]....
        /*00a4*/ 	.word	0x00021bd0


	//   ....[12]....
        /*00a8*/ 	.word	0x00021c10


	//   ....[13]....
        /*00ac*/ 	.word	0x00021c60


	//   ....[14]....
        /*00b0*/ 	.word	0x00021cc0


	//   ....[15]....
        /*00b4*/ 	.word	0x00021d30


	//   ....[16]....
        /*00b8*/ 	.word	0x00021d90


	//   ....[17]....
        /*00bc*/ 	.word	0x00021de0


	//----- nvinfo : EIATTR_VRC_CTA_INIT_COUNT
	.align		4
.L_2376:
        /*00c0*/ 	.byte	0x02, 0x4a
	.zero		1
	.zero		1


	//----- nvinfo : EIATTR_EXIT_INSTR_OFFSETS
	.align		4
        /*00c4*/ 	.byte	0x04, 0x1c
        /*00c6*/ 	.short	(.L_2378 - .L_2377)


	//   ....[0]....
.L_2377:
        /*00c8*/ 	.word	0x00000af0


	//   ....[1]....
        /*00cc*/ 	.word	0x00022a10


	//----- nvinfo : EIATTR_INDIRECT_BRANCH_TARGETS
	.align		4
.L_2378:
        /*00d0*/ 	.byte	0x04, 0x34
        /*00d2*/ 	.short	(.L_2380 - .L_2379)


	//   ....[0]....
.L_2379:
        /*00d4*/ 	.word	.L_x_33892@srel
        /*00d8*/ 	.short	0x0
        /*00da*/ 	.short	0x0
        /*00dc*/ 	.word	0x3
        /*00e0*/ 	.word	.L_x_33893@srel
        /*00e4*/ 	.word	.L_x_33894@srel
        /*00e8*/ 	.word	.L_x_33895@srel


	//----- nvinfo : EIATTR_MAX_THREADS
	.align		4
.L_2380:
        /*00ec*/ 	.byte	0x04, 0x05
        /*00ee*/ 	.short	(.L_2382 - .L_2381)
.L_2381:
        /*00f0*/ 	.word	0x00000080
        /*00f4*/ 	.word	0x00000001
        /*00f8*/ 	.word	0x00000001


	//----- nvinfo : EIATTR_CRS_STACK_SIZE
	.align		4
.L_2382:
        /*00fc*/ 	.byte	0x04, 0x1e
        /*00fe*/ 	.short	(.L_2384 - .L_2383)
.L_2383:
        /*0100*/ 	.word	0x00000000


	//----- nvinfo : EIATTR_CBANK_PARAM_SIZE
	.align		4
.L_2384:
        /*0104*/ 	.byte	0x03, 0x19
        /*0106*/ 	.short	0x00e8


	//----- nvinfo : EIATTR_PARAM_CBANK
	.align		4
        /*0108*/ 	.byte	0x04, 0x0a
        /*010a*/ 	.short	(.L_2386 - .L_2385)
	.align		4
.L_2385:
        /*010c*/ 	.word	index@(.nv.constant0._ZN10layer_norm13ln_fwd_kernelINS_13Kernel_traitsIf13__nv_bfloat16fS2_fjLj5120ELj1ELj1ELj4ELj16ENS_18Kernel_traits_baseILj5120EfS2_fS2_fjLj128EEEEELb1ELb1ELb0ELb0EEEvNS_9FwdParamsE)
        /*0110*/ 	.short	0x0380
        /*0112*/ 	.short	0x00e8


	//----- nvinfo : EIATTR_SW_WAR
	.align		4
.L_2386:
        /*0114*/ 	.byte	0x04, 0x36
        /*0116*/ 	.short	(.L_2388 - .L_2387)
.L_2387:
        /*0118*/ 	.word	0x00000008
.L_2388:


//--------------------- .nv.info._ZN10layer_norm13ln_fwd_kernelINS_13Kernel_traitsIf13__nv_bfloat16fS2_fjLj5120ELj1ELj1ELj4ELj16ENS_18Kernel_traits_baseILj5120EfS2_fS2_fjLj128EEEEELb1ELb1ELb0ELb1EEEvNS_9FwdParamsE --------------------------
	.section	.nv.info._ZN10layer_norm13ln_fwd_kernelINS_13Kernel_traitsIf13__nv_bfloat16fS2_fjLj5120ELj1ELj1ELj4ELj16ENS_18Kernel_traits_baseILj5120EfS2_fS2_fjLj128EEEEELb1ELb1ELb0ELb1EEEvNS_9FwdParamsE,"",@"SHT_CUDA_INFO"
	.sectionflags	@""
	.align	4


	//----- nvinfo : EIATTR_CUDA_API_VERSION
	.align		4
        /*0000*/ 	.byte	0x04, 0x37
        /*0002*/ 	.short	(.L_2390 - .L_2389)
.L_2389:
        /*0004*/ 	.word	0x00000082


	//----- nvinfo : EIATTR_KPARAM_INFO
	.align		4
.L_2390:
        /*0008*/ 	.byte	0x04, 0x17
        /*000a*/ 	.short	(.L_2392 - .L_2391)
.L_2391:
        /*000c*/ 	.word	0x00000000
        /*0010*/ 	.short	0x0000
        /*0012*/ 	.short	0x0000
        /*0014*/ 	.byte	0x00, 0xf0, 0xa1, 0x03


	//----- nvinfo : EIATTR_SPARSE_MMA_MASK
	.align		4
.L_2392:
        /*0018*/ 	.byte	0x03, 0x50
        /*001a*/ 	.short	0x0000


	//----- nvinfo : EIATTR_MAXREG_COUNT
	.align		4
        /*001c*/ 	.byte	0x03, 0x1b
        /*001e*/ 	.short	0x00ff


	//----- nvinfo : EIATTR_NUM_BARRIERS
	.align		4
        /*0020*/ 	.byte	0x02, 0x4c
        /*0022*/ 	.byte	0x01
	.zero		1


	//----- nvinfo : EIATTR_MERCURY_ISA_VERSION
	.align		4
        /*0024*/ 	.byte	0x03, 0x5f
        /*0026*/ 	.short	0x0101


	//----- nvinfo : EIATTR_COOP_GROUP_MASK_REGIDS
	.align		4
        /*0028*/ 	.byte	0x04, 0x29
        /*002a*/ 	.short	(.L_2394 - .L_2393)


	//   ....[0]....
.L_2393:
        /*002c*/ 	.word	0xffffffff


	//   ....[1]....
        /*0030*/ 	.word	0xffffffff


	//   ....[2]....
        /*0034*/ 	.word	0xffffffff


	//   ....[3]....
        /*0038*/ 	.word	0xffffffff


	//   ....[4]....
        /*003c*/ 	.word	0xffffffff


	//   ....[5]....
        /*0040*/ 	.word	0xffffffff


	//   ....[6]....
        /*0044*/ 	.word	0xffffffff


	//   ....[7]....
        /*0048*/ 	.word	0xffffffff


	//   ....[8]....
        /*004c*/ 	.word	0xffffffff


	//   ....[9]....
        /*0050*/ 	.word	0xffffffff


	//   ....[10]....
        /*0054*/ 	.word	0xffffffff


	//   ....[11]....
        /*0058*/ 	.word	0xffffffff


	//   ....[12]....
        /*005c*/ 	.word	0xffffffff


	//   ....[13]....
        /*0060*/ 	.word	0xffffffff


	//   ....[14]....
        /*0064*/ 	.word	0xffffffff


	//   ....[15]....
        /*0068*/ 	.word	0xffffffff


	//   ....[16]....
        /*006c*/ 	.word	0xffffffff


	//   ....[17]....
        /*0070*/ 	.word	0xffffffff


	//----- nvinfo : EIATTR_COOP_GROUP_INSTR_OFFSETS
	.align		4
.L_2394:
        /*0074*/ 	.byte	0x04, 0x28
        /*0076*/ 	.short	(.L_2396 - .L_2395)


	//   ....[0]....
.L_2395:
        /*0078*/ 	.word	0x0001f6a0


	//   ....[1]....
        /*007c*/ 	.word	0x0001f6c0


	//   ....[2]....
        /*0080*/ 	.word	0x0001f6e0


	//   ....[3]....
        /*0084*/ 	.word	0x0001f700


	//   ....[4]....
        /*0088*/ 	.word	0x0001f720


	//   ....[5]....
        /*008c*/ 	.word	0x0001fc60


	//   ....[6]....
        /*0090*/ 	.word	0x0001fc90


	//   ....[7]....
        /*0094*/ 	.word	0x0001fcc0


	//   ....[8]....
        /*0098*/ 	.word	0x0001fd00


	//   ....[9]....
        /*009c*/ 	.word	0x0001fd30


	//   ....[10]....
        /*00a0*/ 	.word	0x0001fee0


	//   ....[11]....
        /*00a4*/ 	.word	0x0001ff20


	//   ....[12]....
        /*00a8*/ 	.word	0x0001ff60


	//   ....[13]....
        /*00ac*/ 	.word	0x0001ffa0


	//   ....[14]....
        /*00b0*/ 	.word	0x00020020


	//   ....[15]....
        /*00b4*/ 	.word	0x00020090


	//   ....[16]....
        /*00b8*/ 	.word	0x00020110


	//   ....[17]....
        /*00bc*/ 	.word	0x00020140


	//----- nvinfo : EIATTR_VRC_CTA_INIT_COUNT
	.align		4
.L_2396:
        /*00c0*/ 	.byte	0x02, 0x4a
	.zero		1
	.zero		1


	//----- nvinfo : EIATTR_EXIT_INSTR_OFFSETS
	.align		4
        /*00c4*/ 	.byte	0x04, 0x1c
        /*00c6*/ 	.short	(.L_2398 - .L_2397)


	//   ....[0]....
.L_2397:
        /*00c8*/ 	.word	0x000006e0


	//   ....[1]....
        /*00cc*/ 	.word	0x00020bc0


	//----- nvinfo : EIATTR_INDIRECT_BRANCH_TARGETS
	.align		4
.L_2398:
        /*00d0*/ 	.byte	0x04, 0x34
        /*00d2*/ 	.short	(.L_2400 - .L_2399)


	//   ....[0]....
.L_2399:
        /*00d4*/ 	.word	.L_x_33896@srel
        /*00d8*/ 	.short	0x0
        /*00da*/ 	.short	0x0
        /*00dc*/ 	.word	0x3
        /*00e0*/ 	.word	.L_x_33897@srel
        /*00e4*/ 	.word	.L_x_33898@srel
        /*00e8*/ 	.word	.L_x_33899@srel


	//----- nvinfo : EIATTR_MAX_THREADS
	.align		4
.L_2400:
        /*00ec*/ 	.byte	0x04, 0x05
        /*00ee*/ 	.short	(.L_2402 - .L_2401)
.L_2401:
        /*00f0*/ 	.word	0x00000080
        /*00f4*/ 	.word	0x00000001
        /*00f8*/ 	.word	0x00000001


	//----- nvinfo : EIATTR_CRS_STACK_SIZE
	.align		4
.L_2402:
        /*00fc*/ 	.byte	0x04, 0x1e
        /*00fe*/ 	.short	(.L_2404 - .L_2403)
.L_2403:
        /*0100*/ 	.word	0x00000000


	//----- nvinfo : EIATTR_CBANK_PARAM_SIZE
	.align		4
.L_2404:
        /*0104*/ 	.byte	0x03, 0x19
        /*0106*/ 	.short	0x00e8


	//----- nvinfo : EIATTR_PARAM_CBANK
	.align		4
        /*0108*/ 	.byte	0x04, 0x0a
        /*010a*/ 	.short	(.L_2406 - .L_2405)
	.align		4
.L_2405:
        /*010c*/ 	.word	index@(.nv.constant0._ZN10layer_norm13ln_fwd_kernelINS_13Kernel_traitsIf13__nv_bfloat16fS2_fjLj5120ELj1ELj1ELj4ELj16ENS_18Kernel_traits_baseILj5120EfS2_fS2_fjLj128EEEEELb1ELb1ELb0ELb1EEEvNS_9FwdParamsE)
        /*0110*/ 	.short	0x0380
        /*0112*/ 	.short	0x00e8


	//----- nvinfo : EIATTR_SW_WAR
	.align		4
.L_2406:
        /*0114*/ 	.byte	0x04, 0x36
        /*0116*/ 	.short	(.L_2408 - .L_2407)
.L_2407:
        /*0118*/ 	.word	0x00000008
.L_2408:


//--------------------- .nv.info._ZN10layer_norm13ln_fwd_kernelINS_13Kernel_traitsIf13__nv_bfloat16fS2_fjLj5120ELj1ELj1ELj4ELj16ENS_18Kernel_traits_baseILj5120EfS2_fS2_fjLj128EEEEELb1ELb1ELb1ELb0EEEvNS_9FwdParamsE --------------------------
	.section	.nv.info._ZN10layer_norm13ln_fwd_kernelINS_13Kernel_traitsIf13__nv_bfloat16fS2_fjLj5120ELj1ELj1ELj4ELj16ENS_18Kernel_traits_baseILj5120EfS2_fS2_fjLj128EEEEELb1ELb1ELb1ELb0EEEvNS_9FwdParamsE,"",@"SHT_CUDA_INFO"
	.sectionflags	@""
	.align	4


	//----- nvinfo : EIATTR_CUDA_API_VERSION
	.align		4
        /*0000*/ 	.byte	0x04, 0x37
        /*0002*/ 	.short	(.L_2410 - .L_2409)
.L_2409:
        /*0004*/ 	.word	0x00000082


	//----- nvinfo : EIATTR_KPARAM_INFO
	.align		4
.L_2410:
        /*0008*/ 	.byte	0x04, 0x17
        /*000a*/ 	.short	(.L_2412 - .L_2411)
.L_2411:
        /*000c*/ 	.word	0x00000000
        /*0010*/ 	.short	0x0000
        /*0012*/ 	.short	0x0000
        /*0014*/ 	.byte	0x00, 0xf0, 0xa1, 0x03


	//----- nvinfo : EIATTR_SPARSE_MMA_MASK
	.align		4
.L_2412:
        /*0018*/ 	.byte	0x03, 0x50
        /*001a*/ 	.short	0x0000


	//----- nvinfo : EIATTR_MAXREG_COUNT
	.align		4
        /*001c*/ 	.byte	0x03, 0x1b
        /*001e*/ 	.short	0x00ff


	//----- nvinfo : EIATTR_NUM_BARRIERS
	.align		4
        /*0020*/ 	.byte	0x02, 0x4c
        /*0022*/ 	.byte	0x01
	.zero		1


	//----- nvinfo : EIATTR_MERCURY_ISA_VERSION
	.align		4
        /*0024*/ 	.byte	0x03, 0x5f
        /*0026*/ 	.short	0x0101


	//----- nvinfo : EIATTR_COOP_GROUP_MASK_REGIDS
	.align		4
        /*0028*/ 	.byte	0x04, 0x29
        /*002a*/ 	.short	(.L_2414 - .L_2413)


	//   ....[0]....
.L_2413:
        /*002c*/ 	.word	0xffffffff


	//   ....[1]....
        /*0030*/ 	.word	0xffffffff


	//   ....[2]....
        /*0034*/ 	.word	0xffffffff


	//   ....[3]....
        /*0038*/ 	.word	0xffffffff


	//   ....[4]....
        /*003c*/ 	.word	0xffffffff


	//   ....[5]....
        /*0040*/ 	.word	0xffffffff


	//   ....[6]....
        /*0044*/ 	.word	0xffffffff


	//   ....[7]....
        /*0048*/ 	.word	0xffffffff


	//   ....[8]....
        /*004c*/ 	.word	0xffffffff


	//   ....[9]....
        /*0050*/ 	.word	0xffffffff


	//   ....[10]....
        /*0054*/ 	.word	0xffffffff


	//   ....[11]....
        /*0058*/ 	.word	0xffffffff


	//   ....[12]....
        /*005c*/ 	.word	0xffffffff


	//   ....[13]....
        /*0060*/ 	.word	0xffffffff


	//   ....[14]....
        /*0064*/ 	.word	0xffffffff


	//   ....[15]....
        /*0068*/ 	.word	0xffffffff


	//   ....[16]....
        /*006c*/ 	.word	0xffffffff


	//   ....[17]....
        /*0070*/ 	.word	0xffffffff


	//----- nvinfo : EIATTR_COOP_GROUP_INSTR_OFFSETS
	.align		4
.L_2414:
        /*0074*/ 	.byte	0x04, 0x28
        /*0076*/ 	.short	(.L_2416 - .L_2415)


	//   ....[0]....
.L_2415:
        /*0078*/ 	.word	0x0001cc40


	//   ....[1]....
        /*007c*/ 	.word	0x0001cc60


	//   ....[2]....
        /*0080*/ 	.word	0x0001cc80


	//   ....[3]....
        /*0084*/ 	.word	0x0001cca0


	//   ....[4]....
        /*0088*/ 	.word	0x0001ccc0


	//   ....[5]....
        /*008c*/ 	.word	0x0001d220


	//   ....[6]....
        /*0090*/ 	.word	0x0001d250


	//   ....[7]....
        /*0094*/ 	.word	0x0001d280


	//   ....[8]....
        /*0098*/ 	.word	0x0001d2a0


	//   ....[9]....
        /*009c*/ 	.word	0x0001d2d0


	//   ....[10]....
        /*00a0*/ 	.word	0x0001d350


	//   ....[11]....
        /*00a4*/ 	.word	0x0001d3c0


	//   ....[12]....
        /*00a8*/ 	.word	0x0001d400


	//   ....[13]....
        /*00ac*/ 	.word	0x0001d420


	//   ....[14]....
        /*00b0*/ 	.word	0x0001d4c0


	//   ....[15]....
        /*00b4*/ 	.word	0x0001d4f0


	//   ....[16]....
        /*00b8*/ 	.word	0x0001d590


	//   ....[17]....
        /*00bc*/ 	.word	0x0001d5b0


	//----- nvinfo : EIATTR_VRC_CTA_INIT_COUNT
	.align		4
.L_2416:
        /*00c0*/ 	.byte	0x02, 0x4a
	.zero		1
	.zero		1


	//----- nvinfo : EIATTR_EXIT_INSTR_OFFSETS
	.align		4
        /*00c4*/ 	.byte	0x04, 0x1c
        /*00c6*/ 	.short	(.L_2418 - .L_2417)


	//   ....[0]....
.L_2417:
        /*00c8*/ 	.word	0x00000c70


	//   ....[1]....
        /*00cc*/ 	.word	0x0001e250


	//----- nvinfo : EIATTR_MAX_THREADS
	.align		4
.L_2418:
        /*00d0*/ 	.byte	0x04, 0x05
        /*00d2*/ 	.short	(.L_2420 - .L_2419)
.L_2419:
        /*00d4*/ 	.word	0x00000080
        /*00d8*/ 	.word	0x00000001
        /*00dc*/ 	.word	0x00000001


	//----- nvinfo : EIATTR_CRS_STACK_SIZE
	.align		4
.L_2420:
        /*00e0*/ 	.byte	0x04, 0x1e
        /*00e2*/ 	.short	(.L_2422 - .L_2421)
.L_2421:
        /*00e4*/ 	.word	0x00000000


	//----- nvinfo : EIATTR_CBANK_PARAM_SIZE
	.align		4
.L_2422:
        /*00e8*/ 	.byte	0x03, 0x19
        /*00ea*/ 	.short	0x00e8


	//----- nvinfo : EIATTR_PARAM_CBANK
	.align		4
        /*00ec*/ 	.byte	0x04, 0x0a
        /*00ee*/ 	.short	(.L_2424 - .L_2423)
	.align		4
.L_2423:
        /*00f0*/ 	.word	index@(.nv.constant0._ZN10layer_norm13ln_fwd_kernelINS_13Kernel_traitsIf13__nv_bfloat16fS2_fjLj5120ELj1ELj1ELj4ELj16ENS_18Kernel_traits_baseILj5120EfS2_fS2_fjLj128EEEEELb1ELb1ELb1ELb0EEEvNS_9FwdParamsE)
        /*00f4*/ 	.short	0x0380
        /*00f6*/ 	.short	0x00e8


	//----- nvinfo : EIATTR_SW_WAR
	.align		4
.L_2424:
        /*00f8*/ 	.byte	0x04, 0x36
        /*00fa*/ 	.short	(.L_2426 - .L_2425)
.L_2425:
        /*00fc*/ 	.word	0x00000008
.L_2426:


//--------------------- .nv.info._ZN10layer_norm13ln_fwd_kernelINS_13Kernel_traitsIf13__nv_bfloat16fS2_fjLj5120ELj1ELj1ELj4ELj16ENS_18Kernel_traits_baseILj5120EfS2_fS2_fjLj128EEEEELb1ELb1ELb1ELb1EEEvNS_9FwdParamsE --------------------------
	.section	.nv.info._ZN10layer_norm13ln_fwd_kernelINS_13Kernel_traitsIf13__nv_bfloat16fS2_fjLj5120ELj1ELj1ELj4ELj16ENS_18Kernel_traits_baseILj5120EfS2_fS2_fjLj128EEEEELb1ELb1ELb1ELb1EEEvNS_9FwdParamsE,"",@"SHT_CUDA_INFO"
	.sectionflags	@""
	.align	4


	//----- nvinfo : EIATTR_CUDA_API_VERSION
	.align		4
        /*0000*/ 	.byte	0x04, 0x37
        /*0002*/ 	.short	(.L_2428 - .L_2427)
.L_2427:
        /*0004*/ 	.word	0x00000082


	//----- nvinfo : EIATTR_KPARAM_INFO
	.align		4
.L_2428:
        /*0008*/ 	.byte	0x04, 0x17
        /*000a*/ 	.short	(.L_2430 - .L_2429)
.L_2429:
        /*000c*/ 	.word	0x00000000
        /*0010*/ 	.short	0x0000
        /*0012*/ 	.short	0x0000
        /*0014*/ 	.byte	0x00, 0xf0, 0xa1, 0x03


	//----- nvinfo : EIATTR_SPARSE_MMA_MASK
	.align		4
.L_2430:
        /*0018*/ 	.byte	0x03, 0x50
        /*001a*/ 	.short	0x0000


	//----- nvinfo : EIATTR_MAXREG_COUNT
	.align		4
        /*001c*/ 	.byte	0x03, 0x1b
        /*001e*/ 	.short	0x00ff


	//----- nvinfo : EIATTR_NUM_BARRIERS
	.align		4
        /*0020*/ 	.byte	0x02, 0x4c
        /*0022*/ 	.byte	0x01
	.zero		1


	//----- nvinfo : EIATTR_MERCURY_ISA_VERSION
	.align		4
        /*0024*/ 	.byte	0x03, 0x5f
        /*0026*/ 	.short	0x0101


	//----- nvinfo : EIATTR_COOP_GROUP_MASK_REGIDS
	.align		4
        /*0028*/ 	.byte	0x04, 0x29
        /*002a*/ 	.short	(.L_2432 - .L_2431)


	//   ....[0]....
.L_2431:
        /*002c*/ 	.word	0xffffffff


	//   ....[1]....
        /*0030*/ 	.word	0xffffffff


	//   ....[2]....
        /*0034*/ 	.word	0xffffffff


	//   ....[3]....
        /*0038*/ 	.word	0xffffffff


	//   ....[4]....
        /*003c*/ 	.word	0xffffffff


	//   ....[5]....
        /*0040*/ 	.word	0xffffffff


	//   ....[6]....
        /*0044*/ 	.word	0xffffffff


	//   ....[7]....
        /*0048*/ 	.word	0xffffffff


	//   ....[8]....
        /*004c*/ 	.word	0xffffffff


	//   ....[9]....
        /*0050*/ 	.word	0xffffffff


	//   ....[10]....
        /*0054*/ 	.word	0xffffffff


	//   ....[11]....
        /*0058*/ 	.word	0xffffffff


	//   ....[12]....
        /*005c*/ 	.word	0xffffffff


	//   ....[13]....
        /*0060*/ 	.word	0xffffffff


	//   ....[14]....
        /*0064*/ 	.word	0xffffffff


	//   ....[15]....
        /*0068*/ 	.word	0xffffffff


	//   ....[16]....
        /*006c*/ 	.word	0xffffffff


	//   ....[17]....
        /*0070*/ 	.word	0xffffffff


	//----- nvinfo : EIATTR_COOP_GROUP_INSTR_OFFSETS
	.align		4
.L_2432:
        /*0074*/ 	.byte	0x04, 0x28
        /*0076*/ 	.short	(.L_2434 - .L_2433)


	//   ....[0]....
.L_2433:
        /*0078*/ 	.word	0x00020a10


	//   ....[1]....
        /*007c*/ 	.word	0x00020a50


	//   ....[2]....
        /*0080*/ 	.word	0x00020a70


	//   ....[3]....
        /*0084*/ 	.word	0x00020a90


	//   ....[4]....
        /*0088*/ 	.word	0x00020ab0


	//   ....[5]....
        /*008c*/ 	.word	0x00021010


	//   ....[6]....
        /*0090*/ 	.word	0x00021030


	//   ....[7]....
        /*0094*/ 	.word	0x00021050


	//   ....[8]....
        /*0098*/ 	.word	0x00021070


	//   ....[9]....
        /*009c*/ 	.word	0x00021090


	//   ....[10]....
        /*00a0*/ 	.word	0x00021210


	//   ....[11]....
        /*00a4*/ 	.word	0x00021240


	//   ....[12]....
        /*00a8*/ 	.word	0x00021250


	//   ....[13]....
        /*00ac*/ 	.word	0x000212a0


	//   ....[14]....
        /*00b0*/ 	.word	0x00021370


	//   ....[15]....
        /*00b4*/ 	.word	0x000213a0


	//   ....[16]....
        /*00b8*/ 	.word	0x00021440


	//   ....[17]....
        /*00bc*/ 	.word	0x00021470


	//----- nvinfo : EIATTR_VRC_CTA_INIT_COUNT
	.align		4
.L_2434:
        /*00c0*/ 	.byte	0x02, 0x4a
	.zero		1
	.zero		1


	//----- nvinfo : EIATTR_EXIT_INSTR_OFFSETS
	.align		4
        /*00c4*/ 	.byte	0x04, 0x1c
        /*00c6*/ 	.short	(.L_2436 - .L_2435)


	//   ....[0]....
.L_2435:
        /*00c8*/ 	.word	0x000006c0


	//   ....[1]....
        /*00cc*/ 	.word	0x00021fa0


	//----- nvinfo : EIATTR_MAX_THREADS
	.align		4
.L_2436:
        /*00d0*/ 	.byte	0x04, 0x05
        /*00d2*/ 	.short	(.L_2438 - .L_2437)
.L_2437:
        /*00d4*/ 	.word	0x00000080
        /*00d8*/ 	.word	0x00000001
        /*00dc*/ 	.word	0x00000001


	//----- nvinfo : EIATTR_CRS_STACK_SIZE
	.align		4
.L_2438:
        /*00e0*/ 	.byte	0x04, 0x1e
        /*00e2*/ 	.short	(.L_2440 - .L_2439)
.L_2439:
        /*00e4*/ 	.word	0x00000000


	//----- nvinfo : EIATTR_CBANK_PARAM_SIZE
	.align		4
.L_2440:
        /*00e8*/ 	.byte	0x03, 0x19
        /*00ea*/ 	.short	0x00e8


	//----- nvinfo : EIATTR_PARAM_CBANK
	.align		4
        /*00ec*/ 	.byte	0x04, 0x0a
        /*00ee*/ 	.short	(.L_2442 - .L_2441)
	.align		4
.L_2441:
        /*00f0*/ 	.word	index@(.nv.constant0._ZN10layer_norm13ln_fwd_kernelINS_13Kernel_traitsIf13__nv_bfloat16fS2_fjLj5120ELj1ELj1ELj4ELj16ENS_18Kernel_traits_baseILj5120EfS2_fS2_fjLj128EEEEELb1ELb1ELb1ELb1EEEvNS_9FwdParamsE)
        /*00f4*/ 	.short	0x0380
        /*00f6*/ 	.short	0x00e8


	//----- nvinfo : EIATTR_SW_WAR
	.align		4
.L_2442:
        /*00f8*/ 	.byte	0x04, 0x36
        /*00fa*/ 	.short	(.L_2444 - .L_2443)
.L_2443:
        /*00fc*/ 	.word	0x00000008
.L_2444:


//--------------------- .nv.info._ZN10layer_norm13ln_fwd_kernelINS_13Kernel_traitsIf6__halfS2_S2_fjLj5120ELj1ELj1ELj4ELj16ENS_18Kernel_traits_baseILj5120EfS2_S2_S2_fjLj128EEEEELb0ELb0ELb0ELb0EEEvNS_9FwdParamsE --------------------------
	.section	.nv.info._ZN10layer_norm13ln_fwd_kernelINS_13Kernel_traitsIf6__halfS2_S2_fjLj5120ELj1ELj1ELj4ELj16ENS_18Kernel_traits_baseILj5120EfS2_S2_S2_fjLj128EEEEELb0ELb0ELb0ELb0EEEvNS_9FwdParamsE,"",@"SHT_CUDA_INFO"
	.sectionflags	@""
	.align	4


	//----- nvinfo : EIATTR_CUDA_API_VERSION
	.align		4
        /*0000*/ 	.byte	0x04, 0x37
        /*0002*/ 	.short	(.L_2446 - .L_2445)
.L_2445:
        /*0004*/ 	.word	0x00000082


	//----- nvinfo : EIATTR_KPARAM_INFO
	.align		4
.L_2446:
        /*0008*/ 	.byte	0x04, 0x17
        /*000a*/ 	.short	(.L_2448 - .L_2447)
.L_2447:
        /*000c*/ 	.word	0x00000000
        /*0010*/ 	.short	0x0000
        /*0012*/ 	.short	0x0000
        /*0014*/ 	.byte	0x00, 0xf0, 0xa1, 0x03


	//----- nvinfo : EIATTR_SPARSE_MMA_MASK
	.align		4
.L_2448:
        /*0018*/ 	.byte	0x03, 0x50
        /*001a*/ 	.short	0x0000


	//----- nvinfo : EIATTR_MAXREG_COUNT
	.align		4
        /*001c*/ 	.byte	0x03, 0x1b
        /*001e*/ 	.short	0x00ff


	//----- nvinfo : EIATTR_NUM_BARRIERS
	.align		4
        /*0020*/ 	.byte	0x02, 0x4c
        /*0022*/ 	.byte	0x01
	.zero		1


	//----- nvinfo : EIATTR_MERCURY_ISA_VERSION
	.align		4
        /*0024*/ 	.byte	0x03, 0x5f
        /*0026*/ 	.short	0x0101


	//----- nvinfo : EIATTR_COOP_GROUP_MASK_REGIDS
	.align		4
        /*0028*/ 	.byte	0x04, 0x29
        /*002a*/ 	.short	(.L_2450 - .L_2449)


	//   ....[0]....
.L_2449:
        /*002c*/ 	.word	0xffffffff


	//   ....[1]....
        /*0030*/ 	.word	0xffffffff


	//   ....[2]....
        /*0034*/ 	.word	0xffffffff


	//   ....[3]....
        /*0038*/ 	.word	0xffffffff


	//   ....[4]....
        /*003c*/ 	.word	0xffffffff


	//   ....[5]....
        /*0040*/ 	.word	0xffffffff


	//   ....[6]....
        /*0044*/ 	.word	0xffffffff


	//   ....[7]....
        /*0048*/ 	.word	0xffffffff


	//   ....[8]....
        /*004c*/ 	.word	0xffffffff


	//   ....[9]....
        /*0050*/ 	.word	0xffffffff


	//   ....[10]....
        /*0054*/ 	.word	0xffffffff


	//   ....[11]....
        /*0058*/ 	.word	0xffffffff


	//   ....[12]....
        /*005c*/ 	.word	0xffffffff


	//   ....[13]....
        /*0060*/ 	.word	0xffffffff


	//   ....[14]....
        /*0064*/ 	.word	0xffffffff


	//   ....[15]....
        /*0068*/ 	.word	0xffffffff


	//   ....[16]....
        /*006c*/ 	.word	0xffffffff


	//   ....[17]....
        /*0070*/ 	.word	0xffffffff


	//----- nvinfo : EIATTR_COOP_GROUP_INSTR_OFFSETS
	.align		4
.L_2450:
        /*0074*/ 	.byte	0x04, 0x28
        /*0076*/ 	.short	(.L_2452 - .L_2451)


	//   ....[0]....
.L_2451:
        /*0078*/ 	.word	0x00002840


	//   ....[1]....
        /*007c*/ 	.word	0x00002860


	//   ....[2]....
        /*0080*/ 	.word	0x00002880


	//   ....[3]....
        /*0084*/ 	.word	0x000028a0


	//   ....[4]....
        /*0088*/ 	.word	0x000028c0


	//   ....[5]....
        /*008c*/ 	.word	0x00002e40


	//   ....[6]....
        /*0090*/ 	.word	0x00002e70


	//   ....[7]....
        /*0094*/ 	.word	0x00002e90


	//   ....[8]....
        /*0098*/ 	.word	0x00002ec0


	//   ....[9]....
        /*009c*/ 	.word	0x00002ef0


	//   ....[10]....
        /*00a0*/ 	.word	0x00002f60


	//   ....[11]....
        /*00a4*/ 	.word	0x00002fc0


	//   ....[12]....
        /*00a8*/ 	.word	0x00002ff0


	//   ....[13]....
        /*00ac*/ 	.word	0x00003000


	//   ....[14]....
        /*00b0*/ 	.word	0x000030a0


	//   ....[15]....
        /*00b4*/ 	.word	0x00003100


	//   ....[16]....
        /*00b8*/ 	.word	0x00003190


	//   ....[17]....
        /*00bc*/ 	.word	0x000031c0


	//----- nvinfo : EIATTR_VRC_CTA_INIT_COUNT
	.align		4
.L_2452:
        /*00c0*/ 	.byte	0x02, 0x4a
	.zero		1
	.zero		1


	//----- nvinfo : EIATTR_EXIT_INSTR_OFFSETS
	.align		4
        /*00c4*/ 	.byte	0x04, 0x1c
        /*00c6*/ 	.short	(.L_2454 - .L_2453)


	//   ....[0]....
.L_2453:
        /*00c8*/ 	.word	0x000007b0


	//   ....[1]....
        /*00cc*/ 	.word	0x00003db0


	//----- nvinfo : EIATTR_MAX_THREADS
	.align		4
.L_2454:
        /*00d0*/ 	.byte	0x04, 0x05
        /*00d2*/ 	.short	(.L_2456 - .L_2455)
.L_2455:
        /*00d4*/ 	.word	0x00000080
        /*00d8*/ 	.word	0x00000001
        /*00dc*/ 	.word	0x00000001


	//----- nvinfo : EIATTR_CRS_STACK_SIZE
	.align		4
.L_2456:
        /*00e0*/ 	.byte	0x04, 0x1e
        /*00e2*/ 	.short	(.L_2458 - .L_2457)
.L_2457:
        /*00e4*/ 	.word	0x00000000


	//----- nvinfo : EIATTR_CBANK_PARAM_SIZE
	.align		4
.L_2458:
        /*00e8*/ 	.byte	0x03, 0x19
        /*00ea*/ 	.short	0x00e8


	//----- nvinfo : EIATTR_PARAM_CBANK
	.align		4
        /*00ec*/ 	.byte	0x04, 0x0a
        /*00ee*/ 	.short	(.L_2460 - .L_2459)
	.align		4
.L_2459:
        /*00f0*/ 	.word	index@(.nv.constant0._ZN10layer_norm13ln_fwd_kernelINS_13Kernel_traitsIf6__halfS2_S2_fjLj5120ELj1ELj1ELj4ELj16ENS_18Kernel_traits_baseILj5120EfS2_S2_S2_fjLj128EEEEELb0ELb0ELb0ELb0EEEvNS_9FwdParamsE)
        /*00f4*/ 	.short	0x0380
        /*00f6*/ 	.short	0x00e8


	//----- nvinfo : EIATTR_SW_WAR
	.align		4
.L_2460:
        /*00f8*/ 	.byte	0x04, 0x36
        /*00fa*/ 	.short	(.L_2462 - .L_2461)
.L_2461:
        /*00fc*/ 	.word	0x00000008
.L_2462:


//--------------------- .nv.info._ZN10layer_norm13ln_fwd_kernelINS_13Kernel_traitsIf6__halfS2_S2_fjLj5120ELj1ELj1ELj4ELj16ENS_18Kernel_traits_baseILj5120EfS2_S2_S2_fjLj128EEEEELb0ELb0ELb0ELb1EEEvNS_9FwdParamsE --------------------------
	.section	.nv.info._ZN10layer_norm13ln_fwd_kernelINS_13Kernel_traitsIf6__halfS2_S2_fjLj5120ELj1ELj1ELj4ELj16ENS_18Kernel_traits_baseILj5120EfS2_S2_S2_fjLj128EEEEELb0ELb0ELb0ELb1EEEvNS_9FwdParamsE,"",@"SHT_CUDA_INFO"
	.sectionflags	@""
	.align	4


	//----- nvinfo : EIATTR_CUDA_API_VERSION
	.align		4
        /*0000*/ 	.byte	0x04, 0x37
        /*0002*/ 	.short	(.L_2464 - .L_2463)
.L_2463:
        /*0004*/ 	.word	0x00000082


	//----- nvinfo : EIATTR_KPARAM_INFO
	.align		4
.L_2464:
        /*0008*/ 	.byte	0x04, 0x17
        /*000a*/ 	.short	(.L_2466 - .L_2465)
.L_2465:
        /*000c*/ 	.word	0x00000000
        /*0010*/ 	.short	0x0000
        /*0012*/ 	.short	0x0000
        /*0014*/ 	.byte	0x00, 0xf0, 0xa1, 0x03


	//----- nvinfo : EIATTR_SPARSE_MMA_MASK
	.align		4
.L_2466:
        /*0018*/ 	.byte	0x03, 0x50
        /*001a*/ 	.short	0x0000


	//----- nvinfo : EIATTR_MAXREG_COUNT
	.align		4
        /*001c*/ 	.byte	0x03, 0x1b
        /*001e*/ 	.short	0x00ff


	//----- nvinfo : EIATTR_NUM_BARRIERS
	.align		4
        /*0020*/ 	.byte	0x02, 0x4c
        /*0022*/ 	.byte	0x01
	.zero		1


	//----- nvinfo : EIATTR_MERCURY_ISA_VERSION
	.align		4
        /*0024*/ 	.byte	0x03, 0x5f
        /*0026*/ 	.short	0x0101


	//----- nvinfo : EIATTR_COOP_GROUP_MASK_REGIDS
	.align		4
        /*0028*/ 	.byte	0x04, 0x29
        /*002a*/ 	.short	(.L_2468 - .L_2467)


	//   ....[0]....
.L_2467:
        /*002c*/ 	.word	0xffffffff


	//   ....[1]....
        /*0030*/ 	.word	0xffffffff


	//   ....[2]....
        /*0034*/ 	.word	0xffffffff


	//   ....[3]....
        /*0038*/ 	.word	0xffffffff


	//   ....[4]....
        /*003c*/ 	.word	0xffffffff


	//   ....[5]....
        /*0040*/ 	.word	0xffffffff


	//   ....[6]....
        /*0044*/ 	.word	0xffffffff


	//   ....[7]....
        /*0048*/ 	.word	0xffffffff


	//   ....[8]....
        /*004c*/ 	.word	0xffffffff


	//   ....[9]....
        /*0050*/ 	.word	0xffffffff


	//   ....[10]....
        /*0054*/ 	.word	0xffffffff


	//   ....[11]....
        /*0058*/ 	.word	0xffffffff


	//   ....[12]....
        /*005c*/ 	.word	0xffffffff


	//   ....[13]....
        /*0060*/ 	.word	0xffffffff


	//   ....[14]....
        /*0064*/ 	.word	0xffffffff


	//   ....[15]....
        /*0068*/ 	.word	0xffffffff


	//   ....[16]....
        /*006c*/ 	.word	0xffffffff


	//   ....[17]....
        /*0070*/ 	.word	0xffffffff


	//----- nvinfo : EIATTR_COOP_GROUP_INSTR_OFFSETS
	.align		4
.L_2468:
        /*0074*/ 	.byte	0x04, 0x28
        /*0076*/ 	.short	(.L_2470 - .L_2469)


	//   ....[0]....
.L_2469:
        /*0078*/ 	.word	0x00002170


	//   ....[1]....
        /*007c*/ 	.word	0x00002190


	//   ....[2]....
        /*0080*/ 	.word	0x000021b0


	//   ....[3]....
        /*0084*/ 	.word	0x000021d0


	//   ....[4]....
        /*0088*/ 	.word	0x000021f0


	//   ....[5]....
        /*008c*/ 	.word	0x00002720


	//   ....[6]....
        /*0090*/ 	.word	0x00002750


	//   ....[7]....
        /*0094*/ 	.word	0x00002780


	//   ....[8]....
        /*0098*/ 	.word	0x000027a0


	//   ....[9]....
        /*009c*/ 	.word	0x000027e0


	//   ....[10]....
        /*00a0*/ 	.word	0x00002870


	//   ....[11]....
        /*00a4*/ 	.word	0x000028d0


	//   ....[12]....
        /*00a8*/ 	.word	0x00002900


	//   ....[13]....
        /*00ac*/ 	.word	0x00002920


	//   ....[14]....
        /*00b0*/ 	.word	0x000029b0


	//   ....[15]....
        /*00b4*/ 	.word	0x000029f0


	//   ....[16]....
        /*00b8*/ 	.word	0x00002aa0


	//   ....[17]....
        /*00bc*/ 	.word	0x00002ac0


	//----- nvinfo : EIATTR_VRC_CTA_INIT_COUNT
	.align		4
.L_2470:
        /*00c0*/ 	.byte	0x02, 0x4a
	.zero		1
	.zero		1


	//----- nvinfo : EIATTR_EXIT_INSTR_OFFSETS
	.align		4
        /*00c4*/ 	.byte	0x04, 0x1c
        /*00c6*/ 	.short	(.L_2472 - .L_2471)


	//   ....[0]....
.L_2471:
        /*00c8*/ 	.word	0x00000490


	//   ....[1]....
        /*00cc*/ 	.word	0x00003530


	//----- nvinfo : EIATTR_MAX_THREADS
	.align		4
.L_2472:
        /*00d0*/ 	.byte	0x04, 0x05
        /*00d2*/ 	.short	(.L_2474 - .L_2473)
.L_2473:
        /*00d4*/ 	.word	0x00000080
        /*00d8*/ 	.word	0x00000001
        /*00dc*/ 	.word	0x00000001


	//----- nvinfo : EIATTR_CBANK_PARAM_SIZE
	.align		4
.L_2474:
        /*00e0*/ 	.byte	0x03, 0x19
        /*00e2*/ 	.short	0x00e8


	//----- nvinfo : EIATTR_PARAM_CBANK
	.align		4
        /*00e4*/ 	.byte	0x04, 0x0a
        /*00e6*/ 	.short	(.L_2476 - .L_2475)
	.align		4
.L_2475:
        /*00e8*/ 	.word	index@(.nv.constant0._ZN10layer_norm13ln_fwd_kernelINS_13Kernel_traitsIf6__halfS2_S2_fjLj5120ELj1ELj1ELj4ELj16ENS_18Kernel_traits_baseILj5120EfS2_S2_S2_fjLj128EEEEELb0ELb0ELb0ELb1EEEvNS_9FwdParamsE)
        /*00ec*/ 	.short	0x0380
        /*00ee*/ 	.short	0x00e8


	//----- nvinfo : EIATTR_SW_WAR
	.align		4
.L_2476:
        /*00f0*/ 	.byte	0x04, 0x36
        /*00f2*/ 	.short	(.L_2478 - .L_2477)
.L_2477:
        /*00f4*/ 	.word	0x00000008
.L_2478:


//--------------------- .nv.info._ZN10layer_norm13ln_fwd_kernelINS_13Kernel_traitsIf6__halfS2_S2_fjLj5120ELj1ELj1ELj4ELj16ENS_18Kernel_traits_baseILj5120EfS2_S2_S2_fjLj128EEEEELb0ELb0ELb1ELb0EEEvNS_9FwdParamsE --------------------------
	.section	.nv.info._ZN10layer_norm13ln_fwd_kernelINS_13Kernel_traitsIf6__halfS2_S2_fjLj5120ELj1ELj1ELj4ELj16ENS_18Kernel_traits_baseILj5120EfS2_S2_S2_fjLj128EEEEELb0ELb0ELb1ELb0EEEvNS_9FwdParamsE,"",@"SHT_CUDA_INFO"
	.sectionflags	@""
	.align	4


	//----- nvinfo : EIATTR_CUDA_API_VERSION
	.align		4
        /*0000*/ 	.byte	0x04, 0x37
        /*0002*/ 	.short	(.L_2480 - .L_2479)
.L_2479:
        /*0004*/ 	.word	0x00000082


	//----- nvinfo : EIATTR_KPARAM_INFO
	.align		4
.L_2480:
        /*0008*/ 	.byte	0x04, 0x17
        /*000a*/ 	.short	(.L_2482 - .L_2481)
.L_2481:
        /*000c*/ 	.word	0x00000000
        /*0010*/ 	.short	0x0000
        /*0012*/ 	.short	0x0000
        /*0014*/ 	.byte	0x00, 0xf0, 0xa1, 0x03


	//----- nvinfo : EIATTR_SPARSE_MMA_MASK
	.align		4
.L_2482:
        /*0018*/ 	.byte	0x03, 0x50
        /*001a*/ 	.short	0x0000


	//----- nvinfo : EIATTR_MAXREG_COUNT
	.align		4
        /*001c*/ 	.byte	0x03, 0x1b
        /*001e*/ 	.short	0x00ff


	//----- nvinfo : EIATTR_NUM_BARRIERS
	.align		4
        /*0020*/ 	.byte	0x02, 0x4c
        /*0022*/ 	.byte	0x01
	.zero		1


	//----- nvinfo : EIATTR_MERCURY_ISA_VERSION
	.align		4
        /*0024*/ 	.byte	0x03, 0x5f
        /*0026*/ 	.short	0x0101


	//----- nvinfo : EIATTR_COOP_GROUP_MASK_REGIDS
	.align		4
        /*0028*/ 	.byte	0x04, 0x29
        /*002a*/ 	.short	(.L_2484 - .L_2483)


	//   ....[0]....
.L_2483:
        /*002c*/ 	.word	0xffffffff


	//   ....[1]....
        /*0030*/ 	.word	0xffffffff


	//   ....[2]....
        /*0034*/ 	.word	0xffffffff


	//   ....[3]....
        /*0038*/ 	.word	0xffffffff


	//   ....[4]....
        /*003c*/ 	.word	0xffffffff


	//   ....[5]....
        /*0040*/ 	.word	0xffffffff


	//   ....[6]....
        /*0044*/ 	.word	0xffffffff


	//   ....[7]....
        /*0048*/ 	.word	0xffffffff


	//   ....[8]....
        /*004c*/ 	.word	0xffffffff


	//   ....[9]....
        /*0050*/ 	.word	0xffffffff


	//   ....[10]....
        /*0054*/ 	.word	0xffffffff


	//   ....[11]....
        /*0058*/ 	.word	0xffffffff


	//   ....[12]....
        /*005c*/ 	.word	0xffffffff


	//   ....[13]....
        /*0060*/ 	.word	0xffffffff


	//   ....[14]....
        /*0064*/ 	.word	0xffffffff


	//   ....[15]....
        /*0068*/ 	.word	0xffffffff


	//   ....[16]....
        /*006c*/ 	.word	0xffffffff


	//   ....[17]....
        /*0070*/ 	.word	0xffffffff


	//----- nvinfo : EIATTR_COOP_GROUP_INSTR_OFFSETS
	.align		4
.L_2484:
        /*0074*/ 	.byte	0x04, 0x28
        /*0076*/ 	.short	(.L_2486 - .L_2485)


	//   ....[0]....
.L_2485:
        /*0078*/ 	.word	0x00002ef0


	//   ....[1]....
        /*007c*/ 	.word	0x00002f10


	//   ....[2]....
        /*0080*/ 	.word	0x00002f30


	//   ....[3]....
        /*0084*/ 	.word	0x00002f50


	//   ....[4]....
        /*0088*/ 	.word	0x00002f70


	//   ....[5]....
        /*008c*/ 	.word	0x000034f0


	//   ....[6]....
        /*0090*/ 	.word	0x00003520


	//   ....[7]....
        /*0094*/ 	.word	0x00003550


	//   ....[8]....
        /*0098*/ 	.word	0x00003580


	//   ....[9]....
        /*009c*/ 	.word	0x000035a0


	//   ....[10]....
        /*00a0*/ 	.word	0x00003620


	//   ....[11]....
        /*00a4*/ 	.word	0x00003690


	//   ....[12]....
        /*00a8*/ 	.word	0x000036b0


	//   ....[13]....
        /*00ac*/ 	.word	0x000036c0


	//   ....[14]....
        /*00b0*/ 	.word	0x00003780


	//   ....[15]....
        /*00b4*/ 	.word	0x000037b0


	//   ....[16]....
        /*00b8*/ 	.word	0x00003850


	//   ....[17]....
        /*00bc*/ 	.word	0x00003880


	//----- nvinfo : EIATTR_VRC_CTA_INIT_COUNT
	.align		4
.L_2486:
        /*00c0*/ 	.byte	0x02, 0x4a
	.zero		1
	.zero		1


	//----- nvinfo : EIATTR_EXIT_INSTR_OFFSETS
	.align		4
        /*00c4*/ 	.byte	0x04, 0x1c
        /*00c6*/ 	.short	(.L_2488 - .L_2487)


	//   ....[0]....
.L_2487:
        /*00c8*/ 	.word	0x000007b0


	//   ....[1]....
        /*00cc*/ 	.word	0x000044e0


	//----- nvinfo : EIATTR_MAX_THREADS
	.align		4
.L_2488:
        /*00d0*/ 	.byte	0x04, 0x05
        /*00d2*/ 	.short	(.L_2490 - .L_2489)
.L_2489:
        /*00d4*/ 	.word	0x00000080
        /*00d8*/ 	.word	0x00000001
        /*00dc*/ 	.word	0x00000001


	//----- nvinfo : EIATTR_CRS_STACK_SIZE
	.align		4
.L_2490:
        /*00e0*/ 	.byte	0x04, 0x1e
        /*00e2*/ 	.short	(.L_2492 - .L_2491)
.L_2491:
        /*00e4*/ 	.word	0x00000000


	//----- nvinfo : EIATTR_CBANK_PARAM_SIZE
	.align		4
.L_2492:
        /*00e8*/ 	.byte	0x03, 0x19
        /*00ea*/ 	.short	0x00e8


	//----- nvinfo : EIATTR_PARAM_CBANK
	.align		4
        /*00ec*/ 	.byte	0x04, 0x0a
        /*00ee*/ 	.short	(.L_2494 - .L_2493)
	.align		4
.L_2493:
        /*00f0*/ 	.word	index@(.nv.constant0._ZN10layer_norm13ln_fwd_kernelINS_13Kernel_traitsIf6__halfS2_S2_fjLj5120ELj1ELj1ELj4ELj16ENS_18Kernel_traits_baseILj5120EfS2_S2_S2_fjLj128EEEEELb0ELb0ELb1ELb0EEEvNS_9FwdParamsE)
        /*00f4*/ 	.short	0x0380
        /*00f6*/ 	.short	0x00e8


	//----- nvinfo : EIATTR_SW_WAR
	.align		4
.L_2494:
        /*00f8*/ 	.byte	0x04, 0x36
        /*00fa*/ 	.short	(.L_2496 - .L_2495)
.L_2495:
        /*00fc*/ 	.word	0x00000008
.L_2496:


//--------------------- .nv.info._ZN10layer_norm13ln_fwd_kernelINS_13Kernel_traitsIf6__halfS2_S2_fjLj5120ELj1ELj1ELj4ELj16ENS_18Kernel_traits_baseILj5120EfS2_S2_S2_fjLj128EEEEELb0ELb0ELb1ELb1EEEvNS_9FwdParamsE --------------------------
	.section	.nv.info._ZN10layer_norm13ln_fwd_kernelINS_13Kernel_traitsIf6__halfS2_S2_fjLj5120ELj1ELj1ELj4ELj16ENS_18Kernel_traits_baseILj5120EfS2_S2_S2_fjLj128EEEEELb0ELb0ELb1ELb1EEEvNS_9FwdParamsE,"",@"SHT_CUDA_INFO"
	.sectionflags	@""
	.align	4


	//----- nvinfo : EIATTR_CUDA_API_VERSION
	.align		4
        /*0000*/ 	.byte	0x04, 0x37
        /*0002*/ 	.short	(.L_2498 - .L_2497)
.L_2497:
        /*0004*/ 	.word	0x00000082


	//----- nvinfo : EIATTR_KPARAM_INFO
	.align		4
.L_2498:
        /*0008*/ 	.byte	0x04, 0x17
        /*000a*/ 	.short	(.L_2500 - .L_2499)
.L_2499:
        /*000c*/ 	.word	0x00000000
        /*0010*/ 	.short	0x0000
        /*0012*/ 	.short	0x0000
        /*0014*/ 	.byte	0x00, 0xf0, 0xa1, 0x03


	//----- nvinfo : EIATTR_SPARSE_MMA_MASK
	.align		4
.L_2500:
        /*0018*/ 	.byte	0x03, 0x50
        /*001a*/ 	.short	0x0000


	//----- nvinfo : EIATTR_MAXREG_COUNT
	.align		4
        /*001c*/ 	.byte	0x03, 0x1b
        /*001e*/ 	.short	0x00ff


	//----- nvinfo : EIATTR_NUM_BARRIERS
	.align		4
        /*0020*/ 	.byte	0x02, 0x4c
        /*0022*/ 	.byte	0x01
	.zero		1


	//----- nvinfo : EIATTR_MERCURY_ISA_VERSION
	.align		4
        /*0024*/ 	.byte	0x03, 0x5f
        /*0026*/ 	.short	0x0101


	//----- nvinfo : EIATTR_COOP_GROUP_MASK_REGIDS
	.align		4
        /*0028*/ 	.byte	0x04, 0x29
        /*002a*/ 	.short	(.L_2502 - .L_2501)


	//   ....[0]....
.L_2501:
        /*002c*/ 	.word	0xffffffff


	//   ....[1]....
        /*0030*/ 	.word	0xffffffff


	//   ....[2]....
        /*0034*/ 	.word	0xffffffff


	//   ....[3]....
        /*0038*/ 	.word	0xffffffff


	//   ....[4]....
        /*003c*/ 	.word	0xffffffff


	//   ....[5]....
        /*0040*/ 	.word	0xffffffff


	//   ....[6]....
        /*0044*/ 	.word	0xffffffff


	//   ....[7]....
        /*0048*/ 	.word	0xffffffff


	//   ....[8]....
        /*004c*/ 	.word	0xffffffff


	//   ....[9]....
        /*0050*/ 	.word	0xffffffff


	//   ....[10]....
        /*0054*/ 	.word	0xffffffff


	//   ....[11]....
        /*0058*/ 	.word	0xffffffff


	//   ....[12]....
        /*005c*/ 	.word	0xffffffff


	//   ....[13]....
        /*0060*/ 	.word	0xffffffff


	//   ....[14]....
        /*0064*/ 	.word	0xffffffff


	//   ....[15]....
        /*0068*/ 	.word	0xffffffff


	//   ....[16]....
        /*006c*/ 	.word	0xffffffff


	//   ....[17]....
        /*0070*/ 	.word	0xffffffff


	//----- nvinfo : EIATTR_COOP_GROUP_INSTR_OFFSETS
	.align		4
.L_2502:
        /*0074*/ 	.byte	0x04, 0x28
        /*0076*/ 	.short	(.L_2504 - .L_2503)


	//   ....[0]....
.L_2503:
        /*0078*/ 	.word	0x00002810


	//   ....[1]....
        /*007c*/ 	.word	0x00002830


	//   ....[2]....
        /*0080*/ 	.word	0x00002850


	//   ....[3]....
        /*0084*/ 	.word	0x00002870


	//   ....[4]....
        /*0088*/ 	.word	0x00002890


	//   ....[5]....
        /*008c*/ 	.word	0x00002dc0


	//   ....[6]....
        /*0090*/ 	.word	0x00002de0


	//   ....[7]....
        /*0094*/ 	.word	0x00002e00


	//   ....[8]....
        /*0098*/ 	.word	0x00002e30


	//   ....[9]....
        /*009c*/ 	.word	0x00002e60


	//   ....[10]....
        /*00a0*/ 	.word	0x00003010


	//   ....[11]....
        /*00a4*/ 	.word	0x00003040


	//   ....[12]....
        /*00a8*/ 	.word	0x00003050


	//   ....[13]....
        /*00ac*/ 	.word	0x00003090


	//   ....[14]....
        /*00b0*/ 	.word	0x00003160


	//   ....[15]....
        /*00b4*/ 	.word	0x00003190


	//   ....[16]....
        /*00b8*/ 	.word	0x00003240


	//   ....[17]....
        /*00bc*/ 	.word	0x00003270


	//----- nvinfo : EIATTR_VRC_CTA_INIT_COUNT
	.align		4
.L_2504:
        /*00c0*/ 	.byte	0x02, 0x4a
	.zero		1
	.zero		1


	//----- nvinfo : EIATTR_EXIT_INSTR_OFFSETS
	.align		4
        /*00c4*/ 	.byte	0x04, 0x1c
        /*00c6*/ 	.short	(.L_2506 - .L_2505)


	//   ....[0]....
.L_2505:
        /*00c8*/ 	.word	0x00000440


	//   ....[1]....
        /*00cc*/ 	.word	0x00003da0


	//----- nvinfo : EIATTR_MAX_THREADS
	.align		4
.L_2506:
        /*00d0*/ 	.byte	0x04, 0x05
        /*00d2*/ 	.short	(.L_2508 - .L_2507)
.L_2507:
        /*00d4*/ 	.word	0x00000080
        /*00d8*/ 	.word	0x00000001
        /*00dc*/ 	.word	0x00000001


	//----- nvinfo : EIATTR_CRS_STACK_SIZE
	.align		4
.L_2508:
        /*00e0*/ 	.byte	0x04, 0x1e
        /*00e2*/ 	.short	(.L_2510 - .L_2509)
.L_2509:
        /*00e4*/ 	.word	0x00000000


	//----- nvinfo : EIATTR_CBANK_PARAM_SIZE
	.align		4
.L_2510:
        /*00e8*/ 	.byte	0x03, 0x19
        /*00ea*/ 	.short	0x00e8


	//----- nvinfo : EIATTR_PARAM_CBANK
	.align		4
        /*00ec*/ 	.byte	0x04, 0x0a
        /*00ee*/ 	.short	(.L_2512 - .L_2511)
	.align		4
.L_2511:
        /*00f0*/ 	.word	index@(.nv.constant0._ZN10layer_norm13ln_fwd_kernelINS_13Kernel_traitsIf6__halfS2_S2_fjLj5120ELj1ELj1ELj4ELj16ENS_18Kernel_traits_baseILj5120EfS2_S2_S2_fjLj128EEEEELb0ELb0ELb1ELb1EEEvNS_9FwdParamsE)
        /*00f4*/ 	.short	0x0380
        /*00f6*/ 	.short	0x00e8


	//----- nvinfo : EIATTR_SW_WAR
	.align		4
.L_2512:
        /*00f8*/ 	.byte	0x04, 0x36
        /*00fa*/ 	.short	(.L_2514 - .L_2513)
.L_2513:
        /*00fc*/ 	.word	0x00000008
.L_2514:


//--------------------- .nv.info._ZN10layer_norm13ln_fwd_kernelINS_13Kernel_traitsIf6__halfS2_S2_fjLj5120ELj1ELj1ELj4ELj16ENS_18Kernel_traits_baseILj5120EfS2_S2_S2_fjLj128EEEEELb0ELb1ELb0ELb0EEEvNS_9FwdParamsE --------------------------
	.section	.nv.info._ZN10layer_norm13ln_fwd_kernelINS_13Kernel_traitsIf6__halfS2_S2_fjLj5120ELj1ELj1ELj4ELj16ENS_18Kernel_traits_baseILj5120EfS2_S2_S2_fjLj128EEEEELb0ELb1ELb0ELb0EEEvNS_9FwdParamsE,"",@"SHT_CUDA_INFO"
	.sectionflags	@""
	.align	4


	//----- nvinfo : EIATTR_CUDA_API_VERSION
	.align		4
        /*0000*/ 	.byte	0x04, 0x37
        /*0002*/ 	.short	(.L_2516 - .L_2515)
.L_2515:
        /*0004*/ 	.word	0x00000082


	//----- nvinfo : EIATTR_KPARAM_INFO
	.align		4
.L_2516:
        /*0008*/ 	.byte	0x04, 0x17
        /*000a*/ 	.short	(.L_2518 - .L_2517)
.L_2517:
        /*000c*/ 	.word	0x00000000
        /*0010*/ 	.short	0x0000
        /*0012*/ 	.short	0x0000
        /*0014*/ 	.byte	0x00, 0xf0, 0xa1, 0x03


	//----- nvinfo : EIATTR_SPARSE_MMA_MASK
	.align		4
.L_2518:
        /*0018*/ 	.byte	0x03, 0x50
        /*001a*/ 	.short	0x0000


	//----- nvinfo : EIATTR_MAXREG_COUNT
	.align		4
        /*001c*/ 	.byte	0x03, 0x1b
        /*001e*/ 	.short	0x00ff


	//----- nvinfo : EIATTR_NUM_BARRIERS
	.align		4
        /*0020*/ 	.byte	0x02, 0x4c
        /*0022*/ 	.byte	0x01
	.zero		1


	//----- nvinfo : EIATTR_MERCURY_ISA_VERSION
	.align		4
        /*0024*/ 	.byte	0x03, 0x5f
        /*0026*/ 	.short	0x0101


	//----- nvinfo : EIATTR_COOP_GROUP_MASK_REGIDS
	.align		4
        /*0028*/ 	.byte	0x04, 0x29
        /*002a*/ 	.short	(.L_2520 - .L_2519)


	//   ....[0]....
.L_2519:
        /*002c*/ 	.word	0xffffffff


	//   ....[1]....
        /*0030*/ 	.word	0xffffffff


	//   ....[2]....
        /*0034*/ 	.word	0xffffffff


	//   ....[3]....
        /*0038*/ 	.word	0xffffffff


	//   ....[4]....
        /*003c*/ 	.word	0xffffffff


	//   ....[5]....
        /*0040*/ 	.word	0xffffffff


	//   ....[6]....
        /*0044*/ 	.word	0xffffffff


	//   ....[7]....
        /*0048*/ 	.word	0xffffffff


	//   ....[8]....
        /*004c*/ 	.word	0xffffffff


	//   ....[9]....
        /*0050*/ 	.word	0xffffffff


	//   ....[10]....
        /*0054*/ 	.word	0xffffffff


	//   ....[11]....
        /*0058*/ 	.word	0xffffffff


	//   ....[12]....
        /*005c*/ 	.word	0xffffffff


	//   ....[13]....
        /*0060*/ 	.word	0xffffffff


	//   ....[14]....
        /*0064*/ 	.word	0xffffffff


	//   ....[15]....
        /*0068*/ 	.word	0xffffffff


	//   ....[16]....
        /*006c*/ 	.word	0xffffffff


	//   ....[17]....
        /*0070*/ 	.word	0xffffffff


	//----- nvinfo : EIATTR_COOP_GROUP_INSTR_OFFSETS
	.align		4
.L_2520:
        /*0074*/ 	.byte	0x04, 0x28
        /*0076*/ 	.short	(.L_2522 - .L_2521)


	//   ....[0]....
.L_2521:
        /*0078*/ 	.word	0x000028d0


	//   ....[1]....
        /*007c*/ 	.word	0x000028f0


	//   ....[2]....
        /*0080*/ 	.word	0x00002910


	//   ....[3]....
        /*0084*/ 	.word	0x00002930


	//   ....[4]....
        /*0088*/ 	.word	0x00002950


	//   ....[5]....
        /*008c*/ 	.word	0x00002ed0


	//   ....[6]....
        /*0090*/ 	.word	0x00002ef0


	//   ....[7]....
        /*0094*/ 	.word	0x00002f10


	//   ....[8]....
        /*0098*/ 	.word	0x00002f30


	//   ....[9]....
        /*009c*/ 	.word	0x00002f50


	//   ....[10]....
        /*00a0*/ 	.word	0x000030e0


	//   ....[11]....
        /*00a4*/ 	.word	0x00003110


	//   ....[12]....
        /*00a8*/ 	.word	0x00003150


	//   ....[13]....
        /*00ac*/ 	.word	0x000031b0


	//   ....[14]....
        /*00b0*/ 	.word	0x00003210


	//   ....[15]....
        /*00b4*/ 	.word	0x00003270


	//   ....[16]....
        /*00b8*/ 	.word	0x000032f0


	//   ....[17]....
        /*00bc*/ 	.word	0x00003330


	//----- nvinfo : EIATTR_VRC_CTA_INIT_COUNT
	.align		4
.L_2522:
        /*00c0*/ 	.byte	0x02, 0x4a
	.zero		1
	.zero		1


	//----- nvinfo : EIATTR_EXIT_INSTR_OFFSETS
	.align		4
        /*00c4*/ 	.byte	0x04, 0x1c
        /*00c6*/ 	.short	(.L_2524 - .L_2523)


	//   ....[0]....
.L_2523:
        /*00c8*/ 	.word	0x00000a10


	//   ....[1]....
        /*00cc*/ 	.word	0x00003f40


	//----- nvinfo : EIATTR_MAX_THREADS
	.align		4
.L_2524:
        /*00d0*/ 	.byte	0x04, 0x05
        /*00d2*/ 	.short	(.L_2526 - .L_2525)
.L_2525:
        /*00d4*/ 	.word	0x00000080
        /*00d8*/ 	.word	0x00000001
        /*00dc*/ 	.word	0x00000001


	//----- nvinfo : EIATTR_CRS_STACK_SIZE
	.align		4
.L_2526:
        /*00e0*/ 	.byte	0x04, 0x1e
        /*00e2*/ 	.short	(.L_2528 - .L_2527)
.L_2527:
        /*00e4*/ 	.word	0x00000000


	//----- nvinfo : EIATTR_CBANK_PARAM_SIZE
	.align		4
.L_2528:
        /*00e8*/ 	.byte	0x03, 0x19
        /*00ea*/ 	.short	0x00e8


	//----- nvinfo : EIATTR_PARAM_CBANK
	.align		4
        /*00ec*/ 	.byte	0x04, 0x0a
        /*00ee*/ 	.short	(.L_2530 - .L_2529)
	.align		4
.L_2529:
        /*00f0*/ 	.word	index@(.nv.constant0._ZN10layer_norm13ln_fwd_kernelINS_13Kernel_traitsIf6__halfS2_S2_fjLj5120ELj1ELj1ELj4ELj16ENS_18Kernel_traits_baseILj5120EfS2_S2_S2_fjLj128EEEEELb0ELb1ELb0ELb0EEEvNS_9FwdParamsE)
        /*00f4*/ 	.short	0x0380
        /*00f6*/ 	.short	0x00e8


	//----- nvinfo : EIATTR_SW_WAR
	.align		4
.L_2530:
        /*00f8*/ 	.byte	0x04, 0x36
        /*00fa*/ 	.short	(.L_2532 - .L_2531)
.L_2531:
        /*00fc*/ 	.word	0x00000008
.L_2532:


//--------------------- .nv.info._ZN10layer_norm13ln_fwd_kernelINS_13Kernel_traitsIf6__halfS2_S2_fjLj5120ELj1ELj1ELj4ELj16ENS_18Kernel_traits_baseILj5120EfS2_S2_S2_fjLj128EEEEELb0ELb1ELb0ELb1EEEvNS_9FwdParamsE --------------------------
	.section	.nv.info._ZN10layer_norm13ln_fwd_kernelINS_13Kernel_traitsIf6__halfS2_S2_fjLj5120ELj1ELj1ELj4ELj16ENS_18Kernel_traits_baseILj5120EfS2_S2_S2_fjLj128EEEEELb0ELb1ELb0ELb1EEEvNS_9FwdParamsE,"",@"SHT_CUDA_INFO"
	.sectionflags	@""
	.align	4


	//----- nvinfo : EIATTR_CUDA_API_VERSION
	.align		4
        /*0000*/ 	.byte	0x04, 0x37
        /*0002*/ 	.short	(.L_2534 - .L_2533)
.L_2533:
        /*0004*/ 	.word	0x00000082


	//----- nvinfo : EIATTR_KPARAM_INFO
	.align		4
.L_2534:
        /*0008*/ 	.byte	0x04, 0x17
        /*000a*/ 	.short	(.L_2536 - .L_2535)
.L_2535:
        /*000c*/ 	.word	0x00000000
        /*0010*/ 	.short	0x0000
        /*0012*/ 	.short	0x0000
        /*0014*/ 	.byte	0x00, 0xf0, 0xa1, 0x03


	//----- nvinfo : EIATTR_SPARSE_MMA_MASK
	.align		4
.L_2536:
        /*0018*/ 	.byte	0x03, 0x50
        /*001a*/ 	.short	0x0000


	//----- nvinfo : EIATTR_MAXREG_COUNT
	.align		4
        /*001c*/ 	.byte	0x03, 0x1b
        /*001e*/ 	.short	0x00ff


	//----- nvinfo : EIATTR_NUM_BARRIERS
	.align		4
        /*0020*/ 	.byte	0x02, 0x4c
        /*0022*/ 	.byte	0x01
	.zero		1


	//----- nvinfo : EIATTR_MERCURY_ISA_VERSION
	.align		4
        /*0024*/ 	.byte	0x03, 0x5f
        /*0026*/ 	.short	0x0101


	//----- nvinfo : EIATTR_COOP_GROUP_MASK_REGIDS
	.align		4
        /*0028*/ 	.byte	0x04, 0x29
        /*002a*/ 	.short	(.L_2538 - .L_2537)


	//   ....[0]....
.L_2537:
        /*002c*/ 	.word	0xffffffff


	//   ....[1]....
        /*0030*/ 	.word	0xffffffff


	//   ....[2]....
        /*0034*/ 	.word	0xffffffff


	//   ....[3]....
        /*0038*/ 	.word	0xffffffff


	//   ....[4]....
        /*003c*/ 	.word	0xffffffff


	//   ....[5]....
        /*0040*/ 	.word	0xffffffff


	//   ....[6]....
        /*0044*/ 	.word	0xffffffff


	//   ....[7]....
        /*0048*/ 	.word	0xffffffff


	//   ....[8]....
        /*004c*/ 	.word	0xffffffff


	//   ....[9]....
        /*0050*/ 	.word	0xffffffff


	//   ....[10]....
        /*0054*/ 	.word	0xffffffff


	//   ....[11]....
        /*0058*/ 	.word	0xffffffff


	//   ....[12]....
        /*005c*/ 	.word	0xffffffff


	//   ....[13]....
        /*0060*/ 	.word	0xffffffff


	//   ....[14]....
        /*0064*/ 	.word	0xffffffff


	//   ....[15]....
        /*0068*/ 	.word	0xffffffff


	//   ....[16]....
        /*006c*/ 	.word	0xffffffff


	//   ....[17]....
        /*0070*/ 	.word	0xffffffff


	//----- nvinfo : EIATTR_COOP_GROUP_INSTR_OFFSETS
	.align		4
.L_2538:
        /*0074*/ 	.byte	0x04, 0x28
        /*0076*/ 	.short	(.L_2540 - .L_2539)


	//   ....[0]....
.L_2539:
        /*0078*/ 	.word	0x000020e0


	//   ....[1]....
        /*007c*/ 	.word	0x00002100


	//   ....[2]....
        /*0080*/ 	.word	0x00002120


	//   ....[3]....
        /*0084*/ 	.word	0x00002140


	//   ....[4]....
        /*0088*/ 	.word	0x00002160


	//   ....[5]....
        /*008c*/ 	.word	0x00002690


	//   ....[6]....
        /*0090*/ 	.word	0x000026b0


	//   ....[7]....
        /*0094*/ 	.word	0x000026d0


	//   ....[8]....
        /*0098*/ 	.word	0x000026f0


	//   ....[9]....
        /*009c*/ 	.word	0x00002710


	//   ....[10]....
        /*00a0*/ 	.word	0x000028c0


	//   ....[11]....
        /*00a4*/ 	.word	0x00002900


	//   ....[12]....
        /*00a8*/ 	.word	0x00002910


	//   ....[13]....
        /*00ac*/ 	.word	0x00002950


	//   ....[14]....
        /*00b0*/ 	.word	0x00002a20


	//   ....[15]....
        /*00b4*/ 	.word	0x00002a50


	//   ....[16]....
        /*00b8*/ 	.word	0x00002b00


	//   ....[17]....
        /*00bc*/ 	.word	0x00002b20


	//----- nvinfo : EIATTR_VRC_CTA_INIT_COUNT
	.align		4
.L_2540:
        /*00c0*/ 	.byte	0x02, 0x4a
	.zero		1
	.zero		1


	//----- nvinfo : EIATTR_EXIT_INSTR_OFFSETS
	.align		4
        /*00c4*/ 	.byte	0x04, 0x1c
        /*00c6*/ 	.short	(.L_2542 - .L_2541)


	//   ....[0]....
.L_2541:
        /*00c8*/ 	.word	0x000005c0


	//   ....[1]....
        /*00cc*/ 	.word	0x000035a0


	//----- nvinfo : EIATTR_MAX_THREADS
	.align		4
.L_2542:
        /*00d0*/ 	.byte	0x04, 0x05
        /*00d2*/ 	.short	(.L_2544 - .L_2543)
.L_2543:
        /*00d4*/ 	.word	0x00000080
        /*00d8*/ 	.word	0x00000001
        /*00dc*/ 	.word	0x00000001


	//----- nvinfo : EIATTR_CRS_STACK_SIZE
	.align		4
.L_2544:
        /*00e0*/ 	.byte	0x04, 0x1e
        /*00e2*/ 	.short	(.L_2546 - .L_2545)
.L_2545:
        /*00e4*/ 	.word	0x00000000


	//----- nvinfo : EIATTR_CBANK_PARAM_SIZE
	.align		4
.L_2546:
        /*00e8*/ 	.byte	0x03, 0x19
        /*00ea*/ 	.short	0x00e8


	//----- nvinfo : EIATTR_PARAM_CBANK
	.align		4
        /*00ec*/ 	.byte	0x04, 0x0a
        /*00ee*/ 	.short	(.L_2548 - .L_2547)
	.align		4
.L_2547:
        /*00f0*/ 	.word	index@(.nv.constant0._ZN10layer_norm13ln_fwd_kernelINS_13Kernel_traitsIf6__halfS2_S2_fjLj5120ELj1ELj1ELj4ELj16ENS_18Kernel_traits_baseILj5120EfS2_S2_S2_fjLj128EEEEELb0ELb1ELb0ELb1EEEvNS_9FwdParamsE)
        /*00f4*/ 	.short	0x0380
        /*00f6*/ 	.short	0x00e8


	//----- nvinfo : EIATTR_SW_WAR
	.align		4
.L_2548:
        /*00f8*/ 	.byte	0x04, 0x36
        /*00fa*/ 	.short	(.L_2550 - .L_2549)
.L_2549:
        /*00fc*/ 	.word	0x00000008
.L_2550:


//--------------------- .nv.info._ZN10layer_norm13ln_fwd_kernelINS_13Kernel_traitsIf6__halfS2_S2_fjLj5120ELj1ELj1ELj4ELj16ENS_18Kernel_traits_baseILj5120EfS2_S2_S2_fjLj128EEEEELb0ELb1ELb1ELb0EEEvNS_9FwdParamsE --------------------------
	.section	.nv.info._ZN10layer_norm13ln_fwd_kernelINS_13Kernel_traitsIf6__halfS2_S2_fjLj5120ELj1ELj1ELj4ELj16ENS_18Kernel_traits_baseILj5120EfS2_S2_S2_fjLj128EEEEELb0ELb1ELb1ELb0EEEvNS_9FwdParamsE,"",@"SHT_CUDA_INFO"
	.sectionflags	@""
	.align	4


	//----- nvinfo : EIATTR_CUDA_API_VERSION
	.align		4
        /*0000*/ 	.byte	0x04, 0x37
        /*0002*/ 	.short	(.L_2552 - .L_2551)
.L_2551:
        /*0004*/ 	.word	0x00000082


	//----- nvinfo : EIATTR_KPARAM_INFO
	.align		4
.L_2552:
        /*0008*/ 	.byte	0x04, 0x17
        /*000a*/ 	.short	(.L_2554 - .L_2553)
.L_2553:
        /*000c*/ 	.word	0x00000000
        /*0010*/ 	.short	0x0000
        /*0012*/ 	.short	0x0000
        /*0014*/ 	.byte	0x00, 0xf0, 0xa1, 0x03


	//----- nvinfo : EIATTR_SPARSE_MMA_MASK
	.align		4
.L_2554:
        /*0018*/ 	.byte	0x03, 0x50
        /*001a*/ 	.short	0x0000


	//----- nvinfo : EIATTR_MAXREG_COUNT
	.align		4
        /*001c*/ 	.byte	0x03, 0x1b
        /*001e*/ 	.short	0x00ff


	//----- nvinfo : EIATTR_NUM_BARRIERS
	.align		4
        /*0020*/ 	.byte	0x02, 0x4c
        /*0022*/ 	.byte	0x01
	.zero		1


	//----- nvinfo : EIATTR_MERCURY_ISA_VERSION
	.align		4
        /*0024*/ 	.byte	0x03, 0x5f
        /*0026*/ 	.short	0x0101


	//----- nvinfo : EIATTR_COOP_GROUP_MASK_REGIDS
	.align		4
        /*0028*/ 	.byte	0x04, 0x29
        /*002a*/ 	.short	(.L_2556 - .L_2555)


	//   ....[0]....
.L_2555:
        /*002c*/ 	.word	0xffffffff


	//   ....[1]....
        /*0030*/ 	.word	0xffffffff


	//   ....[2]....
        /*0034*/ 	.word	0xffffffff


	//   ....[3]....
        /*0038*/ 	.word	0xffffffff


	//   ....[4]....
        /*003c*/ 	.word	0xffffffff


	//   ....[5]....
        /*0040*/ 	.word	0xffffffff


	//   ....[6]....
        /*0044*/ 	.word	0xffffffff


	//   ....[7]....
        /*0048*/ 	.word	0xffffffff


	//   ....[8]....
        /*004c*/ 	.word	0xffffffff


	//   ....[9]....
        /*0050*/ 	.word	0xffffffff


	//   ....[10]....
        /*0054*/ 	.word	0xffffffff


	//   ....[11]....
        /*0058*/ 	.word	0xffffffff


	//   ....[12]....
        /*005c*/ 	.word	0xffffffff


	//   ....[13]....
        /*0060*/ 	.word	0xffffffff


	//   ....[14]....
        /*0064*/ 	.word	0xffffffff


	//   ....[15]....
        /*0068*/ 	.word	0xffffffff


	//   ....[16]....
        /*006c*/ 	.word	0xffffffff


	//   ....[17]....
        /*0070*/ 	.word	0xffffffff


	//----- nvinfo : EIATTR_COOP_GROUP_INSTR_OFFSETS
	.align		4
.L_2556:
        /*0074*/ 	.byte	0x04, 0x28
        /*0076*/ 	.short	(.L_2558 - .L_2557)


	//   ....[0]....
.L_2557:
        /*0078*/ 	.word	0x000036e0


	//   ....[1]....
        /*007c*/ 	.word	0x00003700


	//   ....[2]....
        /*0080*/ 	.word	0x00003720


	//   ....[3]....
        /*0084*/ 	.word	0x00003740


	//   ....[4]....
        /*0088*/ 	.word	0x00003760


	//   ....[5]....
        /*008c*/ 	.word	0x00003cf0


	//   ....[6]....
        /*0090*/ 	.word	0x00003d10


	//   ....[7]....
        /*0094*/ 	.word	0x00003d30


	//   ....[8]....
        /*0098*/ 	.word	0x00003d50


	//   ....[9]....
        /*009c*/ 	.word	0x00003d70


	//   ....[10]....
        /*00a0*/ 	.word	0x00003ef0


	//   ....[11]....
        /*00a4*/ 	.word	0x00003f20


	//   ....[12]....
        /*00a8*/ 	.word	0x00003f30


	//   ....[13]....
        /*00ac*/ 	.word	0x00003f70


	//   ....[14]....
        /*00b0*/ 	.word	0x00004050


	//   ....[15]....
        /*00b4*/ 	.word	0x00004080


	//   ....[16]....
        /*00b8*/ 	.word	0x00004130


	//   ....[17]....
        /*00bc*/ 	.word	0x00004150


	//----- nvinfo : EIATTR_VRC_CTA_INIT_COUNT
	.align		4
.L_2558:
        /*00c0*/ 	.byte	0x02, 0x4a
	.zero		1
	.zero		1


	//----- nvinfo : EIATTR_EXIT_INSTR_OFFSETS
	.align		4
        /*00c4*/ 	.byte	0x04, 0x1c
        /*00c6*/ 	.short	(.L_2560 - .L_2559)


	//   ....[0]....
.L_2559:
        /*00c8*/ 	.word	0x00000a10


	//   ....[1]....
        /*00cc*/ 	.word	0x00004db0


	//----- nvinfo : EIATTR_MAX_THREADS
	.align		4
.L_2560:
        /*00d0*/ 	.byte	0x04, 0x05
        /*00d2*/ 	.short	(.L_2562 - .L_2561)
.L_2561:
        /*00d4*/ 	.word	0x00000080
        /*00d8*/ 	.word	0x00000001
        /*00dc*/ 	.word	0x00000001


	//----- nvinfo : EIATTR_CRS_STACK_SIZE
	.align		4
.L_2562:
        /*00e0*/ 	.byte	0x04, 0x1e
        /*00e2*/ 	.short	(.L_2564 - .L_2563)
.L_2563:
        /*00e4*/ 	.word	0x00000000


	//----- nvinfo : EIATTR_CBANK_PARAM_SIZE
	.align		4
.L_2564:
        /*00e8*/ 	.byte	0x03, 0x19
        /*00ea*/ 	.short	0x00e8


	//----- nvinfo : EIATTR_PARAM_CBANK
	.align		4
        /*00ec*/ 	.byte	0x04, 0x0a
        /*00ee*/ 	.short	(.L_2566 - .L_2565)
	.align		4
.L_2565:
        /*00f0*/ 	.word	index@(.nv.constant0._ZN10layer_norm13ln_fwd_kernelINS_13Kernel_traitsIf6__halfS2_S2_fjLj5120ELj1ELj1ELj4ELj16ENS_18Kernel_traits_baseILj5120EfS2_S2_S2_fjLj128EEEEELb0ELb1ELb1ELb0EEEvNS_9FwdParamsE)
        /*00f4*/ 	.short	0x0380
        /*00f6*/ 	.short	0x00e8


	//----- nvinfo : EIATTR_SW_WAR
	.align		4
.L_2566:
        /*00f8*/ 	.byte	0x04, 0x36
        /*00fa*/ 	.short	(.L_2568 - .L_2567)
.L_2567:
        /*00fc*/ 	.word	0x00000008
.L_2568:


//--------------------- .nv.info._ZN10layer_norm13ln_fwd_kernelINS_13Kernel_traitsIf6__halfS2_S2_fjLj5120ELj1ELj1ELj4ELj16ENS_18Kernel_traits_baseILj5120EfS2_S2_S2_fjLj128EEEEELb0ELb1ELb1ELb1EEEvNS_9FwdParamsE --------------------------
	.section	.nv.info._ZN10layer_norm13ln_fwd_kernelINS_13Kernel_traitsIf6__halfS2_S2_fjLj5120ELj1ELj1ELj4ELj16ENS_18Kernel_traits_baseILj5120EfS2_S2_S2_fjLj128EEEEELb0ELb1ELb1ELb1EEEvNS_9FwdParamsE,"",@"SHT_CUDA_INFO"
	.sectionflags	@""
	.align	4


	//----- nvinfo : EIATTR_CUDA_API_VERSION
	.align		4
        /*0000*/ 	.byte	0x04, 0x37
        /*0002*/ 	.short	(.L_2570 - .L_2569)
.L_2569:
        /*0004*/ 	.word	0x00000082


	//----- nvinfo : EIATTR_KPARAM_INFO
	.align		4
.L_2570:
        /*0008*/ 	.byte	0x04, 0x17
        /*000a*/ 	.short	(.L_2572 - .L_2571)
.L_2571:
        /*000c*/ 	.word	0x00000000
        /*0010*/ 	.short	0x0000
        /*0012*/ 	.short	0x0000
        /*0014*/ 	.byte	0x00, 0xf0, 0xa1, 0x03


	//----- nvinfo : EIATTR_SPARSE_MMA_MASK
	.align		4
.L_2572:
        /*0018*/ 	.byte	0x03, 0x50
        /*001a*/ 	.short	0x0000


	//----- nvinfo : EIATTR_MAXREG_COUNT
	.align		4
        /*001c*/ 	.byte	0x03, 0x1b
        /*001e*/ 	.short	0x00ff


	//----- nvinfo : EIATTR_NUM_BARRIERS
	.align		4
        /*0020*/ 	.byte	0x02, 0x4c
        /*0022*/ 	.byte	0x01
	.zero		1


	//----- nvinfo : EIATTR_MERCURY_ISA_VERSION
	.align		4
        /*0024*/ 	.byte	0x03, 0x5f
        /*0026*/ 	.short	0x0101


	//----- nvinfo : EIATTR_COOP_GROUP_MASK_REGIDS
	.align		4
        /*0028*/ 	.byte	0x04, 0x29
        /*002a*/ 	.short	(.L_2574 - .L_2573)


	//   ....[0]....
.L_2573:
        /*002c*/ 	.word	0xffffffff


	//   ....[1]....
        /*0030*/ 	.word	0xffffffff


	//   ....[2]....
        /*0034*/ 	.word	0xffffffff


	//   ....[3]....
        /*0038*/ 	.word	0xffffffff


	//   ....[4]....
        /*003c*/ 	.word	0xffffffff


	//   ....[5]....
        /*0040*/ 	.word	0xffffffff


	//   ....[6]....
        /*0044*/ 	.word	0xffffffff


	//   ....[7]....
        /*0048*/ 	.word	0xffffffff


	//   ....[8]....
        /*004c*/ 	.word	0xffffffff


	//   ....[9]....
        /*0050*/ 	.word	0xffffffff


	//   ....[10]....
        /*0054*/ 	.word	0xffffffff


	//   ....[11]....
        /*0058*/ 	.word	0xffffffff


	//   ....[12]....
        /*005c*/ 	.word	0xffffffff


	//   ....[13]....
        /*0060*/ 	.word	0xffffffff


	//   ....[14]....
        /*0064*/ 	.word	0xffffffff


	//   ....[15]....
        /*0068*/ 	.word	0xffffffff


	//   ....[16]....
        /*006c*/ 	.word	0xffffffff


	//   ....[17]....
        /*0070*/ 	.word	0xffffffff


	//----- nvinfo : EIATTR_COOP_GROUP_INSTR_OFFSETS
	.align		4
.L_2574:
        /*0074*/ 	.byte	0x04, 0x28
        /*0076*/ 	.short	(.L_2576 - .L_2575)


	//   ....[0]....
.L_2575:
        /*0078*/ 	.word	0x00002f50


	//   ....[1]....
        /*007c*/ 	.word	0x00002f70


	//   ....[2]....
        /*0080*/ 	.word	0x00002f90


	//   ....[3]....
        /*0084*/ 	.word	0x00002fb0


	//   ....[4]....
        /*0088*/ 	.word	0x00002fd0


	//   ....[5]....
        /*008c*/ 	.word	0x00003500


	//   ....[6]....
        /*0090*/ 	.word	0x00003520


	//   ....[7]....
        /*0094*/ 	.word	0x00003540


	//   ....[8]....
        /*0098*/ 	.word	0x00003570


	//   ....[9]....
        /*009c*/ 	.word	0x000035a0


	//   ....[10]....
        /*00a0*/ 	.word	0x00003750


	//   ....[11]....
        /*00a4*/ 	.word	0x00003780


	//   ....[12]....
        /*00a8*/ 	.word	0x00003790


	//   ....[13]....
        /*00ac*/ 	.word	0x000037d0


	//   ....[14]....
        /*00b0*/ 	.word	0x000038b0


	//   ....[15]....
        /*00b4*/ 	.word	0x000038e0


	//   ....[16]....
        /*00b8*/ 	.word	0x00003990


	//   ....[17]....
        /*00bc*/ 	.word	0x000039c0


	//----- nvinfo : EIATTR_VRC_CTA_INIT_COUNT
	.align		4
.L_2576:
        /*00c0*/ 	.byte	0x02, 0x4a
	.zero		1
	.zero		1


	//----- nvinfo : EIATTR_EXIT_INSTR_OFFSETS
	.align		4
        /*00c4*/ 	.byte	0x04, 0x1c
        /*00c6*/ 	.short	(.L_2578 - .L_2577)


	//   ....[0]....
.L_2577:
        /*00c8*/ 	.word	0x000005c0


	//   ....[1]....
        /*00cc*/ 	.word	0x000044e0


	//----- nvinfo : EIATTR_MAX_THREADS
	.align		4
.L_2578:
        /*00d0*/ 	.byte	0x04, 0x05
        /*00d2*/ 	.short	(.L_2580 - .L_2579)
.L_2579:
        /*00d4*/ 	.word	0x00000080
        /*00d8*/ 	.word	0x00000001
        /*00dc*/ 	.word	0x00000001


	//----- nvinfo : EIATTR_CRS_STACK_SIZE
	.align		4
.L_2580:
        /*00e0*/ 	.byte	0x04, 0x1e
        /*00e2*/ 	.short	(.L_2582 - .L_2581)
.L_2581:
        /*00e4*/ 	.word	0x00000000


	//----- nvinfo : EIATTR_CBANK_PARAM_SIZE
	.align		4
.L_2582:
        /*00e8*/ 	.byte	0x03, 0x19
        /*00ea*/ 	.short	0x00e8


	//----- nvinfo : EIATTR_PARAM_CBANK
	.align		4
        /*00ec*/ 	.byte	0x04, 0x0a
        /*00ee*/ 	.short	(.L_2584 - .L_2583)
	.align		4
.L_2583:
        /*00f0*/ 	.word	index@(.nv.constant0._ZN10layer_norm13ln_fwd_kernelINS_13Kernel_traitsIf6__halfS2_S2_fjLj5120ELj1ELj1ELj4ELj16ENS_18Kernel_traits_baseILj5120EfS2_S2_S2_fjLj128EEEEELb0ELb1ELb1ELb1EEEvNS_9FwdParamsE)
        /*00f4*/ 	.short	0x0380
        /*00f6*/ 	.short	0x00e8


	//----- nvinfo : EIATTR_SW_WAR
	.align		4
.L_2584:
        /*00f8*/ 	.byte	0x04, 0x36
        /*00fa*/ 	.short	(.L_2586 - .L_2585)
.L_2585:
        /*00fc*/ 	.word	0x00000008
.L_2586:


//--------------------- .nv.info._ZN10layer_norm13ln_fwd_kernelINS_13Kernel_traitsIf6__halfS2_S2_fjLj5120ELj1ELj1ELj4ELj16ENS_18Kernel_traits_baseILj5120EfS2_S2_S2_fjLj128EEEEELb1ELb0ELb0ELb0EEEvNS_9FwdParamsE --------------------------
	.section	.nv.info._ZN10layer_norm13ln_fwd_kernelINS_13Kernel_traitsIf6__halfS2_S2_fjLj5120ELj1ELj1ELj4ELj16ENS_18Kernel_traits_baseILj5120EfS2_S2_S2_fjLj128EEEEELb1ELb0ELb0ELb0EEEvNS_9FwdParamsE,"",@"SHT_CUDA_INFO"
	.sectionflags	@""
	.align	4


	//----- nvinfo : EIATTR_CUDA_API_VERSION
	.align		4
        /*0000*/ 	.byte	0x04, 0x37
        /*0002*/ 	.short	(.L_2588 - .L_2587)
.L_2587:
        /*0004*/ 	.word	0x00000082


	//----- nvinfo : EIATTR_KPARAM_INFO
	.align		4
.L_2588:
        /*0008*/ 	.byte	0x04, 0x17
        /*000a*/ 	.short	(.L_2590 - .L_2589)
.L_2589:
        /*000c*/ 	.word	0x00000000
        /*0010*/ 	.short	0x0000
        /*0012*/ 	.short	0x0000
        /*0014*/ 	.byte	0x00, 0xf0, 0xa1, 0x03


	//----- nvinfo : EIATTR_SPARSE_MMA_MASK
	.align		4
.L_2590:
        /*0018*/ 	.byte	0x03, 0x50
        /*001a*/ 	.short	0x0000


	//----- nvinfo : EIATTR_MAXREG_COUNT
	.align		4
        /*001c*/ 	.byte	0x03, 0x1b
        /*001e*/ 	.short	0x00ff


	//----- nvinfo : EIATTR_NUM_BARRIERS
	.align		4
        /*0020*/ 	.byte	0x02, 0x4c
        /*0022*/ 	.byte	0x01
	.zero		1


	//----- nvinfo : EIATTR_MERCURY_ISA_VERSION
	.align		4
        /*0024*/ 	.byte	0x03, 0x5f
        /*0026*/ 	.short	0x0101


	//----- nvinfo : EIATTR_COOP_GROUP_MASK_REGIDS
	.align		4
        /*0028*/ 	.byte	0x04, 0x29
        /*002a*/ 	.short	(.L_2592 - .L_2591)


	//   ....[0]....
.L_2591:
        /*002c*/ 	.word	0xffffffff


	//   ....[1]....
        /*0030*/ 	.word	0xffffffff


	//   ....[2]....
        /*0034*/ 	.word	0xffffffff


	//   ....[3]....
        /*0038*/ 	.word	0xffffffff


	//   ....[4]....
        /*003c*/ 	.word	0xffffffff


	//   ....[5]....
        /*0040*/ 	.word	0xffffffff


	//   ....[6]....
        /*0044*/ 	.word	0xffffffff


	//   ....[7]....
        /*0048*/ 	.word	0xffffffff


	//   ....[8]....
        /*004c*/ 	.word	0xffffffff


	//   ....[9]....
        /*0050*/ 	.word	0xffffffff


	//   ....[10]....
        /*0054*/ 	.word	0xffffffff


	//   ....[11]....
        /*0058*/ 	.word	0xffffffff


	//   ....[12]....
        /*005c*/ 	.word	0xffffffff


	//   ....[13]....
        /*0060*/ 	.word	0xffffffff


	//   ....[14]....
        /*0064*/ 	.word	0xffffffff


	//   ....[15]....
        /*0068*/ 	.word	0xffffffff


	//   ....[16]....
        /*006c*/ 	.word	0xffffffff


	//   ....[17]....
        /*0070*/ 	.word	0xffffffff


	//----- nvinfo : EIATTR_COOP_GROUP_INSTR_OFFSETS
	.align		4
.L_2592:
        /*0074*/ 	.byte	0x04, 0x28
        /*0076*/ 	.short	(.L_2594 - .L_2593)


	//   ....[0]....
.L_2593:
        /*0078*/ 	.word	0x0001bc50


	//   ....[1]....
        /*007c*/ 	.word	0x0001bc70


	//   ....[2]....
        /*0080*/ 	.word	0x0001bc90


	//   ....[3]....
        /*0084*/ 	.word	0x0001bcb0


	//   ....[4]....
        /*0088*/ 	.word	0x0001bcd0


	//   ....[5]....
        /*008c*/ 	.word	0x0001c210


	//   ....[6]....
        /*0090*/ 	.word	0x0001c230


	//   ....[7]....
        /*0094*/ 	.word	0x0001c250


	//   ....[8]....
        /*0098*/ 	.word	0x0001c270


	//   ....[9]....
        /*009c*/ 	.word	0x0001c2a0


	//   ....[10]....
        /*00a0*/ 	.word	0x0001c430


	//   ....[11]....
        /*00a4*/ 	.word	0x0001c470


	//   ....[12]....
        /*00a8*/ 	.word	0x0001c490


	//   ....[13]....
        /*00ac*/ 	.word	0x0001c4e0


	//   ....[14]....
        /*00b0*/ 	.word	0x0001c5a0


	//   ....[15]....
        /*00b4*/ 	.word	0x0001c5d0


	//   ....[16]....
        /*00b8*/ 	.word	0x0001c680


	//   ....[17]....
        /*00bc*/ 	.word	0x0001c6b0


	//----- nvinfo : EIATTR_VRC_CTA_INIT_COUNT
	.align		4
.L_2594:
        /*00c0*/ 	.byte	0x02, 0x4a
	.zero		1
	.zero		1


	//----- nvinfo : EIATTR_EXIT_INSTR_OFFSETS
	.align		4
        /*00c4*/ 	.byte	0x04, 0x1c
        /*00c6*/ 	.short	(.L_2596 - .L_2595)


	//   ....[0]....
.L_2595:
        /*00c8*/ 	.word	0x000009f0


	//   ....[1]....
        /*00cc*/ 	.word	0x0001d2c0


	//----- nvinfo : EIATTR_INDIRECT_BRANCH_TARGETS
	.align		4
.L_2596:
        /*00d0*/ 	.byte	0x04, 0x34
        /*00d2*/ 	.short	(.L_2598 - .L_2597)


	//   ....[0]....
.L_2597:
        /*00d4*/ 	.word	.L_x_33900@srel
        /*00d8*/ 	.short	0x0
        /*00da*/ 	.short	0x0
        /*00dc*/ 	.word	0x3
        /*00e0*/ 	.word	.L_x_33901@srel
        /*00e4*/ 	.word	.L_x_33902@srel
        /*00e8*/ 	.word	.L_x_33903@srel


	//----- nvinfo : EIATTR_MAX_THREADS
	.align		4
.L_2598:
        /*00ec*/ 	.byte	0x04, 0x05
        /*00ee*/ 	.short	(.L_2600 - .L_2599)
.L_2599:
        /*00f0*/ 	.word	0x00000080
        /*00f4*/ 	.word	0x00000001
        /*00f8*/ 	.word	0x00000001


	//----- nvinfo : EIATTR_CRS_STACK_SIZE
	.align		4
.L_2600:
        /*00fc*/ 	.byte	0x04, 0x1e
        /*00fe*/ 	.short	(.L_2602 - .L_2601)
.L_2601:
        /*0100*/ 	.word	0x00000000


	//----- nvinfo : EIATTR_CBANK_PARAM_SIZE
	.align		4
.L_2602:
        /*0104*/ 	.byte	0x03, 0x19
        /*0106*/ 	.short	0x00e8


	//----- nvinfo : EIATTR_PARAM_CBANK
	.align		4
        /*0108*/ 	.byte	0x04, 0x0a
        /*010a*/ 	.short	(.L_2604 - .L_2603)
	.align		4
.L_2603:
        /*010c*/ 	.word	index@(.nv.constant0._ZN10layer_norm13ln_fwd_kernelINS_13Kernel_traitsIf6__halfS2_S2_fjLj5120ELj1ELj1ELj4ELj16ENS_18Kernel_traits_baseILj5120EfS2_S2_S2_fjLj128EEEEELb1ELb0ELb0ELb0EEEvNS_9FwdParamsE)
        /*0110*/ 	.short	0x0380
        /*0112*/ 	.short	0x00e8


	//----- nvinfo : EIATTR_SW_WAR
	.align		4
.L_2604:
        /*0114*/ 	.byte	0x04, 0x36
        /*0116*/ 	.short	(.L_2606 - .L_2605)
.L_2605:
        /*0118*/ 	.word	0x00000008
.L_2606:


//--------------------- .nv.info._ZN10layer_norm13ln_fwd_kernelINS_13Kernel_traitsIf6__halfS2_S2_fjLj5120ELj1ELj1ELj4ELj16ENS_18Kernel_traits_baseILj5120EfS2_S2_S2_fjLj128EEEEELb1ELb0ELb0ELb1EEEvNS_9FwdParamsE --------------------------
	.section	.nv.info._ZN10layer_norm13ln_fwd_kernelINS_13Kernel_traitsIf6__halfS2_S2_fjLj5120ELj1ELj1ELj4ELj16ENS_18Kernel_traits_baseILj5120EfS2_S2_S2_fjLj128EEEEELb1ELb0ELb0ELb1EEEvNS_9FwdParamsE,"",@"SHT_CUDA_INFO"
	.sectionflags	@""
	.align	4


	//----- nvinfo : EIATTR_CUDA_API_VERSION
	.align		4
        /*0000*/ 	.byte	0x04, 0x37
        /*0002*/ 	.short	(.L_2608 - .L_2607)
.L_2607:
        /*0004*/ 	.word	0x00000082


	//----- nvinfo : EIATTR_KPARAM_INFO
	.align		4
.L_2608:
        /*0008*/ 	.byte	0x04, 0x17
        /*000a*/ 	.short	(.L_2610 - .L_2609)
.L_2609:
        /*000c*/ 	.word	0x00000000
        /*0010*/ 	.short	0x0000
        /*0012*/ 	.short	0x0000
        /*0014*/ 	.byte	0x00, 0xf0, 0xa1, 0x03


	//----- nvinfo : EIATTR_SPARSE_MMA_MASK
	.align		4
.L_2610:
        /*0018*/ 	.byte	0x03, 0x50
        /*001a*/ 	.short	0x0000


	//----- nvinfo : EIATTR_MAXREG_COUNT
	.align		4
        /*001c*/ 	.byte	0x03, 0x1b
        /*001e*/ 	.short	0x00ff


	//----- nvinfo : EIATTR_NUM_BARRIERS
	.align		4
        /*0020*/ 	.byte	0x02, 0x4c
        /*0022*/ 	.byte	0x01
	.zero		1


	//----- nvinfo : EIATTR_MERCURY_ISA_VERSION
	.align		4
        /*0024*/ 	.byte	0x03, 0x5f
        /*0026*/ 	.short	0x0101


	//----- nvinfo : EIATTR_COOP_GROUP_MASK_REGIDS
	.align		4
        /*0028*/ 	.byte	0x04, 0x29
        /*002a*/ 	.short	(.L_2612 - .L_2611)


	//   ....[0]....
.L_2611:
        /*002c*/ 	.word	0xffffffff


	//   ....[1]....
        /*0030*/ 	.word	0xffffffff


	//   ....[2]....
        /*0034*/ 	.word	0xffffffff


	//   ....[3]....
        /*0038*/ 	.word	0xffffffff


	//   ....[4]....
        /*003c*/ 	.word	0xffffffff


	//   ....[5]....
        /*0040*/ 	.word	0xffffffff


	//   ....[6]....
        /*0044*/ 	.word	0xffffffff


	//   ....[7]....
        /*0048*/ 	.word	0xffffffff


	//   ....[8]....
        /*004c*/ 	.word	0xffffffff


	//   ....[9]....
        /*0050*/ 	.word	0xffffffff


	//   ....[10]....
        /*0054*/ 	.word	0xffffffff


	//   ....[11]....
        /*0058*/ 	.word	0xffffffff


	//   ....[12]....
        /*005c*/ 	.word	0xffffffff


	//   ....[13]....
        /*0060*/ 	.word	0xffffffff


	//   ....[14]....
        /*0064*/ 	.word	0xffffffff


	//   ....[15]....
        /*0068*/ 	.word	0xffffffff


	//   ....[16]....
        /*006c*/ 	.word	0xffffffff


	//   ....[17]....
        /*0070*/ 	.word	0xffffffff


	//----- nvinfo : EIATTR_COOP_GROUP_INSTR_OFFSETS
	.align		4
.L_2612:
        /*0074*/ 	.byte	0x04, 0x28
        /*0076*/ 	.short	(.L_2614 - .L_2613)


	//   ....[0]....
.L_2613:
        /*0078*/ 	.word	0x00019910


	//   ....[1]....
        /*007c*/ 	.word	0x00019930


	//   ....[2]....
        /*0080*/ 	.word	0x00019950


	//   ....[3]....
        /*0084*/ 	.word	0x00019970


	//   ....[4]....
        /*0088*/ 	.word	0x000199a0


	//   ....[5]....
        /*008c*/ 	.word	0x00019f10


	//   ....[6]....
        /*0090*/ 	.word	0x00019f40


	//   ....[7]....
        /*0094*/ 	.word	0x00019fa0


	//   ....[8]....
        /*0098*/ 	.word	0x00019fd0


	//   ....[9]....
        /*009c*/ 	.word	0x0001a010


	//   ....[10]....
        /*00a0*/ 	.word	0x0001a1b0


	//   ....[11]....
        /*00a4*/ 	.word	0x0001a1f0


	//   ....[12]....
        /*00a8*/ 	.word	0x0001a200


	//   ....[13]....
        /*00ac*/ 	.word	0x0001a240


	//   ....[14]....
        /*00b0*/ 	.word	0x0001a310


	//   ....[15]....
        /*00b4*/ 	.word	0x0001a340


	//   ....[16]....
        /*00b8*/ 	.word	0x0001a3e0


	//   ....[17]....
        /*00bc*/ 	.word	0x0001a430


	//----- nvinfo : EIATTR_VRC_CTA_INIT_COUNT
	.align		4
.L_2614:
        /*00c0*/ 	.byte	0x02, 0x4a
	.zero		1
	.zero		1


	//----- nvinfo : EIATTR_EXIT_INSTR_OFFSETS
	.align		4
        /*00c4*/ 	.byte	0x04, 0x1c
        /*00c6*/ 	.short	(.L_2616 - .L_2615)


	//   ....[0]....
.L_2615:
        /*00c8*/ 	.word	0x000006a0


	//   ....[1]....
        /*00cc*/ 	.word	0x0001ae90


	//----- nvinfo : EIATTR_INDIRECT_BRANCH_TARGETS
	.align		4
.L_2616:
        /*00d0*/ 	.byte	0x04, 0x34
        /*00d2*/ 	.short	(.L_2618 - .L_2617)


	//   ....[0]....
.L_2617:
        /*00d4*/ 	.word	.L_x_33904@srel
        /*00d8*/ 	.short	0x0
        /*00da*/ 	.short	0x0
        /*00dc*/ 	.word	0x3
        /*00e0*/ 	.word	.L_x_33905@srel
        /*00e4*/ 	.word	.L_x_33906@srel
        /*00e8*/ 	.word	.L_x_33907@srel


	//----- nvinfo : EIATTR_MAX_THREADS
	.align		4
.L_2618:
        /*00ec*/ 	.byte	0x04, 0x05
        /*00ee*/ 	.short	(.L_2620 - .L_2619)
.L_2619:
        /*00f0*/ 	.word	0x00000080
        /*00f4*/ 	.word	0x00000001
        /*00f8*/ 	.word	0x00000001


	//----- nvinfo : EIATTR_CRS_STACK_SIZE
	.align		4
.L_2620:
        /*00fc*/ 	.byte	0x04, 0x1e
        /*00fe*/ 	.short	(.L_2622 - .L_2621)
.L_2621:
        /*0100*/ 	.word	0x00000000


	//----- nvinfo : EIATTR_CBANK_PARAM_SIZE
	.align		4
.L_2622:
        /*0104*/ 	.byte	0x03, 0x19
        /*0106*/ 	.short	0x00e8


	//----- nvinfo : EIATTR_PARAM_CBANK
	.align		4
        /*0108*/ 	.byte	0x04, 0x0a
        /*010a*/ 	.short	(.L_2624 - .L_2623)
	.align		4
.L_2623:
        /*010c*/ 	.word	index@(.nv.constant0._ZN10layer_norm13ln_fwd_kernelINS_13Kernel_traitsIf6__halfS2_S2_fjLj5120ELj1ELj1ELj4ELj16ENS_18Kernel_traits_baseILj5120EfS2_S2_S2_fjLj128EEEEELb1ELb0ELb0ELb1EEEvNS_9FwdParamsE)
        /*0110*/ 	.short	0x0380
        /*0112*/ 	.short	0x00e8


	//----- nvinfo : EIATTR_SW_WAR
	.align		4
.L_2624:
        /*0114*/ 	.byte	0x04, 0x36
        /*0116*/ 	.short	(.L_2626 - .L_2625)
.L_2625:
        /*0118*/ 	.word	0x00000008
.L_2626:


//--------------------- .nv.info._ZN10layer_norm13ln_fwd_kernelINS_13Kernel_traitsIf6__halfS2_S2_fjLj5120ELj1ELj1ELj4ELj16ENS_18Kernel_traits_baseILj5120EfS2_S2_S2_fjLj128EEEEELb1ELb0ELb1ELb0EEEvNS_9FwdParamsE --------------------------
	.section	.nv.info._ZN10layer_norm13ln_fwd_kernelINS_13Kernel_traitsIf6__halfS2_S2_fjLj5120ELj1ELj1ELj4ELj16ENS_18Kernel_traits_baseILj5120EfS2_S2_S2_fjLj128EEEEELb1ELb0ELb1ELb0EEEvNS_9FwdParamsE,"",@"SHT_CUDA_INFO"
	.sectionflags	@""
	.align	4


	//----- nvinfo : EIATTR_CUDA_API_VERSION
	.align		4
        /*0000*/ 	.byte	0x04, 0x37
        /*0002*/ 	.short	(.L_2628 - .L_2627)
.L_2627:
        /*0004*/ 	.word	0x00000082


	//----- nvinfo : EIATTR_KPARAM_INFO
	.align		4
.L_2628:
        /*0008*/ 	.byte	0x04, 0x17
        /*000a*/ 	.short	(.L_2630 - .L_2629)
.L_2629:
        /*000c*/ 	.word	0x00000000
        /*0010*/ 	.short	0x0000
        /*0012*/ 	.short	0x0000
        /*0014*/ 	.byte	0x00, 0xf0, 0xa1, 0x03


	//----- nvinfo : EIATTR_SPARSE_MMA_MASK
	.align		4
.L_2630:
        /*0018*/ 	.byte	0x03, 0x50
        /*001a*/ 	.short	0x0000


	//----- nvinfo : EIATTR_MAXREG_COUNT
	.align		4
        /*001c*/ 	.byte	0x03, 0x1b
        /*001e*/ 	.short	0x00ff


	//----- nvinfo : EIATTR_NUM_BARRIERS
	.align		4
        /*0020*/ 	.byte	0x02, 0x4c
        /*0022*/ 	.byte	0x01
	.zero		1


	//----- nvinfo : EIATTR_MERCURY_ISA_VERSION
	.align		4
        /*0024*/ 	.byte	0x03, 0x5f
        /*0026*/ 	.short	0x0101


	//----- nvinfo : EIATTR_COOP_GROUP_MASK_REGIDS
	.align		4
        /*0028*/ 	.byte	0x04, 0x29
        /*002a*/ 	.short	(.L_2632 - .L_2631)


	//   ....[0]....
.L_2631:
        /*002c*/ 	.word	0xffffffff


	//   ....[1]....
        /*0030*/ 	.word	0xffffffff


	//   ....[2]....
        /*0034*/ 	.word	0xffffffff


	//   ....[3]....
        /*0038*/ 	.word	0xffffffff


	//   ....[4]....
        /*003c*/ 	.word	0xffffffff


	//   ....[5]....
        /*0040*/ 	.word	0xffffffff


	//   ....[6]....
        /*0044*/ 	.word	0xffffffff


	//   ....[7]....
        /*0048*/ 	.word	0xffffffff


	//   ....[8]....
        /*004c*/ 	.word	0xffffffff


	//   ....[9]....
        /*0050*/ 	.word	0xffffffff


	//   ....[10]....
        /*0054*/ 	.word	0xffffffff


	//   ....[11]....
        /*0058*/ 	.word	0xffffffff


	//   ....[12]....
        /*005c*/ 	.word	0xffffffff


	//   ....[13]....
        /*0060*/ 	.word	0xffffffff


	//   ....[14]....
        /*0064*/ 	.word	0xffffffff


	//   ....[15]....
        /*0068*/ 	.word	0xffffffff


	//   ....[16]....
        /*006c*/ 	.word	0xffffffff


	//   ....[17]....
        /*0070*/ 	.word	0xffffffff


	//----- nvinfo : EIATTR_COOP_GROUP_INSTR_OFFSETS
	.align		4
.L_2632:
        /*0074*/ 	.byte	0x04, 0x28
        /*0076*/ 	.short	(.L_2634 - .L_2633)


	//   ....[0]....
.L_2633:
        /*0078*/ 	.word	0x00021810


	//   ....[1]....
        /*007c*/ 	.word	0x00021830


	//   ....[2]....
        /*0080*/ 	.word	0x00021850


	//   ....[3]....
        /*0084*/ 	.word	0x00021870


	//   ....[4]....
        /*0088*/ 	.word	0x00021890


	//   ....[5]....
        /*008c*/ 	.word	0x00021de0


	//   ....[6]....
        /*0090*/ 	.word	0x00021e00


	//   ....[7]....
        /*0094*/ 	.word	0x00021e20


	//   ....[8]....
        /*0098*/ 	.word	0x00021e40


	//   ....[9]....
        /*009c*/ 	.word	0x00021e70


	//   ....[10]....
        /*00a0*/ 	.word	0x00022000


	//   ....[11]....
        /*00a4*/ 	.word	0x00022040


	//   ....[12]....
        /*00a8*/ 	.word	0x00022060


	//   ....[13]....
        /*00ac*/ 	.word	0x000220c0


	//   ....[14]....
        /*00b0*/ 	.word	0x00022170


	//   ....[15]....
        /*00b4*/ 	.word	0x00022190


	//   ....[16]....
        /*00b8*/ 	.word	0x00022240


	//   ....[17]....
        /*00bc*/ 	.word	0x00022270


	//----- nvinfo : EIATTR_VRC_CTA_INIT_COUNT
	.align		4
.L_2634:
        /*00c0*/ 	.byte	0x02, 0x4a
	.zero		1
	.zero		1


	//----- nvinfo : EIATTR_EXIT_INSTR_OFFSETS
	.align		4
        /*00c4*/ 	.byte	0x04, 0x1c
        /*00c6*/ 	.short	(.L_2636 - .L_2635)


	//   ....[0]....
.L_2635:
        /*00c8*/ 	.word	0x000009f0


	//   ....[1]....
        /*00cc*/ 	.word	0x00022ef0


	//----- nvinfo : EIATTR_MAX_THREADS
	.align		4
.L_2636:
        /*00d0*/ 	.byte	0x04, 0x05
        /*00d2*/ 	.short	(.L_2638 - .L_2637)
.L_2637:
        /*00d4*/ 	.word	0x00000080
        /*00d8*/ 	.word	0x00000001
        /*00dc*/ 	.word	0x00000001


	//----- nvinfo : EIATTR_CRS_STACK_SIZE
	.align		4
.L_2638:
        /*00e0*/ 	.byte	0x04, 0x1e
        /*00e2*/ 	.short	(.L_2640 - .L_2639)
.L_2639:
        /*00e4*/ 	.word	0x00000000


	//----- nvinfo : EIATTR_CBANK_PARAM_SIZE
	.align		4
.L_2640:
        /*00e8*/ 	.byte	0x03, 0x19
        /*00ea*/ 	.short	0x00e8


	//----- nvinfo : EIATTR_PARAM_CBANK
	.align		4
        /*00ec*/ 	.byte	0x04, 0x0a
        /*00ee*/ 	.short	(.L_2642 - .L_2641)
	.align		4
.L_2641:
        /*00f0*/ 	.word	index@(.nv.constant0._ZN10layer_norm13ln_fwd_kernelINS_13Kernel_traitsIf6__halfS2_S2_fjLj5120ELj1ELj1ELj4ELj16ENS_18Kernel_traits_baseILj5120EfS2_S2_S2_fjLj128EEEEELb1ELb0ELb1ELb0EEEvNS_9FwdParamsE)
        /*00f4*/ 	.short	0x0380
        /*00f6*/ 	.short	0x00e8


	//----- nvinfo : EIATTR_SW_WAR
	.align		4
.L_2642:
        /*00f8*/ 	.byte	0x04, 0x36
        /*00fa*/ 	.short	(.L_2644 - .L_2643)
.L_2643:
        /*00fc*/ 	.word	0x00000008
.L_2644:


//--------------------- .nv.info._ZN10layer_norm13ln_fwd_kernelINS_13Kernel_traitsIf6__halfS2_S2_fjLj5120ELj1ELj1ELj4ELj16ENS_18Kernel_traits_baseILj5120EfS2_S2_S2_fjLj128EEEEELb1ELb0ELb1ELb1EEEvNS_9FwdParamsE --------------------------
	.section	.nv.info._ZN10layer_norm13ln_fwd_kernelINS_13Kernel_traitsIf6__halfS2_S2_fjLj5120ELj1ELj1ELj4ELj16ENS_18Kernel_traits_baseILj5120EfS2_S2_S2_fjLj128EEEEELb1ELb0ELb1ELb1EEEvNS_9FwdParamsE,"",@"SHT_CUDA_INFO"
	.sectionflags	@""
	.align	4


	//----- nvinfo : EIATTR_CUDA_API_VERSION
	.align		4
        /*0000*/ 	.byte	0x04, 0x37
        /*0002*/ 	.short	(.L_2646 - .L_2645)
.L_2645:
        /*0004*/ 	.word	0x00000082


	//----- nvinfo : EIATTR_KPARAM_INFO
	.align		4
.L_2646:
        /*0008*/ 	.byte	0x04, 0x17
        /*000a*/ 	.short	(.L_2648 - .L_2647)
.L_2647:
        /*000c*/ 	.word	0x00000000
        /*0010*/ 	.short	0x0000
        /*0012*/ 	.short	0x0000
        /*0014*/ 	.byte	0x00, 0xf0, 0xa1, 0x03


	//----- nvinfo : EIATTR_SPARSE_MMA_MASK
	.align		4
.L_2648:
        /*0018*/ 	.byte	0x03, 0x50
        /*001a*/ 	.short	0x0000


	//----- nvinfo : EIATTR_MAXREG_COUNT
	.align		4
        /*001c*/ 	.byte	0x03, 0x1b
        /*001e*/ 	.short	0x00ff


	//----- nvinfo : EIATTR_NUM_BARRIERS
	.align		4
        /*0020*/ 	.byte	0x02, 0x4c
        /*0022*/ 	.byte	0x01
	.zero		1


	//----- nvinfo : EIATTR_MERCURY_ISA_VERSION
	.align		4
        /*0024*/ 	.byte	0x03, 0x5f
        /*0026*/ 	.short	0x0101


	//----- nvinfo : EIATTR_COOP_GROUP_MASK_REGIDS
	.align		4
        /*0028*/ 	.byte	0x04, 0x29
        /*002a*/ 	.short	(.L_2650 - .L_2649)


	//   ....[0]....
.L_2649:
        /*002c*/ 	.word	0xffffffff


	//   ....[1]....
        /*0030*/ 	.word	0xffffffff


	//   ....[2]....
        /*0034*/ 	.word	0xffffffff


	//   ....[3]....
        /*0038*/ 	.word	0xffffffff


	//   ....[4]....
        /*003c*/ 	.word	0xffffffff


	//   ....[5]....
        /*0040*/ 	.word	0xffffffff


	//   ....[6]....
        /*0044*/ 	.word	0xffffffff


	//   ....[7]....
        /*0048*/ 	.word	0xffffffff


	//   ....[8]....
        /*004c*/ 	.word	0xffffffff


	//   ....[9]....
        /*0050*/ 	.word	0xffffffff


	//   ....[10]....
        /*0054*/ 	.word	0xffffffff


	//   ....[11]....
        /*0058*/ 	.word	0xffffffff


	//   ....[12]....
        /*005c*/ 	.word	0xffffffff


	//   ....[13]....
        /*0060*/ 	.word	0xffffffff


	//   ....[14]....
        /*0064*/ 	.word	0xffffffff


	//   ....[15]....
        /*0068*/ 	.word	0xffffffff


	//   ....[16]....
        /*006c*/ 	.word	0xffffffff


	//   ....[17]....
        /*0070*/ 	.word	0xffffffff


	//----- nvinfo : EIATTR_COOP_GROUP_INSTR_OFFSETS
	.align		4
.L_2650:
        /*0074*/ 	.byte	0x04, 0x28
        /*0076*/ 	.short	(.L_2652 - .L_2651)


	//   ....[0]....
.L_2651:
        /*0078*/ 	.word	0x0001b980


	//   ....[1]....
        /*007c*/ 	.word	0x0001b9c0


	//   ....[2]....
        /*0080*/ 	.word	0x0001b9e0


	//   ....[3]....
        /*0084*/ 	.word	0x0001ba00


	//   ....[4]....
        /*0088*/ 	.word	0x0001ba20


	//   ....[5]....
        /*008c*/ 	.word	0x0001bf50


	//   ....[6]....
        /*0090*/ 	.word	0x0001bf80


	//   ....[7]....
        /*0094*/ 	.word	0x0001bfa0


	//   ....[8]....
        /*0098*/ 	.word	0x0001bfc0


	//   ....[9]....
        /*009c*/ 	.word	0x0001bff0


	//   ....[10]....
        /*00a0*/ 	.word	0x0001c180


	//   ....[11]....
        /*00a4*/ 	.word	0x0001c1c0


	//   ....[12]....
        /*00a8*/ 	.word	0x0001c1e0


	//   ....[13]....
        /*00ac*/ 	.word	0x0001c220


	//   ....[14]....
        /*00b0*/ 	.word	0x0001c2e0


	//   ....[15]....
        /*00b4*/ 	.word	0x0001c300


	//   ....[16]....
        /*00b8*/ 	.word	0x0001c3c0


	//   ....[17]....
        /*00bc*/ 	.word	0x0001c3f0


	//----- nvinfo : EIATTR_VRC_CTA_INIT_COUNT
	.align		4
.L_2652:
        /*00c0*/ 	.byte	0x02, 0x4a
	.zero		1
	.zero		1


	//----- nvinfo : EIATTR_EXIT_INSTR_OFFSETS
	.align		4
        /*00c4*/ 	.byte	0x04, 0x1c
        /*00c6*/ 	.short	(.L_2654 - .L_2653)


	//   ....[0]....
.L_2653:
        /*00c8*/ 	.word	0x000006a0


	//   ....[1]....
        /*00cc*/ 	.word	0x0001cf30


	//----- nvinfo : EIATTR_MAX_THREADS
	.align		4
.L_2654:
        /*00d0*/ 	.byte	0x04, 0x05
        /*00d2*/ 	.short	(.L_2656 - .L_2655)
.L_2655:
        /*00d4*/ 	.word	0x00000080
        /*00d8*/ 	.word	0x00000001
        /*00dc*/ 	.word	0x00000001


	//----- nvinfo : EIATTR_CRS_STACK_SIZE
	.align		4
.L_2656:
        /*00e0*/ 	.byte	0x04, 0x1e
        /*00e2*/ 	.short	(.L_2658 - .L_2657)
.L_2657:
        /*00e4*/ 	.word	0x00000000


	//----- nvinfo : EIATTR_CBANK_PARAM_SIZE
	.align		4
.L_2658:
        /*00e8*/ 	.byte	0x03, 0x19
        /*00ea*/ 	.short	0x00e8


	//----- nvinfo : EIATTR_PARAM_CBANK
	.align		4
        /*00ec*/ 	.byte	0x04, 0x0a
        /*00ee*/ 	.short	(.L_2660 - .L_2659)
	.align		4
.L_2659:
        /*00f0*/ 	.word	index@(.nv.constant0._ZN10layer_norm13ln_fwd_kernelINS_13Kernel_traitsIf6__halfS2_S2_fjLj5120ELj1ELj1ELj4ELj16ENS_18Kernel_traits_baseILj5120EfS2_S2_S2_fjLj128EEEEELb1ELb0ELb1ELb1EEEvNS_9FwdParamsE)
        /*00f4*/ 	.short	0x0380
        /*00f6*/ 	.short	0x00e8


	//----- nvinfo : EIATTR_SW_WAR
	.align		4
.L_2660:
        /*00f8*/ 	.byte	0x04, 0x36
        /*00fa*/ 	.short	(.L_2662 - .L_2661)
.L_2661:
        /*00fc*/ 	.word	0x00000008
.L_2662:


//--------------------- .nv.info._ZN10layer_norm13ln_fwd_kernelINS_13Kernel_traitsIf6__halfS2_S2_fjLj5120ELj1ELj1ELj4ELj16ENS_18Kernel_traits_baseILj5120EfS2_S2_S2_fjLj128EEEEELb1ELb1ELb0ELb0EEEvNS_9FwdParamsE --------------------------
	.section	.nv.info._ZN10layer_norm13ln_fwd_kernelINS_13Kernel_traitsIf6__halfS2_S2_fjLj5120ELj1ELj1ELj4ELj16ENS_18Kernel_traits_baseILj5120EfS2_S2_S2_fjLj128EEEEELb1ELb1ELb0ELb0EEEvNS_9FwdParamsE,"",@"SHT_CUDA_INFO"
	.sectionflags	@""
	.align	4


	//----- nvinfo : EIATTR_CUDA_API_VERSION
	.align		4
        /*0000*/ 	.byte	0x04, 0x37
        /*0002*/ 	.short	(.L_2664 - .L_2663)
.L_2663:
        /*0004*/ 	.word	0x00000082


	//----- nvinfo : EIATTR_KPARAM_INFO
	.align		4
.L_2664:
        /*0008*/ 	.byte	0x04, 0x17
        /*000a*/ 	.short	(.L_2666 - .L_2665)
.L_2665:
        /*000c*/ 	.word	0x00000000
        /*0010*/ 	.short	0x0000
        /*0012*/ 	.short	0x0000
        /*0014*/ 	.byte	0x00, 0xf0, 0xa1, 0x03


	//----- nvinfo : EIATTR_SPARSE_MMA_MASK
	.align		4
.L_2666:
        /*0018*/ 	.byte	0x03, 0x50
        /*001a*/ 	.short	0x0000


	//----- nvinfo : EIATTR_MAXREG_COUNT
	.align		4
        /*001c*/ 	.byte	0x03, 0x1b
        /*001e*/ 	.short	0x00ff


	//----- nvinfo : EIATTR_NUM_BARRIERS
	.align		4
        /*0020*/ 	.byte	0x02, 0x4c
        /*0022*/ 	.byte	0x01
	.zero		1


	//----- nvinfo : EIATTR_MERCURY_ISA_VERSION
	.align		4
        /*0024*/ 	.byte	0x03, 0x5f
        /*0026*/ 	.short	0x0101


	//----- nvinfo : EIATTR_COOP_GROUP_MASK_REGIDS
	.align		4
        /*0028*/ 	.byte	0x04, 0x29
        /*002a*/ 	.short	(.L_2668 - .L_2667)


	//   ....[0]....
.L_2667:
        /*002c*/ 	.word	0xffffffff


	//   ....[1]....
        /*0030*/ 	.word	0xffffffff


	//   ....[2]....
        /*0034*/ 	.word	0xffffffff


	//   ....[3]....
        /*0038*/ 	.word	0xffffffff


	//   ....[4]....
        /*003c*/ 	.word	0xffffffff


	//   ....[5]....
        /*0040*/ 	.word	0xffffffff


	//   ....[6]....
        /*0044*/ 	.word	0xffffffff


	//   ....[7]....
        /*0048*/ 	.word	0xffffffff


	//   ....[8]....
        /*004c*/ 	.word	0xffffffff


	//   ....[9]....
        /*0050*/ 	.word	0xffffffff


	//   ....[10]....
        /*0054*/ 	.word	0xffffffff


	//   ....[11]....
        /*0058*/ 	.word	0xffffffff


	//   ....[12]....
        /*005c*/ 	.word	0xffffffff


	//   ....[13]....
        /*0060*/ 	.word	0xffffffff


	//   ....[14]....
        /*0064*/ 	.word	0xffffffff


	//   ....[15]....
        /*0068*/ 	.word	0xffffffff


	//   ....[16]....
        /*006c*/ 	.word	0xffffffff


	//   ....[17]....
        /*0070*/ 	.word	0xffffffff


	//----- nvinfo : EIATTR_COOP_GROUP_INSTR_OFFSETS
	.align		4
.L_2668:
        /*0074*/ 	.byte	0x04, 0x28
        /*0076*/ 	.short	(.L_2670 - .L_2669)


	//   ....[0]....
.L_2669:
        /*0078*/ 	.word	0x00021670


	//   ....[1]....
        /*007c*/ 	.word	0x00021690


	//   ....[2]....
        /*0080*/ 	.word	0x000216b0


	//   ....[3]....
        /*0084*/ 	.word	0x000216d0


	//   ....[4]....
        /*0088*/ 	.word	0x000216f0


	//   ....[5]....
        /*008c*/ 	.word	0x00021c50


	//   ....[6]....
        /*0090*/ 	.word	0x00021c70


	//   ....[7]....
        /*0094*/ 	.word	0x00021c90


	//   ....[8]....
        /*0098*/ 	.word	0x00021cb0


	//   ....[9]....
        /*009c*/ 	.word	0x00021cd0


	//   ....[10]....
        /*00a0*/ 	.word	0x00021e50


	//   ....[11]....
        /*00a4*/ 	.word	0x00021e80


	//   ....[12]....
        /*00a8*/ 	.word	0x00021ec0


	//   ....[13]....
        /*00ac*/ 	.word	0x00021f20


	//   ....[14]....
        /*00b0*/ 	.word	0x00021f80


	//   ....[15]....
        /*00b4*/ 	.word	0x00021fe0


	//   ....[16]....
        /*00b8*/ 	.word	0x00022040


	//   ....[17]....
        /*00bc*/ 	.word	0x000220a0


	//----- nvinfo : EIATTR_VRC_CTA_INIT_COUNT
	.align		4
.L_2670:
        /*00c0*/ 	.byte	0x02, 0x4a
	.zero		1
	.zero		1


	//----- nvinfo : EIATTR_EXIT_INSTR_OFFSETS
	.align		4
        /*00c4*/ 	.byte	0x04, 0x1c
        /*00c6*/ 	.short	(.L_2672 - .L_2671)


	//   ....[0]....
.L_2671:
        /*00c8*/ 	.word	0x00000af0


	//   ....[1]....
        /*00cc*/ 	.word	0x00022cd0


	//----- nvinfo : EIATTR_INDIRECT_BRANCH_TARGETS
	.align		4
.L_2672:
        /*00d0*/ 	.byte	0x04, 0x34
        /*00d2*/ 	.short	(.L_2674 - .L_2673)


	//   ....[0]....
.L_2673:
        /*00d4*/ 	.word	.L_x_33908@srel
        /*00d8*/ 	.short	0x0
        /*00da*/ 	.short	0x0
        /*00dc*/ 	.word	0x3
        /*00e0*/ 	.word	.L_x_33909@srel
        /*00e4*/ 	.word	.L_x_33910@srel
        /*00e8*/ 	.word	.L_x_33911@srel


	//----- nvinfo : EIATTR_MAX_THREADS
	.align		4
.L_2674:
        /*00ec*/ 	.byte	0x04, 0x05
        /*00ee*/ 	.short	(.L_2676 - .L_2675)
.L_2675:
        /*00f0*/ 	.word	0x00000080
        /*00f4*/ 	.word	0x00000001
        /*00f8*/ 	.word	0x00000001


	//----- nvinfo : EIATTR_CRS_STACK_SIZE
	.align		4
.L_2676:
        /*00fc*/ 	.byte	0x04, 0x1e
        /*00fe*/ 	.short	(.L_2678 - .L_2677)
.L_2677:
        /*0100*/ 	.word	0x00000000


	//----- nvinfo : EIATTR_CBANK_PARAM_SIZE
	.align		4
.L_2678:
        /*0104*/ 	.byte	0x03, 0x19
        /*0106*/ 	.short	0x00e8


	//----- nvinfo : EIATTR_PARAM_CBANK
	.align		4
        /*0108*/ 	.byte	0x04, 0x0a
        /*010a*/ 	.short	(.L_2680 - .L_2679)
	.align		4
.L_2679:
        /*010c*/ 	.word	index@(.nv.constant0._ZN10layer_norm13ln_fwd_kernelINS_13Kernel_traitsIf6__halfS2_S2_fjLj5120ELj1ELj1ELj4ELj16ENS_18Kernel_traits_baseILj5120EfS2_S2_S2_fjLj128EEEEELb1ELb1ELb0ELb0EEEvNS_9FwdParamsE)
        /*0110*/ 	.short	0x0380
        /*0112*/ 	.short	0x00e8


	//----- nvinfo : EIATTR_SW_WAR
	.align		4
.L_2680:
        /*0114*/ 	.byte	0x04, 0x36
        /*0116*/ 	.short	(.L_2682 - .L_2681)
.L_2681:
        /*0118*/ 	.word	0x00000008
.L_2682:


//--------------------- .nv.info._ZN10layer_norm13ln_fwd_kernelINS_13Kernel_traitsIf6__halfS2_S2_fjLj5120ELj1ELj1ELj4ELj16ENS_18Kernel_traits_baseILj5120EfS2_S2_S2_fjLj128EEEEELb1ELb1ELb0ELb1EEEvNS_9FwdParamsE --------------------------
	.section	.nv.info._ZN10layer_norm13ln_fwd_kernelINS_13Kernel_traitsIf6__halfS2_S2_fjLj5120ELj1ELj1ELj4ELj16ENS_18Kernel_traits_baseILj5120EfS2_S2_S2_fjLj128EEEEELb1ELb1ELb0ELb1EEEvNS_9FwdParamsE,"",@"SHT_CUDA_INFO"
	.sectionflags	@""
	.align	4


	//----- nvinfo : EIATTR_CUDA_API_VERSION
	.align		4
        /*0000*/ 	.byte	0x04, 0x37
        /*0002*/ 	.short	(.L_2684 - .L_2683)
.L_2683:
        /*0004*/ 	.word	0x00000082


	//----- nvinfo : EIATTR_KPARAM_INFO
	.align		4
.L_2684:
        /*0008*/ 	.byte	0x04, 0x17
        /*000a*/ 	.short	(.L_2686 - .L_2685)
.L_2685:
        /*000c*/ 	.word	0x00000000
        /*0010*/ 	.short	0x0000
        /*0012*/ 	.short	0x0000
        /*0014*/ 	.byte	0x00, 0xf0, 0xa1, 0x03


	//----- nvinfo : EIATTR_SPARSE_MMA_MASK
	.align		4
.L_2686:
        /*0018*/ 	.byte	0x03, 0x50
        /*001a*/ 	.short	0x0000


	//----- nvinfo : EIATTR_MAXREG_COUNT
	.align		4
        /*001c*/ 	.byte	0x03, 0x1b
        /*001e*/ 	.short	0x00ff


	//----- nvinfo : EIATTR_NUM_BARRIERS
	.align		4
        /*0020*/ 	.byte	0x02, 0x4c
        /*0022*/ 	.byte	0x01
	.zero		1


	//----- nvinfo : EIATTR_MERCURY_ISA_VERSION
	.align		4
        /*0024*/ 	.byte	0x03, 0x5f
        /*0026*/ 	.short	0x0101


	//----- nvinfo : EIATTR_COOP_GROUP_MASK_REGIDS
	.align		4
        /*0028*/ 	.byte	0x04, 0x29
        /*002a*/ 	.short	(.L_2688 - .L_2687)


	//   ....[0]....
.L_2687:
        /*002c*/ 	.word	0xffffffff


	//   ....[1]....
        /*0030*/ 	.word	0xffffffff


	//   ....[2]....
        /*0034*/ 	.word	0xffffffff


	//   ....[3]....
        /*0038*/ 	.word	0xffffffff


	//   ....[4]....
        /*003c*/ 	.word	0xffffffff


	//   ....[5]....
        /*0040*/ 	.word	0xffffffff


	//   ....[6]....
        /*0044*/ 	.word	0xffffffff


	//   ....[7]....
        /*0048*/ 	.word	0xffffffff


	//   ....[8]....
        /*004c*/ 	.word	0xffffffff


	//   ....[9]....
        /*0050*/ 	.word	0xffffffff


	//   ....[10]....
        /*0054*/ 	.word	0xffffffff


	//   ....[11]....
        /*0058*/ 	.word	0xffffffff


	//   ....[12]....
        /*005c*/ 	.word	0xffffffff


	//   ....[13]....
        /*0060*/ 	.word	0xffffffff


	//   ....[14]....
        /*0064*/ 	.word	0xffffffff


	//   ....[15]....
        /*0068*/ 	.word	0xffffffff


	//   ....[16]....
        /*006c*/ 	.word	0xffffffff


	//   ....[17]....
        /*0070*/ 	.word	0xffffffff


	//----- nvinfo : EIATTR_COOP_GROUP_INSTR_OFFSETS
	.align		4
.L_2688:
        /*0074*/ 	.byte	0x04, 0x28
        /*0076*/ 	.short	(.L_2690 - .L_2689)


	//   ....[0]....
.L_2689:
        /*0078*/ 	.word	0x0001e3b0


	//   ....[1]....
        /*007c*/ 	.word	0x0001e3d0


	//   ....[2]....
        /*0080*/ 	.word	0x0001e3f0


	//   ....[3]....
        /*0084*/ 	.word	0x0001e410


	//   ....[4]....
        /*0088*/ 	.word	0x0001e430


	//   ....[5]....
        /*008c*/ 	.word	0x0001e970


	//   ....[6]....
        /*0090*/ 	.word	0x0001e9a0


	//   ....[7]....
        /*0094*/ 	.word	0x0001e9e0


	//   ....[8]....
        /*0098*/ 	.word	0x0001ea10


	//   ....[9]....
        /*009c*/ 	.word	0x0001ea30


	//   ....[10]....
        /*00a0*/ 	.word	0x0001ebe0


	//   ....[11]....
        /*00a4*/ 	.word	0x0001ec20


	//   ....[12]....
        /*00a8*/ 	.word	0x0001ec40


	//   ....[13]....
        /*00ac*/ 	.word	0x0001ec80


	//   ....[14]....
        /*00b0*/ 	.word	0x0001ed40


	//   ....[15]....
        /*00b4*/ 	.word	0x0001ed70


	//   ....[16]....
        /*00b8*/ 	.word	0x0001ee20


	//   ....[17]....
        /*00bc*/ 	.word	0x0001ee50


	//----- nvinfo : EIATTR_VRC_CTA_INIT_COUNT
	.align		4
.L_2690:
        /*00c0*/ 	.byte	0x02, 0x4a
	.zero		1
	.zero		1


	//----- nvinfo : EIATTR_EXIT_INSTR_OFFSETS
	.align		4
        /*00c4*/ 	.byte	0x04, 0x1c
        /*00c6*/ 	.short	(.L_2692 - .L_2691)


	//   ....[0]....
.L_2691:
        /*00c8*/ 	.word	0x000006e0


	//   ....[1]....
        /*00cc*/ 	.word	0x0001f8c0


	//----- nvinfo : EIATTR_INDIRECT_BRANCH_TARGETS
	.align		4
.L_2692:
        /*00d0*/ 	.byte	0x04, 0x34
        /*00d2*/ 	.short	(.L_2694 - .L_2693)


	//   ....[0]....
.L_2693:
        /*00d4*/ 	.word	.L_x_33912@srel
        /*00d8*/ 	.short	0x0
        /*00da*/ 	.short	0x0
        /*00dc*/ 	.word	0x3
        /*00e0*/ 	.word	.L_x_33913@srel
        /*00e4*/ 	.word	.L_x_33914@srel
        /*00e8*/ 	.word	.L_x_33915@srel


	//----- nvinfo : EIATTR_MAX_THREADS
	.align		4
.L_2694:
        /*00ec*/ 	.byte	0x04, 0x05
        /*00ee*/ 	.short	(.L_2696 - .L_2695)
.L_2695:
        /*00f0*/ 	.word	0x00000080
        /*00f4*/ 	.word	0x00000001
        /*00f8*/ 	.word	0x00000001


	//----- nvinfo : EIATTR_CRS_STACK_SIZE
	.align		4
.L_2696:
        /*00fc*/ 	.byte	0x04, 0x1e
        /*00fe*/ 	.short	(.L_2698 - .L_2697)
.L_2697:
        /*0100*/ 	.word	0x00000000


	//----- nvinfo : EIATTR_CBANK_PARAM_SIZE
	.align		4
.L_2698:
        /*0104*/ 	.byte	0x03, 0x19
        /*0106*/ 	.short	0x00e8


	//----- nvinfo : EIATTR_PARAM_CBANK
	.align		4
        /*0108*/ 	.byte	0x04, 0x0a
        /*010a*/ 	.short	(.L_2700 - .L_2699)
	.align		4
.L_2699:
        /*010c*/ 	.word	index@(.nv.constant0._ZN10layer_norm13ln_fwd_kernelINS_13Kernel_traitsIf6__halfS2_S2_fjLj5120ELj1ELj1ELj4ELj16ENS_18Kernel_traits_baseILj5120EfS2_S2_S2_fjLj128EEEEELb1ELb1ELb0ELb1EEEvNS_9FwdParamsE)
        /*0110*/ 	.short	0x0380
        /*0112*/ 	.short	0x00e8


	//----- nvinfo : EIATTR_SW_WAR
	.align		4
.L_2700:
        /*0114*/ 	.byte	0x04, 0x36
        /*0116*/ 	.short	(.L_2702 - .L_2701)
.L_2701:
        /*0118*/ 	.word	0x00000008
.L_2702:


//--------------------- .nv.info._ZN10layer_norm13ln_fwd_kernelINS_13Kernel_traitsIf6__halfS2_S2_fjLj5120ELj1ELj1ELj4ELj16ENS_18Kernel_traits_baseILj5120EfS2_S2_S2_fjLj128EEEEELb1ELb1ELb1ELb0EEEvNS_9FwdParamsE --------------------------
	.section	.nv.info._ZN10layer_norm13ln_fwd_kernelINS_13Kernel_traitsIf6__halfS2_S2_fjLj5120ELj1ELj1ELj4ELj16ENS_18Kernel_traits_baseILj5120EfS2_S2_S2_fjLj128EEEEELb1ELb1ELb1ELb0EEEvNS_9FwdParamsE,"",@"SHT_CUDA_INFO"
	.sectionflags	@""
	.align	4


	//----- nvinfo : EIATTR_CUDA_API_VERSION
	.align		4
        /*0000*/ 	.byte	0x04, 0x37
        /*0002*/ 	.short	(.L_2704 - .L_2703)
.L_2703:
        /*0004*/ 	.word	0x00000082


	//----- nvinfo : EIATTR_KPARAM_INFO
	.align		4
.L_2704:
        /*0008*/ 	.byte	0x04, 0x17
        /*000a*/ 	.short	(.L_2706 - .L_2705)
.L_2705:
        /*000c*/ 	.word	0x00000000
        /*0010*/ 	.short	0x0000
        /*0012*/ 	.short	0x0000
        /*0014*/ 	.byte	0x00, 0xf0, 0xa1, 0x03


	//----- nvinfo : EIATTR_SPARSE_MMA_MASK
	.align		4
.L_2706:
        /*0018*/ 	.byte	0x03, 0x50
        /*001a*/ 	.short	0x0000


	//----- nvinfo : EIATTR_MAXREG_COUNT
	.align		4
        /*001c*/ 	.byte	0x03, 0x1b
        /*001e*/ 	.short	0x00ff


	//----- nvinfo : EIATTR_NUM_BARRIERS
	.align		4
        /*0020*/ 	.byte	0x02, 0x4c
        /*0022*/ 	.byte	0x01
	.zero		1


	//----- nvinfo : EIATTR_MERCURY_ISA_VERSION
	.align		4
        /*0024*/ 	.byte	0x03, 0x5f
        /*0026*/ 	.short	0x0101


	//----- nvinfo : EIATTR_COOP_GROUP_MASK_REGIDS
	.align		4
        /*0028*/ 	.byte	0x04, 0x29
        /*002a*/ 	.short	(.L_2708 - .L_2707)


	//   ....[0]....
.L_2707:
        /*002c*/ 	.word	0xffffffff


	//   ....[1]....
        /*0030*/ 	.word	0xffffffff


	//   ....[2]....
        /*0034*/ 	.word	0xffffffff


	//   ....[3]....
        /*0038*/ 	.word	0xffffffff


	//   ....[4]....
        /*003c*/ 	.word	0xffffffff


	//   ....[5]....
        /*0040*/ 	.word	0xffffffff


	//   ....[6]....
        /*0044*/ 	.word	0xffffffff


	//   ....[7]....
        /*0048*/ 	.word	0xffffffff


	//   ....[8]....
        /*004c*/ 	.word	0xffffffff


	//   ....[9]....
        /*0050*/ 	.word	0xffffffff


	//   ....[10]....
        /*0054*/ 	.word	0xffffffff


	//   ....[11]....
        /*0058*/ 	.word	0xffffffff


	//   ....[12]....
        /*005c*/ 	.word	0xffffffff


	//   ....[13]....
        /*0060*/ 	.word	0xffffffff


	//   ....[14]....
        /*0064*/ 	.word	0xffffffff


	//   ....[15]....
        /*0068*/ 	.word	0xffffffff


	//   ....[16]....
        /*006c*/ 	.word	0xffffffff


	//   ....[17]....
        /*0070*/ 	.word	0xffffffff


	//----- nvinfo : EIATTR_COOP_GROUP_INSTR_OFFSETS
	.align		4
.L_2708:
        /*0074*/ 	.byte	0x04, 0x28
        /*0076*/ 	.short	(.L_2710 - .L_2709)


	//   ....[0]....
.L_2709:
        /*0078*/ 	.word	0x000235b0


	//   ....[1]....
        /*007c*/ 	.word	0x000235d0


	//   ....[2]....
        /*0080*/ 	.word	0x000235f0


	//   ....[3]....
        /*0084*/ 	.word	0x00023610


	//   ....[4]....
        /*0088*/ 	.word	0x00023630


	//   ....[5]....
        /*008c*/ 	.word	0x00023bb0


	//   ....[6]....
        /*0090*/ 	.word	0x00023bd0


	//   ....[7]....
        /*0094*/ 	.word	0x00023bf0


	//   ....[8]....
        /*0098*/ 	.word	0x00023c10


	//   ....[9]....
        /*009c*/ 	.word	0x00023c30


	//   ....[10]....
        /*00a0*/ 	.word	0x00023db0


	//   ....[11]....
        /*00a4*/ 	.word	0x00023de0


	//   ....[12]....
        /*00a8*/ 	.word	0x00023df0


	//   ....[13]....
        /*00ac*/ 	.word	0x00023e40


	//   ....[14]....
        /*00b0*/ 	.word	0x00023f10


	//   ....[15]....
        /*00b4*/ 	.word	0x00023f40


	//   ....[16]....
        /*00b8*/ 	.word	0x00023ff0


	//   ....[17]....
        /*00bc*/ 	.word	0x00024010


	//----- nvinfo : EIATTR_VRC_CTA_INIT_COUNT
	.align		4
.L_2710:
        /*00c0*/ 	.byte	0x02, 0x4a
	.zero		1
	.zero		1


	//----- nvinfo : EIATTR_EXIT_INSTR_OFFSETS
	.align		4
        /*00c4*/ 	.byte	0x04, 0x1c
        /*00c6*/ 	.short	(.L_2712 - .L_2711)


	//   ....[0]....
.L_2711:
        /*00c8*/ 	.word	0x00000af0


	//   ....[1]....
        /*00cc*/ 	.word	0x00024c90


	//----- nvinfo : EIATTR_MAX_THREADS
	.align		4
.L_2712:
        /*00d0*/ 	.byte	0x04, 0x05
        /*00d2*/ 	.short	(.L_2714 - .L_2713)
.L_2713:
        /*00d4*/ 	.word	0x00000080
        /*00d8*/ 	.word	0x00000001
        /*00dc*/ 	.word	0x00000001


	//----- nvinfo : EIATTR_CRS_STACK_SIZE
	.align		4
.L_2714:
        /*00e0*/ 	.byte	0x04, 0x1e
        /*00e2*/ 	.short	(.L_2716 - .L_2715)
.L_2715:
        /*00e4*/ 	.word	0x00000000


	//----- nvinfo : EIATTR_CBANK_PARAM_SIZE
	.align		4
.L_2716:
        /*00e8*/ 	.byte	0x03, 0x19
        /*00ea*/ 	.short	0x00e8


	//----- nvinfo : EIATTR_PARAM_CBANK
	.align		4
        /*00ec*/ 	.byte	0x04, 0x0a
        /*00ee*/ 	.short	(.L_2718 - .L_2717)
	.align		4
.L_2717:
        /*00f0*/ 	.word	index@(.nv.constant0._ZN10layer_norm13ln_fwd_kernelINS_13Kernel_traitsIf6__halfS2_S2_fjLj5120ELj1ELj1ELj4ELj16ENS_18Kernel_traits_baseILj5120EfS2_S2_S2_fjLj128EEEEELb1ELb1ELb1ELb0EEEvNS_9FwdParamsE)
        /*00f4*/ 	.short	0x0380
        /*00f6*/ 	.short	0x00e8


	//----- nvinfo : EIATTR_SW_WAR
	.align		4
.L_2718:
        /*00f8*/ 	.byte	0x04, 0x36
        /*00fa*/ 	.short	(.L_2720 - .L_2719)
.L_2719:
        /*00fc*/ 	.word	0x00000008
.L_2720:


//--------------------- .nv.info._ZN10layer_norm13ln_fwd_kernelINS_13Kernel_traitsIf6__halfS2_S2_fjLj5120ELj1ELj1ELj4ELj16ENS_18Kernel_traits_baseILj5120EfS2_S2_S2_fjLj128EEEEELb1ELb1ELb1ELb1EEEvNS_9FwdParamsE --------------------------
	.section	.nv.info._ZN10layer_norm13ln_fwd_kernelINS_13Kernel_traitsIf6__halfS2_S2_fjLj5120ELj1ELj1ELj4ELj16ENS_18Kernel_traits_baseILj5120EfS2_S2_S2_fjLj128EEEEELb1ELb1ELb1ELb1EEEvNS_9FwdParamsE,"",@"SHT_CUDA_INFO"
	.sectionflags	@""
	.align	4


	//----- nvinfo : EIATTR_CUDA_API_VERSION
	.align		4
        /*0000*/ 	.byte	0x04, 0x37
        /*0002*/ 	.short	(.L_2722 - .L_2721)
.L_2721:
        /*0004*/ 	.word	0x00000082


	//----- nvinfo : EIATTR_KPARAM_INFO
	.align		4
.L_2722:
        /*0008*/ 	.byte	0x04, 0x17
        /*000a*/ 	.short	(.L_2724 - .L_2723)
.L_2723:
        /*000c*/ 	.word	0x00000000
        /*0010*/ 	.short	0x0000
        /*0012*/ 	.short	0x0000
        /*0014*/ 	.byte	0x00, 0xf0, 0xa1, 0x03


	//----- nvinfo : EIATTR_SPARSE_MMA_MASK
	.align		4
.L_2724:
        /*0018*/ 	.byte	0x03, 0x50
        /*001a*/ 	.short	0x0000


	//----- nvinfo : EIATTR_MAXREG_COUNT
	.align		4
        /*001c*/ 	.byte	0x03, 0x1b
        /*001e*/ 	.short	0x00ff


	//----- nvinfo : EIATTR_NUM_BARRIERS
	.align		4
        /*0020*/ 	.byte	0x02, 0x4c
        /*0022*/ 	.byte	0x01
	.zero		1


	//----- nvinfo : EIATTR_MERCURY_ISA_VERSION
	.align		4
        /*0024*/ 	.byte	0x03, 0x5f
        /*0026*/ 	.short	0x0101


	//----- nvinfo : EIATTR_COOP_GROUP_MASK_REGIDS
	.align		4
        /*0028*/ 	.byte	0x04, 0x29
        /*002a*/ 	.short	(.L_2726 - .L_2725)


	//   ....[0]....
.L_2725:
        /*002c*/ 	.word	0xffffffff


	//   ....[1]....
        /*0030*/ 	.word	0xffffffff


	//   ....[2]....
        /*0034*/ 	.word	0xffffffff


	//   ....[3]....
        /*0038*/ 	.word	0xffffffff


	//   ....[4]....
        /*003c*/ 	.word	0xffffffff


	//   ....[5]....
        /*0040*/ 	.word	0xffffffff


	//   ....[6]....
        /*0044*/ 	.word	0xffffffff


	//   ....[7]....
        /*0048*/ 	.word	0xffffffff


	//   ....[8]....
        /*004c*/ 	.word	0xffffffff


	//   ....[9]....
        /*0050*/ 	.word	0xffffffff


	//   ....[10]....
        /*0054*/ 	.word	0xffffffff


	//   ....[11]....
        /*0058*/ 	.word	0xffffffff


	//   ....[12]....
        /*005c*/ 	.word	0xffffffff


	//   ....[13]....
        /*0060*/ 	.word	0xffffffff


	//   ....[14]....
        /*0064*/ 	.word	0xffffffff


	//   ....[15]....
        /*0068*/ 	.word	0xffffffff


	//   ....[16]....
        /*006c*/ 	.word	0xffffffff


	//   ....[17]....
        /*0070*/ 	.word	0xffffffff


	//----- nvinfo : EIATTR_COOP_GROUP_INSTR_OFFSETS
	.align		4
.L_2726:
        /*0074*/ 	.byte	0x04, 0x28
        /*0076*/ 	.short	(.L_2728 - .L_2727)


	//   ....[0]....
.L_2727:
        /*0078*/ 	.word	0x00021750


	//   ....[1]....
        /*007c*/ 	.word	0x00021790


	//   ....[2]....
        /*0080*/ 	.word	0x000217b0


	//   ....[3]....
        /*0084*/ 	.word	0x000217d0


	//   ....[4]....
        /*0088*/ 	.word	0x000217f0


	//   ....[5]....
        /*008c*/ 	.word	0x00021d50


	//   ....[6]....
        /*0090*/ 	.word	0x00021d70


	//   ....[7]....
        /*0094*/ 	.word	0x00021d90


	//   ....[8]....
        /*0098*/ 	.word	0x00021db0


	//   ....[9]....
        /*009c*/ 	.word	0x00021dd0


	//   ....[10]....
        /*00a0*/ 	.word	0x00021f50


	//   ....[11]....
        /*00a4*/ 	.word	0x00021f80


	//   ....[12]....
        /*00a8*/ 	.word	0x00021f90


	//   ....[13]....
        /*00ac*/ 	.word	0x00021fe0


	//   ....[14]....
        /*00b0*/ 	.word	0x000220a0


	//   ....[15]....
        /*00b4*/ 	.word	0x000220d0


	//   ....[16]....
        /*00b8*/ 	.word	0x00022180


	//   ....[17]....
        /*00bc*/ 	.word	0x000221b0


	//----- nvinfo : EIATTR_VRC_CTA_INIT_COUNT
	.align		4
.L_2728:
        /*00c0*/ 	.byte	0x02, 0x4a
	.zero		1
	.zero		1


	//----- nvinfo : EIATTR_EXIT_INSTR_OFFSETS
	.align		4
        /*00c4*/ 	.byte	0x04, 0x1c
        /*00c6*/ 	.short	(.L_2730 - .L_2729)


	//   ....[0]....
.L_2729:
        /*00c8*/ 	.word	0x000006c0


	//   ....[1]....
        /*00cc*/ 	.word	0x00022ce0


	//----- nvinfo : EIATTR_MAX_THREADS
	.align		4
.L_2730:
        /*00d0*/ 	.byte	0x04, 0x05
        /*00d2*/ 	.short	(.L_2732 - .L_2731)
.L_2731:
        /*00d4*/ 	.word	0x00000080
        /*00d8*/ 	.word	0x00000001
        /*00dc*/ 	.word	0x00000001


	//----- nvinfo : EIATTR_CRS_STACK_SIZE
	.align		4
.L_2732:
        /*00e0*/ 	.byte	0x04, 0x1e
        /*00e2*/ 	.short	(.L_2734 - .L_2733)
.L_2733:
        /*00e4*/ 	.word	0x00000000


	//----- nvinfo : EIATTR_CBANK_PARAM_SIZE
	.align		4
.L_2734:
        /*00e8*/ 	.byte	0x03, 0x19
        /*00ea*/ 	.short	0x00e8


	//----- nvinfo : EIATTR_PARAM_CBANK
	.align		4
        /*00ec*/ 	.byte	0x04, 0x0a
        /*00ee*/ 	.short	(.L_2736 - .L_2735)
	.align		4
.L_2735:
        /*00f0*/ 	.word	index@(.nv.constant0._ZN10layer_norm13ln_fwd_kernelINS_13Kernel_traitsIf6__halfS2_S2_fjLj5120ELj1ELj1ELj4ELj16ENS_18Kernel_traits_baseILj5120EfS2_S2_S2_fjLj128EEEEELb1ELb1ELb1ELb1EEEvNS_9FwdParamsE)
        /*00f4*/ 	.short	0x0380
        /*00f6*/ 	.short	0x00e8


	//----- nvinfo : EIATTR_SW_WAR
	.align		4
.L_2736:
        /*00f8*/ 	.byte	0x04, 0x36
        /*00fa*/ 	.short	(.L_2738 - .L_2737)
.L_2737:
        /*00fc*/ 	.word	0x00000008
.L_2738:


//--------------------- .nv.info._ZN10layer_norm13ln_fwd_kernelINS_13Kernel_traitsI6__halfS2_fS2_fjLj5120ELj1ELj1ELj4ELj16ENS_18Kernel_traits_baseILj5120ES2_S2_fS2_fjLj128EEEEELb0ELb0ELb0ELb0EEEvNS_9FwdParamsE --------------------------
	.section	.nv.info._ZN10layer_norm13ln_fwd_kernelINS_13Kernel_traitsI6__halfS2_fS2_fjLj5120ELj1ELj1ELj4ELj16ENS_18Kernel_traits_baseILj5120ES2_S2_fS2_fjLj128EEEEELb0ELb0ELb0ELb0EEEvNS_9FwdParamsE,"",@"SHT_CUDA_INFO"
	.sectionflags	@""
	.align	4


	//----- nvinfo : EIATTR_CUDA_API_VERSION
	.align		4
        /*0000*/ 	.byte	0x04, 0x37
        /*0002*/ 	.short	(.L_2740 - .L_2739)
.L_2739:
        /*0004*/ 	.word	0x00000082


	//----- nvinfo : EIATTR_KPARAM_INFO
	.align		4
.L_2740:
        /*0008*/ 	.byte	0x04, 0x17
        /*000a*/ 	.short	(.L_2742 - .L_2741)
.L_2741:
        /*000c*/ 	.word	0x00000000
        /*0010*/ 	.short	0x0000
        /*0012*/ 	.short	0x0000
        /*0014*/ 	.byte	0x00, 0xf0, 0xa1, 0x03


	//----- nvinfo : EIATTR_SPARSE_MMA_MASK
	.align		4
.L_2742:
        /*0018*/ 	.byte	0x03, 0x50
        /*001a*/ 	.short	0x0000


	//----- nvinfo : EIATTR_MAXREG_COUNT
	.align		4
        /*001c*/ 	.byte	0x03, 0x1b
        /*001e*/ 	.short	0x00ff


	//----- nvinfo : EIATTR_NUM_BARRIERS
	.align		4
        /*0020*/ 	.byte	0x02, 0x4c
        /*0022*/ 	.byte	0x01
	.zero		1


	//----- nvinfo : EIATTR_MERCURY_ISA_VERSION
	.align		4
        /*0024*/ 	.byte	0x03, 0x5f
        /*0026*/ 	.short	0x0101


	//----- nvinfo : EIATTR_COOP_GROUP_MASK_REGIDS
	.align		4
        /*0028*/ 	.byte	0x04, 0x29
        /*002a*/ 	.short	(.L_2744 - .L_2743)


	//   ....[0]....
.L_2743:
        /*002c*/ 	.word	0xffffffff


	//   ....[1]....
        /*0030*/ 	.word	0xffffffff


	//   ....[2]....
        /*0034*/ 	.word	0xffffffff


	//   ....[3]....
        /*0038*/ 	.word	0xffffffff


	//   ....[4]....
        /*003c*/ 	.word	0xffffffff


	//   ....[5]....
        /*0040*/ 	.word	0xffffffff


	//   ....[6]....
        /*0044*/ 	.word	0xffffffff


	//   ....[7]....
        /*0048*/ 	.word	0xffffffff


	//   ....[8]....
        /*004c*/ 	.word	0xffffffff


	//   ....[9]....
        /*0050*/ 	.word	0xffffffff


	//   ....[10]....
        /*0054*/ 	.word	0xffffffff


	//   ....[11]....
        /*0058*/ 	.word	0xffffffff


	//   ....[12]....
        /*005c*/ 	.word	0xffffffff


	//   ....[13]....
        /*0060*/ 	.word	0xffffffff


	//   ....[14]....
        /*0064*/ 	.word	0xffffffff


	//   ....[15]....
        /*0068*/ 	.word	0xffffffff


	//   ....[16]....
        /*006c*/ 	.word	0xffffffff


	//   ....[17]....
        /*0070*/ 	.word	0xffffffff


	//----- nvinfo : EIATTR_COOP_GROUP_INSTR_OFFSETS
	.align		4
.L_2744:
        /*0074*/ 	.byte	0x04, 0x28
        /*0076*/ 	.short	(.L_2746 - .L_2745)


	//   ....[0]....
.L_2745:
        /*0078*/ 	.word	0x00001c00


	//   ....[1]....
        /*007c*/ 	.word	0x00001c20


	//   ....[2]....
        /*0080*/ 	.word	0x00001c40


	//   ....[3]....
        /*0084*/ 	.word	0x00001c60


	//   ....[4]....
        /*0088*/ 	.word	0x00001c80


	//   ....[5]....
        /*008c*/ 	.word	0x00002220


	//   ....[6]....
        /*0090*/ 	.word	0x00002240


	//   ....[7]....
        /*0094*/ 	.word	0x00002260


	//   ....[8]....
        /*0098*/ 	.word	0x00002280


	//   ....[9]....
        /*009c*/ 	.word	0x000022a0


	//   ....[10]....
        /*00a0*/ 	.word	0x00002420


	//   ....[11]....
        /*00a4*/ 	.word	0x00002460


	//   ....[12]....
        /*00a8*/ 	.word	0x00002470


	//   ....[13]....
        /*00ac*/ 	.word	0x000024b0


	//   ....[14]....
        /*00b0*/ 	.word	0x00002580


	//   ....[15]....
        /*00b4*/ 	.word	0x000025b0


	//   ....[16]....
        /*00b8*/ 	.word	0x00002660


	//   ....[17]....
        /*00bc*/ 	.word	0x00002690


	//----- nvinfo : EIATTR_VRC_CTA_INIT_COUNT
	.align		4
.L_2746:
        /*00c0*/ 	.byte	0x02, 0x4a
	.zero		1
	.zero		1


	//----- nvinfo : EIATTR_EXIT_INSTR_OFFSETS
	.align		4
        /*00c4*/ 	.byte	0x04, 0x1c
        /*00c6*/ 	.short	(.L_2748 - .L_2747)


	//   ....[0]....
.L_2747:
        /*00c8*/ 	.word	0x00000640


	//   ....[1]....
        /*00cc*/ 	.word	0x000037b0


	//----- nvinfo : EIATTR_MAX_THREADS
	.align		4
.L_2748:
        /*00d0*/ 	.byte	0x04, 0x05
        /*00d2*/ 	.short	(.L_2750 - .L_2749)
.L_2749:
        /*00d4*/ 	.word	0x00000080
        /*00d8*/ 	.word	0x00000001
        /*00dc*/ 	.word	0x00000001


	//----- nvinfo : EIATTR_CRS_STACK_SIZE
	.align		4
.L_2750:
        /*00e0*/ 	.byte	0x04, 0x1e
        /*00e2*/ 	.short	(.L_2752 - .L_2751)
.L_2751:
        /*00e4*/ 	.word	0x00000000


	//----- nvinfo : EIATTR_CBANK_PARAM_SIZE
	.align		4
.L_2752:
        /*00e8*/ 	.byte	0x03, 0x19
        /*00ea*/ 	.short	0x00e8


	//----- nvinfo : EIATTR_PARAM_CBANK
	.align		4
        /*00ec*/ 	.byte	0x04, 0x0a
        /*00ee*/ 	.short	(.L_2754 - .L_2753)
	.align		4
.L_2753:
        /*00f0*/ 	.word	index@(.nv.constant0._ZN10layer_norm13ln_fwd_kernelINS_13Kernel_traitsI6__halfS2_fS2_fjLj5120ELj1ELj1ELj4ELj16ENS_18Kernel_traits_baseILj5120ES2_S2_fS2_fjLj128EEEEELb0ELb0ELb0ELb0EEEvNS_9FwdParamsE)
        /*00f4*/ 	.short	0x0380
        /*00f6*/ 	.short	0x00e8


	//----- nvinfo : EIATTR_SW_WAR
	.align		4
.L_2754:
        /*00f8*/ 	.byte	0x04, 0x36
        /*00fa*/ 	.short	(.L_2756 - .L_2755)
.L_2755:
        /*00fc*/ 	.word	0x00000008
.L_2756:


//--------------------- .nv.info._ZN10layer_norm13ln_fwd_kernelINS_13Kernel_traitsI6__halfS2_fS2_fjLj5120ELj1ELj1ELj4ELj16ENS_18Kernel_traits_baseILj5120ES2_S2_fS2_fjLj128EEEEELb0ELb0ELb0ELb1EEEvNS_9FwdParamsE --------------------------
	.section	.nv.info._ZN10layer_norm13ln_fwd_kernelINS_13Kernel_traitsI6__halfS2_fS2_fjLj5120ELj1ELj1ELj4ELj16ENS_18Kernel_traits_baseILj5120ES2_S2_fS2_fjLj128EEEEELb0ELb0ELb0ELb1EEEvNS_9FwdParamsE,"",@"SHT_CUDA_INFO"
	.sectionflags	@""
	.align	4


	//----- nvinfo : EIATTR_CUDA_API_VERSION
	.align		4
        /*0000*/ 	.byte	0x04, 0x37
        /*0002*/ 	.short	(.L_2758 - .L_2757)
.L_2757:
        /*0004*/ 	.word	0x00000082


	//----- nvinfo : EIATTR_KPARAM_INFO
	.align		4
.L_2758:
        /*0008*/ 	.byte	0x04, 0x17
        /*000a*/ 	.short	(.L_2760 - .L_2759)
.L_2759:
        /*000c*/ 	.word	0x00000000
        /*0010*/ 	.short	0x0000
        /*0012*/ 	.short	0x0000
        /*0014*/ 	.byte	0x00, 0xf0, 0xa1, 0x03


	//----- nvinfo : EIATTR_SPARSE_MMA_MASK
	.align		4
.L_2760:
        /*0018*/ 	.byte	0x03, 0x50
        /*001a*/ 	.short	0x0000


	//----- nvinfo : EIATTR_MAXREG_COUNT
	.align		4
        /*001c*/ 	.byte	0x03, 0x1b
        /*001e*/ 	.short	0x00ff


	//----- nvinfo : EIATTR_NUM_BARRIERS
	.align		4
        /*0020*/ 	.byte	0x02, 0x4c
        /*0022*/ 	.byte	0x01
	.zero		1


	//----- nvinfo : EIATTR_MERCURY_ISA_VERSION
	.align		4
        /*0024*/ 	.byte	0x03, 0x5f
        /*0026*/ 	.short	0x0101


	//----- nvinfo : EIATTR_COOP_GROUP_MASK_REGIDS
	.align		4
        /*0028*/ 	.byte	0x04, 0x29
        /*002a*/ 	.short	(.L_2762 - .L_2761)


	//   ....[0]....
.L_2761:
        /*002c*/ 	.word	0xffffffff


	//   ....[1]....
        /*0030*/ 	.word	0xffffffff


	//   ....[2]....
        /*0034*/ 	.word	0xffffffff


	//   ....[3]....
        /*0038*/ 	.word	0xffffffff


	//   ....[4]....
        /*003c*/ 	.word	0xffffffff


	//   ....[5]....
        /*0040*/ 	.word	0xffffffff


	//   ....[6]....
        /*0044*/ 	.word	0xffffffff


	//   ....[7]....
        /*0048*/ 	.word	0xffffffff


	//   ....[8]....
        /*004c*/ 	.word	0xffffffff


	//   ....[9]....
        /*0050*/ 	.word	0xffffffff


	//   ....[10]....
        /*0054*/ 	.word	0xffffffff


	//   ....[11]....
        /*0058*/ 	.word	0xffffffff


	//   ....[12]....
        /*005c*/ 	.word	0xffffffff


	//   ....[13]....
        /*0060*/ 	.word	0xffffffff


	//   ....[14]....
        /*0064*/ 	.word	0xffffffff


	//   ....[15]....
        /*0068*/ 	.word	0xffffffff


	//   ....[16]....
        /*006c*/ 	.word	0xffffffff


	//   ....[17]....
        /*0070*/ 	.word	0xffffffff


	//----- nvinfo : EIATTR_COOP_GROUP_INSTR_OFFSETS
	.align		4
.L_2762:
        /*0074*/ 	.byte	0x04, 0x28
        /*0076*/ 	.short	(.L_2764 - .L_2763)


	//   ....[0]....
.L_2763:
        /*0078*/ 	.word	0x00001490


	//   ....[1]....
        /*007c*/ 	.word	0x000014b0


	//   ....[2]....
        /*0080*/ 	.word	0x000014d0


	//   ....[3]....
        /*0084*/ 	.word	0x000014f0


	//   ....[4]....
        /*0088*/ 	.word	0x00001510


	//   ....[5]....
        /*008c*/ 	.word	0x00001a40


	//   ....[6]....
        /*0090*/ 	.word	0x00001a60


	//   ....[7]....
        /*0094*/ 	.word	0x00001a90


	//   ....[8]....
        /*0098*/ 	.word	0x00001ac0


	//   ....[9]....
        /*009c*/ 	.word	0x00001ae0


	//   ....[10]....
        /*00a0*/ 	.word	0x00001c90


	//   ....[11]....
        /*00a4*/ 	.word	0x00001cd0


	//   ....[12]....
        /*00a8*/ 	.word	0x00001d50


	//   ....[13]....
        /*00ac*/ 	.word	0x00001da0


	//   ....[14]....
        /*00b0*/ 	.word	0x00001e20


	//   ....[15]....
        /*00b4*/ 	.word	0x00001ef0


	//   ....[16]....
        /*00b8*/ 	.word	0x00001f30


	//   ....[17]....
        /*00bc*/ 	.word	0x00001fe0


	//----- nvinfo : EIATTR_VRC_CTA_INIT_COUNT
	.align		4
.L_2764:
        /*00c0*/ 	.byte	0x02, 0x4a
	.zero		1
	.zero		1


	//----- nvinfo : EIATTR_EXIT_INSTR_OFFSETS
	.align		4
        /*00c4*/ 	.byte	0x04, 0x1c
        /*00c6*/ 	.short	(.L_2766 - .L_2765)


	//   ....[0]....
.L_2765:
        /*00c8*/ 	.word	0x000001e0


	//   ....[1]....
        /*00cc*/ 	.word	0x00002eb0


	//----- nvinfo : EIATTR_MAX_THREADS
	.align		4
.L_2766:
        /*00d0*/ 	.byte	0x04, 0x05
        /*00d2*/ 	.short	(.L_2768 - .L_2767)
.L_2767:
        /*00d4*/ 	.word	0x00000080
        /*00d8*/ 	.word	0x00000001
        /*00dc*/ 	.word	0x00000001


	//----- nvinfo : EIATTR_CRS_STACK_SIZE
	.align		4
.L_2768:
        /*00e0*/ 	.byte	0x04, 0x1e
        /*00e2*/ 	.short	(.L_2770 - .L_2769)
.L_2769:
        /*00e4*/ 	.word	0x00000000


	//----- nvinfo : EIATTR_CBANK_PARAM_SIZE
	.align		4
.L_2770:
        /*00e8*/ 	.byte	0x03, 0x19
        /*00ea*/ 	.short	0x00e8


	//----- nvinfo : EIATTR_PARAM_CBANK
	.align		4
        /*00ec*/ 	.byte	0x04, 0x0a
        /*00ee*/ 	.short	(.L_2772 - .L_2771)
	.align		4
.L_2771:
        /*00f0*/ 	.word	index@(.nv.constant0._ZN10layer_norm13ln_fwd_kernelINS_13Kernel_traitsI6__halfS2_fS2_fjLj5120ELj1ELj1ELj4ELj16ENS_18Kernel_traits_baseILj5120ES2_S2_fS2_fjLj128EEEEELb0ELb0ELb0ELb1EEEvNS_9FwdParamsE)
        /*00f4*/ 	.short	0x0380
        /*00f6*/ 	.short	0x00e8


	//----- nvinfo : EIATTR_SW_WAR
	.align		4
.L_2772:
        /*00f8*/ 	.byte	0x04, 0x36
        /*00fa*/ 	.short	(.L_2774 - .L_2773)
.L_2773:
        /*00fc*/ 	.word	0x00000008
.L_2774:


//--------------------- .nv.info._ZN10layer_norm13ln_fwd_kernelINS_13Kernel_traitsI6__halfS2_fS2_fjLj5120ELj1ELj1ELj4ELj16ENS_18Kernel_traits_baseILj5120ES2_S2_fS2_fjLj128EEEEELb0ELb0ELb1ELb0EEEvNS_9FwdParamsE --------------------------
	.section	.nv.info._ZN10layer_norm13ln_fwd_kernelINS_13Kernel_traitsI6__halfS2_fS2_fjLj5120ELj1ELj1ELj4ELj16ENS_18Kernel_traits_baseILj5120ES2_S2_fS2_fjLj128EEEEELb0ELb0ELb1ELb0EEEvNS_9FwdParamsE,"",@"SHT_CUDA_INFO"
	.sectionflags	@""
	.align	4


	//----- nvinfo : EIATTR_CUDA_API_VERSION
	.align		4
        /*0000*/ 	.byte	0x04, 0x37
        /*0002*/ 	.short	(.L_2776 - .L_2775)
.L_2775:
        /*0004*/ 	.word	0x00000082


	//----- nvinfo : EIATTR_KPARAM_INFO
	.align		4
.L_2776:
        /*0008*/ 	.byte	0x04, 0x17
        /*000a*/ 	.short	(.L_2778 - .L_2777)
.L_2777:
        /*000c*/ 	.word	0x00000000
        /*0010*/ 	.short	0x0000
        /*0012*/ 	.short	0x0000
        /*0014*/ 	.byte	0x00, 0xf0, 0xa1, 0x03


	//----- nvinfo : EIATTR_SPARSE_MMA_MASK
	.align		4
.L_2778:
        /*0018*/ 	.byte	0x03, 0x50
        /*001a*/ 	.short	0x0000


	//----- nvinfo : EIATTR_MAXREG_COUNT
	.align		4
        /*001c*/ 	.byte	0x03, 0x1b
        /*001e*/ 	.short	0x00ff


	//----- nvinfo : EIATTR_NUM_BARRIERS
	.align		4
        /*0020*/ 	.byte	0x02, 0x4c
        /*0022*/ 	.byte	0x01
	.zero		1


	//----- nvinfo : EIATTR_MERCURY_ISA_VERSION
	.align		4
        /*0024*/ 	.byte	0x03, 0x5f
        /*0026*/ 	.short	0x0101


	//----- nvinfo : EIATTR_COOP_GROUP_MASK_REGIDS
	.align		4
        /*0028*/ 	.byte	0x04, 0x29
        /*002a*/ 	.short	(.L_2780 - .L_2779)


	//   ....[0]....
.L_2779:
        /*002c*/ 	.word	0xffffffff


	//   ....[1]....
        /*0030*/ 	.word	0xffffffff


	//   ....[2]....
        /*0034*/ 	.word	0xffffffff


	//   ....[3]....
        /*0038*/ 	.word	0xffffffff


	//   ....[4]....
        /*003c*/ 	.word	0xffffffff


	//   ....[5]....
        /*0040*/ 	.word	0xffffffff


	//   ....[6]....
        /*0044*/ 	.word	0xffffffff


	//   ....[7]....
        /*0048*/ 	.word	0xffffffff


	//   ....[8]....
        /*004c*/ 	.word	0xffffffff


	//   ....[9]....
        /*0050*/ 	.word	0xffffffff


	//   ....[10]....
        /*0054*/ 	.word	0xffffffff


	//   ....[11]....
        /*0058*/ 	.word	0xffffffff


	//   ....[12]....
        /*005c*/ 	.word	0xffffffff


	//   ....[13]....
        /*0060*/ 	.word	0xffffffff


	//   ....[14]....
        /*0064*/ 	.word	0xffffffff


	//   ....[15]....
        /*0068*/ 	.word	0xffffffff


	//   ....[16]....
        /*006c*/ 	.word	0xffffffff


	//   ....[17]....
        /*0070*/ 	.word	0xffffffff


	//----- nvinfo : EIATTR_COOP_GROUP_INSTR_OFFSETS
	.align		4
.L_2780:
        /*0074*/ 	.byte	0x04, 0x28
        /*0076*/ 	.short	(.L_2782 - .L_2781)


	//   ....[0]....
.L_2781:
        /*0078*/ 	.word	0x00002390


	//   ....[1]....
        /*007c*/ 	.word	0x000023b0


	//   ....[2]....
        /*0080*/ 	.word	0x000023d0


	//   ....[3]....
        /*0084*/ 	.word	0x000023f0


	//   ....[4]....
        /*0088*/ 	.word	0x00002410


	//   ....[5]....
        /*008c*/ 	.word	0x00002990


	//   ....[6]....
        /*0090*/ 	.word	0x000029c0


	//   ....[7]....
        /*0094*/ 	.word	0x000029f0


	//   ....[8]....
        /*0098*/ 	.word	0x00002a20


	//   ....[9]....
        /*009c*/ 	.word	0x00002a50


	//   ....[10]....
        /*00a0*/ 	.word	0x00002ac0


	//   ....[11]....
        /*00a4*/ 	.word	0x00002b30


	//   ....[12]....
        /*00a8*/ 	.word	0x00002b50


	//   ....[13]....
        /*00ac*/ 	.word	0x00002b60


	//   ....[14]....
        /*00b0*/ 	.word	0x00002c20


	//   ....[15]....
        /*00b4*/ 	.word	0x00002c50


	//   ....[16]....
        /*00b8*/ 	.word	0x00002cf0


	//   ....[17]....
        /*00bc*/ 	.word	0x00002d20


	//----- nvinfo : EIATTR_VRC_CTA_INIT_COUNT
	.align		4
.L_2782:
        /*00c0*/ 	.byte	0x02, 0x4a
	.zero		1
	.zero		1


	//----- nvinfo : EIATTR_EXIT_INSTR_OFFSETS
	.align		4
        /*00c4*/ 	.byte	0x04, 0x1c
        /*00c6*/ 	.short	(.L_2784 - .L_2783)


	//   ....[0]....
.L_2783:
        /*00c8*/ 	.word	0x00000660


	//   ....[1]....
        /*00cc*/ 	.word	0x00003e80


	//----- nvinfo : EIATTR_MAX_THREADS
	.align		4
.L_2784:
        /*00d0*/ 	.byte	0x04, 0x05
        /*00d2*/ 	.short	(.L_2786 - .L_2785)
.L_2785:
        /*00d4*/ 	.word	0x00000080
        /*00d8*/ 	.word	0x00000001
        /*00dc*/ 	.word	0x00000001


	//----- nvinfo : EIATTR_CRS_STACK_SIZE
	.align		4
.L_2786:
        /*00e0*/ 	.byte	0x04, 0x1e
        /*00e2*/ 	.short	(.L_2788 - .L_2787)
.L_2787:
        /*00e4*/ 	.word	0x00000000


	//----- nvinfo : EIATTR_CBANK_PARAM_SIZE
	.align		4
.L_2788:
        /*00e8*/ 	.byte	0x03, 0x19
        /*00ea*/ 	.short	0x00e8


	//----- nvinfo : EIATTR_PARAM_CBANK
	.align		4
        /*00ec*/ 	.byte	0x04, 0x0a
        /*00ee*/ 	.short	(.L_2790 - .L_2789)
	.align		4
.L_2789:
        /*00f0*/ 	.word	index@(.nv.constant0._ZN10layer_norm13ln_fwd_kernelINS_13Kernel_traitsI6__halfS2_fS2_fjLj5120ELj1ELj1ELj4ELj16ENS_18Kernel_traits_baseILj5120ES2_S2_fS2_fjLj128EEEEELb0ELb0ELb1ELb0EEEvNS_9FwdParamsE)
        /*00f4*/ 	.short	0x0380
        /*00f6*/ 	.short	0x00e8


	//----- nvinfo : EIATTR_SW_WAR
	.align		4
.L_2790:
        /*00f8*/ 	.byte	0x04, 0x36
        /*00fa*/ 	.short	(.L_2792 - .L_2791)
.L_2791:
        /*00fc*/ 	.word	0x00000008
.L_2792:


//--------------------- .nv.info._ZN10layer_norm13ln_fwd_kernelINS_13Kernel_traitsI6__halfS2_fS2_fjLj5120ELj1ELj1ELj4ELj16ENS_18Kernel_traits_baseILj5120ES2_S2_fS2_fjLj128EEEEELb0ELb0ELb1ELb1EEEvNS_9FwdParamsE --------------------------
	.section	.nv.info._ZN10layer_norm13ln_fwd_kernelINS_13Kernel_traitsI6__halfS2_fS2_fjLj5120ELj1ELj1ELj4ELj16ENS_18Kernel_traits_baseILj5120ES2_S2_fS2_fjLj128EEEEELb0ELb0ELb1ELb1EEEvNS_9FwdParamsE,"",@"SHT_CUDA_INFO"
	.sectionflags	@""
	.align	4


	//----- nvinfo : EIATTR_CUDA_API_VERSION
	.align		4
        /*0000*/ 	.byte	0x04, 0x37
        /*0002*/ 	.short	(.L_2794 - .L_2793)
.L_2793:
        /*0004*/ 	.word	0x00000082


	//----- nvinfo : EIATTR_KPARAM_INFO
	.align		4
.L_2794:
        /*0008*/ 	.byte	0x04, 0x17
        /*000a*/ 	.short	(.L_2796 - .L_2795)
.L_2795:
        /*000c*/ 	.word	0x00000000
        /*0010*/ 	.short	0x0000
        /*0012*/ 	.short	0x0000
        /*0014*/ 	.byte	0x00, 0xf0, 0xa1, 0x03


	//----- nvinfo : EIATTR_SPARSE_MMA_MASK
	.align		4
.L_2796:
        /*0018*/ 	.byte	0x03, 0x50
        /*001a*/ 	.short	0x0000


	//----- nvinfo : EIATTR_MAXREG_COUNT
	.align		4
        /*001c*/ 	.byte	0x03, 0x1b
        /*001e*/ 	.short	0x00ff


	//----- nvinfo : EIATTR_NUM_BARRIERS
	.align		4
        /*0020*/ 	.byte	0x02, 0x4c
        /*0022*/ 	.byte	0x01
	.zero		1


	//----- nvinfo : EIATTR_MERCURY_ISA_VERSION
	.align		4
        /*0024*/ 	.byte	0x03, 0x5f
        /*0026*/ 	.short	0x0101


	//----- nvinfo : EIATTR_COOP_GROUP_MASK_REGIDS
	.align		4
        /*0028*/ 	.byte	0x04, 0x29
        /*002a*/ 	.short	(.L_2798 - .L_2797)


	//   ....[0]....
.L_2797:
        /*002c*/ 	.word	0xffffffff


	//   ....[1]....
        /*0030*/ 	.word	0xffffffff


	//   ....[2]....
        /*0034*/ 	.word	0xffffffff


	//   ....[3]....
        /*0038*/ 	.word	0xffffffff


	//   ....[4]....
        /*003c*/ 	.word	0xffffffff


	//   ....[5]....
        /*0040*/ 	.word	0xffffffff


	//   ....[6]....
        /*0044*/ 	.word	0xffffffff


	//   ....[7]....
        /*0048*/ 	.word	0xffffffff


	//   ....[8]....
        /*004c*/ 	.word	0xffffffff


	//   ....[9]....
        /*0050*/ 	.word	0xffffffff


	//   ....[10]....
        /*0054*/ 	.word	0xffffffff


	//   ....[11]....
        /*0058*/ 	.word	0xffffffff


	//   ....[12]....
        /*005c*/ 	.word	0xffffffff


	//   ....[13]....
        /*0060*/ 	.word	0xffffffff


	//   ....[14]....
        /*0064*/ 	.word	0xffffffff


	//   ....[15]....
        /*0068*/ 	.word	0xffffffff


	//   ....[16]....
        /*006c*/ 	.word	0xffffffff


	//   ....[17]....
        /*0070*/ 	.word	0xffffffff


	//----- nvinfo : EIATTR_COOP_GROUP_INSTR_OFFSETS
	.align		4
.L_2798:
        /*0074*/ 	.byte	0x04, 0x28
        /*0076*/ 	.short	(.L_2800 - .L_2799)


	//   ....[0]....
.L_2799:
        /*0078*/ 	.word	0x00001cb0


	//   ....[1]....
        /*007c*/ 	.word	0x00001cd0


	//   ....[2]....
        /*0080*/ 	.word	0x00001cf0


	//   ....[3]....
        /*0084*/ 	.word	0x00001d10


	//   ....[4]....
        /*0088*/ 	.word	0x00001d30


	//   ....[5]....
        /*008c*/ 	.word	0x00002260


	//   ....[6]....
        /*0090*/ 	.word	0x00002280


	//   ....[7]....
        /*0094*/ 	.word	0x000022a0


	//   ....[8]....
        /*0098*/ 	.word	0x000022d0


	//   ....[9]....
        /*009c*/ 	.word	0x00002300


	//   ....[10]....
        /*00a0*/ 	.word	0x000024b0


	//   ....[11]....
        /*00a4*/ 	.word	0x000024f0


	//   ....[12]....
        /*00a8*/ 	.word	0x00002580


	//   ....[13]....
        /*00ac*/ 	.word	0x000025a0


	//   ....[14]....
        /*00b0*/ 	.word	0x00002620


	//   ....[15]....
        /*00b4*/ 	.word	0x00002680


	//   ....[16]....
        /*00b8*/ 	.word	0x00002710


	//   ....[17]....
        /*00bc*/ 	.word	0x00002720


	//----- nvinfo : EIATTR_VRC_CTA_INIT_COUNT
	.align		4
.L_2800:
        /*00c0*/ 	.byte	0x02, 0x4a
	.zero		1
	.zero		1


	//----- nvinfo : EIATTR_EXIT_INSTR_OFFSETS
	.align		4
        /*00c4*/ 	.byte	0x04, 0x1c
        /*00c6*/ 	.short	(.L_2802 - .L_2801)


	//   ....[0]....
.L_2801:
        /*00c8*/ 	.word	0x000001e0


	//   ....[1]....
        /*00cc*/ 	.word	0x00003780


	//----- nvinfo : EIATTR_MAX_THREADS
	.align		4
.L_2802:
        /*00d0*/ 	.byte	0x04, 0x05
        /*00d2*/ 	.short	(.L_2804 - .L_2803)
.L_2803:
        /*00d4*/ 	.word	0x00000080
        /*00d8*/ 	.word	0x00000001
        /*00dc*/ 	.word	0x00000001


	//----- nvinfo : EIATTR_CRS_STACK_SIZE
	.align		4
.L_2804:
        /*00e0*/ 	.byte	0x04, 0x1e
        /*00e2*/ 	.short	(.L_2806 - .L_2805)
.L_2805:
        /*00e4*/ 	.word	0x00000000


	//----- nvinfo : EIATTR_CBANK_PARAM_SIZE
	.align		4
.L_2806:
        /*00e8*/ 	.byte	0x03, 0x19
        /*00ea*/ 	.short	0x00e8


	//----- nvinfo : EIATTR_PARAM_CBANK
	.align		4
        /*00ec*/ 	.byte	0x04, 0x0a
        /*00ee*/ 	.short	(.L_2808 - .L_2807)
	.align		4
.L_2807:
        /*00f0*/ 	.word	index@(.nv.constant0._ZN10layer_norm13ln_fwd_kernelINS_13Kernel_traitsI6__halfS2_fS2_fjLj5120ELj1ELj1ELj4ELj16ENS_18Kernel_traits_baseILj5120ES2_S2_fS2_fjLj128EEEEELb0ELb0ELb1ELb1EEEvNS_9FwdParamsE)
        /*00f4*/ 	.short	0x0380
        /*00f6*/ 	.short	0x00e8


	//----- nvinfo : EIATTR_SW_WAR
	.align		4
.L_2808:
        /*00f8*/ 	.byte	0x04, 0x36
        /*00fa*/ 	.short	(.L_2810 - .L_2809)
.L_2809:
        /*00fc*/ 	.word	0x00000008
.L_2810:


//--------------------- .nv.info._ZN10layer_norm13ln_fwd_kernelINS_13Kernel_traitsI6__halfS2_fS2_fjLj5120ELj1ELj1ELj4ELj16ENS_18Kernel_traits_baseILj5120ES2_S2_fS2_fjLj128EEEEELb0ELb1ELb0ELb0EEEvNS_9FwdParamsE --------------------------
	.section	.nv.info._ZN10layer_norm13ln_fwd_kernelINS_13Kernel_traitsI6__halfS2_fS2_fjLj5120ELj1ELj1ELj4ELj16ENS_18Kernel_traits_baseILj5120ES2_S2_fS2_fjLj128EEEEELb0ELb1ELb0ELb0EEEvNS_9FwdParamsE,"",@"SHT_CUDA_INFO"
	.sectionflags	@""
	.align	4


	//----- nvinfo : EIATTR_CUDA_API_VERSION
	.align		4
        /*0000*/ 	.byte	0x04, 0x37
        /*0002*/ 	.short	(.L_2812 - .L_2811)
.L_2811:
        /*0004*/ 	.word	0x00000082


	//----- nvinfo : EIATTR_KPARAM_INFO
	.align		4
.L_2812:
        /*0008*/ 	.byte	0x04, 0x17
        /*000a*/ 	.short	(.L_2814 - .L_2813)
.L_2813:
        /*000c*/ 	.word	0x00000000
        /*0010*/ 	.short	0x0000
        /*0012*/ 	.short	0x0000
        /*0014*/ 	.byte	0x00, 0xf0, 0xa1, 0x03


	//----- nvinfo : EIATTR_SPARSE_MMA_MASK
	.align		4
.L_2814:
        /*0018*/ 	.byte	0x03, 0x50
        /*001a*/ 	.short	0x0000


	//----- nvinfo : EIATTR_MAXREG_COUNT
	.align		4
        /*001c*/ 	.byte	0x03, 0x1b
        /*001e*/ 	.short	0x00ff


	//----- nvinfo : EIATTR_NUM_BARRIERS
	.align		4
        /*0020*/ 	.byte	0x02, 0x4c
        /*0022*/ 	.byte	0x01
	.zero		1


	//----- nvinfo : EIATTR_MERCURY_ISA_VERSION
	.align		4
        /*0024*/ 	.byte	0x03, 0x5f
        /*0026*/ 	.short	0x0101


	//----- nvinfo : EIATTR_COOP_GROUP_MASK_REGIDS
	.align		4
        /*0028*/ 	.byte	0x04, 0x29
        /*002a*/ 	.short	(.L_2816 - .L_2815)


	//   ....[0]....
.L_2815:
        /*002c*/ 	.word	0xffffffff


	//   ....[1]....
        /*0030*/ 	.word	0xffffffff


	//   ....[2]....
        /*0034*/ 	.word	0xffffffff


	//   ....[3]....
        /*0038*/ 	.word	0xffffffff


	//   ....[4]....
        /*003c*/ 	.word	0xffffffff


	//   ....[5]....
        /*0040*/ 	.word	0xffffffff


	//   ....[6]....
        /*0044*/ 	.word	0xffffffff


	//   ....[7]....
        /*0048*/ 	.word	0xffffffff


	//   ....[8]....
        /*004c*/ 	.word	0xffffffff


	//   ....[9]....
        /*0050*/ 	.word	0xffffffff


	//   ....[10]....
        /*0054*/ 	.word	0xffffffff


	//   ....[11]....
        /*0058*/ 	.word	0xffffffff


	//   ....[12]....
        /*005c*/ 	.word	0xffffffff


	//   ....[13]....
        /*0060*/ 	.word	0xffffffff


	//   ....[14]....
        /*0064*/ 	.word	0xffffffff


	//   ....[15]....
        /*0068*/ 	.word	0xffffffff


	//   ....[16]....
        /*006c*/ 	.word	0xffffffff


	//   ....[17]....
        /*0070*/ 	.word	0xffffffff


	//----- nvinfo : EIATTR_COOP_GROUP_INSTR_OFFSETS
	.align		4
.L_2816:
        /*0074*/ 	.byte	0x04, 0x28
        /*0076*/ 	.short	(.L_2818 - .L_2817)


	//   ....[0]....
.L_2817:
        /*0078*/ 	.word	0x000027e0


	//   ....[1]....
        /*007c*/ 	.word	0x00002800


	//   ....[2]....
        /*0080*/ 	.word	0x00002820


	//   ....[3]....
        /*0084*/ 	.word	0x00002840


	//   ....[4]....
        /*0088*/ 	.word	0x00002860


	//   ....[5]....
        /*008c*/ 	.word	0x00002dd0


	//   ....[6]....
        /*0090*/ 	.word	0x00002df0


	//   ....[7]....
        /*0094*/ 	.word	0x00002e10


	//   ....[8]....
        /*0098*/ 	.word	0x00002e30


	//   ....[9]....
        /*009c*/ 	.word	0x00002e60


	//   ....[10]....
        /*00a0*/ 	.word	0x00003000


	//   ....[11]....
        /*00a4*/ 	.word	0x00003040


	//   ....[12]....
        /*00a8*/ 	.word	0x000030e0


	//   ....[13]....
        /*00ac*/ 	.word	0x00003100


	//   ....[14]....
        /*00b0*/ 	.word	0x00003130


	//   ....[15]....
        /*00b4*/ 	.word	0x00003180


	//   ....[16]....
        /*00b8*/ 	.word	0x00003260


	//   ....[17]....
        /*00bc*/ 	.word	0x00003270


	//----- nvinfo : EIATTR_VRC_CTA_INIT_COUNT
	.align		4
.L_2818:
        /*00c0*/ 	.byte	0x02, 0x4a
	.zero		1
	.zero		1


	//----- nvinfo : EIATTR_EXIT_INSTR_OFFSETS
	.align		4
        /*00c4*/ 	.byte	0x04, 0x1c
        /*00c6*/ 	.short	(.L_2820 - .L_2819)


	//   ....[0]....
.L_2819:
        /*00c8*/ 	.word	0x00000820


	//   ....[1]....
        /*00cc*/ 	.word	0x00004380


	//----- nvinfo : EIATTR_MAX_THREADS
	.align		4
.L_2820:
        /*00d0*/ 	.byte	0x04, 0x05
        /*00d2*/ 	.short	(.L_2822 - .L_2821)
.L_2821:
        /*00d4*/ 	.word	0x00000080
        /*00d8*/ 	.word	0x00000001
        /*00dc*/ 	.word	0x00000001


	//----- nvinfo : EIATTR_CRS_STACK_SIZE
	.align		4
.L_2822:
        /*00e0*/ 	.byte	0x04, 0x1e
        /*00e2*/ 	.short	(.L_2824 - .L_2823)
.L_2823:
        /*00e4*/ 	.word	0x00000000


	//----- nvinfo : EIATTR_CBANK_PARAM_SIZE
	.align		4
.L_2824:
        /*00e8*/ 	.byte	0x03, 0x19
        /*00ea*/ 	.short	0x00e8


	//----- nvinfo : EIATTR_PARAM_CBANK
	.align		4
        /*00ec*/ 	.byte	0x04, 0x0a
        /*00ee*/ 	.short	(.L_2826 - .L_2825)
	.align		4
.L_2825:
        /*00f0*/ 	.word	index@(.nv.constant0._ZN10layer_norm13ln_fwd_kernelINS_13Kernel_traitsI6__halfS2_fS2_fjLj5120ELj1ELj1ELj4ELj16ENS_18Kernel_traits_baseILj5120ES2_S2_fS2_fjLj128EEEEELb0ELb1ELb0ELb0EEEvNS_9FwdParamsE)
        /*00f4*/ 	.short	0x0380
        /*00f6*/ 	.short	0x00e8


	//----- nvinfo : EIATTR_SW_WAR
	.align		4
.L_2826:
        /*00f8*/ 	.byte	0x04, 0x36
        /*00fa*/ 	.short	(.L_2828 - .L_2827)
.L_2827:
        /*00fc*/ 	.word	0x00000008
.L_2828:


//--------------------- .nv.info._ZN10layer_norm13ln_fwd_kernelINS_13Kernel_traitsI6__halfS2_fS2_fjLj5120ELj1ELj1ELj4ELj16ENS_18Kernel_traits_baseILj5120ES2_S2_fS2_fjLj128EEEEELb0ELb1ELb0ELb1EEEvNS_9FwdParamsE --------------------------
	.section	.nv.info._ZN10layer_norm13ln_fwd_kernelINS_13Kernel_traitsI6__halfS2_fS2_fjLj5120ELj1ELj1ELj4ELj16ENS_18Kernel_traits_baseILj5120ES2_S2_fS2_fjLj128EEEEELb0ELb1ELb0ELb1EEEvNS_9FwdParamsE,"",@"SHT_CUDA_INFO"
	.sectionflags	@""
	.align	4


	//----- nvinfo : EIATTR_CUDA_API_VERSION
	.align		4
        /*0000*/ 	.byte	0x04, 0x37
        /*0002*/ 	.short	(.L_2830 - .L_2829)
.L_2829:
        /*0004*/ 	.word	0x00000082


	//----- nvinfo : EIATTR_KPARAM_INFO
	.align		4
.L_2830:
        /*0008*/ 	.byte	0x04, 0x17
        /*000a*/ 	.short	(.L_2832 - .L_2831)
.L_2831:
        /*000c*/ 	.word	0x00000000
        /*0010*/ 	.short	0x0000
        /*0012*/ 	.short	0x0000
        /*0014*/ 	.byte	0x00, 0xf0, 0xa1, 0x03


	//----- nvinfo : EIATTR_SPARSE_MMA_MASK
	.align		4
.L_2832:
        /*0018*/ 	.byte	0x03, 0x50
        /*001a*/ 	.short	0x0000


	//----- nvinfo : EIATTR_MAXREG_COUNT
	.align		4
        /*001c*/ 	.byte	0x03, 0x1b
        /*001e*/ 	.short	0x00ff


	//----- nvinfo : EIATTR_NUM_BARRIERS
	.align		4
        /*0020*/ 	.byte	0x02, 0x4c
        /*0022*/ 	.byte	0x01
	.zero		1


	//----- nvinfo : EIATTR_MERCURY_ISA_VERSION
	.align		4
        /*0024*/ 	.byte	0x03, 0x5f
        /*0026*/ 	.short	0x0101


	//----- nvinfo : EIATTR_COOP_GROUP_MASK_REGIDS
	.align		4
        /*0028*/ 	.byte	0x04, 0x29
        /*002a*/ 	.short	(.L_2834 - .L_2833)


	//   ....[0]....
.L_2833:
        /*002c*/ 	.word	0xffffffff


	//   ....[1]....
        /*0030*/ 	.word	0xffffffff


	//   ....[2]....
        /*0034*/ 	.word	0xffffffff


	//   ....[3]....
        /*0038*/ 	.word	0xffffffff


	//   ....[4]....
        /*003c*/ 	.word	0xffffffff


	//   ....[5]....
        /*0040*/ 	.word	0xffffffff


	//   ....[6]....
        /*0044*/ 	.word	0xffffffff


	//   ....[7]....
        /*0048*/ 	.word	0xffffffff


	//   ....[8]....
        /*004c*/ 	.word	0xffffffff


	//   ....[9]....
        /*0050*/ 	.word	0xffffffff


	//   ....[10]....
        /*0054*/ 	.word	0xffffffff


	//   ....[11]....
        /*0058*/ 	.word	0xffffffff


	//   ....[12]....
        /*005c*/ 	.word	0xffffffff


	//   ....[13]....
        /*0060*/ 	.word	0xffffffff


	//   ....[14]....
        /*0064*/ 	.word	0xffffffff


	//   ....[15]....
        /*0068*/ 	.word	0xffffffff


	//   ....[16]....
        /*006c*/ 	.word	0xffffffff


	//   ....[17]....
        /*0070*/ 	.word	0xffffffff


	//----- nvinfo : EIATTR_COOP_GROUP_INSTR_OFFSETS
	.align		4
.L_2834:
        /*0074*/ 	.byte	0x04, 0x28
        /*0076*/ 	.short	(.L_2836 - .L_2835)


	//   ....[0]....
.L_2835:
        /*0078*/ 	.word	0x00001f30


	//   ....[1]....
        /*007c*/ 	.word	0x00001f50


	//   ....[2]....
        /*0080*/ 	.word	0x00001f70


	//   ....[3]....
        /*0084*/ 	.word	0x00001f90


	//   ....[4]....
        /*0088*/ 	.word	0x00001fb0


	//   ....[5]....
        /*008c*/ 	.word	0x000024e0


	//   ....[6]....
        /*0090*/ 	.word	0x00002500


	//   ....[7]....
        /*0094*/ 	.word	0x00002530


	//   ....[8]....
        /*0098*/ 	.word	0x00002560


	//   ....[9]....
        /*009c*/ 	.word	0x00002580


	//   ....[10]....
        /*00a0*/ 	.word	0x00002730


	//   ....[11]....
        /*00a4*/ 	.word	0x00002770


	//   ....[12]....
        /*00a8*/ 	.word	0x000027a0


	//   ....[13]....
        /*00ac*/ 	.word	0x00002830


	//   ....[14]....
        /*00b0*/ 	.word	0x000028a0


	//   ....[15]....
        /*00b4*/ 	.word	0x000028b0


	//   ....[16]....
        /*00b8*/ 	.word	0x000029b0


	//   ....[17]....
        /*00bc*/ 	.word	0x000029c0


	//----- nvinfo : EIATTR_VRC_CTA_INIT_COUNT
	.align		4
.L_2836:
        /*00c0*/ 	.byte	0x02, 0x4a
	.zero		1
	.zero		1


	//----- nvinfo : EIATTR_EXIT_INSTR_OFFSETS
	.align		4
        /*00c4*/ 	.byte	0x04, 0x1c
        /*00c6*/ 	.short	(.L_2838 - .L_2837)


	//   ....[0]....
.L_2837:
        /*00c8*/ 	.word	0x00000390


	//   ....[1]....
        /*00cc*/ 	.word	0x00003940


	//----- nvinfo : EIATTR_MAX_THREADS
	.align		4
.L_2838:
        /*00d0*/ 	.byte	0x04, 0x05
        /*00d2*/ 	.short	(.L_2840 - .L_2839)
.L_2839:
        /*00d4*/ 	.word	0x00000080
        /*00d8*/ 	.word	0x00000001
        /*00dc*/ 	.word	0x00000001


	//----- nvinfo : EIATTR_CRS_STACK_SIZE
	.align		4
.L_2840:
        /*00e0*/ 	.byte	0x04, 0x1e
        /*00e2*/ 	.short	(.L_2842 - .L_2841)
.L_2841:
        /*00e4*/ 	.word	0x00000000


	//----- nvinfo : EIATTR_CBANK_PARAM_SIZE
	.align		4
.L_2842:
        /*00e8*/ 	.byte	0x03, 0x19
        /*00ea*/ 	.short	0x00e8


	//----- nvinfo : EIATTR_PARAM_CBANK
	.align		4
        /*00ec*/ 	.byte	0x04, 0x0a
        /*00ee*/ 	.short	(.L_2844 - .L_2843)
	.align		4
.L_2843:
        /*00f0*/ 	.word	index@(.nv.constant0._ZN10layer_norm13ln_fwd_kernelINS_13Kernel_traitsI6__halfS2_fS2_fjLj5120ELj1ELj1ELj4ELj16ENS_18Kernel_traits_baseILj5120ES2_S2_fS2_fjLj128EEEEELb0ELb1ELb0ELb1EEEvNS_9FwdParamsE)
        /*00f4*/ 	.short	0x0380
        /*00f6*/ 	.short	0x00e8


	//----- nvinfo : EIATTR_SW_WAR
	.align		4
.L_2844:
        /*00f8*/ 	.byte	0x04, 0x36
        /*00fa*/ 	.short	(.L_2846 - .L_2845)
.L_2845:
        /*00fc*/ 	.word	0x00000008
.L_2846:


//--------------------- .nv.info._ZN10layer_norm13ln_fwd_kernelINS_13Kernel_traitsI6__halfS2_fS2_fjLj5120ELj1ELj1ELj4ELj16ENS_18Kernel_traits_baseILj5120ES2_S2_fS2_fjLj128EEEEELb0ELb1ELb1ELb0EEEvNS_9FwdParamsE --------------------------
	.section	.nv.info._ZN10layer_norm13ln_fwd_kernelINS_13Kernel_traitsI6__halfS2_fS2_fjLj5120ELj1ELj1ELj4ELj16ENS_18Kernel_traits_baseILj5120ES2_S2_fS2_fjLj128EEEEELb0ELb1ELb1ELb0EEEvNS_9FwdParamsE,"",@"SHT_CUDA_INFO"
	.sectionflags	@""
	.align	4


	//----- nvinfo : EIATTR_CUDA_API_VERSION
	.align		4
        /*0000*/ 	.byte	0x04, 0x37
        /*0002*/ 	.short	(.L_2848 - .L_2847)
.L_2847:
        /*0004*/ 	.word	0x00000082


	//----- nvinfo : EIATTR_KPARAM_INFO
	.align		4
.L_2848:
        /*0008*/ 	.byte	0x04, 0x17
        /*000a*/ 	.short	(.L_2850 - .L_2849)
.L_2849:
        /*000c*/ 	.word	0x00000000
        /*0010*/ 	.short	0x0000
        /*0012*/ 	.short	0x0000
        /*0014*/ 	.byte	0x00, 0xf0, 0xa1, 0x03


	//----- nvinfo : EIATTR_SPARSE_MMA_MASK
	.align		4
.L_2850:
        /*0018*/ 	.byte	0x03, 0x50
        /*001a*/ 	.short	0x0000


	//----- nvinfo : EIATTR_MAXREG_COUNT
	.align		4
        /*001c*/ 	.byte	0x03, 0x1b
        /*001e*/ 	.short	0x00ff


	//----- nvinfo : EIATTR_NUM_BARRIERS
	.align		4
        /*0020*/ 	.byte	0x02, 0x4c
        /*0022*/ 	.byte	0x01
	.zero		1


	//----- nvinfo : EIATTR_MERCURY_ISA_VERSION
	.align		4
        /*0024*/ 	.byte	0x03, 0x5f
        /*0026*/ 	.short	0x0101


	//----- nvinfo : EIATTR_COOP_GROUP_MASK_REGIDS
	.align		4
        /*0028*/ 	.byte	0x04, 0x29
        /*002a*/ 	.short	(.L_2852 - .L_2851)


	//   ....[0]....
.L_2851:
        /*002c*/ 	.word	0xffffffff


	//   ....[1]....
        /*0030*/ 	.word	0xffffffff


	//   ....[2]....
        /*0034*/ 	.word	0xffffffff


	//   ....[3]....
        /*0038*/ 	.word	0xffffffff


	//   ....[4]....
        /*003c*/ 	.word	0xffffffff


	//   ....[5]....
        /*0040*/ 	.word	0xffffffff


	//   ....[6]....
        /*0044*/ 	.word	0xffffffff


	//   ....[7]....
        /*0048*/ 	.word	0xffffffff


	//   ....[8]....
        /*004c*/ 	.word	0xffffffff


	//   ....[9]....
        /*0050*/ 	.word	0xffffffff


	//   ....[10]....
        /*0054*/ 	.word	0xffffffff


	//   ....[11]....
        /*0058*/ 	.word	0xffffffff


	//   ....[12]....
        /*005c*/ 	.word	0xffffffff


	//   ....[13]....
        /*0060*/ 	.word	0xffffffff


	//   ....[14]....
        /*0064*/ 	.word	0xffffffff


	//   ....[15]....
        /*0068*/ 	.word	0xffffffff


	//   ....[16]....
        /*006c*/ 	.word	0xffffffff


	//   ....[17]....
        /*0070*/ 	.word	0xffffffff


	//----- nvinfo : EIATTR_COOP_GROUP_INSTR_OFFSETS
	.align		4
.L_2852:
        /*0074*/ 	.byte	0x04, 0x28
        /*0076*/ 	.short	(.L_2854 - .L_2853)


	//   ....[0]....
.L_2853:
        /*0078*/ 	.word	0x00003210


	//   ....[1]....
        /*007c*/ 	.word	0x00003230


	//   ....[2]....
        /*0080*/ 	.word	0x00003250


	//   ....[3]....
        /*0084*/ 	.word	0x00003270


	//   ....[4]....
        /*0088*/ 	.word	0x00003290


	//   ....[5]....
        /*008c*/ 	.word	0x00003820


	//   ....[6]....
        /*0090*/ 	.word	0x00003840


	//   ....[7]....
        /*0094*/ 	.word	0x00003860


	//   ....[8]....
        /*0098*/ 	.word	0x00003880


	//   ....[9]....
        /*009c*/ 	.word	0x000038a0


	//   ....[10]....
        /*00a0*/ 	.word	0x00003a20


	//   ....[11]....
        /*00a4*/ 	.word	0x00003a60


	//   ....[12]....
        /*00a8*/ 	.word	0x00003a70


	//   ....[13]....
        /*00ac*/ 	.word	0x00003ab0


	//   ....[14]....
        /*00b0*/ 	.word	0x00003b90


	//   ....[15]....
        /*00b4*/ 	.word	0x00003bc0


	//   ....[16]....
        /*00b8*/ 	.word	0x00003c70


	//   ....[17]....
        /*00bc*/ 	.word	0x00003ca0


	//----- nvinfo : EIATTR_VRC_CTA_INIT_COUNT
	.align		4
.L_2854:
        /*00c0*/ 	.byte	0x02, 0x4a
	.zero		1
	.zero		1


	//----- nvinfo : EIATTR_EXIT_INSTR_OFFSETS
	.align		4
        /*00c4*/ 	.byte	0x04, 0x1c
        /*00c6*/ 	.short	(.L_2856 - .L_2855)


	//   ....[0]....
.L_2855:
        /*00c8*/ 	.word	0x00000820


	//   ....[1]....
        /*00cc*/ 	.word	0x00004e30


	//----- nvinfo : EIATTR_MAX_THREADS
	.align		4
.L_2856:
        /*00d0*/ 	.byte	0x04, 0x05
        /*00d2*/ 	.short	(.L_2858 - .L_2857)
.L_2857:
        /*00d4*/ 	.word	0x00000080
        /*00d8*/ 	.word	0x00000001
        /*00dc*/ 	.word	0x00000001


	//----- nvinfo : EIATTR_CRS_STACK_SIZE
	.align		4
.L_2858:
        /*00e0*/ 	.byte	0x04, 0x1e
        /*00e2*/ 	.short	(.L_2860 - .L_2859)
.L_2859:
        /*00e4*/ 	.word	0x00000000


	//----- nvinfo : EIATTR_CBANK_PARAM_SIZE
	.align		4
.L_2860:
        /*00e8*/ 	.byte	0x03, 0x19
        /*00ea*/ 	.short	0x00e8


	//----- nvinfo : EIATTR_PARAM_CBANK
	.align		4
        /*00ec*/ 	.byte	0x04, 0x0a
        /*00ee*/ 	.short	(.L_2862 - .L_2861)
	.align		4
.L_2861:
        /*00f0*/ 	.word	index@(.nv.constant0._ZN10layer_norm13ln_fwd_kernelINS_13Kernel_traitsI6__halfS2_fS2_fjLj5120ELj1ELj1ELj4ELj16ENS_18Kernel_traits_baseILj5120ES2_S2_fS2_fjLj128EEEEELb0ELb1ELb1ELb0EEEvNS_9FwdParamsE)
        /*00f4*/ 	.short	0x0380
        /*00f6*/ 	.short	0x00e8


	//----- nvinfo : EIATTR_SW_WAR
	.align		4
.L_2862:
        /*00f8*/ 	.byte	0x04, 0x36
        /*00fa*/ 	.short	(.L_2864 - .L_2863)
.L_2863:
        /*00fc*/ 	.word	0x00000008
.L_2864:


//--------------------- .nv.info._ZN10layer_norm13ln_fwd_kernelINS_13Kernel_traitsI6__halfS2_fS2_fjLj5120ELj1ELj1ELj4ELj16ENS_18Kernel_traits_baseILj5120ES2_S2_fS2_fjLj128EEEEELb0ELb1ELb1ELb1EEEvNS_9FwdParamsE --------------------------
	.section	.nv.info._ZN10layer_norm13ln_fwd_kernelINS_13Kernel_traitsI6__halfS2_fS2_fjLj5120ELj1ELj1ELj4ELj16ENS_18Kernel_traits_baseILj5120ES2_S2_fS2_fjLj128EEEEELb0ELb1ELb1ELb1EEEvNS_9FwdParamsE,"",@"SHT_CUDA_INFO"
	.sectionflags	@""
	.align	4


	//----- nvinfo : EIATTR_CUDA_API_VERSION
	.align		4
        /*0000*/ 	.byte	0x04, 0x37
        /*0002*/ 	.short	(.L_2866 - .L_2865)
.L_2865:
        /*0004*/ 	.word	0x00000082


	//----- nvinfo : EIATTR_KPARAM_INFO
	.align		4
.L_2866:
        /*0008*/ 	.byte	0x04, 0x17
        /*000a*/ 	.short	(.L_2868 - .L_2867)
.L_2867:
        /*000c*/ 	.word	0x00000000
        /*0010*/ 	.short	0x0000
        /*0012*/ 	.short	0x0000
        /*0014*/ 	.byte	0x00, 0xf0, 0xa1, 0x03


	//----- nvinfo : EIATTR_SPARSE_MMA_MASK
	.align		4
.L_2868:
        /*0018*/ 	.byte	0x03, 0x50
        /*001a*/ 	.short	0x0000


	//----- nvinfo : EIATTR_MAXREG_COUNT
	.align		4
        /*001c*/ 	.byte	0x03, 0x1b
        /*001e*/ 	.short	0x00ff


	//----- nvinfo : EIATTR_NUM_BARRIERS
	.align		4
        /*0020*/ 	.byte	0x02, 0x4c
        /*0022*/ 	.byte	0x01
	.zero		1


	//----- nvinfo : EIATTR_MERCURY_ISA_VERSION
	.align		4
        /*0024*/ 	.byte	0x03, 0x5f
        /*0026*/ 	.short	0x0101


	//----- nvinfo : EIATTR_COOP_GROUP_MASK_REGIDS
	.align		4
        /*0028*/ 	.byte	0x04, 0x29
        /*002a*/ 	.short	(.L_2870 - .L_2869)


	//   ....[0]....
.L_2869:
        /*002c*/ 	.word	0xffffffff


	//   ....[1]....
        /*0030*/ 	.word	0xffffffff


	//   ....[2]....
        /*0034*/ 	.word	0xffffffff


	//   ....[3]....
        /*0038*/ 	.word	0xffffffff


	//   ....[4]....
        /*003c*/ 	.word	0xffffffff


	//   ....[5]....
        /*0040*/ 	.word	0xffffffff


	//   ....[6]....
        /*0044*/ 	.word	0xffffffff


	//   ....[7]....
        /*0048*/ 	.word	0xffffffff


	//   ....[8]....
        /*004c*/ 	.word	0xffffffff


	//   ....[9]....
        /*0050*/ 	.word	0xffffffff


	//   ....[10]....
        /*0054*/ 	.word	0xffffffff


	//   ....[11]....
        /*0058*/ 	.word	0xffffffff


	//   ....[12]....
        /*005c*/ 	.word	0xffffffff


	//   ....[13]....
        /*0060*/ 	.word	0xffffffff


	//   ....[14]....
        /*0064*/ 	.word	0xffffffff


	//   ....[15]....
        /*0068*/ 	.word	0xffffffff


	//   ....[16]....
        /*006c*/ 	.word	0xffffffff


	//   ....[17]....
        /*0070*/ 	.word	0xffffffff


	//----- nvinfo : EIATTR_COOP_GROUP_INSTR_OFFSETS
	.align		4
.L_2870:
        /*0074*/ 	.byte	0x04, 0x28
        /*0076*/ 	.short	(.L_2872 - .L_2871)


	//   ....[0]....
.L_2871:
        /*0078*/ 	.word	0x00002a60


	//   ....[1]....
        /*007c*/ 	.word	0x00002a80


	//   ....[2]....
        /*0080*/ 	.word	0x00002aa0


	//   ....[3]....
        /*0084*/ 	.word	0x00002ac0


	//   ....[4]....
        /*0088*/ 	.word	0x00002ae0


	//   ....[5]....
        /*008c*/ 	.word	0x00003010


	//   ....[6]....
        /*0090*/ 	.word	0x00003030


	//   ....[7]....
        /*0094*/ 	.word	0x00003050


	//   ....[8]....
        /*0098*/ 	.word	0x00003080


	//   ....[9]....
        /*009c*/ 	.word	0x000030b0


	//   ....[10]....
        /*00a0*/ 	.word	0x00003260


	//   ....[11]....
        /*00a4*/ 	.word	0x000032a0


	//   ....[12]....
        /*00a8*/ 	.word	0x00003310


	//   ....[13]....
        /*00ac*/ 	.word	0x00003340


	//   ....[14]....
        /*00b0*/ 	.word	0x000033a0


	//   ....[15]....
        /*00b4*/ 	.word	0x000033e0


	//   ....[16]....
        /*00b8*/ 	.word	0x000034b0


	//   ....[17]....
        /*00bc*/ 	.word	0x000034d0


	//----- nvinfo : EIATTR_VRC_CTA_INIT_COUNT
	.align		4
.L_2872:
        /*00c0*/ 	.byte	0x02, 0x4a
	.zero		1
	.zero		1


	//----- nvinfo : EIATTR_EXIT_INSTR_OFFSETS
	.align		4
        /*00c4*/ 	.byte	0x04, 0x1c
        /*00c6*/ 	.short	(.L_2874 - .L_2873)


	//   ....[0]....
.L_2873:
        /*00c8*/ 	.word	0x00000390


	//   ....[1]....
        /*00cc*/ 	.word	0x00004530


	//----- nvinfo : EIATTR_MAX_THREADS
	.align		4
.L_2874:
        /*00d0*/ 	.byte	0x04, 0x05
        /*00d2*/ 	.short	(.L_2876 - .L_2875)
.L_2875:
        /*00d4*/ 	.word	0x00000080
        /*00d8*/ 	.word	0x00000001
        /*00dc*/ 	.word	0x00000001


	//----- nvinfo : EIATTR_CRS_STACK_SIZE
	.align		4
.L_2876:
        /*00e0*/ 	.byte	0x04, 0x1e
        /*00e2*/ 	.short	(.L_2878 - .L_2877)
.L_2877:
        /*00e4*/ 	.word	0x00000000


	//----- nvinfo : EIATTR_CBANK_PARAM_SIZE
	.align		4
.L_2878:
        /*00e8*/ 	.byte	0x03, 0x19
        /*00ea*/ 	.short	0x00e8


	//----- nvinfo : EIATTR_PARAM_CBANK
	.align		4
        /*00ec*/ 	.byte	0x04, 0x0a
        /*00ee*/ 	.short	(.L_2880 - .L_2879)
	.align		4
.L_2879:
        /*00f0*/ 	.word	index@(.nv.constant0._ZN10layer_norm13ln_fwd_kernelINS_13Kernel_traitsI6__halfS2_fS2_fjLj5120ELj1ELj1ELj4ELj16ENS_18Kernel_traits_baseILj5120ES2_S2_fS2_fjLj128EEEEELb0ELb1ELb1ELb1EEEvNS_9FwdParamsE)
        /*00f4*/ 	.short	0x0380
        /*00f6*/ 	.short	0x00e8


	//----- nvinfo : EIATTR_SW_WAR
	.align		4
.L_2880:
        /*00f8*/ 	.byte	0x04, 0x36
        /*00fa*/ 	.short	(.L_2882 - .L_2881)
.L_2881:
        /*00fc*/ 	.word	0x00000008
.L_2882:


//--------------------- .nv.info._ZN10layer_norm13ln_fwd_kernelINS_13Kernel_traitsI6__halfS2_fS2_fjLj5120ELj1ELj1ELj4ELj16ENS_18Kernel_traits_baseILj5120ES2_S2_fS2_fjLj128EEEEELb1ELb0ELb0ELb0EEEvNS_9FwdParamsE --------------------------
	.section	.nv.info._ZN10layer_norm13ln_fwd_kernelINS_13Kernel_traitsI6__halfS2_fS2_fjLj5120ELj1ELj1ELj4ELj16ENS_18Kernel_traits_baseILj5120ES2_S2_fS2_fjLj128EEEEELb1ELb0ELb0ELb0EEEvNS_9FwdParamsE,"",@"SHT_CUDA_INFO"
	.sectionflags	@""
	.align	4


	//----- nvinfo : EIATTR_CUDA_API_VERSION
	.align		4
        /*0000*/ 	.byte	0x04, 0x37
        /*0002*/ 	.short	(.L_2884 - .L_2883)
.L_2883:
        /*0004*/ 	.word	0x00000082


	//----- nvinfo : EIATTR_KPARAM_INFO
	.align		4
.L_2884:
        /*0008*/ 	.byte	0x04, 0x17
        /*000a*/ 	.short	(.L_2886 - .L_2885)
.L_2885:
        /*000c*/ 	.word	0x00000000
        /*0010*/ 	.short	0x0000
        /*0012*/ 	.short	0x0000
        /*0014*/ 	.byte	0x00, 0xf0, 0xa1, 0x03


	//----- nvinfo : EIATTR_SPARSE_MMA_MASK
	.align		4
.L_2886:
        /*0018*/ 	.byte	0x03, 0x50
        /*001a*/ 	.short	0x0000


	//----- nvinfo : EIATTR_MAXREG_COUNT
	.align		4
        /*001c*/ 	.byte	0x03, 0x1b
        /*001e*/ 	.short	0x00ff


	//----- nvinfo : EIATTR_NUM_BARRIERS
	.align		4
        /*0020*/ 	.byte	0x02, 0x4c
        /*0022*/ 	.byte	0x01
	.zero		1


	//----- nvinfo : EIATTR_MERCURY_ISA_VERSION
	.align		4
        /*0024*/ 	.byte	0x03, 0x5f
        /*0026*/ 	.short	0x0101


	//----- nvinfo : EIATTR_COOP_GROUP_MASK_REGIDS
	.align		4
        /*0028*/ 	.byte	0x04, 0x29
        /*002a*/ 	.short	(.L_2888 - .L_2887)


	//   ....[0]....
.L_2887:
        /*002c*/ 	.word	0xffffffff


	//   ....[1]....
        /*0030*/ 	.word	0xffffffff


	//   ....[2]....
        /*0034*/ 	.word	0xffffffff


	//   ....[3]....
        /*0038*/ 	.word	0xffffffff


	//   ....[4]....
        /*003c*/ 	.word	0xffffffff


	//   ....[5]....
        /*0040*/ 	.word	0xffffffff


	//   ....[6]....
        /*0044*/ 	.word	0xffffffff


	//   ....[7]....
        /*0048*/ 	.word	0xffffffff


	//   ....[8]....
        /*004c*/ 	.word	0xffffffff


	//   ....[9]....
        /*0050*/ 	.word	0xffffffff


	//   ....[10]....
        /*0054*/ 	.word	0xffffffff


	//   ....[11]....
        /*0058*/ 	.word	0xffffffff


	//   ....[12]....
        /*005c*/ 	.word	0xffffffff


	//   ....[13]....
        /*0060*/ 	.word	0xffffffff


	//   ....[14]....
        /*0064*/ 	.word	0xffffffff


	//   ....[15]....
        /*0068*/ 	.word	0xffffffff


	//   ....[16]....
        /*006c*/ 	.word	0xffffffff


	//   ....[17]....
        /*0070*/ 	.word	0xffffffff


	//----- nvinfo : EIATTR_COOP_GROUP_INSTR_OFFSETS
	.align		4
.L_2888:
        /*0074*/ 	.byte	0x04, 0x28
        /*0076*/ 	.short	(.L_2890 - .L_2889)


	//   ....[0]....
.L_2889:
        /*0078*/ 	.word	0x0001af20


	//   ....[1]....
        /*007c*/ 	.word	0x0001af40


	//   ....[2]....
        /*0080*/ 	.word	0x0001af60


	//   ....[3]....
        /*0084*/ 	.word	0x0001af80


	//   ....[4]....
        /*0088*/ 	.word	0x0001afa0


	//   ....[5]....
        /*008c*/ 	.word	0x0001b4f0


	//   ....[6]....
        /*0090*/ 	.word	0x0001b510


	//   ....[7]....
        /*0094*/ 	.word	0x0001b530


	//   ....[8]....
        /*0098*/ 	.word	0x0001b560


	//   ....[9]....
        /*009c*/ 	.word	0x0001b5c0


	//   ....[10]....
        /*00a0*/ 	.word	0x0001b610


	//   ....[11]....
        /*00a4*/ 	.word	0x0001b6a0


	//   ....[12]....
        /*00a8*/ 	.word	0x0001b720


	//   ....[13]....
        /*00ac*/ 	.word	0x0001b730


	//   ....[14]....
        /*00b0*/ 	.word	0x0001b7b0


	//   ....[15]....
        /*00b4*/ 	.word	0x0001b7e0


	//   ....[16]....
        /*00b8*/ 	.word	0x0001b870


	//   ....[17]....
        /*00bc*/ 	.word	0x0001b8a0


	//----- nvinfo : EIATTR_VRC_CTA_INIT_COUNT
	.align		4
.L_2890:
        /*00c0*/ 	.byte	0x02, 0x4a
	.zero		1
	.zero		1


	//----- nvinfo : EIATTR_EXIT_INSTR_OFFSETS
	.align		4
        /*00c4*/ 	.byte	0x04, 0x1c
        /*00c6*/ 	.short	(.L_2892 - .L_2891)


	//   ....[0]....
.L_2891:
        /*00c8*/ 	.word	0x000008a0


	//   ....[1]....
        /*00cc*/ 	.word	0x0001c9d0


	//----- nvinfo : EIATTR_INDIRECT_BRANCH_TARGETS
	.align		4
.L_2892:
        /*00d0*/ 	.byte	0x04, 0x34
        /*00d2*/ 	.short	(.L_2894 - .L_2893)


	//   ....[0]....
.L_2893:
        /*00d4*/ 	.word	.L_x_33916@srel
        /*00d8*/ 	.short	0x0
        /*00da*/ 	.short	0x0
        /*00dc*/ 	.word	0x3
        /*00e0*/ 	.word	.L_x_33917@srel
        /*00e4*/ 	.word	.L_x_33918@srel
        /*00e8*/ 	.word	.L_x_33919@srel


	//----- nvinfo : EIATTR_MAX_THREADS
	.align		4
.L_2894:
        /*00ec*/ 	.byte	0x04, 0x05
        /*00ee*/ 	.short	(.L_2896 - .L_2895)
.L_2895:
        /*00f0*/ 	.word	0x00000080
        /*00f4*/ 	.word	0x00000001
        /*00f8*/ 	.word	0x00000001


	//----- nvinfo : EIATTR_CRS_STACK_SIZE
	.align		4
.L_2896:
        /*00fc*/ 	.byte	0x04, 0x1e
        /*00fe*/ 	.short	(.L_2898 - .L_2897)
.L_2897:
        /*0100*/ 	.word	0x00000000


	//----- nvinfo : EIATTR_CBANK_PARAM_SIZE
	.align		4
.L_2898:
        /*0104*/ 	.byte	0x03, 0x19
        /*0106*/ 	.short	0x00e8


	//----- nvinfo : EIATTR_PARAM_CBANK
	.align		4
        /*0108*/ 	.byte	0x04, 0x0a
        /*010a*/ 	.short	(.L_2900 - .L_2899)
	.align		4
.L_2899:
        /*010c*/ 	.word	index@(.nv.constant0._ZN10layer_norm13ln_fwd_kernelINS_13Kernel_traitsI6__halfS2_fS2_fjLj5120ELj1ELj1ELj4ELj16ENS_18Kernel_traits_baseILj5120ES2_S2_fS2_fjLj128EEEEELb1ELb0ELb0ELb0EEEvNS_9FwdParamsE)
        /*0110*/ 	.short	0x0380
        /*0112*/ 	.short	0x00e8


	//----- nvinfo : EIATTR_SW_WAR
	.align		4
.L_2900:
        /*0114*/ 	.byte	0x04, 0x36
        /*0116*/ 	.short	(.L_2902 - .L_2901)
.L_2901:
        /*0118*/ 	.word	0x00000008
.L_2902:


//--------------------- .nv.info._ZN10layer_norm13ln_fwd_kernelINS_13Kernel_traitsI6__halfS2_fS2_fjLj5120ELj1ELj1ELj4ELj16ENS_18Kernel_traits_baseILj5120ES2_S2_fS2_fjLj128EEEEELb1ELb0ELb0ELb1EEEvNS_9FwdParamsE --------------------------
	.section	.nv.info._ZN10layer_norm13ln_fwd_kernelINS_13Kernel_traitsI6__halfS2_fS2_fjLj5120ELj1ELj1ELj4ELj16ENS_18Kernel_traits_baseILj5120ES2_S2_fS2_fjLj128EEEEELb1ELb0ELb0ELb1EEEvNS_9FwdParamsE,"",@"SHT_CUDA_INFO"
	.sectionflags	@""
	.align	4


	//----- nvinfo : EIATTR_CUDA_API_VERSION
	.align		4
        /*0000*/ 	.byte	0x04, 0x37
        /*0002*/ 	.short	(.L_2904 - .L_2903)
.L_2903:
        /*0004*/ 	.word	0x00000082


	//----- nvinfo : EIATTR_KPARAM_INFO
	.align		4
.L_2904:
        /*0008*/ 	.byte	0x04, 0x17
        /*000a*/ 	.short	(.L_2906 - .L_2905)
.L_2905:
        /*000c*/ 	.word	0x00000000
        /*0010*/ 	.short	0x0000
        /*0012*/ 	.short	0x0000
        /*0014*/ 	.byte	0x00, 0xf0, 0xa1, 0x03


	//----- nvinfo : EIATTR_SPARSE_MMA_MASK
	.align		4
.L_2906:
        /*0018*/ 	.byte	0x03, 0x50
        /*001a*/ 	.short	0x0000


	//----- nvinfo : EIATTR_MAXREG_COUNT
	.align		4
        /*001c*/ 	.byte	0x03, 0x1b
        /*001e*/ 	.short	0x00ff


	//----- nvinfo : EIATTR_NUM_BARRIERS
	.align		4
        /*0020*/ 	.byte	0x02, 0x4c
        /*0022*/ 	.byte	0x01
	.zero		1


	//----- nvinfo : EIATTR_MERCURY_ISA_VERSION
	.align		4
        /*0024*/ 	.byte	0x03, 0x5f
        /*0026*/ 	.short	0x0101


	//----- nvinfo : EIATTR_COOP_GROUP_MASK_REGIDS
	.align		4
        /*0028*/ 	.byte	0x04, 0x29
        /*002a*/ 	.short	(.L_2908 - .L_2907)


	//   ....[0]....
.L_2907:
        /*002c*/ 	.word	0xffffffff


	//   ....[1]....
        /*0030*/ 	.word	0xffffffff


	//   ....[2]....
        /*0034*/ 	.word	0xffffffff


	//   ....[3]....
        /*0038*/ 	.word	0xffffffff


	//   ....[4]....
        /*003c*/ 	.word	0xffffffff


	//   ....[5]....
        /*0040*/ 	.word	0xffffffff


	//   ....[6]....
        /*0044*/ 	.word	0xffffffff


	//   ....[7]....
        /*0048*/ 	.word	0xffffffff


	//   ....[8]....
        /*004c*/ 	.word	0xffffffff


	//   ....[9]....
        /*0050*/ 	.word	0xffffffff


	//   ....[10]....
        /*0054*/ 	.word	0xffffffff


	//   ....[11]....
        /*0058*/ 	.word	0xffffffff


	//   ....[12]....
        /*005c*/ 	.word	0xffffffff


	//   ....[13]....
        /*0060*/ 	.word	0xffffffff


	//   ....[14]....
        /*0064*/ 	.word	0xffffffff


	//   ....[15]....
        /*0068*/ 	.word	0xffffffff


	//   ....[16]....
        /*006c*/ 	.word	0xffffffff


	//   ....[17]....
        /*0070*/ 	.word	0xffffffff


	//----- nvinfo : EIATTR_COOP_GROUP_INSTR_OFFSETS
	.align		4
.L_2908:
        /*0074*/ 	.byte	0x04, 0x28
        /*0076*/ 	.short	(.L_2910 - .L_2909)


	//   ....[0]....
.L_2909:
        /*0078*/ 	.word	0x000192f0


	//   ....[1]....
        /*007c*/ 	.word	0x00019310


	//   ....[2]....
        /*0080*/ 	.word	0x00019330


	//   ....[3]....
        /*0084*/ 	.word	0x00019350


	//   ....[4]....
        /*0088*/ 	.word	0x00019370


	//   ....[5]....
        /*008c*/ 	.word	0x000198f0


	//   ....[6]....
        /*0090*/ 	.word	0x00019920


	//   ....[7]....
        /*0094*/ 	.word	0x00019970


	//   ....[8]....
        /*0098*/ 	.word	0x000199b0


	//   ....[9]....
        /*009c*/ 	.word	0x000199e0


	//   ....[10]....
        /*00a0*/ 	.word	0x00019b80


	//   ....[11]....
        /*00a4*/ 	.word	0x00019bc0


	//   ....[12]....
        /*00a8*/ 	.word	0x00019c90


	//   ....[13]....
        /*00ac*/ 	.word	0x00019cd0


	//   ....[14]....
        /*00b0*/ 	.word	0x00019d40


	//   ....[15]....
        /*00b4*/ 	.word	0x00019da0


	//   ....[16]....
        /*00b8*/ 	.word	0x00019e50


	//   ....[17]....
        /*00bc*/ 	.word	0x00019ea0


	//----- nvinfo : EIATTR_VRC_CTA_INIT_COUNT
	.align		4
.L_2910:
        /*00c0*/ 	.byte	0x02, 0x4a
	.zero		1
	.zero		1


	//----- nvinfo : EIATTR_EXIT_INSTR_OFFSETS
	.align		4
        /*00c4*/ 	.byte	0x04, 0x1c
        /*00c6*/ 	.short	(.L_2912 - .L_2911)


	//   ....[0]....
.L_2911:
        /*00c8*/ 	.word	0x00000280


	//   ....[1]....
        /*00cc*/ 	.word	0x0001ad70


	//----- nvinfo : EIATTR_INDIRECT_BRANCH_TARGETS
	.align		4
.L_2912:
        /*00d0*/ 	.byte	0x04, 0x34
        /*00d2*/ 	.short	(.L_2914 - .L_2913)


	//   ....[0]....
.L_2913:
        /*00d4*/ 	.word	.L_x_33920@srel
        /*00d8*/ 	.short	0x0
        /*00da*/ 	.short	0x0
        /*00dc*/ 	.word	0x3
        /*00e0*/ 	.word	.L_x_33921@srel
        /*00e4*/ 	.word	.L_x_33922@srel
        /*00e8*/ 	.word	.L_x_33923@srel


	//----- nvinfo : EIATTR_MAX_THREADS
	.align		4
.L_2914:
        /*00ec*/ 	.byte	0x04, 0x05
        /*00ee*/ 	.short	(.L_2916 - .L_2915)
.L_2915:
        /*00f0*/ 	.word	0x00000080
        /*00f4*/ 	.word	0x00000001
        /*00f8*/ 	.word	0x00000001


	//----- nvinfo : EIATTR_CRS_STACK_SIZE
	.align		4
.L_2916:
        /*00fc*/ 	.byte	0x04, 0x1e
        /*00fe*/ 	.short	(.L_2918 - .L_2917)
.L_2917:
        /*0100*/ 	.word	0x00000000


	//----- nvinfo : EIATTR_CBANK_PARAM_SIZE
	.align		4
.L_2918:
        /*0104*/ 	.byte	0x03, 0x19
        /*0106*/ 	.short	0x00e8


	//----- nvinfo : EIATTR_PARAM_CBANK
	.align		4
        /*0108*/ 	.byte	0x04, 0x0a
        /*010a*/ 	.short	(.L_2920 - .L_2919)
	.align		4
.L_2919:
        /*010c*/ 	.word	index@(.nv.constant0._ZN10layer_norm13ln_fwd_kernelINS_13Kernel_traitsI6__halfS2_fS2_fjLj5120ELj1ELj1ELj4ELj16ENS_18Kernel_traits_baseILj5120ES2_S2_fS2_fjLj128EEEEELb1ELb0ELb0ELb1EEEvNS_9FwdParamsE)
        /*0110*/ 	.short	0x0380
        /*0112*/ 	.short	0x00e8


	//----- nvinfo : EIATTR_SW_WAR
	.align		4
.L_2920:
        /*0114*/ 	.byte	0x04, 0x36
        /*0116*/ 	.short	(.L_2922 - .L_2921)
.L_2921:
        /*0118*/ 	.word	0x00000008
.L_2922:


//--------------------- .nv.info._ZN10layer_norm13ln_fwd_kernelINS_13Kernel_traitsI6__halfS2_fS2_fjLj5120ELj1ELj1ELj4ELj16ENS_18Kernel_traits_baseILj5120ES2_S2_fS2_fjLj128EEEEELb1ELb0ELb1ELb0EEEvNS_9FwdParamsE --------------------------
	.section	.nv.info._ZN10layer_norm13ln_fwd_kernelINS_13Kernel_traitsI6__halfS2_fS2_fjLj5120ELj1ELj1ELj4ELj16ENS_18Kernel_traits_baseILj5120ES2_S2_fS2_fjLj128EEEEELb1ELb0ELb1ELb0EEEvNS_9FwdParamsE,"",@"SHT_CUDA_INFO"
	.sectionflags	@""
	.align	4


	//----- nvinfo : EIATTR_CUDA_API_VERSION
	.align		4
        /*0000*/ 	.byte	0x04, 0x37
        /*0002*/ 	.short	(.L_2924 - .L_2923)
.L_2923:
        /*0004*/ 	.word	0x00000082


	//----- nvinfo : EIATTR_KPARAM_INFO
	.align		4
.L_2924:
        /*0008*/ 	.byte	0x04, 0x17
        /*000a*/ 	.short	(.L_2926 - .L_2925)
.L_2925:
        /*000c*/ 	.word	0x00000000
        /*0010*/ 	.short	0x0000
        /*0012*/ 	.short	0x0000
        /*0014*/ 	.byte	0x00, 0xf0, 0xa1, 0x03


	//----- nvinfo : EIATTR_SPARSE_MMA_MASK
	.align		4
.L_2926:
        /*0018*/ 	.byte	0x03, 0x50
        /*001a*/ 	.short	0x0000


	//----- nvinfo : EIATTR_MAXREG_COUNT
	.align		4
        /*001c*/ 	.byte	0x03, 0x1b
        /*001e*/ 	.short	0x00ff


	//----- nvinfo : EIATTR_NUM_BARRIERS
	.align		4
        /*0020*/ 	.byte	0x02, 0x4c
        /*0022*/ 	.byte	0x01
	.zero		1


	//----- nvinfo : EIATTR_MERCURY_ISA_VERSION
	.align		4
        /*0024*/ 	.byte	0x03, 0x5f
        /*0026*/ 	.short	0x0101


	//----- nvinfo : EIATTR_COOP_GROUP_MASK_REGIDS
	.align		4
        /*0028*/ 	.byte	0x04, 0x29
        /*002a*/ 	.short	(.L_2928 - .L_2927)


	//   ....[0]....
.L_2927:
        /*002c*/ 	.word	0xffffffff


	//   ....[1]....
        /*0030*/ 	.word	0xffffffff


	//   ....[2]....
        /*0034*/ 	.word	0xffffffff


	//   ....[3]....
        /*0038*/ 	.word	0xffffffff


	//   ....[4]....
        /*003c*/ 	.word	0xffffffff


	//   ....[5]....
        /*0040*/ 	.word	0xffffffff


	//   ....[6]....
        /*0044*/ 	.word	0xffffffff


	//   ....[7]....
        /*0048*/ 	.word	0xffffffff


	//   ....[8]....
        /*004c*/ 	.word	0xffffffff


	//   ....[9]....
        /*0050*/ 	.word	0xffffffff


	//   ....[10]....
        /*0054*/ 	.word	0xffffffff


	//   ....[11]....
        /*0058*/ 	.word	0xffffffff


	//   ....[12]....
        /*005c*/ 	.word	0xffffffff


	//   ....[13]....
        /*0060*/ 	.word	0xffffffff


	//   ....[14]....
        /*0064*/ 	.word	0xffffffff


	//   ....[15]....
        /*0068*/ 	.word	0xffffffff


	//   ....[16]....
        /*006c*/ 	.word	0xffffffff


	//   ....[17]....
        /*0070*/ 	.word	0xffffffff


	//----- nvinfo : EIATTR_COOP_GROUP_INSTR_OFFSETS
	.align		4
.L_2928:
        /*0074*/ 	.byte	0x04, 0x28
        /*0076*/ 	.short	(.L_2930 - .L_2929)


	//   ....[0]....
.L_2929:
        /*0078*/ 	.word	0x00020a80


	//   ....[1]....
        /*007c*/ 	.word	0x00020aa0


	//   ....[2]....
        /*0080*/ 	.word	0x00020ac0


	//   ....[3]....
        /*0084*/ 	.word	0x00020ae0


	//   ....[4]....
        /*0088*/ 	.word	0x00020b00


	//   ....[5]....
        /*008c*/ 	.word	0x00021090


	//   ....[6]....
        /*0090*/ 	.word	0x000210b0


	//   ....[7]....
        /*0094*/ 	.word	0x000210d0


	//   ....[8]....
        /*0098*/ 	.word	0x000210f0


	//   ....[9]....
        /*009c*/ 	.word	0x00021110


	//   ....[10]....
        /*00a0*/ 	.word	0x00021290


	//   ....[11]....
        /*00a4*/ 	.word	0x000212d0


	//   ....[12]....
        /*00a8*/ 	.word	0x00021320


	//   ....[13]....
        /*00ac*/ 	.word	0x00021350


	//   ....[14]....
        /*00b0*/ 	.word	0x000213d0


	//   ....[15]....
        /*00b4*/ 	.word	0x00021420


	//   ....[16]....
        /*00b8*/ 	.word	0x000214e0


	//   ....[17]....
        /*00bc*/ 	.word	0x00021500


	//----- nvinfo : EIATTR_VRC_CTA_INIT_COUNT
	.align		4
.L_2930:
        /*00c0*/ 	.byte	0x02, 0x4a
	.zero		1
	.zero		1


	//----- nvinfo : EIATTR_EXIT_INSTR_OFFSETS
	.align		4
        /*00c4*/ 	.byte	0x04, 0x1c
        /*00c6*/ 	.short	(.L_2932 - .L_2931)


	//   ....[0]....
.L_2931:
        /*00c8*/ 	.word	0x000008b0


	//   ....[1]....
        /*00cc*/ 	.word	0x00022680


	//----- nvinfo : EIATTR_MAX_THREADS
	.align		4
.L_2932:
        /*00d0*/ 	.byte	0x04, 0x05
        /*00d2*/ 	.short	(.L_2934 - .L_2933)
.L_2933:
        /*00d4*/ 	.word	0x00000080
        /*00d8*/ 	.word	0x00000001
        /*00dc*/ 	.word	0x00000001


	//----- nvinfo : EIATTR_CRS_STACK_SIZE
	.align		4
.L_2934:
        /*00e0*/ 	.byte	0x04, 0x1e
        /*00e2*/ 	.short	(.L_2936 - .L_2935)
.L_2935:
        /*00e4*/ 	.word	0x00000000


	//----- nvinfo : EIATTR_CBANK_PARAM_SIZE
	.align		4
.L_2936:
        /*00e8*/ 	.byte	0x03, 0x19
        /*00ea*/ 	.short	0x00e8


	//----- nvinfo : EIATTR_PARAM_CBANK
	.align		4
        /*00ec*/ 	.byte	0x04, 0x0a
        /*00ee*/ 	.short	(.L_2938 - .L_2937)
	.align		4
.L_2937:
        /*00f0*/ 	.word	index@(.nv.constant0._ZN10layer_norm13ln_fwd_kernelINS_13Kernel_traitsI6__halfS2_fS2_fjLj5120ELj1ELj1ELj4ELj16ENS_18Kernel_traits_baseILj5120ES2_S2_fS2_fjLj128EEEEELb1ELb0ELb1ELb0EEEvNS_9FwdParamsE)
        /*00f4*/ 	.short	0x0380
        /*00f6*/ 	.short	0x00e8


	//----- nvinfo : EIATTR_SW_WAR
	.align		4
.L_2938:
        /*00f8*/ 	.byte	0x04, 0x36
        /*00fa*/ 	.short	(.L_2940 - .L_2939)
.L_2939:
        /*00fc*/ 	.word	0x00000008
.L_2940:


//--------------------- .nv.info._ZN10layer_norm13ln_fwd_kernelINS_13Kernel_traitsI6__halfS2_fS2_fjLj5120ELj1ELj1ELj4ELj16ENS_18Kernel_traits_baseILj5120ES2_S2_fS2_fjLj128EEEEELb1ELb0ELb1ELb1EEEvNS_9FwdParamsE --------------------------
	.section	.nv.info._ZN10layer_norm13ln_fwd_kernelINS_13Kernel_traitsI6__halfS2_fS2_fjLj5120ELj1ELj1ELj4ELj16ENS_18Kernel_traits_baseILj5120ES2_S2_fS2_fjLj128EEEEELb1ELb0ELb1ELb1EEEvNS_9FwdParamsE,"",@"SHT_CUDA_INFO"
	.sectionflags	@""
	.align	4


	//----- nvinfo : EIATTR_CUDA_API_VERSION
	.align		4
        /*0000*/ 	.byte	0x04, 0x37
        /*0002*/ 	.short	(.L_2942 - .L_2941)
.L_2941:
        /*0004*/ 	.word	0x00000082


	//----- nvinfo : EIATTR_KPARAM_INFO
	.align		4
.L_2942:
        /*0008*/ 	.byte	0x04, 0x17
        /*000a*/ 	.short	(.L_2944 - .L_2943)
.L_2943:
        /*000c*/ 	.word	0x00000000
        /*0010*/ 	.short	0x0000
        /*0012*/ 	.short	0x0000
        /*0014*/ 	.byte	0x00, 0xf0, 0xa1, 0x03


	//----- nvinfo : EIATTR_SPARSE_MMA_MASK
	.align		4
.L_2944:
        /*0018*/ 	.byte	0x03, 0x50
        /*001a*/ 	.short	0x0000


	//----- nvinfo : EIATTR_MAXREG_COUNT
	.align		4
        /*001c*/ 	.byte	0x03, 0x1b
        /*001e*/ 	.short	0x00ff


	//----- nvinfo : EIATTR_NUM_BARRIERS
	.align		4
        /*0020*/ 	.byte	0x02, 0x4c
        /*0022*/ 	.byte	0x01
	.zero		1


	//----- nvinfo : EIATTR_MERCURY_ISA_VERSION
	.align		4
        /*0024*/ 	.byte	0x03, 0x5f
        /*0026*/ 	.short	0x0101


	//----- nvinfo : EIATTR_COOP_GROUP_MASK_REGIDS
	.align		4
        /*0028*/ 	.byte	0x04, 0x29
        /*002a*/ 	.short	(.L_2946 - .L_2945)


	//   ....[0]....
.L_2945:
        /*002c*/ 	.word	0xffffffff


	//   ....[1]....
        /*0030*/ 	.word	0xffffffff


	//   ....[2]....
        /*0034*/ 	.word	0xffffffff


	//   ....[3]....
        /*0038*/ 	.word	0xffffffff


	//   ....[4]....
        /*003c*/ 	.word	0xffffffff


	//   ....[5]....
        /*0040*/ 	.word	0xffffffff


	//   ....[6]....
        /*0044*/ 	.word	0xffffffff


	//   ....[7]....
        /*0048*/ 	.word	0xffffffff


	//   ....[8]....
        /*004c*/ 	.word	0xffffffff


	//   ....[9]....
        /*0050*/ 	.word	0xffffffff


	//   ....[10]....
        /*0054*/ 	.word	0xffffffff


	//   ....[11]....
        /*0058*/ 	.word	0xffffffff


	//   ....[12]....
        /*005c*/ 	.word	0xffffffff


	//   ....[13]....
        /*0060*/ 	.word	0xffffffff


	//   ....[14]....
        /*0064*/ 	.word	0xffffffff


	//   ....[15]....
        /*0068*/ 	.word	0xffffffff


	//   ....[16]....
        /*006c*/ 	.word	0xffffffff


	//   ....[17]....
        /*0070*/ 	.word	0xffffffff


	//----- nvinfo : EIATTR_COOP_GROUP_INSTR_OFFSETS
	.align		4
.L_2946:
        /*0074*/ 	.byte	0x04, 0x28
        /*0076*/ 	.short	(.L_2948 - .L_2947)


	//   ....[0]....
.L_2947:
        /*0078*/ 	.word	0x0001af20


	//   ....[1]....
        /*007c*/ 	.word	0x0001af60


	//   ....[2]....
        /*0080*/ 	.word	0x0001af80


	//   ....[3]....
        /*0084*/ 	.word	0x0001afa0


	//   ....[4]....
        /*0088*/ 	.word	0x0001afc0


	//   ....[5]....
        /*008c*/ 	.word	0x0001b4f0


	//   ....[6]....
        /*0090*/ 	.word	0x0001b510


	//   ....[7]....
        /*0094*/ 	.word	0x0001b540


	//   ....[8]....
        /*0098*/ 	.word	0x0001b570


	//   ....[9]....
        /*009c*/ 	.word	0x0001b5a0


	//   ....[10]....
        /*00a0*/ 	.word	0x0001b720


	//   ....[11]....
        /*00a4*/ 	.word	0x0001b760


	//   ....[12]....
        /*00a8*/ 	.word	0x0001b780


	//   ....[13]....
        /*00ac*/ 	.word	0x0001b7c0


	//   ....[14]....
        /*00b0*/ 	.word	0x0001b880


	//   ....[15]....
        /*00b4*/ 	.word	0x0001b8a0


	//   ....[16]....
        /*00b8*/ 	.word	0x0001b960


	//   ....[17]....
        /*00bc*/ 	.word	0x0001b990


	//----- nvinfo : EIATTR_VRC_CTA_INIT_COUNT
	.align		4
.L_2948:
        /*00c0*/ 	.byte	0x02, 0x4a
	.zero		1
	.zero		1


	//----- nvinfo : EIATTR_EXIT_INSTR_OFFSETS
	.align		4
        /*00c4*/ 	.byte	0x04, 0x1c
        /*00c6*/ 	.short	(.L_2950 - .L_2949)


	//   ....[0]....
.L_2949:
        /*00c8*/ 	.word	0x000002a0


	//   ....[1]....
        /*00cc*/ 	.word	0x0001c9d0


	//----- nvinfo : EIATTR_MAX_THREADS
	.align		4
.L_2950:
        /*00d0*/ 	.byte	0x04, 0x05
        /*00d2*/ 	.short	(.L_2952 - .L_2951)
.L_2951:
        /*00d4*/ 	.word	0x00000080
        /*00d8*/ 	.word	0x00000001
        /*00dc*/ 	.word	0x00000001


	//----- nvinfo : EIATTR_CRS_STACK_SIZE
	.align		4
.L_2952:
        /*00e0*/ 	.byte	0x04, 0x1e
        /*00e2*/ 	.short	(.L_2954 - .L_2953)
.L_2953:
        /*00e4*/ 	.word	0x00000000


	//----- nvinfo : EIATTR_CBANK_PARAM_SIZE
	.align		4
.L_2954:
        /*00e8*/ 	.byte	0x03, 0x19
        /*00ea*/ 	.short	0x00e8


	//----- nvinfo : EIATTR_PARAM_CBANK
	.align		4
        /*00ec*/ 	.byte	0x04, 0x0a
        /*00ee*/ 	.short	(.L_2956 - .L_2955)
	.align		4
.L_2955:
        /*00f0*/ 	.word	index@(.nv.constant0._ZN10layer_norm13ln_fwd_kernelINS_13Kernel_traitsI6__halfS2_fS2_fjLj5120ELj1ELj1ELj4ELj16ENS_18Kernel_traits_baseILj5120ES2_S2_fS2_fjLj128EEEEELb1ELb0ELb1ELb1EEEvNS_9FwdParamsE)
        /*00f4*/ 	.short	0x0380
        /*00f6*/ 	.short	0x00e8


	//----- nvinfo : EIATTR_SW_WAR
	.align		4
.L_2956:
        /*00f8*/ 	.byte	0x04, 0x36
        /*00fa*/ 	.short	(.L_2958 - .L_2957)
.L_2957:
        /*00fc*/ 	.word	0x00000008
.L_2958:


//--------------------- .nv.info._ZN10layer_norm13ln_fwd_kernelINS_13Kernel_traitsI6__halfS2_fS2_fjLj5120ELj1ELj1ELj4ELj16ENS_18Kernel_traits_baseILj5120ES2_S2_fS2_fjLj128EEEEELb1ELb1ELb0ELb0EEEvNS_9FwdParamsE --------------------------
	.section	.nv.info._ZN10layer_norm13ln_fwd_kernelINS_13Kernel_traitsI6__halfS2_fS2_fjLj5120ELj1ELj1ELj4ELj16ENS_18Kernel_traits_baseILj5120ES2_S2_fS2_fjLj128EEEEELb1ELb1ELb0ELb0EEEvNS_9FwdParamsE,"",@"SHT_CUDA_INFO"
	.sectionflags	@""
	.align	4


	//----- nvinfo : EIATTR_CUDA_API_VERSION
	.align		4
        /*0000*/ 	.byte	0x04, 0x37
        /*0002*/ 	.short	(.L_2960 - .L_2959)
.L_2959:
        /*0004*/ 	.word	0x00000082


	//----- nvinfo : EIATTR_KPARAM_INFO
	.align		4
.L_2960:
        /*0008*/ 	.byte	0x04, 0x17
        /*000a*/ 	.short	(.L_2962 - .L_2961)
.L_2961:
        /*000c*/ 	.word	0x00000000
        /*0010*/ 	.short	0x0000
        /*0012*/ 	.short	0x0000
        /*0014*/ 	.byte	0x00, 0xf0, 0xa1, 0x03


	//----- nvinfo : EIATTR_SPARSE_MMA_MASK
	.align		4
.L_2962:
        /*0018*/ 	.byte	0x03, 0x50
        /*001a*/ 	.short	0x0000


	//----- nvinfo : EIATTR_MAXREG_COUNT
	.align		4
        /*001c*/ 	.byte	0x03, 0x1b
        /*001e*/ 	.short	0x00ff


	//----- nvinfo : EIATTR_NUM_BARRIERS
	.align		4
        /*0020*/ 	.byte	0x02, 0x4c
        /*0022*/ 	.byte	0x01
	.zero		1


	//----- nvinfo : EIATTR_MERCURY_ISA_VERSION
	.align		4
        /*0024*/ 	.byte	0x03, 0x5f
        /*0026*/ 	.short	0x0101


	//----- nvinfo : EIATTR_COOP_GROUP_MASK_REGIDS
	.align		4
        /*0028*/ 	.byte	0x04, 0x29
        /*002a*/ 	.short	(.L_2964 - .L_2963)


	//   ....[0]....
.L_2963:
        /*002c*/ 	.word	0xffffffff


	//   ....[1]....
        /*0030*/ 	.word	0xffffffff


	//   ....[2]....
        /*0034*/ 	.word	0xffffffff


	//   ....[3]....
        /*0038*/ 	.word	0xffffffff


	//   ....[4]....
        /*003c*/ 	.word	0xffffffff


	//   ....[5]....
        /*0040*/ 	.word	0xffffffff


	//   ....[6]....
        /*0044*/ 	.word	0xffffffff


	//   ....[7]....
        /*0048*/ 	.word	0xffffffff


	//   ....[8]....
        /*004c*/ 	.word	0xffffffff


	//   ....[9]....
        /*0050*/ 	.word	0xffffffff


	//   ....[10]....
        /*0054*/ 	.word	0xffffffff


	//   ....[11]....
        /*0058*/ 	.word	0xffffffff


	//   ....[12]....
        /*005c*/ 	.word	0xffffffff


	//   ....[13]....
        /*0060*/ 	.word	0xffffffff


	//   ....[14]....
        /*0064*/ 	.word	0xffffffff


	//   ....[15]....
        /*0068*/ 	.word	0xffffffff


	//   ....[16]....
        /*006c*/ 	.word	0xffffffff


	//   ....[17]....
        /*0070*/ 	.word	0xffffffff


	//----- nvinfo : EIATTR_COOP_GROUP_INSTR_OFFSETS
	.align		4
.L_2964:
        /*0074*/ 	.byte	0x04, 0x28
        /*0076*/ 	.short	(.L_2966 - .L_2965)


	//   ....[0]....
.L_2965:
        /*0078*/ 	.word	0x00020fa0


	//   ....[1]....
        /*007c*/ 	.word	0x00020fc0


	//   ....[2]....
        /*0080*/ 	.word	0x00020fe0


	//   ....[3]....
        /*0084*/ 	.word	0x00021000


	//   ....[4]....
        /*0088*/ 	.word	0x00021020


	//   ....[5]....
        /*008c*/ 	.word	0x00021580


	//   ....[6]....
        /*0090*/ 	.word	0x000215a0


	//   ....[7]....
        /*0094*/ 	.word	0x000215c0


	//   ....[8]....
        /*0098*/ 	.word	0x000215e0


	//   ....[9]....
        /*009c*/ 	.word	0x00021600


	//   ....[10]....
        /*00a0*/ 	.word	0x00021790


	//   ....[11]....
        /*00a4*/ 	.word	0x000217c0


	//   ....[12]....
        /*00a8*/ 	.word	0x00021800


	//   ....[13]....
        /*00ac*/ 	.word	0x00021860


	//   ....[14]....
        /*00b0*/ 	.word	0x000218c0


	//   ....[15]....
        /*00b4*/ 	.word	0x00021920


	//   ....[16]....
        /*00b8*/ 	.word	0x00021990


	//   ....[17]....
        /*00bc*/ 	.word	0x000219e0


	//----- nvinfo : EIATTR_VRC_CTA_INIT_COUNT
	.align		4
.L_2966:
        /*00c0*/ 	.byte	0x02, 0x4a
	.zero		1
	.zero		1


	//----- nvinfo : EIATTR_EXIT_INSTR_OFFSETS
	.align		4
        /*00c4*/ 	.byte	0x04, 0x1c
        /*00c6*/ 	.short	(.L_2968 - .L_2967)


	//   ....[0]....
.L_2967:
        /*00c8*/ 	.word	0x00000900


	//   ....[1]....
        /*00cc*/ 	.word	0x00022b10


	//----- nvinfo : EIATTR_INDIRECT_BRANCH_TARGETS
	.align		4
.L_2968:
        /*00d0*/ 	.byte	0x04, 0x34
        /*00d2*/ 	.short	(.L_2970 - .L_2969)


	//   ....[0]....
.L_2969:
        /*00d4*/ 	.word	.L_x_33924@srel
        /*00d8*/ 	.short	0x0
        /*00da*/ 	.short	0x0
        /*00dc*/ 	.word	0x3
        /*00e0*/ 	.word	.L_x_33925@srel
        /*00e4*/ 	.word	.L_x_33926@srel
        /*00e8*/ 	.word	.L_x_33927@srel


	//----- nvinfo : EIATTR_MAX_THREADS
	.align		4
.L_2970:
        /*00ec*/ 	.byte	0x04, 0x05
        /*00ee*/ 	.short	(.L_2972 - .L_2971)
.L_2971:
        /*00f0*/ 	.word	0x00000080
        /*00f4*/ 	.word	0x00000001
        /*00f8*/ 	.word	0x00000001


	//----- nvinfo : EIATTR_CRS_STACK_SIZE
	.align		4
.L_2972:
        /*00fc*/ 	.byte	0x04, 0x1e
        /*00fe*/ 	.short	(.L_2974 - .L_2973)
.L_2973:
        /*0100*/ 	.word	0x00000000


	//----- nvinfo : EIATTR_CBANK_PARAM_SIZE
	.align		4
.L_2974:
        /*0104*/ 	.byte	0x03, 0x19
        /*0106*/ 	.short	0x00e8


	//----- nvinfo : EIATTR_PARAM_CBANK
	.align		4
        /*0108*/ 	.byte	0x04, 0x0a
        /*010a*/ 	.short	(.L_2976 - .L_2975)
	.align		4
.L_2975:
        /*010c*/ 	.word	index@(.nv.constant0._ZN10layer_norm13ln_fwd_kernelINS_13Kernel_traitsI6__halfS2_fS2_fjLj5120ELj1ELj1ELj4ELj16ENS_18Kernel_traits_baseILj5120ES2_S2_fS2_fjLj128EEEEELb1ELb1ELb0ELb0EEEvNS_9FwdParamsE)
        /*0110*/ 	.short	0x0380
        /*0112*/ 	.short	0x00e8


	//----- nvinfo : EIATTR_SW_WAR
	.align		4
.L_2976:
        /*0114*/ 	.byte	0x04, 0x36
        /*0116*/ 	.short	(.L_2978 - .L_2977)
.L_2977:
        /*0118*/ 	.word	0x00000008
.L_2978:


//--------------------- .nv.info._ZN10layer_norm13ln_fwd_kernelINS_13Kernel_traitsI6__halfS2_fS2_fjLj5120ELj1ELj1ELj4ELj16ENS_18Kernel_traits_baseILj5120ES2_S2_fS2_fjLj128EEEEELb1ELb1ELb0ELb1EEEvNS_9FwdParamsE --------------------------
	.section	.nv.info._ZN10layer_norm13ln_fwd_kernelINS_13Kernel_traitsI6__halfS2_fS2_fjLj5120ELj1ELj1ELj4ELj16ENS_18Kernel_traits_baseILj5120ES2_S2_fS2_fjLj128EEEEELb1ELb1ELb0ELb1EEEvNS_9FwdParamsE,"",@"SHT_CUDA_INFO"
	.sectionflags	@""
	.align	4


	//----- nvinfo : EIATTR_CUDA_API_VERSION
	.align		4
        /*0000*/ 	.byte	0x04, 0x37
        /*0002*/ 	.short	(.L_2980 - .L_2979)
.L_2979:
        /*0004*/ 	.word	0x00000082


	//----- nvinfo : EIATTR_KPARAM_INFO
	.align		4
.L_2980:
        /*0008*/ 	.byte	0x04, 0x17
        /*000a*/ 	.short	(.L_2982 - .L_2981)
.L_2981:
        /*000c*/ 	.word	0x00000000
        /*0010*/ 	.short	0x0000
        /*0012*/ 	.short	0x0000
        /*0014*/ 	.byte	0x00, 0xf0, 0xa1, 0x03


	//----- nvinfo : EIATTR_SPARSE_MMA_MASK
	.align		4
.L_2982:
        /*0018*/ 	.byte	0x03, 0x50
        /*001a*/ 	.short	0x0000


	//----- nvinfo : EIATTR_MAXREG_COUNT
	.align		4
        /*001c*/ 	.byte	0x03, 0x1b
        /*001e*/ 	.short	0x00ff


	//----- nvinfo : EIATTR_NUM_BARRIERS
	.align		4
        /*0020*/ 	.byte	0x02, 0x4c
        /*0022*/ 	.byte	0x01
	.zero		1


	//----- nvinfo : EIATTR_MERCURY_ISA_VERSION
	.align		4
        /*0024*/ 	.byte	0x03, 0x5f
        /*0026*/ 	.short	0x0101


	//----- nvinfo : EIATTR_COOP_GROUP_MASK_REGIDS
	.align		4
        /*0028*/ 	.byte	0x04, 0x29
        /*002a*/ 	.short	(.L_2984 - .L_2983)


	//   ....[0]....
.L_2983:
        /*002c*/ 	.word	0xffffffff


	//   ....[1]....
        /*0030*/ 	.word	0xffffffff


	//   ....[2]....
        /*0034*/ 	.word	0xffffffff


	//   ....[3]....
        /*0038*/ 	.word	0xffffffff


	//   ....[4]....
        /*003c*/ 	.word	0xffffffff


	//   ....[5]....
        /*0040*/ 	.word	0xffffffff


	//   ....[6]....
        /*0044*/ 	.word	0xffffffff


	//   ....[7]....
        /*0048*/ 	.word	0xffffffff


	//   ....[8]....
        /*004c*/ 	.word	0xffffffff


	//   ....[9]....
        /*0050*/ 	.word	0xffffffff


	//   ....[10]....
        /*0054*/ 	.word	0xffffffff


	//   ....[11]....
        /*0058*/ 	.word	0xffffffff


	//   ....[12]....
        /*005c*/ 	.word	0xffffffff


	//   ....[13]....
        /*0060*/ 	.word	0xffffffff


	//   ....[14]....
        /*0064*/ 	.word	0xffffffff


	//   ....[15]....
        /*0068*/ 	.word	0xffffffff


	//   ....[16]....
        /*006c*/ 	.word	0xffffffff


	//   ....[17]....
        /*0070*/ 	.word	0xffffffff


	//----- nvinfo : EIATTR_COOP_GROUP_INSTR_OFFSETS
	.align		4
.L_2984:
        /*0074*/ 	.byte	0x04, 0x28
        /*0076*/ 	.short	(.L_2986 - .L_2985)


	//   ....[0]....
.L_2985:
        /*0078*/ 	.word	0x0001f5f0


	//   ....[1]....
        /*007c*/ 	.word	0x0001f610


	//   ....[2]....
        /*0080*/ 	.word	0x0001f630


	//   ....[3]....
        /*0084*/ 	.word	0x0001f650


	//   ....[4]....
        /*0088*/ 	.word	0x0001f670


	//   ....[5]....
        /*008c*/ 	.word	0x0001fbd0


	//   ....[6]....
        /*0090*/ 	.word	0x0001fc00


	//   ....[7]....
        /*0094*/ 	.word	0x0001fc40


	//   ....[8]....
        /*0098*/ 	.word	0x0001fc70


	//   ....[9]....
        /*009c*/ 	.word	0x0001fc90


	//   ....[10]....
        /*00a0*/ 	.word	0x0001fe40


	//   ....[11]....
        /*00a4*/ 	.word	0x0001fe80


	//   ....[12]....
        /*00a8*/ 	.word	0x0001ff40


	//   ....[13]....
        /*00ac*/ 	.word	0x0001ff80


	//   ....[14]....
        /*00b0*/ 	.word	0x00020010


	//   ....[15]....
        /*00b4*/ 	.word	0x00020070


	//   ....[16]....
        /*00b8*/ 	.word	0x000200f0


	//   ....[17]....
        /*00bc*/ 	.word	0x00020130


	//----- nvinfo : EIATTR_VRC_CTA_INIT_COUNT
	.align		4
.L_2986:
        /*00c0*/ 	.byte	0x02, 0x4a
	.zero		1
	.zero		1


	//----- nvinfo : EIATTR_EXIT_INSTR_OFFSETS
	.align		4
        /*00c4*/ 	.byte	0x04, 0x1c
        /*00c6*/ 	.short	(.L_2988 - .L_2987)


	//   ....[0]....
.L_2987:
        /*00c8*/ 	.word	0x00000490


	//   ....[1]....
        /*00cc*/ 	.word	0x00021020


	//----- nvinfo : EIATTR_INDIRECT_BRANCH_TARGETS
	.align		4
.L_2988:
        /*00d0*/ 	.byte	0x04, 0x34
        /*00d2*/ 	.short	(.L_2990 - .L_2989)


	//   ....[0]....
.L_2989:
        /*00d4*/ 	.word	.L_x_33928@srel
        /*00d8*/ 	.short	0x0
        /*00da*/ 	.short	0x0
        /*00dc*/ 	.word	0x3
        /*00e0*/ 	.word	.L_x_33929@srel
        /*00e4*/ 	.word	.L_x_33930@srel
        /*00e8*/ 	.word	.L_x_33931@srel


	//----- nvinfo : EIATTR_MAX_THREADS
	.align		4
.L_2990:
        /*00ec*/ 	.byte	0x04, 0x05
        /*00ee*/ 	.short	(.L_2992 - .L_2991)
.L_2991:
        /*00f0*/ 	.word	0x00000080
        /*00f4*/ 	.word	0x00000001
        /*00f8*/ 	.word	0x00000001


	//----- nvinfo : EIATTR_CRS_STACK_SIZE
	.align		4
.L_2992:
        /*00fc*/ 	.byte	0x04, 0x1e
        /*00fe*/ 	.short	(.L_2994 - .L_2993)
.L_2993:
        /*0100*/ 	.word	0x00000000


	//----- nvinfo : EIATTR_CBANK_PARAM_SIZE
	.align		4
.L_2994:
        /*0104*/ 	.byte	0x03, 0x19
        /*0106*/ 	.short	0x00e8


	//----- nvinfo : EIATTR_PARAM_CBANK
	.align		4
        /*0108*/ 	.byte	0x04, 0x0a
        /*010a*/ 	.short	(.L_2996 - .L_2995)
	.align		4
.L_2995:
        /*010c*/ 	.word	index@(.nv.constant0._ZN10layer_norm13ln_fwd_kernelINS_13Kernel_traitsI6__halfS2_fS2_fjLj5120ELj1ELj1ELj4ELj16ENS_18Kernel_traits_baseILj5120ES2_S2_fS2_fjLj128EEEEELb1ELb1ELb0ELb1EEEvNS_9FwdParamsE)
        /*0110*/ 	.short	0x0380
        /*0112*/ 	.short	0x00e8


	//----- nvinfo : EIATTR_SW_WAR
	.align		4
.L_2996:
        /*0114*/ 	.byte	0x04, 0x36
        /*0116*/ 	.short	(.L_2998 - .L_2997)
.L_2997:
        /*0118*/ 	.word	0x00000008
.L_2998:


//--------------------- .nv.info._ZN10layer_norm13ln_fwd_kernelINS_13Kernel_traitsI6__halfS2_fS2_fjLj5120ELj1ELj1ELj4ELj16ENS_18Kernel_traits_baseILj5120ES2_S2_fS2_fjLj128EEEEELb1ELb1ELb1ELb0EEEvNS_9FwdParamsE --------------------------
	.section	.nv.info._ZN10layer_norm13ln_fwd_kernelINS_13Kernel_traitsI6__halfS2_fS2_fjLj5120ELj1ELj1ELj4ELj16ENS_18Kernel_traits_baseILj5120ES2_S2_fS2_fjLj128EEEEELb1ELb1ELb1ELb0EEEvNS_9FwdParamsE,"",@"SHT_CUDA_INFO"
	.sectionflags	@""
	.align	4


	//----- nvinfo : EIATTR_CUDA_API_VERSION
	.align		4
        /*0000*/ 	.byte	0x04, 0x37
        /*0002*/ 	.short	(.L_3000 - .L_2999)
.L_2999:
        /*0004*/ 	.word	0x00000082


	//----- nvinfo : EIATTR_KPARAM_INFO
	.align		4
.L_3000:
        /*0008*/ 	.byte	0x04, 0x17
        /*000a*/ 	.short	(.L_3002 - .L_3001)
.L_3001:
        /*000c*/ 	.word	0x00000000
        /*0010*/ 	.short	0x0000
        /*0012*/ 	.short	0x0000
        /*0014*/ 	.byte	0x00, 0xf0, 0xa1, 0x03


	//----- nvinfo : EIATTR_SPARSE_MMA_MASK
	.align		4
.L_3002:
        /*0018*/ 	.byte	0x03, 0x50
        /*001a*/ 	.short	0x0000


	//----- nvinfo : EIATTR_MAXREG_COUNT
	.align		4
        /*001c*/ 	.byte	0x03, 0x1b
        /*001e*/ 	.short	0x00ff


	//----- nvinfo : EIATTR_NUM_BARRIERS
	.align		4
        /*0020*/ 	.byte	0x02, 0x4c
        /*0022*/ 	.byte	0x01
	.zero		1


	//----- nvinfo : EIATTR_MERCURY_ISA_VERSION
	.align		4
        /*0024*/ 	.byte	0x03, 0x5f
        /*0026*/ 	.short	0x0101


	//----- nvinfo : EIATTR_COOP_GROUP_MASK_REGIDS
	.align		4
        /*0028*/ 	.byte	0x04, 0x29
        /*002a*/ 	.short	(.L_3004 - .L_3003)


	//   ....[0]....
.L_3003:
        /*002c*/ 	.word	0xffffffff


	//   ....[1]....
        /*0030*/ 	.word	0xffffffff


	//   ....[2]....
        /*0034*/ 	.word	0xffffffff


	//   ....[3]....
        /*0038*/ 	.word	0xffffffff


	//   ....[4]....
        /*003c*/ 	.word	0xffffffff


	//   ....[5]....
        /*0040*/ 	.word	0xffffffff


	//   ....[6]....
        /*0044*/ 	.word	0xffffffff


	//   ....[7]....
        /*0048*/ 	.word	0xffffffff


	//   ....[8]....
        /*004c*/ 	.word	0xffffffff


	//   ....[9]....
        /*0050*/ 	.word	0xffffffff


	//   ....[10]....
        /*0054*/ 	.word	0xffffffff


	//   ....[11]....
        /*0058*/ 	.word	0xffffffff


	//   ....[12]....
        /*005c*/ 	.word	0xffffffff


	//   ....[13]....
        /*0060*/ 	.word	0xffffffff


	//   ....[14]....
        /*0064*/ 	.word	0xffffffff


	//   ....[15]....
        /*0068*/ 	.word	0xffffffff


	//   ....[16]....
        /*006c*/ 	.word	0xffffffff


	//   ....[17]....
        /*0070*/ 	.word	0xffffffff


	//----- nvinfo : EIATTR_COOP_GROUP_INSTR_OFFSETS
	.align		4
.L_3004:
        /*0074*/ 	.byte	0x04, 0x28
        /*0076*/ 	.short	(.L_3006 - .L_3005)


	//   ....[0]....
.L_3005:
        /*0078*/ 	.word	0x0001ccd0


	//   ....[1]....
        /*007c*/ 	.word	0x0001ccf0


	//   ....[2]....
        /*0080*/ 	.word	0x0001cd10


	//   ....[3]....
        /*0084*/ 	.word	0x0001cd30


	//   ....[4]....
        /*0088*/ 	.word	0x0001cd50


	//   ....[5]....
        /*008c*/ 	.word	0x0001d2c0


	//   ....[6]....
        /*0090*/ 	.word	0x0001d2f0


	//   ....[7]....
        /*0094*/ 	.word	0x0001d310


	//   ....[8]....
        /*0098*/ 	.word	0x0001d330


	//   ....[9]....
        /*009c*/ 	.word	0x0001d370


	//   ....[10]....
        /*00a0*/ 	.word	0x0001d3e0


	//   ....[11]....
        /*00a4*/ 	.word	0x0001d450


	//   ....[12]....
        /*00a8*/ 	.word	0x0001d490


	//   ....[13]....
        /*00ac*/ 	.word	0x0001d4b0


	//   ....[14]....
        /*00b0*/ 	.word	0x0001d540


	//   ....[15]....
        /*00b4*/ 	.word	0x0001d570


	//   ....[16]....
        /*00b8*/ 	.word	0x0001d610


	//   ....[17]....
        /*00bc*/ 	.word	0x0001d640


	//----- nvinfo : EIATTR_VRC_CTA_INIT_COUNT
	.align		4
.L_3006:
        /*00c0*/ 	.byte	0x02, 0x4a
	.zero		1
	.zero		1


	//----- nvinfo : EIATTR_EXIT_INSTR_OFFSETS
	.align		4
        /*00c4*/ 	.byte	0x04, 0x1c
        /*00c6*/ 	.short	(.L_3008 - .L_3007)


	//   ....[0]....
.L_3007:
        /*00c8*/ 	.word	0x00000a80


	//   ....[1]....
        /*00cc*/ 	.word	0x0001e7e0


	//----- nvinfo : EIATTR_MAX_THREADS
	.align		4
.L_3008:
        /*00d0*/ 	.byte	0x04, 0x05
        /*00d2*/ 	.short	(.L_3010 - .L_3009)
.L_3009:
        /*00d4*/ 	.word	0x00000080
        /*00d8*/ 	.word	0x00000001
        /*00dc*/ 	.word	0x00000001


	//----- nvinfo : EIATTR_CRS_STACK_SIZE
	.align		4
.L_3010:
        /*00e0*/ 	.byte	0x04, 0x1e
        /*00e2*/ 	.short	(.L_3012 - .L_3011)
.L_3011:
        /*00e4*/ 	.word	0x00000000


	//----- nvinfo : EIATTR_CBANK_PARAM_SIZE
	.align		4
.L_3012:
        /*00e8*/ 	.byte	0x03, 0x19
        /*00ea*/ 	.short	0x00e8


	//----- nvinfo : EIATTR_PARAM_CBANK
	.align		4
        /*00ec*/ 	.byte	0x04, 0x0a
        /*00ee*/ 	.short	(.L_3014 - .L_3013)
	.align		4
.L_3013:
        /*00f0*/ 	.word	index@(.nv.constant0._ZN10layer_norm13ln_fwd_kernelINS_13Kernel_traitsI6__halfS2_fS2_fjLj5120ELj1ELj1ELj4ELj16ENS_18Kernel_traits_baseILj5120ES2_S2_fS2_fjLj128EEEEELb1ELb1ELb1ELb0EEEvNS_9FwdParamsE)
        /*00f4*/ 	.short	0x0380
        /*00f6*/ 	.short	0x00e8


	//----- nvinfo : EIATTR_SW_WAR
	.align		4
.L_3014:
        /*00f8*/ 	.byte	0x04, 0x36
        /*00fa*/ 	.short	(.L_3016 - .L_3015)
.L_3015:
        /*00fc*/ 	.word	0x00000008
.L_3016:


//--------------------- .nv.info._ZN10layer_norm13ln_fwd_kernelINS_13Kernel_traitsI6__halfS2_fS2_fjLj5120ELj1ELj1ELj4ELj16ENS_18Kernel_traits_baseILj5120ES2_S2_fS2_fjLj128EEEEELb1ELb1ELb1ELb1EEEvNS_9FwdParamsE --------------------------
	.section	.nv.info._ZN10layer_norm13ln_fwd_kernelINS_13Kernel_traitsI6__halfS2_fS2_fjLj5120ELj1ELj1ELj4ELj16ENS_18Kernel_traits_baseILj5120ES2_S2_fS2_fjLj128EEEEELb1ELb1ELb1ELb1EEEvNS_9FwdParamsE,"",@"SHT_CUDA_INFO"
	.sectionflags	@""
	.align	4


	//----- nvinfo : EIATTR_CUDA_API_VERSION
	.align		4
        /*0000*/ 	.byte	0x04, 0x37
        /*0002*/ 	.short	(.L_3018 - .L_3017)
.L_3017:
        /*0004*/ 	.word	0x00000082


	//----- nvinfo : EIATTR_KPARAM_INFO
	.align		4
.L_3018:
        /*0008*/ 	.byte	0x04, 0x17
        /*000a*/ 	.short	(.L_3020 - .L_3019)
.L_3019:
        /*000c*/ 	.word	0x00000000
        /*0010*/ 	.short	0x0000
        /*0012*/ 	.short	0x0000
        /*0014*/ 	.byte	0x00, 0xf0, 0xa1, 0x03


	//----- nvinfo : EIATTR_SPARSE_MMA_MASK
	.align		4
.L_3020:
        /*0018*/ 	.byte	0x03, 0x50
        /*001a*/ 	.short	0x0000


	//----- nvinfo : EIATTR_MAXREG_COUNT
	.align		4
        /*001c*/ 	.byte	0x03, 0x1b
        /*001e*/ 	.short	0x00ff


	//----- nvinfo : EIATTR_NUM_BARRIERS
	.align		4
        /*0020*/ 	.byte	0x02, 0x4c
        /*0022*/ 	.byte	0x01
	.zero		1


	//----- nvinfo : EIATTR_MERCURY_ISA_VERSION
	.align		4
        /*0024*/ 	.byte	0x03, 0x5f
        /*0026*/ 	.short	0x0101


	//----- nvinfo : EIATTR_COOP_GROUP_MASK_REGIDS
	.align		4
        /*0028*/ 	.byte	0x04, 0x29
        /*002a*/ 	.short	(.L_3022 - .L_3021)


	//   ....[0]....
.L_3021:
        /*002c*/ 	.word	0xffffffff


	//   ....[1]....
        /*0030*/ 	.word	0xffffffff


	//   ....[2]....
        /*0034*/ 	.word	0xffffffff


	//   ....[3]....
        /*0038*/ 	.word	0xffffffff


	//   ....[4]....
        /*003c*/ 	.word	0xffffffff


	//   ....[5]....
        /*0040*/ 	.word	0xffffffff


	//   ....[6]....
        /*0044*/ 	.word	0xffffffff


	//   ....[7]....
        /*0048*/ 	.word	0xffffffff


	//   ....[8]....
        /*004c*/ 	.word	0xffffffff


	//   ....[9]....
        /*0050*/ 	.word	0xffffffff


	//   ....[10]....
        /*0054*/ 	.word	0xffffffff


	//   ....[11]....
        /*0058*/ 	.word	0xffffffff


	//   ....[12]....
        /*005c*/ 	.word	0xffffffff


	//   ....[13]....
        /*0060*/ 	.word	0xffffffff


	//   ....[14]....
        /*0064*/ 	.word	0xffffffff


	//   ....[15]....
        /*0068*/ 	.word	0xffffffff


	//   ....[16]....
        /*006c*/ 	.word	0xffffffff


	//   ....[17]....
        /*0070*/ 	.word	0xffffffff


	//----- nvinfo : EIATTR_COOP_GROUP_INSTR_OFFSETS
	.align		4
.L_3022:
        /*0074*/ 	.byte	0x04, 0x28
        /*0076*/ 	.short	(.L_3024 - .L_3023)


	//   ....[0]....
.L_3023:
        /*0078*/ 	.word	0x00020a00


	//   ....[1]....
        /*007c*/ 	.word	0x00020a40


	//   ....[2]....
        /*0080*/ 	.word	0x00020a60


	//   ....[3]....
        /*0084*/ 	.word	0x00020a80


	//   ....[4]....
        /*0088*/ 	.word	0x00020aa0


	//   ....[5]....
        /*008c*/ 	.word	0x00021000


	//   ....[6]....
        /*0090*/ 	.word	0x00021020


	//   ....[7]....
        /*0094*/ 	.word	0x00021040


	//   ....[8]....
        /*0098*/ 	.word	0x00021060


	//   ....[9]....
        /*009c*/ 	.word	0x00021080


	//   ....[10]....
        /*00a0*/ 	.word	0x00021200


	//   ....[11]....
        /*00a4*/ 	.word	0x00021230


	//   ....[12]....
        /*00a8*/ 	.word	0x00021240


	//   ....[13]....
        /*00ac*/ 	.word	0x00021290


	//   ....[14]....
        /*00b0*/ 	.word	0x00021350


	//   ....[15]....
        /*00b4*/ 	.word	0x00021380


	//   ....[16]....
        /*00b8*/ 	.word	0x00021430


	//   ....[17]....
        /*00bc*/ 	.word	0x00021460


	//----- nvinfo : EIATTR_VRC_CTA_INIT_COUNT
	.align		4
.L_3024:
        /*00c0*/ 	.byte	0x02, 0x4a
	.zero		1
	.zero		1


	//----- nvinfo : EIATTR_EXIT_INSTR_OFFSETS
	.align		4
        /*00c4*/ 	.byte	0x04, 0x1c
        /*00c6*/ 	.short	(.L_3026 - .L_3025)


	//   ....[0]....
.L_3025:
        /*00c8*/ 	.word	0x00000490


	//   ....[1]....
        /*00cc*/ 	.word	0x00022490


	//----- nvinfo : EIATTR_MAX_THREADS
	.align		4
.L_3026:
        /*00d0*/ 	.byte	0x04, 0x05
        /*00d2*/ 	.short	(.L_3028 - .L_3027)
.L_3027:
        /*00d4*/ 	.word	0x00000080
        /*00d8*/ 	.word	0x00000001
        /*00dc*/ 	.word	0x00000001


	//----- nvinfo : EIATTR_CRS_STACK_SIZE
	.align		4
.L_3028:
        /*00e0*/ 	.byte	0x04, 0x1e
        /*00e2*/ 	.short	(.L_3030 - .L_3029)
.L_3029:
        /*00e4*/ 	.word	0x00000000


	//----- nvinfo : EIATTR_CBANK_PARAM_SIZE
	.align		4
.L_3030:
        /*00e8*/ 	.byte	0x03, 0x19
        /*00ea*/ 	.short	0x00e8


	//----- nvinfo : EIATTR_PARAM_CBANK
	.align		4
        /*00ec*/ 	.byte	0x04, 0x0a
        /*00ee*/ 	.short	(.L_3032 - .L_3031)
	.align		4
.L_3031:
        /*00f0*/ 	.word	index@(.nv.constant0._ZN10layer_norm13ln_fwd_kernelINS_13Kernel_traitsI6__halfS2_fS2_fjLj5120ELj1ELj1ELj4ELj16ENS_18Kernel_traits_baseILj5120ES2_S2_fS2_fjLj128EEEEELb1ELb1ELb1ELb1EEEvNS_9FwdParamsE)
        /*00f4*/ 	.short	0x0380
        /*00f6*/ 	.short	0x00e8


	//----- nvinfo : EIATTR_SW_WAR
	.align		4
.L_3032:
        /*00f8*/ 	.byte	0x04, 0x36
        /*00fa*/ 	.short	(.L_3034 - .L_3033)
.L_3033:
        /*00fc*/ 	.word	0x00000008
.L_3034:


//--------------------- .nv.info._ZN10layer_norm13ln_fwd_kernelINS_13Kernel_traitsIf6__halffS2_fjLj5120ELj1ELj1ELj4ELj16ENS_18Kernel_traits_baseILj5120EfS2_fS2_fjLj128EEEEELb0ELb0ELb0ELb0EEEvNS_9FwdParamsE --------------------------
	.section	.nv.info._ZN10layer_norm13ln_fwd_kernelINS_13Kernel_traitsIf6__halffS2_fjLj5120ELj1ELj1ELj4ELj16ENS_18Kernel_traits_baseILj5120EfS2_fS2_fjLj128EEEEELb0ELb0ELb0ELb0EEEvNS_9FwdParamsE,"",@"SHT_CUDA_INFO"
	.sectionflags	@""
	.align	4


	//----- nvinfo : EIATTR_CUDA_API_VERSION
	.align		4
        /*0000*/ 	.byte	0x04, 0x37
        /*0002*/ 	.short	(.L_3036 - .L_3035)
.L_3035:
        /*0004*/ 	.word	0x00000082


	//----- nvinfo : EIATTR_KPARAM_INFO
	.align		4
.L_3036:
        /*0008*/ 	.byte	0x04, 0x17
        /*000a*/ 	.short	(.L_3038 - .L_3037)
.L_3037:
        /*000c*/ 	.word	0x00000000
        /*0010*/ 	.short	0x0000
        /*0012*/ 	.short	0x0000
        /*0014*/ 	.byte	0x00, 0xf0, 0xa1, 0x03


	//----- nvinfo : EIATTR_SPARSE_MMA_MASK
	.align		4
.L_3038:
        /*0018*/ 	.byte	0x03, 0x50
        /*001a*/ 	.short	0x0000


	//----- nvinfo : EIATTR_MAXREG_COUNT
	.align		4
        /*001c*/ 	.byte	0x03, 0x1b
        /*001e*/ 	.short	0x00ff


	//----- nvinfo : EIATTR_NUM_BARRIERS
	.align		4
        /*0020*/ 	.byte	0x02, 0x4c
        /*0022*/ 	.byte	0x01
	.zero		1


	//----- nvinfo : EIATTR_MERCURY_ISA_VERSION
	.align		4
        /*0024*/ 	.byte	0x03, 0x5f
        /*0026*/ 	.short	0x0101


	//----- nvinfo : EIATTR_COOP_GROUP_MASK_REGIDS
	.align		4
        /*0028*/ 	.byte	0x04, 0x29
        /*002a*/ 	.short	(.L_3040 - .L_3039)


	//   ....[0]....
.L_3039:
        /*002c*/ 	.word	0xffffffff


	//   ....[1]....
        /*0030*/ 	.word	0xffffffff


	//   ....[2]....
        /*0034*/ 	.word	0xffffffff


	//   ....[3]....
        /*0038*/ 	.word	0xffffffff


	//   ....[4]....
        /*003c*/ 	.word	0xffffffff


	//   ....[5]....
        /*0040*/ 	.word	0xffffffff


	//   ....[6]....
        /*0044*/ 	.word	0xffffffff


	//   ....[7]....
        /*0048*/ 	.word	0xffffffff


	//   ....[8]....
        /*004c*/ 	.word	0xffffffff


	//   ....[9]....
        /*0050*/ 	.word	0xffffffff


	//   ....[10]....
        /*0054*/ 	.word	0xffffffff


	//   ....[11]....
        /*0058*/ 	.word	0xffffffff


	//   ....[12]....
        /*005c*/ 	.word	0xffffffff


	//   ....[13]....
        /*0060*/ 	.word	0xffffffff


	//   ....[14]....
        /*0064*/ 	.word	0xffffffff


	//   ....[15]....
        /*0068*/ 	.word	0xffffffff


	//   ....[16]....
        /*006c*/ 	.word	0xffffffff


	//   ....[17]....
        /*0070*/ 	.word	0xffffffff


	//----- nvinfo : EIATTR_COOP_GROUP_INSTR_OFFSETS
	.align		4
.L_3040:
        /*0074*/ 	.byte	0x04, 0x28
        /*0076*/ 	.short	(.L_3042 - .L_3041)


	//   ....[0]....
.L_3041:
        /*0078*/ 	.word	0x00001cf0


	//   ....[1]....
        /*007c*/ 	.word	0x00001d10


	//   ....[2]....
        /*0080*/ 	.word	0x00001d30


	//   ....[3]....
        /*0084*/ 	.word	0x00001d50


	//   ....[4]....
        /*0088*/ 	.word	0x00001d70


	//   ....[5]....
        /*008c*/ 	.word	0x00002300


	//   ....[6]....
        /*0090*/ 	.word	0x00002320


	//   ....[7]....
        /*0094*/ 	.word	0x00002340


	//   ....[8]....
        /*0098*/ 	.word	0x00002360


	//   ....[9]....
        /*009c*/ 	.word	0x00002380


	//   ....[10]....
        /*00a0*/ 	.word	0x00002500


	//   ....[11]....
        /*00a4*/ 	.word	0x00002540


	//   ....[12]....
        /*00a8*/ 	.word	0x00002580


	//   ....[13]....
        /*00ac*/ 	.word	0x000025d0


	//   ....[14]....
        /*00b0*/ 	.word	0x00002630


	//   ....[15]....
        /*00b4*/ 	.word	0x000026a0


	//   ....[16]....
        /*00b8*/ 	.word	0x00002710


	//   ....[17]....
        /*00bc*/ 	.word	0x00002750


	//----- nvinfo : EIATTR_VRC_CTA_INIT_COUNT
	.align		4
.L_3042:
        /*00c0*/ 	.byte	0x02, 0x4a
	.zero		1
	.zero		1


	//----- nvinfo : EIATTR_EXIT_INSTR_OFFSETS
	.align		4
        /*00c4*/ 	.byte	0x04, 0x1c
        /*00c6*/ 	.short	(.L_3044 - .L_3043)


	//   ....[0]....
.L_3043:
        /*00c8*/ 	.word	0x00000790


	//   ....[1]....
        /*00cc*/ 	.word	0x00003360


	//----- nvinfo : EIATTR_MAX_THREADS
	.align		4
.L_3044:
        /*00d0*/ 	.byte	0x04, 0x05
        /*00d2*/ 	.short	(.L_3046 - .L_3045)
.L_3045:
        /*00d4*/ 	.word	0x00000080
        /*00d8*/ 	.word	0x00000001
        /*00dc*/ 	.word	0x00000001


	//----- nvinfo : EIATTR_CRS_STACK_SIZE
	.align		4
.L_3046:
        /*00e0*/ 	.byte	0x04, 0x1e
        /*00e2*/ 	.short	(.L_3048 - .L_3047)
.L_3047:
        /*00e4*/ 	.word	0x00000000


	//----- nvinfo : EIATTR_CBANK_PARAM_SIZE
	.align		4
.L_3048:
        /*00e8*/ 	.byte	0x03, 0x19
        /*00ea*/ 	.short	0x00e8


	//----- nvinfo : EIATTR_PARAM_CBANK
	.align		4
        /*00ec*/ 	.byte	0x04, 0x0a
        /*00ee*/ 	.short	(.L_3050 - .L_3049)
	.align		4
.L_3049:
        /*00f0*/ 	.word	index@(.nv.constant0._ZN10layer_norm13ln_fwd_kernelINS_13Kernel_traitsIf6__halffS2_fjLj5120ELj1ELj1ELj4ELj16ENS_18Kernel_traits_baseILj5120EfS2_fS2_fjLj128EEEEELb0ELb0ELb0ELb0EEEvNS_9FwdParamsE)
        /*00f4*/ 	.short	0x0380
        /*00f6*/ 	.short	0x00e8


	//----- nvinfo : EIATTR_SW_WAR
	.align		4
.L_3050:
        /*00f8*/ 	.byte	0x04, 0x36
        /*00fa*/ 	.short	(.L_3052 - .L_3051)
.L_3051:
        /*00fc*/ 	.word	0x00000008
.L_3052:


//--------------------- .nv.info._ZN10layer_norm13ln_fwd_kernelINS_13Kernel_traitsIf6__halffS2_fjLj5120ELj1ELj1ELj4ELj16ENS_18Kernel_traits_baseILj5120EfS2_fS2_fjLj128EEEEELb0ELb0ELb0ELb1EEEvNS_9FwdParamsE --------------------------
	.section	.nv.info._ZN10layer_norm13ln_fwd_kernelINS_13Kernel_traitsIf6__halffS2_fjLj5120ELj1ELj1ELj4ELj16ENS_18Kernel_traits_baseILj5120EfS2_fS2_fjLj128EEEEELb0ELb0ELb0ELb1EEEvNS_9FwdParamsE,"",@"SHT_CUDA_INFO"
	.sectionflags	@""
	.align	4


	//----- nvinfo : EIATTR_CUDA_API_VERSION
	.align		4
        /*0000*/ 	.byte	0x04, 0x37
        /*0002*/ 	.short	(.L_3054 - .L_3053)
.L_3053:
        /*0004*/ 	.word	0x00000082


	//----- nvinfo : EIATTR_KPARAM_INFO
	.align		4
.L_3054:
        /*0008*/ 	.byte	0x04, 0x17
        /*000a*/ 	.short	(.L_3056 - .L_3055)
.L_3055:
        /*000c*/ 	.word	0x00000000
        /*0010*/ 	.short	0x0000
        /*0012*/ 	.short	0x0000
        /*0014*/ 	.byte	0x00, 0xf0, 0xa1, 0x03


	//----- nvinfo : EIATTR_SPARSE_MMA_MASK
	.align		4
.L_3056:
        /*0018*/ 	.byte	0x03, 0x50
        /*001a*/ 	.short	0x0000


	//----- nvinfo : EIATTR_MAXREG_COUNT
	.align		4
        /*001c*/ 	.byte	0x03, 0x1b
        /*001e*/ 	.short	0x00ff


	//----- nvinfo : EIATTR_NUM_BARRIERS
	.align		4
        /*0020*/ 	.byte	0x02, 0x4c
        /*0022*/ 	.byte	0x01
	.zero		1


	//----- nvinfo : EIATTR_MERCURY_ISA_VERSION
	.align		4
        /*0024*/ 	.byte	0x03, 0x5f
        /*0026*/ 	.short	0x0101


	//----- nvinfo : EIATTR_COOP_GROUP_MASK_REGIDS
	.align		4
        /*0028*/ 	.byte	0x04, 0x29
        /*002a*/ 	.short	(.L_3058 - .L_3057)


	//   ....[0]....
.L_3057:
        /*002c*/ 	.word	0xffffffff


	//   ....[1]....
        /*0030*/ 	.word	0xffffffff


	//   ....[2]....
        /*0034*/ 	.word	0xffffffff


	//   ....[3]....
        /*0038*/ 	.word	0xffffffff


	//   ....[4]....
        /*003c*/ 	.word	0xffffffff


	//   ....[5]....
        /*0040*/ 	.word	0xffffffff


	//   ....[6]....
        /*0044*/ 	.word	0xffffffff


	//   ....[7]....
        /*0048*/ 	.word	0xffffffff


	//   ....[8]....
        /*004c*/ 	.word	0xffffffff


	//   ....[9]....
        /*0050*/ 	.word	0xffffffff


	//   ....[10]....
        /*0054*/ 	.word	0xffffffff


	//   ....[11]....
        /*0058*/ 	.word	0xffffffff


	//   ....[12]....
        /*005c*/ 	.word	0xffffffff


	//   ....[13]....
        /*0060*/ 	.word	0xffffffff


	//   ....[14]....
        /*0064*/ 	.word	0xffffffff


	//   ....[15]....
        /*0068*/ 	.word	0xffffffff


	//   ....[16]....
        /*006c*/ 	.word	0xffffffff


	//   ....[17]....
        /*0070*/ 	.word	0xffffffff


	//----- nvinfo : EIATTR_COOP_GROUP_INSTR_OFFSETS
	.align		4
.L_3058:
        /*0074*/ 	.byte	0x04, 0x28
        /*0076*/ 	.short	(.L_3060 - .L_3059)


	//   ....[0]....
.L_3059:
        /*0078*/ 	.word	0x000015e0


	//   ....[1]....
        /*007c*/ 	.word	0x00001600


	//   ....[2]....
        /*0080*/ 	.word	0x00001620


	//   ....[3]....
        /*0084*/ 	.word	0x00001640


	//   ....[4]....
        /*0088*/ 	.word	0x00001660


	//   ....[5]....
        /*008c*/ 	.word	0x00001b90


	//   ....[6]....
        /*0090*/ 	.word	0x00001bb0


	//   ....[7]....
        /*0094*/ 	.word	0x00001be0


	//   ....[8]....
        /*0098*/ 	.word	0x00001c10


	//   ....[9]....
        /*009c*/ 	.word	0x00001c30


	//   ....[10]....
        /*00a0*/ 	.word	0x00001de0


	//   ....[11]....
        /*00a4*/ 	.word	0x00001e20


	//   ....[12]....
        /*00a8*/ 	.word	0x00001e60


	//   ....[13]....
        /*00ac*/ 	.word	0x00001ea0


	//   ....[14]....
        /*00b0*/ 	.word	0x00001f20


	//   ....[15]....
        /*00b4*/ 	.word	0x00001fb0


	//   ....[16]....
        /*00b8*/ 	.word	0x00001ff0


	//   ....[17]....
        /*00bc*/ 	.word	0x00002050


	//----- nvinfo : EIATTR_VRC_CTA_INIT_COUNT
	.align		4
.L_3060:
        /*00c0*/ 	.byte	0x02, 0x4a
	.zero		1
	.zero		1


	//----- nvinfo : EIATTR_EXIT_INSTR_OFFSETS
	.align		4
        /*00c4*/ 	.byte	0x04, 0x1c
        /*00c6*/ 	.short	(.L_3062 - .L_3061)


	//   ....[0]....
.L_3061:
        /*00c8*/ 	.word	0x00000440


	//   ....[1]....
        /*00cc*/ 	.word	0x00002ac0


	//----- nvinfo : EIATTR_MAX_THREADS
	.align		4
.L_3062:
        /*00d0*/ 	.byte	0x04, 0x05
        /*00d2*/ 	.short	(.L_3064 - .L_3063)
.L_3063:
        /*00d4*/ 	.word	0x00000080
        /*00d8*/ 	.word	0x00000001
        /*00dc*/ 	.word	0x00000001


	//----- nvinfo : EIATTR_CRS_STACK_SIZE
	.align		4
.L_3064:
        /*00e0*/ 	.byte	0x04, 0x1e
        /*00e2*/ 	.short	(.L_3066 - .L_3065)
.L_3065:
        /*00e4*/ 	.word	0x00000000


	//----- nvinfo : EIATTR_CBANK_PARAM_SIZE
	.align		4
.L_3066:
        /*00e8*/ 	.byte	0x03, 0x19
        /*00ea*/ 	.short	0x00e8


	//----- nvinfo : EIATTR_PARAM_CBANK
	.align		4
        /*00ec*/ 	.byte	0x04, 0x0a
        /*00ee*/ 	.short	(.L_3068 - .L_3067)
	.align		4
.L_3067:
        /*00f0*/ 	.word	index@(.nv.constant0._ZN10layer_norm13ln_fwd_kernelINS_13Kernel_traitsIf6__halffS2_fjLj5120ELj1ELj1ELj4ELj16ENS_18Kernel_traits_baseILj5120EfS2_fS2_fjLj128EEEEELb0ELb0ELb0ELb1EEEvNS_9FwdParamsE)
        /*00f4*/ 	.short	0x0380
        /*00f6*/ 	.short	0x00e8


	//----- nvinfo : EIATTR_SW_WAR
	.align		4
.L_3068:
        /*00f8*/ 	.byte	0x04, 0x36
        /*00fa*/ 	.short	(.L_3070 - .L_3069)
.L_3069:
        /*00fc*/ 	.word	0x00000008
.L_3070:


//--------------------- .nv.info._ZN10layer_norm13ln_fwd_kernelINS_13Kernel_traitsIf6__halffS2_fjLj5120ELj1ELj1ELj4ELj16ENS_18Kernel_traits_baseILj5120EfS2_fS2_fjLj128EEEEELb0ELb0ELb1ELb0EEEvNS_9FwdParamsE --------------------------
	.section	.nv.info._ZN10layer_norm13ln_fwd_kernelINS_13Kernel_traitsIf6__halffS2_fjLj5120ELj1ELj1ELj4ELj16ENS_18Kernel_traits_baseILj5120EfS2_fS2_fjLj128EEEEELb0ELb0ELb1ELb0EEEvNS_9FwdParamsE,"",@"SHT_CUDA_INFO"
	.sectionflags	@""
	.align	4


	//----- nvinfo : EIATTR_CUDA_API_VERSION
	.align		4
        /*0000*/ 	.byte	0x04, 0x37
        /*0002*/ 	.short	(.L_3072 - .L_3071)
.L_3071:
        /*0004*/ 	.word	0x00000082


	//----- nvinfo : EIATTR_KPARAM_INFO
	.align		4
.L_3072:
        /*0008*/ 	.byte	0x04, 0x17
        /*000a*/ 	.short	(.L_3074 - .L_3073)
.L_3073:
        /*000c*/ 	.word	0x00000000
        /*0010*/ 	.short	0x0000
        /*0012*/ 	.short	0x0000
        /*0014*/ 	.byte	0x00, 0xf0, 0xa1, 0x03


	//----- nvinfo : EIATTR_SPARSE_MMA_MASK
	.align		4
.L_3074:
        /*0018*/ 	.byte	0x03, 0x50
        /*001a*/ 	.short	0x0000


	//----- nvinfo : EIATTR_MAXREG_COUNT
	.align		4
        /*001c*/ 	.byte	0x03, 0x1b
        /*001e*/ 	.short	0x00ff


	//----- nvinfo : EIATTR_NUM_BARRIERS
	.align		4
        /*0020*/ 	.byte	0x02, 0x4c
        /*0022*/ 	.byte	0x01
	.zero		1


	//----- nvinfo : EIATTR_MERCURY_ISA_VERSION
	.align		4
        /*0024*/ 	.byte	0x03, 0x5f
        /*0026*/ 	.short	0x0101


	//----- nvinfo : EIATTR_COOP_GROUP_MASK_REGIDS
	.align		4
        /*0028*/ 	.byte	0x04, 0x29
        /*002a*/ 	.short	(.L_3076 - .L_3075)


	//   ....[0]....
.L_3075:
        /*002c*/ 	.word	0xffffffff


	//   ....[1]....
        /*0030*/ 	.word	0xffffffff


	//   ....[2]....
        /*0034*/ 	.word	0xffffffff


	//   ....[3]....
        /*0038*/ 	.word	0xffffffff


	//   ....[4]....
        /*003c*/ 	.word	0xffffffff


	//   ....[5]....
        /*0040*/ 	.word	0xffffffff


	//   ....[6]....
        /*0044*/ 	.word	0xffffffff


	//   ....[7]....
        /*0048*/ 	.word	0xffffffff


	//   ....[8]....
        /*004c*/ 	.word	0xffffffff


	//   ....[9]....
        /*0050*/ 	.word	0xffffffff


	//   ....[10]....
        /*0054*/ 	.word	0xffffffff


	//   ....[11]....
        /*0058*/ 	.word	0xffffffff


	//   ....[12]....
        /*005c*/ 	.word	0xffffffff


	//   ....[13]....
        /*0060*/ 	.word	0xffffffff


	//   ....[14]....
        /*0064*/ 	.word	0xffffffff


	//   ....[15]....
        /*0068*/ 	.word	0xffffffff


	//   ....[16]....
        /*006c*/ 	.word	0xffffffff


	//   ....[17]....
        /*0070*/ 	.word	0xffffffff


	//----- nvinfo : EIATTR_COOP_GROUP_INSTR_OFFSETS
	.align		4
.L_3076:
        /*0074*/ 	.byte	0x04, 0x28
        /*0076*/ 	.short	(.L_3078 - .L_3077)


	//   ....[0]....
.L_3077:
        /*0078*/ 	.word	0x000024e0


	//   ....[1]....
        /*007c*/ 	.word	0x00002500


	//   ....[2]....
        /*0080*/ 	.word	0x00002520


	//   ....[3]....
        /*0084*/ 	.word	0x00002540


	//   ....[4]....
        /*0088*/ 	.word	0x00002560


	//   ....[5]....
        /*008c*/ 	.word	0x00002ae0


	//   ....[6]....
        /*0090*/ 	.word	0x00002b10


	//   ....[7]....
        /*0094*/ 	.word	0x00002b40


	//   ....[8]....
        /*0098*/ 	.word	0x00002b70


	//   ....[9]....
        /*009c*/ 	.word	0x00002ba0


	//   ....[10]....
        /*00a0*/ 	.word	0x00002c10


	//   ....[11]....
        /*00a4*/ 	.word	0x00002c80


	//   ....[12]....
        /*00a8*/ 	.word	0x00002ca0


	//   ....[13]....
        /*00ac*/ 	.word	0x00002cb0


	//   ....[14]....
        /*00b0*/ 	.word	0x00002d70


	//   ....[15]....
        /*00b4*/ 	.word	0x00002da0


	//   ....[16]....
        /*00b8*/ 	.word	0x00002e40


	//   ....[17]....
        /*00bc*/ 	.word	0x00002e70


	//----- nvinfo : EIATTR_VRC_CTA_INIT_COUNT
	.align		4
.L_3078:
        /*00c0*/ 	.byte	0x02, 0x4a
	.zero		1
	.zero		1


	//----- nvinfo : EIATTR_EXIT_INSTR_OFFSETS
	.align		4
        /*00c4*/ 	.byte	0x04, 0x1c
        /*00c6*/ 	.short	(.L_3080 - .L_3079)


	//   ....[0]....
.L_3079:
        /*00c8*/ 	.word	0x000007b0


	//   ....[1]....
        /*00cc*/ 	.word	0x00003ad0


	//----- nvinfo : EIATTR_MAX_THREADS
	.align		4
.L_3080:
        /*00d0*/ 	.byte	0x04, 0x05
        /*00d2*/ 	.short	(.L_3082 - .L_3081)
.L_3081:
        /*00d4*/ 	.word	0x00000080
        /*00d8*/ 	.word	0x00000001
        /*00dc*/ 	.word	0x00000001


	//----- nvinfo : EIATTR_CRS_STACK_SIZE
	.align		4
.L_3082:
        /*00e0*/ 	.byte	0x04, 0x1e
        /*00e2*/ 	.short	(.L_3084 - .L_3083)
.L_3083:
        /*00e4*/ 	.word	0x00000000


	//----- nvinfo : EIATTR_CBANK_PARAM_SIZE
	.align		4
.L_3084:
        /*00e8*/ 	.byte	0x03, 0x19
        /*00ea*/ 	.short	0x00e8


	//----- nvinfo : EIATTR_PARAM_CBANK
	.align		4
        /*00ec*/ 	.byte	0x04, 0x0a
        /*00ee*/ 	.short	(.L_3086 - .L_3085)
	.align		4
.L_3085:
        /*00f0*/ 	.word	index@(.nv.constant0._ZN10layer_norm13ln_fwd_kernelINS_13Kernel_traitsIf6__halffS2_fjLj5120ELj1ELj1ELj4ELj16ENS_18Kernel_traits_baseILj5120EfS2_fS2_fjLj128EEEEELb0ELb0ELb1ELb0EEEvNS_9FwdParamsE)
        /*00f4*/ 	.short	0x0380
        /*00f6*/ 	.short	0x00e8


	//----- nvinfo : EIATTR_SW_WAR
	.align		4
.L_3086:
        /*00f8*/ 	.byte	0x04, 0x36
        /*00fa*/ 	.short	(.L_3088 - .L_3087)
.L_3087:
        /*00fc*/ 	.word	0x00000008
.L_3088:


//--------------------- .nv.info._ZN10layer_norm13ln_fwd_kernelINS_13Kernel_traitsIf6__halffS2_fjLj5120ELj1ELj1ELj4ELj16ENS_18Kernel_traits_baseILj5120EfS2_fS2_fjLj128EEEEELb0ELb0ELb1ELb1EEEvNS_9FwdParamsE --------------------------
	.section	.nv.info._ZN10layer_norm13ln_fwd_kernelINS_13Kernel_traitsIf6__halffS2_fjLj5120ELj1ELj1ELj4ELj16ENS_18Kernel_traits_baseILj5120EfS2_fS2_fjLj128EEEEELb0ELb0ELb1ELb1EEEvNS_9FwdParamsE,"",@"SHT_CUDA_INFO"
	.sectionflags	@""
	.align	4


	//----- nvinfo : EIATTR_CUDA_API_VERSION
	.align		4
        /*0000*/ 	.byte	0x04, 0x37
        /*0002*/ 	.short	(.L_3090 - .L_3089)
.L_3089:
        /*0004*/ 	.word	0x00000082


	//----- nvinfo : EIATTR_KPARAM_INFO
	.align		4
.L_3090:
        /*0008*/ 	.byte	0x04, 0x17
        /*000a*/ 	.short	(.L_3092 - .L_3091)
.L_3091:
        /*000c*/ 	.word	0x00000000
        /*0010*/ 	.short	0x0000
        /*0012*/ 	.short	0x0000
        /*0014*/ 	.byte	0x00, 0xf0, 0xa1, 0x03


	//----- nvinfo : EIATTR_SPARSE_MMA_MASK
	.align		4
.L_3092:
        /*0018*/ 	.byte	0x03, 0x50
        /*001a*/ 	.short	0x0000


	//----- nvinfo : EIATTR_MAXREG_COUNT
	.align		4
        /*001c*/ 	.byte	0x03, 0x1b
        /*001e*/ 	.short	0x00ff


	//----- nvinfo : EIATTR_NUM_BARRIERS
	.align		4
        /*0020*/ 	.byte	0x02, 0x4c
        /*0022*/ 	.byte	0x01
	.zero		1


	//----- nvinfo : EIATTR_MERCURY_ISA_VERSION
	.align		4
        /*0024*/ 	.byte	0x03, 0x5f
        /*0026*/ 	.short	0x0101


	//----- nvinfo : EIATTR_COOP_GROUP_MASK_REGIDS
	.align		4
        /*0028*/ 	.byte	0x04, 0x29
        /*002a*/ 	.short	(.L_3094 - .L_3093)


	//   ....[0]....
.L_3093:
        /*002c*/ 	.word	0xffffffff


	//   ....[1]....
        /*0030*/ 	.word	0xffffffff


	//   ....[2]....
        /*0034*/ 	.word	0xffffffff


	//   ....[3]....
        /*0038*/ 	.word	0xffffffff


	//   ....[4]....
        /*003c*/ 	.word	0xffffffff


	//   ....[5]....
        /*0040*/ 	.word	0xffffffff


	//   ....[6]....
        /*0044*/ 	.word	0xffffffff


	//   ....[7]....
        /*0048*/ 	.word	0xffffffff


	//   ....[8]....
        /*004c*/ 	.word	0xffffffff


	//   ....[9]....
        /*0050*/ 	.word	0xffffffff


	//   ....[10]....
        /*0054*/ 	.word	0xffffffff


	//   ....[11]....
        /*0058*/ 	.word	0xffffffff


	//   ....[12]....
        /*005c*/ 	.word	0xffffffff


	//   ....[13]....
        /*0060*/ 	.word	0xffffffff


	//   ....[14]....
        /*0064*/ 	.word	0xffffffff


	//   ....[15]....
        /*0068*/ 	.word	0xffffffff


	//   ....[16]....
        /*006c*/ 	.word	0xffffffff


	//   ....[17]....
        /*0070*/ 	.word	0xffffffff


	//----- nvinfo : EIATTR_COOP_GROUP_INSTR_OFFSETS
	.align		4
.L_3094:
        /*0074*/ 	.byte	0x04, 0x28
        /*0076*/ 	.short	(.L_3096 - .L_3095)


	//   ....[0]....
.L_3095:
        /*0078*/ 	.word	0x00001db0


	//   ....[1]....
        /*007c*/ 	.word	0x00001dd0


	//   ....[2]....
        /*0080*/ 	.word	0x00001df0


	//   ....[3]....
        /*0084*/ 	.word	0x00001e10


	//   ....[4]....
        /*0088*/ 	.word	0x00001e30


	//   ....[5]....
        /*008c*/ 	.word	0x00002360


	//   ....[6]....
        /*0090*/ 	.word	0x00002380


	//   ....[7]....
        /*0094*/ 	.word	0x000023b0


	//   ....[8]....
        /*0098*/ 	.word	0x000023e0


	//   ....[9]....
        /*009c*/ 	.word	0x00002420


	//   ....[10]....
        /*00a0*/ 	.word	0x000025b0


	//   ....[11]....
        /*00a4*/ 	.word	0x000025e0


	//   ....[12]....
        /*00a8*/ 	.word	0x000025f0


	//   ....[13]....
        /*00ac*/ 	.word	0x00002630


	//   ....[14]....
        /*00b0*/ 	.word	0x00002700


	//   ....[15]....
        /*00b4*/ 	.word	0x00002730


	//   ....[16]....
        /*00b8*/ 	.word	0x000027e0


	//   ....[17]....
        /*00bc*/ 	.word	0x00002810


	//----- nvinfo : EIATTR_VRC_CTA_INIT_COUNT
	.align		4
.L_3096:
        /*00c0*/ 	.byte	0x02, 0x4a
	.zero		1
	.zero		1


	//----- nvinfo : EIATTR_EXIT_INSTR_OFFSETS
	.align		4
        /*00c4*/ 	.byte	0x04, 0x1c
        /*00c6*/ 	.short	(.L_3098 - .L_3097)


	//   ....[0]....
.L_3097:
        /*00c8*/ 	.word	0x00000440


	//   ....[1]....
        /*00cc*/ 	.word	0x00003340


	//----- nvinfo : EIATTR_MAX_THREADS
	.align		4
.L_3098:
        /*00d0*/ 	.byte	0x04, 0x05
        /*00d2*/ 	.short	(.L_3100 - .L_3099)
.L_3099:
        /*00d4*/ 	.word	0x00000080
        /*00d8*/ 	.word	0x00000001
        /*00dc*/ 	.word	0x00000001


	//----- nvinfo : EIATTR_CRS_STACK_SIZE
	.align		4
.L_3100:
        /*00e0*/ 	.byte	0x04, 0x1e
        /*00e2*/ 	.short	(.L_3102 - .L_3101)
.L_3101:
        /*00e4*/ 	.word	0x00000000


	//----- nvinfo : EIATTR_CBANK_PARAM_SIZE
	.align		4
.L_3102:
        /*00e8*/ 	.byte	0x03, 0x19
        /*00ea*/ 	.short	0x00e8


	//----- nvinfo : EIATTR_PARAM_CBANK
	.align		4
        /*00ec*/ 	.byte	0x04, 0x0a
        /*00ee*/ 	.short	(.L_3104 - .L_3103)
	.align		4
.L_3103:
        /*00f0*/ 	.word	index@(.nv.constant0._ZN10layer_norm13ln_fwd_kernelINS_13Kernel_traitsIf6__halffS2_fjLj5120ELj1ELj1ELj4ELj16ENS_18Kernel_traits_baseILj5120EfS2_fS2_fjLj128EEEEELb0ELb0ELb1ELb1EEEvNS_9FwdParamsE)
        /*00f4*/ 	.short	0x0380
        /*00f6*/ 	.short	0x00e8


	//----- nvinfo : EIATTR_SW_WAR
	.align		4
.L_3104:
        /*00f8*/ 	.byte	0x04, 0x36
        /*00fa*/ 	.short	(.L_3106 - .L_3105)
.L_3105:
        /*00fc*/ 	.word	0x00000008
.L_3106:


//--------------------- .nv.info._ZN10layer_norm13ln_fwd_kernelINS_13Kernel_traitsIf6__halffS2_fjLj5120ELj1ELj1ELj4ELj16ENS_18Kernel_traits_baseILj5120EfS2_fS2_fjLj128EEEEELb0ELb1ELb0ELb0EEEvNS_9FwdParamsE --------------------------
	.section	.nv.info._ZN10layer_norm13ln_fwd_kernelINS_13Kernel_traitsIf6__halffS2_fjLj5120ELj1ELj1ELj4ELj16ENS_18Kernel_traits_baseILj5120EfS2_fS2_fjLj128EEEEELb0ELb1ELb0ELb0EEEvNS_9FwdParamsE,"",@"SHT_CUDA_INFO"
	.sectionflags	@""
	.align	4


	//----- nvinfo : EIATTR_CUDA_API_VERSION
	.align		4
        /*0000*/ 	.byte	0x04, 0x37
        /*0002*/ 	.short	(.L_3108 - .L_3107)
.L_3107:
        /*0004*/ 	.word	0x00000082


	//----- nvinfo : EIATTR_KPARAM_INFO
	.align		4
.L_3108:
        /*0008*/ 	.byte	0x04, 0x17
        /*000a*/ 	.short	(.L_3110 - .L_3109)
.L_3109:
        /*000c*/ 	.word	0x00000000
        /*0010*/ 	.short	0x0000
        /*0012*/ 	.short	0x0000
        /*0014*/ 	.byte	0x00, 0xf0, 0xa1, 0x03


	//----- nvinfo : EIATTR_SPARSE_MMA_MASK
	.align		4
.L_3110:
        /*0018*/ 	.byte	0x03, 0x50
        /*001a*/ 	.short	0x0000


	//----- nvinfo : EIATTR_MAXREG_COUNT
	.align		4
        /*001c*/ 	.byte	0x03, 0x1b
        /*001e*/ 	.short	0x00ff


	//----- nvinfo : EIATTR_NUM_BARRIERS
	.align		4
        /*0020*/ 	.byte	0x02, 0x4c
        /*0022*/ 	.byte	0x01
	.zero		1


	//----- nvinfo : EIATTR_MERCURY_ISA_VERSION
	.align		4
        /*0024*/ 	.byte	0x03, 0x5f
        /*0026*/ 	.short	0x0101


	//----- nvinfo : EIATTR_COOP_GROUP_MASK_REGIDS
	.align		4
        /*0028*/ 	.byte	0x04, 0x29
        /*002a*/ 	.short	(.L_3112 - .L_3111)


	//   ....[0]....
.L_3111:
        /*002c*/ 	.word	0xffffffff


	//   ....[1]....
        /*0030*/ 	.word	0xffffffff


	//   ....[2]....
        /*0034*/ 	.word	0xffffffff


	//   ....[3]....
        /*0038*/ 	.word	0xffffffff


	//   ....[4]....
        /*003c*/ 	.word	0xffffffff


	//   ....[5]....
        /*0040*/ 	.word	0xffffffff


	//   ....[6]....
        /*0044*/ 	.word	0xffffffff


	//   ....[7]....
        /*0048*/ 	.word	0xffffffff


	//   ....[8]....
        /*004c*/ 	.word	0xffffffff


	//   ....[9]....
        /*0050*/ 	.word	0xffffffff


	//   ....[10]....
        /*0054*/ 	.word	0xffffffff


	//   ....[11]....
        /*0058*/ 	.word	0xffffffff


	//   ....[12]....
        /*005c*/ 	.word	0xffffffff


	//   ....[13]....
        /*0060*/ 	.word	0xffffffff


	//   ....[14]....
        /*0064*/ 	.word	0xffffffff


	//   ....[15]....
        /*0068*/ 	.word	0xffffffff


	//   ....[16]....
        /*006c*/ 	.word	0xffffffff


	//   ....[17]....
        /*0070*/ 	.word	0xffffffff


	//----- nvinfo : EIATTR_COOP_GROUP_INSTR_OFFSETS
	.align		4
.L_3112:
        /*0074*/ 	.byte	0x04, 0x28
        /*0076*/ 	.short	(.L_3114 - .L_3113)


	//   ....[0]....
.L_3113:
        /*0078*/ 	.word	0x00002470


	//   ....[1]....
        /*007c*/ 	.word	0x00002490


	//   ....[2]....
        /*0080*/ 	.word	0x000024b0


	//   ....[3]....
        /*0084*/ 	.word	0x000024d0


	//   ....[4]....
        /*0088*/ 	.word	0x000024f0


	//   ....[5]....
        /*008c*/ 	.word	0x00002a80


	//   ....[6]....
        /*0090*/ 	.word	0x00002aa0


	//   ....[7]....
        /*0094*/ 	.word	0x00002ac0


	//   ....[8]....
        /*0098*/ 	.word	0x00002ae0


	//   ....[9]....
        /*009c*/ 	.word	0x00002b00


	//   ....[10]....
        /*00a0*/ 	.word	0x00002c80


	//   ....[11]....
        /*00a4*/ 	.word	0x00002cc0


	//   ....[12]....
        /*00a8*/ 	.word	0x00002d00


	//   ....[13]....
        /*00ac*/ 	.word	0x00002d50


	//   ....[14]....
        /*00b0*/ 	.word	0x00002db0


	//   ....[15]....
        /*00b4*/ 	.word	0x00002e10


	//   ....[16]....
        /*00b8*/ 	.word	0x00002e80


	//   ....[17]....
        /*00bc*/ 	.word	0x00002ed0


	//----- nvinfo : EIATTR_VRC_CTA_INIT_COUNT
	.align		4
.L_3114:
        /*00c0*/ 	.byte	0x02, 0x4a
	.zero		1
	.zero		1


	//----- nvinfo : EIATTR_EXIT_INSTR_OFFSETS
	.align		4
        /*00c4*/ 	.byte	0x04, 0x1c
        /*00c6*/ 	.short	(.L_3116 - .L_3115)


	//   ....[0]....
.L_3115:
        /*00c8*/ 	.word	0x00000a10


	//   ....[1]....
        /*00cc*/ 	.word	0x00003ae0


	//----- nvinfo : EIATTR_MAX_THREADS
	.align		4
.L_3116:
        /*00d0*/ 	.byte	0x04, 0x05
        /*00d2*/ 	.short	(.L_3118 - .L_3117)
.L_3117:
        /*00d4*/ 	.word	0x00000080
        /*00d8*/ 	.word	0x00000001
        /*00dc*/ 	.word	0x00000001


	//----- nvinfo : EIATTR_CRS_STACK_SIZE
	.align		4
.L_3118:
        /*00e0*/ 	.byte	0x04, 0x1e
        /*00e2*/ 	.short	(.L_3120 - .L_3119)
.L_3119:
        /*00e4*/ 	.word	0x00000000


	//----- nvinfo : EIATTR_CBANK_PARAM_SIZE
	.align		4
.L_3120:
        /*00e8*/ 	.byte	0x03, 0x19
        /*00ea*/ 	.short	0x00e8


	//----- nvinfo : EIATTR_PARAM_CBANK
	.align		4
        /*00ec*/ 	.byte	0x04, 0x0a
        /*00ee*/ 	.short	(.L_3122 - .L_3121)
	.align		4
.L_3121:
        /*00f0*/ 	.word	index@(.nv.constant0._ZN10layer_norm13ln_fwd_kernelINS_13Kernel_traitsIf6__halffS2_fjLj5120ELj1ELj1ELj4ELj16ENS_18Kernel_traits_baseILj5120EfS2_fS2_fjLj128EEEEELb0ELb1ELb0ELb0EEEvNS_9FwdParamsE)
        /*00f4*/ 	.short	0x0380
        /*00f6*/ 	.short	0x00e8


	//----- nvinfo : EIATTR_SW_WAR
	.align		4
.L_3122:
        /*00f8*/ 	.byte	0x04, 0x36
        /*00fa*/ 	.short	(.L_3124 - .L_3123)
.L_3123:
        /*00fc*/ 	.word	0x00000008
.L_3124:


//--------------------- .nv.info._ZN10layer_norm13ln_fwd_kernelINS_13Kernel_traitsIf6__halffS2_fjLj5120ELj1ELj1ELj4ELj16ENS_18Kernel_traits_baseILj5120EfS2_fS2_fjLj128EEEEELb0ELb1ELb0ELb1EEEvNS_9FwdParamsE --------------------------
	.section	.nv.info._ZN10layer_norm13ln_fwd_kernelINS_13Kernel_traitsIf6__halffS2_fjLj5120ELj1ELj1ELj4ELj16ENS_18Kernel_traits_baseILj5120EfS2_fS2_fjLj128EEEEELb0ELb1ELb0ELb1EEEvNS_9FwdParamsE,"",@"SHT_CUDA_INFO"
	.sectionflags	@""
	.align	4


	//----- nvinfo : EIATTR_CUDA_API_VERSION
	.align		4
        /*0000*/ 	.byte	0x04, 0x37
        /*0002*/ 	.short	(.L_3126 - .L_3125)
.L_3125:
        /*0004*/ 	.word	0x00000082


	//----- nvinfo : EIATTR_KPARAM_INFO
	.align		4
.L_3126:
        /*0008*/ 	.byte	0x04, 0x17
        /*000a*/ 	.short	(.L_3128 - .L_3127)
.L_3127:
        /*000c*/ 	.word	0x00000000
        /*0010*/ 	.short	0x0000
        /*0012*/ 	.short	0x0000
        /*0014*/ 	.byte	0x00, 0xf0, 0xa1, 0x03


	//----- nvinfo : EIATTR_SPARSE_MMA_MASK
	.align		4
.L_3128:
        /*0018*/ 	.byte	0x03, 0x50
        /*001a*/ 	.short	0x0000


	//----- nvinfo : EIATTR_MAXREG_COUNT
	.align		4
        /*001c*/ 	.byte	0x03, 0x1b
        /*001e*/ 	.short	0x00ff


	//----- nvinfo : EIATTR_NUM_BARRIERS
	.align		4
        /*0020*/ 	.byte	0x02, 0x4c
        /*0022*/ 	.byte	0x01
	.zero		1


	//----- nvinfo : EIATTR_MERCURY_ISA_VERSION
	.align		4
        /*0024*/ 	.byte	0x03, 0x5f
        /*0026*/ 	.short	0x0101


	//----- nvinfo : EIATTR_COOP_GROUP_MASK_REGIDS
	.align		4
        /*0028*/ 	.byte	0x04, 0x29
        /*002a*/ 	.short	(.L_3130 - .L_3129)


	//   ....[0]....
.L_3129:
        /*002c*/ 	.word	0xffffffff


	//   ....[1]....
        /*0030*/ 	.word	0xffffffff


	//   ....[2]....
        /*0034*/ 	.word	0xffffffff


	//   ....[3]....
        /*0038*/ 	.word	0xffffffff


	//   ....[4]....
        /*003c*/ 	.word	0xffffffff


	//   ....[5]....
        /*0040*/ 	.word	0xffffffff


	//   ....[6]....
        /*0044*/ 	.word	0xffffffff


	//   ....[7]....
        /*0048*/ 	.word	0xffffffff


	//   ....[8]....
        /*004c*/ 	.word	0xffffffff


	//   ....[9]....
        /*0050*/ 	.word	0xffffffff


	//   ....[10]....
        /*0054*/ 	.word	0xffffffff


	//   ....[11]....
        /*0058*/ 	.word	0xffffffff


	//   ....[12]....
        /*005c*/ 	.word	0xffffffff


	//   ....[13]....
        /*0060*/ 	.word	0xffffffff


	//   ....[14]....
        /*0064*/ 	.word	0xffffffff


	//   ....[15]....
        /*0068*/ 	.word	0xffffffff


	//   ....[16]....
        /*006c*/ 	.word	0xffffffff


	//   ....[17]....
        /*0070*/ 	.word	0xffffffff


	//----- nvinfo : EIATTR_COOP_GROUP_INSTR_OFFSETS
	.align		4
.L_3130:
        /*0074*/ 	.byte	0x04, 0x28
        /*0076*/ 	.short	(.L_3132 - .L_3131)


	//   ....[0]....
.L_3131:
        /*0078*/ 	.word	0x00001c60


	//   ....[1]....
        /*007c*/ 	.word	0x00001c80


	//   ....[2]....
        /*0080*/ 	.word	0x00001ca0


	//   ....[3]....
        /*0084*/ 	.word	0x00001cc0


	//   ....[4]....
        /*0088*/ 	.word	0x00001ce0


	//   ....[5]....
        /*008c*/ 	.word	0x00002210


	//   ....[6]....
        /*0090*/ 	.word	0x00002230


	//   ....[7]....
        /*0094*/ 	.word	0x00002260


	//   ....[8]....
        /*0098*/ 	.word	0x00002290


	//   ....[9]....
        /*009c*/ 	.word	0x000022b0


	//   ....[10]....
        /*00a0*/ 	.word	0x00002460


	//   ....[11]....
        /*00a4*/ 	.word	0x000024a0


	//   ....[12]....
        /*00a8*/ 	.word	0x000024f0


	//   ....[13]....
        /*00ac*/ 	.word	0x00002530


	//   ....[14]....
        /*00b0*/ 	.word	0x000025b0


	//   ....[15]....
        /*00b4*/ 	.word	0x00002610


	//   ....[16]....
        /*00b8*/ 	.word	0x00002670


	//   ....[17]....
        /*00bc*/ 	.word	0x000026c0


	//----- nvinfo : EIATTR_VRC_CTA_INIT_COUNT
	.align		4
.L_3132:
        /*00c0*/ 	.byte	0x02, 0x4a
	.zero		1
	.zero		1


	//----- nvinfo : EIATTR_EXIT_INSTR_OFFSETS
	.align		4
        /*00c4*/ 	.byte	0x04, 0x1c
        /*00c6*/ 	.short	(.L_3134 - .L_3133)


	//   ....[0]....
.L_3133:
        /*00c8*/ 	.word	0x000005c0


	//   ....[1]....
        /*00cc*/ 	.word	0x00003140


	//----- nvinfo : EIATTR_MAX_THREADS
	.align		4
.L_3134:
        /*00d0*/ 	.byte	0x04, 0x05
        /*00d2*/ 	.short	(.L_3136 - .L_3135)
.L_3135:
        /*00d4*/ 	.word	0x00000080
        /*00d8*/ 	.word	0x00000001
        /*00dc*/ 	.word	0x00000001


	//----- nvinfo : EIATTR_CRS_STACK_SIZE
	.align		4
.L_3136:
        /*00e0*/ 	.byte	0x04, 0x1e
        /*00e2*/ 	.short	(.L_3138 - .L_3137)
.L_3137:
        /*00e4*/ 	.word	0x00000000


	//----- nvinfo : EIATTR_CBANK_PARAM_SIZE
	.align		4
.L_3138:
        /*00e8*/ 	.byte	0x03, 0x19
        /*00ea*/ 	.short	0x00e8


	//----- nvinfo : EIATTR_PARAM_CBANK
	.align		4
        /*00ec*/ 	.byte	0x04, 0x0a
        /*00ee*/ 	.short	(.L_3140 - .L_3139)
	.align		4
.L_3139:
        /*00f0*/ 	.word	index@(.nv.constant0._ZN10layer_norm13ln_fwd_kernelINS_13Kernel_traitsIf6__halffS2_fjLj5120ELj1ELj1ELj4ELj16ENS_18Kernel_traits_baseILj5120EfS2_fS2_fjLj128EEEEELb0ELb1ELb0ELb1EEEvNS_9FwdParamsE)
        /*00f4*/ 	.short	0x0380
        /*00f6*/ 	.short	0x00e8


	//----- nvinfo : EIATTR_SW_WAR
	.align		4
.L_3140:
        /*00f8*/ 	.byte	0x04, 0x36
        /*00fa*/ 	.short	(.L_3142 - .L_3141)
.L_3141:
        /*00fc*/ 	.word	0x00000008
.L_3142:


//--------------------- .nv.info._ZN10layer_norm13ln_fwd_kernelINS_13Kernel_traitsIf6__halffS2_fjLj5120ELj1ELj1ELj4ELj16ENS_18Kernel_traits_baseILj5120EfS2_fS2_fjLj128EEEEELb0ELb1ELb1ELb0EEEvNS_9FwdParamsE --------------------------
	.section	.nv.info._ZN10layer_norm13ln_fwd_kernelINS_13Kernel_traitsIf6__halffS2_fjLj5120ELj1ELj1ELj4ELj16ENS_18Kernel_traits_baseILj5120EfS2_fS2_fjLj128EEEEELb0ELb1ELb1ELb0EEEvNS_9FwdParamsE,"",@"SHT_CUDA_INFO"
	.sectionflags	@""
	.align	4


	//----- nvinfo : EIATTR_CUDA_API_VERSION
	.align		4
        /*0000*/ 	.byte	0x04, 0x37
        /*0002*/ 	.short	(.L_3144 - .L_3143)
.L_3143:
        /*0004*/ 	.word	0x00000082


	//----- nvinfo : EIATTR_KPARAM_INFO
	.align		4
.L_3144:
        /*0008*/ 	.byte	0x04, 0x17
        /*000a*/ 	.short	(.L_3146 - .L_3145)
.L_3145:
        /*000c*/ 	.word	0x00000000
        /*0010*/ 	.short	0x0000
        /*0012*/ 	.short	0x0000
        /*0014*/ 	.byte	0x00, 0xf0, 0xa1, 0x03


	//----- nvinfo : EIATTR_SPARSE_MMA_MASK
	.align		4
.L_3146:
        /*0018*/ 	.byte	0x03, 0x50
        /*001a*/ 	.short	0x0000


	//----- nvinfo : EIATTR_MAXREG_COUNT
	.align		4
        /*001c*/ 	.byte	0x03, 0x1b
        /*001e*/ 	.short	0x00ff


	//----- nvinfo : EIATTR_NUM_BARRIERS
	.align		4
        /*0020*/ 	.byte	0x02, 0x4c
        /*0022*/ 	.byte	0x01
	.zero		1


	//----- nvinfo : EIATTR_MERCURY_ISA_VERSION
	.align		4
        /*0024*/ 	.byte	0x03, 0x5f
        /*0026*/ 	.short	0x0101


	//----- nvinfo : EIATTR_COOP_GROUP_MASK_REGIDS
	.align		4
        /*0028*/ 	.byte	0x04, 0x29
        /*002a*/ 	.short	(.L_3148 - .L_3147)


	//   ....[0]....
.L_3147:
        /*002c*/ 	.word	0xffffffff


	//   ....[1]....
        /*0030*/ 	.word	0xffffffff


	//   ....[2]....
        /*0034*/ 	.word	0xffffffff


	//   ....[3]....
        /*0038*/ 	.word	0xffffffff


	//   ....[4]....
        /*003c*/ 	.word	0xffffffff


	//   ....[5]....
        /*0040*/ 	.word	0xffffffff


	//   ....[6]....
        /*0044*/ 	.word	0xffffffff


	//   ....[7]....
        /*0048*/ 	.word	0xffffffff


	//   ....[8]....
        /*004c*/ 	.word	0xffffffff


	//   ....[9]....
        /*0050*/ 	.word	0xffffffff


	//   ....[10]....
        /*0054*/ 	.word	0xffffffff


	//   ....[11]....
        /*0058*/ 	.word	0xffffffff


	//   ....[12]....
        /*005c*/ 	.word	0xffffffff


	//   ....[13]....
        /*0060*/ 	.word	0xffffffff


	//   ....[14]....
        /*0064*/ 	.word	0xffffffff


	//   ....[15]....
        /*0068*/ 	.word	0xffffffff


	//   ....[16]....
        /*006c*/ 	.word	0xffffffff


	//   ....[17]....
        /*0070*/ 	.word	0xffffffff


	//----- nvinfo : EIATTR_COOP_GROUP_INSTR_OFFSETS
	.align		4
.L_3148:
        /*0074*/ 	.byte	0x04, 0x28
        /*0076*/ 	.short	(.L_3150 - .L_3149)


	//   ....[0]....
.L_3149:
        /*0078*/ 	.word	0x00002e60


	//   ....[1]....
        /*007c*/ 	.word	0x00002e80


	//   ....[2]....
        /*0080*/ 	.word	0x00002ea0


	//   ....[3]....
        /*0084*/ 	.word	0x00002ec0


	//   ....[4]....
        /*0088*/ 	.word	0x00002ee0


	//   ....[5]....
        /*008c*/ 	.word	0x00003470


	//   ....[6]....
        /*0090*/ 	.word	0x00003490


	//   ....[7]....
        /*0094*/ 	.word	0x000034b0


	//   ....[8]....
        /*0098*/ 	.word	0x000034d0


	//   ....[9]....
        /*009c*/ 	.word	0x000034f0


	//   ....[10]....
        /*00a0*/ 	.word	0x00003670


	//   ....[11]....
        /*00a4*/ 	.word	0x000036a0


	//   ....[12]....
        /*00a8*/ 	.word	0x000036b0


	//   ....[13]....
        /*00ac*/ 	.word	0x000036f0


	//   ....[14]....
        /*00b0*/ 	.word	0x000037d0


	//   ....[15]....
        /*00b4*/ 	.word	0x00003800


	//   ....[16]....
        /*00b8*/ 	.word	0x000038b0


	//   ....[17]....
        /*00bc*/ 	.word	0x000038d0


	//----- nvinfo : EIATTR_VRC_CTA_INIT_COUNT
	.align		4
.L_3150:
        /*00c0*/ 	.byte	0x02, 0x4a
	.zero		1
	.zero		1


	//----- nvinfo : EIATTR_EXIT_INSTR_OFFSETS
	.align		4
        /*00c4*/ 	.byte	0x04, 0x1c
        /*00c6*/ 	.short	(.L_3152 - .L_3151)


	//   ....[0]....
.L_3151:
        /*00c8*/ 	.word	0x00000a10


	//   ....[1]....
        /*00cc*/ 	.word	0x00004530


	//----- nvinfo : EIATTR_MAX_THREADS
	.align		4
.L_3152:
        /*00d0*/ 	.byte	0x04, 0x05
        /*00d2*/ 	.short	(.L_3154 - .L_3153)
.L_3153:
        /*00d4*/ 	.word	0x00000080
        /*00d8*/ 	.word	0x00000001
        /*00dc*/ 	.word	0x00000001


	//----- nvinfo : EIATTR_CRS_STACK_SIZE
	.align		4
.L_3154:
        /*00e0*/ 	.byte	0x04, 0x1e
        /*00e2*/ 	.short	(.L_3156 - .L_3155)
.L_3155:
        /*00e4*/ 	.word	0x00000000


	//----- nvinfo : EIATTR_CBANK_PARAM_SIZE
	.align		4
.L_3156:
        /*00e8*/ 	.byte	0x03, 0x19
        /*00ea*/ 	.short	0x00e8


	//----- nvinfo : EIATTR_PARAM_CBANK
	.align		4
        /*00ec*/ 	.byte	0x04, 0x0a
        /*00ee*/ 	.short	(.L_3158 - .L_3157)
	.align		4
.L_3157:
        /*00f0*/ 	.word	index@(.nv.constant0._ZN10layer_norm13ln_fwd_kernelINS_13Kernel_traitsIf6__halffS2_fjLj5120ELj1ELj1ELj4ELj16ENS_18Kernel_traits_baseILj5120EfS2_fS2_fjLj128EEEEELb0ELb1ELb1ELb0EEEvNS_9FwdParamsE)
        /*00f4*/ 	.short	0x0380
        /*00f6*/ 	.short	0x00e8


	//----- nvinfo : EIATTR_SW_WAR
	.align		4
.L_3158:
        /*00f8*/ 	.byte	0x04, 0x36
        /*00fa*/ 	.short	(.L_3160 - .L_3159)
.L_3159:
        /*00fc*/ 	.word	0x00000008
.L_3160:


//--------------------- .nv.info._ZN10layer_norm13ln_fwd_kernelINS_13Kernel_traitsIf6__halffS2_fjLj5120ELj1ELj1ELj4ELj16ENS_18Kernel_traits_baseILj5120EfS2_fS2_fjLj128EEEEELb0ELb1ELb1ELb1EEEvNS_9FwdParamsE --------------------------
	.section	.nv.info._ZN10layer_norm13ln_fwd_kernelINS_13Kernel_traitsIf6__halffS2_fjLj5120ELj1ELj1ELj4ELj16ENS_18Kernel_traits_baseILj5120EfS2_fS2_fjLj128EEEEELb0ELb1ELb1ELb1EEEvNS_9FwdParamsE,"",@"SHT_CUDA_INFO"
	.sectionflags	@""
	.align	4


	//----- nvinfo : EIATTR_CUDA_API_VERSION
	.align		4
        /*0000*/ 	.byte	0x04, 0x37
        /*0002*/ 	.short	(.L_3162 - .L_3161)
.L_3161:
        /*0004*/ 	.word	0x00000082


	//----- nvinfo : EIATTR_KPARAM_INFO
	.align		4
.L_3162:
        /*0008*/ 	.byte	0x04, 0x17
        /*000a*/ 	.short	(.L_3164 - .L_3163)
.L_3163:
        /*000c*/ 	.word	0x00000000
        /*0010*/ 	.short	0x0000
        /*0012*/ 	.short	0x0000
        /*0014*/ 	.byte	0x00, 0xf0, 0xa1, 0x03


	//----- nvinfo : EIATTR_SPARSE_MMA_MASK
	.align		4
.L_3164:
        /*0018*/ 	.byte	0x03, 0x50
        /*001a*/ 	.short	0x0000


	//----- nvinfo : EIATTR_MAXREG_COUNT
	.align		4
        /*001c*/ 	.byte	0x03, 0x1b
        /*001e*/ 	.short	0x00ff


	//----- nvinfo : EIATTR_NUM_BARRIERS
	.align		4
        /*0020*/ 	.byte	0x02, 0x4c
        /*0022*/ 	.byte	0x01
	.zero		1


	//----- nvinfo : EIATTR_MERCURY_ISA_VERSION
	.align		4
        /*0024*/ 	.byte	0x03, 0x5f
        /*0026*/ 	.short	0x0101


	//----- nvinfo : EIATTR_COOP_GROUP_MASK_REGIDS
	.align		4
        /*0028*/ 	.byte	0x04, 0x29
        /*002a*/ 	.short	(.L_3166 - .L_3165)


	//   ....[0]....
.L_3165:
        /*002c*/ 	.word	0xffffffff


	//   ....[1]....
        /*0030*/ 	.word	0xffffffff


	//   ....[2]....
        /*0034*/ 	.word	0xffffffff


	//   ....[3]....
        /*0038*/ 	.word	0xffffffff


	//   ....[4]....
        /*003c*/ 	.word	0xffffffff


	//   ....[5]....
        /*0040*/ 	.word	0xffffffff


	//   ....[6]....
        /*0044*/ 	.word	0xffffffff


	//   ....[7]....
        /*0048*/ 	.word	0xffffffff


	//   ....[8]....
        /*004c*/ 	.word	0xffffffff


	//   ....[9]....
        /*0050*/ 	.word	0xffffffff


	//   ....[10]....
        /*0054*/ 	.word	0xffffffff


	//   ....[11]....
        /*0058*/ 	.word	0xffffffff


	//   ....[12]....
        /*005c*/ 	.word	0xffffffff


	//   ....[13]....
        /*0060*/ 	.word	0xffffffff


	//   ....[14]....
        /*0064*/ 	.word	0xffffffff


	//   ....[15]....
        /*0068*/ 	.word	0xffffffff


	//   ....[16]....
        /*006c*/ 	.word	0xffffffff


	//   ....[17]....
        /*0070*/ 	.word	0xffffffff


	//----- nvinfo : EIATTR_COOP_GROUP_INSTR_OFFSETS
	.align		4
.L_3166:
        /*0074*/ 	.byte	0x04, 0x28
        /*0076*/ 	.short	(.L_3168 - .L_3167)


	//   ....[0]....
.L_3167:
        /*0078*/ 	.word	0x000026d0


	//   ....[1]....
        /*007c*/ 	.word	0x000026f0


	//   ....[2]....
        /*0080*/ 	.word	0x00002710


	//   ....[3]....
        /*0084*/ 	.word	0x00002730


	//   ....[4]....
        /*0088*/ 	.word	0x00002750


	//   ....[5]....
        /*008c*/ 	.word	0x00002c80


	//   ....[6]....
        /*0090*/ 	.word	0x00002ca0


	//   ....[7]....
        /*0094*/ 	.word	0x00002cd0


	//   ....[8]....
        /*0098*/ 	.word	0x00002d00


	//   ....[9]....
        /*009c*/ 	.word	0x00002d40


	//   ....[10]....
        /*00a0*/ 	.word	0x00002ed0


	//   ....[11]....
        /*00a4*/ 	.word	0x00002f00


	//   ....[12]....
        /*00a8*/ 	.word	0x00002f10


	//   ....[13]....
        /*00ac*/ 	.word	0x00002f50


	//   ....[14]....
        /*00b0*/ 	.word	0x00003020


	//   ....[15]....
        /*00b4*/ 	.word	0x00003050


	//   ....[16]....
        /*00b8*/ 	.word	0x00003100


	//   ....[17]....
        /*00bc*/ 	.word	0x00003130


	//----- nvinfo : EIATTR_VRC_CTA_INIT_COUNT
	.align		4
.L_3168:
        /*00c0*/ 	.byte	0x02, 0x4a
	.zero		1
	.zero		1


	//----- nvinfo : EIATTR_EXIT_INSTR_OFFSETS
	.align		4
        /*00c4*/ 	.byte	0x04, 0x1c
        /*00c6*/ 	.short	(.L_3170 - .L_3169)


	//   ....[0]....
.L_3169:
        /*00c8*/ 	.word	0x000005c0


	//   ....[1]....
        /*00cc*/ 	.word	0x00003c60


	//----- nvinfo : EIATTR_MAX_THREADS
	.align		4
.L_3170:
        /*00d0*/ 	.byte	0x04, 0x05
        /*00d2*/ 	.short	(.L_3172 - .L_3171)
.L_3171:
        /*00d4*/ 	.word	0x00000080
        /*00d8*/ 	.word	0x00000001
        /*00dc*/ 	.word	0x00000001


	//----- nvinfo : EIATTR_CRS_STACK_SIZE
	.align		4
.L_3172:
        /*00e0*/ 	.byte	0x04, 0x1e
        /*00e2*/ 	.short	(.L_3174 - .L_3173)
.L_3173:
        /*00e4*/ 	.word	0x00000000


	//----- nvinfo : EIATTR_CBANK_PARAM_SIZE
	.align		4
.L_3174:
        /*00e8*/ 	.byte	0x03, 0x19
        /*00ea*/ 	.short	0x00e8


	//----- nvinfo : EIATTR_PARAM_CBANK
	.align		4
        /*00ec*/ 	.byte	0x04, 0x0a
        /*00ee*/ 	.short	(.L_3176 - .L_3175)
	.align		4
.L_3175:
        /*00f0*/ 	.word	index@(.nv.constant0._ZN10layer_norm13ln_fwd_kernelINS_13Kernel_traitsIf6__halffS2_fjLj5120ELj1ELj1ELj4ELj16ENS_18Kernel_traits_baseILj5120EfS2_fS2_fjLj128EEEEELb0ELb1ELb1ELb1EEEvNS_9FwdParamsE)
        /*00f4*/ 	.short	0x0380
        /*00f6*/ 	.short	0x00e8


	//----- nvinfo : EIATTR_SW_WAR
	.align		4
.L_3176:
        /*00f8*/ 	.byte	0x04, 0x36
        /*00fa*/ 	.short	(.L_3178 - .L_3177)
.L_3177:
        /*00fc*/ 	.word	0x00000008
.L_3178:


//--------------------- .nv.info._ZN10layer_norm13ln_fwd_kernelINS_13Kernel_traitsIf6__halffS2_fjLj5120ELj1ELj1ELj4ELj16ENS_18Kernel_traits_baseILj5120EfS2_fS2_fjLj128EEEEELb1ELb0ELb0ELb0EEEvNS_9FwdParamsE --------------------------
	.section	.nv.info._ZN10layer_norm13ln_fwd_kernelINS_13Kernel_traitsIf6__halffS2_fjLj5120ELj1ELj1ELj4ELj16ENS_18Kernel_traits_baseILj5120EfS2_fS2_fjLj128EEEEELb1ELb0ELb0ELb0EEEvNS_9FwdParamsE,"",@"SHT_CUDA_INFO"
	.sectionflags	@""
	.align	4


	//----- nvinfo : EIATTR_CUDA_API_VERSION
	.align		4
        /*0000*/ 	.byte	0x04, 0x37
        /*0002*/ 	.short	(.L_3180 - .L_3179)
.L_3179:
        /*0004*/ 	.word	0x00000082


	//----- nvinfo : EIATTR_KPARAM_INFO
	.align		4
.L_3180:
        /*0008*/ 	.byte	0x04, 0x17
        /*000a*/ 	.short	(.L_3182 - .L_3181)
.L_3181:
        /*000c*/ 	.word	0x00000000
        /*0010*/ 	.short	0x0000
        /*0012*/ 	.short	0x0000
        /*0014*/ 	.byte	0x00, 0xf0, 0xa1, 0x03


	//----- nvinfo : EIATTR_SPARSE_MMA_MASK
	.align		4
.L_3182:
        /*0018*/ 	.byte	0x03, 0x50
        /*001a*/ 	.short	0x0000


	//----- nvinfo : EIATTR_MAXREG_COUNT
	.align		4
        /*001c*/ 	.byte	0x03, 0x1b
        /*001e*/ 	.short	0x00ff


	//----- nvinfo : EIATTR_NUM_BARRIERS
	.align		4
        /*0020*/ 	.byte	0x02, 0x4c
        /*0022*/ 	.byte	0x01
	.zero		1


	//----- nvinfo : EIATTR_MERCURY_ISA_VERSION
	.align		4
        /*0024*/ 	.byte	0x03, 0x5f
        /*0026*/ 	.short	0x0101


	//----- nvinfo : EIATTR_COOP_GROUP_MASK_REGIDS
	.align		4
        /*0028*/ 	.byte	0x04, 0x29
        /*002a*/ 	.short	(.L_3184 - .L_3183)


	//   ....[0]....
.L_3183:
        /*002c*/ 	.word	0xffffffff


	//   ....[1]....
        /*0030*/ 	.word	0xffffffff


	//   ....[2]....
        /*0034*/ 	.word	0xffffffff


	//   ....[3]....
        /*0038*/ 	.word	0xffffffff


	//   ....[4]....
        /*003c*/ 	.word	0xffffffff


	//   ....[5]....
        /*0040*/ 	.word	0xffffffff


	//   ....[6]....
        /*0044*/ 	.word	0xffffffff


	//   ....[7]....
        /*0048*/ 	.word	0xffffffff


	//   ....[8]....
        /*004c*/ 	.word	0xffffffff


	//   ....[9]....
        /*0050*/ 	.word	0xffffffff


	//   ....[10]....
        /*0054*/ 	.word	0xffffffff


	//   ....[11]....
        /*0058*/ 	.word	0xffffffff


	//   ....[12]....
        /*005c*/ 	.word	0xffffffff


	//   ....[13]....
        /*0060*/ 	.word	0xffffffff


	//   ....[14]....
        /*0064*/ 	.word	0xffffffff


	//   ....[15]....
        /*0068*/ 	.word	0xffffffff


	//   ....[16]....
        /*006c*/ 	.word	0xffffffff


	//   ....[17]....
        /*0070*/ 	.word	0xffffffff


	//----- nvinfo : EIATTR_COOP_GROUP_INSTR_OFFSETS
	.align		4
.L_3184:
        /*0074*/ 	.byte	0x04, 0x28
        /*0076*/ 	.short	(.L_3186 - .L_3185)


	//   ....[0]....
.L_3185:
        /*0078*/ 	.word	0x0001b070


	//   ....[1]....
        /*007c*/ 	.word	0x0001b090


	//   ....[2]....
        /*0080*/ 	.word	0x0001b0b0


	//   ....[3]....
        /*0084*/ 	.word	0x0001b0d0


	//   ....[4]....
        /*0088*/ 	.word	0x0001b0f0


	//   ....[5]....
        /*008c*/ 	.word	0x0001b640


	//   ....[6]....
        /*0090*/ 	.word	0x0001b660


	//   ....[7]....
        /*0094*/ 	.word	0x0001b680


	//   ....[8]....
        /*0098*/ 	.word	0x0001b6b0


	//   ....[9]....
        /*009c*/ 	.word	0x0001b710


	//   ....[10]....
        /*00a0*/ 	.word	0x0001b760


	//   ....[11]....
        /*00a4*/ 	.word	0x0001b7f0


	//   ....[12]....
        /*00a8*/ 	.word	0x0001b870


	//   ....[13]....
        /*00ac*/ 	.word	0x0001b880


	//   ....[14]....
        /*00b0*/ 	.word	0x0001b900


	//   ....[15]....
        /*00b4*/ 	.word	0x0001b930


	//   ....[16]....
        /*00b8*/ 	.word	0x0001b9c0


	//   ....[17]....
        /*00bc*/ 	.word	0x0001b9f0


	//----- nvinfo : EIATTR_VRC_CTA_INIT_COUNT
	.align		4
.L_3186:
        /*00c0*/ 	.byte	0x02, 0x4a
	.zero		1
	.zero		1


	//----- nvinfo : EIATTR_EXIT_INSTR_OFFSETS
	.align		4
        /*00c4*/ 	.byte	0x04, 0x1c
        /*00c6*/ 	.short	(.L_3188 - .L_3187)


	//   ....[0]....
.L_3187:
        /*00c8*/ 	.word	0x000009f0


	//   ....[1]....
        /*00cc*/ 	.word	0x0001c620


	//----- nvinfo : EIATTR_INDIRECT_BRANCH_TARGETS
	.align		4
.L_3188:
        /*00d0*/ 	.byte	0x04, 0x34
        /*00d2*/ 	.short	(.L_3190 - .L_3189)


	//   ....[0]....
.L_3189:
        /*00d4*/ 	.word	.L_x_33932@srel
        /*00d8*/ 	.short	0x0
        /*00da*/ 	.short	0x0
        /*00dc*/ 	.word	0x3
        /*00e0*/ 	.word	.L_x_33933@srel
        /*00e4*/ 	.word	.L_x_33934@srel
        /*00e8*/ 	.word	.L_x_33935@srel


	//----- nvinfo : EIATTR_MAX_THREADS
	.align		4
.L_3190:
        /*00ec*/ 	.byte	0x04, 0x05
        /*00ee*/ 	.short	(.L_3192 - .L_3191)
.L_3191:
        /*00f0*/ 	.word	0x00000080
        /*00f4*/ 	.word	0x00000001
        /*00f8*/ 	.word	0x00000001


	//----- nvinfo : EIATTR_CRS_STACK_SIZE
	.align		4
.L_3192:
        /*00fc*/ 	.byte	0x04, 0x1e
        /*00fe*/ 	.short	(.L_3194 - .L_3193)
.L_3193:
        /*0100*/ 	.word	0x00000000


	//----- nvinfo : EIATTR_CBANK_PARAM_SIZE
	.align		4
.L_3194:
        /*0104*/ 	.byte	0x03, 0x19
        /*0106*/ 	.short	0x00e8


	//----- nvinfo : EIATTR_PARAM_CBANK
	.align		4
        /*0108*/ 	.byte	0x04, 0x0a
        /*010a*/ 	.short	(.L_3196 - .L_3195)
	.align		4
.L_3195:
        /*010c*/ 	.word	index@(.nv.constant0._ZN10layer_norm13ln_fwd_kernelINS_13Kernel_traitsIf6__halffS2_fjLj5120ELj1ELj1ELj4ELj16ENS_18Kernel_traits_baseILj5120EfS2_fS2_fjLj128EEEEELb1ELb0ELb0ELb0EEEvNS_9FwdParamsE)
        /*0110*/ 	.short	0x0380
        /*0112*/ 	.short	0x00e8


	//----- nvinfo : EIATTR_SW_WAR
	.align		4
.L_3196:
        /*0114*/ 	.byte	0x04, 0x36
        /*0116*/ 	.short	(.L_3198 - .L_3197)
.L_3197:
        /*0118*/ 	.word	0x00000008
.L_3198:


//--------------------- .nv.info._ZN10layer_norm13ln_fwd_kernelINS_13Kernel_traitsIf6__halffS2_fjLj5120ELj1ELj1ELj4ELj16ENS_18Kernel_traits_baseILj5120EfS2_fS2_fjLj128EEEEELb1ELb0ELb0ELb1EEEvNS_9FwdParamsE --------------------------
	.section	.nv.info._ZN10layer_norm13ln_fwd_kernelINS_13Kernel_traitsIf6__halffS2_fjLj5120ELj1ELj1ELj4ELj16ENS_18Kernel_traits_baseILj5120EfS2_fS2_fjLj128EEEEELb1ELb0ELb0ELb1EEEvNS_9FwdParamsE,"",@"SHT_CUDA_INFO"
	.sectionflags	@""
	.align	4


	//----- nvinfo : EIATTR_CUDA_API_VERSION
	.align		4
        /*0000*/ 	.byte	0x04, 0x37
        /*0002*/ 	.short	(.L_3200 - .L_3199)
.L_3199:
        /*0004*/ 	.word	0x00000082


	//----- nvinfo : EIATTR_KPARAM_INFO
	.align		4
.L_3200:
        /*0008*/ 	.byte	0x04, 0x17
        /*000a*/ 	.short	(.L_3202 - .L_3201)
.L_3201:
        /*000c*/ 	.word	0x00000000
        /*0010*/ 	.short	0x0000
        /*0012*/ 	.short	0x0000
        /*0014*/ 	.byte	0x00, 0xf0, 0xa1, 0x03


	//----- nvinfo : EIATTR_SPARSE_MMA_MASK
	.align		4
.L_3202:
        /*0018*/ 	.byte	0x03, 0x50
        /*001a*/ 	.short	0x0000


	//----- nvinfo : EIATTR_MAXREG_COUNT
	.align		4
        /*001c*/ 	.byte	0x03, 0x1b
        /*001e*/ 	.short	0x00ff


	//----- nvinfo : EIATTR_NUM_BARRIERS
	.align		4
        /*0020*/ 	.byte	0x02, 0x4c
        /*0022*/ 	.byte	0x01
	.zero		1


	//----- nvinfo : EIATTR_MERCURY_ISA_VERSION
	.align		4
        /*0024*/ 	.byte	0x03, 0x5f
        /*0026*/ 	.short	0x0101


	//----- nvinfo : EIATTR_COOP_GROUP_MASK_REGIDS
	.align		4
        /*0028*/ 	.byte	0x04, 0x29
        /*002a*/ 	.short	(.L_3204 - .L_3203)


	//   ....[0]....
.L_3203:
        /*002c*/ 	.word	0xffffffff


	//   ....[1]....
        /*0030*/ 	.word	0xffffffff


	//   ....[2]....
        /*0034*/ 	.word	0xffffffff


	//   ....[3]....
        /*0038*/ 	.word	0xffffffff


	//   ....[4]....
        /*003c*/ 	.word	0xffffffff


	//   ....[5]....
        /*0040*/ 	.word	0xffffffff


	//   ....[6]....
        /*0044*/ 	.word	0xffffffff


	//   ....[7]....
        /*0048*/ 	.word	0xffffffff


	//   ....[8]....
        /*004c*/ 	.word	0xffffffff


	//   ....[9]....
        /*0050*/ 	.word	0xffffffff


	//   ....[10]....
        /*0054*/ 	.word	0xffffffff


	//   ....[11]....
        /*0058*/ 	.word	0xffffffff


	//   ....[12]....
        /*005c*/ 	.word	0xffffffff


	//   ....[13]....
        /*0060*/ 	.word	0xffffffff


	//   ....[14]....
        /*0064*/ 	.word	0xffffffff


	//   ....[15]....
        /*0068*/ 	.word	0xffffffff


	//   ....[16]....
        /*006c*/ 	.word	0xffffffff


	//   ....[17]....
        /*0070*/ 	.word	0xffffffff


	//----- nvinfo : EIATTR_COOP_GROUP_INSTR_OFFSETS
	.align		4
.L_3204:
        /*0074*/ 	.byte	0x04, 0x28
        /*0076*/ 	.short	(.L_3206 - .L_3205)


	//   ....[0]....
.L_3205:
        /*0078*/ 	.word	0x000191b0


	//   ....[1]....
        /*007c*/ 	.word	0x000191d0


	//   ....[2]....
        /*0080*/ 	.word	0x000191f0


	//   ....[3]....
        /*0084*/ 	.word	0x00019210


	//   ....[4]....
        /*0088*/ 	.word	0x00019230


	//   ....[5]....
        /*008c*/ 	.word	0x00019770


	//   ....[6]....
        /*0090*/ 	.word	0x000197a0


	//   ....[7]....
        /*0094*/ 	.word	0x000197e0


	//   ....[8]....
        /*0098*/ 	.word	0x00019830


	//   ....[9]....
        /*009c*/ 	.word	0x00019850


	//   ....[10]....
        /*00a0*/ 	.word	0x000199f0


	//   ....[11]....
        /*00a4*/ 	.word	0x00019a30


	//   ....[12]....
        /*00a8*/ 	.word	0x00019a70


	//   ....[13]....
        /*00ac*/ 	.word	0x00019ab0


	//   ....[14]....
        /*00b0*/ 	.word	0x00019b30


	//   ....[15]....
        /*00b4*/ 	.word	0x00019b90


	//   ....[16]....
        /*00b8*/ 	.word	0x00019c20


	//   ....[17]....
        /*00bc*/ 	.word	0x00019c50


	//----- nvinfo : EIATTR_VRC_CTA_INIT_COUNT
	.align		4
.L_3206:
        /*00c0*/ 	.byte	0x02, 0x4a
	.zero		1
	.zero		1


	//----- nvinfo : EIATTR_EXIT_INSTR_OFFSETS
	.align		4
        /*00c4*/ 	.byte	0x04, 0x1c
        /*00c6*/ 	.short	(.L_3208 - .L_3207)


	//   ....[0]....
.L_3207:
        /*00c8*/ 	.word	0x000006a0


	//   ....[1]....
        /*00cc*/ 	.word	0x0001a6d0


	//----- nvinfo : EIATTR_INDIRECT_BRANCH_TARGETS
	.align		4
.L_3208:
        /*00d0*/ 	.byte	0x04, 0x34
        /*00d2*/ 	.short	(.L_3210 - .L_3209)


	//   ....[0]....
.L_3209:
        /*00d4*/ 	.word	.L_x_33936@srel
        /*00d8*/ 	.short	0x0
        /*00da*/ 	.short	0x0
        /*00dc*/ 	.word	0x3
        /*00e0*/ 	.word	.L_x_33937@srel
        /*00e4*/ 	.word	.L_x_33938@srel
        /*00e8*/ 	.word	.L_x_33939@srel


	//----- nvinfo : EIATTR_MAX_THREADS
	.align		4
.L_3210:
        /*00ec*/ 	.byte	0x04, 0x05
        /*00ee*/ 	.short	(.L_3212 - .L_3211)
.L_3211:
        /*00f0*/ 	.word	0x00000080
        /*00f4*/ 	.word	0x00000001
        /*00f8*/ 	.word	0x00000001


	//----- nvinfo : EIATTR_CRS_STACK_SIZE
	.align		4
.L_3212:
        /*00fc*/ 	.byte	0x04, 0x1e
        /*00fe*/ 	.short	(.L_3214 - .L_3213)
.L_3213:
        /*0100*/ 	.word	0x00000000


	//----- nvinfo : EIATTR_CBANK_PARAM_SIZE
	.align		4
.L_3214:
        /*0104*/ 	.byte	0x03, 0x19
        /*0106*/ 	.short	0x00e8


	//----- nvinfo : EIATTR_PARAM_CBANK
	.align		4
        /*0108*/ 	.byte	0x04, 0x0a
        /*010a*/ 	.short	(.L_3216 - .L_3215)
	.align		4
.L_3215:
        /*010c*/ 	.word	index@(.nv.constant0._ZN10layer_norm13ln_fwd_kernelINS_13Kernel_traitsIf6__halffS2_fjLj5120ELj1ELj1ELj4ELj16ENS_18Kernel_traits_baseILj5120EfS2_fS2_fjLj128EEEEELb1ELb0ELb0ELb1EEEvNS_9FwdParamsE)
        /*0110*/ 	.short	0x0380
        /*0112*/ 	.short	0x00e8


	//----- nvinfo : EIATTR_SW_WAR
	.align		4
.L_3216:
        /*0114*/ 	.byte	0x04, 0x36
        /*0116*/ 	.short	(.L_3218 - .L_3217)
.L_3217:
        /*0118*/ 	.word	0x00000008
.L_3218:


//--------------------- .nv.info._ZN10layer_norm13ln_fwd_kernelINS_13Kernel_traitsIf6__halffS2_fjLj5120ELj1ELj1ELj4ELj16ENS_18Kernel_traits_baseILj5120EfS2_fS2_fjLj128EEEEELb1ELb0ELb1ELb0EEEvNS_9FwdParamsE --------------------------
	.section	.nv.info._ZN10layer_norm13ln_fwd_kernelINS_13Kernel_traitsIf6__halffS2_fjLj5120ELj1ELj1ELj4ELj16ENS_18Kernel_traits_baseILj5120EfS2_fS2_fjLj128EEEEELb1ELb0ELb1ELb0EEEvNS_9FwdParamsE,"",@"SHT_CUDA_INFO"
	.sectionflags	@""
	.align	4


	//----- nvinfo : EIATTR_CUDA_API_VERSION
	.align		4
        /*0000*/ 	.byte	0x04, 0x37
        /*0002*/ 	.short	(.L_3220 - .L_3219)
.L_3219:
        /*0004*/ 	.word	0x00000082


	//----- nvinfo : EIATTR_KPARAM_INFO
	.align		4
.L_3220:
        /*0008*/ 	.byte	0x04, 0x17
        /*000a*/ 	.short	(.L_3222 - .L_3221)
.L_3221:
        /*000c*/ 	.word	0x00000000
        /*0010*/ 	.short	0x0000
        /*0012*/ 	.short	0x0000
        /*0014*/ 	.byte	0x00, 0xf0, 0xa1, 0x03


	//----- nvinfo : EIATTR_SPARSE_MMA_MASK
	.align		4
.L_3222:
        /*0018*/ 	.byte	0x03, 0x50
        /*001a*/ 	.short	0x0000


	//----- nvinfo : EIATTR_MAXREG_COUNT
	.align		4
        /*001c*/ 	.byte	0x03, 0x1b
        /*001e*/ 	.short	0x00ff


	//----- nvinfo : EIATTR_NUM_BARRIERS
	.align		4
        /*0020*/ 	.byte	0x02, 0x4c
        /*0022*/ 	.byte	0x01
	.zero		1


	//----- nvinfo : EIATTR_MERCURY_ISA_VERSION
	.align		4
        /*0024*/ 	.byte	0x03, 0x5f
        /*0026*/ 	.short	0x0101


	//----- nvinfo : EIATTR_COOP_GROUP_MASK_REGIDS
	.align		4
        /*0028*/ 	.byte	0x04, 0x29
        /*002a*/ 	.short	(.L_3224 - .L_3223)


	//   ....[0]....
.L_3223:
        /*002c*/ 	.word	0xffffffff


	//   ....[1]....
        /*0030*/ 	.word	0xffffffff


	//   ....[2]....
        /*0034*/ 	.word	0xffffffff


	//   ....[3]....
        /*0038*/ 	.word	0xffffffff


	//   ....[4]....
        /*003c*/ 	.word	0xffffffff


	//   ....[5]....
        /*0040*/ 	.word	0xffffffff


	//   ....[6]....
        /*0044*/ 	.word	0xffffffff


	//   ....[7]....
        /*0048*/ 	.word	0xffffffff


	//   ....[8]....
        /*004c*/ 	.word	0xffffffff


	//   ....[9]....
        /*0050*/ 	.word	0xffffffff


	//   ....[10]....
        /*0054*/ 	.word	0xffffffff


	//   ....[11]....
        /*0058*/ 	.word	0xffffffff


	//   ....[12]....
        /*005c*/ 	.word	0xffffffff


	//   ....[13]....
        /*0060*/ 	.word	0xffffffff


	//   ....[14]....
        /*0064*/ 	.word	0xffffffff


	//   ....[15]....
        /*0068*/ 	.word	0xffffffff


	//   ....[16]....
        /*006c*/ 	.word	0xffffffff


	//   ....[17]....
        /*0070*/ 	.word	0xffffffff


	//----- nvinfo : EIATTR_COOP_GROUP_INSTR_OFFSETS
	.align		4
.L_3224:
        /*0074*/ 	.byte	0x04, 0x28
        /*0076*/ 	.short	(.L_3226 - .L_3225)


	//   ....[0]....
.L_3225:
        /*0078*/ 	.word	0x00020bd0


	//   ....[1]....
        /*007c*/ 	.word	0x00020bf0


	//   ....[2]....
        /*0080*/ 	.word	0x00020c10


	//   ....[3]....
        /*0084*/ 	.word	0x00020c30


	//   ....[4]....
        /*0088*/ 	.word	0x00020c50


	//   ....[5]....
        /*008c*/ 	.word	0x000211e0


	//   ....[6]....
        /*0090*/ 	.word	0x00021200


	//   ....[7]....
        /*0094*/ 	.word	0x00021220


	//   ....[8]....
        /*0098*/ 	.word	0x00021240


	//   ....[9]....
        /*009c*/ 	.word	0x00021260


	//   ....[10]....
        /*00a0*/ 	.word	0x000213e0


	//   ....[11]....
        /*00a4*/ 	.word	0x00021420


	//   ....[12]....
        /*00a8*/ 	.word	0x00021440


	//   ....[13]....
        /*00ac*/ 	.word	0x000214a0


	//   ....[14]....
        /*00b0*/ 	.word	0x00021550


	//   ....[15]....
        /*00b4*/ 	.word	0x00021580


	//   ....[16]....
        /*00b8*/ 	.word	0x00021650


	//   ....[17]....
        /*00bc*/ 	.word	0x00021670


	//----- nvinfo : EIATTR_VRC_CTA_INIT_COUNT
	.align		4
.L_3226:
        /*00c0*/ 	.byte	0x02, 0x4a
	.zero		1
	.zero		1


	//----- nvinfo : EIATTR_EXIT_INSTR_OFFSETS
	.align		4
        /*00c4*/ 	.byte	0x04, 0x1c
        /*00c6*/ 	.short	(.L_3228 - .L_3227)


	//   ....[0]....
.L_3227:
        /*00c8*/ 	.word	0x00000a00


	//   ....[1]....
        /*00cc*/ 	.word	0x000222d0


	//----- nvinfo : EIATTR_MAX_THREADS
	.align		4
.L_3228:
        /*00d0*/ 	.byte	0x04, 0x05
        /*00d2*/ 	.short	(.L_3230 - .L_3229)
.L_3229:
        /*00d4*/ 	.word	0x00000080
        /*00d8*/ 	.word	0x00000001
        /*00dc*/ 	.word	0x00000001


	//----- nvinfo : EIATTR_CRS_STACK_SIZE
	.align		4
.L_3230:
        /*00e0*/ 	.byte	0x04, 0x1e
        /*00e2*/ 	.short	(.L_3232 - .L_3231)
.L_3231:
        /*00e4*/ 	.word	0x00000000


	//----- nvinfo : EIATTR_CBANK_PARAM_SIZE
	.align		4
.L_3232:
        /*00e8*/ 	.byte	0x03, 0x19
        /*00ea*/ 	.short	0x00e8


	//----- nvinfo : EIATTR_PARAM_CBANK
	.align		4
        /*00ec*/ 	.byte	0x04, 0x0a
        /*00ee*/ 	.short	(.L_3234 - .L_3233)
	.align		4
.L_3233:
        /*00f0*/ 	.word	index@(.nv.constant0._ZN10layer_norm13ln_fwd_kernelINS_13Kernel_traitsIf6__halffS2_fjLj5120ELj1ELj1ELj4ELj16ENS_18Kernel_traits_baseILj5120EfS2_fS2_fjLj128EEEEELb1ELb0ELb1ELb0EEEvNS_9FwdParamsE)
        /*00f4*/ 	.short	0x0380
        /*00f6*/ 	.short	0x00e8


	//----- nvinfo : EIATTR_SW_WAR
	.align		4
.L_3234:
        /*00f8*/ 	.byte	0x04, 0x36
        /*00fa*/ 	.short	(.L_3236 - .L_3235)
.L_3235:
        /*00fc*/ 	.word	0x00000008
.L_3236:


//--------------------- .nv.info._ZN10layer_norm13ln_fwd_kernelINS_13Kernel_traitsIf6__halffS2_fjLj5120ELj1ELj1ELj4ELj16ENS_18Kernel_traits_baseILj5120EfS2_fS2_fjLj128EEEEELb1ELb0ELb1ELb1EEEvNS_9FwdParamsE --------------------------
	.section	.nv.info._ZN10layer_norm13ln_fwd_kernelINS_13Kernel_traitsIf6__halffS2_fjLj5120ELj1ELj1ELj4ELj16ENS_18Kernel_traits_baseILj5120EfS2_fS2_fjLj128EEEEELb1ELb0ELb1ELb1EEEvNS_9FwdParamsE,"",@"SHT_CUDA_INFO"
	.sectionflags	@""
	.align	4


	//----- nvinfo : EIATTR_CUDA_API_VERSION
	.align		4
        /*0000*/ 	.byte	0x04, 0x37
        /*0002*/ 	.short	(.L_3238 - .L_3237)
.L_3237:
        /*0004*/ 	.word	0x00000082


	//----- nvinfo : EIATTR_KPARAM_INFO
	.align		4
.L_3238:
        /*0008*/ 	.byte	0x04, 0x17
        /*000a*/ 	.short	(.L_3240 - .L_3239)
.L_3239:
        /*000c*/ 	.word	0x00000000
        /*0010*/ 	.short	0x0000
        /*0012*/ 	.short	0x0000
        /*0014*/ 	.byte	0x00, 0xf0, 0xa1, 0x03


	//----- nvinfo : EIATTR_SPARSE_MMA_MASK
	.align		4
.L_3240:
        /*0018*/ 	.byte	0x03, 0x50
        /*001a*/ 	.short	0x0000


	//----- nvinfo : EIATTR_MAXREG_COUNT
	.align		4
        /*001c*/ 	.byte	0x03, 0x1b
        /*001e*/ 	.short	0x00ff


	//----- nvinfo : EIATTR_NUM_BARRIERS
	.align		4
        /*0020*/ 	.byte	0x02, 0x4c
        /*0022*/ 	.byte	0x01
	.zero		1


	//----- nvinfo : EIATTR_MERCURY_ISA_VERSION
	.align		4
        /*0024*/ 	.byte	0x03, 0x5f
        /*0026*/ 	.short	0x0101


	//----- nvinfo : EIATTR_COOP_GROUP_MASK_REGIDS
	.align		4
        /*0028*/ 	.byte	0x04, 0x29
        /*002a*/ 	.short	(.L_3242 - .L_3241)


	//   ....[0]....
.L_3241:
        /*002c*/ 	.word	0xffffffff


	//   ....[1]....
        /*0030*/ 	.word	0xffffffff


	//   ....[2]....
        /*0034*/ 	.word	0xffffffff


	//   ....[3]....
        /*0038*/ 	.word	0xffffffff


	//   ....[4]....
        /*003c*/ 	.word	0xffffffff


	//   ....[5]....
        /*0040*/ 	.word	0xffffffff


	//   ....[6]....
        /*0044*/ 	.word	0xffffffff


	//   ....[7]....
        /*0048*/ 	.word	0xffffffff


	//   ....[8]....
        /*004c*/ 	.word	0xffffffff


	//   ....[9]....
        /*0050*/ 	.word	0xffffffff


	//   ....[10]....
        /*0054*/ 	.word	0xffffffff


	//   ....[11]....
        /*0058*/ 	.word	0xffffffff


	//   ....[12]....
        /*005c*/ 	.word	0xffffffff


	//   ....[13]....
        /*0060*/ 	.word	0xffffffff


	//   ....[14]....
        /*0064*/ 	.word	0xffffffff


	//   ....[15]....
        /*0068*/ 	.word	0xffffffff


	//   ....[16]....
        /*006c*/ 	.word	0xffffffff


	//   ....[17]....
        /*0070*/ 	.word	0xffffffff


	//----- nvinfo : EIATTR_COOP_GROUP_INSTR_OFFSETS
	.align		4
.L_3242:
        /*0074*/ 	.byte	0x04, 0x28
        /*0076*/ 	.short	(.L_3244 - .L_3243)


	//   ....[0]....
.L_3243:
        /*0078*/ 	.word	0x0001b0e0


	//   ....[1]....
        /*007c*/ 	.word	0x0001b120


	//   ....[2]....
        /*0080*/ 	.word	0x0001b140


	//   ....[3]....
        /*0084*/ 	.word	0x0001b160


	//   ....[4]....
        /*0088*/ 	.word	0x0001b180


	//   ....[5]....
        /*008c*/ 	.word	0x0001b6b0


	//   ....[6]....
        /*0090*/ 	.word	0x0001b6d0


	//   ....[7]....
        /*0094*/ 	.word	0x0001b700


	//   ....[8]....
        /*0098*/ 	.word	0x0001b730


	//   ....[9]....
        /*009c*/ 	.word	0x0001b760


	//   ....[10]....
        /*00a0*/ 	.word	0x0001b8e0


	//   ....[11]....
        /*00a4*/ 	.word	0x0001b920


	//   ....[12]....
        /*00a8*/ 	.word	0x0001b940


	//   ....[13]....
        /*00ac*/ 	.word	0x0001b9d0


	//   ....[14]....
        /*00b0*/ 	.word	0x0001ba40


	//   ....[15]....
        /*00b4*/ 	.word	0x0001ba50


	//   ....[16]....
        /*00b8*/ 	.word	0x0001bb30


	//   ....[17]....
        /*00bc*/ 	.word	0x0001bb60


	//----- nvinfo : EIATTR_VRC_CTA_INIT_COUNT
	.align		4
.L_3244:
        /*00c0*/ 	.byte	0x02, 0x4a
	.zero		1
	.zero		1


	//----- nvinfo : EIATTR_EXIT_INSTR_OFFSETS
	.align		4
        /*00c4*/ 	.byte	0x04, 0x1c
        /*00c6*/ 	.short	(.L_3246 - .L_3245)


	//   ....[0]....
.L_3245:
        /*00c8*/ 	.word	0x000006a0


	//   ....[1]....
        /*00cc*/ 	.word	0x0001c690


	//----- nvinfo : EIATTR_MAX_THREADS
	.align		4
.L_3246:
        /*00d0*/ 	.byte	0x04, 0x05
        /*00d2*/ 	.short	(.L_3248 - .L_3247)
.L_3247:
        /*00d4*/ 	.word	0x00000080
        /*00d8*/ 	.word	0x00000001
        /*00dc*/ 	.word	0x00000001


	//----- nvinfo : EIATTR_CRS_STACK_SIZE
	.align		4
.L_3248:
        /*00e0*/ 	.byte	0x04, 0x1e
        /*00e2*/ 	.short	(.L_3250 - .L_3249)
.L_3249:
        /*00e4*/ 	.word	0x00000000


	//----- nvinfo : EIATTR_CBANK_PARAM_SIZE
	.align		4
.L_3250:
        /*00e8*/ 	.byte	0x03, 0x19
        /*00ea*/ 	.short	0x00e8


	//----- nvinfo : EIATTR_PARAM_CBANK
	.align		4
        /*00ec*/ 	.byte	0x04, 0x0a
        /*00ee*/ 	.short	(.L_3252 - .L_3251)
	.align		4
.L_3251:
        /*00f0*/ 	.word	index@(.nv.constant0._ZN10layer_norm13ln_fwd_kernelINS_13Kernel_traitsIf6__halffS2_fjLj5120ELj1ELj1ELj4ELj16ENS_18Kernel_traits_baseILj5120EfS2_fS2_fjLj128EEEEELb1ELb0ELb1ELb1EEEvNS_9FwdParamsE)
        /*00f4*/ 	.short	0x0380
        /*00f6*/ 	.short	0x00e8


	//----- nvinfo : EIATTR_SW_WAR
	.align		4
.L_3252:
        /*00f8*/ 	.byte	0x04, 0x36
        /*00fa*/ 	.short	(.L_3254 - .L_3253)
.L_3253:
        /*00fc*/ 	.word	0x00000008
.L_3254:


//--------------------- .nv.info._ZN10layer_norm13ln_fwd_kernelINS_13Kernel_traitsIf6__halffS2_fjLj5120ELj1ELj1ELj4ELj16ENS_18Kernel_traits_baseILj5120EfS2_fS2_fjLj128EEEEELb1ELb1ELb0ELb0EEEvNS_9FwdParamsE --------------------------
	.section	.nv.info._ZN10layer_norm13ln_fwd_kernelINS_13Kernel_traitsIf6__halffS2_fjLj5120ELj1ELj1ELj4ELj16ENS_18Kernel_traits_baseILj5120EfS2_fS2_fjLj128EEEEELb1ELb1ELb0ELb0EEEvNS_9FwdParamsE,"",@"SHT_CUDA_INFO"
	.sectionflags	@""
	.align	4


	//----- nvinfo : EIATTR_CUDA_API_VERSION
	.align		4
        /*0000*/ 	.byte	0x04, 0x37
        /*0002*/ 	.short	(.L_3256 - .L_3255)
.L_3255:
        /*0004*/ 	.word	0x00000082


	//----- nvinfo : EIATTR_KPARAM_INFO
	.align		4
.L_3256:
        /*0008*/ 	.byte	0x04, 0x17
        /*000a*/ 	.short	(.L_3258 - .L_3257)
.L_3257:
        /*000c*/ 	.word	0x00000000
        /*0010*/ 	.short	0x0000
        /*0012*/ 	.short	0x0000
        /*0014*/ 	.byte	0x00, 0xf0, 0xa1, 0x03


	//----- nvinfo : EIATTR_SPARSE_MMA_MASK
	.align		4
.L_3258:
        /*0018*/ 	.byte	0x03, 0x50
        /*001a*/ 	.short	0x0000


	//----- nvinfo : EIATTR_MAXREG_COUNT
	.align		4
        /*001c*/ 	.byte	0x03, 0x1b
        /*001e*/ 	.short	0x00ff


	//----- nvinfo : EIATTR_NUM_BARRIERS
	.align		4
        /*0020*/ 	.byte	0x02, 0x4c
        /*0022*/ 	.byte	0x01
	.zero		1


	//----- nvinfo : EIATTR_MERCURY_ISA_VERSION
	.align		4
        /*0024*/ 	.byte	0x03, 0x5f
        /*0026*/ 	.short	0x0101


	//----- nvinfo : EIATTR_COOP_GROUP_MASK_REGIDS
	.align		4
        /*0028*/ 	.byte	0x04, 0x29
        /*002a*/ 	.short	(.L_3260 - .L_3259)


	//   ....[0]....
.L_3259:
        /*002c*/ 	.word	0xffffffff


	//   ....[1]....
        /*0030*/ 	.word	0xffffffff


	//   ....[2]....
        /*0034*/ 	.word	0xffffffff


	//   ....[3]....
        /*0038*/ 	.word	0xffffffff


	//   ....[4]....
        /*003c*/ 	.word	0xffffffff


	//   ....[5]....
        /*0040*/ 	.word	0xffffffff


	//   ....[6]....
        /*0044*/ 	.word	0xffffffff


	//   ....[7]....
        /*0048*/ 	.word	0xffffffff


	//   ....[8]....
        /*004c*/ 	.word	0xffffffff


	//   ....[9]....
        /*0050*/ 	.word	0xffffffff


	//   ....[10]....
        /*0054*/ 	.word	0xffffffff


	//   ....[11]....
        /*0058*/ 	.word	0xffffffff


	//   ....[12]....
        /*005c*/ 	.word	0xffffffff


	//   ....[13]....
        /*0060*/ 	.word	0xffffffff


	//   ....[14]....
        /*0064*/ 	.word	0xffffffff


	//   ....[15]....
        /*0068*/ 	.word	0xffffffff


	//   ....[16]....
        /*006c*/ 	.word	0xffffffff


	//   ....[17]....
        /*0070*/ 	.word	0xffffffff


	//----- nvinfo : EIATTR_COOP_GROUP_INSTR_OFFSETS
	.align		4
.L_3260:
        /*0074*/ 	.byte	0x04, 0x28
        /*0076*/ 	.short	(.L_3262 - .L_3261)


	//   ....[0]....
.L_3261:
        /*0078*/ 	.word	0x00021110


	//   ....[1]....
        /*007c*/ 	.word	0x00021130


	//   ....[2]....
        /*0080*/ 	.word	0x00021150


	//   ....[3]....
        /*0084*/ 	.word	0x00021170


	//   ....[4]....
        /*0088*/ 	.word	0x00021190


	//   ....[5]....
        /*008c*/ 	.word	0x00021710


	//   ....[6]....
        /*0090*/ 	.word	0x00021730


	//   ....[7]....
        /*0094*/ 	.word	0x00021750


	//   ....[8]....
        /*0098*/ 	.word	0x00021770


	//   ....[9]....
        /*009c*/ 	.word	0x00021790


	//   ....[10]....
        /*00a0*/ 	.word	0x00021910


	//   ....[11]....
        /*00a4*/ 	.word	0x00021950


	//   ....[12]....
        /*00a8*/ 	.word	0x00021990


	//   ....[13]....
        /*00ac*/ 	.word	0x000219e0


	//   ....[14]....
        /*00b0*/ 	.word	0x00021a40


	//   ....[15]....
        /*00b4*/ 	.word	0x00021ab0


	//   ....[16]....
        /*00b8*/ 	.word	0x00021b10


	//   ....[17]....
        /*00bc*/ 	.word	0x00021b60


	//----- nvinfo : EIATTR_VRC_CTA_INIT_COUNT
	.align		4
.L_3262:
        /*00c0*/ 	.byte	0x02, 0x4a
	.zero		1
	.zero		1


	//----- nvinfo : EIATTR_EXIT_INSTR_OFFSETS
	.align		4
        /*00c4*/ 	.byte	0x04, 0x1c
        /*00c6*/ 	.short	(.L_3264 - .L_3263)


	//   ....[0]....
.L_3263:
        /*00c8*/ 	.word	0x00000af0


	//   ....[1]....
        /*00cc*/ 	.word	0x00022790


	//----- nvinfo : EIATTR_INDIRECT_BRANCH_TARGETS
	.align		4
.L_3264:
        /*00d0*/ 	.byte	0x04, 0x34
        /*00d2*/ 	.short	(.L_3266 - .L_3265)


	//   ....[0]....
.L_3265:
        /*00d4*/ 	.word	.L_x_33940@srel
        /*00d8*/ 	.short	0x0
        /*00da*/ 	.short	0x0
        /*00dc*/ 	.word	0x3
        /*00e0*/ 	.word	.L_x_33941@srel
        /*00e4*/ 	.word	.L_x_33942@srel
        /*00e8*/ 	.word	.L_x_33943@srel


	//----- nvinfo : EIATTR_MAX_THREADS
	.align		4
.L_3266:
        /*00ec*/ 	.byte	0x04, 0x05
        /*00ee*/ 	.short	(.L_3268 - .L_3267)
.L_3267:
        /*00f0*/ 	.word	0x00000080
        /*00f4*/ 	.word	0x00000001
        /*00f8*/ 	.word	0x00000001


	//----- nvinfo : EIATTR_CRS_STACK_SIZE
	.align		4
.L_3268:
        /*00fc*/ 	.byte	0x04, 0x1e
        /*00fe*/ 	.short	(.L_3270 - .L_3269)
.L_3269:
        /*0100*/ 	.word	0x00000000


	//----- nvinfo : EIATTR_CBANK_PARAM_SIZE
	.align		4
.L_3270:
        /*0104*/ 	.byte	0x03, 0x19
        /*0106*/ 	.short	0x00e8


	//----- nvinfo : EIATTR_PARAM_CBANK
	.align		4
        /*0108*/ 	.byte	0x04, 0x0a
        /*010a*/ 	.short	(.L_3272 - .L_3271)
	.align		4
.L_3271:
        /*010c*/ 	.word	index@(.nv.constant0._ZN10layer_norm13ln_fwd_kernelINS_13Kernel_traitsIf6__halffS2_fjLj5120ELj1ELj1ELj4ELj16ENS_18Kernel_traits_baseILj5120EfS2_fS2_fjLj128EEEEELb1ELb1ELb0ELb0EEEvNS_9FwdParamsE)
        /*0110*/ 	.short	0x0380
        /*0112*/ 	.short	0x00e8


	//----- nvinfo : EIATTR_SW_WAR
	.align		4
.L_3272:
        /*0114*/ 	.byte	0x04, 0x36
        /*0116*/ 	.short	(.L_3274 - .L_3273)
.L_3273:
        /*0118*/ 	.word	0x00000008
.L_3274:


//--------------------- .nv.info._ZN10layer_norm13ln_fwd_kernelINS_13Kernel_traitsIf6__halffS2_fjLj5120ELj1ELj1ELj4ELj16ENS_18Kernel_traits_baseILj5120EfS2_fS2_fjLj128EEEEELb1ELb1ELb0ELb1EEEvNS_9FwdParamsE --------------------------
	.section	.nv.info._ZN10layer_norm13ln_fwd_kernelINS_13Kernel_traitsIf6__halffS2_fjLj5120ELj1ELj1ELj4ELj16ENS_18Kernel_traits_baseILj5120EfS2_fS2_fjLj128EEEEELb1ELb1ELb0ELb1EEEvNS_9FwdParamsE,"",@"SHT_CUDA_INFO"
	.sectionflags	@""
	.align	4


	//----- nvinfo : EIATTR_CUDA_API_VERSION
	.align		4
        /*0000*/ 	.byte	0x04, 0x37
        /*0002*/ 	.short	(.L_3276 - .L_3275)
.L_3275:
        /*0004*/ 	.word	0x00000082


	//----- nvinfo : EIATTR_KPARAM_INFO
	.align		4
.L_3276:
        /*0008*/ 	.byte	0x04, 0x17
        /*000a*/ 	.short	(.L_3278 - .L_3277)
.L_3277:
        /*000c*/ 	.word	0x00000000
        /*0010*/ 	.short	0x0000
        /*0012*/ 	.short	0x0000
        /*0014*/ 	.byte	0x00, 0xf0, 0xa1, 0x03


	//----- nvinfo : EIATTR_SPARSE_MMA_MASK
	.align		4
.L_3278:
        /*0018*/ 	.byte	0x03, 0x50
        /*001a*/ 	.short	0x0000


	//----- nvinfo : EIATTR_MAXREG_COUNT
	.align		4
        /*001c*/ 	.byte	0x03, 0x1b
        /*001e*/ 	.short	0x00ff


	//----- nvinfo : EIATTR_NUM_BARRIERS
	.align		4
        /*0020*/ 	.byte	0x02, 0x4c
        /*0022*/ 	.byte	0x01
	.zero		1


	//----- nvinfo : EIATTR_MERCURY_ISA_VERSION
	.align		4
        /*0024*/ 	.byte	0x03, 0x5f
        /*0026*/ 	.short	0x0101


	//----- nvinfo : EIATTR_COOP_GROUP_MASK_REGIDS
	.align		4
        /*0028*/ 	.byte	0x04, 0x29
        /*002a*/ 	.short	(.L_3280 - .L_3279)


	//   ....[0]....
.L_3279:
        /*002c*/ 	.word	0xffffffff


	//   ....[1]....
        /*0030*/ 	.word	0xffffffff


	//   ....[2]....
        /*0034*/ 	.word	0xffffffff


	//   ....[3]....
        /*0038*/ 	.word	0xffffffff


	//   ....[4]....
        /*003c*/ 	.word	0xffffffff


	//   ....[5]....
        /*0040*/ 	.word	0xffffffff


	//   ....[6]....
        /*0044*/ 	.word	0xffffffff


	//   ....[7]....
        /*0048*/ 	.word	0xffffffff


	//   ....[8]....
        /*004c*/ 	.word	0xffffffff


	//   ....[9]....
        /*0050*/ 	.word	0xffffffff


	//   ....[10]....
        /*0054*/ 	.word	0xffffffff


	//   ....[11]....
        /*0058*/ 	.word	0xffffffff


	//   ....[12]....
        /*005c*/ 	.word	0xffffffff


	//   ....[13]....
        /*0060*/ 	.word	0xffffffff


	//   ....[14]....
        /*0064*/ 	.word	0xffffffff


	//   ....[15]....
        /*0068*/ 	.word	0xffffffff


	//   ....[16]....
        /*006c*/ 	.word	0xffffffff


	//   ....[17]....
        /*0070*/ 	.word	0xffffffff


	//----- nvinfo : EIATTR_COOP_GROUP_INSTR_OFFSETS
	.align		4
.L_3280:
        /*0074*/ 	.byte	0x04, 0x28
        /*0076*/ 	.short	(.L_3282 - .L_3281)


	//   ....[0]....
.L_3281:
        /*0078*/ 	.word	0x0001f420


	//   ....[1]....
        /*007c*/ 	.word	0x0001f440


	//   ....[2]....
        /*0080*/ 	.word	0x0001f460


	//   ....[3]....
        /*0084*/ 	.word	0x0001f480


	//   ....[4]....
        /*0088*/ 	.word	0x0001f4a0


	//   ....[5]....
        /*008c*/ 	.word	0x0001f9e0


	//   ....[6]....
        /*0090*/ 	.word	0x0001fa10


	//   ....[7]....
        /*0094*/ 	.word	0x0001fa40


	//   ....[8]....
        /*0098*/ 	.word	0x0001fa80


	//   ....[9]....
        /*009c*/ 	.word	0x0001fab0


	//   ....[10]....
        /*00a0*/ 	.word	0x0001fc60


	//   ....[11]....
        /*00a4*/ 	.word	0x0001fca0


	//   ....[12]....
        /*00a8*/ 	.word	0x0001fce0


	//   ....[13]....
        /*00ac*/ 	.word	0x0001fd20


	//   ....[14]....
        /*00b0*/ 	.word	0x0001fda0


	//   ....[15]....
        /*00b4*/ 	.word	0x0001fe10


	//   ....[16]....
        /*00b8*/ 	.word	0x0001fe90


	//   ....[17]....
        /*00bc*/ 	.word	0x0001fec0


	//----- nvinfo : EIATTR_VRC_CTA_INIT_COUNT
	.align		4
.L_3282:
        /*00c0*/ 	.byte	0x02, 0x4a
	.zero		1
	.zero		1


	//----- nvinfo : EIATTR_EXIT_INSTR_OFFSETS
	.align		4
        /*00c4*/ 	.byte	0x04, 0x1c
        /*00c6*/ 	.short	(.L_3284 - .L_3283)


	//   ....[0]....
.L_3283:
        /*00c8*/ 	.word	0x000006e0


	//   ....[1]....
        /*00cc*/ 	.word	0x00020940


	//----- nvinfo : EIATTR_INDIRECT_BRANCH_TARGETS
	.align		4
.L_3284:
        /*00d0*/ 	.byte	0x04, 0x34
        /*00d2*/ 	.short	(.L_3286 - .L_3285)


	//   ....[0]....
.L_3285:
        /*00d4*/ 	.word	.L_x_33944@srel
        /*00d8*/ 	.short	0x0
        /*00da*/ 	.short	0x0
        /*00dc*/ 	.word	0x3
        /*00e0*/ 	.word	.L_x_33945@srel
        /*00e4*/ 	.word	.L_x_33946@srel
        /*00e8*/ 	.word	.L_x_33947@srel


	//----- nvinfo : EIATTR_MAX_THREADS
	.align		4
.L_3286:
        /*00ec*/ 	.byte	0x04, 0x05
        /*00ee*/ 	.short	(.L_3288 - .L_3287)
.L_3287:
        /*00f0*/ 	.word	0x00000080
        /*00f4*/ 	.word	0x00000001
        /*00f8*/ 	.word	0x00000001


	//----- nvinfo : EIATTR_CRS_STACK_SIZE
	.align		4
.L_3288:
        /*00fc*/ 	.byte	0x04, 0x1e
        /*00fe*/ 	.short	(.L_3290 - .L_3289)
.L_3289:
        /*0100*/ 	.word	0x00000000


	//----- nvinfo : EIATTR_CBANK_PARAM_SIZE
	.align		4
.L_3290:
        /*0104*/ 	.byte	0x03, 0x19
        /*0106*/ 	.short	0x00e8


	//----- nvinfo : EIATTR_PARAM_CBANK
	.align		4
        /*0108*/ 	.byte	0x04, 0x0a
        /*010a*/ 	.short	(.L_3292 - .L_3291)
	.align		4
.L_3291:
        /*010c*/ 	.word	index@(.nv.constant0._ZN10layer_norm13ln_fwd_kernelINS_13Kernel_traitsIf6__halffS2_fjLj5120ELj1ELj1ELj4ELj16ENS_18Kernel_traits_baseILj5120EfS2_fS2_fjLj128EEEEELb1ELb1ELb0ELb1EEEvNS_9FwdParamsE)
        /*0110*/ 	.short	0x0380
        /*0112*/ 	.short	0x00e8


	//----- nvinfo : EIATTR_SW_WAR
	.align		4
.L_3292:
        /*0114*/ 	.byte	0x04, 0x36
        /*0116*/ 	.short	(.L_3294 - .L_3293)
.L_3293:
        /*0118*/ 	.word	0x00000008
.L_3294:


//--------------------- .nv.info._ZN10layer_norm13ln_fwd_kernelINS_13Kernel_traitsIf6__halffS2_fjLj5120ELj1ELj1ELj4ELj16ENS_18Kernel_traits_baseILj5120EfS2_fS2_fjLj128EEEEELb1ELb1ELb1ELb0EEEvNS_9FwdParamsE --------------------------
	.section	.nv.info._ZN10layer_norm13ln_fwd_kernelINS_13Kernel_traitsIf6__halffS2_fjLj5120ELj1ELj1ELj4ELj16ENS_18Kernel_traits_baseILj5120EfS2_fS2_fjLj128EEEEELb1ELb1ELb1ELb0EEEvNS_9FwdParamsE,"",@"SHT_CUDA_INFO"
	.sectionflags	@""
	.align	4


	//----- nvinfo : EIATTR_CUDA_API_VERSION
	.align		4
        /*0000*/ 	.byte	0x04, 0x37
        /*0002*/ 	.short	(.L_3296 - .L_3295)
.L_3295:
        /*0004*/ 	.word	0x00000082


	//----- nvinfo : EIATTR_KPARAM_INFO
	.align		4
.L_3296:
        /*0008*/ 	.byte	0x04, 0x17
        /*000a*/ 	.short	(.L_3298 - .L_3297)
.L_3297:
        /*000c*/ 	.word	0x00000000
        /*0010*/ 	.short	0x0000
        /*0012*/ 	.short	0x0000
        /*0014*/ 	.byte	0x00, 0xf0, 0xa1, 0x03


	//----- nvinfo : EIATTR_SPARSE_MMA_MASK
	.align		4
.L_3298:
        /*0018*/ 	.byte	0x03, 0x50
        /*001a*/ 	.short	0x0000


	//----- nvinfo : EIATTR_MAXREG_COUNT
	.align		4
        /*001c*/ 	.byte	0x03, 0x1b
        /*001e*/ 	.short	0x00ff


	//----- nvinfo : EIATTR_NUM_BARRIERS
	.align		4
        /*0020*/ 	.byte	0x02, 0x4c
        /*0022*/ 	.byte	0x01
	.zero		1


	//----- nvinfo : EIATTR_MERCURY_ISA_VERSION
	.align		4
        /*0024*/ 	.byte	0x03, 0x5f
        /*0026*/ 	.short	0x0101


	//----- nvinfo : EIATTR_COOP_GROUP_MASK_REGIDS
	.align		4
        /*0028*/ 	.byte	0x04, 0x29
        /*002a*/ 	.short	(.L_3300 - .L_3299)


	//   ....[0]....
.L_3299:
        /*002c*/ 	.word	0xffffffff


	//   ....[1]....
        /*0030*/ 	.word	0xffffffff


	//   ....[2]....
        /*0034*/ 	.word	0xffffffff


	//   ....[3]....
        /*0038*/ 	.word	0xffffffff


	//   ....[4]....
        /*003c*/ 	.word	0xffffffff


	//   ....[5]....
        /*0040*/ 	.word	0xffffffff


	//   ....[6]....
        /*0044*/ 	.word	0xffffffff


	//   ....[7]....
        /*0048*/ 	.word	0xffffffff


	//   ....[8]....
        /*004c*/ 	.word	0xffffffff


	//   ....[9]....
        /*0050*/ 	.word	0xffffffff


	//   ....[10]....
        /*0054*/ 	.word	0xffffffff


	//   ....[11]....
        /*0058*/ 	.word	0xffffffff


	//   ....[12]....
        /*005c*/ 	.word	0xffffffff


	//   ....[13]....
        /*0060*/ 	.word	0xffffffff


	//   ....[14]....
        /*0064*/ 	.word	0xffffffff


	//   ....[15]....
        /*0068*/ 	.word	0xffffffff


	//   ....[16]....
        /*006c*/ 	.word	0xffffffff


	//   ....[17]....
        /*0070*/ 	.word	0xffffffff


	//----- nvinfo : EIATTR_COOP_GROUP_INSTR_OFFSETS
	.align		4
.L_3300:
        /*0074*/ 	.byte	0x04, 0x28
        /*0076*/ 	.short	(.L_3302 - .L_3301)


	//   ....[0]....
.L_3301:
        /*0078*/ 	.word	0x0001c9c0


	//   ....[1]....
        /*007c*/ 	.word	0x0001c9e0


	//   ....[2]....
        /*0080*/ 	.word	0x0001ca00


	//   ....[3]....
        /*0084*/ 	.word	0x0001ca20


	//   ....[4]....
        /*0088*/ 	.word	0x0001ca40


	//   ....[5]....
        /*008c*/ 	.word	0x0001cfa0


	//   ....[6]....
        /*0090*/ 	.word	0x0001cfd0


	//   ....[7]....
        /*0094*/ 	.word	0x0001d000


	//   ....[8]....
        /*0098*/ 	.word	0x0001d020


	//   ....[9]....
        /*009c*/ 	.word	0x0001d050


	//   ....[10]....
        /*00a0*/ 	.word	0x0001d0d0


	//   ....[11]....
        /*00a4*/ 	.word	0x0001d140


	//   ....[12]....
        /*00a8*/ 	.word	0x0001d180


	//   ....[13]....
        /*00ac*/ 	.word	0x0001d1a0


	//   ....[14]....
        /*00b0*/ 	.word	0x0001d240


	//   ....[15]....
        /*00b4*/ 	.word	0x0001d270


	//   ....[16]....
        /*00b8*/ 	.word	0x0001d310


	//   ....[17]....
        /*00bc*/ 	.word	0x0001d330


	//----- nvinfo : EIATTR_VRC_CTA_INIT_COUNT
	.align		4
.L_3302:
        /*00c0*/ 	.byte	0x02, 0x4a
	.zero		1
	.zero		1


	//----- nvinfo : EIATTR_EXIT_INSTR_OFFSETS
	.align		4
        /*00c4*/ 	.byte	0x04, 0x1c
        /*00c6*/ 	.short	(.L_3304 - .L_3303)


	//   ....[0]....
.L_3303:
        /*00c8*/ 	.word	0x00000c70


	//   ....[1]....
        /*00cc*/ 	.word	0x0001dfd0


	//----- nvinfo : EIATTR_MAX_THREADS
	.align		4
.L_3304:
        /*00d0*/ 	.byte	0x04, 0x05
        /*00d2*/ 	.short	(.L_3306 - .L_3305)
.L_3305:
        /*00d4*/ 	.word	0x00000080
        /*00d8*/ 	.word	0x00000001
        /*00dc*/ 	.word	0x00000001


	//----- nvinfo : EIATTR_CRS_STACK_SIZE
	.align		4
.L_3306:
        /*00e0*/ 	.byte	0x04, 0x1e
        /*00e2*/ 	.short	(.L_3308 - .L_3307)
.L_3307:
        /*00e4*/ 	.word	0x00000000


	//----- nvinfo : EIATTR_CBANK_PARAM_SIZE
	.align		4
.L_3308:
        /*00e8*/ 	.byte	0x03, 0x19
        /*00ea*/ 	.short	0x00e8


	//----- nvinfo : EIATTR_PARAM_CBANK
	.align		4
        /*00ec*/ 	.byte	0x04, 0x0a
        /*00ee*/ 	.short	(.L_3310 - .L_3309)
	.align		4
.L_3309:
        /*00f0*/ 	.word	index@(.nv.constant0._ZN10layer_norm13ln_fwd_kernelINS_13Kernel_traitsIf6__halffS2_fjLj5120ELj1ELj1ELj4ELj16ENS_18Kernel_traits_baseILj5120EfS2_fS2_fjLj128EEEEELb1ELb1ELb1ELb0EEEvNS_9FwdParamsE)
        /*00f4*/ 	.short	0x0380
        /*00f6*/ 	.short	0x00e8


	//----- nvinfo : EIATTR_SW_WAR
	.align		4
.L_3310:
        /*00f8*/ 	.byte	0x04, 0x36
        /*00fa*/ 	.short	(.L_3312 - .L_3311)
.L_3311:
        /*00fc*/ 	.word	0x00000008
.L_3312:


//--------------------- .nv.info._ZN10layer_norm13ln_fwd_kernelINS_13Kernel_traitsIf6__halffS2_fjLj5120ELj1ELj1ELj4ELj16ENS_18Kernel_traits_baseILj5120EfS2_fS2_fjLj128EEEEELb1ELb1ELb1ELb1EEEvNS_9FwdParamsE --------------------------
	.section	.nv.info._ZN10layer_norm13ln_fwd_kernelINS_13Kernel_traitsIf6__halffS2_fjLj5120ELj1ELj1ELj4ELj16ENS_18Kernel_traits_baseILj5120EfS2_fS2_fjLj128EEEEELb1ELb1ELb1ELb1EEEvNS_9FwdParamsE,"",@"SHT_CUDA_INFO"
	.sectionflags	@""
	.align	4


	//----- nvinfo : EIATTR_CUDA_API_VERSION
	.align		4
        /*0000*/ 	.byte	0x04, 0x37
        /*0002*/ 	.short	(.L_3314 - .L_3313)
.L_3313:
        /*0004*/ 	.word	0x00000082


	//----- nvinfo : EIATTR_KPARAM_INFO
	.align		4
.L_3314:
        /*0008*/ 	.byte	0x04, 0x17
        /*000a*/ 	.short	(.L_3316 - .L_3315)
.L_3315:
        /*000c*/ 	.word	0x00000000
        /*0010*/ 	.short	0x0000
        /*0012*/ 	.short	0x0000
        /*0014*/ 	.byte	0x00, 0xf0, 0xa1, 0x03


	//----- nvinfo : EIATTR_SPARSE_MMA_MASK
	.align		4
.L_3316:
        /*0018*/ 	.byte	0x03, 0x50
        /*001a*/ 	.short	0x0000


	//----- nvinfo : EIATTR_MAXREG_COUNT
	.align		4
        /*001c*/ 	.byte	0x03, 0x1b
        /*001e*/ 	.short	0x00ff


	//----- nvinfo : EIATTR_NUM_BARRIERS
	.align		4
        /*0020*/ 	.byte	0x02, 0x4c
        /*0022*/ 	.byte	0x01
	.zero		1


	//----- nvinfo : EIATTR_MERCURY_ISA_VERSION
	.align		4
        /*0024*/ 	.byte	0x03, 0x5f
        /*0026*/ 	.short	0x0101


	//----- nvinfo : EIATTR_COOP_GROUP_MASK_REGIDS
	.align		4
        /*0028*/ 	.byte	0x04, 0x29
        /*002a*/ 	.short	(.L_3318 - .L_3317)


	//   ....[0]....
.L_3317:
        /*002c*/ 	.word	0xffffffff


	//   ....[1]....
        /*0030*/ 	.word	0xffffffff


	//   ....[2]....
        /*0034*/ 	.word	0xffffffff


	//   ....[3]....
        /*0038*/ 	.word	0xffffffff


	//   ....[4]....
        /*003c*/ 	.word	0xffffffff


	//   ....[5]....
        /*0040*/ 	.word	0xffffffff


	//   ....[6]....
        /*0044*/ 	.word	0xffffffff


	//   ....[7]....
        /*0048*/ 	.word	0xffffffff


	//   ....[8]....
        /*004c*/ 	.word	0xffffffff


	//   ....[9]....
        /*0050*/ 	.word	0xffffffff


	//   ....[10]....
        /*0054*/ 	.word	0xffffffff


	//   ....[11]....
        /*0058*/ 	.word	0xffffffff


	//   ....[12]....
        /*005c*/ 	.word	0xffffffff


	//   ....[13]....
        /*0060*/ 	.word	0xffffffff


	//   ....[14]....
        /*0064*/ 	.word	0xffffffff


	//   ....[15]....
        /*0068*/ 	.word	0xffffffff


	//   ....[16]....
        /*006c*/ 	.word	0xffffffff


	//   ....[17]....
        /*0070*/ 	.word	0xffffffff


	//----- nvinfo : EIATTR_COOP_GROUP_INSTR_OFFSETS
	.align		4
.L_3318:
        /*0074*/ 	.byte	0x04, 0x28
        /*0076*/ 	.short	(.L_3320 - .L_3319)


	//   ....[0]....
.L_3319:
        /*0078*/ 	.word	0x00020790


	//   ....[1]....
        /*007c*/ 	.word	0x000207d0


	//   ....[2]....
        /*0080*/ 	.word	0x000207f0


	//   ....[3]....
        /*0084*/ 	.word	0x00020810


	//   ....[4]....
        /*0088*/ 	.word	0x00020830


	//   ....[5]....
        /*008c*/ 	.word	0x00020d90


	//   ....[6]....
        /*0090*/ 	.word	0x00020db0


	//   ....[7]....
        /*0094*/ 	.word	0x00020dd0


	//   ....[8]....
        /*0098*/ 	.word	0x00020df0


	//   ....[9]....
        /*009c*/ 	.word	0x00020e10


	//   ....[10]....
        /*00a0*/ 	.word	0x00020f90


	//   ....[11]....
        /*00a4*/ 	.word	0x00020fc0


	//   ....[12]....
        /*00a8*/ 	.word	0x00020fd0


	//   ....[13]....
        /*00ac*/ 	.word	0x00021020


	//   ....[14]....
        /*00b0*/ 	.word	0x000210f0


	//   ....[15]....
        /*00b4*/ 	.word	0x00021120


	//   ....[16]....
        /*00b8*/ 	.word	0x000211c0


	//   ....[17]....
        /*00bc*/ 	.word	0x000211f0


	//----- nvinfo : EIATTR_VRC_CTA_INIT_COUNT
	.align		4
.L_3320:
        /*00c0*/ 	.byte	0x02, 0x4a
	.zero		1
	.zero		1


	//----- nvinfo : EIATTR_EXIT_INSTR_OFFSETS
	.align		4
        /*00c4*/ 	.byte	0x04, 0x1c
        /*00c6*/ 	.short	(.L_3322 - .L_3321)


	//   ....[0]....
.L_3321:
        /*00c8*/ 	.word	0x000006c0


	//   ....[1]....
        /*00cc*/ 	.word	0x00021d20


	//----- nvinfo : EIATTR_MAX_THREADS
	.align		4
.L_3322:
        /*00d0*/ 	.byte	0x04, 0x05
        /*00d2*/ 	.short	(.L_3324 - .L_3323)
.L_3323:
        /*00d4*/ 	.word	0x00000080
        /*00d8*/ 	.word	0x00000001
        /*00dc*/ 	.word	0x00000001


	//----- nvinfo : EIATTR_CRS_STACK_SIZE
	.align		4
.L_3324:
        /*00e0*/ 	.byte	0x04, 0x1e
        /*00e2*/ 	.short	(.L_3326 - .L_3325)
.L_3325:
        /*00e4*/ 	.word	0x00000000


	//----- nvinfo : EIATTR_CBANK_PARAM_SIZE
	.align		4
.L_3326:
        /*00e8*/ 	.byte	0x03, 0x19
        /*00ea*/ 	.short	0x00e8


	//----- nvinfo : EIATTR_PARAM_CBANK
	.align		4
        /*00ec*/ 	.byte	0x04, 0x0a
        /*00ee*/ 	.short	(.L_3328 - .L_3327)
	.align		4
.L_3327:
        /*00f0*/ 	.word	index@(.nv.constant0._ZN10layer_norm13ln_fwd_kernelINS_13Kernel_traitsIf6__halffS2_fjLj5120ELj1ELj1ELj4ELj16ENS_18Kernel_traits_baseILj5120EfS2_fS2_fjLj128EEEEELb1ELb1ELb1ELb1EEEvNS_9FwdParamsE)
        /*00f4*/ 	.short	0x0380
        /*00f6*/ 	.short	0x00e8


	//----- nvinfo : EIATTR_SW_WAR
	.align		4
.L_3328:
        /*00f8*/ 	.byte	0x04, 0x36
        /*00fa*/ 	.short	(.L_3330 - .L_3329)
.L_3329:
        /*00fc*/ 	.word	0x00000008
.L_3330:


//--------------------- .nv.info._ZN10layer_norm13ln_fwd_kernelINS_13Kernel_traitsI6__halfffffjLj5120ELj1ELj1ELj4ELj16ENS_18Kernel_traits_baseILj5120ES2_ffffjLj128EEEEELb0ELb0ELb0ELb0EEEvNS_9FwdParamsE --------------------------
	.section	.nv.info._ZN10layer_norm13ln_fwd_kernelINS_13Kernel_traitsI6__halfffffjLj5120ELj1ELj1ELj4ELj16ENS_18Kernel_traits_baseILj5120ES2_ffffjLj128EEEEELb0ELb0ELb0ELb0EEEvNS_9FwdParamsE,"",@"SHT_CUDA_INFO"
	.sectionflags	@""
	.align	4


	//----- nvinfo : EIATTR_CUDA_API_VERSION
	.align		4
        /*0000*/ 	.byte	0x04, 0x37
        /*0002*/ 	.short	(.L_3332 - .L_3331)
.L_3331:
        /*0004*/ 	.word	0x00000082


	//----- nvinfo : EIATTR_KPARAM_INFO
	.align		4
.L_3332:
        /*0008*/ 	.byte	0x04, 0x17
        /*000a*/ 	.short	(.L_3334 - .L_3333)
.L_3333:
        /*000c*/ 	.word	0x00000000
        /*0010*/ 	.short	0x0000
        /*0012*/ 	.short	0x0000
        /*0014*/ 	.byte	0x00, 0xf0, 0xa1, 0x03


	//----- nvinfo : EIATTR_SPARSE_MMA_MASK
	.align		4
.L_3334:
        /*0018*/ 	.byte	0x03, 0x50
        /*001a*/ 	.short	0x0000


	//----- nvinfo : EIATTR_MAXREG_COUNT
	.align		4
        /*001c*/ 	.byte	0x03, 0x1b
        /*001e*/ 	.short	0x00ff


	//----- nvinfo : EIATTR_NUM_BARRIERS
	.align		4
        /*0020*/ 	.byte	0x02, 0x4c
        /*0022*/ 	.byte	0x01
	.zero		1


	//----- nvinfo : EIATTR_MERCURY_ISA_VERSION
	.align		4
        /*0024*/ 	.byte	0x03, 0x5f
        /*0026*/ 	.short	0x0101


	//----- nvinfo : EIATTR_COOP_GROUP_MASK_REGIDS
	.align		4
        /*0028*/ 	.byte	0x04, 0x29
        /*002a*/ 	.short	(.L_3336 - .L_3335)


	//   ....[0]....
.L_3335:
        /*002c*/ 	.word	0xffffffff


	//   ....[1]....
        /*0030*/ 	.word	0xffffffff


	//   ....[2]....
        /*0034*/ 	.word	0xffffffff


	//   ....[3]....
        /*0038*/ 	.word	0xffffffff


	//   ....[4]....
        /*003c*/ 	.word	0xffffffff


	//   ....[5]....
        /*0040*/ 	.word	0xffffffff


	//   ....[6]....
        /*0044*/ 	.word	0xffffffff


	//   ....[7]....
        /*0048*/ 	.word	0xffffffff


	//   ....[8]....
        /*004c*/ 	.word	0xffffffff


	//   ....[9]....
        /*0050*/ 	.word	0xffffffff


	//   ....[10]....
        /*0054*/ 	.word	0xffffffff


	//   ....[11]....
        /*0058*/ 	.word	0xffffffff


	//   ....[12]....
        /*005c*/ 	.word	0xffffffff


	//   ....[13]....
        /*0060*/ 	.word	0xffffffff


	//   ....[14]....
        /*0064*/ 	.word	0xffffffff


	//   ....[15]....
        /*0068*/ 	.word	0xffffffff


	//   ....[16]....
        /*006c*/ 	.word	0xffffffff


	//   ....[17]....
        /*0070*/ 	.word	0xffffffff


	//----- nvinfo : EIATTR_COOP_GROUP_INSTR_OFFSETS
	.align		4
.L_3336:
        /*0074*/ 	.byte	0x04, 0x28
        /*0076*/ 	.short	(.L_3338 - .L_3337)


	//   ....[0]....
.L_3337:
        /*0078*/ 	.word	0x00003140


	//   ....[1]....
        /*007c*/ 	.word	0x00003160


	//   ....[2]....
        /*0080*/ 	.word	0x00003180


	//   ....[3]....
        /*0084*/ 	.word	0x000031a0


	//   ....[4]....
        /*0088*/ 	.word	0x000031c0


	//   ....[5]....
        /*008c*/ 	.word	0x00003790


	//   ....[6]....
        /*0090*/ 	.word	0x000037b0


	//   ....[7]....
        /*0094*/ 	.word	0x000037d0


	//   ....[8]....
        /*0098*/ 	.word	0x00003800


	//   ....[9]....
        /*009c*/ 	.word	0x00003820


	//   ....[10]....
        /*00a0*/ 	.word	0x000038a0


	//   ....[11]....
        /*00a4*/ 	.word	0x00003900


	//   ....[12]....
        /*00a8*/ 	.word	0x00003930


	//   ....[13]....
        /*00ac*/ 	.word	0x00003940


	//   ....[14]....
        /*00b0*/ 	.word	0x00003a00


	//   ....[15]....
        /*00b4*/ 	.word	0x00003a30


	//   ....[16]....
        /*00b8*/ 	.word	0x00003ab0


	//   ....[17]....
        /*00bc*/ 	.word	0x00003b00


	//----- nvinfo : EIATTR_VRC_CTA_INIT_COUNT
	.align		4
.L_3338:
        /*00c0*/ 	.byte	0x02, 0x4a
	.zero		1
	.zero		1


	//----- nvinfo : EIATTR_EXIT_INSTR_OFFSETS
	.align		4
        /*00c4*/ 	.byte	0x04, 0x1c
        /*00c6*/ 	.short	(.L_3340 - .L_3339)


	//   ....[0]....
.L_3339:
        /*00c8*/ 	.word	0x00000a30


	//   ....[1]....
        /*00cc*/ 	.word	0x00004cb0


	//----- nvinfo : EIATTR_MAX_THREADS
	.align		4
.L_3340:
        /*00d0*/ 	.byte	0x04, 0x05
        /*00d2*/ 	.short	(.L_3342 - .L_3341)
.L_3341:
        /*00d4*/ 	.word	0x00000080
        /*00d8*/ 	.word	0x00000001
        /*00dc*/ 	.word	0x00000001


	//----- nvinfo : EIATTR_CRS_STACK_SIZE
	.align		4
.L_3342:
        /*00e0*/ 	.byte	0x04, 0x1e
        /*00e2*/ 	.short	(.L_3344 - .L_3343)
.L_3343:
        /*00e4*/ 	.word	0x00000000


	//----- nvinfo : EIATTR_CBANK_PARAM_SIZE
	.align		4
.L_3344:
        /*00e8*/ 	.byte	0x03, 0x19
        /*00ea*/ 	.short	0x00e8


	//----- nvinfo : EIATTR_PARAM_CBANK
	.align		4
        /*00ec*/ 	.byte	0x04, 0x0a
        /*00ee*/ 	.short	(.L_3346 - .L_3345)
	.align		4
.L_3345:
        /*00f0*/ 	.word	index@(.nv.constant0._ZN10layer_norm13ln_fwd_kernelINS_13Kernel_traitsI6__halfffffjLj5120ELj1ELj1ELj4ELj16ENS_18Kernel_traits_baseILj5120ES2_ffffjLj128EEEEELb0ELb0ELb0ELb0EEEvNS_9FwdParamsE)
        /*00f4*/ 	.short	0x0380
        /*00f6*/ 	.short	0x00e8


	//----- nvinfo : EIATTR_SW_WAR
	.align		4
.L_3346:
        /*00f8*/ 	.byte	0x04, 0x36
        /*00fa*/ 	.short	(.L_3348 - .L_3347)
.L_3347:
        /*00fc*/ 	.word	0x00000008
.L_3348:


//--------------------- .nv.info._ZN10layer_norm13ln_fwd_kernelINS_13Kernel_traitsI6__halfffffjLj5120ELj1ELj1ELj4ELj16ENS_18Kernel_traits_baseILj5120ES2_ffffjLj128EEEEELb0ELb0ELb0ELb1EEEvNS_9FwdParamsE --------------------------
	.section	.nv.info._ZN10layer_norm13ln_fwd_kernelINS_13Kernel_traitsI6__halfffffjLj5120ELj1ELj1ELj4ELj16ENS_18Kernel_traits_baseILj5120ES2_ffffjLj128EEEEELb0ELb0ELb0ELb1EEEvNS_9FwdParamsE,"",@"SHT_CUDA_INFO"
	.sectionflags	@""
	.align	4


	//----- nvinfo : EIATTR_CUDA_API_VERSION
	.align		4
        /*0000*/ 	.byte	0x04, 0x37
        /*0002*/ 	.short	(.L_3350 - .L_3349)
.L_3349:
        /*0004*/ 	.word	0x00000082


	//----- nvinfo : EIATTR_KPARAM_INFO
	.align		4
.L_3350:
        /*0008*/ 	.byte	0x04, 0x17
        /*000a*/ 	.short	(.L_3352 - .L_3351)
.L_3351:
        /*000c*/ 	.word	0x00000000
        /*0010*/ 	.short	0x0000
        /*0012*/ 	.short	0x0000
        /*0014*/ 	.byte	0x00, 0xf0, 0xa1, 0x03


	//----- nvinfo : EIATTR_SPARSE_MMA_MASK
	.align		4
.L_3352:
        /*0018*/ 	.byte	0x03, 0x50
        /*001a*/ 	.short	0x0000


	//----- nvinfo : EIATTR_MAXREG_COUNT
	.align		4
        /*001c*/ 	.byte	0x03, 0x1b
        /*001e*/ 	.short	0x00ff


	//----- nvinfo : EIATTR_NUM_BARRIERS
	.align		4
        /*0020*/ 	.byte	0x02, 0x4c
        /*0022*/ 	.byte	0x01
	.zero		1


	//----- nvinfo : EIATTR_MERCURY_ISA_VERSION
	.align		4
        /*0024*/ 	.byte	0x03, 0x5f
        /*0026*/ 	.short	0x0101


	//----- nvinfo : EIATTR_COOP_GROUP_MASK_REGIDS
	.align		4
        /*0028*/ 	.byte	0x04, 0x29
        /*002a*/ 	.short	(.L_3354 - .L_3353)


	//   ....[0]....
.L_3353:
        /*002c*/ 	.word	0xffffffff


	//   ....[1]....
        /*0030*/ 	.word	0xffffffff


	//   ....[2]....
        /*0034*/ 	.word	0xffffffff


	//   ....[3]....
        /*0038*/ 	.word	0xffffffff


	//   ....[4]....
        /*003c*/ 	.word	0xffffffff


	//   ....[5]....
        /*0040*/ 	.word	0xffffffff


	//   ....[6]....
        /*0044*/ 	.word	0xffffffff


	//   ....[7]....
        /*0048*/ 	.word	0xffffffff


	//   ....[8]....
        /*004c*/ 	.word	0xffffffff


	//   ....[9]....
        /*0050*/ 	.word	0xffffffff


	//   ....[10]....
        /*0054*/ 	.word	0xffffffff


	//   ....[11]....
        /*0058*/ 	.word	0xffffffff


	//   ....[12]....
        /*005c*/ 	.word	0xffffffff


	//   ....[13]....
        /*0060*/ 	.word	0xffffffff


	//   ....[14]....
        /*0064*/ 	.word	0xffffffff


	//   ....[15]....
        /*0068*/ 	.word	0xffffffff


	//   ....[16]....
        /*006c*/ 	.word	0xffffffff


	//   ....[17]....
        /*0070*/ 	.word	0xffffffff


	//----- nvinfo : EIATTR_COOP_GROUP_INSTR_OFFSETS
	.align		4
.L_3354:
        /*0074*/ 	.byte	0x04, 0x28
        /*0076*/ 	.short	(.L_3356 - .L_3355)


	//   ....[0]....
.L_3355:
        /*0078*/ 	.word	0x00001f70


	//   ....[1]....
        /*007c*/ 	.word	0x00001f90


	//   ....[2]....
        /*0080*/ 	.word	0x00001fb0


	//   ....[3]....
        /*0084*/ 	.word	0x00001fd0


	//   ....[4]....
        /*0088*/ 	.word	0x00001ff0


	//   ....[5]....
        /*008c*/ 	.word	0x00002520


	//   ....[6]....
        /*0090*/ 	.word	0x00002540


	//   ....[7]....
        /*0094*/ 	.word	0x00002560


	//   ....[8]....
        /*0098*/ 	.word	0x00002580


	//   ....[9]....
        /*009c*/ 	.word	0x000025a0


	//   ....[10]....
        /*00a0*/ 	.word	0x00002760


	//   ....[11]....
        /*00a4*/ 	.word	0x000027c0


	//   ....[12]....
        /*00a8*/ 	.word	0x000027d0


	//   ....[13]....
        /*00ac*/ 	.word	0x00002820


	//   ....[14]....
        /*00b0*/ 	.word	0x00002870


	//   ....[15]....
        /*00b4*/ 	.word	0x00002890


	//   ....[16]....
        /*00b8*/ 	.word	0x00002990


	//   ....[17]....
        /*00bc*/ 	.word	0x000029b0


	//----- nvinfo : EIATTR_VRC_CTA_INIT_COUNT
	.align		4
.L_3356:
        /*00c0*/ 	.byte	0x02, 0x4a
	.zero		1
	.zero		1


	//----- nvinfo : EIATTR_EXIT_INSTR_OFFSETS
	.align		4
        /*00c4*/ 	.byte	0x04, 0x1c
        /*00c6*/ 	.short	(.L_3358 - .L_3357)


	//   ....[0]....
.L_3357:
        /*00c8*/ 	.word	0x000003f0


	//   ....[1]....
        /*00cc*/ 	.word	0x000039b0


	//----- nvinfo : EIATTR_MAX_THREADS
	.align		4
.L_3358:
        /*00d0*/ 	.byte	0x04, 0x05
        /*00d2*/ 	.short	(.L_3360 - .L_3359)
.L_3359:
        /*00d4*/ 	.word	0x00000080
        /*00d8*/ 	.word	0x00000001
        /*00dc*/ 	.word	0x00000001


	//----- nvinfo : EIATTR_CRS_STACK_SIZE
	.align		4
.L_3360:
        /*00e0*/ 	.byte	0x04, 0x1e
        /*00e2*/ 	.short	(.L_3362 - .L_3361)
.L_3361:
        /*00e4*/ 	.word	0x00000000


	//----- nvinfo : EIATTR_CBANK_PARAM_SIZE
	.align		4
.L_3362:
        /*00e8*/ 	.byte	0x03, 0x19
        /*00ea*/ 	.short	0x00e8


	//----- nvinfo : EIATTR_PARAM_CBANK
	.align		4
        /*00ec*/ 	.byte	0x04, 0x0a
        /*00ee*/ 	.short	(.L_3364 - .L_3363)
	.align		4
.L_3363:
        /*00f0*/ 	.word	index@(.nv.constant0._ZN10layer_norm13ln_fwd_kernelINS_13Kernel_traitsI6__halfffffjLj5120ELj1ELj1ELj4ELj16ENS_18Kernel_traits_baseILj5120ES2_ffffjLj128EEEEELb0ELb0ELb0ELb1EEEvNS_9FwdParamsE)
        /*00f4*/ 	.short	0x0380
        /*00f6*/ 	.short	0x00e8


	//----- nvinfo : EIATTR_SW_WAR
	.align		4
.L_3364:
        /*00f8*/ 	.byte	0x04, 0x36
        /*00fa*/ 	.short	(.L_3366 - .L_3365)
.L_3365:
        /*00fc*/ 	.word	0x00000008
.L_3366:


//--------------------- .nv.info._ZN10layer_norm13ln_fwd_kernelINS_13Kernel_traitsI6__halfffffjLj5120ELj1ELj1ELj4ELj16ENS_18Kernel_traits_baseILj5120ES2_ffffjLj128EEEEELb0ELb0ELb1ELb0EEEvNS_9FwdParamsE --------------------------
	.section	.nv.info._ZN10layer_norm13ln_fwd_kernelINS_13Kernel_traitsI6__halfffffjLj5120ELj1ELj1ELj4ELj16ENS_18Kernel_traits_baseILj5120ES2_ffffjLj128EEEEELb0ELb0ELb1ELb0EEEvNS_9FwdParamsE,"",@"SHT_CUDA_INFO"
	.sectionflags	@""
	.align	4


	//----- nvinfo : EIATTR_CUDA_API_VERSION
	.align		4
        /*0000*/ 	.byte	0x04, 0x37
        /*0002*/ 	.short	(.L_3368 - .L_3367)
.L_3367:
        /*0004*/ 	.word	0x00000082


	//----- nvinfo : EIATTR_KPARAM_INFO
	.align		4
.L_3368:
        /*0008*/ 	.byte	0x04, 0x17
        /*000a*/ 	.short	(.L_3370 - .L_3369)
.L_3369:
        /*000c*/ 	.word	0x00000000
        /*0010*/ 	.short	0x0000
        /*0012*/ 	.short	0x0000
        /*0014*/ 	.byte	0x00, 0xf0, 0xa1, 0x03


	//----- nvinfo : EIATTR_SPARSE_MMA_MASK
	.align		4
.L_3370:
        /*0018*/ 	.byte	0x03, 0x50
        /*001a*/ 	.short	0x0000


	//----- nvinfo : EIATTR_MAXREG_COUNT
	.align		4
        /*001c*/ 	.byte	0x03, 0x1b
        /*001e*/ 	.short	0x00ff


	//----- nvinfo : EIATTR_NUM_BARRIERS
	.align		4
        /*0020*/ 	.byte	0x02, 0x4c
        /*0022*/ 	.byte	0x01
	.zero		1


	//----- nvinfo : EIATTR_MERCURY_ISA_VERSION
	.align		4
        /*0024*/ 	.byte	0x03, 0x5f
        /*0026*/ 	.short	0x0101


	//----- nvinfo : EIATTR_COOP_GROUP_MASK_REGIDS
	.align		4
        /*0028*/ 	.byte	0x04, 0x29
        /*002a*/ 	.short	(.L_3372 - .L_3371)


	//   ....[0]....
.L_3371:
        /*002c*/ 	.word	0xffffffff


	//   ....[1]....
        /*0030*/ 	.word	0xffffffff


	//   ....[2]....
        /*0034*/ 	.word	0xffffffff


	//   ....[3]....
        /*0038*/ 	.word	0xffffffff


	//   ....[4]....
        /*003c*/ 	.word	0xffffffff


	//   ....[5]....
        /*0040*/ 	.word	0xffffffff


	//   ....[6]....
        /*0044*/ 	.word	0xffffffff


	//   ....[7]....
        /*0048*/ 	.word	0xffffffff


	//   ....[8]....
        /*004c*/ 	.word	0xffffffff


	//   ....[9]....
        /*0050*/ 	.word	0xffffffff


	//   ....[10]....
        /*0054*/ 	.word	0xffffffff


	//   ....[11]....
        /*0058*/ 	.word	0xffffffff


	//   ....[12]....
        /*005c*/ 	.word	0xffffffff


	//   ....[13]....
        /*0060*/ 	.word	0xffffffff


	//   ....[14]....
        /*0064*/ 	.word	0xffffffff


	//   ....[15]....
        /*0068*/ 	.word	0xffffffff


	//   ....[16]....
        /*006c*/ 	.word	0xffffffff


	//   ....[17]....
        /*0070*/ 	.word	0xffffffff


	//----- nvinfo : EIATTR_COOP_GROUP_INSTR_OFFSETS
	.align		4
.L_3372:
        /*0074*/ 	.byte	0x04, 0x28
        /*0076*/ 	.short	(.L_3374 - .L_3373)


	//   ....[0]....
.L_3373:
        /*0078*/ 	.word	0x00002930


	//   ....[1]....
        /*007c*/ 	.word	0x00002950


	//   ....[2]....
        /*0080*/ 	.word	0x00002970


	//   ....[3]....
        /*0084*/ 	.word	0x00002990


	//   ....[4]....
        /*0088*/ 	.word	0x000029c0


	//   ....[5]....
        /*008c*/ 	.word	0x00002fa0


	//   ....[6]....
        /*0090*/ 	.word	0x00002fc0


	//   ....[7]....
        /*0094*/ 	.word	0x00002fe0


	//   ....[8]....
        /*0098*/ 	.word	0x00003000


	//   ....[9]....
        /*009c*/ 	.word	0x00003020


	//   ....[10]....
        /*00a0*/ 	.word	0x000031b0


	//   ....[11]....
        /*00a4*/ 	.word	0x000031e0


	//   ....[12]....
        /*00a8*/ 	.word	0x00003200


	//   ....[13]....
        /*00ac*/ 	.word	0x00003240


	//   ....[14]....
        /*00b0*/ 	.word	0x00003300


	//   ....[15]....
        /*00b4*/ 	.word	0x00003330


	//   ....[16]....
        /*00b8*/ 	.word	0x000033e0


	//   ....[17]....
        /*00bc*/ 	.word	0x00003410


	//----- nvinfo : EIATTR_VRC_CTA_INIT_COUNT
	.align		4
.L_3374:
        /*00c0*/ 	.byte	0x02, 0x4a
	.zero		1
	.zero		1


	//----- nvinfo : EIATTR_EXIT_INSTR_OFFSETS
	.align		4
        /*00c4*/ 	.byte	0x04, 0x1c
        /*00c6*/ 	.short	(.L_3376 - .L_3375)


	//   ....[0]....
.L_3375:
        /*00c8*/ 	.word	0x00000a10


	//   ....[1]....
        /*00cc*/ 	.word	0x00004630


	//----- nvinfo : EIATTR_MAX_THREADS
	.align		4
.L_3376:
        /*00d0*/ 	.byte	0x04, 0x05
        /*00d2*/ 	.short	(.L_3378 - .L_3377)
.L_3377:
        /*00d4*/ 	.word	0x00000080
        /*00d8*/ 	.word	0x00000001
        /*00dc*/ 	.word	0x00000001


	//----- nvinfo : EIATTR_CRS_STACK_SIZE
	.align		4
.L_3378:
        /*00e0*/ 	.byte	0x04, 0x1e
        /*00e2*/ 	.short	(.L_3380 - .L_3379)
.L_3379:
        /*00e4*/ 	.word	0x00000000


	//----- nvinfo : EIATTR_CBANK_PARAM_SIZE
	.align		4
.L_3380:
        /*00e8*/ 	.byte	0x03, 0x19
        /*00ea*/ 	.short	0x00e8


	//----- nvinfo : EIATTR_PARAM_CBANK
	.align		4
        /*00ec*/ 	.byte	0x04, 0x0a
        /*00ee*/ 	.short	(.L_3382 - .L_3381)
	.align		4
.L_3381:
        /*00f0*/ 	.word	index@(.nv.constant0._ZN10layer_norm13ln_fwd_kernelINS_13Kernel_traitsI6__halfffffjLj5120ELj1ELj1ELj4ELj16ENS_18Kernel_traits_baseILj5120ES2_ffffjLj128EEEEELb0ELb0ELb1ELb0EEEvNS_9FwdParamsE)
        /*00f4*/ 	.short	0x0380
        /*00f6*/ 	.short	0x00e8


	//----- nvinfo : EIATTR_SW_WAR
	.align		4
.L_3382:
        /*00f8*/ 	.byte	0x04, 0x36
        /*00fa*/ 	.short	(.L_3384 - .L_3383)
.L_3383:
        /*00fc*/ 	.word	0x00000008
.L_3384:


//--------------------- .nv.info._ZN10layer_norm13ln_fwd_kernelINS_13Kernel_traitsI6__halfffffjLj5120ELj1ELj1ELj4ELj16ENS_18Kernel_traits_baseILj5120ES2_ffffjLj128EEEEELb0ELb0ELb1ELb1EEEvNS_9FwdParamsE --------------------------
	.section	.nv.info._ZN10layer_norm13ln_fwd_kernelINS_13Kernel_traitsI6__halfffffjLj5120ELj1ELj1ELj4ELj16ENS_18Kernel_traits_baseILj5120ES2_ffffjLj128EEEEELb0ELb0ELb1ELb1EEEvNS_9FwdParamsE,"",@"SHT_CUDA_INFO"
	.sectionflags	@""
	.align	4


	//----- nvinfo : EIATTR_CUDA_API_VERSION
	.align		4
        /*0000*/ 	.byte	0x04, 0x37
        /*0002*/ 	.short	(.L_3386 - .L_3385)
.L_3385:
        /*0004*/ 	.word	0x00000082


	//----- nvinfo : EIATTR_KPARAM_INFO
	.align		4
.L_3386:
        /*0008*/ 	.byte	0x04, 0x17
        /*000a*/ 	.short	(.L_3388 - .L_3387)
.L_3387:
        /*000c*/ 	.word	0x00000000
        /*0010*/ 	.short	0x0000
        /*0012*/ 	.short	0x0000
        /*0014*/ 	.byte	0x00, 0xf0, 0xa1, 0x03


	//----- nvinfo : EIATTR_SPARSE_MMA_MASK
	.align		4
.L_3388:
        /*0018*/ 	.byte	0x03, 0x50
        /*001a*/ 	.short	0x0000


	//----- nvinfo : EIATTR_MAXREG_COUNT
	.align		4
        /*001c*/ 	.byte	0x03, 0x1b
        /*001e*/ 	.short	0x00ff


	//----- nvinfo : EIATTR_NUM_BARRIERS
	.align		4
        /*0020*/ 	.byte	0x02, 0x4c
        /*0022*/ 	.byte	0x01
	.zero		1


	//----- nvinfo : EIATTR_MERCURY_ISA_VERSION
	.align		4
        /*0024*/ 	.byte	0x03, 0x5f
        /*0026*/ 	.short	0x0101


	//----- nvinfo : EIATTR_COOP_GROUP_MASK_REGIDS
	.align		4
        /*0028*/ 	.byte	0x04, 0x29
        /*002a*/ 	.short	(.L_3390 - .L_3389)


	//   ....[0]....
.L_3389:
        /*002c*/ 	.word	0xffffffff


	//   ....[1]....
        /*0030*/ 	.word	0xffffffff


	//   ....[2]....
        /*0034*/ 	.word	0xffffffff


	//   ....[3]....
        /*0038*/ 	.word	0xffffffff


	//   ....[4]....
        /*003c*/ 	.word	0xffffffff


	//   ....[5]....
        /*0040*/ 	.word	0xffffffff


	//   ....[6]....
        /*0044*/ 	.word	0xffffffff


	//   ....[7]....
        /*0048*/ 	.word	0xffffffff


	//   ....[8]....
        /*004c*/ 	.word	0xffffffff


	//   ....[9]....
        /*0050*/ 	.word	0xffffffff


	//   ....[10]....
        /*0054*/ 	.word	0xffffffff


	//   ....[11]....
        /*0058*/ 	.word	0xffffffff


	//   ....[12]....
        /*005c*/ 	.word	0xffffffff


	//   ....[13]....
        /*0060*/ 	.word	0xffffffff


	//   ....[14]....
        /*0064*/ 	.word	0xffffffff


	//   ....[15]....
        /*0068*/ 	.word	0xffffffff


	//   ....[16]....
        /*006c*/ 	.word	0xffffffff


	//   ....[17]....
        /*0070*/ 	.word	0xffffffff


	//----- nvinfo : EIATTR_COOP_GROUP_INSTR_OFFSETS
	.align		4
.L_3390:
        /*0074*/ 	.byte	0x04, 0x28
        /*0076*/ 	.short	(.L_3392 - .L_3391)


	//   ....[0]....
.L_3391:
        /*0078*/ 	.word	0x00001f50


	//   ....[1]....
        /*007c*/ 	.word	0x00001f70


	//   ....[2]....
        /*0080*/ 	.word	0x00001f90


	//   ....[3]....
        /*0084*/ 	.word	0x00001fb0


	//   ....[4]....
        /*0088*/ 	.word	0x00001fd0


	//   ....[5]....
        /*008c*/ 	.word	0x00002500


	//   ....[6]....
        /*0090*/ 	.word	0x00002520


	//   ....[7]....
        /*0094*/ 	.word	0x00002540


	//   ....[8]....
        /*0098*/ 	.word	0x00002560


	//   ....[9]....
        /*009c*/ 	.word	0x000025b0


	//   ....[10]....
        /*00a0*/ 	.word	0x00002780


	//   ....[11]....
        /*00a4*/ 	.word	0x000027b0


	//   ....[12]....
        /*00a8*/ 	.word	0x000027e0


	//   ....[13]....
        /*00ac*/ 	.word	0x00002830


	//   ....[14]....
        /*00b0*/ 	.word	0x000028f0


	//   ....[15]....
        /*00b4*/ 	.word	0x00002920


	//   ....[16]....
        /*00b8*/ 	.word	0x000029e0


	//   ....[17]....
        /*00bc*/ 	.word	0x00002a00


	//----- nvinfo : EIATTR_VRC_CTA_INIT_COUNT
	.align		4
.L_3392:
        /*00c0*/ 	.byte	0x02, 0x4a
	.zero		1
	.zero		1


	//----- nvinfo : EIATTR_EXIT_INSTR_OFFSETS
	.align		4
        /*00c4*/ 	.byte	0x04, 0x1c
        /*00c6*/ 	.short	(.L_3394 - .L_3393)


	//   ....[0]....
.L_3393:
        /*00c8*/ 	.word	0x000003a0


	//   ....[1]....
        /*00cc*/ 	.word	0x00003b10


	//----- nvinfo : EIATTR_MAX_THREADS
	.align		4
.L_3394:
        /*00d0*/ 	.byte	0x04, 0x05
        /*00d2*/ 	.short	(.L_3396 - .L_3395)
.L_3395:
        /*00d4*/ 	.word	0x00000080
        /*00d8*/ 	.word	0x00000001
        /*00dc*/ 	.word	0x00000001


	//----- nvinfo : EIATTR_CRS_STACK_SIZE
	.align		4
.L_3396:
        /*00e0*/ 	.byte	0x04, 0x1e
        /*00e2*/ 	.short	(.L_3398 - .L_3397)
.L_3397:
        /*00e4*/ 	.word	0x00000000


	//----- nvinfo : EIATTR_CBANK_PARAM_SIZE
	.align		4
.L_3398:
        /*00e8*/ 	.byte	0x03, 0x19
        /*00ea*/ 	.short	0x00e8


	//----- nvinfo : EIATTR_PARAM_CBANK
	.align		4
        /*00ec*/ 	.byte	0x04, 0x0a
        /*00ee*/ 	.short	(.L_3400 - .L_3399)
	.align		4
.L_3399:
        /*00f0*/ 	.word	index@(.nv.constant0._ZN10layer_norm13ln_fwd_kernelINS_13Kernel_traitsI6__halfffffjLj5120ELj1ELj1ELj4ELj16ENS_18Kernel_traits_baseILj5120ES2_ffffjLj128EEEEELb0ELb0ELb1ELb1EEEvNS_9FwdParamsE)
        /*00f4*/ 	.short	0x0380
        /*00f6*/ 	.short	0x00e8


	//----- nvinfo : EIATTR_SW_WAR
	.align		4
.L_3400:
        /*00f8*/ 	.byte	0x04, 0x36
        /*00fa*/ 	.short	(.L_3402 - .L_3401)
.L_3401:
        /*00fc*/ 	.word	0x00000008
.L_3402:


//--------------------- .nv.info._ZN10layer_norm13ln_fwd_kernelINS_13Kernel_traitsI6__halfffffjLj5120ELj1ELj1ELj4ELj16ENS_18Kernel_traits_baseILj5120ES2_ffffjLj128EEEEELb0ELb1ELb0ELb0EEEvNS_9FwdParamsE --------------------------
	.section	.nv.info._ZN10layer_norm13ln_fwd_kernelINS_13Kernel_traitsI6__halfffffjLj5120ELj1ELj1ELj4ELj16ENS_18Kernel_traits_baseILj5120ES2_ffffjLj128EEEEELb0ELb1ELb0ELb0EEEvNS_9FwdParamsE,"",@"SHT_CUDA_INFO"
	.sectionflags	@""
	.align	4


	//----- nvinfo : EIATTR_CUDA_API_VERSION
	.align		4
        /*0000*/ 	.byte	0x04, 0x37
        /*0002*/ 	.short	(.L_3404 - .L_3403)
.L_3403:
        /*0004*/ 	.word	0x00000082


	//----- nvinfo : EIATTR_KPARAM_INFO
	.align		4
.L_3404:
        /*0008*/ 	.byte	0x04, 0x17
        /*000a*/ 	.short	(.L_3406 - .L_3405)
.L_3405:
        /*000c*/ 	.word	0x00000000
        /*0010*/ 	.short	0x0000
        /*0012*/ 	.short	0x0000
        /*0014*/ 	.byte	0x00, 0xf0, 0xa1, 0x03


	//----- nvinfo : EIATTR_SPARSE_MMA_MASK
	.align		4
.L_3406:
        /*0018*/ 	.byte	0x03, 0x50
        /*001a*/ 	.short	0x0000


	//----- nvinfo : EIATTR_MAXREG_COUNT
	.align		4
        /*001c*/ 	.byte	0x03, 0x1b
        /*001e*/ 	.short	0x00ff


	//----- nvinfo : EIATTR_NUM_BARRIERS
	.align		4
        /*0020*/ 	.byte	0x02, 0x4c
        /*0022*/ 	.byte	0x01
	.zero		1


	//----- nvinfo : EIATTR_MERCURY_ISA_VERSION
	.align		4
        /*0024*/ 	.byte	0x03, 0x5f
        /*0026*/ 	.short	0x0101


	//----- nvinfo : EIATTR_COOP_GROUP_MASK_REGIDS
	.align		4
        /*0028*/ 	.byte	0x04, 0x29
        /*002a*/ 	.short	(.L_3408 - .L_3407)


	//   ....[0]....
.L_3407:
        /*002c*/ 	.word	0xffffffff


	//   ....[1]....
        /*0030*/ 	.word	0xffffffff


	//   ....[2]....
        /*0034*/ 	.word	0xffffffff


	//   ....[3]....
        /*0038*/ 	.word	0xffffffff


	//   ....[4]....
        /*003c*/ 	.word	0xffffffff


	//   ....[5]....
        /*0040*/ 	.word	0xffffffff


	//   ....[6]....
        /*0044*/ 	.word	0xffffffff


	//   ....[7]....
        /*0048*/ 	.word	0xffffffff


	//   ....[8]....
        /*004c*/ 	.word	0xffffffff


	//   ....[9]....
        /*0050*/ 	.word	0xffffffff


	//   ....[10]....
        /*0054*/ 	.word	0xffffffff


	//   ....[11]....
        /*0058*/ 	.word	0xffffffff


	//   ....[12]....
        /*005c*/ 	.word	0xffffffff


	//   ....[13]....
        /*0060*/ 	.word	0xffffffff


	//   ....[14]....
        /*0064*/ 	.word	0xffffffff


	//   ....[15]....
        /*0068*/ 	.word	0xffffffff


	//   ....[16]....
        /*006c*/ 	.word	0xffffffff


	//   ....[17]....
        /*0070*/ 	.word	0xffffffff


	//----- nvinfo : EIATTR_COOP_GROUP_INSTR_OFFSETS
	.align		4
.L_3408:
        /*0074*/ 	.byte	0x04, 0x28
        /*0076*/ 	.short	(.L_3410 - .L_3409)


	//   ....[0]....
.L_3409:
        /*0078*/ 	.word	0x00003730


	//   ....[1]....
        /*007c*/ 	.word	0x00003750


	//   ....[2]....
        /*0080*/ 	.word	0x00003770


	//   ....[3]....
        /*0084*/ 	.word	0x00003790


	//   ....[4]....
        /*0088*/ 	.word	0x000037b0


	//   ....[5]....
        /*008c*/ 	.word	0x00003d90


	//   ....[6]....
        /*0090*/ 	.word	0x00003dc0


	//   ....[7]....
        /*0094*/ 	.word	0x00003de0


	//   ....[8]....
        /*0098*/ 	.word	0x00003e00


	//   ....[9]....
        /*009c*/ 	.word	0x00003e20


	//   ....[10]....
        /*00a0*/ 	.word	0x00003fb0


	//   ....[11]....
        /*00a4*/ 	.word	0x00003fe0


	//   ....[12]....
        /*00a8*/ 	.word	0x00003ff0


	//   ....[13]....
        /*00ac*/ 	.word	0x00004030


	//   ....[14]....
        /*00b0*/ 	.word	0x00004100


	//   ....[15]....
        /*00b4*/ 	.word	0x00004130


	//   ....[16]....
        /*00b8*/ 	.word	0x000041d0


	//   ....[17]....
        /*00bc*/ 	.word	0x00004200


	//----- nvinfo : EIATTR_VRC_CTA_INIT_COUNT
	.align		4
.L_3410:
        /*00c0*/ 	.byte	0x02, 0x4a
	.zero		1
	.zero		1


	//----- nvinfo : EIATTR_EXIT_INSTR_OFFSETS
	.align		4
        /*00c4*/ 	.byte	0x04, 0x1c
        /*00c6*/ 	.short	(.L_3412 - .L_3411)


	//   ....[0]....
.L_3411:
        /*00c8*/ 	.word	0x00000dd0


	//   ....[1]....
        /*00cc*/ 	.word	0x000053c0


	//----- nvinfo : EIATTR_MAX_THREADS
	.align		4
.L_3412:
        /*00d0*/ 	.byte	0x04, 0x05
        /*00d2*/ 	.short	(.L_3414 - .L_3413)
.L_3413:
        /*00d4*/ 	.word	0x00000080
        /*00d8*/ 	.word	0x00000001
        /*00dc*/ 	.word	0x00000001


	//----- nvinfo : EIATTR_CRS_STACK_SIZE
	.align		4
.L_3414:
        /*00e0*/ 	.byte	0x04, 0x1e
        /*00e2*/ 	.short	(.L_3416 - .L_3415)
.L_3415:
        /*00e4*/ 	.word	0x00000000


	//----- nvinfo : EIATTR_CBANK_PARAM_SIZE
	.align		4
.L_3416:
        /*00e8*/ 	.byte	0x03, 0x19
        /*00ea*/ 	.short	0x00e8


	//----- nvinfo : EIATTR_PARAM_CBANK
	.align		4
        /*00ec*/ 	.byte	0x04, 0x0a
        /*00ee*/ 	.short	(.L_3418 - .L_3417)
	.align		4
.L_3417:
        /*00f0*/ 	.word	index@(.nv.constant0._ZN10layer_norm13ln_fwd_kernelINS_13Kernel_traitsI6__halfffffjLj5120ELj1ELj1ELj4ELj16ENS_18Kernel_traits_baseILj5120ES2_ffffjLj128EEEEELb0ELb1ELb0ELb0EEEvNS_9FwdParamsE)
        /*00f4*/ 	.short	0x0380
        /*00f6*/ 	.short	0x00e8


	//----- nvinfo : EIATTR_SW_WAR
	.align		4
.L_3418:
        /*00f8*/ 	.byte	0x04, 0x36
        /*00fa*/ 	.short	(.L_3420 - .L_3419)
.L_3419:
        /*00fc*/ 	.word	0x00000008
.L_3420:


//--------------------- .nv.info._ZN10layer_norm13ln_fwd_kernelINS_13Kernel_traitsI6__halfffffjLj5120ELj1ELj1ELj4ELj16ENS_18Kernel_traits_baseILj5120ES2_ffffjLj128EEEEELb0ELb1ELb0ELb1EEEvNS_9FwdParamsE --------------------------
	.section	.nv.info._ZN10layer_norm13ln_fwd_kernelINS_13Kernel_traitsI6__halfffffjLj5120ELj1ELj1ELj4ELj16ENS_18Kernel_traits_baseILj5120ES2_ffffjLj128EEEEELb0ELb1ELb0ELb1EEEvNS_9FwdParamsE,"",@"SHT_CUDA_INFO"
	.sectionflags	@""
	.align	4


	//----- nvinfo : EIATTR_CUDA_API_VERSION
	.align		4
        /*0000*/ 	.byte	0x04, 0x37
        /*0002*/ 	.short	(.L_3422 - .L_3421)
.L_3421:
        /*0004*/ 	.word	0x00000082


	//----- nvinfo : EIATTR_KPARAM_INFO
	.align		4
.L_3422:
        /*0008*/ 	.byte	0x04, 0x17
        /*000a*/ 	.short	(.L_3424 - .L_3423)
.L_3423:
        /*000c*/ 	.word	0x00000000
        /*0010*/ 	.short	0x0000
        /*0012*/ 	.short	0x0000
        /*0014*/ 	.byte	0x00, 0xf0, 0xa1, 0x03


	//----- nvinfo : EIATTR_SPARSE_MMA_MASK
	.align		4
.L_3424:
        /*0018*/ 	.byte	0x03, 0x50
        /*001a*/ 	.short	0x0000


	//----- nvinfo : EIATTR_MAXREG_COUNT
	.align		4
        /*001c*/ 	.byte	0x03, 0x1b
        /*001e*/ 	.short	0x00ff


	//----- nvinfo : EIATTR_NUM_BARRIERS
	.align		4
        /*0020*/ 	.byte	0x02, 0x4c
        /*0022*/ 	.byte	0x01
	.zero		1


	//----- nvinfo : EIATTR_MERCURY_ISA_VERSION
	.align		4
        /*0024*/ 	.byte	0x03, 0x5f
        /*0026*/ 	.short	0x0101


	//----- nvinfo : EIATTR_COOP_GROUP_MASK_REGIDS
	.align		4
        /*0028*/ 	.byte	0x04, 0x29
        /*002a*/ 	.short	(.L_3426 - .L_3425)


	//   ....[0]....
.L_3425:
        /*002c*/ 	.word	0xffffffff


	//   ....[1]....
        /*0030*/ 	.word	0xffffffff


	//   ....[2]....
        /*0034*/ 	.word	0xffffffff


	//   ....[3]....
        /*0038*/ 	.word	0xffffffff


	//   ....[4]....
        /*003c*/ 	.word	0xffffffff


	//   ....[5]....
        /*0040*/ 	.word	0xffffffff


	//   ....[6]....
        /*0044*/ 	.word	0xffffffff


	//   ....[7]....
        /*0048*/ 	.word	0xffffffff


	//   ....[8]....
        /*004c*/ 	.word	0xffffffff


	//   ....[9]....
        /*0050*/ 	.word	0xffffffff


	//   ....[10]....
        /*0054*/ 	.word	0xffffffff


	//   ....[11]....
        /*0058*/ 	.word	0xffffffff


	//   ....[12]....
        /*005c*/ 	.word	0xffffffff


	//   ....[13]....
        /*0060*/ 	.word	0xffffffff


	//   ....[14]....
        /*0064*/ 	.word	0xffffffff


	//   ....[15]....
        /*0068*/ 	.word	0xffffffff


	//   ....[16]....
        /*006c*/ 	.word	0xffffffff


	//   ....[17]....
        /*0070*/ 	.word	0xffffffff


	//----- nvinfo : EIATTR_COOP_GROUP_INSTR_OFFSETS
	.align		4
.L_3426:
        /*0074*/ 	.byte	0x04, 0x28
        /*0076*/ 	.short	(.L_3428 - .L_3427)


	//   ....[0]....
.L_3427:
        /*0078*/ 	.word	0x000027a0


	//   ....[1]....
        /*007c*/ 	.word	0x000027c0


	//   ....[2]....
        /*0080*/ 	.word	0x000027e0


	//   ....[3]....
        /*0084*/ 	.word	0x00002800


	//   ....[4]....
        /*0088*/ 	.word	0x00002820


	//   ....[5]....
        /*008c*/ 	.word	0x00002d50


	//   ....[6]....
        /*0090*/ 	.word	0x00002d70


	//   ....[7]....
        /*0094*/ 	.word	0x00002d90


	//   ....[8]....
        /*0098*/ 	.word	0x00002dc0


	//   ....[9]....
        /*009c*/ 	.word	0x00002df0


	//   ....[10]....
        /*00a0*/ 	.word	0x00002fa0


	//   ....[11]....
        /*00a4*/ 	.word	0x00002fe0


	//   ....[12]....
        /*00a8*/ 	.word	0x00002ff0


	//   ....[13]....
        /*00ac*/ 	.word	0x00003050


	//   ....[14]....
        /*00b0*/ 	.word	0x00003130


	//   ....[15]....
        /*00b4*/ 	.word	0x00003160


	//   ....[16]....
        /*00b8*/ 	.word	0x00003200


	//   ....[17]....
        /*00bc*/ 	.word	0x00003260


	//----- nvinfo : EIATTR_VRC_CTA_INIT_COUNT
	.align		4
.L_3428:
        /*00c0*/ 	.byte	0x02, 0x4a
	.zero		1
	.zero		1


	//----- nvinfo : EIATTR_EXIT_INSTR_OFFSETS
	.align		4
        /*00c4*/ 	.byte	0x04, 0x1c
        /*00c6*/ 	.short	(.L_3430 - .L_3429)


	//   ....[0]....
.L_3429:
        /*00c8*/ 	.word	0x00000520


	//   ....[1]....
        /*00cc*/ 	.word	0x00004130


	//----- nvinfo : EIATTR_MAX_THREADS
	.align		4
.L_3430:
        /*00d0*/ 	.byte	0x04, 0x05
        /*00d2*/ 	.short	(.L_3432 - .L_3431)
.L_3431:
        /*00d4*/ 	.word	0x00000080
        /*00d8*/ 	.word	0x00000001
        /*00dc*/ 	.word	0x00000001


	//----- nvinfo : EIATTR_CRS_STACK_SIZE
	.align		4
.L_3432:
        /*00e0*/ 	.byte	0x04, 0x1e
        /*00e2*/ 	.short	(.L_3434 - .L_3433)
.L_3433:
        /*00e4*/ 	.word	0x00000000


	//----- nvinfo : EIATTR_CBANK_PARAM_SIZE
	.align		4
.L_3434:
        /*00e8*/ 	.byte	0x03, 0x19
        /*00ea*/ 	.short	0x00e8


	//----- nvinfo : EIATTR_PARAM_CBANK
	.align		4
        /*00ec*/ 	.byte	0x04, 0x0a
        /*00ee*/ 	.short	(.L_3436 - .L_3435)
	.align		4
.L_3435:
        /*00f0*/ 	.word	index@(.nv.constant0._ZN10layer_norm13ln_fwd_kernelINS_13Kernel_traitsI6__halfffffjLj5120ELj1ELj1ELj4ELj16ENS_18Kernel_traits_baseILj5120ES2_ffffjLj128EEEEELb0ELb1ELb0ELb1EEEvNS_9FwdParamsE)
        /*00f4*/ 	.short	0x0380
        /*00f6*/ 	.short	0x00e8


	//----- nvinfo : EIATTR_SW_WAR
	.align		4
.L_3436:
        /*00f8*/ 	.byte	0x04, 0x36
        /*00fa*/ 	.short	(.L_3438 - .L_3437)
.L_3437:
        /*00fc*/ 	.word	0x00000008
.L_3438:


//--------------------- .nv.info._ZN10layer_norm13ln_fwd_kernelINS_13Kernel_traitsI6__halfffffjLj5120ELj1ELj1ELj4ELj16ENS_18Kernel_traits_baseILj5120ES2_ffffjLj128EEEEELb0ELb1ELb1ELb0EEEvNS_9FwdParamsE --------------------------
	.section	.nv.info._ZN10layer_norm13ln_fwd_kernelINS_13Kernel_traitsI6__halfffffjLj5120ELj1ELj1ELj4ELj16ENS_18Kernel_traits_baseILj5120ES2_ffffjLj128EEEEELb0ELb1ELb1ELb0EEEvNS_9FwdParamsE,"",@"SHT_CUDA_INFO"
	.sectionflags	@""
	.align	4


	//----- nvinfo : EIATTR_CUDA_API_VERSION
	.align		4
        /*0000*/ 	.byte	0x04, 0x37
        /*0002*/ 	.short	(.L_3440 - .L_3439)
.L_3439:
        /*0004*/ 	.word	0x00000082


	//----- nvinfo : EIATTR_KPARAM_INFO
	.align		4
.L_3440:
        /*0008*/ 	.byte	0x04, 0x17
        /*000a*/ 	.short	(.L_3442 - .L_3441)
.L_3441:
        /*000c*/ 	.word	0x00000000
        /*0010*/ 	.short	0x0000
        /*0012*/ 	.short	0x0000
        /*0014*/ 	.byte	0x00, 0xf0, 0xa1, 0x03


	//----- nvinfo : EIATTR_SPARSE_MMA_MASK
	.align		4
.L_3442:
        /*0018*/ 	.byte	0x03, 0x50
        /*001a*/ 	.short	0x0000


	//----- nvinfo : EIATTR_MAXREG_COUNT
	.align		4
        /*001c*/ 	.byte	0x03, 0x1b
        /*001e*/ 	.short	0x00ff


	//----- nvinfo : EIATTR_NUM_BARRIERS
	.align		4
        /*0020*/ 	.byte	0x02, 0x4c
        /*0022*/ 	.byte	0x01
	.zero		1


	//----- nvinfo : EIATTR_MERCURY_ISA_VERSION
	.align		4
        /*0024*/ 	.byte	0x03, 0x5f
        /*0026*/ 	.short	0x0101


	//----- nvinfo : EIATTR_COOP_GROUP_MASK_REGIDS
	.align		4
        /*0028*/ 	.byte	0x04, 0x29
        /*002a*/ 	.short	(.L_3444 - .L_3443)


	//   ....[0]....
.L_3443:
        /*002c*/ 	.word	0xffffffff


	//   ....[1]....
        /*0030*/ 	.word	0xffffffff


	//   ....[2]....
        /*0034*/ 	.word	0xffffffff


	//   ....[3]....
        /*0038*/ 	.word	0xffffffff


	//   ....[4]....
        /*003c*/ 	.word	0xffffffff


	//   ....[5]....
        /*0040*/ 	.word	0xffffffff


	//   ....[6]....
        /*0044*/ 	.word	0xffffffff


	//   ....[7]....
        /*0048*/ 	.word	0xffffffff


	//   ....[8]....
        /*004c*/ 	.word	0xffffffff


	//   ....[9]....
        /*0050*/ 	.word	0xffffffff


	//   ....[10]....
        /*0054*/ 	.word	0xffffffff


	//   ....[11]....
        /*0058*/ 	.word	0xffffffff


	//   ....[12]....
        /*005c*/ 	.word	0xffffffff


	//   ....[13]....
        /*0060*/ 	.word	0xffffffff


	//   ....[14]....
        /*0064*/ 	.word	0xffffffff


	//   ....[15]....
        /*0068*/ 	.word	0xffffffff


	//   ....[16]....
        /*006c*/ 	.word	0xffffffff


	//   ....[17]....
        /*0070*/ 	.word	0xffffffff


	//----- nvinfo : EIATTR_COOP_GROUP_INSTR_OFFSETS
	.align		4
.L_3444:
        /*0074*/ 	.byte	0x04, 0x28
        /*0076*/ 	.short	(.L_3446 - .L_3445)


	//   ....[0]....
.L_3445:
        /*0078*/ 	.word	0x000041a0


	//   ....[1]....
        /*007c*/ 	.word	0x000041c0


	//   ....[2]....
        /*0080*/ 	.word	0x000041e0


	//   ....[3]....
        /*0084*/ 	.word	0x00004200


	//   ....[4]....
        /*0088*/ 	.word	0x00004220


	//   ....[5]....
        /*008c*/ 	.word	0x000047f0


	//   ....[6]....
        /*0090*/ 	.word	0x00004820


	//   ....[7]....
        /*0094*/ 	.word	0x00004840


	//   ....[8]....
        /*0098*/ 	.word	0x00004860


	//   ....[9]....
        /*009c*/ 	.word	0x00004880


	//   ....[10]....
        /*00a0*/ 	.word	0x00004a10


	//   ....[11]....
        /*00a4*/ 	.word	0x00004a40


	//   ....[12]....
        /*00a8*/ 	.word	0x00004a60


	//   ....[13]....
        /*00ac*/ 	.word	0x00004aa0


	//   ....[14]....
        /*00b0*/ 	.word	0x00004b60


	//   ....[15]....
        /*00b4*/ 	.word	0x00004b90


	//   ....[16]....
        /*00b8*/ 	.word	0x00004c40


	//   ....[17]....
        /*00bc*/ 	.word	0x00004c70


	//----- nvinfo : EIATTR_VRC_CTA_INIT_COUNT
	.align		4
.L_3446:
        /*00c0*/ 	.byte	0x02, 0x4a
	.zero		1
	.zero		1


	//----- nvinfo : EIATTR_EXIT_INSTR_OFFSETS
	.align		4
        /*00c4*/ 	.byte	0x04, 0x1c
        /*00c6*/ 	.short	(.L_3448 - .L_3447)


	//   ....[0]....
.L_3447:
        /*00c8*/ 	.word	0x00000dd0


	//   ....[1]....
        /*00cc*/ 	.word	0x00005e90


	//----- nvinfo : EIATTR_MAX_THREADS
	.align		4
.L_3448:
        /*00d0*/ 	.byte	0x04, 0x05
        /*00d2*/ 	.short	(.L_3450 - .L_3449)
.L_3449:
        /*00d4*/ 	.word	0x00000080
        /*00d8*/ 	.word	0x00000001
        /*00dc*/ 	.word	0x00000001


	//----- nvinfo : EIATTR_CRS_STACK_SIZE
	.align		4
.L_3450:
        /*00e0*/ 	.byte	0x04, 0x1e
        /*00e2*/ 	.short	(.L_3452 - .L_3451)
.L_3451:
        /*00e4*/ 	.word	0x00000000


	//----- nvinfo : EIATTR_CBANK_PARAM_SIZE
	.align		4
.L_3452:
        /*00e8*/ 	.byte	0x03, 0x19
        /*00ea*/ 	.short	0x00e8


	//----- nvinfo : EIATTR_PARAM_CBANK
	.align		4
        /*00ec*/ 	.byte	0x04, 0x0a
        /*00ee*/ 	.short	(.L_3454 - .L_3453)
	.align		4
.L_3453:
        /*00f0*/ 	.word	index@(.nv.constant0._ZN10layer_norm13ln_fwd_kernelINS_13Kernel_traitsI6__halfffffjLj5120ELj1ELj1ELj4ELj16ENS_18Kernel_traits_baseILj5120ES2_ffffjLj128EEEEELb0ELb1ELb1ELb0EEEvNS_9FwdParamsE)
        /*00f4*/ 	.short	0x0380
        /*00f6*/ 	.short	0x00e8


	//----- nvinfo : EIATTR_SW_WAR
	.align		4
.L_3454:
        /*00f8*/ 	.byte	0x04, 0x36
        /*00fa*/ 	.short	(.L_3456 - .L_3455)
.L_3455:
        /*00fc*/ 	.word	0x00000008
.L_3456:


//--------------------- .nv.info._ZN10layer_norm13ln_fwd_kernelINS_13Kernel_traitsI6__halfffffjLj5120ELj1ELj1ELj4ELj16ENS_18Kernel_traits_baseILj5120ES2_ffffjLj128EEEEELb0ELb1ELb1ELb1EEEvNS_9FwdParamsE --------------------------
	.section	.nv.info._ZN10layer_norm13ln_fwd_kernelINS_13Kernel_traitsI6__halfffffjLj5120ELj1ELj1ELj4ELj16ENS_18Kernel_traits_baseILj5120ES2_ffffjLj128EEEEELb0ELb1ELb1ELb1EEEvNS_9FwdParamsE,"",@"SHT_CUDA_INFO"
	.sectionflags	@""
	.align	4


	//----- nvinfo : EIATTR_CUDA_API_VERSION
	.align		4
        /*0000*/ 	.byte	0x04, 0x37
        /*0002*/ 	.short	(.L_3458 - .L_3457)
.L_3457:
        /*0004*/ 	.word	0x00000082


	//----- nvinfo : EIATTR_KPARAM_INFO
	.align		4
.L_3458:
        /*0008*/ 	.byte	0x04, 0x17
        /*000a*/ 	.short	(.L_3460 - .L_3459)
.L_3459:
        /*000c*/ 	.word	0x00000000
        /*0010*/ 	.short	0x0000
        /*0012*/ 	.short	0x0000
        /*0014*/ 	.byte	0x00, 0xf0, 0xa1, 0x03


	//----- nvinfo : EIATTR_SPARSE_MMA_MASK
	.align		4
.L_3460:
        /*0018*/ 	.byte	0x03, 0x50
        /*001a*/ 	.short	0x0000


	//----- nvinfo : EIATTR_MAXREG_COUNT
	.align		4
        /*001c*/ 	.byte	0x03, 0x1b
        /*001e*/ 	.short	0x00ff


	//----- nvinfo : EIATTR_NUM_BARRIERS
	.align		4
        /*0020*/ 	.byte	0x02, 0x4c
        /*0022*/ 	.byte	0x01
	.zero		1


	//----- nvinfo : EIATTR_MERCURY_ISA_VERSION
	.align		4
        /*0024*/ 	.byte	0x03, 0x5f
        /*0026*/ 	.short	0x0101


	//----- nvinfo : EIATTR_COOP_GROUP_MASK_REGIDS
	.align		4
        /*0028*/ 	.byte	0x04, 0x29
        /*002a*/ 	.short	(.L_3462 - .L_3461)


	//   ....[0]....
.L_3461:
        /*002c*/ 	.word	0xffffffff


	//   ....[1]....
        /*0030*/ 	.word	0xffffffff


	//   ....[2]....
        /*0034*/ 	.word	0xffffffff


	//   ....[3]....
        /*0038*/ 	.word	0xffffffff


	//   ....[4]....
        /*003c*/ 	.word	0xffffffff


	//   ....[5]....
        /*0040*/ 	.word	0xffffffff


	//   ....[6]....
        /*0044*/ 	.word	0xffffffff


	//   ....[7]....
        /*0048*/ 	.word	0xffffffff


	//   ....[8]....
        /*004c*/ 	.word	0xffffffff


	//   ....[9]....
        /*0050*/ 	.word	0xffffffff


	//   ....[10]....
        /*0054*/ 	.word	0xffffffff


	//   ....[11]....
        /*0058*/ 	.word	0xffffffff


	//   ....[12]....
        /*005c*/ 	.word	0xffffffff


	//   ....[13]....
        /*0060*/ 	.word	0xffffffff


	//   ....[14]....
        /*0064*/ 	.word	0xffffffff


	//   ....[15]....
        /*0068*/ 	.word	0xffffffff


	//   ....[16]....
        /*006c*/ 	.word	0xffffffff


	//   ....[17]....
        /*0070*/ 	.word	0xffffffff


	//----- nvinfo : EIATTR_COOP_GROUP_INSTR_OFFSETS
	.align		4
.L_3462:
        /*0074*/ 	.byte	0x04, 0x28
        /*0076*/ 	.short	(.L_3464 - .L_3463)


	//   ....[0]....
.L_3463:
        /*0078*/ 	.word	0x000032a0


	//   ....[1]....
        /*007c*/ 	.word	0x000032c0


	//   ....[2]....
        /*0080*/ 	.word	0x000032e0


	//   ....[3]....
        /*0084*/ 	.word	0x00003300


	//   ....[4]....
        /*0088*/ 	.word	0x00003320


	//   ....[5]....
        /*008c*/ 	.word	0x00003850


	//   ....[6]....
        /*0090*/ 	.word	0x00003870


	//   ....[7]....
        /*0094*/ 	.word	0x00003890


	//   ....[8]....
        /*0098*/ 	.word	0x000038c0


	//   ....[9]....
        /*009c*/ 	.word	0x000038f0


	//   ....[10]....
        /*00a0*/ 	.word	0x00003aa0


	//   ....[11]....
        /*00a4*/ 	.word	0x00003ad0


	//   ....[12]....
        /*00a8*/ 	.word	0x00003ae0


	//   ....[13]....
        /*00ac*/ 	.word	0x00003b20


	//   ....[14]....
        /*00b0*/ 	.word	0x00003bf0


	//   ....[15]....
        /*00b4*/ 	.word	0x00003c20


	//   ....[16]....
        /*00b8*/ 	.word	0x00003cd0


	//   ....[17]....
        /*00bc*/ 	.word	0x00003d00


	//----- nvinfo : EIATTR_VRC_CTA_INIT_COUNT
	.align		4
.L_3464:
        /*00c0*/ 	.byte	0x02, 0x4a
	.zero		1
	.zero		1


	//----- nvinfo : EIATTR_EXIT_INSTR_OFFSETS
	.align		4
        /*00c4*/ 	.byte	0x04, 0x1c
        /*00c6*/ 	.short	(.L_3466 - .L_3465)


	//   ....[0]....
.L_3465:
        /*00c8*/ 	.word	0x00000520


	//   ....[1]....
        /*00cc*/ 	.word	0x00004d50


	//----- nvinfo : EIATTR_MAX_THREADS
	.align		4
.L_3466:
        /*00d0*/ 	.byte	0x04, 0x05
        /*00d2*/ 	.short	(.L_3468 - .L_3467)
.L_3467:
        /*00d4*/ 	.word	0x00000080
        /*00d8*/ 	.word	0x00000001
        /*00dc*/ 	.word	0x00000001


	//----- nvinfo : EIATTR_CRS_STACK_SIZE
	.align		4
.L_3468:
        /*00e0*/ 	.byte	0x04, 0x1e
        /*00e2*/ 	.short	(.L_3470 - .L_3469)
.L_3469:
        /*00e4*/ 	.word	0x00000000


	//----- nvinfo : EIATTR_CBANK_PARAM_SIZE
	.align		4
.L_3470:
        /*00e8*/ 	.byte	0x03, 0x19
        /*00ea*/ 	.short	0x00e8


	//----- nvinfo : EIATTR_PARAM_CBANK
	.align		4
        /*00ec*/ 	.byte	0x04, 0x0a
        /*00ee*/ 	.short	(.L_3472 - .L_3471)
	.align		4
.L_3471:
        /*00f0*/ 	.word	index@(.nv.constant0._ZN10layer_norm13ln_fwd_kernelINS_13Kernel_traitsI6__halfffffjLj5120ELj1ELj1ELj4ELj16ENS_18Kernel_traits_baseILj5120ES2_ffffjLj128EEEEELb0ELb1ELb1ELb1EEEvNS_9FwdParamsE)
        /*00f4*/ 	.short	0x0380
        /*00f6*/ 	.short	0x00e8


	//----- nvinfo : EIATTR_SW_WAR
	.align		4
.L_3472:
        /*00f8*/ 	.byte	0x04, 0x36
        /*00fa*/ 	.short	(.L_3474 - .L_3473)
.L_3473:
        /*00fc*/ 	.word	0x00000008
.L_3474:


//--------------------- .nv.info._ZN10layer_norm13ln_fwd_kernelINS_13Kernel_traitsI6__halfffffjLj5120ELj1ELj1ELj4ELj16ENS_18Kernel_traits_baseILj5120ES2_ffffjLj128EEEEELb1ELb0ELb0ELb0EEEvNS_9FwdParamsE --------------------------
	.section	.nv.info._ZN10layer_norm13ln_fwd_kernelINS_13Kernel_traitsI6__halfffffjLj5120ELj1ELj1ELj4ELj16ENS_18Kernel_traits_baseILj5120ES2_ffffjLj128EEEEELb1ELb0ELb0ELb0EEEvNS_9FwdParamsE,"",@"SHT_CUDA_INFO"
	.sectionflags	@""
	.align	4


	//----- nvinfo : EIATTR_CUDA_API_VERSION
	.align		4
        /*0000*/ 	.byte	0x04, 0x37
        /*0002*/ 	.short	(.L_3476 - .L_3475)
.L_3475:
        /*0004*/ 	.word	0x00000082


	//----- nvinfo : EIATTR_KPARAM_INFO
	.align		4
.L_3476:
        /*0008*/ 	.byte	0x04, 0x17
        /*000a*/ 	.short	(.L_3478 - .L_3477)
.L_3477:
        /*000c*/ 	.word	0x00000000
        /*0010*/ 	.short	0x0000
        /*0012*/ 	.short	0x0000
        /*0014*/ 	.byte	0x00, 0xf0, 0xa1, 0x03


	//----- nvinfo : EIATTR_SPARSE_MMA_MASK
	.align		4
.L_3478:
        /*0018*/ 	.byte	0x03, 0x50
        /*001a*/ 	.short	0x0000


	//----- nvinfo : EIATTR_MAXREG_COUNT
	.align		4
        /*001c*/ 	.byte	0x03, 0x1b
        /*001e*/ 	.short	0x00ff


	//----- nvinfo : EIATTR_NUM_BARRIERS
	.align		4
        /*0020*/ 	.byte	0x02, 0x4c
        /*0022*/ 	.byte	0x01
	.zero		1


	//----- nvinfo : EIATTR_MERCURY_ISA_VERSION
	.align		4
        /*0024*/ 	.byte	0x03, 0x5f
        /*0026*/ 	.short	0x0101


	//----- nvinfo : EIATTR_COOP_GROUP_MASK_REGIDS
	.align		4
        /*0028*/ 	.byte	0x04, 0x29
        /*002a*/ 	.short	(.L_3480 - .L_3479)


	//   ....[0]....
.L_3479:
        /*002c*/ 	.word	0xffffffff


	//   ....[1]....
        /*0030*/ 	.word	0xffffffff


	//   ....[2]....
        /*0034*/ 	.word	0xffffffff


	//   ....[3]....
        /*0038*/ 	.word	0xffffffff


	//   ....[4]....
        /*003c*/ 	.word	0xffffffff


	//   ....[5]....
        /*0040*/ 	.word	0xffffffff


	//   ....[6]....
        /*0044*/ 	.word	0xffffffff


	//   ....[7]....
        /*0048*/ 	.word	0xffffffff


	//   ....[8]....
        /*004c*/ 	.word	0xffffffff


	//   ....[9]....
        /*0050*/ 	.word	0xffffffff


	//   ....[10]....
        /*0054*/ 	.word	0xffffffff


	//   ....[11]....
        /*0058*/ 	.word	0xffffffff


	//   ....[12]....
        /*005c*/ 	.word	0xffffffff


	//   ....[13]....
        /*0060*/ 	.word	0xffffffff


	//   ....[14]....
        /*0064*/ 	.word	0xffffffff


	//   ....[15]....
        /*0068*/ 	.word	0xffffffff


	//   ....[16]....
        /*006c*/ 	.word	0xffffffff


	//   ....[17]....
        /*0070*/ 	.word	0xffffffff


	//----- nvinfo : EIATTR_COOP_GROUP_INSTR_OFFSETS
	.align		4
.L_3480:
        /*0074*/ 	.byte	0x04, 0x28
        /*0076*/ 	.short	(.L_3482 - .L_3481)


	//   ....[0]....
.L_3481:
        /*0078*/ 	.word	0x0001ba70


	//   ....[1]....
        /*007c*/ 	.word	0x0001ba90


	//   ....[2]....
        /*0080*/ 	.word	0x0001bab0


	//   ....[3]....
        /*0084*/ 	.word	0x0001bad0


	//   ....[4]....
        /*0088*/ 	.word	0x0001baf0


	//   ....[5]....
        /*008c*/ 	.word	0x0001c090


	//   ....[6]....
        /*0090*/ 	.word	0x0001c0b0


	//   ....[7]....
        /*0094*/ 	.word	0x0001c0d0


	//   ....[8]....
        /*0098*/ 	.word	0x0001c0f0


	//   ....[9]....
        /*009c*/ 	.word	0x0001c110


	//   ....[10]....
        /*00a0*/ 	.word	0x0001c2a0


	//   ....[11]....
        /*00a4*/ 	.word	0x0001c2e0


	//   ....[12]....
        /*00a8*/ 	.word	0x0001c320


	//   ....[13]....
        /*00ac*/ 	.word	0x0001c370


	//   ....[14]....
        /*00b0*/ 	.word	0x0001c3d0


	//   ....[15]....
        /*00b4*/ 	.word	0x0001c440


	//   ....[16]....
        /*00b8*/ 	.word	0x0001c4b0


	//   ....[17]....
        /*00bc*/ 	.word	0x0001c500


	//----- nvinfo : EIATTR_VRC_CTA_INIT_COUNT
	.align		4
.L_3482:
        /*00c0*/ 	.byte	0x02, 0x4a
	.zero		1
	.zero		1


	//----- nvinfo : EIATTR_EXIT_INSTR_OFFSETS
	.align		4
        /*00c4*/ 	.byte	0x04, 0x1c
        /*00c6*/ 	.short	(.L_3484 - .L_3483)


	//   ....[0]....
.L_3483:
        /*00c8*/ 	.word	0x00000c70


	//   ....[1]....
        /*00cc*/ 	.word	0x0001d7f0


	//----- nvinfo : EIATTR_INDIRECT_BRANCH_TARGETS
	.align		4
.L_3484:
        /*00d0*/ 	.byte	0x04, 0x34
        /*00d2*/ 	.short	(.L_3486 - .L_3485)


	//   ....[0]....
.L_3485:
        /*00d4*/ 	.word	.L_x_33948@srel
        /*00d8*/ 	.short	0x0
        /*00da*/ 	.short	0x0
        /*00dc*/ 	.word	0x3
        /*00e0*/ 	.word	.L_x_33949@srel
        /*00e4*/ 	.word	.L_x_33950@srel
        /*00e8*/ 	.word	.L_x_33951@srel


	//----- nvinfo : EIATTR_MAX_THREADS
	.align		4
.L_3486:
        /*00ec*/ 	.byte	0x04, 0x05
        /*00ee*/ 	.short	(.L_3488 - .L_3487)
.L_3487:
        /*00f0*/ 	.word	0x00000080
        /*00f4*/ 	.word	0x00000001
        /*00f8*/ 	.word	0x00000001


	//----- nvinfo : EIATTR_CRS_STACK_SIZE
	.align		4
.L_3488:
        /*00fc*/ 	.byte	0x04, 0x1e
        /*00fe*/ 	.short	(.L_3490 - .L_3489)
.L_3489:
        /*0100*/ 	.word	0x00000000


	//----- nvinfo : EIATTR_CBANK_PARAM_SIZE
	.align		4
.L_3490:
        /*0104*/ 	.byte	0x03, 0x19
        /*0106*/ 	.short	0x00e8


	//----- nvinfo : EIATTR_PARAM_CBANK
	.align		4
        /*0108*/ 	.byte	0x04, 0x0a
        /*010a*/ 	.short	(.L_3492 - .L_3491)
	.align		4
.L_3491:
        /*010c*/ 	.word	index@(.nv.constant0._ZN10layer_norm13ln_fwd_kernelINS_13Kernel_traitsI6__halfffffjLj5120ELj1ELj1ELj4ELj16ENS_18Kernel_traits_baseILj5120ES2_ffffjLj128EEEEELb1ELb0ELb0ELb0EEEvNS_9FwdParamsE)
        /*0110*/ 	.short	0x0380
        /*0112*/ 	.short	0x00e8


	//----- nvinfo : EIATTR_SW_WAR
	.align		4
.L_3492:
        /*0114*/ 	.byte	0x04, 0x36
        /*0116*/ 	.short	(.L_3494 - .L_3493)
.L_3493:
        /*0118*/ 	.word	0x00000008
.L_3494:


//--------------------- .nv.info._ZN10layer_norm13ln_fwd_kernelINS_13Kernel_traitsI6__halfffffjLj5120ELj1ELj1ELj4ELj16ENS_18Kernel_traits_baseILj5120ES2_ffffjLj128EEEEELb1ELb0ELb0ELb1EEEvNS_9FwdParamsE --------------------------
	.section	.nv.info._ZN10layer_norm13ln_fwd_kernelINS_13Kernel_traitsI6__halfffffjLj5120ELj1ELj1ELj4ELj16ENS_18Kernel_traits_baseILj5120ES2_ffffjLj128EEEEELb1ELb0ELb0ELb1EEEvNS_9FwdParamsE,"",@"SHT_CUDA_INFO"
	.sectionflags	@""
	.align	4


	//----- nvinfo : EIATTR_CUDA_API_VERSION
	.align		4
        /*0000*/ 	.byte	0x04, 0x37
        /*0002*/ 	.short	(.L_3496 - .L_3495)
.L_3495:
        /*0004*/ 	.word	0x00000082


	//----- nvinfo : EIATTR_KPARAM_INFO
	.align		4
.L_3496:
        /*0008*/ 	.byte	0x04, 0x17
        /*000a*/ 	.short	(.L_3498 - .L_3497)
.L_3497:
        /*000c*/ 	.word	0x00000000
        /*0010*/ 	.short	0x0000
        /*0012*/ 	.short	0x0000
        /*0014*/ 	.byte	0x00, 0xf0, 0xa1, 0x03


	//----- nvinfo : EIATTR_SPARSE_MMA_MASK
	.align		4
.L_3498:
        /*0018*/ 	.byte	0x03, 0x50
        /*001a*/ 	.short	0x0000


	//----- nvinfo : EIATTR_MAXREG_COUNT
	.align		4
        /*001c*/ 	.byte	0x03, 0x1b
        /*001e*/ 	.short	0x00ff


	//----- nvinfo : EIATTR_NUM_BARRIERS
	.align		4
        /*0020*/ 	.byte	0x02, 0x4c
        /*0022*/ 	.byte	0x01
	.zero		1


	//----- nvinfo : EIATTR_MERCURY_ISA_VERSION
	.align		4
        /*0024*/ 	.byte	0x03, 0x5f
        /*0026*/ 	.short	0x0101


	//----- nvinfo : EIATTR_COOP_GROUP_MASK_REGIDS
	.align		4
        /*0028*/ 	.byte	0x04, 0x29
        /*002a*/ 	.short	(.L_3500 - .L_3499)


	//   ....[0]....
.L_3499:
        /*002c*/ 	.word	0xffffffff


	//   ....[1]....
        /*0030*/ 	.word	0xffffffff


	//   ....[2]....
        /*0034*/ 	.word	0xffffffff


	//   ....[3]....
        /*0038*/ 	.word	0xffffffff


	//   ....[4]....
        /*003c*/ 	.word	0xffffffff


	//   ....[5]....
        /*0040*/ 	.word	0xffffffff


	//   ....[6]....
        /*0044*/ 	.word	0xffffffff


	//   ....[7]....
        /*0048*/ 	.word	0xffffffff


	//   ....[8]....
        /*004c*/ 	.word	0xffffffff


	//   ....[9]....
        /*0050*/ 	.word	0xffffffff


	//   ....[10]....
        /*0054*/ 	.word	0xffffffff


	//   ....[11]....
        /*0058*/ 	.word	0xffffffff


	//   ....[12]....
        /*005c*/ 	.word	0xffffffff


	//   ....[13]....
        /*0060*/ 	.word	0xffffffff


	//   ....[14]....
        /*0064*/ 	.word	0xffffffff


	//   ....[15]....
        /*0068*/ 	.word	0xffffffff


	//   ....[16]....
        /*006c*/ 	.word	0xffffffff


	//   ....[17]....
        /*0070*/ 	.word	0xffffffff


	//----- nvinfo : EIATTR_COOP_GROUP_INSTR_OFFSETS
	.align		4
.L_3500:
        /*0074*/ 	.byte	0x04, 0x28
        /*0076*/ 	.short	(.L_3502 - .L_3501)


	//   ....[0]....
.L_3501:
        /*0078*/ 	.word	0x00019480


	//   ....[1]....
        /*007c*/ 	.word	0x000194a0


	//   ....[2]....
        /*0080*/ 	.word	0x000194c0


	//   ....[3]....
        /*0084*/ 	.word	0x000194e0


	//   ....[4]....
        /*0088*/ 	.word	0x00019500


	//   ....[5]....
        /*008c*/ 	.word	0x00019a30


	//   ....[6]....
        /*0090*/ 	.word	0x00019a50


	//   ....[7]....
        /*0094*/ 	.word	0x00019a70


	//   ....[8]....
        /*0098*/ 	.word	0x00019a90


	//   ....[9]....
        /*009c*/ 	.word	0x00019ae0


	//   ....[10]....
        /*00a0*/ 	.word	0x00019ca0


	//   ....[11]....
        /*00a4*/ 	.word	0x00019ce0


	//   ....[12]....
        /*00a8*/ 	.word	0x00019d00


	//   ....[13]....
        /*00ac*/ 	.word	0x00019da0


	//   ....[14]....
        /*00b0*/ 	.word	0x00019e00


	//   ....[15]....
        /*00b4*/ 	.word	0x00019e30


	//   ....[16]....
        /*00b8*/ 	.word	0x00019ee0


	//   ....[17]....
        /*00bc*/ 	.word	0x00019f10


	//----- nvinfo : EIATTR_VRC_CTA_INIT_COUNT
	.align		4
.L_3502:
        /*00c0*/ 	.byte	0x02, 0x4a
	.zero		1
	.zero		1


	//----- nvinfo : EIATTR_EXIT_INSTR_OFFSETS
	.align		4
        /*00c4*/ 	.byte	0x04, 0x1c
        /*00c6*/ 	.short	(.L_3504 - .L_3503)


	//   ....[0]....
.L_3503:
        /*00c8*/ 	.word	0x000005e0


	//   ....[1]....
        /*00cc*/ 	.word	0x0001aea0


	//----- nvinfo : EIATTR_INDIRECT_BRANCH_TARGETS
	.align		4
.L_3504:
        /*00d0*/ 	.byte	0x04, 0x34
        /*00d2*/ 	.short	(.L_3506 - .L_3505)


	//   ....[0]....
.L_3505:
        /*00d4*/ 	.word	.L_x_33952@srel
        /*00d8*/ 	.short	0x0
        /*00da*/ 	.short	0x0
        /*00dc*/ 	.word	0x3
        /*00e0*/ 	.word	.L_x_33953@srel
        /*00e4*/ 	.word	.L_x_33954@srel
        /*00e8*/ 	.word	.L_x_33955@srel


	//----- nvinfo : EIATTR_MAX_THREADS
	.align		4
.L_3506:
        /*00ec*/ 	.byte	0x04, 0x05
        /*00ee*/ 	.short	(.L_3508 - .L_3507)
.L_3507:
        /*00f0*/ 	.word	0x00000080
        /*00f4*/ 	.word	0x00000001
        /*00f8*/ 	.word	0x00000001


	//----- nvinfo : EIATTR_CRS_STACK_SIZE
	.align		4
.L_3508:
        /*00fc*/ 	.byte	0x04, 0x1e
        /*00fe*/ 	.short	(.L_3510 - .L_3509)
.L_3509:
        /*0100*/ 	.word	0x00000000


	//----- nvinfo : EIATTR_CBANK_PARAM_SIZE
	.align		4
.L_3510:
        /*0104*/ 	.byte	0x03, 0x19
        /*0106*/ 	.short	0x00e8


	//----- nvinfo : EIATTR_PARAM_CBANK
	.align		4
        /*0108*/ 	.byte	0x04, 0x0a
        /*010a*/ 	.short	(.L_3512 - .L_3511)
	.align		4
.L_3511:
        /*010c*/ 	.word	index@(.nv.constant0._ZN10layer_norm13ln_fwd_kernelINS_13Kernel_traitsI6__halfffffjLj5120ELj1ELj1ELj4ELj16ENS_18Kernel_traits_baseILj5120ES2_ffffjLj128EEEEELb1ELb0ELb0ELb1EEEvNS_9FwdParamsE)
        /*0110*/ 	.short	0x0380
        /*0112*/ 	.short	0x00e8


	//----- nvinfo : EIATTR_SW_WAR
	.align		4
.L_3512:
        /*0114*/ 	.byte	0x04, 0x36
        /*0116*/ 	.short	(.L_3514 - .L_3513)
.L_3513:
        /*0118*/ 	.word	0x00000008
.L_3514:


//--------------------- .nv.info._ZN10layer_norm13ln_fwd_kernelINS_13Kernel_traitsI6__halfffffjLj5120ELj1ELj1ELj4ELj16ENS_18Kernel_traits_baseILj5120ES2_ffffjLj128EEEEELb1ELb0ELb1ELb0EEEvNS_9FwdParamsE --------------------------
	.section	.nv.info._ZN10layer_norm13ln_fwd_kernelINS_13Kernel_traitsI6__halfffffjLj5120ELj1ELj1ELj4ELj16ENS_18Kernel_traits_baseILj5120ES2_ffffjLj128EEEEELb1ELb0ELb1ELb0EEEvNS_9FwdParamsE,"",@"SHT_CUDA_INFO"
	.sectionflags	@""
	.align	4


	//----- nvinfo : EIATTR_CUDA_API_VERSION
	.align		4
        /*0000*/ 	.byte	0x04, 0x37
        /*0002*/ 	.short	(.L_3516 - .L_3515)
.L_3515:
        /*0004*/ 	.word	0x00000082


	//----- nvinfo : EIATTR_KPARAM_INFO
	.align		4
.L_3516:
        /*0008*/ 	.byte	0x04, 0x17
        /*000a*/ 	.short	(.L_3518 - .L_3517)
.L_3517:
        /*000c*/ 	.word	0x00000000
        /*0010*/ 	.short	0x0000
        /*0012*/ 	.short	0x0000
        /*0014*/ 	.byte	0x00, 0xf0, 0xa1, 0x03


	//----- nvinfo : EIATTR_SPARSE_MMA_MASK
	.align		4
.L_3518:
        /*0018*/ 	.byte	0x03, 0x50
        /*001a*/ 	.short	0x0000


	//----- nvinfo : EIATTR_MAXREG_COUNT
	.align		4
        /*001c*/ 	.byte	0x03, 0x1b
        /*001e*/ 	.short	0x00ff


	//----- nvinfo : EIATTR_NUM_BARRIERS
	.align		4
        /*0020*/ 	.byte	0x02, 0x4c
        /*0022*/ 	.byte	0x01
	.zero		1


	//----- nvinfo : EIATTR_ANNOTATIONS
	.align		4
        /*0024*/ 	.byte	0x04, 0x55
        /*0026*/ 	.short	(.L_3520 - .L_3519)


	//   ....[0]....
.L_3519:
        /*0028*/ 	.word	0x00000001
        /*002c*/ 	.byte	0xc0, 0x15, 0x00, 0x00, 0x01, 0x00, 0x00, 0x00, 0x40, 0x16, 0x00, 0x00, 0x01, 0x00, 0x00, 0x00
        /*003c*/ 	.byte	0x70, 0x16, 0x00, 0x00, 0x01, 0x00, 0x00, 0x00, 0x60, 0x01, 0x02, 0x00, 0x01, 0x00, 0x00, 0x00
        /*004c*/ 	.byte	0xf0, 0x0c, 0x02, 0x00, 0x01, 0x00, 0x00, 0x00, 0x90, 0x21, 0x02, 0x00


	//----- nvinfo : EIATTR_MERCURY_ISA_VERSION
	.align		4
.L_3520:
        /*0058*/ 	.byte	0x03, 0x5f
        /*005a*/ 	.short	0x0101


	//----- nvinfo : EIATTR_COOP_GROUP_MASK_REGIDS
	.align		4
        /*005c*/ 	.byte	0x04, 0x29
        /*005e*/ 	.short	(.L_3522 - .L_3521)


	//   ....[0]....
.L_3521:
        /*0060*/ 	.word	0xffffffff


	//   ....[1]....
        /*0064*/ 	.word	0xffffffff


	//   ....[2]....
        /*0068*/ 	.word	0xffffffff


	//   ....[3]....
        /*006c*/ 	.word	0xffffffff


	//   ....[4]....
        /*0070*/ 	.word	0xffffffff


	//   ....[5]....
        /*0074*/ 	.word	0xffffffff


	//   ....[6]....
        /*0078*/ 	.word	0xffffffff


	//   ....[7]....
        /*007c*/ 	.word	0xffffffff


	//   ....[8]....
        /*0080*/ 	.word	0xffffffff


	//   ....[9]....
        /*0084*/ 	.word	0xffffffff


	//   ....[10]....
        /*0088*/ 	.word	0xffffffff


	//   ....[11]....
        /*008c*/ 	.word	0xffffffff


	//   ....[12]....
        /*0090*/ 	.word	0xffffffff


	//   ....[13]....
        /*0094*/ 	.word	0xffffffff


	//   ....[14]....
        /*0098*/ 	.word	0xffffffff


	//   ....[15]....
        /*009c*/ 	.word	0xffffffff


	//   ....[16]....
        /*00a0*/ 	.word	0xffffffff


	//   ....[17]....
        /*00a4*/ 	.word	0xffffffff


	//----- nvinfo : EIATTR_COOP_GROUP_INSTR_OFFSETS
	.align		4
.L_3522:
        /*00a8*/ 	.byte	0x04, 0x28
        /*00aa*/ 	.short	(.L_3524 - .L_3523)


	//   ....[0]....
.L_3523:
        /*00ac*/ 	.word	0x000204c0


	//   ....[1]....
        /*00b0*/ 	.word	0x000204e0


	//   ....[2]....
        /*00b4*/ 	.word	0x00020500


	//   ....[3]....
        /*00b8*/ 	.word	0x00020520


	//   ....[4]....
        /*00bc*/ 	.word	0x00020540


	//   ....[5]....
        /*00c0*/ 	.word	0x00020af0


	//   ....[6]....
        /*00c4*/ 	.word	0x00020b10


	//   ....[7]....
        /*00c8*/ 	.word	0x00020b30


	//   ....[8]....
        /*00cc*/ 	.word	0x00020b50


	//   ....[9]....
        /*00d0*/ 	.word	0x00020b70


	//   ....[10]....
        /*00d4*/ 	.word	0x00020d10


	//   ....[11]....
        /*00d8*/ 	.word	0x00020d50


	//   ....[12]....
        /*00dc*/ 	.word	0x00020df0


	//   ....[13]....
        /*00e0*/ 	.word	0x00020e10


	//   ....[14]....
        /*00e4*/ 	.word	0x00020e90


	//   ....[15]....
        /*00e8*/ 	.word	0x00020ef0


	//   ....[16]....
        /*00ec*/ 	.word	0x00020f40


	//   ....[17]....
        /*00f0*/ 	.word	0x00020f80


	//----- nvinfo : EIATTR_VRC_CTA_INIT_COUNT
	.align		4
.L_3524:
        /*00f4*/ 	.byte	0x02, 0x4a
	.zero		1
	.zero		1


	//----- nvinfo : EIATTR_EXIT_INSTR_OFFSETS
	.align		4
        /*00f8*/ 	.byte	0x04, 0x1c
        /*00fa*/ 	.short	(.L_3526 - .L_3525)


	//   ....[0]....
.L_3525:
        /*00fc*/ 	.word	0x00000c80


	//   ....[1]....
        /*0100*/ 	.word	0x000222e0


	//----- nvinfo : EIATTR_MAX_THREADS
	.align		4
.L_3526:
        /*0104*/ 	.byte	0x04, 0x05
        /*0106*/ 	.short	(.L_3528 - .L_3527)
.L_3527:
        /*0108*/ 	.word	0x00000080
        /*010c*/ 	.word	0x00000001
        /*0110*/ 	.word	0x00000001


	//----- nvinfo : EIATTR_CRS_STACK_SIZE
	.align		4
.L_3528:
        /*0114*/ 	.byte	0x04, 0x1e
        /*0116*/ 	.short	(.L_3530 - .L_3529)
.L_3529:
        /*0118*/ 	.word	0x00000000


	//----- nvinfo : EIATTR_CBANK_PARAM_SIZE
	.align		4
.L_3530:
        /*011c*/ 	.byte	0x03, 0x19
        /*011e*/ 	.short	0x00e8


	//----- nvinfo : EIATTR_PARAM_CBANK
	.align		4
        /*0120*/ 	.byte	0x04, 0x0a
        /*0122*/ 	.short	(.L_3532 - .L_3531)
	.align		4
.L_3531:
        /*0124*/ 	.word	index@(.nv.constant0._ZN10layer_norm13ln_fwd_kernelINS_13Kernel_traitsI6__halfffffjLj5120ELj1ELj1ELj4ELj16ENS_18Kernel_traits_baseILj5120ES2_ffffjLj128EEEEELb1ELb0ELb1ELb0EEEvNS_9FwdParamsE)
        /*0128*/ 	.short	0x0380
        /*012a*/ 	.short	0x00e8


	//----- nvinfo : EIATTR_SW_WAR
	.align		4
.L_3532:
        /*012c*/ 	.byte	0x04, 0x36
        /*012e*/ 	.short	(.L_3534 - .L_3533)
.L_3533:
        /*0130*/ 	.word	0x00000008
.L_3534:


//--------------------- .nv.info._ZN10layer_norm13ln_fwd_kernelINS_13Kernel_traitsI6__halfffffjLj5120ELj1ELj1ELj4ELj16ENS_18Kernel_traits_baseILj5120ES2_ffffjLj128EEEEELb1ELb0ELb1ELb1EEEvNS_9FwdParamsE --------------------------
	.section	.nv.info._ZN10layer_norm13ln_fwd_kernelINS_13Kernel_traitsI6__halfffffjLj5120ELj1ELj1ELj4ELj16ENS_18Kernel_traits_baseILj5120ES2_ffffjLj128EEEEELb1ELb0ELb1ELb1EEEvNS_9FwdParamsE,"",@"SHT_CUDA_INFO"
	.sectionflags	@""
	.align	4


	//----- nvinfo : EIATTR_CUDA_API_VERSION
	.align		4
        /*0000*/ 	.byte	0x04, 0x37
        /*0002*/ 	.short	(.L_3536 - .L_3535)
.L_3535:
        /*0004*/ 	.word	0x00000082


	//----- nvinfo : EIATTR_KPARAM_INFO
	.align		4
.L_3536:
        /*0008*/ 	.byte	0x04, 0x17
        /*000a*/ 	.short	(.L_3538 - .L_3537)
.L_3537:
        /*000c*/ 	.word	0x00000000
        /*0010*/ 	.short	0x0000
        /*0012*/ 	.short	0x0000
        /*0014*/ 	.byte	0x00, 0xf0, 0xa1, 0x03


	//----- nvinfo : EIATTR_SPARSE_MMA_MASK
	.align		4
.L_3538:
        /*0018*/ 	.byte	0x03, 0x50
        /*001a*/ 	.short	0x0000


	//----- nvinfo : EIATTR_MAXREG_COUNT
	.align		4
        /*001c*/ 	.byte	0x03, 0x1b
        /*001e*/ 	.short	0x00ff


	//----- nvinfo : EIATTR_NUM_BARRIERS
	.align		4
        /*0020*/ 	.byte	0x02, 0x4c
        /*0022*/ 	.byte	0x01
	.zero		1


	//----- nvinfo : EIATTR_MERCURY_ISA_VERSION
	.align		4
        /*0024*/ 	.byte	0x03, 0x5f
        /*0026*/ 	.short	0x0101


	//----- nvinfo : EIATTR_COOP_GROUP_MASK_REGIDS
	.align		4
        /*0028*/ 	.byte	0x04, 0x29
        /*002a*/ 	.short	(.L_3540 - .L_3539)


	//   ....[0]....
.L_3539:
        /*002c*/ 	.word	0xffffffff


	//   ....[1]....
        /*0030*/ 	.word	0xffffffff


	//   ....[2]....
        /*0034*/ 	.word	0xffffffff


	//   ....[3]....
        /*0038*/ 	.word	0xffffffff


	//   ....[4]....
        /*003c*/ 	.word	0xffffffff


	//   ....[5]....
        /*0040*/ 	.word	0xffffffff


	//   ....[6]....
        /*0044*/ 	.word	0xffffffff


	//   ....[7]....
        /*0048*/ 	.word	0xffffffff


	//   ....[8]....
        /*004c*/ 	.word	0xffffffff


	//   ....[9]....
        /*0050*/ 	.word	0xffffffff


	//   ....[10]....
        /*0054*/ 	.word	0xffffffff


	//   ....[11]....
        /*0058*/ 	.word	0xffffffff


	//   ....[12]....
        /*005c*/ 	.word	0xffffffff


	//   ....[13]....
        /*0060*/ 	.word	0xffffffff


	//   ....[14]....
        /*0064*/ 	.word	0xffffffff


	//   ....[15]....
        /*0068*/ 	.word	0xffffffff


	//   ....[16]....
        /*006c*/ 	.word	0xffffffff


	//   ....[17]....
        /*0070*/ 	.word	0xffffffff


	//----- nvinfo : EIATTR_COOP_GROUP_INSTR_OFFSETS
	.align		4
.L_3540:
        /*0074*/ 	.byte	0x04, 0x28
        /*0076*/ 	.short	(.L_3542 - .L_3541)


	//   ....[0]....
.L_3541:
        /*0078*/ 	.word	0x0001bac0


	//   ....[1]....
        /*007c*/ 	.word	0x0001baf0


	//   ....[2]....
        /*0080*/ 	.word	0x0001bb10


	//   ....[3]....
        /*0084*/ 	.word	0x0001bb30


	//   ....[4]....
        /*0088*/ 	.word	0x0001bb50


	//   ....[5]....
        /*008c*/ 	.word	0x0001c080


	//   ....[6]....
        /*0090*/ 	.word	0x0001c0a0


	//   ....[7]....
        /*0094*/ 	.word	0x0001c0c0


	//   ....[8]....
        /*0098*/ 	.word	0x0001c0f0


	//   ....[9]....
        /*009c*/ 	.word	0x0001c120


	//   ....[10]....
        /*00a0*/ 	.word	0x0001c2c0


	//   ....[11]....
        /*00a4*/ 	.word	0x0001c300


	//   ....[12]....
        /*00a8*/ 	.word	0x0001c310


	//   ....[13]....
        /*00ac*/ 	.word	0x0001c3c0


	//   ....[14]....
        /*00b0*/ 	.word	0x0001c410


	//   ....[15]....
        /*00b4*/ 	.word	0x0001c420


	//   ....[16]....
        /*00b8*/ 	.word	0x0001c510


	//   ....[17]....
        /*00bc*/ 	.word	0x0001c530


	//----- nvinfo : EIATTR_VRC_CTA_INIT_COUNT
	.align		4
.L_3542:
        /*00c0*/ 	.byte	0x02, 0x4a
	.zero		1
	.zero		1


	//----- nvinfo : EIATTR_EXIT_INSTR_OFFSETS
	.align		4
        /*00c4*/ 	.byte	0x04, 0x1c
        /*00c6*/ 	.short	(.L_3544 - .L_3543)


	//   ....[0]....
.L_3543:
        /*00c8*/ 	.word	0x000005e0


	//   ....[1]....
        /*00cc*/ 	.word	0x0001d560


	//----- nvinfo : EIATTR_MAX_THREADS
	.align		4
.L_3544:
        /*00d0*/ 	.byte	0x04, 0x05
        /*00d2*/ 	.short	(.L_3546 - .L_3545)
.L_3545:
        /*00d4*/ 	.word	0x00000080
        /*00d8*/ 	.word	0x00000001
        /*00dc*/ 	.word	0x00000001


	//----- nvinfo : EIATTR_CRS_STACK_SIZE
	.align		4
.L_3546:
        /*00e0*/ 	.byte	0x04, 0x1e
        /*00e2*/ 	.short	(.L_3548 - .L_3547)
.L_3547:
        /*00e4*/ 	.word	0x00000000


	//----- nvinfo : EIATTR_CBANK_PARAM_SIZE
	.align		4
.L_3548:
        /*00e8*/ 	.byte	0x03, 0x19
        /*00ea*/ 	.short	0x00e8


	//----- nvinfo : EIATTR_PARAM_CBANK
	.align		4
        /*00ec*/ 	.byte	0x04, 0x0a
        /*00ee*/ 	.short	(.L_3550 - .L_3549)
	.align		4
.L_3549:
        /*00f0*/ 	.word	index@(.nv.constant0._ZN10layer_norm13ln_fwd_kernelINS_13Kernel_traitsI6__halfffffjLj5120ELj1ELj1ELj4ELj16ENS_18Kernel_traits_baseILj5120ES2_ffffjLj128EEEEELb1ELb0ELb1ELb1EEEvNS_9FwdParamsE)
        /*00f4*/ 	.short	0x0380
        /*00f6*/ 	.short	0x00e8


	//----- nvinfo : EIATTR_SW_WAR
	.align		4
.L_3550:
        /*00f8*/ 	.byte	0x04, 0x36
        /*00fa*/ 	.short	(.L_3552 - .L_3551)
.L_3551:
        /*00fc*/ 	.word	0x00000008
.L_3552:


//--------------------- .nv.info._ZN10layer_norm13ln_fwd_kernelINS_13Kernel_traitsI6__halfffffjLj5120ELj1ELj1ELj4ELj16ENS_18Kernel_traits_baseILj5120ES2_ffffjLj128EEEEELb1ELb1ELb0ELb0EEEvNS_9FwdParamsE --------------------------
	.section	.nv.info._ZN10layer_norm13ln_fwd_kernelINS_13Kernel_traitsI6__halfffffjLj5120ELj1ELj1ELj4ELj16ENS_18Kernel_traits_baseILj5120ES2_ffffjLj128EEEEELb1ELb1ELb0ELb0EEEvNS_9FwdParamsE,"",@"SHT_CUDA_INFO"
	.sectionflags	@""
	.align	4


	//----- nvinfo : EIATTR_CUDA_API_VERSION
	.align		4
        /*0000*/ 	.byte	0x04, 0x37
        /*0002*/ 	.short	(.L_3554 - .L_3553)
.L_3553:
        /*0004*/ 	.word	0x00000082


	//----- nvinfo : EIATTR_KPARAM_INFO
	.align		4
.L_3554:
        /*0008*/ 	.byte	0x04, 0x17
        /*000a*/ 	.short	(.L_3556 - .L_3555)
.L_3555:
        /*000c*/ 	.word	0x00000000
        /*0010*/ 	.short	0x0000
        /*0012*/ 	.short	0x0000
        /*0014*/ 	.byte	0x00, 0xf0, 0xa1, 0x03


	//----- nvinfo : EIATTR_SPARSE_MMA_MASK
	.align		4
.L_3556:
        /*0018*/ 	.byte	0x03, 0x50
        /*001a*/ 	.short	0x0000


	//----- nvinfo : EIATTR_MAXREG_COUNT
	.align		4
        /*001c*/ 	.byte	0x03, 0x1b
        /*001e*/ 	.short	0x00ff


	//----- nvinfo : EIATTR_NUM_BARRIERS
	.align		4
        /*0020*/ 	.byte	0x02, 0x4c
        /*0022*/ 	.byte	0x01
	.zero		1


	//----- nvinfo : EIATTR_MERCURY_ISA_VERSION
	.align		4
        /*0024*/ 	.byte	0x03, 0x5f
        /*0026*/ 	.short	0x0101


	//----- nvinfo : EIATTR_COOP_GROUP_MASK_REGIDS
	.align		4
        /*0028*/ 	.byte	0x04, 0x29
        /*002a*/ 	.short	(.L_3558 - .L_3557)


	//   ....[0]....
.L_3557:
        /*002c*/ 	.word	0xffffffff


	//   ....[1]....
        /*0030*/ 	.word	0xffffffff


	//   ....[2]....
        /*0034*/ 	.word	0xffffffff


	//   ....[3]....
        /*0038*/ 	.word	0xffffffff


	//   ....[4]....
        /*003c*/ 	.word	0xffffffff


	//   ....[5]....
        /*0040*/ 	.word	0xffffffff


	//   ....[6]....
        /*0044*/ 	.word	0xffffffff


	//   ....[7]....
        /*0048*/ 	.word	0xffffffff


	//   ....[8]....
        /*004c*/ 	.word	0xffffffff


	//   ....[9]....
        /*0050*/ 	.word	0xffffffff


	//   ....[10]....
        /*0054*/ 	.word	0xffffffff


	//   ....[11]....
        /*0058*/ 	.word	0xffffffff


	//   ....[12]....
        /*005c*/ 	.word	0xffffffff


	//   ....[13]....
        /*0060*/ 	.word	0xffffffff


	//   ....[14]....
        /*0064*/ 	.word	0xffffffff


	//   ....[15]....
        /*0068*/ 	.word	0xffffffff


	//   ....[16]....
        /*006c*/ 	.word	0xffffffff


	//   ....[17]....
        /*0070*/ 	.word	0xffffffff


	//----- nvinfo : EIATTR_COOP_GROUP_INSTR_OFFSETS
	.align		4
.L_3558:
        /*0074*/ 	.byte	0x04, 0x28
        /*0076*/ 	.short	(.L_3560 - .L_3559)


	//   ....[0]....
.L_3559:
        /*0078*/ 	.word	0x000226a0


	//   ....[1]....
        /*007c*/ 	.word	0x000226c0


	//   ....[2]....
        /*0080*/ 	.word	0x000226e0


	//   ....[3]....
        /*0084*/ 	.word	0x00022700


	//   ....[4]....
        /*0088*/ 	.word	0x00022720


	//   ....[5]....
        /*008c*/ 	.word	0x00022cd0


	//   ....[6]....
        /*0090*/ 	.word	0x00022cf0


	//   ....[7]....
        /*0094*/ 	.word	0x00022d10


	//   ....[8]....
        /*0098*/ 	.word	0x00022d30


	//   ....[9]....
        /*009c*/ 	.word	0x00022d50


	//   ....[10]....
        /*00a0*/ 	.word	0x00022ee0


	//   ....[11]....
        /*00a4*/ 	.word	0x00022f20


	//   ....[12]....
        /*00a8*/ 	.word	0x00022f60


	//   ....[13]....
        /*00ac*/ 	.word	0x00023000


	//   ....[14]....
        /*00b0*/ 	.word	0x00023070


	//   ....[15]....
        /*00b4*/ 	.word	0x00023080


	//   ....[16]....
        /*00b8*/ 	.word	0x000230f0


	//   ....[17]....
        /*00bc*/ 	.word	0x00023190


	//----- nvinfo : EIATTR_VRC_CTA_INIT_COUNT
	.align		4
.L_3560:
        /*00c0*/ 	.byte	0x02, 0x4a
	.zero		1
	.zero		1


	//----- nvinfo : EIATTR_EXIT_INSTR_OFFSETS
	.align		4
        /*00c4*/ 	.byte	0x04, 0x1c
        /*00c6*/ 	.short	(.L_3562 - .L_3561)


	//   ....[0]....
.L_3561:
        /*00c8*/ 	.word	0x00000eb0


	//   ....[1]....
        /*00cc*/ 	.word	0x00024330


	//----- nvinfo : EIATTR_INDIRECT_BRANCH_TARGETS
	.align		4
.L_3562:
        /*00d0*/ 	.byte	0x04, 0x34
        /*00d2*/ 	.short	(.L_3564 - .L_3563)


	//   ....[0]....
.L_3563:
        /*00d4*/ 	.word	.L_x_33956@srel
        /*00d8*/ 	.short	0x0
        /*00da*/ 	.short	0x0
        /*00dc*/ 	.word	0x3
        /*00e0*/ 	.word	.L_x_33957@srel
        /*00e4*/ 	.word	.L_x_33958@srel
        /*00e8*/ 	.word	.L_x_33959@srel


	//----- nvinfo : EIATTR_MAX_THREADS
	.align		4
.L_3564:
        /*00ec*/ 	.byte	0x04, 0x05
        /*00ee*/ 	.short	(.L_3566 - .L_3565)
.L_3565:
        /*00f0*/ 	.word	0x00000080
        /*00f4*/ 	.word	0x00000001
        /*00f8*/ 	.word	0x00000001


	//----- nvinfo : EIATTR_CRS_STACK_SIZE
	.align		4
.L_3566:
        /*00fc*/ 	.byte	0x04, 0x1e
        /*00fe*/ 	.short	(.L_3568 - .L_3567)
.L_3567:
        /*0100*/ 	.word	0x00000000


	//----- nvinfo : EIATTR_CBANK_PARAM_SIZE
	.align		4
.L_3568:
        /*0104*/ 	.byte	0x03, 0x19
        /*0106*/ 	.short	0x00e8


	//----- nvinfo : EIATTR_PARAM_CBANK
	.align		4
        /*0108*/ 	.byte	0x04, 0x0a
        /*010a*/ 	.short	(.L_3570 - .L_3569)
	.align		4
.L_3569:
        /*010c*/ 	.word	index@(.nv.constant0._ZN10layer_norm13ln_fwd_kernelINS_13Kernel_traitsI6__halfffffjLj5120ELj1ELj1ELj4ELj16ENS_18Kernel_traits_baseILj5120ES2_ffffjLj128EEEEELb1ELb1ELb0ELb0EEEvNS_9FwdParamsE)
        /*0110*/ 	.short	0x0380
        /*0112*/ 	.short	0x00e8


	//----- nvinfo : EIATTR_SW_WAR
	.align		4
.L_3570:
        /*0114*/ 	.byte	0x04, 0x36
        /*0116*/ 	.short	(.L_3572 - .L_3571)
.L_3571:
        /*0118*/ 	.word	0x00000008
.L_3572:


//--------------------- .nv.info._ZN10layer_norm13ln_fwd_kernelINS_13Kernel_traitsI6__halfffffjLj5120ELj1ELj1ELj4ELj16ENS_18Kernel_traits_baseILj5120ES2_ffffjLj128EEEEELb1ELb1ELb0ELb1EEEvNS_9FwdParamsE --------------------------
	.section	.nv.info._ZN10layer_norm13ln_fwd_kernelINS_13Kernel_traitsI6__halfffffjLj5120ELj1ELj1ELj4ELj16ENS_18Kernel_traits_baseILj5120ES2_ffffjLj128EEEEELb1ELb1ELb0ELb1EEEvNS_9FwdParamsE,"",@"SHT_CUDA_INFO"
	.sectionflags	@""
	.align	4


	//----- nvinfo : EIATTR_CUDA_API_VERSION
	.align		4
        /*0000*/ 	.byte	0x04, 0x37
        /*0002*/ 	.short	(.L_3574 - .L_3573)
.L_3573:
        /*0004*/ 	.word	0x00000082


	//----- nvinfo : EIATTR_KPARAM_INFO
	.align		4
.L_3574:
        /*0008*/ 	.byte	0x04, 0x17
        /*000a*/ 	.short	(.L_3576 - .L_3575)
.L_3575:
        /*000c*/ 	.word	0x00000000
        /*0010*/ 	.short	0x0000
        /*0012*/ 	.short	0x0000
        /*0014*/ 	.byte	0x00, 0xf0, 0xa1, 0x03


	//----- nvinfo : EIATTR_SPARSE_MMA_MASK
	.align		4
.L_3576:
        /*0018*/ 	.byte	0x03, 0x50
        /*001a*/ 	.short	0x0000


	//----- nvinfo : EIATTR_MAXREG_COUNT
	.align		4
        /*001c*/ 	.byte	0x03, 0x1b
        /*001e*/ 	.short	0x00ff


	//----- nvinfo : EIATTR_NUM_BARRIERS
	.align		4
        /*0020*/ 	.byte	0x02, 0x4c
        /*0022*/ 	.byte	0x01
	.zero		1


	//----- nvinfo : EIATTR_MERCURY_ISA_VERSION
	.align		4
        /*0024*/ 	.byte	0x03, 0x5f
        /*0026*/ 	.short	0x0101


	//----- nvinfo : EIATTR_COOP_GROUP_MASK_REGIDS
	.align		4
        /*0028*/ 	.byte	0x04, 0x29
        /*002a*/ 	.short	(.L_3578 - .L_3577)


	//   ....[0]....
.L_3577:
        /*002c*/ 	.word	0xffffffff


	//   ....[1]....
        /*0030*/ 	.word	0xffffffff


	//   ....[2]....
        /*0034*/ 	.word	0xffffffff


	//   ....[3]....
        /*0038*/ 	.word	0xffffffff


	//   ....[4]....
        /*003c*/ 	.word	0xffffffff


	//   ....[5]....
        /*0040*/ 	.word	0xffffffff


	//   ....[6]....
        /*0044*/ 	.word	0xffffffff


	//   ....[7]....
        /*0048*/ 	.word	0xffffffff


	//   ....[8]....
        /*004c*/ 	.word	0xffffffff


	//   ....[9]....
        /*0050*/ 	.word	0xffffffff


	//   ....[10]....
        /*0054*/ 	.word	0xffffffff


	//   ....[11]....
        /*0058*/ 	.word	0xffffffff


	//   ....[12]....
        /*005c*/ 	.word	0xffffffff


	//   ....[13]....
        /*0060*/ 	.word	0xffffffff


	//   ....[14]....
        /*0064*/ 	.word	0xffffffff


	//   ....[15]....
        /*0068*/ 	.word	0xffffffff


	//   ....[16]....
        /*006c*/ 	.word	0xffffffff


	//   ....[17]....
        /*0070*/ 	.word	0xffffffff


	//----- nvinfo : EIATTR_COOP_GROUP_INSTR_OFFSETS
	.align		4
.L_3578:
        /*0074*/ 	.byte	0x04, 0x28
        /*0076*/ 	.short	(.L_3580 - .L_3579)


	//   ....[0]....
.L_3579:
        /*0078*/ 	.word	0x0001e980


	//   ....[1]....
        /*007c*/ 	.word	0x0001e9a0


	//   ....[2]....
        /*0080*/ 	.word	0x0001e9c0


	//   ....[3]....
        /*0084*/ 	.word	0x0001e9e0


	//   ....[4]....
        /*0088*/ 	.word	0x0001ea00


	//   ....[5]....
        /*008c*/ 	.word	0x0001ef50


	//   ....[6]....
        /*0090*/ 	.word	0x0001ef90


	//   ....[7]....
        /*0094*/ 	.word	0x0001efb0


	//   ....[8]....
        /*0098*/ 	.word	0x0001efd0


	//   ....[9]....
        /*009c*/ 	.word	0x0001eff0


	//   ....[10]....
        /*00a0*/ 	.word	0x0001f1a0


	//   ....[11]....
        /*00a4*/ 	.word	0x0001f1e0


	//   ....[12]....
        /*00a8*/ 	.word	0x0001f1f0


	//   ....[13]....
        /*00ac*/ 	.word	0x0001f240


	//   ....[14]....
        /*00b0*/ 	.word	0x0001f320


	//   ....[15]....
        /*00b4*/ 	.word	0x0001f350


	//   ....[16]....
        /*00b8*/ 	.word	0x0001f3f0


	//   ....[17]....
        /*00bc*/ 	.word	0x0001f460


	//----- nvinfo : EIATTR_VRC_CTA_INIT_COUNT
	.align		4
.L_3580:
        /*00c0*/ 	.byte	0x02, 0x4a
	.zero		1
	.zero		1


	//----- nvinfo : EIATTR_EXIT_INSTR_OFFSETS
	.align		4
        /*00c4*/ 	.byte	0x04, 0x1c
        /*00c6*/ 	.short	(.L_3582 - .L_3581)


	//   ....[0]....
.L_3581:
        /*00c8*/ 	.word	0x00000620


	//   ....[1]....
        /*00cc*/ 	.word	0x000202e0


	//----- nvinfo : EIATTR_INDIRECT_BRANCH_TARGETS
	.align		4
.L_3582:
        /*00d0*/ 	.byte	0x04, 0x34
        /*00d2*/ 	.short	(.L_3584 - .L_3583)


	//   ....[0]....
.L_3583:
        /*00d4*/ 	.word	.L_x_33960@srel
        /*00d8*/ 	.short	0x0
        /*00da*/ 	.short	0x0
        /*00dc*/ 	.word	0x3
        /*00e0*/ 	.word	.L_x_33961@srel
        /*00e4*/ 	.word	.L_x_33962@srel
        /*00e8*/ 	.word	.L_x_33963@srel


	//----- nvinfo : EIATTR_MAX_THREADS
	.align		4
.L_3584:
        /*00ec*/ 	.byte	0x04, 0x05
        /*00ee*/ 	.short	(.L_3586 - .L_3585)
.L_3585:
        /*00f0*/ 	.word	0x00000080
        /*00f4*/ 	.word	0x00000001
        /*00f8*/ 	.word	0x00000001


	//----- nvinfo : EIATTR_CRS_STACK_SIZE
	.align		4
.L_3586:
        /*00fc*/ 	.byte	0x04, 0x1e
        /*00fe*/ 	.short	(.L_3588 - .L_3587)
.L_3587:
        /*0100*/ 	.word	0x00000000


	//----- nvinfo : EIATTR_CBANK_PARAM_SIZE
	.align		4
.L_3588:
        /*0104*/ 	.byte	0x03, 0x19
        /*0106*/ 	.short	0x00e8


	//----- nvinfo : EIATTR_PARAM_CBANK
	.align		4
        /*0108*/ 	.byte	0x04, 0x0a
        /*010a*/ 	.short	(.L_3590 - .L_3589)
	.align		4
.L_3589:
        /*010c*/ 	.word	index@(.nv.constant0._ZN10layer_norm13ln_fwd_kernelINS_13Kernel_traitsI6__halfffffjLj5120ELj1ELj1ELj4ELj16ENS_18Kernel_traits_baseILj5120ES2_ffffjLj128EEEEELb1ELb1ELb0ELb1EEEvNS_9FwdParamsE)
        /*0110*/ 	.short	0x0380
        /*0112*/ 	.short	0x00e8


	//----- nvinfo : EIATTR_SW_WAR
	.align		4
.L_3590:
        /*0114*/ 	.byte	0x04, 0x36
        /*0116*/ 	.short	(.L_3592 - .L_3591)
.L_3591:
        /*0118*/ 	.word	0x00000008
.L_3592:


//--------------------- .nv.info._ZN10layer_norm13ln_fwd_kernelINS_13Kernel_traitsI6__halfffffjLj5120ELj1ELj1ELj4ELj16ENS_18Kernel_traits_baseILj5120ES2_ffffjLj128EEEEELb1ELb1ELb1ELb0EEEvNS_9FwdParamsE --------------------------
	.section	.nv.info._ZN10layer_norm13ln_fwd_kernelINS_13Kernel_traitsI6__halfffffjLj5120ELj1ELj1ELj4ELj16ENS_18Kernel_traits_baseILj5120ES2_ffffjLj128EEEEELb1ELb1ELb1ELb0EEEvNS_9FwdParamsE,"",@"SHT_CUDA_INFO"
	.sectionflags	@""
	.align	4


	//----- nvinfo : EIATTR_CUDA_API_VERSION
	.align		4
        /*0000*/ 	.byte	0x04, 0x37
        /*0002*/ 	.short	(.L_3594 - .L_3593)
.L_3593:
        /*0004*/ 	.word	0x00000082


	//----- nvinfo : EIATTR_KPARAM_INFO
	.align		4
.L_3594:
        /*0008*/ 	.byte	0x04, 0x17
        /*000a*/ 	.short	(.L_3596 - .L_3595)
.L_3595:
        /*000c*/ 	.word	0x00000000
        /*0010*/ 	.short	0x0000
        /*0012*/ 	.short	0x0000
        /*0014*/ 	.byte	0x00, 0xf0, 0xa1, 0x03


	//----- nvinfo : EIATTR_SPARSE_MMA_MASK
	.align		4
.L_3596:
        /*0018*/ 	.byte	0x03, 0x50
        /*001a*/ 	.short	0x0000


	//----- nvinfo : EIATTR_MAXREG_COUNT
	.align		4
        /*001c*/ 	.byte	0x03, 0x1b
        /*001e*/ 	.short	0x00ff


	//----- nvinfo : EIATTR_NUM_BARRIERS
	.align		4
        /*0020*/ 	.byte	0x02, 0x4c
        /*0022*/ 	.byte	0x01
	.zero		1


	//----- nvinfo : EIATTR_MERCURY_ISA_VERSION
	.align		4
        /*0024*/ 	.byte	0x03, 0x5f
        /*0026*/ 	.short	0x0101


	//----- nvinfo : EIATTR_COOP_GROUP_MASK_REGIDS
	.align		4
        /*0028*/ 	.byte	0x04, 0x29
        /*002a*/ 	.short	(.L_3598 - .L_3597)


	//   ....[0]....
.L_3597:
        /*002c*/ 	.word	0xffffffff


	//   ....[1]....
        /*0030*/ 	.word	0xffffffff


	//   ....[2]....
        /*0034*/ 	.word	0xffffffff


	//   ....[3]....
        /*0038*/ 	.word	0xffffffff


	//   ....[4]....
        /*003c*/ 	.word	0xffffffff


	//   ....[5]....
        /*0040*/ 	.word	0xffffffff


	//   ....[6]....
        /*0044*/ 	.word	0xffffffff


	//   ....[7]....
        /*0048*/ 	.word	0xffffffff


	//   ....[8]....
        /*004c*/ 	.word	0xffffffff


	//   ....[9]....
        /*0050*/ 	.word	0xffffffff


	//   ....[10]....
        /*0054*/ 	.word	0xffffffff


	//   ....[11]....
        /*0058*/ 	.word	0xffffffff


	//   ....[12]....
        /*005c*/ 	.word	0xffffffff


	//   ....[13]....
        /*0060*/ 	.word	0xffffffff


	//   ....[14]....
        /*0064*/ 	.word	0xffffffff


	//   ....[15]....
        /*0068*/ 	.word	0xffffffff


	//   ....[16]....
        /*006c*/ 	.word	0xffffffff


	//   ....[17]....
        /*0070*/ 	.word	0xffffffff


	//----- nvinfo : EIATTR_COOP_GROUP_INSTR_OFFSETS
	.align		4
.L_3598:
        /*0074*/ 	.byte	0x04, 0x28
        /*0076*/ 	.short	(.L_3600 - .L_3599)


	//   ....[0]....
.L_3599:
        /*0078*/ 	.word	0x000240e0


	//   ....[1]....
        /*007c*/ 	.word	0x00024100


	//   ....[2]....
        /*0080*/ 	.word	0x00024120


	//   ....[3]....
        /*0084*/ 	.word	0x00024140


	//   ....[4]....
        /*0088*/ 	.word	0x00024160


	//   ....[5]....
        /*008c*/ 	.word	0x00024710


	//   ....[6]....
        /*0090*/ 	.word	0x00024740


	//   ....[7]....
        /*0094*/ 	.word	0x00024760


	//   ....[8]....
        /*0098*/ 	.word	0x00024780


	//   ....[9]....
        /*009c*/ 	.word	0x000247a0


	//   ....[10]....
        /*00a0*/ 	.word	0x00024930


	//   ....[11]....
        /*00a4*/ 	.word	0x00024960


	//   ....[12]....
        /*00a8*/ 	.word	0x00024980


	//   ....[13]....
        /*00ac*/ 	.word	0x00024a10


	//   ....[14]....
        /*00b0*/ 	.word	0x00024a70


	//   ....[15]....
        /*00b4*/ 	.word	0x00024a80


	//   ....[16]....
        /*00b8*/ 	.word	0x00024b70


	//   ....[17]....
        /*00bc*/ 	.word	0x00024b90


	//----- nvinfo : EIATTR_VRC_CTA_INIT_COUNT
	.align		4
.L_3600:
        /*00c0*/ 	.byte	0x02, 0x4a
	.zero		1
	.zero		1


	//----- nvinfo : EIATTR_EXIT_INSTR_OFFSETS
	.align		4
        /*00c4*/ 	.byte	0x04, 0x1c
        /*00c6*/ 	.short	(.L_3602 - .L_3601)


	//   ....[0]....
.L_3601:
        /*00c8*/ 	.word	0x00000eb0


	//   ....[1]....
        /*00cc*/ 	.word	0x00025dd0


	//----- nvinfo : EIATTR_MAX_THREADS
	.align		4
.L_3602:
        /*00d0*/ 	.byte	0x04, 0x05
        /*00d2*/ 	.short	(.L_3604 - .L_3603)
.L_3603:
        /*00d4*/ 	.word	0x00000080
        /*00d8*/ 	.word	0x00000001
        /*00dc*/ 	.word	0x00000001


	//----- nvinfo : EIATTR_CRS_STACK_SIZE
	.align		4
.L_3604:
        /*00e0*/ 	.byte	0x04, 0x1e
        /*00e2*/ 	.short	(.L_3606 - .L_3605)
.L_3605:
        /*00e4*/ 	.word	0x00000000


	//----- nvinfo : EIATTR_CBANK_PARAM_SIZE
	.align		4
.L_3606:
        /*00e8*/ 	.byte	0x03, 0x19
        /*00ea*/ 	.short	0x00e8


	//----- nvinfo : EIATTR_PARAM_CBANK
	.align		4
        /*00ec*/ 	.byte	0x04, 0x0a
        /*00ee*/ 	.short	(.L_3608 - .L_3607)
	.align		4
.L_3607:
        /*00f0*/ 	.word	index@(.nv.constant0._ZN10layer_norm13ln_fwd_kernelINS_13Kernel_traitsI6__halfffffjLj5120ELj1ELj1ELj4ELj16ENS_18Kernel_traits_baseILj5120ES2_ffffjLj128EEEEELb1ELb1ELb1ELb0EEEvNS_9FwdParamsE)
        /*00f4*/ 	.short	0x0380
        /*00f6*/ 	.short	0x00e8


	//----- nvinfo : EIATTR_SW_WAR
	.align		4
.L_3608:
        /*00f8*/ 	.byte	0x04, 0x36
        /*00fa*/ 	.short	(.L_3610 - .L_3609)
.L_3609:
        /*00fc*/ 	.word	0x00000008
.L_3610:


//--------------------- .nv.info._ZN10layer_norm13ln_fwd_kernelINS_13Kernel_traitsI6__halfffffjLj5120ELj1ELj1ELj4ELj16ENS_18Kernel_traits_baseILj5120ES2_ffffjLj128EEEEELb1ELb1ELb1ELb1EEEvNS_9FwdParamsE --------------------------
	.section	.nv.info._ZN10layer_norm13ln_fwd_kernelINS_13Kernel_traitsI6__halfffffjLj5120ELj1ELj1ELj4ELj16ENS_18Kernel_traits_baseILj5120ES2_ffffjLj128EEEEELb1ELb1ELb1ELb1EEEvNS_9FwdParamsE,"",@"SHT_CUDA_INFO"
	.sectionflags	@""
	.align	4


	//----- nvinfo : EIATTR_CUDA_API_VERSION
	.align		4
        /*0000*/ 	.byte	0x04, 0x37
        /*0002*/ 	.short	(.L_3612 - .L_3611)
.L_3611:
        /*0004*/ 	.word	0x00000082


	//----- nvinfo : EIATTR_KPARAM_INFO
	.align		4
.L_3612:
        /*0008*/ 	.byte	0x04, 0x17
        /*000a*/ 	.short	(.L_3614 - .L_3613)
.L_3613:
        /*000c*/ 	.word	0x00000000
        /*0010*/ 	.short	0x0000
        /*0012*/ 	.short	0x0000
        /*0014*/ 	.byte	0x00, 0xf0, 0xa1, 0x03


	//----- nvinfo : EIATTR_SPARSE_MMA_MASK
	.align		4
.L_3614:
        /*0018*/ 	.byte	0x03, 0x50
        /*001a*/ 	.short	0x0000


	//----- nvinfo : EIATTR_MAXREG_COUNT
	.align		4
        /*001c*/ 	.byte	0x03, 0x1b
        /*001e*/ 	.short	0x00ff


	//----- nvinfo : EIATTR_NUM_BARRIERS
	.align		4
        /*0020*/ 	.byte	0x02, 0x4c
        /*0022*/ 	.byte	0x01
	.zero		1


	//----- nvinfo : EIATTR_MERCURY_ISA_VERSION
	.align		4
        /*0024*/ 	.byte	0x03, 0x5f
        /*0026*/ 	.short	0x0101


	//----- nvinfo : EIATTR_COOP_GROUP_MASK_REGIDS
	.align		4
        /*0028*/ 	.byte	0x04, 0x29
        /*002a*/ 	.short	(.L_3616 - .L_3615)


	//   ....[0]....
.L_3615:
        /*002c*/ 	.word	0xffffffff


	//   ....[1]....
        /*0030*/ 	.word	0xffffffff


	//   ....[2]....
        /*0034*/ 	.word	0xffffffff


	//   ....[3]....
        /*0038*/ 	.word	0xffffffff


	//   ....[4]....
        /*003c*/ 	.word	0xffffffff


	//   ....[5]....
        /*0040*/ 	.word	0xffffffff


	//   ....[6]....
        /*0044*/ 	.word	0xffffffff


	//   ....[7]....
        /*0048*/ 	.word	0xffffffff


	//   ....[8]....
        /*004c*/ 	.word	0xffffffff


	//   ....[9]....
        /*0050*/ 	.word	0xffffffff


	//   ....[10]....
        /*0054*/ 	.word	0xffffffff


	//   ....[11]....
        /*0058*/ 	.word	0xffffffff


	//   ....[12]....
        /*005c*/ 	.word	0xffffffff


	//   ....[13]....
        /*0060*/ 	.word	0xffffffff


	//   ....[14]....
        /*0064*/ 	.word	0xffffffff


	//   ....[15]....
        /*0068*/ 	.word	0xffffffff


	//   ....[16]....
        /*006c*/ 	.word	0xffffffff


	//   ....[17]....
        /*0070*/ 	.word	0xffffffff


	//----- nvinfo : EIATTR_COOP_GROUP_INSTR_OFFSETS
	.align		4
.L_3616:
        /*0074*/ 	.byte	0x04, 0x28
        /*0076*/ 	.short	(.L_3618 - .L_3617)


	//   ....[0]....
.L_3617:
        /*0078*/ 	.word	0x00021d50


	//   ....[1]....
        /*007c*/ 	.word	0x00021d90


	//   ....[2]....
        /*0080*/ 	.word	0x00021db0


	//   ....[3]....
        /*0084*/ 	.word	0x00021dd0


	//   ....[4]....
        /*0088*/ 	.word	0x00021df0


	//   ....[5]....
        /*008c*/ 	.word	0x00022320


	//   ....[6]....
        /*0090*/ 	.word	0x00022340


	//   ....[7]....
        /*0094*/ 	.word	0x00022360


	//   ....[8]....
        /*0098*/ 	.word	0x00022390


	//   ....[9]....
        /*009c*/ 	.word	0x000223d0


	//   ....[10]....
        /*00a0*/ 	.word	0x00022550


	//   ....[11]....
        /*00a4*/ 	.word	0x00022580


	//   ....[12]....
        /*00a8*/ 	.word	0x00022590


	//   ....[13]....
        /*00ac*/ 	.word	0x000225d0


	//   ....[14]....
        /*00b0*/ 	.word	0x000226b0


	//   ....[15]....
        /*00b4*/ 	.word	0x000226e0


	//   ....[16]....
        /*00b8*/ 	.word	0x00022790


	//   ....[17]....
        /*00bc*/ 	.word	0x000227c0


	//----- nvinfo : EIATTR_VRC_CTA_INIT_COUNT
	.align		4
.L_3618:
        /*00c0*/ 	.byte	0x02, 0x4a
	.zero		1
	.zero		1


	//----- nvinfo : EIATTR_EXIT_INSTR_OFFSETS
	.align		4
        /*00c4*/ 	.byte	0x04, 0x1c
        /*00c6*/ 	.short	(.L_3620 - .L_3619)


	//   ....[0]....
.L_3619:
        /*00c8*/ 	.word	0x00000620


	//   ....[1]....
        /*00cc*/ 	.word	0x00023790


	//----- nvinfo : EIATTR_MAX_THREADS
	.align		4
.L_3620:
        /*00d0*/ 	.byte	0x04, 0x05
        /*00d2*/ 	.short	(.L_3622 - .L_3621)
.L_3621:
        /*00d4*/ 	.word	0x00000080
        /*00d8*/ 	.word	0x00000001
        /*00dc*/ 	.word	0x00000001


	//----- nvinfo : EIATTR_CRS_STACK_SIZE
	.align		4
.L_3622:
        /*00e0*/ 	.byte	0x04, 0x1e
        /*00e2*/ 	.short	(.L_3624 - .L_3623)
.L_3623:
        /*00e4*/ 	.word	0x00000000


	//----- nvinfo : EIATTR_CBANK_PARAM_SIZE
	.align		4
.L_3624:
        /*00e8*/ 	.byte	0x03, 0x19
        /*00ea*/ 	.short	0x00e8


	//----- nvinfo : EIATTR_PARAM_CBANK
	.align		4
        /*00ec*/ 	.byte	0x04, 0x0a
        /*00ee*/ 	.short	(.L_3626 - .L_3625)
	.align		4
.L_3625:
        /*00f0*/ 	.word	index@(.nv.constant0._ZN10layer_norm13ln_fwd_kernelINS_13Kernel_traitsI6__halfffffjLj5120ELj1ELj1ELj4ELj16ENS_18Kernel_traits_baseILj5120ES2_ffffjLj128EEEEELb1ELb1ELb1ELb1EEEvNS_9FwdParamsE)
        /*00f4*/ 	.short	0x0380
        /*00f6*/ 	.short	0x00e8


	//----- nvinfo : EIATTR_SW_WAR
	.align		4
.L_3626:
        /*00f8*/ 	.byte	0x04, 0x36
        /*00fa*/ 	.short	(.L_3628 - .L_3627)
.L_3627:
        /*00fc*/ 	.word	0x00000008
.L_3628:


//--------------------- .nv.info._ZN10layer_norm13ln_fwd_kernelINS_13Kernel_traitsIfffffjLj5120ELj1ELj1ELj4ELj16ENS_18Kernel_traits_baseILj5120EfffffjLj128EEEEELb0ELb0ELb0ELb0EEEvNS_9FwdParamsE --------------------------
	.section	.nv.info._ZN10layer_norm13ln_fwd_kernelINS_13Kernel_traitsIfffffjLj5120ELj1ELj1ELj4ELj16ENS_18Kernel_traits_baseILj5120EfffffjLj128EEEEELb0ELb0ELb0ELb0EEEvNS_9FwdParamsE,"",@"SHT_CUDA_INFO"
	.sectionflags	@""
	.align	4


	//----- nvinfo : EIATTR_CUDA_API_VERSION
	.align		4
        /*0000*/ 	.byte	0x04, 0x37
        /*0002*/ 	.short	(.L_3630 - .L_3629)
.L_3629:
        /*0004*/ 	.word	0x00000082


	//----- nvinfo : EIATTR_KPARAM_INFO
	.align		4
.L_3630:
        /*0008*/ 	.byte	0x04, 0x17
        /*000a*/ 	.short	(.L_3632 - .L_3631)
.L_3631:
        /*000c*/ 	.word	0x00000000
        /*0010*/ 	.short	0x0000
        /*0012*/ 	.short	0x0000
        /*0014*/ 	.byte	0x00, 0xf0, 0xa1, 0x03


	//----- nvinfo : EIATTR_SPARSE_MMA_MASK
	.align		4
.L_3632:
        /*0018*/ 	.byte	0x03, 0x50
        /*001a*/ 	.short	0x0000


	//----- nvinfo : EIATTR_MAXREG_COUNT
	.align		4
        /*001c*/ 	.byte	0x03, 0x1b
        /*001e*/ 	.short	0x00ff


	//----- nvinfo : EIATTR_NUM_BARRIERS
	.align		4
        /*0020*/ 	.byte	0x02, 0x4c
        /*0022*/ 	.byte	0x01
	.zero		1


	//----- nvinfo : EIATTR_MERCURY_ISA_VERSION
	.align		4
        /*0024*/ 	.byte	0x03, 0x5f
        /*0026*/ 	.short	0x0101


	//----- nvinfo : EIATTR_COOP_GROUP_MASK_REGIDS
	.align		4
        /*0028*/ 	.byte	0x04, 0x29
        /*002a*/ 	.short	(.L_3634 - .L_3633)


	//   ....[0]....
.L_3633:
        /*002c*/ 	.word	0xffffffff


	//   ....[1]....
        /*0030*/ 	.word	0xffffffff


	//   ....[2]....
        /*0034*/ 	.word	0xffffffff


	//   ....[3]....
        /*0038*/ 	.word	0xffffffff


	//   ....[4]....
        /*003c*/ 	.word	0xffffffff


	//   ....[5]....
        /*0040*/ 	.word	0xffffffff


	//   ....[6]....
        /*0044*/ 	.word	0xffffffff


	//   ....[7]....
        /*0048*/ 	.word	0xffffffff


	//   ....[8]....
        /*004c*/ 	.word	0xffffffff


	//   ....[9]....
        /*0050*/ 	.word	0xffffffff


	//   ....[10]....
        /*0054*/ 	.word	0xffffffff


	//   ....[11]....
        /*0058*/ 	.word	0xffffffff


	//   ....[12]....
        /*005c*/ 	.word	0xffffffff


	//   ....[13]....
        /*0060*/ 	.word	0xffffffff


	//   ....[14]....
        /*0064*/ 	.word	0xffffffff


	//   ....[15]....
        /*0068*/ 	.word	0xffffffff


	//   ....[16]....
        /*006c*/ 	.word	0xffffffff


	//   ....[17]....
        /*0070*/ 	.word	0xffffffff


	//----- nvinfo : EIATTR_COOP_GROUP_INSTR_OFFSETS
	.align		4
.L_3634:
        /*0074*/ 	.byte	0x04, 0x28
        /*0076*/ 	.short	(.L_3636 - .L_3635)


	//   ....[0]....
.L_3635:
        /*0078*/ 	.word	0x00002720


	//   ....[1]....
        /*007c*/ 	.word	0x00002740


	//   ....[2]....
        /*0080*/ 	.word	0x00002760


	//   ....[3]....
        /*0084*/ 	.word	0x00002780


	//   ....[4]....
        /*0088*/ 	.word	0x000027a0


	//   ....[5]....
        /*008c*/ 	.word	0x00002d70


	//   ....[6]....
        /*0090*/ 	.word	0x00002d90


	//   ....[7]....
        /*0094*/ 	.word	0x00002dc0


	//   ....[8]....
        /*0098*/ 	.word	0x00002df0


	//   ....[9]....
        /*009c*/ 	.word	0x00002e10


	//   ....[10]....
        /*00a0*/ 	.word	0x00002ea0


	//   ....[11]....
        /*00a4*/ 	.word	0x00002f00


	//   ....[12]....
        /*00a8*/ 	.word	0x00002f20


	//   ....[13]....
        /*00ac*/ 	.word	0x00002f30


	//   ....[14]....
        /*00b0*/ 	.word	0x00002fe0


	//   ....[15]....
        /*00b4*/ 	.word	0x00003030


	//   ....[16]....
        /*00b8*/ 	.word	0x000030b0


	//   ....[17]....
        /*00bc*/ 	.word	0x000030f0


	//----- nvinfo : EIATTR_VRC_CTA_INIT_COUNT
	.align		4
.L_3636:
        /*00c0*/ 	.byte	0x02, 0x4a
	.zero		1
	.zero		1


	//----- nvinfo : EIATTR_EXIT_INSTR_OFFSETS
	.align		4
        /*00c4*/ 	.byte	0x04, 0x1c
        /*00c6*/ 	.short	(.L_3638 - .L_3637)


	//   ....[0]....
.L_3637:
        /*00c8*/ 	.word	0x00000ad0


	//   ....[1]....
        /*00cc*/ 	.word	0x00003e20


	//----- nvinfo : EIATTR_MAX_THREADS
	.align		4
.L_3638:
        /*00d0*/ 	.byte	0x04, 0x05
        /*00d2*/ 	.short	(.L_3640 - .L_3639)
.L_3639:
        /*00d4*/ 	.word	0x00000080
        /*00d8*/ 	.word	0x00000001
        /*00dc*/ 	.word	0x00000001


	//----- nvinfo : EIATTR_CRS_STACK_SIZE
	.align		4
.L_3640:
        /*00e0*/ 	.byte	0x04, 0x1e
        /*00e2*/ 	.short	(.L_3642 - .L_3641)
.L_3641:
        /*00e4*/ 	.word	0x00000000


	//----- nvinfo : EIATTR_CBANK_PARAM_SIZE
	.align		4
.L_3642:
        /*00e8*/ 	.byte	0x03, 0x19
        /*00ea*/ 	.short	0x00e8


	//----- nvinfo : EIATTR_PARAM_CBANK
	.align		4
        /*00ec*/ 	.byte	0x04, 0x0a
        /*00ee*/ 	.short	(.L_3644 - .L_3643)
	.align		4
.L_3643:
        /*00f0*/ 	.word	index@(.nv.constant0._ZN10layer_norm13ln_fwd_kernelINS_13Kernel_traitsIfffffjLj5120ELj1ELj1ELj4ELj16ENS_18Kernel_traits_baseILj5120EfffffjLj128EEEEELb0ELb0ELb0ELb0EEEvNS_9FwdParamsE)
        /*00f4*/ 	.short	0x0380
        /*00f6*/ 	.short	0x00e8


	//----- nvinfo : EIATTR_SW_WAR
	.align		4
.L_3644:
        /*00f8*/ 	.byte	0x04, 0x36
        /*00fa*/ 	.short	(.L_3646 - .L_3645)
.L_3645:
        /*00fc*/ 	.word	0x00000008
.L_3646:


//--------------------- .nv.info._ZN10layer_norm13ln_fwd_kernelINS_13Kernel_traitsIfffffjLj5120ELj1ELj1ELj4ELj16ENS_18Kernel_traits_baseILj5120EfffffjLj128EEEEELb0ELb0ELb0ELb1EEEvNS_9FwdParamsE --------------------------
	.section	.nv.info._ZN10layer_norm13ln_fwd_kernelINS_13Kernel_traitsIfffffjLj5120ELj1ELj1ELj4ELj16ENS_18Kernel_traits_baseILj5120EfffffjLj128EEEEELb0ELb0ELb0ELb1EEEvNS_9FwdParamsE,"",@"SHT_CUDA_INFO"
	.sectionflags	@""
	.align	4


	//----- nvinfo : EIATTR_CUDA_API_VERSION
	.align		4
        /*0000*/ 	.byte	0x04, 0x37
        /*0002*/ 	.short	(.L_3648 - .L_3647)
.L_3647:
        /*0004*/ 	.word	0x00000082


	//----- nvinfo : EIATTR_KPARAM_INFO
	.align		4
.L_3648:
        /*0008*/ 	.byte	0x04, 0x17
        /*000a*/ 	.short	(.L_3650 - .L_3649)
.L_3649:
        /*000c*/ 	.word	0x00000000
        /*0010*/ 	.short	0x0000
        /*0012*/ 	.short	0x0000
        /*0014*/ 	.byte	0x00, 0xf0, 0xa1, 0x03


	//----- nvinfo : EIATTR_SPARSE_MMA_MASK
	.align		4
.L_3650:
        /*0018*/ 	.byte	0x03, 0x50
        /*001a*/ 	.short	0x0000


	//----- nvinfo : EIATTR_MAXREG_COUNT
	.align		4
        /*001c*/ 	.byte	0x03, 0x1b
        /*001e*/ 	.short	0x00ff


	//----- nvinfo : EIATTR_NUM_BARRIERS
	.align		4
        /*0020*/ 	.byte	0x02, 0x4c
        /*0022*/ 	.byte	0x01
	.zero		1


	//----- nvinfo : EIATTR_MERCURY_ISA_VERSION
	.align		4
        /*0024*/ 	.byte	0x03, 0x5f
        /*0026*/ 	.short	0x0101


	//----- nvinfo : EIATTR_COOP_GROUP_MASK_REGIDS
	.align		4
        /*0028*/ 	.byte	0x04, 0x29
        /*002a*/ 	.short	(.L_3652 - .L_3651)


	//   ....[0]....
.L_3651:
        /*002c*/ 	.word	0xffffffff


	//   ....[1]....
        /*0030*/ 	.word	0xffffffff


	//   ....[2]....
        /*0034*/ 	.word	0xffffffff


	//   ....[3]....
        /*0038*/ 	.word	0xffffffff


	//   ....[4]....
        /*003c*/ 	.word	0xffffffff


	//   ....[5]....
        /*0040*/ 	.word	0xffffffff


	//   ....[6]....
        /*0044*/ 	.word	0xffffffff


	//   ....[7]....
        /*0048*/ 	.word	0xffffffff


	//   ....[8]....
        /*004c*/ 	.word	0xffffffff


	//   ....[9]....
        /*0050*/ 	.word	0xffffffff


	//   ....[10]....
        /*0054*/ 	.word	0xffffffff


	//   ....[11]....
        /*0058*/ 	.word	0xffffffff


	//   ....[12]....
        /*005c*/ 	.word	0xffffffff


	//   ....[13]....
        /*0060*/ 	.word	0xffffffff


	//   ....[14]....
        /*0064*/ 	.word	0xffffffff


	//   ....[15]....
        /*0068*/ 	.word	0xffffffff


	//   ....[16]....
        /*006c*/ 	.word	0xffffffff


	//   ....[17]....
        /*0070*/ 	.word	0xffffffff


	//----- nvinfo : EIATTR_COOP_GROUP_INSTR_OFFSETS
	.align		4
.L_3652:
        /*0074*/ 	.byte	0x04, 0x28
        /*0076*/ 	.short	(.L_3654 - .L_3653)


	//   ....[0]....
.L_3653:
        /*0078*/ 	.word	0x00001a30


	//   ....[1]....
        /*007c*/ 	.word	0x00001a50


	//   ....[2]....
        /*0080*/ 	.word	0x00001a70


	//   ....[3]....
        /*0084*/ 	.word	0x00001a90


	//   ....[4]....
        /*0088*/ 	.word	0x00001ab0


	//   ....[5]....
        /*008c*/ 	.word	0x00001fe0


	//   ....[6]....
        /*0090*/ 	.word	0x00002000


	//   ....[7]....
        /*0094*/ 	.word	0x00002020


	//   ....[8]....
        /*0098*/ 	.word	0x00002050


	//   ....[9]....
        /*009c*/ 	.word	0x00002090


	//   ....[10]....
        /*00a0*/ 	.word	0x000021e0


	//   ....[11]....
        /*00a4*/ 	.word	0x00002240


	//   ....[12]....
        /*00a8*/ 	.word	0x000022f0


	//   ....[13]....
        /*00ac*/ 	.word	0x00002300


	//   ....[14]....
        /*00b0*/ 	.word	0x00002380


	//   ....[15]....
        /*00b4*/ 	.word	0x000023b0


	//   ....[16]....
        /*00b8*/ 	.word	0x00002450


	//   ....[17]....
        /*00bc*/ 	.word	0x00002480


	//----- nvinfo : EIATTR_VRC_CTA_INIT_COUNT
	.align		4
.L_3654:
        /*00c0*/ 	.byte	0x02, 0x4a
	.zero		1
	.zero		1


	//----- nvinfo : EIATTR_EXIT_INSTR_OFFSETS
	.align		4
        /*00c4*/ 	.byte	0x04, 0x1c
        /*00c6*/ 	.short	(.L_3656 - .L_3655)


	//   ....[0]....
.L_3655:
        /*00c8*/ 	.word	0x00000490


	//   ....[1]....
        /*00cc*/ 	.word	0x00002e50


	//----- nvinfo : EIATTR_MAX_THREADS
	.align		4
.L_3656:
        /*00d0*/ 	.byte	0x04, 0x05
        /*00d2*/ 	.short	(.L_3658 - .L_3657)
.L_3657:
        /*00d4*/ 	.word	0x00000080
        /*00d8*/ 	.word	0x00000001
        /*00dc*/ 	.word	0x00000001


	//----- nvinfo : EIATTR_CRS_STACK_SIZE
	.align		4
.L_3658:
        /*00e0*/ 	.byte	0x04, 0x1e
        /*00e2*/ 	.short	(.L_3660 - .L_3659)
.L_3659:
        /*00e4*/ 	.word	0x00000000


	//----- nvinfo : EIATTR_CBANK_PARAM_SIZE
	.align		4
.L_3660:
        /*00e8*/ 	.byte	0x03, 0x19
        /*00ea*/ 	.short	0x00e8


	//----- nvinfo : EIATTR_PARAM_CBANK
	.align		4
        /*00ec*/ 	.byte	0x04, 0x0a
        /*00ee*/ 	.short	(.L_3662 - .L_3661)
	.align		4
.L_3661:
        /*00f0*/ 	.word	index@(.nv.constant0._ZN10layer_norm13ln_fwd_kernelINS_13Kernel_traitsIfffffjLj5120ELj1ELj1ELj4ELj16ENS_18Kernel_traits_baseILj5120EfffffjLj128EEEEELb0ELb0ELb0ELb1EEEvNS_9FwdParamsE)
        /*00f4*/ 	.short	0x0380
        /*00f6*/ 	.short	0x00e8


	//----- nvinfo : EIATTR_SW_WAR
	.align		4
.L_3662:
        /*00f8*/ 	.byte	0x04, 0x36
        /*00fa*/ 	.short	(.L_3664 - .L_3663)
.L_3663:
        /*00fc*/ 	.word	0x00000008
.L_3664:


//--------------------- .nv.info._ZN10layer_norm13ln_fwd_kernelINS_13Kernel_traitsIfffffjLj5120ELj1ELj1ELj4ELj16ENS_18Kernel_traits_baseILj5120EfffffjLj128EEEEELb0ELb0ELb1ELb0EEEvNS_9FwdParamsE --------------------------
	.section	.nv.info._ZN10layer_norm13ln_fwd_kernelINS_13Kernel_traitsIfffffjLj5120ELj1ELj1ELj4ELj16ENS_18Kernel_traits_baseILj5120EfffffjLj128EEEEELb0ELb0ELb1ELb0EEEvNS_9FwdParamsE,"",@"SHT_CUDA_INFO"
	.sectionflags	@""
	.align	4


	//----- nvinfo : EIATTR_CUDA_API_VERSION
	.align		4
        /*0000*/ 	.byte	0x04, 0x37
        /*0002*/ 	.short	(.L_3666 - .L_3665)
.L_3665:
        /*0004*/ 	.word	0x00000082


	//----- nvinfo : EIATTR_KPARAM_INFO
	.align		4
.L_3666:
        /*0008*/ 	.byte	0x04, 0x17
        /*000a*/ 	.short	(.L_3668 - .L_3667)
.L_3667:
        /*000c*/ 	.word	0x00000000
        /*0010*/ 	.short	0x0000
        /*0012*/ 	.short	0x0000
        /*0014*/ 	.byte	0x00, 0xf0, 0xa1, 0x03


	//----- nvinfo : EIATTR_SPARSE_MMA_MASK
	.align		4
.L_3668:
        /*0018*/ 	.byte	0x03, 0x50
        /*001a*/ 	.short	0x0000


	//----- nvinfo : EIATTR_MAXREG_COUNT
	.align		4
        /*001c*/ 	.byte	0x03, 0x1b
        /*001e*/ 	.short	0x00ff


	//----- nvinfo : EIATTR_NUM_BARRIERS
	.align		4
        /*0020*/ 	.byte	0x02, 0x4c
        /*0022*/ 	.byte	0x01
	.zero		1


	//----- nvinfo : EIATTR_MERCURY_ISA_VERSION
	.align		4
        /*0024*/ 	.byte	0x03, 0x5f
        /*0026*/ 	.short	0x0101


	//----- nvinfo : EIATTR_COOP_GROUP_MASK_REGIDS
	.align		4
        /*0028*/ 	.byte	0x04, 0x29
        /*002a*/ 	.short	(.L_3670 - .L_3669)


	//   ....[0]....
.L_3669:
        /*002c*/ 	.word	0xffffffff


	//   ....[1]....
        /*0030*/ 	.word	0xffffffff


	//   ....[2]....
        /*0034*/ 	.word	0xffffffff


	//   ....[3]....
        /*0038*/ 	.word	0xffffffff


	//   ....[4]....
        /*003c*/ 	.word	0xffffffff


	//   ....[5]....
        /*0040*/ 	.word	0xffffffff


	//   ....[6]....
        /*0044*/ 	.word	0xffffffff


	//   ....[7]....
        /*0048*/ 	.word	0xffffffff


	//   ....[8]....
        /*004c*/ 	.word	0xffffffff


	//   ....[9]....
        /*0050*/ 	.word	0xffffffff


	//   ....[10]....
        /*0054*/ 	.word	0xffffffff


	//   ....[11]....
        /*0058*/ 	.word	0xffffffff


	//   ....[12]....
        /*005c*/ 	.word	0xffffffff


	//   ....[13]....
        /*0060*/ 	.word	0xffffffff


	//   ....[14]....
        /*0064*/ 	.word	0xffffffff


	//   ....[15]....
        /*0068*/ 	.word	0xffffffff


	//   ....[16]....
        /*006c*/ 	.word	0xffffffff


	//   ....[17]....
        /*0070*/ 	.word	0xffffffff


	//----- nvinfo : EIATTR_COOP_GROUP_INSTR_OFFSETS
	.align		4
.L_3670:
        /*0074*/ 	.byte	0x04, 0x28
        /*0076*/ 	.short	(.L_3672 - .L_3671)


	//   ....[0]....
.L_3671:
        /*0078*/ 	.word	0x000023e0


	//   ....[1]....
        /*007c*/ 	.word	0x00002400


	//   ....[2]....
        /*0080*/ 	.word	0x00002420


	//   ....[3]....
        /*0084*/ 	.word	0x00002440


	//   ....[4]....
        /*0088*/ 	.word	0x00002460


	//   ....[5]....
        /*008c*/ 	.word	0x00002a20


	//   ....[6]....
        /*0090*/ 	.word	0x00002a40


	//   ....[7]....
        /*0094*/ 	.word	0x00002a60


	//   ....[8]....
        /*0098*/ 	.word	0x00002a90


	//   ....[9]....
        /*009c*/ 	.word	0x00002ac0


	//   ....[10]....
        /*00a0*/ 	.word	0x00002c60


	//   ....[11]....
        /*00a4*/ 	.word	0x00002c90


	//   ....[12]....
        /*00a8*/ 	.word	0x00002ca0


	//   ....[13]....
        /*00ac*/ 	.word	0x00002ce0


	//   ....[14]....
        /*00b0*/ 	.word	0x00002dc0


	//   ....[15]....
        /*00b4*/ 	.word	0x00002df0


	//   ....[16]....
        /*00b8*/ 	.word	0x00002e90


	//   ....[17]....
        /*00bc*/ 	.word	0x00002ec0


	//----- nvinfo : EIATTR_VRC_CTA_INIT_COUNT
	.align		4
.L_3672:
        /*00c0*/ 	.byte	0x02, 0x4a
	.zero		1
	.zero		1


	//----- nvinfo : EIATTR_EXIT_INSTR_OFFSETS
	.align		4
        /*00c4*/ 	.byte	0x04, 0x1c
        /*00c6*/ 	.short	(.L_3674 - .L_3673)


	//   ....[0]....
.L_3673:
        /*00c8*/ 	.word	0x00000ab0


	//   ....[1]....
        /*00cc*/ 	.word	0x00003c60


	//----- nvinfo : EIATTR_MAX_THREADS
	.align		4
.L_3674:
        /*00d0*/ 	.byte	0x04, 0x05
        /*00d2*/ 	.short	(.L_3676 - .L_3675)
.L_3675:
        /*00d4*/ 	.word	0x00000080
        /*00d8*/ 	.word	0x00000001
        /*00dc*/ 	.word	0x00000001


	//----- nvinfo : EIATTR_CRS_STACK_SIZE
	.align		4
.L_3676:
        /*00e0*/ 	.byte	0x04, 0x1e
        /*00e2*/ 	.short	(.L_3678 - .L_3677)
.L_3677:
        /*00e4*/ 	.word	0x00000000


	//----- nvinfo : EIATTR_CBANK_PARAM_SIZE
	.align		4
.L_3678:
        /*00e8*/ 	.byte	0x03, 0x19
        /*00ea*/ 	.short	0x00e8


	//----- nvinfo : EIATTR_PARAM_CBANK
	.align		4
        /*00ec*/ 	.byte	0x04, 0x0a
        /*00ee*/ 	.short	(.L_3680 - .L_3679)
	.align		4
.L_3679:
        /*00f0*/ 	.word	index@(.nv.constant0._ZN10layer_norm13ln_fwd_kernelINS_13Kernel_traitsIfffffjLj5120ELj1ELj1ELj4ELj16ENS_18Kernel_traits_baseILj5120EfffffjLj128EEEEELb0ELb0ELb1ELb0EEEvNS_9FwdParamsE)
        /*00f4*/ 	.short	0x0380
        /*00f6*/ 	.short	0x00e8


	//----- nvinfo : EIATTR_SW_WAR
	.align		4
.L_3680:
        /*00f8*/ 	.byte	0x04, 0x36
        /*00fa*/ 	.short	(.L_3682 - .L_3681)
.L_3681:
        /*00fc*/ 	.word	0x00000008
.L_3682:


//--------------------- .nv.info._ZN10layer_norm13ln_fwd_kernelINS_13Kernel_traitsIfffffjLj5120ELj1ELj1ELj4ELj16ENS_18Kernel_traits_baseILj5120EfffffjLj128EEEEELb0ELb0ELb1ELb1EEEvNS_9FwdParamsE --------------------------
	.section	.nv.info._ZN10layer_norm13ln_fwd_kernelINS_13Kernel_traitsIfffffjLj5120ELj1ELj1ELj4ELj16ENS_18Kernel_traits_baseILj5120EfffffjLj128EEEEELb0ELb0ELb1ELb1EEEvNS_9FwdParamsE,"",@"SHT_CUDA_INFO"
	.sectionflags	@""
	.align	4


	//----- nvinfo : EIATTR_CUDA_API_VERSION
	.align		4
        /*0000*/ 	.byte	0x04, 0x37
        /*0002*/ 	.short	(.L_3684 - .L_3683)
.L_3683:
        /*0004*/ 	.word	0x00000082


	//----- nvinfo : EIATTR_KPARAM_INFO
	.align		4
.L_3684:
        /*0008*/ 	.byte	0x04, 0x17
        /*000a*/ 	.short	(.L_3686 - .L_3685)
.L_3685:
        /*000c*/ 	.word	0x00000000
        /*0010*/ 	.short	0x0000
        /*0012*/ 	.short	0x0000
        /*0014*/ 	.byte	0x00, 0xf0, 0xa1, 0x03


	//----- nvinfo : EIATTR_SPARSE_MMA_MASK
	.align		4
.L_3686:
        /*0018*/ 	.byte	0x03, 0x50
        /*001a*/ 	.short	0x0000


	//----- nvinfo : EIATTR_MAXREG_COUNT
	.align		4
        /*001c*/ 	.byte	0x03, 0x1b
        /*001e*/ 	.short	0x00ff


	//----- nvinfo : EIATTR_NUM_BARRIERS
	.align		4
        /*0020*/ 	.byte	0x02, 0x4c
        /*0022*/ 	.byte	0x01
	.zero		1


	//----- nvinfo : EIATTR_MERCURY_ISA_VERSION
	.align		4
        /*0024*/ 	.byte	0x03, 0x5f
        /*0026*/ 	.short	0x0101


	//----- nvinfo : EIATTR_COOP_GROUP_MASK_REGIDS
	.align		4
        /*0028*/ 	.byte	0x04, 0x29
        /*002a*/ 	.short	(.L_3688 - .L_3687)


	//   ....[0]....
.L_3687:
        /*002c*/ 	.word	0xffffffff


	//   ....[1]....
        /*0030*/ 	.word	0xffffffff


	//   ....[2]....
        /*0034*/ 	.word	0xffffffff


	//   ....[3]....
        /*0038*/ 	.word	0xffffffff


	//   ....[4]....
        /*003c*/ 	.word	0xffffffff


	//   ....[5]....
        /*0040*/ 	.word	0xffffffff


	//   ....[6]....
        /*0044*/ 	.word	0xffffffff


	//   ....[7]....
        /*0048*/ 	.word	0xffffffff


	//   ....[8]....
        /*004c*/ 	.word	0xffffffff


	//   ....[9]....
        /*0050*/ 	.word	0xffffffff


	//   ....[10]....
        /*0054*/ 	.word	0xffffffff


	//   ....[11]....
        /*0058*/ 	.word	0xffffffff


	//   ....[12]....
        /*005c*/ 	.word	0xffffffff


	//   ....[13]....
        /*0060*/ 	.word	0xffffffff


	//   ....[14]....
        /*0064*/ 	.word	0xffffffff


	//   ....[15]....
        /*0068*/ 	.word	0xffffffff


	//   ....[16]....
        /*006c*/ 	.word	0xffffffff


	//   ....[17]....
        /*0070*/ 	.word	0xffffffff


	//----- nvinfo : EIATTR_COOP_GROUP_INSTR_OFFSETS
	.align		4
.L_3688:
        /*0074*/ 	.byte	0x04, 0x28
        /*0076*/ 	.short	(.L_3690 - .L_3689)


	//   ....[0]....
.L_3689:
        /*0078*/ 	.word	0x00001b20


	//   ....[1]....
        /*007c*/ 	.word	0x00001b40


	//   ....[2]....
        /*0080*/ 	.word	0x00001b60


	//   ....[3]....
        /*0084*/ 	.word	0x00001b80


	//   ....[4]....
        /*0088*/ 	.word	0x00001ba0


	//   ....[5]....
        /*008c*/ 	.word	0x000020d0


	//   ....[6]....
        /*0090*/ 	.word	0x000020f0


	//   ....[7]....
        /*0094*/ 	.word	0x00002110


	//   ....[8]....
        /*0098*/ 	.word	0x00002140


	//   ....[9]....
        /*009c*/ 	.word	0x00002190


	//   ....[10]....
        /*00a0*/ 	.word	0x00002350


	//   ....[11]....
        /*00a4*/ 	.word	0x00002380


	//   ....[12]....
        /*00a8*/ 	.word	0x00002390


	//   ....[13]....
        /*00ac*/ 	.word	0x000023d0


	//   ....[14]....
        /*00b0*/ 	.word	0x000024a0


	//   ....[15]....
        /*00b4*/ 	.word	0x000024d0


	//   ....[16]....
        /*00b8*/ 	.word	0x00002580


	//   ....[17]....
        /*00bc*/ 	.word	0x000025b0


	//----- nvinfo : EIATTR_VRC_CTA_INIT_COUNT
	.align		4
.L_3690:
        /*00c0*/ 	.byte	0x02, 0x4a
	.zero		1
	.zero		1


	//----- nvinfo : EIATTR_EXIT_INSTR_OFFSETS
	.align		4
        /*00c4*/ 	.byte	0x04, 0x1c
        /*00c6*/ 	.short	(.L_3692 - .L_3691)


	//   ....[0]....
.L_3691:
        /*00c8*/ 	.word	0x00000440


	//   ....[1]....
        /*00cc*/ 	.word	0x00003090


	//----- nvinfo : EIATTR_MAX_THREADS
	.align		4
.L_3692:
        /*00d0*/ 	.byte	0x04, 0x05
        /*00d2*/ 	.short	(.L_3694 - .L_3693)
.L_3693:
        /*00d4*/ 	.word	0x00000080
        /*00d8*/ 	.word	0x00000001
        /*00dc*/ 	.word	0x00000001


	//----- nvinfo : EIATTR_CRS_STACK_SIZE
	.align		4
.L_3694:
        /*00e0*/ 	.byte	0x04, 0x1e
        /*00e2*/ 	.short	(.L_3696 - .L_3695)
.L_3695:
        /*00e4*/ 	.word	0x00000000


	//----- nvinfo : EIATTR_CBANK_PARAM_SIZE
	.align		4
.L_3696:
        /*00e8*/ 	.byte	0x03, 0x19
        /*00ea*/ 	.short	0x00e8


	//----- nvinfo : EIATTR_PARAM_CBANK
	.align		4
        /*00ec*/ 	.byte	0x04, 0x0a
        /*00ee*/ 	.short	(.L_3698 - .L_3697)
	.align		4
.L_3697:
        /*00f0*/ 	.word	index@(.nv.constant0._ZN10layer_norm13ln_fwd_kernelINS_13Kernel_traitsIfffffjLj5120ELj1ELj1ELj4ELj16ENS_18Kernel_traits_baseILj5120EfffffjLj128EEEEELb0ELb0ELb1ELb1EEEvNS_9FwdParamsE)
        /*00f4*/ 	.short	0x0380
        /*00f6*/ 	.short	0x00e8


	//----- nvinfo : EIATTR_SW_WAR
	.align		4
.L_3698:
        /*00f8*/ 	.byte	0x04, 0x36
        /*00fa*/ 	.short	(.L_3700 - .L_3699)
.L_3699:
        /*00fc*/ 	.word	0x00000008
.L_3700:


//--------------------- .nv.info._ZN10layer_norm13ln_fwd_kernelINS_13Kernel_traitsIfffffjLj5120ELj1ELj1ELj4ELj16ENS_18Kernel_traits_baseILj5120EfffffjLj128EEEEELb0ELb1ELb0ELb0EEEvNS_9FwdParamsE --------------------------
	.section	.nv.info._ZN10layer_norm13ln_fwd_kernelINS_13Kernel_traitsIfffffjLj5120ELj1ELj1ELj4ELj16ENS_18Kernel_traits_baseILj5120EfffffjLj128EEEEELb0ELb1ELb0ELb0EEEvNS_9FwdParamsE,"",@"SHT_CUDA_INFO"
	.sectionflags	@""
	.align	4


	//----- nvinfo : EIATTR_CUDA_API_VERSION
	.align		4
        /*0000*/ 	.byte	0x04, 0x37
        /*0002*/ 	.short	(.L_3702 - .L_3701)
.L_3701:
        /*0004*/ 	.word	0x00000082


	//----- nvinfo : EIATTR_KPARAM_INFO
	.align		4
.L_3702:
        /*0008*/ 	.byte	0x04, 0x17
        /*000a*/ 	.short	(.L_3704 - .L_3703)
.L_3703:
        /*000c*/ 	.word	0x00000000
        /*0010*/ 	.short	0x0000
        /*0012*/ 	.short	0x0000
        /*0014*/ 	.byte	0x00, 0xf0, 0xa1, 0x03


	//----- nvinfo : EIATTR_SPARSE_MMA_MASK
	.align		4
.L_3704:
        /*0018*/ 	.byte	0x03, 0x50
        /*001a*/ 	.short	0x0000


	//----- nvinfo : EIATTR_MAXREG_COUNT
	.align		4
        /*001c*/ 	.byte	0x03, 0x1b
        /*001e*/ 	.short	0x00ff


	//----- nvinfo : EIATTR_NUM_BARRIERS
	.align		4
        /*0020*/ 	.byte	0x02, 0x4c
        /*0022*/ 	.byte	0x01
	.zero		1


	//----- nvinfo : EIATTR_MERCURY_ISA_VERSION
	.align		4
        /*0024*/ 	.byte	0x03, 0x5f
        /*0026*/ 	.short	0x0101


	//----- nvinfo : EIATTR_COOP_GROUP_MASK_REGIDS
	.align		4
        /*0028*/ 	.byte	0x04, 0x29
        /*002a*/ 	.short	(.L_3706 - .L_3705)


	//   ....[0]....
.L_3705:
        /*002c*/ 	.word	0xffffffff


	//   ....[1]....
        /*0030*/ 	.word	0xffffffff


	//   ....[2]....
        /*0034*/ 	.word	0xffffffff


	//   ....[3]....
        /*0038*/ 	.word	0xffffffff


	//   ....[4]....
        /*003c*/ 	.word	0xffffffff


	//   ....[5]....
        /*0040*/ 	.word	0xffffffff


	//   ....[6]....
        /*0044*/ 	.word	0xffffffff


	//   ....[7]....
        /*0048*/ 	.word	0xffffffff


	//   ....[8]....
        /*004c*/ 	.word	0xffffffff


	//   ....[9]....
        /*0050*/ 	.word	0xffffffff


	//   ....[10]....
        /*0054*/ 	.word	0xffffffff


	//   ....[11]....
        /*0058*/ 	.word	0xffffffff


	//   ....[12]....
        /*005c*/ 	.word	0xffffffff


	//   ....[13]....
        /*0060*/ 	.word	0xffffffff


	//   ....[14]....
        /*0064*/ 	.word	0xffffffff


	//   ....[15]....
        /*0068*/ 	.word	0xffffffff


	//   ....[16]....
        /*006c*/ 	.word	0xffffffff


	//   ....[17]....
        /*0070*/ 	.word	0xffffffff


	//----- nvinfo : EIATTR_COOP_GROUP_INSTR_OFFSETS
	.align		4
.L_3706:
        /*0074*/ 	.byte	0x04, 0x28
        /*0076*/ 	.short	(.L_3708 - .L_3707)


	//   ....[0]....
.L_3707:
        /*0078*/ 	.word	0x000025d0


	//   ....[1]....
        /*007c*/ 	.word	0x000025f0


	//   ....[2]....
        /*0080*/ 	.word	0x00002610


	//   ....[3]....
        /*0084*/ 	.word	0x00002630


	//   ....[4]....
        /*0088*/ 	.word	0x00002650


	//   ....[5]....
        /*008c*/ 	.word	0x00002c30


	//   ....[6]....
        /*0090*/ 	.word	0x00002c50


	//   ....[7]....
        /*0094*/ 	.word	0x00002c70


	//   ....[8]....
        /*0098*/ 	.word	0x00002c90


	//   ....[9]....
        /*009c*/ 	.word	0x00002cb0


	//   ....[10]....
        /*00a0*/ 	.word	0x00002e40


	//   ....[11]....
        /*00a4*/ 	.word	0x00002e80


	//   ....[12]....
        /*00a8*/ 	.word	0x00002ec0


	//   ....[13]....
        /*00ac*/ 	.word	0x00002f60


	//   ....[14]....
        /*00b0*/ 	.word	0x00002fe0


	//   ....[15]....
        /*00b4*/ 	.word	0x00003020


	//   ....[16]....
        /*00b8*/ 	.word	0x00003070


	//   ....[17]....
        /*00bc*/ 	.word	0x000030e0


	//----- nvinfo : EIATTR_VRC_CTA_INIT_COUNT
	.align		4
.L_3708:
        /*00c0*/ 	.byte	0x02, 0x4a
	.zero		1
	.zero		1


	//----- nvinfo : EIATTR_EXIT_INSTR_OFFSETS
	.align		4
        /*00c4*/ 	.byte	0x04, 0x1c
        /*00c6*/ 	.short	(.L_3710 - .L_3709)


	//   ....[0]....
.L_3709:
        /*00c8*/ 	.word	0x00000e70


	//   ....[1]....
        /*00cc*/ 	.word	0x00003dd0


	//----- nvinfo : EIATTR_MAX_THREADS
	.align		4
.L_3710:
        /*00d0*/ 	.byte	0x04, 0x05
        /*00d2*/ 	.short	(.L_3712 - .L_3711)
.L_3711:
        /*00d4*/ 	.word	0x00000080
        /*00d8*/ 	.word	0x00000001
        /*00dc*/ 	.word	0x00000001


	//----- nvinfo : EIATTR_CRS_STACK_SIZE
	.align		4
.L_3712:
        /*00e0*/ 	.byte	0x04, 0x1e
        /*00e2*/ 	.short	(.L_3714 - .L_3713)
.L_3713:
        /*00e4*/ 	.word	0x00000000


	//----- nvinfo : EIATTR_CBANK_PARAM_SIZE
	.align		4
.L_3714:
        /*00e8*/ 	.byte	0x03, 0x19
        /*00ea*/ 	.short	0x00e8


	//----- nvinfo : EIATTR_PARAM_CBANK
	.align		4
        /*00ec*/ 	.byte	0x04, 0x0a
        /*00ee*/ 	.short	(.L_3716 - .L_3715)
	.align		4
.L_3715:
        /*00f0*/ 	.word	index@(.nv.constant0._ZN10layer_norm13ln_fwd_kernelINS_13Kernel_traitsIfffffjLj5120ELj1ELj1ELj4ELj16ENS_18Kernel_traits_baseILj5120EfffffjLj128EEEEELb0ELb1ELb0ELb0EEEvNS_9FwdParamsE)
        /*00f4*/ 	.short	0x0380
        /*00f6*/ 	.short	0x00e8


	//----- nvinfo : EIATTR_SW_WAR
	.align		4
.L_3716:
        /*00f8*/ 	.byte	0x04, 0x36
        /*00fa*/ 	.short	(.L_3718 - .L_3717)
.L_3717:
        /*00fc*/ 	.word	0x00000008
.L_3718:


//--------------------- .nv.info._ZN10layer_norm13ln_fwd_kernelINS_13Kernel_traitsIfffffjLj5120ELj1ELj1ELj4ELj16ENS_18Kernel_traits_baseILj5120EfffffjLj128EEEEELb0ELb1ELb0ELb1EEEvNS_9FwdParamsE --------------------------
	.section	.nv.info._ZN10layer_norm13ln_fwd_kernelINS_13Kernel_traitsIfffffjLj5120ELj1ELj1ELj4ELj16ENS_18Kernel_traits_baseILj5120EfffffjLj128EEEEELb0ELb1ELb0ELb1EEEvNS_9FwdParamsE,"",@"SHT_CUDA_INFO"
	.sectionflags	@""
	.align	4


	//----- nvinfo : EIATTR_CUDA_API_VERSION
	.align		4
        /*0000*/ 	.byte	0x04, 0x37
        /*0002*/ 	.short	(.L_3720 - .L_3719)
.L_3719:
        /*0004*/ 	.word	0x00000082


	//----- nvinfo : EIATTR_KPARAM_INFO
	.align		4
.L_3720:
        /*0008*/ 	.byte	0x04, 0x17
        /*000a*/ 	.short	(.L_3722 - .L_3721)
.L_3721:
        /*000c*/ 	.word	0x00000000
        /*0010*/ 	.short	0x0000
        /*0012*/ 	.short	0x0000
        /*0014*/ 	.byte	0x00, 0xf0, 0xa1, 0x03


	//----- nvinfo : EIATTR_SPARSE_MMA_MASK
	.align		4
.L_3722:
        /*0018*/ 	.byte	0x03, 0x50
        /*001a*/ 	.short	0x0000


	//----- nvinfo : EIATTR_MAXREG_COUNT
	.align		4
        /*001c*/ 	.byte	0x03, 0x1b
        /*001e*/ 	.short	0x00ff


	//----- nvinfo : EIATTR_NUM_BARRIERS
	.align		4
        /*0020*/ 	.byte	0x02, 0x4c
        /*0022*/ 	.byte	0x01
	.zero		1


	//----- nvinfo : EIATTR_MERCURY_ISA_VERSION
	.align		4
        /*0024*/ 	.byte	0x03, 0x5f
        /*0026*/ 	.short	0x0101


	//----- nvinfo : EIATTR_COOP_GROUP_MASK_REGIDS
	.align		4
        /*0028*/ 	.byte	0x04, 0x29
        /*002a*/ 	.short	(.L_3724 - .L_3723)


	//   ....[0]....
.L_3723:
        /*002c*/ 	.word	0xffffffff


	//   ....[1]....
        /*0030*/ 	.word	0xffffffff


	//   ....[2]....
        /*0034*/ 	.word	0xffffffff


	//   ....[3]....
        /*0038*/ 	.word	0xffffffff


	//   ....[4]....
        /*003c*/ 	.word	0xffffffff


	//   ....[5]....
        /*0040*/ 	.word	0xffffffff


	//   ....[6]....
        /*0044*/ 	.word	0xffffffff


	//   ....[7]....
        /*0048*/ 	.word	0xffffffff


	//   ....[8]....
        /*004c*/ 	.word	0xffffffff


	//   ....[9]....
        /*0050*/ 	.word	0xffffffff


	//   ....[10]....
        /*0054*/ 	.word	0xffffffff


	//   ....[11]....
        /*0058*/ 	.word	0xffffffff


	//   ....[12]....
        /*005c*/ 	.word	0xffffffff


	//   ....[13]....
        /*0060*/ 	.word	0xffffffff


	//   ....[14]....
        /*0064*/ 	.word	0xffffffff


	//   ....[15]....
        /*0068*/ 	.word	0xffffffff


	//   ....[16]....
        /*006c*/ 	.word	0xffffffff


	//   ....[17]....
        /*0070*/ 	.word	0xffffffff


	//----- nvinfo : EIATTR_COOP_GROUP_INSTR_OFFSETS
	.align		4
.L_3724:
        /*0074*/ 	.byte	0x04, 0x28
        /*0076*/ 	.short	(.L_3726 - .L_3725)


	//   ....[0]....
.L_3725:
        /*0078*/ 	.word	0x000015e0


	//   ....[1]....
        /*007c*/ 	.word	0x00001600


	//   ....[2]....
        /*0080*/ 	.word	0x00001620


	//   ....[3]....
        /*0084*/ 	.word	0x00001640


	//   ....[4]....
        /*0088*/ 	.word	0x00001660


	//   ....[5]....
        /*008c*/ 	.word	0x00001b90


	//   ....[6]....
        /*0090*/ 	.word	0x00001bb0


	//   ....[7]....
        /*0094*/ 	.word	0x00001bd0


	//   ....[8]....
        /*0098*/ 	.word	0x00001c00


	//   ....[9]....
        /*009c*/ 	.word	0x00001c50


	//   ....[10]....
        /*00a0*/ 	.word	0x00001e10


	//   ....[11]....
        /*00a4*/ 	.word	0x00001e50


	//   ....[12]....
        /*00a8*/ 	.word	0x00001e90


	//   ....[13]....
        /*00ac*/ 	.word	0x00001ed0


	//   ....[14]....
        /*00b0*/ 	.word	0x00001f60


	//   ....[15]....
        /*00b4*/ 	.word	0x00001fc0


	//   ....[16]....
        /*00b8*/ 	.word	0x00002020


	//   ....[17]....
        /*00bc*/ 	.word	0x00002070


	//----- nvinfo : EIATTR_VRC_CTA_INIT_COUNT
	.align		4
.L_3726:
        /*00c0*/ 	.byte	0x02, 0x4a
	.zero		1
	.zero		1


	//----- nvinfo : EIATTR_EXIT_INSTR_OFFSETS
	.align		4
        /*00c4*/ 	.byte	0x04, 0x1c
        /*00c6*/ 	.short	(.L_3728 - .L_3727)


	//   ....[0]....
.L_3727:
        /*00c8*/ 	.word	0x000005c0


	//   ....[1]....
        /*00cc*/ 	.word	0x00002a50


	//----- nvinfo : EIATTR_MAX_THREADS
	.align		4
.L_3728:
        /*00d0*/ 	.byte	0x04, 0x05
        /*00d2*/ 	.short	(.L_3730 - .L_3729)
.L_3729:
        /*00d4*/ 	.word	0x00000080
        /*00d8*/ 	.word	0x00000001
        /*00dc*/ 	.word	0x00000001


	//----- nvinfo : EIATTR_CRS_STACK_SIZE
	.align		4
.L_3730:
        /*00e0*/ 	.byte	0x04, 0x1e
        /*00e2*/ 	.short	(.L_3732 - .L_3731)
.L_3731:
        /*00e4*/ 	.word	0x00000000


	//----- nvinfo : EIATTR_CBANK_PARAM_SIZE
	.align		4
.L_3732:
        /*00e8*/ 	.byte	0x03, 0x19
        /*00ea*/ 	.short	0x00e8


	//----- nvinfo : EIATTR_PARAM_CBANK
	.align		4
        /*00ec*/ 	.byte	0x04, 0x0a
        /*00ee*/ 	.short	(.L_3734 - .L_3733)
	.align		4
.L_3733:
        /*00f0*/ 	.word	index@(.nv.constant0._ZN10layer_norm13ln_fwd_kernelINS_13Kernel_traitsIfffffjLj5120ELj1ELj1ELj4ELj16ENS_18Kernel_traits_baseILj5120EfffffjLj128EEEEELb0ELb1ELb0ELb1EEEvNS_9FwdParamsE)
        /*00f4*/ 	.short	0x0380
        /*00f6*/ 	.short	0x00e8


	//----- nvinfo : EIATTR_SW_WAR
	.align		4
.L_3734:
        /*00f8*/ 	.byte	0x04, 0x36
        /*00fa*/ 	.short	(.L_3736 - .L_3735)
.L_3735:
        /*00fc*/ 	.word	0x00000008
.L_3736:


//--------------------- .nv.info._ZN10layer_norm13ln_fwd_kernelINS_13Kernel_traitsIfffffjLj5120ELj1ELj1ELj4ELj16ENS_18Kernel_traits_baseILj5120EfffffjLj128EEEEELb0ELb1ELb1ELb0EEEvNS_9FwdParamsE --------------------------
	.section	.nv.info._ZN10layer_norm13ln_fwd_kernelINS_13Kernel_traitsIfffffjLj5120ELj1ELj1ELj4ELj16ENS_18Kernel_traits_baseILj5120EfffffjLj128EEEEELb0ELb1ELb1ELb0EEEvNS_9FwdParamsE,"",@"SHT_CUDA_INFO"
	.sectionflags	@""
	.align	4


	//----- nvinfo : EIATTR_CUDA_API_VERSION
	.align		4
        /*0000*/ 	.byte	0x04, 0x37
        /*0002*/ 	.short	(.L_3738 - .L_3737)
.L_3737:
        /*0004*/ 	.word	0x00000082


	//----- nvinfo : EIATTR_KPARAM_INFO
	.align		4
.L_3738:
        /*0008*/ 	.byte	0x04, 0x17
        /*000a*/ 	.short	(.L_3740 - .L_3739)
.L_3739:
        /*000c*/ 	.word	0x00000000
        /*0010*/ 	.short	0x0000
        /*0012*/ 	.short	0x0000
        /*0014*/ 	.byte	0x00, 0xf0, 0xa1, 0x03


	//----- nvinfo : EIATTR_SPARSE_MMA_MASK
	.align		4
.L_3740:
        /*0018*/ 	.byte	0x03, 0x50
        /*001a*/ 	.short	0x0000


	//----- nvinfo : EIATTR_MAXREG_COUNT
	.align		4
        /*001c*/ 	.byte	0x03, 0x1b
        /*001e*/ 	.short	0x00ff


	//----- nvinfo : EIATTR_NUM_BARRIERS
	.align		4
        /*0020*/ 	.byte	0x02, 0x4c
        /*0022*/ 	.byte	0x01
	.zero		1


	//----- nvinfo : EIATTR_MERCURY_ISA_VERSION
	.align		4
        /*0024*/ 	.byte	0x03, 0x5f
        /*0026*/ 	.short	0x0101


	//----- nvinfo : EIATTR_COOP_GROUP_MASK_REGIDS
	.align		4
        /*0028*/ 	.byte	0x04, 0x29
        /*002a*/ 	.short	(.L_3742 - .L_3741)


	//   ....[0]....
.L_3741:
        /*002c*/ 	.word	0xffffffff


	//   ....[1]....
        /*0030*/ 	.word	0xffffffff


	//   ....[2]....
        /*0034*/ 	.word	0xffffffff


	//   ....[3]....
        /*0038*/ 	.word	0xffffffff


	//   ....[4]....
        /*003c*/ 	.word	0xffffffff


	//   ....[5]....
        /*0040*/ 	.word	0xffffffff


	//   ....[6]....
        /*0044*/ 	.word	0xffffffff


	//   ....[7]....
        /*0048*/ 	.word	0xffffffff


	//   ....[8]....
        /*004c*/ 	.word	0xffffffff


	//   ....[9]....
        /*0050*/ 	.word	0xffffffff


	//   ....[10]....
        /*0054*/ 	.word	0xffffffff


	//   ....[11]....
        /*0058*/ 	.word	0xffffffff


	//   ....[12]....
        /*005c*/ 	.word	0xffffffff


	//   ....[13]....
        /*0060*/ 	.word	0xffffffff


	//   ....[14]....
        /*0064*/ 	.word	0xffffffff


	//   ....[15]....
        /*0068*/ 	.word	0xffffffff


	//   ....[16]....
        /*006c*/ 	.word	0xffffffff


	//   ....[17]....
        /*0070*/ 	.word	0xffffffff


	//----- nvinfo : EIATTR_COOP_GROUP_INSTR_OFFSETS
	.align		4
.L_3742:
        /*0074*/ 	.byte	0x04, 0x28
        /*0076*/ 	.short	(.L_3744 - .L_3743)


	//   ....[0]....
.L_3743:
        /*0078*/ 	.word	0x00003530


	//   ....[1]....
        /*007c*/ 	.word	0x00003550


	//   ....[2]....
        /*0080*/ 	.word	0x00003570


	//   ....[3]....
        /*0084*/ 	.word	0x00003590


	//   ....[4]....
        /*0088*/ 	.word	0x000035b0


	//   ....[5]....
        /*008c*/ 	.word	0x00003b70


	//   ....[6]....
        /*0090*/ 	.word	0x00003b90


	//   ....[7]....
        /*0094*/ 	.word	0x00003bb0


	//   ....[8]....
        /*0098*/ 	.word	0x00003be0


	//   ....[9]....
        /*009c*/ 	.word	0x00003c10


	//   ....[10]....
        /*00a0*/ 	.word	0x00003db0


	//   ....[11]....
        /*00a4*/ 	.word	0x00003de0


	//   ....[12]....
        /*00a8*/ 	.word	0x00003df0


	//   ....[13]....
        /*00ac*/ 	.word	0x00003e30


	//   ....[14]....
        /*00b0*/ 	.word	0x00003f00


	//   ....[15]....
        /*00b4*/ 	.word	0x00003f30


	//   ....[16]....
        /*00b8*/ 	.word	0x00003fe0


	//   ....[17]....
        /*00bc*/ 	.word	0x00004010


	//----- nvinfo : EIATTR_VRC_CTA_INIT_COUNT
	.align		4
.L_3744:
        /*00c0*/ 	.byte	0x02, 0x4a
	.zero		1
	.zero		1


	//----- nvinfo : EIATTR_EXIT_INSTR_OFFSETS
	.align		4
        /*00c4*/ 	.byte	0x04, 0x1c
        /*00c6*/ 	.short	(.L_3746 - .L_3745)


	//   ....[0]....
.L_3745:
        /*00c8*/ 	.word	0x00000e70


	//   ....[1]....
        /*00cc*/ 	.word	0x00004db0


	//----- nvinfo : EIATTR_MAX_THREADS
	.align		4
.L_3746:
        /*00d0*/ 	.byte	0x04, 0x05
        /*00d2*/ 	.short	(.L_3748 - .L_3747)
.L_3747:
        /*00d4*/ 	.word	0x00000080
        /*00d8*/ 	.word	0x00000001
        /*00dc*/ 	.word	0x00000001


	//----- nvinfo : EIATTR_CRS_STACK_SIZE
	.align		4
.L_3748:
        /*00e0*/ 	.byte	0x04, 0x1e
        /*00e2*/ 	.short	(.L_3750 - .L_3749)
.L_3749:
        /*00e4*/ 	.word	0x00000000


	//----- nvinfo : EIATTR_CBANK_PARAM_SIZE
	.align		4
.L_3750:
        /*00e8*/ 	.byte	0x03, 0x19
        /*00ea*/ 	.short	0x00e8


	//----- nvinfo : EIATTR_PARAM_CBANK
	.align		4
        /*00ec*/ 	.byte	0x04, 0x0a
        /*00ee*/ 	.short	(.L_3752 - .L_3751)
	.align		4
.L_3751:
        /*00f0*/ 	.word	index@(.nv.constant0._ZN10layer_norm13ln_fwd_kernelINS_13Kernel_traitsIfffffjLj5120ELj1ELj1ELj4ELj16ENS_18Kernel_traits_baseILj5120EfffffjLj128EEEEELb0ELb1ELb1ELb0EEEvNS_9FwdParamsE)
        /*00f4*/ 	.short	0x0380
        /*00f6*/ 	.short	0x00e8


	//----- nvinfo : EIATTR_SW_WAR
	.align		4
.L_3752:
        /*00f8*/ 	.byte	0x04, 0x36
        /*00fa*/ 	.short	(.L_3754 - .L_3753)
.L_3753:
        /*00fc*/ 	.word	0x00000008
.L_3754:


//--------------------- .nv.info._ZN10layer_norm13ln_fwd_kernelINS_13Kernel_traitsIfffffjLj5120ELj1ELj1ELj4ELj16ENS_18Kernel_traits_baseILj5120EfffffjLj128EEEEELb0ELb1ELb1ELb1EEEvNS_9FwdParamsE --------------------------
	.section	.nv.info._ZN10layer_norm13ln_fwd_kernelINS_13Kernel_traitsIfffffjLj5120ELj1ELj1ELj4ELj16ENS_18Kernel_traits_baseILj5120EfffffjLj128EEEEELb0ELb1ELb1ELb1EEEvNS_9FwdParamsE,"",@"SHT_CUDA_INFO"
	.sectionflags	@""
	.align	4


	//----- nvinfo : EIATTR_CUDA_API_VERSION
	.align		4
        /*0000*/ 	.byte	0x04, 0x37
        /*0002*/ 	.short	(.L_3756 - .L_3755)
.L_3755:
        /*0004*/ 	.word	0x00000082


	//----- nvinfo : EIATTR_KPARAM_INFO
	.align		4
.L_3756:
        /*0008*/ 	.byte	0x04, 0x17
        /*000a*/ 	.short	(.L_3758 - .L_3757)
.L_3757:
        /*000c*/ 	.word	0x00000000
        /*0010*/ 	.short	0x0000
        /*0012*/ 	.short	0x0000
        /*0014*/ 	.byte	0x00, 0xf0, 0xa1, 0x03


	//----- nvinfo : EIATTR_SPARSE_MMA_MASK
	.align		4
.L_3758:
        /*0018*/ 	.byte	0x03, 0x50
        /*001a*/ 	.short	0x0000


	//----- nvinfo : EIATTR_MAXREG_COUNT
	.align		4
        /*001c*/ 	.byte	0x03, 0x1b
        /*001e*/ 	.short	0x00ff


	//----- nvinfo : EIATTR_NUM_BARRIERS
	.align		4
        /*0020*/ 	.byte	0x02, 0x4c
        /*0022*/ 	.byte	0x01
	.zero		1


	//----- nvinfo : EIATTR_MERCURY_ISA_VERSION
	.align		4
        /*0024*/ 	.byte	0x03, 0x5f
        /*0026*/ 	.short	0x0101


	//----- nvinfo : EIATTR_COOP_GROUP_MASK_REGIDS
	.align		4
        /*0028*/ 	.byte	0x04, 0x29
        /*002a*/ 	.short	(.L_3760 - .L_3759)


	//   ....[0]....
.L_3759:
        /*002c*/ 	.word	0xffffffff


	//   ....[1]....
        /*0030*/ 	.word	0xffffffff


	//   ....[2]....
        /*0034*/ 	.word	0xffffffff


	//   ....[3]....
        /*0038*/ 	.word	0xffffffff


	//   ....[4]....
        /*003c*/ 	.word	0xffffffff


	//   ....[5]....
        /*0040*/ 	.word	0xffffffff


	//   ....[6]....
        /*0044*/ 	.word	0xffffffff


	//   ....[7]....
        /*0048*/ 	.word	0xffffffff


	//   ....[8]....
        /*004c*/ 	.word	0xffffffff


	//   ....[9]....
        /*0050*/ 	.word	0xffffffff


	//   ....[10]....
        /*0054*/ 	.word	0xffffffff


	//   ....[11]....
        /*0058*/ 	.word	0xffffffff


	//   ....[12]....
        /*005c*/ 	.word	0xffffffff


	//   ....[13]....
        /*0060*/ 	.word	0xffffffff


	//   ....[14]....
        /*0064*/ 	.word	0xffffffff


	//   ....[15]....
        /*0068*/ 	.word	0xffffffff


	//   ....[16]....
        /*006c*/ 	.word	0xffffffff


	//   ....[17]....
        /*0070*/ 	.word	0xffffffff


	//----- nvinfo : EIATTR_COOP_GROUP_INSTR_OFFSETS
	.align		4
.L_3760:
        /*0074*/ 	.byte	0x04, 0x28
        /*0076*/ 	.short	(.L_3762 - .L_3761)


	//   ....[0]....
.L_3761:
        /*0078*/ 	.word	0x000025c0


	//   ....[1]....
        /*007c*/ 	.word	0x000025e0


	//   ....[2]....
        /*0080*/ 	.word	0x00002600


	//   ....[3]....
        /*0084*/ 	.word	0x00002620


	//   ....[4]....
        /*0088*/ 	.word	0x00002640


	//   ....[5]....
        /*008c*/ 	.word	0x00002b70


	//   ....[6]....
        /*0090*/ 	.word	0x00002b90


	//   ....[7]....
        /*0094*/ 	.word	0x00002bb0


	//   ....[8]....
        /*0098*/ 	.word	0x00002be0


	//   ....[9]....
        /*009c*/ 	.word	0x00002c10


	//   ....[10]....
        /*00a0*/ 	.word	0x00002dc0


	//   ....[11]....
        /*00a4*/ 	.word	0x00002df0


	//   ....[12]....
        /*00a8*/ 	.word	0x00002e00


	//   ....[13]....
        /*00ac*/ 	.word	0x00002e40


	//   ....[14]....
        /*00b0*/ 	.word	0x00002f20


	//   ....[15]....
        /*00b4*/ 	.word	0x00002f50


	//   ....[16]....
        /*00b8*/ 	.word	0x00003000


	//   ....[17]....
        /*00bc*/ 	.word	0x00003030


	//----- nvinfo : EIATTR_VRC_CTA_INIT_COUNT
	.align		4
.L_3762:
        /*00c0*/ 	.byte	0x02, 0x4a
	.zero		1
	.zero		1


	//----- nvinfo : EIATTR_EXIT_INSTR_OFFSETS
	.align		4
        /*00c4*/ 	.byte	0x04, 0x1c
        /*00c6*/ 	.short	(.L_3764 - .L_3763)


	//   ....[0]....
.L_3763:
        /*00c8*/ 	.word	0x000005c0


	//   ....[1]....
        /*00cc*/ 	.word	0x00003b00


	//----- nvinfo : EIATTR_MAX_THREADS
	.align		4
.L_3764:
        /*00d0*/ 	.byte	0x04, 0x05
        /*00d2*/ 	.short	(.L_3766 - .L_3765)
.L_3765:
        /*00d4*/ 	.word	0x00000080
        /*00d8*/ 	.word	0x00000001
        /*00dc*/ 	.word	0x00000001


	//----- nvinfo : EIATTR_CRS_STACK_SIZE
	.align		4
.L_3766:
        /*00e0*/ 	.byte	0x04, 0x1e
        /*00e2*/ 	.short	(.L_3768 - .L_3767)
.L_3767:
        /*00e4*/ 	.word	0x00000000


	//----- nvinfo : EIATTR_CBANK_PARAM_SIZE
	.align		4
.L_3768:
        /*00e8*/ 	.byte	0x03, 0x19
        /*00ea*/ 	.short	0x00e8


	//----- nvinfo : EIATTR_PARAM_CBANK
	.align		4
        /*00ec*/ 	.byte	0x04, 0x0a
        /*00ee*/ 	.short	(.L_3770 - .L_3769)
	.align		4
.L_3769:
        /*00f0*/ 	.word	index@(.nv.constant0._ZN10layer_norm13ln_fwd_kernelINS_13Kernel_traitsIfffffjLj5120ELj1ELj1ELj4ELj16ENS_18Kernel_traits_baseILj5120EfffffjLj128EEEEELb0ELb1ELb1ELb1EEEvNS_9FwdParamsE)
        /*00f4*/ 	.short	0x0380
        /*00f6*/ 	.short	0x00e8


	//----- nvinfo : EIATTR_SW_WAR
	.align		4
.L_3770:
        /*00f8*/ 	.byte	0x04, 0x36
        /*00fa*/ 	.short	(.L_3772 - .L_3771)
.L_3771:
        /*00fc*/ 	.word	0x00000008
.L_3772:


//--------------------- .nv.info._ZN10layer_norm13ln_fwd_kernelINS_13Kernel_traitsIfffffjLj5120ELj1ELj1ELj4ELj16ENS_18Kernel_traits_baseILj5120EfffffjLj128EEEEELb1ELb0ELb0ELb0EEEvNS_9FwdParamsE --------------------------
	.section	.nv.info._ZN10layer_norm13ln_fwd_kernelINS_13Kernel_traitsIfffffjLj5120ELj1ELj1ELj4ELj16ENS_18Kernel_traits_baseILj5120EfffffjLj128EEEEELb1ELb0ELb0ELb0EEEvNS_9FwdParamsE,"",@"SHT_CUDA_INFO"
	.sectionflags	@""
	.align	4


	//----- nvinfo : EIATTR_CUDA_API_VERSION
	.align		4
        /*0000*/ 	.byte	0x04, 0x37
        /*0002*/ 	.short	(.L_3774 - .L_3773)
.L_3773:
        /*0004*/ 	.word	0x00000082


	//----- nvinfo : EIATTR_KPARAM_INFO
	.align		4
.L_3774:
        /*0008*/ 	.byte	0x04, 0x17
        /*000a*/ 	.short	(.L_3776 - .L_3775)
.L_3775:
        /*000c*/ 	.word	0x00000000
        /*0010*/ 	.short	0x0000
        /*0012*/ 	.short	0x0000
        /*0014*/ 	.byte	0x00, 0xf0, 0xa1, 0x03


	//----- nvinfo : EIATTR_SPARSE_MMA_MASK
	.align		4
.L_3776:
        /*0018*/ 	.byte	0x03, 0x50
        /*001a*/ 	.short	0x0000


	//----- nvinfo : EIATTR_MAXREG_COUNT
	.align		4
        /*001c*/ 	.byte	0x03, 0x1b
        /*001e*/ 	.short	0x00ff


	//----- nvinfo : EIATTR_NUM_BARRIERS
	.align		4
        /*0020*/ 	.byte	0x02, 0x4c
        /*0022*/ 	.byte	0x01
	.zero		1


	//----- nvinfo : EIATTR_MERCURY_ISA_VERSION
	.align		4
        /*0024*/ 	.byte	0x03, 0x5f
        /*0026*/ 	.short	0x0101


	//----- nvinfo : EIATTR_COOP_GROUP_MASK_REGIDS
	.align		4
        /*0028*/ 	.byte	0x04, 0x29
        /*002a*/ 	.short	(.L_3778 - .L_3777)


	//   ....[0]....
.L_3777:
        /*002c*/ 	.word	0xffffffff


	//   ....[1]....
        /*0030*/ 	.word	0xffffffff


	//   ....[2]....
        /*0034*/ 	.word	0xffffffff


	//   ....[3]....
        /*0038*/ 	.word	0xffffffff


	//   ....[4]....
        /*003c*/ 	.word	0xffffffff


	//   ....[5]....
        /*0040*/ 	.word	0xffffffff


	//   ....[6]....
        /*0044*/ 	.word	0xffffffff


	//   ....[7]....
        /*0048*/ 	.word	0xffffffff


	//   ....[8]....
        /*004c*/ 	.word	0xffffffff


	//   ....[9]....
        /*0050*/ 	.word	0xffffffff


	//   ....[10]....
        /*0054*/ 	.word	0xffffffff


	//   ....[11]....
        /*0058*/ 	.word	0xffffffff


	//   ....[12]....
        /*005c*/ 	.word	0xffffffff


	//   ....[13]....
        /*0060*/ 	.word	0xffffffff


	//   ....[14]....
        /*0064*/ 	.word	0xffffffff


	//   ....[15]....
        /*0068*/ 	.word	0xffffffff


	//   ....[16]....
        /*006c*/ 	.word	0xffffffff


	//   ....[17]....
        /*0070*/ 	.word	0xffffffff


	//----- nvinfo : EIATTR_COOP_GROUP_INSTR_OFFSETS
	.align		4
.L_3778:
        /*0074*/ 	.byte	0x04, 0x28
        /*0076*/ 	.short	(.L_3780 - .L_3779)


	//   ....[0]....
.L_3779:
        /*0078*/ 	.word	0x0001b5f0


	//   ....[1]....
        /*007c*/ 	.word	0x0001b610


	//   ....[2]....
        /*0080*/ 	.word	0x0001b630


	//   ....[3]....
        /*0084*/ 	.word	0x0001b650


	//   ....[4]....
        /*0088*/ 	.word	0x0001b670


	//   ....[5]....
        /*008c*/ 	.word	0x0001bbf0


	//   ....[6]....
        /*0090*/ 	.word	0x0001bc10


	//   ....[7]....
        /*0094*/ 	.word	0x0001bc30


	//   ....[8]....
        /*0098*/ 	.word	0x0001bc50


	//   ....[9]....
        /*009c*/ 	.word	0x0001bc80


	//   ....[10]....
        /*00a0*/ 	.word	0x0001be20


	//   ....[11]....
        /*00a4*/ 	.word	0x0001be60


	//   ....[12]....
        /*00a8*/ 	.word	0x0001be70


	//   ....[13]....
        /*00ac*/ 	.word	0x0001beb0


	//   ....[14]....
        /*00b0*/ 	.word	0x0001bf70


	//   ....[15]....
        /*00b4*/ 	.word	0x0001bfa0


	//   ....[16]....
        /*00b8*/ 	.word	0x0001c030


	//   ....[17]....
        /*00bc*/ 	.word	0x0001c080


	//----- nvinfo : EIATTR_VRC_CTA_INIT_COUNT
	.align		4
.L_3780:
        /*00c0*/ 	.byte	0x02, 0x4a
	.zero		1
	.zero		1


	//----- nvinfo : EIATTR_EXIT_INSTR_OFFSETS
	.align		4
        /*00c4*/ 	.byte	0x04, 0x1c
        /*00c6*/ 	.short	(.L_3782 - .L_3781)


	//   ....[0]....
.L_3781:
        /*00c8*/ 	.word	0x00000d10


	//   ....[1]....
        /*00cc*/ 	.word	0x0001cdf0


	//----- nvinfo : EIATTR_INDIRECT_BRANCH_TARGETS
	.align		4
.L_3782:
        /*00d0*/ 	.byte	0x04, 0x34
        /*00d2*/ 	.short	(.L_3784 - .L_3783)


	//   ....[0]....
.L_3783:
        /*00d4*/ 	.word	.L_x_33964@srel
        /*00d8*/ 	.short	0x0
        /*00da*/ 	.short	0x0
        /*00dc*/ 	.word	0x3
        /*00e0*/ 	.word	.L_x_33965@srel
        /*00e4*/ 	.word	.L_x_33966@srel
        /*00e8*/ 	.word	.L_x_33967@srel


	//----- nvinfo : EIATTR_MAX_THREADS
	.align		4
.L_3784:
        /*00ec*/ 	.byte	0x04, 0x05
        /*00ee*/ 	.short	(.L_3786 - .L_3785)
.L_3785:
        /*00f0*/ 	.word	0x00000080
        /*00f4*/ 	.word	0x00000001
        /*00f8*/ 	.word	0x00000001


	//----- nvinfo : EIATTR_CRS_STACK_SIZE
	.align		4
.L_3786:
        /*00fc*/ 	.byte	0x04, 0x1e
        /*00fe*/ 	.short	(.L_3788 - .L_3787)
.L_3787:
        /*0100*/ 	.word	0x00000000


	//----- nvinfo : EIATTR_CBANK_PARAM_SIZE
	.align		4
.L_3788:
        /*0104*/ 	.byte	0x03, 0x19
        /*0106*/ 	.short	0x00e8


	//----- nvinfo : EIATTR_PARAM_CBANK
	.align		4
        /*0108*/ 	.byte	0x04, 0x0a
        /*010a*/ 	.short	(.L_3790 - .L_3789)
	.align		4
.L_3789:
        /*010c*/ 	.word	index@(.nv.constant0._ZN10layer_norm13ln_fwd_kernelINS_13Kernel_traitsIfffffjLj5120ELj1ELj1ELj4ELj16ENS_18Kernel_traits_baseILj5120EfffffjLj128EEEEELb1ELb0ELb0ELb0EEEvNS_9FwdParamsE)
        /*0110*/ 	.short	0x0380
        /*0112*/ 	.short	0x00e8


	//----- nvinfo : EIATTR_SW_WAR
	.align		4
.L_3790:
        /*0114*/ 	.byte	0x04, 0x36
        /*0116*/ 	.short	(.L_3792 - .L_3791)
.L_3791:
        /*0118*/ 	.word	0x00000008
.L_3792:


//--------------------- .nv.info._ZN10layer_norm13ln_fwd_kernelINS_13Kernel_traitsIfffffjLj5120ELj1ELj1ELj4ELj16ENS_18Kernel_traits_baseILj5120EfffffjLj128EEEEELb1ELb0ELb0ELb1EEEvNS_9FwdParamsE --------------------------
	.section	.nv.info._ZN10layer_norm13ln_fwd_kernelINS_13Kernel_traitsIfffffjLj5120ELj1ELj1ELj4ELj16ENS_18Kernel_traits_baseILj5120EfffffjLj128EEEEELb1ELb0ELb0ELb1EEEvNS_9FwdParamsE,"",@"SHT_CUDA_INFO"
	.sectionflags	@""
	.align	4


	//----- nvinfo : EIATTR_CUDA_API_VERSION
	.align		4
        /*0000*/ 	.byte	0x04, 0x37
        /*0002*/ 	.short	(.L_3794 - .L_3793)
.L_3793:
        /*0004*/ 	.word	0x00000082


	//----- nvinfo : EIATTR_KPARAM_INFO
	.align		4
.L_3794:
        /*0008*/ 	.byte	0x04, 0x17
        /*000a*/ 	.short	(.L_3796 - .L_3795)
.L_3795:
        /*000c*/ 	.word	0x00000000
        /*0010*/ 	.short	0x0000
        /*0012*/ 	.short	0x0000
        /*0014*/ 	.byte	0x00, 0xf0, 0xa1, 0x03


	//----- nvinfo : EIATTR_SPARSE_MMA_MASK
	.align		4
.L_3796:
        /*0018*/ 	.byte	0x03, 0x50
        /*001a*/ 	.short	0x0000


	//----- nvinfo : EIATTR_MAXREG_COUNT
	.align		4
        /*001c*/ 	.byte	0x03, 0x1b
        /*001e*/ 	.short	0x00ff


	//----- nvinfo : EIATTR_NUM_BARRIERS
	.align		4
        /*0020*/ 	.byte	0x02, 0x4c
        /*0022*/ 	.byte	0x01
	.zero		1


	//----- nvinfo : EIATTR_MERCURY_ISA_VERSION
	.align		4
        /*0024*/ 	.byte	0x03, 0x5f
        /*0026*/ 	.short	0x0101


	//----- nvinfo : EIATTR_COOP_GROUP_MASK_REGIDS
	.align		4
        /*0028*/ 	.byte	0x04, 0x29
        /*002a*/ 	.short	(.L_3798 - .L_3797)


	//   ....[0]....
.L_3797:
        /*002c*/ 	.word	0xffffffff


	//   ....[1]....
        /*0030*/ 	.word	0xffffffff


	//   ....[2]....
        /*0034*/ 	.word	0xffffffff


	//   ....[3]....
        /*0038*/ 	.word	0xffffffff


	//   ....[4]....
        /*003c*/ 	.word	0xffffffff


	//   ....[5]....
        /*0040*/ 	.word	0xffffffff


	//   ....[6]....
        /*0044*/ 	.word	0xffffffff


	//   ....[7]....
        /*0048*/ 	.word	0xffffffff


	//   ....[8]....
        /*004c*/ 	.word	0xffffffff


	//   ....[9]....
        /*0050*/ 	.word	0xffffffff


	//   ....[10]....
        /*0054*/ 	.word	0xffffffff


	//   ....[11]....
        /*0058*/ 	.word	0xffffffff


	//   ....[12]....
        /*005c*/ 	.word	0xffffffff


	//   ....[13]....
        /*0060*/ 	.word	0xffffffff


	//   ....[14]....
        /*0064*/ 	.word	0xffffffff


	//   ....[15]....
        /*0068*/ 	.word	0xffffffff


	//   ....[16]....
        /*006c*/ 	.word	0xffffffff


	//   ....[17]....
        /*0070*/ 	.word	0xffffffff


	//----- nvinfo : EIATTR_COOP_GROUP_INSTR_OFFSETS
	.align		4
.L_3798:
        /*0074*/ 	.byte	0x04, 0x28
        /*0076*/ 	.short	(.L_3800 - .L_3799)


	//   ....[0]....
.L_3799:
        /*0078*/ 	.word	0x00019040


	//   ....[1]....
        /*007c*/ 	.word	0x00019060


	//   ....[2]....
        /*0080*/ 	.word	0x00019090


	//   ....[3]....
        /*0084*/ 	.word	0x000190b0


	//   ....[4]....
        /*0088*/ 	.word	0x000190d0


	//   ....[5]....
        /*008c*/ 	.word	0x00019610


	//   ....[6]....
        /*0090*/ 	.word	0x00019630


	//   ....[7]....
        /*0094*/ 	.word	0x00019650


	//   ....[8]....
        /*0098*/ 	.word	0x00019680


	//   ....[9]....
        /*009c*/ 	.word	0x000196f0


	//   ....[10]....
        /*00a0*/ 	.word	0x00019890


	//   ....[11]....
        /*00a4*/ 	.word	0x000198d0


	//   ....[12]....
        /*00a8*/ 	.word	0x000198f0


	//   ....[13]....
        /*00ac*/ 	.word	0x00019930


	//   ....[14]....
        /*00b0*/ 	.word	0x000199f0


	//   ....[15]....
        /*00b4*/ 	.word	0x00019a20


	//   ....[16]....
        /*00b8*/ 	.word	0x00019ad0


	//   ....[17]....
        /*00bc*/ 	.word	0x00019b00


	//----- nvinfo : EIATTR_VRC_CTA_INIT_COUNT
	.align		4
.L_3800:
        /*00c0*/ 	.byte	0x02, 0x4a
	.zero		1
	.zero		1


	//----- nvinfo : EIATTR_EXIT_INSTR_OFFSETS
	.align		4
        /*00c4*/ 	.byte	0x04, 0x1c
        /*00c6*/ 	.short	(.L_3802 - .L_3801)


	//   ....[0]....
.L_3801:
        /*00c8*/ 	.word	0x000006a0


	//   ....[1]....
        /*00cc*/ 	.word	0x0001a4d0


	//----- nvinfo : EIATTR_INDIRECT_BRANCH_TARGETS
	.align		4
.L_3802:
        /*00d0*/ 	.byte	0x04, 0x34
        /*00d2*/ 	.short	(.L_3804 - .L_3803)


	//   ....[0]....
.L_3803:
        /*00d4*/ 	.word	.L_x_33968@srel
        /*00d8*/ 	.short	0x0
        /*00da*/ 	.short	0x0
        /*00dc*/ 	.word	0x3
        /*00e0*/ 	.word	.L_x_33969@srel
        /*00e4*/ 	.word	.L_x_33970@srel
        /*00e8*/ 	.word	.L_x_33971@srel


	//----- nvinfo : EIATTR_MAX_THREADS
	.align		4
.L_3804:
        /*00ec*/ 	.byte	0x04, 0x05
        /*00ee*/ 	.short	(.L_3806 - .L_3805)
.L_3805:
        /*00f0*/ 	.word	0x00000080
        /*00f4*/ 	.word	0x00000001
        /*00f8*/ 	.word	0x00000001


	//----- nvinfo : EIATTR_CRS_STACK_SIZE
	.align		4
.L_3806:
        /*00fc*/ 	.byte	0x04, 0x1e
        /*00fe*/ 	.short	(.L_3808 - .L_3807)
.L_3807:
        /*0100*/ 	.word	0x00000000


	//----- nvinfo : EIATTR_CBANK_PARAM_SIZE
	.align		4
.L_3808:
        /*0104*/ 	.byte	0x03, 0x19
        /*0106*/ 	.short	0x00e8


	//----- nvinfo : EIATTR_PARAM_CBANK
	.align		4
        /*0108*/ 	.byte	0x04, 0x0a
        /*010a*/ 	.short	(.L_3810 - .L_3809)
	.align		4
.L_3809:
        /*010c*/ 	.word	index@(.nv.constant0._ZN10layer_norm13ln_fwd_kernelINS_13Kernel_traitsIfffffjLj5120ELj1ELj1ELj4ELj16ENS_18Kernel_traits_baseILj5120EfffffjLj128EEEEELb1ELb0ELb0ELb1EEEvNS_9FwdParamsE)
        /*0110*/ 	.short	0x0380
        /*0112*/ 	.short	0x00e8


	//----- nvinfo : EIATTR_SW_WAR
	.align		4
.L_3810:
        /*0114*/ 	.byte	0x04, 0x36
        /*0116*/ 	.short	(.L_3812 - .L_3811)
.L_3811:
        /*0118*/ 	.word	0x00000008
.L_3812:


//--------------------- .nv.info._ZN10layer_norm13ln_fwd_kernelINS_13Kernel_traitsIfffffjLj5120ELj1ELj1ELj4ELj16ENS_18Kernel_traits_baseILj5120EfffffjLj128EEEEELb1ELb0ELb1ELb0EEEvNS_9FwdParamsE --------------------------
	.section	.nv.info._ZN10layer_norm13ln_fwd_kernelINS_13Kernel_traitsIfffffjLj5120ELj1ELj1ELj4ELj16ENS_18Kernel_traits_baseILj5120EfffffjLj128EEEEELb1ELb0ELb1ELb0EEEvNS_9FwdParamsE,"",@"SHT_CUDA_INFO"
	.sectionflags	@""
	.align	4


	//----- nvinfo : EIATTR_CUDA_API_VERSION
	.align		4
        /*0000*/ 	.byte	0x04, 0x37
        /*0002*/ 	.short	(.L_3814 - .L_3813)
.L_3813:
        /*0004*/ 	.word	0x00000082


	//----- nvinfo : EIATTR_KPARAM_INFO
	.align		4
.L_3814:
        /*0008*/ 	.byte	0x04, 0x17
        /*000a*/ 	.short	(.L_3816 - .L_3815)
.L_3815:
        /*000c*/ 	.word	0x00000000
        /*0010*/ 	.short	0x0000
        /*0012*/ 	.short	0x0000
        /*0014*/ 	.byte	0x00, 0xf0, 0xa1, 0x03


	//----- nvinfo : EIATTR_SPARSE_MMA_MASK
	.align		4
.L_3816:
        /*0018*/ 	.byte	0x03, 0x50
        /*001a*/ 	.short	0x0000


	//----- nvinfo : EIATTR_MAXREG_COUNT
	.align		4
        /*001c*/ 	.byte	0x03, 0x1b
        /*001e*/ 	.short	0x00ff


	//----- nvinfo : EIATTR_NUM_BARRIERS
	.align		4
        /*0020*/ 	.byte	0x02, 0x4c
        /*0022*/ 	.byte	0x01
	.zero		1


	//----- nvinfo : EIATTR_MERCURY_ISA_VERSION
	.align		4
        /*0024*/ 	.byte	0x03, 0x5f
        /*0026*/ 	.short	0x0101


	//----- nvinfo : EIATTR_COOP_GROUP_MASK_REGIDS
	.align		4
        /*0028*/ 	.byte	0x04, 0x29
        /*002a*/ 	.short	(.L_3818 - .L_3817)


	//   ....[0]....
.L_3817:
        /*002c*/ 	.word	0xffffffff


	//   ....[1]....
        /*0030*/ 	.word	0xffffffff


	//   ....[2]....
        /*0034*/ 	.word	0xffffffff


	//   ....[3]....
        /*0038*/ 	.word	0xffffffff


	//   ....[4]....
        /*003c*/ 	.word	0xffffffff


	//   ....[5]....
        /*0040*/ 	.word	0xffffffff


	//   ....[6]....
        /*0044*/ 	.word	0xffffffff


	//   ....[7]....
        /*0048*/ 	.word	0xffffffff


	//   ....[8]....
        /*004c*/ 	.word	0xffffffff


	//   ....[9]....
        /*0050*/ 	.word	0xffffffff


	//   ....[10]....
        /*0054*/ 	.word	0xffffffff


	//   ....[11]....
        /*0058*/ 	.word	0xffffffff


	//   ....[12]....
        /*005c*/ 	.word	0xffffffff


	//   ....[13]....
        /*0060*/ 	.word	0xffffffff


	//   ....[14]....
        /*0064*/ 	.word	0xffffffff


	//   ....[15]....
        /*0068*/ 	.word	0xffffffff


	//   ....[16]....
        /*006c*/ 	.word	0xffffffff


	//   ....[17]....
        /*0070*/ 	.word	0xffffffff


	//----- nvinfo : EIATTR_COOP_GROUP_INSTR_OFFSETS
	.align		4
.L_3818:
        /*0074*/ 	.byte	0x04, 0x28
        /*0076*/ 	.short	(.L_3820 - .L_3819)


	//   ....[0]....
.L_3819:
        /*0078*/ 	.word	0x0001f5e0


	//   ....[1]....
        /*007c*/ 	.word	0x0001f600


	//   ....[2]....
        /*0080*/ 	.word	0x0001f620


	//   ....[3]....
        /*0084*/ 	.word	0x0001f640


	//   ....[4]....
        /*0088*/ 	.word	0x0001f660


	//   ....[5]....
        /*008c*/ 	.word	0x0001fc00


	//   ....[6]....
        /*0090*/ 	.word	0x0001fc30


	//   ....[7]....
        /*0094*/ 	.word	0x0001fc50


	//   ....[8]....
        /*0098*/ 	.word	0x0001fc70


	//   ....[9]....
        /*009c*/ 	.word	0x0001fca0


	//   ....[10]....
        /*00a0*/ 	.word	0x0001fe30


	//   ....[11]....
        /*00a4*/ 	.word	0x0001fe70


	//   ....[12]....
        /*00a8*/ 	.word	0x0001feb0


	//   ....[13]....
        /*00ac*/ 	.word	0x0001fef0


	//   ....[14]....
        /*00b0*/ 	.word	0x0001ff70


	//   ....[15]....
        /*00b4*/ 	.word	0x0001ffc0


	//   ....[16]....
        /*00b8*/ 	.word	0x00020080


	//   ....[17]....
        /*00bc*/ 	.word	0x000200b0


	//----- nvinfo : EIATTR_VRC_CTA_INIT_COUNT
	.align		4
.L_3820:
        /*00c0*/ 	.byte	0x02, 0x4a
	.zero		1
	.zero		1


	//----- nvinfo : EIATTR_EXIT_INSTR_OFFSETS
	.align		4
        /*00c4*/ 	.byte	0x04, 0x1c
        /*00c6*/ 	.short	(.L_3822 - .L_3821)


	//   ....[0]....
.L_3821:
        /*00c8*/ 	.word	0x00000d10


	//   ....[1]....
        /*00cc*/ 	.word	0x00020e60


	//----- nvinfo : EIATTR_MAX_THREADS
	.align		4
.L_3822:
        /*00d0*/ 	.byte	0x04, 0x05
        /*00d2*/ 	.short	(.L_3824 - .L_3823)
.L_3823:
        /*00d4*/ 	.word	0x00000080
        /*00d8*/ 	.word	0x00000001
        /*00dc*/ 	.word	0x00000001


	//----- nvinfo : EIATTR_CRS_STACK_SIZE
	.align		4
.L_3824:
        /*00e0*/ 	.byte	0x04, 0x1e
        /*00e2*/ 	.short	(.L_3826 - .L_3825)
.L_3825:
        /*00e4*/ 	.word	0x00000000


	//----- nvinfo : EIATTR_CBANK_PARAM_SIZE
	.align		4
.L_3826:
        /*00e8*/ 	.byte	0x03, 0x19
        /*00ea*/ 	.short	0x00e8


	//----- nvinfo : EIATTR_PARAM_CBANK
	.align		4
        /*00ec*/ 	.byte	0x04, 0x0a
        /*00ee*/ 	.short	(.L_3828 - .L_3827)
	.align		4
.L_3827:
        /*00f0*/ 	.word	index@(.nv.constant0._ZN10layer_norm13ln_fwd_kernelINS_13Kernel_traitsIfffffjLj5120ELj1ELj1ELj4ELj16ENS_18Kernel_traits_baseILj5120EfffffjLj128EEEEELb1ELb0ELb1ELb0EEEvNS_9FwdParamsE)
        /*00f4*/ 	.short	0x0380
        /*00f6*/ 	.short	0x00e8


	//----- nvinfo : EIATTR_SW_WAR
	.align		4
.L_3828:
        /*00f8*/ 	.byte	0x04, 0x36
        /*00fa*/ 	.short	(.L_3830 - .L_3829)
.L_3829:
        /*00fc*/ 	.word	0x00000008
.L_3830:


//--------------------- .nv.info._ZN10layer_norm13ln_fwd_kernelINS_13Kernel_traitsIfffffjLj5120ELj1ELj1ELj4ELj16ENS_18Kernel_traits_baseILj5120EfffffjLj128EEEEELb1ELb0ELb1ELb1EEEvNS_9FwdParamsE --------------------------
	.section	.nv.info._ZN10layer_norm13ln_fwd_kernelINS_13Kernel_traitsIfffffjLj5120ELj1ELj1ELj4ELj16ENS_18Kernel_traits_baseILj5120EfffffjLj128EEEEELb1ELb0ELb1ELb1EEEvNS_9FwdParamsE,"",@"SHT_CUDA_INFO"
	.sectionflags	@""
	.align	4


	//----- nvinfo : EIATTR_CUDA_API_VERSION
	.align		4
        /*0000*/ 	.byte	0x04, 0x37
        /*0002*/ 	.short	(.L_3832 - .L_3831)
.L_3831:
        /*0004*/ 	.word	0x00000082


	//----- nvinfo : EIATTR_KPARAM_INFO
	.align		4
.L_3832:
        /*0008*/ 	.byte	0x04, 0x17
        /*000a*/ 	.short	(.L_3834 - .L_3833)
.L_3833:
        /*000c*/ 	.word	0x00000000
        /*0010*/ 	.short	0x0000
        /*0012*/ 	.short	0x0000
        /*0014*/ 	.byte	0x00, 0xf0, 0xa1, 0x03


	//----- nvinfo : EIATTR_SPARSE_MMA_MASK
	.align		4
.L_3834:
        /*0018*/ 	.byte	0x03, 0x50
        /*001a*/ 	.short	0x0000


	//----- nvinfo : EIATTR_MAXREG_COUNT
	.align		4
        /*001c*/ 	.byte	0x03, 0x1b
        /*001e*/ 	.short	0x00ff


	//----- nvinfo : EIATTR_NUM_BARRIERS
	.align		4
        /*0020*/ 	.byte	0x02, 0x4c
        /*0022*/ 	.byte	0x01
	.zero		1


	//----- nvinfo : EIATTR_MERCURY_ISA_VERSION
	.align		4
        /*0024*/ 	.byte	0x03, 0x5f
        /*0026*/ 	.short	0x0101


	//----- nvinfo : EIATTR_COOP_GROUP_MASK_REGIDS
	.align		4
        /*0028*/ 	.byte	0x04, 0x29
        /*002a*/ 	.short	(.L_3836 - .L_3835)


	//   ....[0]....
.L_3835:
        /*002c*/ 	.word	0xffffffff


	//   ....[1]....
        /*0030*/ 	.word	0xffffffff


	//   ....[2]....
        /*0034*/ 	.word	0xffffffff


	//   ....[3]....
        /*0038*/ 	.word	0xffffffff


	//   ....[4]....
        /*003c*/ 	.word	0xffffffff


	//   ....[5]....
        /*0040*/ 	.word	0xffffffff


	//   ....[6]....
        /*0044*/ 	.word	0xffffffff


	//   ....[7]....
        /*0048*/ 	.word	0xffffffff


	//   ....[8]....
        /*004c*/ 	.word	0xffffffff


	//   ....[9]....
        /*0050*/ 	.word	0xffffffff


	//   ....[10]....
        /*0054*/ 	.word	0xffffffff


	//   ....[11]....
        /*0058*/ 	.word	0xffffffff


	//   ....[12]....
        /*005c*/ 	.word	0xffffffff


	//   ....[13]....
        /*0060*/ 	.word	0xffffffff


	//   ....[14]....
        /*0064*/ 	.word	0xffffffff


	//   ....[15]....
        /*0068*/ 	.word	0xffffffff


	//   ....[16]....
        /*006c*/ 	.word	0xffffffff


	//   ....[17]....
        /*0070*/ 	.word	0xffffffff


	//----- nvinfo : EIATTR_COOP_GROUP_INSTR_OFFSETS
	.align		4
.L_3836:
        /*0074*/ 	.byte	0x04, 0x28
        /*0076*/ 	.short	(.L_3838 - .L_3837)


	//   ....[0]....
.L_3837:
        /*0078*/ 	.word	0x0001b170


	//   ....[1]....
        /*007c*/ 	.word	0x0001b1b0


	//   ....[2]....
        /*0080*/ 	.word	0x0001b1d0


	//   ....[3]....
        /*0084*/ 	.word	0x0001b1f0


	//   ....[4]....
        /*0088*/ 	.word	0x0001b210


	//   ....[5]....
        /*008c*/ 	.word	0x0001b740


	//   ....[6]....
        /*0090*/ 	.word	0x0001b760


	//   ....[7]....
        /*0094*/ 	.word	0x0001b780


	//   ....[8]....
        /*0098*/ 	.word	0x0001b7b0


	//   ....[9]....
        /*009c*/ 	.word	0x0001b7e0


	//   ....[10]....
        /*00a0*/ 	.word	0x0001b970


	//   ....[11]....
        /*00a4*/ 	.word	0x0001b9b0


	//   ....[12]....
        /*00a8*/ 	.word	0x0001b9c0


	//   ....[13]....
        /*00ac*/ 	.word	0x0001ba10


	//   ....[14]....
        /*00b0*/ 	.word	0x0001bae0


	//   ....[15]....
        /*00b4*/ 	.word	0x0001bb10


	//   ....[16]....
        /*00b8*/ 	.word	0x0001bbc0


	//   ....[17]....
        /*00bc*/ 	.word	0x0001bbf0


	//----- nvinfo : EIATTR_VRC_CTA_INIT_COUNT
	.align		4
.L_3838:
        /*00c0*/ 	.byte	0x02, 0x4a
	.zero		1
	.zero		1


	//----- nvinfo : EIATTR_EXIT_INSTR_OFFSETS
	.align		4
        /*00c4*/ 	.byte	0x04, 0x1c
        /*00c6*/ 	.short	(.L_3840 - .L_3839)


	//   ....[0]....
.L_3839:
        /*00c8*/ 	.word	0x000006a0


	//   ....[1]....
        /*00cc*/ 	.word	0x0001c6d0


	//----- nvinfo : EIATTR_MAX_THREADS
	.align		4
.L_3840:
        /*00d0*/ 	.byte	0x04, 0x05
        /*00d2*/ 	.short	(.L_3842 - .L_3841)
.L_3841:
        /*00d4*/ 	.word	0x00000080
        /*00d8*/ 	.word	0x00000001
        /*00dc*/ 	.word	0x00000001


	//----- nvinfo : EIATTR_CRS_STACK_SIZE
	.align		4
.L_3842:
        /*00e0*/ 	.byte	0x04, 0x1e
        /*00e2*/ 	.short	(.L_3844 - .L_3843)
.L_3843:
        /*00e4*/ 	.word	0x00000000


	//----- nvinfo : EIATTR_CBANK_PARAM_SIZE
	.align		4
.L_3844:
        /*00e8*/ 	.byte	0x03, 0x19
        /*00ea*/ 	.short	0x00e8


	//----- nvinfo : EIATTR_PARAM_CBANK
	.align		4
        /*00ec*/ 	.byte	0x04, 0x0a
        /*00ee*/ 	.short	(.L_3846 - .L_3845)
	.align		4
.L_3845:
        /*00f0*/ 	.word	index@(.nv.constant0._ZN10layer_norm13ln_fwd_kernelINS_13Kernel_traitsIfffffjLj5120ELj1ELj1ELj4ELj16ENS_18Kernel_traits_baseILj5120EfffffjLj128EEEEELb1ELb0ELb1ELb1EEEvNS_9FwdParamsE)
        /*00f4*/ 	.short	0x0380
        /*00f6*/ 	.short	0x00e8


	//----- nvinfo : EIATTR_SW_WAR
	.align		4
.L_3846:
        /*00f8*/ 	.byte	0x04, 0x36
        /*00fa*/ 	.short	(.L_3848 - .L_3847)
.L_3847:
        /*00fc*/ 	.word	0x00000008
.L_3848:


//--------------------- .nv.info._ZN10layer_norm13ln_fwd_kernelINS_13Kernel_traitsIfffffjLj5120ELj1ELj1ELj4ELj16ENS_18Kernel_traits_baseILj5120EfffffjLj128EEEEELb1ELb1ELb0ELb0EEEvNS_9FwdParamsE --------------------------
	.section	.nv.info._ZN10layer_norm13ln_fwd_kernelINS_13Kernel_traitsIfffffjLj5120ELj1ELj1ELj4ELj16ENS_18Kernel_traits_baseILj5120EfffffjLj128EEEEELb1ELb1ELb0ELb0EEEvNS_9FwdParamsE,"",@"SHT_CUDA_INFO"
	.sectionflags	@""
	.align	4


	//----- nvinfo : EIATTR_CUDA_API_VERSION
	.align		4
        /*0000*/ 	.byte	0x04, 0x37
        /*0002*/ 	.short	(.L_3850 - .L_3849)
.L_3849:
        /*0004*/ 	.word	0x00000082


	//----- nvinfo : EIATTR_KPARAM_INFO
	.align		4
.L_3850:
        /*0008*/ 	.byte	0x04, 0x17
        /*000a*/ 	.short	(.L_3852 - .L_3851)
.L_3851:
        /*000c*/ 	.word	0x00000000
        /*0010*/ 	.short	0x0000
        /*0012*/ 	.short	0x0000
        /*0014*/ 	.byte	0x00, 0xf0, 0xa1, 0x03


	//----- nvinfo : EIATTR_SPARSE_MMA_MASK
	.align		4
.L_3852:
        /*0018*/ 	.byte	0x03, 0x50
        /*001a*/ 	.short	0x0000


	//----- nvinfo : EIATTR_MAXREG_COUNT
	.align		4
        /*001c*/ 	.byte	0x03, 0x1b
        /*001e*/ 	.short	0x00ff


	//----- nvinfo : EIATTR_NUM_BARRIERS
	.align		4
        /*0020*/ 	.byte	0x02, 0x4c
        /*0022*/ 	.byte	0x01
	.zero		1


	//----- nvinfo : EIATTR_MERCURY_ISA_VERSION
	.align		4
        /*0024*/ 	.byte	0x03, 0x5f
        /*0026*/ 	.short	0x0101


	//----- nvinfo : EIATTR_COOP_GROUP_MASK_REGIDS
	.align		4
        /*0028*/ 	.byte	0x04, 0x29
        /*002a*/ 	.short	(.L_3854 - .L_3853)


	//   ....[0]....
.L_3853:
        /*002c*/ 	.word	0xffffffff


	//   ....[1]....
        /*0030*/ 	.word	0xffffffff


	//   ....[2]....
        /*0034*/ 	.word	0xffffffff


	//   ....[3]....
        /*0038*/ 	.word	0xffffffff


	//   ....[4]....
        /*003c*/ 	.word	0xffffffff


	//   ....[5]....
        /*0040*/ 	.word	0xffffffff


	//   ....[6]....
        /*0044*/ 	.word	0xffffffff


	//   ....[7]....
        /*0048*/ 	.word	0xffffffff


	//   ....[8]....
        /*004c*/ 	.word	0xffffffff


	//   ....[9]....
        /*0050*/ 	.word	0xffffffff


	//   ....[10]....
        /*0054*/ 	.word	0xffffffff


	//   ....[11]....
        /*0058*/ 	.word	0xffffffff


	//   ....[12]....
        /*005c*/ 	.word	0xffffffff


	//   ....[13]....
        /*0060*/ 	.word	0xffffffff


	//   ....[14]....
        /*0064*/ 	.word	0xffffffff


	//   ....[15]....
        /*0068*/ 	.word	0xffffffff


	//   ....[16]....
        /*006c*/ 	.word	0xffffffff


	//   ....[17]....
        /*0070*/ 	.word	0xffffffff


	//----- nvinfo : EIATTR_COOP_GROUP_INSTR_OFFSETS
	.align		4
.L_3854:
        /*0074*/ 	.byte	0x04, 0x28
        /*0076*/ 	.short	(.L_3856 - .L_3855)


	//   ....[0]....
.L_3855:
        /*0078*/ 	.word	0x00021930


	//   ....[1]....
        /*007c*/ 	.word	0x00021950


	//   ....[2]....
        /*0080*/ 	.word	0x00021970


	//   ....[3]....
        /*0084*/ 	.word	0x00021990


	//   ....[4]....
        /*0088*/ 	.word	0x000219b0


	//   ....[5]....
        /*008c*/ 	.word	0x00021f50


	//   ....[6]....
        /*0090*/ 	.word	0x00021f70


	//   ....[7]....
        /*0094*/ 	.word	0x00021f90


	//   ....[8]....
        /*0098*/ 	.word	0x00021fb0


	//   ....[9]....
        /*009c*/ 	.word	0x00021fd0


	//   ....[10]....
        /*00a0*/ 	.word	0x00022160


	//   ....[11]....
        /*00a4*/ 	.word	0x000221a0


	//   ....[12]....
        /*00a8*/ 	.word	0x000221e0


	//   ....[13]....
        /*00ac*/ 	.word	0x00022280


	//   ....[14]....
        /*00b0*/ 	.word	0x00022320


	//   ....[15]....
        /*00b4*/ 	.word	0x00022370


	//   ....[16]....
        /*00b8*/ 	.word	0x000223c0


	//   ....[17]....
        /*00bc*/ 	.word	0x00022420


	//----- nvinfo : EIATTR_VRC_CTA_INIT_COUNT
	.align		4
.L_3856:
        /*00c0*/ 	.byte	0x02, 0x4a
	.zero		1
	.zero		1


	//----- nvinfo : EIATTR_EXIT_INSTR_OFFSETS
	.align		4
        /*00c4*/ 	.byte	0x04, 0x1c
        /*00c6*/ 	.short	(.L_3858 - .L_3857)


	//   ....[0]....
.L_3857:
        /*00c8*/ 	.word	0x00000f40


	//   ....[1]....
        /*00cc*/ 	.word	0x00023130


	//----- nvinfo : EIATTR_INDIRECT_BRANCH_TARGETS
	.align		4
.L_3858:
        /*00d0*/ 	.byte	0x04, 0x34
        /*00d2*/ 	.short	(.L_3860 - .L_3859)


	//   ....[0]....
.L_3859:
        /*00d4*/ 	.word	.L_x_33972@srel
        /*00d8*/ 	.short	0x0
        /*00da*/ 	.short	0x0
        /*00dc*/ 	.word	0x3
        /*00e0*/ 	.word	.L_x_33973@srel
        /*00e4*/ 	.word	.L_x_33974@srel
        /*00e8*/ 	.word	.L_x_33975@srel


	//----- nvinfo : EIATTR_MAX_THREADS
	.align		4
.L_3860:
        /*00ec*/ 	.byte	0x04, 0x05
        /*00ee*/ 	.short	(.L_3862 - .L_3861)
.L_3861:
        /*00f0*/ 	.word	0x00000080
        /*00f4*/ 	.word	0x00000001
        /*00f8*/ 	.word	0x00000001


	//----- nvinfo : EIATTR_CRS_STACK_SIZE
	.align		4
.L_3862:
        /*00fc*/ 	.byte	0x04, 0x1e
        /*00fe*/ 	.short	(.L_3864 - .L_3863)
.L_3863:
        /*0100*/ 	.word	0x00000000


	//----- nvinfo : EIATTR_CBANK_PARAM_SIZE
	.align		4
.L_3864:
        /*0104*/ 	.byte	0x03, 0x19
        /*0106*/ 	.short	0x00e8


	//----- nvinfo : EIATTR_PARAM_CBANK
	.align		4
        /*0108*/ 	.byte	0x04, 0x0a
        /*010a*/ 	.short	(.L_3866 - .L_3865)
	.align		4
.L_3865:
        /*010c*/ 	.word	index@(.nv.constant0._ZN10layer_norm13ln_fwd_kernelINS_13Kernel_traitsIfffffjLj5120ELj1ELj1ELj4ELj16ENS_18Kernel_traits_baseILj5120EfffffjLj128EEEEELb1ELb1ELb0ELb0EEEvNS_9FwdParamsE)
        /*0110*/ 	.short	0x0380
        /*0112*/ 	.short	0x00e8


	//----- nvinfo : EIATTR_SW_WAR
	.align		4
.L_3866:
        /*0114*/ 	.byte	0x04, 0x36
        /*0116*/ 	.short	(.L_3868 - .L_3867)
.L_3867:
        /*0118*/ 	.word	0x00000008
.L_3868:


//--------------------- .nv.info._ZN10layer_norm13ln_fwd_kernelINS_13Kernel_traitsIfffffjLj5120ELj1ELj1ELj4ELj16ENS_18Kernel_traits_baseILj5120EfffffjLj128EEEEELb1ELb1ELb0ELb1EEEvNS_9FwdParamsE --------------------------
	.section	.nv.info._ZN10layer_norm13ln_fwd_kernelINS_13Kernel_traitsIfffffjLj5120ELj1ELj1ELj4ELj16ENS_18Kernel_traits_baseILj5120EfffffjLj128EEEEELb1ELb1ELb0ELb1EEEvNS_9FwdParamsE,"",@"SHT_CUDA_INFO"
	.sectionflags	@""
	.align	4


	//----- nvinfo : EIATTR_CUDA_API_VERSION
	.align		4
        /*0000*/ 	.byte	0x04, 0x37
        /*0002*/ 	.short	(.L_3870 - .L_3869)
.L_3869:
        /*0004*/ 	.word	0x00000082


	//----- nvinfo : EIATTR_KPARAM_INFO
	.align		4
.L_3870:
        /*0008*/ 	.byte	0x04, 0x17
        /*000a*/ 	.short	(.L_3872 - .L_3871)
.L_3871:
        /*000c*/ 	.word	0x00000000
        /*0010*/ 	.short	0x0000
        /*0012*/ 	.short	0x0000
        /*0014*/ 	.byte	0x00, 0xf0, 0xa1, 0x03


	//----- nvinfo : EIATTR_SPARSE_MMA_MASK
	.align		4
.L_3872:
        /*0018*/ 	.byte	0x03, 0x50
        /*001a*/ 	.short	0x0000


	//----- nvinfo : EIATTR_MAXREG_COUNT
	.align		4
        /*001c*/ 	.byte	0x03, 0x1b
        /*001e*/ 	.short	0x00ff


	//----- nvinfo : EIATTR_NUM_BARRIERS
	.align		4
        /*0020*/ 	.byte	0x02, 0x4c
        /*0022*/ 	.byte	0x01
	.zero		1


	//----- nvinfo : EIATTR_MERCURY_ISA_VERSION
	.align		4
        /*0024*/ 	.byte	0x03, 0x5f
        /*0026*/ 	.short	0x0101


	//----- nvinfo : EIATTR_COOP_GROUP_MASK_REGIDS
	.align		4
        /*0028*/ 	.byte	0x04, 0x29
        /*002a*/ 	.short	(.L_3874 - .L_3873)


	//   ....[0]....
.L_3873:
        /*002c*/ 	.word	0xffffffff


	//   ....[1]....
        /*0030*/ 	.word	0xffffffff


	//   ....[2]....
        /*0034*/ 	.word	0xffffffff


	//   ....[3]....
        /*0038*/ 	.word	0xffffffff


	//   ....[4]....
        /*003c*/ 	.word	0xffffffff


	//   ....[5]....
        /*0040*/ 	.word	0xffffffff


	//   ....[6]....
        /*0044*/ 	.word	0xffffffff


	//   ....[7]....
        /*0048*/ 	.word	0xffffffff


	//   ....[8]....
        /*004c*/ 	.word	0xffffffff


	//   ....[9]....
        /*0050*/ 	.word	0xffffffff


	//   ....[10]....
        /*0054*/ 	.word	0xffffffff


	//   ....[11]....
        /*0058*/ 	.word	0xffffffff


	//   ....[12]....
        /*005c*/ 	.word	0xffffffff


	//   ....[13]....
        /*0060*/ 	.word	0xffffffff


	//   ....[14]....
        /*0064*/ 	.word	0xffffffff


	//   ....[15]....
        /*0068*/ 	.word	0xffffffff


	//   ....[16]....
        /*006c*/ 	.word	0xffffffff


	//   ....[17]....
        /*0070*/ 	.word	0xffffffff


	//----- nvinfo : EIATTR_COOP_GROUP_INSTR_OFFSETS
	.align		4
.L_3874:
        /*0074*/ 	.byte	0x04, 0x28
        /*0076*/ 	.short	(.L_3876 - .L_3875)


	//   ....[0]....
.L_3875:
        /*0078*/ 	.word	0x0001db90


	//   ....[1]....
        /*007c*/ 	.word	0x0001dbb0


	//   ....[2]....
        /*0080*/ 	.word	0x0001dbd0


	//   ....[3]....
        /*0084*/ 	.word	0x0001dc00


	//   ....[4]....
        /*0088*/ 	.word	0x0001dc20


	//   ....[5]....
        /*008c*/ 	.word	0x0001e170


	//   ....[6]....
        /*0090*/ 	.word	0x0001e1a0


	//   ....[7]....
        /*0094*/ 	.word	0x0001e1c0


	//   ....[8]....
        /*0098*/ 	.word	0x0001e1f0


	//   ....[9]....
        /*009c*/ 	.word	0x0001e240


	//   ....[10]....
        /*00a0*/ 	.word	0x0001e3f0


	//   ....[11]....
        /*00a4*/ 	.word	0x0001e430


	//   ....[12]....
        /*00a8*/ 	.word	0x0001e470


	//   ....[13]....
        /*00ac*/ 	.word	0x0001e4b0


	//   ....[14]....
        /*00b0*/ 	.word	0x0001e530


	//   ....[15]....
        /*00b4*/ 	.word	0x0001e5e0


	//   ....[16]....
        /*00b8*/ 	.word	0x0001e620


	//   ....[17]....
        /*00bc*/ 	.word	0x0001e660


	//----- nvinfo : EIATTR_VRC_CTA_INIT_COUNT
	.align		4
.L_3876:
        /*00c0*/ 	.byte	0x02, 0x4a
	.zero		1
	.zero		1


	//----- nvinfo : EIATTR_EXIT_INSTR_OFFSETS
	.align		4
        /*00c4*/ 	.byte	0x04, 0x1c
        /*00c6*/ 	.short	(.L_3878 - .L_3877)


	//   ....[0]....
.L_3877:
        /*00c8*/ 	.word	0x000006e0


	//   ....[1]....
        /*00cc*/ 	.word	0x0001f030


	//----- nvinfo : EIATTR_INDIRECT_BRANCH_TARGETS
	.align		4
.L_3878:
        /*00d0*/ 	.byte	0x04, 0x34
        /*00d2*/ 	.short	(.L_3880 - .L_3879)


	//   ....[0]....
.L_3879:
        /*00d4*/ 	.word	.L_x_33976@srel
        /*00d8*/ 	.short	0x0
        /*00da*/ 	.short	0x0
        /*00dc*/ 	.word	0x3
        /*00e0*/ 	.word	.L_x_33977@srel
        /*00e4*/ 	.word	.L_x_33978@srel
        /*00e8*/ 	.word	.L_x_33979@srel


	//----- nvinfo : EIATTR_MAX_THREADS
	.align		4
.L_3880:
        /*00ec*/ 	.byte	0x04, 0x05
        /*00ee*/ 	.short	(.L_3882 - .L_3881)
.L_3881:
        /*00f0*/ 	.word	0x00000080
        /*00f4*/ 	.word	0x00000001
        /*00f8*/ 	.word	0x00000001


	//----- nvinfo : EIATTR_CRS_STACK_SIZE
	.align		4
.L_3882:
        /*00fc*/ 	.byte	0x04, 0x1e
        /*00fe*/ 	.short	(.L_3884 - .L_3883)
.L_3883:
        /*0100*/ 	.word	0x00000000


	//----- nvinfo : EIATTR_CBANK_PARAM_SIZE
	.align		4
.L_3884:
        /*0104*/ 	.byte	0x03, 0x19
        /*0106*/ 	.short	0x00e8


	//----- nvinfo : EIATTR_PARAM_CBANK
	.align		4
        /*0108*/ 	.byte	0x04, 0x0a
        /*010a*/ 	.short	(.L_3886 - .L_3885)
	.align		4
.L_3885:
        /*010c*/ 	.word	index@(.nv.constant0._ZN10layer_norm13ln_fwd_kernelINS_13Kernel_traitsIfffffjLj5120ELj1ELj1ELj4ELj16ENS_18Kernel_traits_baseILj5120EfffffjLj128EEEEELb1ELb1ELb0ELb1EEEvNS_9FwdParamsE)
        /*0110*/ 	.short	0x0380
        /*0112*/ 	.short	0x00e8


	//----- nvinfo : EIATTR_SW_WAR
	.align		4
.L_3886:
        /*0114*/ 	.byte	0x04, 0x36
        /*0116*/ 	.short	(.L_3888 - .L_3887)
.L_3887:
        /*0118*/ 	.word	0x00000008
.L_3888:


//--------------------- .nv.info._ZN10layer_norm13ln_fwd_kernelINS_13Kernel_traitsIfffffjLj5120ELj1ELj1ELj4ELj16ENS_18Kernel_traits_baseILj5120EfffffjLj128EEEEELb1ELb1ELb1ELb0EEEvNS_9FwdParamsE --------------------------
	.section	.nv.info._ZN10layer_norm13ln_fwd_kernelINS_13Kernel_traitsIfffffjLj5120ELj1ELj1ELj4ELj16ENS_18Kernel_traits_baseILj5120EfffffjLj128EEEEELb1ELb1ELb1ELb0EEEvNS_9FwdParamsE,"",@"SHT_CUDA_INFO"
	.sectionflags	@""
	.align	4


	//----- nvinfo : EIATTR_CUDA_API_VERSION
	.align		4
        /*0000*/ 	.byte	0x04, 0x37
        /*0002*/ 	.short	(.L_3890 - .L_3889)
.L_3889:
        /*0004*/ 	.word	0x00000082


	//----- nvinfo : EIATTR_KPARAM_INFO
	.align		4
.L_3890:
        /*0008*/ 	.byte	0x04, 0x17
        /*000a*/ 	.short	(.L_3892 - .L_3891)
.L_3891:
        /*000c*/ 	.word	0x00000000
        /*0010*/ 	.short	0x0000
        /*0012*/ 	.short	0x0000
        /*0014*/ 	.byte	0x00, 0xf0, 0xa1, 0x03


	//----- nvinfo : EIATTR_SPARSE_MMA_MASK
	.align		4
.L_3892:
        /*0018*/ 	.byte	0x03, 0x50
        /*001a*/ 	.short	0x0000


	//----- nvinfo : EIATTR_MAXREG_COUNT
	.align		4
        /*001c*/ 	.byte	0x03, 0x1b
        /*001e*/ 	.short	0x00ff


	//----- nvinfo : EIATTR_NUM_BARRIERS
	.align		4
        /*0020*/ 	.byte	0x02, 0x4c
        /*0022*/ 	.byte	0x01
	.zero		1


	//----- nvinfo : EIATTR_MERCURY_ISA_VERSION
	.align		4
        /*0024*/ 	.byte	0x03, 0x5f
        /*0026*/ 	.short	0x0101


	//----- nvinfo : EIATTR_COOP_GROUP_MASK_REGIDS
	.align		4
        /*0028*/ 	.byte	0x04, 0x29
        /*002a*/ 	.short	(.L_3894 - .L_3893)


	//   ....[0]....
.L_3893:
        /*002c*/ 	.word	0xffffffff


	//   ....[1]....
        /*0030*/ 	.word	0xffffffff


	//   ....[2]....
        /*0034*/ 	.word	0xffffffff


	//   ....[3]....
        /*0038*/ 	.word	0xffffffff


	//   ....[4]....
        /*003c*/ 	.word	0xffffffff


	//   ....[5]....
        /*0040*/ 	.word	0xffffffff


	//   ....[6]....
        /*0044*/ 	.word	0xffffffff


	//   ....[7]....
        /*0048*/ 	.word	0xffffffff


	//   ....[8]....
        /*004c*/ 	.word	0xffffffff


	//   ....[9]....
        /*0050*/ 	.word	0xffffffff


	//   ....[10]....
        /*0054*/ 	.word	0xffffffff


	//   ....[11]....
        /*0058*/ 	.word	0xffffffff


	//   ....[12]....
        /*005c*/ 	.word	0xffffffff


	//   ....[13]....
        /*0060*/ 	.word	0xffffffff


	//   ....[14]....
        /*0064*/ 	.word	0xffffffff


	//   ....[15]....
        /*0068*/ 	.word	0xffffffff


	//   ....[16]....
        /*006c*/ 	.word	0xffffffff


	//   ....[17]....
        /*0070*/ 	.word	0xffffffff


	//----- nvinfo : EIATTR_COOP_GROUP_INSTR_OFFSETS
	.align		4
.L_3894:
        /*0074*/ 	.byte	0x04, 0x28
        /*0076*/ 	.short	(.L_3896 - .L_3895)


	//   ....[0]....
.L_3895:
        /*0078*/ 	.word	0x00022e30


	//   ....[1]....
        /*007c*/ 	.word	0x00022e50


	//   ....[2]....
        /*0080*/ 	.word	0x00022e70


	//   ....[3]....
        /*0084*/ 	.word	0x00022e90


	//   ....[4]....
        /*0088*/ 	.word	0x00022eb0


	//   ....[5]....
        /*008c*/ 	.word	0x00023460


	//   ....[6]....
        /*0090*/ 	.word	0x00023480


	//   ....[7]....
        /*0094*/ 	.word	0x000234a0


	//   ....[8]....
        /*0098*/ 	.word	0x000234c0


	//   ....[9]....
        /*009c*/ 	.word	0x000234e0


	//   ....[10]....
        /*00a0*/ 	.word	0x00023670


	//   ....[11]....
        /*00a4*/ 	.word	0x000236a0


	//   ....[12]....
        /*00a8*/ 	.word	0x000236b0


	//   ....[13]....
        /*00ac*/ 	.word	0x000236f0


	//   ....[14]....
        /*00b0*/ 	.word	0x000237c0


	//   ....[15]....
        /*00b4*/ 	.word	0x000237e0


	//   ....[16]....
        /*00b8*/ 	.word	0x000238a0


	//   ....[17]....
        /*00bc*/ 	.word	0x000238d0


	//----- nvinfo : EIATTR_VRC_CTA_INIT_COUNT
	.align		4
.L_3896:
        /*00c0*/ 	.byte	0x02, 0x4a
	.zero		1
	.zero		1


	//----- nvinfo : EIATTR_EXIT_INSTR_OFFSETS
	.align		4
        /*00c4*/ 	.byte	0x04, 0x1c
        /*00c6*/ 	.short	(.L_3898 - .L_3897)


	//   ....[0]....
.L_3897:
        /*00c8*/ 	.word	0x00000f50


	//   ....[1]....
        /*00cc*/ 	.word	0x00024690


	//----- nvinfo : EIATTR_MAX_THREADS
	.align		4
.L_3898:
        /*00d0*/ 	.byte	0x04, 0x05
        /*00d2*/ 	.short	(.L_3900 - .L_3899)
.L_3899:
        /*00d4*/ 	.word	0x00000080
        /*00d8*/ 	.word	0x00000001
        /*00dc*/ 	.word	0x00000001


	//----- nvinfo : EIATTR_CRS_STACK_SIZE
	.align		4
.L_3900:
        /*00e0*/ 	.byte	0x04, 0x1e
        /*00e2*/ 	.short	(.L_3902 - .L_3901)
.L_3901:
        /*00e4*/ 	.word	0x00000000


	//----- nvinfo : EIATTR_CBANK_PARAM_SIZE
	.align		4
.L_3902:
        /*00e8*/ 	.byte	0x03, 0x19
        /*00ea*/ 	.short	0x00e8


	//----- nvinfo : EIATTR_PARAM_CBANK
	.align		4
        /*00ec*/ 	.byte	0x04, 0x0a
        /*00ee*/ 	.short	(.L_3904 - .L_3903)
	.align		4
.L_3903:
        /*00f0*/ 	.word	index@(.nv.constant0._ZN10layer_norm13ln_fwd_kernelINS_13Kernel_traitsIfffffjLj5120ELj1ELj1ELj4ELj16ENS_18Kernel_traits_baseILj5120EfffffjLj128EEEEELb1ELb1ELb1ELb0EEEvNS_9FwdParamsE)
        /*00f4*/ 	.short	0x0380
        /*00f6*/ 	.short	0x00e8


	//----- nvinfo : EIATTR_SW_WAR
	.align		4
.L_3904:
        /*00f8*/ 	.byte	0x04, 0x36
        /*00fa*/ 	.short	(.L_3906 - .L_3905)
.L_3905:
        /*00fc*/ 	.word	0x00000008
.L_3906:


//--------------------- .nv.info._ZN10layer_norm13ln_fwd_kernelINS_13Kernel_traitsIfffffjLj5120ELj1ELj1ELj4ELj16ENS_18Kernel_traits_baseILj5120EfffffjLj128EEEEELb1ELb1ELb1ELb1EEEvNS_9FwdParamsE --------------------------
	.section	.nv.info._ZN10layer_norm13ln_fwd_kernelINS_13Kernel_traitsIfffffjLj5120ELj1ELj1ELj4ELj16ENS_18Kernel_traits_baseILj5120EfffffjLj128EEEEELb1ELb1ELb1ELb1EEEvNS_9FwdParamsE,"",@"SHT_CUDA_INFO"
	.sectionflags	@""
	.align	4


	//----- nvinfo : EIATTR_CUDA_API_VERSION
	.align		4
        /*0000*/ 	.byte	0x04, 0x37
        /*0002*/ 	.short	(.L_3908 - .L_3907)
.L_3907:
        /*0004*/ 	.word	0x00000082


	//----- nvinfo : EIATTR_KPARAM_INFO
	.align		4
.L_3908:
        /*0008*/ 	.byte	0x04, 0x17
        /*000a*/ 	.short	(.L_3910 - .L_3909)
.L_3909:
        /*000c*/ 	.word	0x00000000
        /*0010*/ 	.short	0x0000
        /*0012*/ 	.short	0x0000
        /*0014*/ 	.byte	0x00, 0xf0, 0xa1, 0x03


	//----- nvinfo : EIATTR_SPARSE_MMA_MASK
	.align		4
.L_3910:
        /*0018*/ 	.byte	0x03, 0x50
        /*001a*/ 	.short	0x0000


	//----- nvinfo : EIATTR_MAXREG_COUNT
	.align		4
        /*001c*/ 	.byte	0x03, 0x1b
        /*001e*/ 	.short	0x00ff


	//----- nvinfo : EIATTR_NUM_BARRIERS
	.align		4
        /*0020*/ 	.byte	0x02, 0x4c
        /*0022*/ 	.byte	0x01
	.zero		1


	//----- nvinfo : EIATTR_MERCURY_ISA_VERSION
	.align		4
        /*0024*/ 	.byte	0x03, 0x5f
        /*0026*/ 	.short	0x0101


	//----- nvinfo : EIATTR_COOP_GROUP_MASK_REGIDS
	.align		4
        /*0028*/ 	.byte	0x04, 0x29
        /*002a*/ 	.short	(.L_3912 - .L_3911)


	//   ....[0]....
.L_3911:
        /*002c*/ 	.word	0xffffffff


	//   ....[1]....
        /*0030*/ 	.word	0xffffffff


	//   ....[2]....
        /*0034*/ 	.word	0xffffffff


	//   ....[3]....
        /*0038*/ 	.word	0xffffffff


	//   ....[4]....
        /*003c*/ 	.word	0xffffffff


	//   ....[5]....
        /*0040*/ 	.word	0xffffffff


	//   ....[6]....
        /*0044*/ 	.word	0xffffffff


	//   ....[7]....
        /*0048*/ 	.word	0xffffffff


	//   ....[8]....
        /*004c*/ 	.word	0xffffffff


	//   ....[9]....
        /*0050*/ 	.word	0xffffffff


	//   ....[10]....
        /*0054*/ 	.word	0xffffffff


	//   ....[11]....
        /*0058*/ 	.word	0xffffffff


	//   ....[12]....
        /*005c*/ 	.word	0xffffffff


	//   ....[13]....
        /*0060*/ 	.word	0xffffffff


	//   ....[14]....
        /*0064*/ 	.word	0xffffffff


	//   ....[15]....
        /*0068*/ 	.word	0xffffffff


	//   ....[16]....
        /*006c*/ 	.word	0xffffffff


	//   ....[17]....
        /*0070*/ 	.word	0xffffffff


	//----- nvinfo : EIATTR_COOP_GROUP_INSTR_OFFSETS
	.align		4
.L_3912:
        /*0074*/ 	.byte	0x04, 0x28
        /*0076*/ 	.short	(.L_3914 - .L_3913)


	//   ....[0]....
.L_3913:
        /*0078*/ 	.word	0x00020990


	//   ....[1]....
        /*007c*/ 	.word	0x000209d0


	//   ....[2]....
        /*0080*/ 	.word	0x000209f0


	//   ....[3]....
        /*0084*/ 	.word	0x00020a10


	//   ....[4]....
        /*0088*/ 	.word	0x00020a30


	//   ....[5]....
        /*008c*/ 	.word	0x00020f90


	//   ....[6]....
        /*0090*/ 	.word	0x00020fb0


	//   ....[7]....
        /*0094*/ 	.word	0x00020fd0


	//   ....[8]....
        /*0098*/ 	.word	0x00020ff0


	//   ....[9]....
        /*009c*/ 	.word	0x00021010


	//   ....[10]....
        /*00a0*/ 	.word	0x00021190


	//   ....[11]....
        /*00a4*/ 	.word	0x000211c0


	//   ....[12]....
        /*00a8*/ 	.word	0x000211d0


	//   ....[13]....
        /*00ac*/ 	.word	0x00021210


	//   ....[14]....
        /*00b0*/ 	.word	0x000212f0


	//   ....[15]....
        /*00b4*/ 	.word	0x00021310


	//   ....[16]....
        /*00b8*/ 	.word	0x000213c0


	//   ....[17]....
        /*00bc*/ 	.word	0x000213f0


	//----- nvinfo : EIATTR_VRC_CTA_INIT_COUNT
	.align		4
.L_3914:
        /*00c0*/ 	.byte	0x02, 0x4a
	.zero		1
	.zero		1


	//----- nvinfo : EIATTR_EXIT_INSTR_OFFSETS
	.align		4
        /*00c4*/ 	.byte	0x04, 0x1c
        /*00c6*/ 	.short	(.L_3916 - .L_3915)


	//   ....[0]....
.L_3915:
        /*00c8*/ 	.word	0x000006c0


	//   ....[1]....
        /*00cc*/ 	.word	0x00021ed0


	//----- nvinfo : EIATTR_MAX_THREADS
	.align		4
.L_3916:
        /*00d0*/ 	.byte	0x04, 0x05
        /*00d2*/ 	.short	(.L_3918 - .L_3917)
.L_3917:
        /*00d4*/ 	.word	0x00000080
        /*00d8*/ 	.word	0x00000001
        /*00dc*/ 	.word	0x00000001


	//----- nvinfo : EIATTR_CRS_STACK_SIZE
	.align		4
.L_3918:
        /*00e0*/ 	.byte	0x04, 0x1e
        /*00e2*/ 	.short	(.L_3920 - .L_3919)
.L_3919:
        /*00e4*/ 	.word	0x00000000


	//----- nvinfo : EIATTR_CBANK_PARAM_SIZE
	.align		4
.L_3920:
        /*00e8*/ 	.byte	0x03, 0x19
        /*00ea*/ 	.short	0x00e8


	//----- nvinfo : EIATTR_PARAM_CBANK
	.align		4
        /*00ec*/ 	.byte	0x04, 0x0a
        /*00ee*/ 	.short	(.L_3922 - .L_3921)
	.align		4
.L_3921:
        /*00f0*/ 	.word	index@(.nv.constant0._ZN10layer_norm13ln_fwd_kernelINS_13Kernel_traitsIfffffjLj5120ELj1ELj1ELj4ELj16ENS_18Kernel_traits_baseILj5120EfffffjLj128EEEEELb1ELb1ELb1ELb1EEEvNS_9FwdParamsE)
        /*00f4*/ 	.short	0x0380
        /*00f6*/ 	.short	0x00e8


	//----- nvinfo : EIATTR_SW_WAR
	.align		4
.L_3922:
        /*00f8*/ 	.byte	0x04, 0x36
        /*00fa*/ 	.short	(.L_3924 - .L_3923)
.L_3923:
        /*00fc*/ 	.word	0x00000008
.L_3924:


//--------------------- .nv.callgraph             --------------------------
	.section	.nv.callgraph,"",@"SHT_CUDA_CALLGRAPH"
	.align	4
	.sectionentsize	8
	.align		4
        /*0000*/ 	.word	0x00000000
	.align		4
        /*0004*/ 	.word	0xffffffff
	.align		4
        /*0008*/ 	.word	0x00000000
	.align		4
        /*000c*/ 	.word	0xfffffffe
	.align		4
        /*0010*/ 	.word	0x00000000
	.align		4
        /*0014*/ 	.word	0xfffffffd
	.align		4
        /*0018*/ 	.word	0x00000000
	.align		4
        /*001c*/ 	.word	0xfffffffc


//--------------------- .nv.constant4             --------------------------
	.section	.nv.constant4,"a",@progbits
	.align	8
	.align		8
.nv.constant4:
        /*0000*/ 	.dword	precalc_xorwow_matrix
	.align		8
        /*0008*/ 	.dword	precalc_xorwow_offset_matrix
	.align		8
        /*0010*/ 	.dword	mrg32k3aM1
	.align		8
        /*0018*/ 	.dword	mrg32k3aM2
	.align		8
        /*0020*/ 	.dword	mrg32k3aM1SubSeq
	.align		8
        /*0028*/ 	.dword	mrg32k3aM2SubSeq
	.align		8
        /*0030*/ 	.dword	mrg32k3aM1Seq
	.align		8
        /*0038*/ 	.dword	mrg32k3aM2Seq


//--------------------- .nv.constant3             --------------------------
	.section	.nv.constant3,"a",@progbits
	.align	8
.nv.constant3:
	.type		__cr_lgamma_table,@object
	.size		__cr_lgamma_table,(.L_8 - __cr_lgamma_table)
__cr_lgamma_table:
        /*0000*/ 	.byte	0x00, 0x00, 0x00, 0x00, 0x00, 0x00, 0x00, 0x00, 0x00, 0x00, 0x00, 0x00, 0x00, 0x00, 0x00, 0x00
        /*0010*/ 	.byte	0xef, 0x39, 0xfa, 0xfe, 0x42, 0x2e, 0xe6, 0x3f, 0x02, 0x20, 0x2a, 0xfa, 0x0b, 0xab, 0xfc, 0x3f
        /*0020*/ 	.byte	0xf9, 0x2c, 0x92, 0x7c, 0xa7, 0x6c, 0x09, 0x40, 0xc9, 0x79, 0x44, 0x3c, 0x64, 0x26, 0x13, 0x40
        /*0030*/ 	.byte	0xca, 0x01, 0xcf, 0x3a, 0x27, 0x51, 0x1a, 0x40, 0x30, 0xcc, 0x2d, 0xf3, 0xe1, 0x0c, 0x21, 0x40
        /*0040*/ 	.byte	0x0d, 0xb7, 0xfc, 0x82, 0x8e, 0x35, 0x25, 0x40
.L_8:


//--------------------- .nv.constant2._ZN10layer_norm13ln_fwd_kernelINS_13Kernel_traitsI13__nv_bfloat16S2_S2_S2_fjLj5120ELj1ELj1ELj4ELj16ENS_18Kernel_traits_baseILj5120ES2_S2_S2_S2_fjLj128EEEEELb1ELb0ELb0ELb0EEEvNS_9FwdParamsE --------------------------
	.section	.nv.constant2._ZN10layer_norm13ln_fwd_kernelINS_13Kernel_traitsI13__nv_bfloat16S2_S2_S2_fjLj5120ELj1ELj1ELj4ELj16ENS_18Kernel_traits_baseILj5120ES2_S2_S2_S2_fjLj128EEEEELb1ELb0ELb0ELb0EEEvNS_9FwdParamsE,"a",@progbits
	.sectionflags	@""
	.align	4
.nv.constant2._ZN10layer_norm13ln_fwd_kernelINS_13Kernel_traitsI13__nv_bfloat16S2_S2_S2_fjLj5120ELj1ELj1ELj4ELj16ENS_18Kernel_traits_baseILj5120ES2_S2_S2_S2_fjLj128EEEEELb1ELb0ELb0ELb0EEEvNS_9FwdParamsE:
        /*0000*/ 	.byte	0xf0, 0x11, 0x00, 0x00, 0x30, 0x12, 0x00, 0x00, 0xb0, 0x11, 0x00, 0x00


//--------------------- .nv.constant2._ZN10layer_norm13ln_fwd_kernelINS_13Kernel_traitsI13__nv_bfloat16S2_S2_S2_fjLj5120ELj1ELj1ELj4ELj16ENS_18Kernel_traits_baseILj5120ES2_S2_S2_S2_fjLj128EEEEELb1ELb0ELb0ELb1EEEvNS_9FwdParamsE --------------------------
	.section	.nv.constant2._ZN10layer_norm13ln_fwd_kernelINS_13Kernel_traitsI13__nv_bfloat16S2_S2_S2_fjLj5120ELj1ELj1ELj4ELj16ENS_18Kernel_traits_baseILj5120ES2_S2_S2_S2_fjLj128EEEEELb1ELb0ELb0ELb1EEEvNS_9FwdParamsE,"a",@progbits
	.sectionflags	@""
	.align	4
.nv.constant2._ZN10layer_norm13ln_fwd_kernelINS_13Kernel_traitsI13__nv_bfloat16S2_S2_S2_fjLj5120ELj1ELj1ELj4ELj16ENS_18Kernel_traits_baseILj5120ES2_S2_S2_S2_fjLj128EEEEELb1ELb0ELb0ELb1EEEvNS_9FwdParamsE:
        /*0000*/ 	.byte	0x30, 0x0f, 0x00, 0x00, 0x70, 0x0f, 0x00, 0x00, 0xf0, 0x0e, 0x00, 0x00


//--------------------- .nv.constant2._ZN10layer_norm13ln_fwd_kernelINS_13Kernel_traitsI13__nv_bfloat16S2_S2_S2_fjLj5120ELj1ELj1ELj4ELj16ENS_18Kernel_traits_baseILj5120ES2_S2_S2_S2_fjLj128EEEEELb1ELb1ELb0ELb0EEEvNS_9FwdParamsE --------------------------
	.section	.nv.constant2._ZN10layer_norm13ln_fwd_kernelINS_13Kernel_traitsI13__nv_bfloat16S2_S2_S2_fjLj5120ELj1ELj1ELj4ELj16ENS_18Kernel_traits_baseILj5120ES2_S2_S2_S2_fjLj128EEEEELb1ELb1ELb0ELb0EEEvNS_9FwdParamsE,"a",@progbits
	.sectionflags	@""
	.align	4
.nv.constant2._ZN10layer_norm13ln_fwd_kernelINS_13Kernel_traitsI13__nv_bfloat16S2_S2_S2_fjLj5120ELj1ELj1ELj4ELj16ENS_18Kernel_traits_baseILj5120ES2_S2_S2_S2_fjLj128EEEEELb1ELb1ELb0ELb0EEEvNS_9FwdParamsE:
        /*0000*/ 	.byte	0x20, 0x16, 0x00, 0x00, 0x60, 0x16, 0x00, 0x00, 0xe0, 0x15, 0x00, 0x00


//--------------------- .nv.constant2._ZN10layer_norm13ln_fwd_kernelINS_13Kernel_traitsI13__nv_bfloat16S2_S2_S2_fjLj5120ELj1ELj1ELj4ELj16ENS_18Kernel_traits_baseILj5120ES2_S2_S2_S2_fjLj128EEEEELb1ELb1ELb0ELb1EEEvNS_9FwdParamsE --------------------------
	.section	.nv.constant2._ZN10layer_norm13ln_fwd_kernelINS_13Kernel_traitsI13__nv_bfloat16S2_S2_S2_fjLj5120ELj1ELj1ELj4ELj16ENS_18Kernel_traits_baseILj5120ES2_S2_S2_S2_fjLj128EEEEELb1ELb1ELb0ELb1EEEvNS_9FwdParamsE,"a",@progbits
	.sectionflags	@""
	.align	4
.nv.constant2._ZN10layer_norm13ln_fwd_kernelINS_13Kernel_traitsI13__nv_bfloat16S2_S2_S2_fjLj5120ELj1ELj1ELj4ELj16ENS_18Kernel_traits_baseILj5120ES2_S2_S2_S2_fjLj128EEEEELb1ELb1ELb0ELb1EEEvNS_9FwdParamsE:
        /*0000*/ 	.byte	0xc0, 0x10, 0x00, 0x00, 0x00, 0x11, 0x00, 0x00, 0x80, 0x10, 0x00, 0x00


//--------------------- .nv.constant2._ZN10layer_norm13ln_fwd_kernelINS_13Kernel_traitsI6__halfS2_S2_S2_fjLj5120ELj1ELj1ELj4ELj16ENS_18Kernel_traits_baseILj5120ES2_S2_S2_S2_fjLj128EEEEELb1ELb0ELb0ELb0EEEvNS_9FwdParamsE --------------------------
	.section	.nv.constant2._ZN10layer_norm13ln_fwd_kernelINS_13Kernel_traitsI6__halfS2_S2_S2_fjLj5120ELj1ELj1ELj4ELj16ENS_18Kernel_traits_baseILj5120ES2_S2_S2_S2_fjLj128EEEEELb1ELb0ELb0ELb0EEEvNS_9FwdParamsE,"a",@progbits
	.sectionflags	@""
	.align	4
.nv.constant2._ZN10layer_norm13ln_fwd_kernelINS_13Kernel_traitsI6__halfS2_S2_S2_fjLj5120ELj1ELj1ELj4ELj16ENS_18Kernel_traits_baseILj5120ES2_S2_S2_S2_fjLj128EEEEELb1ELb0ELb0ELb0EEEvNS_9FwdParamsE:
        /*0000*/ 	.byte	0xd0, 0x10, 0x00, 0x00, 0x10, 0x11, 0x00, 0x00, 0x90, 0x10, 0x00, 0x00


//--------------------- .nv.constant2._ZN10layer_norm13ln_fwd_kernelINS_13Kernel_traitsI6__halfS2_S2_S2_fjLj5120ELj1ELj1ELj4ELj16ENS_18Kernel_traits_baseILj5120ES2_S2_S2_S2_fjLj128EEEEELb1ELb0ELb0ELb1EEEvNS_9FwdParamsE --------------------------
	.section	.nv.constant2._ZN10layer_norm13ln_fwd_kernelINS_13Kernel_traitsI6__halfS2_S2_S2_fjLj5120ELj1ELj1ELj4ELj16ENS_18Kernel_traits_baseILj5120ES2_S2_S2_S2_fjLj128EEEEELb1ELb0ELb0ELb1EEEvNS_9FwdParamsE,"a",@progbits
	.sectionflags	@""
	.align	4
.nv.constant2._ZN10layer_norm13ln_fwd_kernelINS_13Kernel_traitsI6__halfS2_S2_S2_fjLj5120ELj1ELj1ELj4ELj16ENS_18Kernel_traits_baseILj5120ES2_S2_S2_S2_fjLj128EEEEELb1ELb0ELb0ELb1EEEvNS_9FwdParamsE:
        /*0000*/ 	.byte	0x20, 0x0e, 0x00, 0x00, 0x60, 0x0e, 0x00, 0x00, 0xe0, 0x0d, 0x00, 0x00


//--------------------- .nv.constant2._ZN10layer_norm13ln_fwd_kernelINS_13Kernel_traitsI6__halfS2_S2_S2_fjLj5120ELj1ELj1ELj4ELj16ENS_18Kernel_traits_baseILj5120ES2_S2_S2_S2_fjLj128EEEEELb1ELb1ELb0ELb0EEEvNS_9FwdParamsE --------------------------
	.section	.nv.constant2._ZN10layer_norm13ln_fwd_kernelINS_13Kernel_traitsI6__halfS2_S2_S2_fjLj5120ELj1ELj1ELj4ELj16ENS_18Kernel_traits_baseILj5120ES2_S2_S2_S2_fjLj128EEEEELb1ELb1ELb0ELb0EEEvNS_9FwdParamsE,"a",@progbits
	.sectionflags	@""
	.align	4
.nv.constant2._ZN10layer_norm13ln_fwd_kernelINS_13Kernel_traitsI6__halfS2_S2_S2_fjLj5120ELj1ELj1ELj4ELj16ENS_18Kernel_traits_baseILj5120ES2_S2_S2_S2_fjLj128EEEEELb1ELb1ELb0ELb0EEEvNS_9FwdParamsE:
        /*0000*/ 	.byte	0x40, 0x12, 0x00, 0x00, 0x80, 0x12, 0x00, 0x00, 0x00, 0x12, 0x00, 0x00


//--------------------- .nv.constant2._ZN10layer_norm13ln_fwd_kernelINS_13Kernel_traitsI6__halfS2_S2_S2_fjLj5120ELj1ELj1ELj4ELj16ENS_18Kernel_traits_baseILj5120ES2_S2_S2_S2_fjLj128EEEEELb1ELb1ELb0ELb1EEEvNS_9FwdParamsE --------------------------
	.section	.nv.constant2._ZN10layer_norm13ln_fwd_kernelINS_13Kernel_traitsI6__halfS2_S2_S2_fjLj5120ELj1ELj1ELj4ELj16ENS_18Kernel_traits_baseILj5120ES2_S2_S2_S2_fjLj128EEEEELb1ELb1ELb0ELb1EEEvNS_9FwdParamsE,"a",@progbits
	.sectionflags	@""
	.align	4
.nv.constant2._ZN10layer_norm13ln_fwd_kernelINS_13Kernel_traitsI6__halfS2_S2_S2_fjLj5120ELj1ELj1ELj4ELj16ENS_18Kernel_traits_baseILj5120ES2_S2_S2_S2_fjLj128EEEEELb1ELb1ELb0ELb1EEEvNS_9FwdParamsE:
        /*0000*/ 	.byte	0xf0, 0x0c, 0x00, 0x00, 0x30, 0x0d, 0x00, 0x00, 0xb0, 0x0c, 0x00, 0x00


//--------------------- .nv.constant2._ZN10layer_norm13ln_fwd_kernelINS_13Kernel_traitsIf13__nv_bfloat16S2_S2_fjLj5120ELj1ELj1ELj4ELj16ENS_18Kernel_traits_baseILj5120EfS2_S2_S2_fjLj128EEEEELb1ELb0ELb0ELb0EEEvNS_9FwdParamsE --------------------------
	.section	.nv.constant2._ZN10layer_norm13ln_fwd_kernelINS_13Kernel_traitsIf13__nv_bfloat16S2_S2_fjLj5120ELj1ELj1ELj4ELj16ENS_18Kernel_traits_baseILj5120EfS2_S2_S2_fjLj128EEEEELb1ELb0ELb0ELb0EEEvNS_9FwdParamsE,"a",@progbits
	.sectionflags	@""
	.align	4
.nv.constant2._ZN10layer_norm13ln_fwd_kernelINS_13Kernel_traitsIf13__nv_bfloat16S2_S2_fjLj5120ELj1ELj1ELj4ELj16ENS_18Kernel_traits_baseILj5120EfS2_S2_S2_fjLj128EEEEELb1ELb0ELb0ELb0EEEvNS_9FwdParamsE:
        /*0000*/ 	.byte	0x10, 0x12, 0x00, 0x00, 0x50, 0x12, 0x00, 0x00, 0xd0, 0x11, 0x00, 0x00


//--------------------- .nv.constant2._ZN10layer_norm13ln_fwd_kernelINS_13Kernel_traitsIf13__nv_bfloat16S2_S2_fjLj5120ELj1ELj1ELj4ELj16ENS_18Kernel_traits_baseILj5120EfS2_S2_S2_fjLj128EEEEELb1ELb0ELb0ELb1EEEvNS_9FwdParamsE --------------------------
	.section	.nv.constant2._ZN10layer_norm13ln_fwd_kernelINS_13Kernel_traitsIf13__nv_bfloat16S2_S2_fjLj5120ELj1ELj1ELj4ELj16ENS_18Kernel_traits_baseILj5120EfS2_S2_S2_fjLj128EEEEELb1ELb0ELb0ELb1EEEvNS_9FwdParamsE,"a",@progbits
	.sectionflags	@""
	.align	4
.nv.constant2._ZN10layer_norm13ln_fwd_kernelINS_13Kernel_traitsIf13__nv_bfloat16S2_S2_fjLj5120ELj1ELj1ELj4ELj16ENS_18Kernel_traits_baseILj5120EfS2_S2_S2_fjLj128EEEEELb1ELb0ELb0ELb1EEEvNS_9FwdParamsE:
        /*0000*/ 	.byte	0xd0, 0x0d, 0x00, 0x00, 0x10, 0x0e, 0x00, 0x00, 0x90, 0x0d, 0x00, 0x00


//--------------------- .nv.constant2._ZN10layer_norm13ln_fwd_kernelINS_13Kernel_traitsIf13__nv_bfloat16S2_S2_fjLj5120ELj1ELj1ELj4ELj16ENS_18Kernel_traits_baseILj5120EfS2_S2_S2_fjLj128EEEEELb1ELb1ELb0ELb0EEEvNS_9FwdParamsE --------------------------
	.section	.nv.constant2._ZN10layer_norm13ln_fwd_kernelINS_13Kernel_traitsIf13__nv_bfloat16S2_S2_fjLj5120ELj1ELj1ELj4ELj16ENS_18Kernel_traits_baseILj5120EfS2_S2_S2_fjLj128EEEEELb1ELb1ELb0ELb0EEEvNS_9FwdParamsE,"a",@progbits
	.sectionflags	@""
	.align	4
.nv.constant2._ZN10layer_norm13ln_fwd_kernelINS_13Kernel_traitsIf13__nv_bfloat16S2_S2_fjLj5120ELj1ELj1ELj4ELj16ENS_18Kernel_traits_baseILj5120EfS2_S2_S2_fjLj128EEEEELb1ELb1ELb0ELb0EEEvNS_9FwdParamsE:
        /*0000*/ 	.byte	0x50, 0x14, 0x00, 0x00, 0x90, 0x14, 0x00, 0x00, 0x10, 0x14, 0x00, 0x00


//--------------------- .nv.constant2._ZN10layer_norm13ln_fwd_kernelINS_13Kernel_traitsIf13__nv_bfloat16S2_S2_fjLj5120ELj1ELj1ELj4ELj16ENS_18Kernel_traits_baseILj5120EfS2_S2_S2_fjLj128EEEEELb1ELb1ELb0ELb1EEEvNS_9FwdParamsE --------------------------
	.section	.nv.constant2._ZN10layer_norm13ln_fwd_kernelINS_13Kernel_traitsIf13__nv_bfloat16S2_S2_fjLj5120ELj1ELj1ELj4ELj16ENS_18Kernel_traits_baseILj5120EfS2_S2_S2_fjLj128EEEEELb1ELb1ELb0ELb1EEEvNS_9FwdParamsE,"a",@progbits
	.sectionflags	@""
	.align	4
.nv.constant2._ZN10layer_norm13ln_fwd_kernelINS_13Kernel_traitsIf13__nv_bfloat16S2_S2_fjLj5120ELj1ELj1ELj4ELj16ENS_18Kernel_traits_baseILj5120EfS2_S2_S2_fjLj128EEEEELb1ELb1ELb0ELb1EEEvNS_9FwdParamsE:
        /*0000*/ 	.byte	0x50, 0x0f, 0x00, 0x00, 0x90, 0x0f, 0x00, 0x00, 0x10, 0x0f, 0x00, 0x00


//--------------------- .nv.constant2._ZN10layer_norm13ln_fwd_kernelINS_13Kernel_traitsI13__nv_bfloat16S2_fS2_fjLj5120ELj1ELj1ELj4ELj16ENS_18Kernel_traits_baseILj5120ES2_S2_fS2_fjLj128EEEEELb1ELb0ELb0ELb0EEEvNS_9FwdParamsE --------------------------
	.section	.nv.constant2._ZN10layer_norm13ln_fwd_kernelINS_13Kernel_traitsI13__nv_bfloat16S2_fS2_fjLj5120ELj1ELj1ELj4ELj16ENS_18Kernel_traits_baseILj5120ES2_S2_fS2_fjLj128EEEEELb1ELb0ELb0ELb0EEEvNS_9FwdParamsE,"a",@progbits
	.sectionflags	@""
	.align	4
.nv.constant2._ZN10layer_norm13ln_fwd_kernelINS_13Kernel_traitsI13__nv_bfloat16S2_fS2_fjLj5120ELj1ELj1ELj4ELj16ENS_18Kernel_traits_baseILj5120ES2_S2_fS2_fjLj128EEEEELb1ELb0ELb0ELb0EEEvNS_9FwdParamsE:
        /*0000*/ 	.byte	0x70, 0x12, 0x00, 0x00, 0xb0, 0x12, 0x00, 0x00, 0x30, 0x12, 0x00, 0x00


//--------------------- .nv.constant2._ZN10layer_norm13ln_fwd_kernelINS_13Kernel_traitsI13__nv_bfloat16S2_fS2_fjLj5120ELj1ELj1ELj4ELj16ENS_18Kernel_traits_baseILj5120ES2_S2_fS2_fjLj128EEEEELb1ELb0ELb0ELb1EEEvNS_9FwdParamsE --------------------------
	.section	.nv.constant2._ZN10layer_norm13ln_fwd_kernelINS_13Kernel_traitsI13__nv_bfloat16S2_fS2_fjLj5120ELj1ELj1ELj4ELj16ENS_18Kernel_traits_baseILj5120ES2_S2_fS2_fjLj128EEEEELb1ELb0ELb0ELb1EEEvNS_9FwdParamsE,"a",@progbits
	.sectionflags	@""
	.align	4
.nv.constant2._ZN10layer_norm13ln_fwd_kernelINS_13Kernel_traitsI13__nv_bfloat16S2_fS2_fjLj5120ELj1ELj1ELj4ELj16ENS_18Kernel_traits_baseILj5120ES2_S2_fS2_fjLj128EEEEELb1ELb0ELb0ELb1EEEvNS_9FwdParamsE:
        /*0000*/ 	.byte	0x10, 0x10, 0x00, 0x00, 0x50, 0x10, 0x00, 0x00, 0xd0, 0x0f, 0x00, 0x00


//--------------------- .nv.constant2._ZN10layer_norm13ln_fwd_kernelINS_13Kernel_traitsI13__nv_bfloat16S2_fS2_fjLj5120ELj1ELj1ELj4ELj16ENS_18Kernel_traits_baseILj5120ES2_S2_fS2_fjLj128EEEEELb1ELb1ELb0ELb0EEEvNS_9FwdParamsE --------------------------
	.section	.nv.constant2._ZN10layer_norm13ln_fwd_kernelINS_13Kernel_traitsI13__nv_bfloat16S2_fS2_fjLj5120ELj1ELj1ELj4ELj16ENS_18Kernel_traits_baseILj5120ES2_S2_fS2_fjLj128EEEEELb1ELb1ELb0ELb0EEEvNS_9FwdParamsE,"a",@progbits
	.sectionflags	@""
	.align	4
.nv.constant2._ZN10layer_norm13ln_fwd_kernelINS_13Kernel_traitsI13__nv_bfloat16S2_fS2_fjLj5120ELj1ELj1ELj4ELj16ENS_18Kernel_traits_baseILj5120ES2_S2_fS2_fjLj128EEEEELb1ELb1ELb0ELb0EEEvNS_9FwdParamsE:
        /*0000*/ 	.byte	0x30, 0x16, 0x00, 0x00, 0x70, 0x16, 0x00, 0x00, 0xf0, 0x15, 0x00, 0x00


//--------------------- .nv.constant2._ZN10layer_norm13ln_fwd_kernelINS_13Kernel_traitsI13__nv_bfloat16S2_fS2_fjLj5120ELj1ELj1ELj4ELj16ENS_18Kernel_traits_baseILj5120ES2_S2_fS2_fjLj128EEEEELb1ELb1ELb0ELb1EEEvNS_9FwdParamsE --------------------------
	.section	.nv.constant2._ZN10layer_norm13ln_fwd_kernelINS_13Kernel_traitsI13__nv_bfloat16S2_fS2_fjLj5120ELj1ELj1ELj4ELj16ENS_18Kernel_traits_baseILj5120ES2_S2_fS2_fjLj128EEEEELb1ELb1ELb0ELb1EEEvNS_9FwdParamsE,"a",@progbits
	.sectionflags	@""
	.align	4
.nv.constant2._ZN10layer_norm13ln_fwd_kernelINS_13Kernel_traitsI13__nv_bfloat16S2_fS2_fjLj5120ELj1ELj1ELj4ELj16ENS_18Kernel_traits_baseILj5120ES2_S2_fS2_fjLj128EEEEELb1ELb1ELb0ELb1EEEvNS_9FwdParamsE:
        /*0000*/ 	.byte	0x90, 0x10, 0x00, 0x00, 0xd0, 0x10, 0x00, 0x00, 0x50, 0x10, 0x00, 0x00


//--------------------- .nv.constant2._ZN10layer_norm13ln_fwd_kernelINS_13Kernel_traitsIf13__nv_bfloat16fS2_fjLj5120ELj1ELj1ELj4ELj16ENS_18Kernel_traits_baseILj5120EfS2_fS2_fjLj128EEEEELb1ELb0ELb0ELb0EEEvNS_9FwdParamsE --------------------------
	.section	.nv.constant2._ZN10layer_norm13ln_fwd_kernelINS_13Kernel_traitsIf13__nv_bfloat16fS2_fjLj5120ELj1ELj1ELj4ELj16ENS_18Kernel_traits_baseILj5120EfS2_fS2_fjLj128EEEEELb1ELb0ELb0ELb0EEEvNS_9FwdParamsE,"a",@progbits
	.sectionflags	@""
	.align	4
.nv.constant2._ZN10layer_norm13ln_fwd_kernelINS_13Kernel_traitsIf13__nv_bfloat16fS2_fjLj5120ELj1ELj1ELj4ELj16ENS_18Kernel_traits_baseILj5120EfS2_fS2_fjLj128EEEEELb1ELb0ELb0ELb0EEEvNS_9FwdParamsE:
        /*0000*/ 	.byte	0x20, 0x12, 0x00, 0x00, 0x60, 0x12, 0x00, 0x00, 0xe0, 0x11, 0x00, 0x00


//--------------------- .nv.constant2._ZN10layer_norm13ln_fwd_kernelINS_13Kernel_traitsIf13__nv_bfloat16fS2_fjLj5120ELj1ELj1ELj4ELj16ENS_18Kernel_traits_baseILj5120EfS2_fS2_fjLj128EEEEELb1ELb0ELb0ELb1EEEvNS_9FwdParamsE --------------------------
	.section	.nv.constant2._ZN10layer_norm13ln_fwd_kernelINS_13Kernel_traitsIf13__nv_bfloat16fS2_fjLj5120ELj1ELj1ELj4ELj16ENS_18Kernel_traits_baseILj5120EfS2_fS2_fjLj128EEEEELb1ELb0ELb0ELb1EEEvNS_9FwdParamsE,"a",@progbits
	.sectionflags	@""
	.align	4
.nv.constant2._ZN10layer_norm13ln_fwd_kernelINS_13Kernel_traitsIf13__nv_bfloat16fS2_fjLj5120ELj1ELj1ELj4ELj16ENS_18Kernel_traits_baseILj5120EfS2_fS2_fjLj128EEEEELb1ELb0ELb0ELb1EEEvNS_9FwdParamsE:
        /*0000*/ 	.byte	0xe0, 0x0d, 0x00, 0x00, 0x20, 0x0e, 0x00, 0x00, 0xa0, 0x0d, 0x00, 0x00


//--------------------- .nv.constant2._ZN10layer_norm13ln_fwd_kernelINS_13Kernel_traitsIf13__nv_bfloat16fS2_fjLj5120ELj1ELj1ELj4ELj16ENS_18Kernel_traits_baseILj5120EfS2_fS2_fjLj128EEEEELb1ELb1ELb0ELb0EEEvNS_9FwdParamsE --------------------------
	.section	.nv.constant2._ZN10layer_norm13ln_fwd_kernelINS_13Kernel_traitsIf13__nv_bfloat16fS2_fjLj5120ELj1ELj1ELj4ELj16ENS_18Kernel_traits_baseILj5120EfS2_fS2_fjLj128EEEEELb1ELb1ELb0ELb0EEEvNS_9FwdParamsE,"a",@progbits
	.sectionflags	@""
	.align	4
.nv.constant2._ZN10layer_norm13ln_fwd_kernelINS_13Kernel_traitsIf13__nv_bfloat16fS2_fjLj5120ELj1ELj1ELj4ELj16ENS_18Kernel_traits_baseILj5120EfS2_fS2_fjLj128EEEEELb1ELb1ELb0ELb0EEEvNS_9FwdParamsE:
        /*0000*/ 	.byte	0x60, 0x14, 0x00, 0x00, 0xa0, 0x14, 0x00, 0x00, 0x20, 0x14, 0x00, 0x00


//--------------------- .nv.constant2._ZN10layer_norm13ln_fwd_kernelINS_13Kernel_traitsIf13__nv_bfloat16fS2_fjLj5120ELj1ELj1ELj4ELj16ENS_18Kernel_traits_baseILj5120EfS2_fS2_fjLj128EEEEELb1ELb1ELb0ELb1EEEvNS_9FwdParamsE --------------------------
	.section	.nv.constant2._ZN10layer_norm13ln_fwd_kernelINS_13Kernel_traitsIf13__nv_bfloat16fS2_fjLj5120ELj1ELj1ELj4ELj16ENS_18Kernel_traits_baseILj5120EfS2_fS2_fjLj128EEEEELb1ELb1ELb0ELb1EEEvNS_9FwdParamsE,"a",@progbits
	.sectionflags	@""
	.align	4
.nv.constant2._ZN10layer_norm13ln_fwd_kernelINS_13Kernel_traitsIf13__nv_bfloat16fS2_fjLj5120ELj1ELj1ELj4ELj16ENS_18Kernel_traits_baseILj5120EfS2_fS2_fjLj128EEEEELb1ELb1ELb0ELb1EEEvNS_9FwdParamsE:
        /*0000*/ 	.byte	0x20, 0x0f, 0x00, 0x00, 0x60, 0x0f, 0x00, 0x00, 0xe0, 0x0e, 0x00, 0x00


//--------------------- .nv.constant2._ZN10layer_norm13ln_fwd_kernelINS_13Kernel_traitsIf6__halfS2_S2_fjLj5120ELj1ELj1ELj4ELj16ENS_18Kernel_traits_baseILj5120EfS2_S2_S2_fjLj128EEEEELb1ELb0ELb0ELb0EEEvNS_9FwdParamsE --------------------------
	.section	.nv.constant2._ZN10layer_norm13ln_fwd_kernelINS_13Kernel_traitsIf6__halfS2_S2_fjLj5120ELj1ELj1ELj4ELj16ENS_18Kernel_traits_baseILj5120EfS2_S2_S2_fjLj128EEEEELb1ELb0ELb0ELb0EEEvNS_9FwdParamsE,"a",@progbits
	.sectionflags	@""
	.align	4
.nv.constant2._ZN10layer_norm13ln_fwd_kernelINS_13Kernel_traitsIf6__halfS2_S2_fjLj5120ELj1ELj1ELj4ELj16ENS_18Kernel_traits_baseILj5120EfS2_S2_S2_fjLj128EEEEELb1ELb0ELb0ELb0EEEvNS_9FwdParamsE:
        /*0000*/ 	.byte	0x20, 0x12, 0x00, 0x00, 0x60, 0x12, 0x00, 0x00, 0xe0, 0x11, 0x00, 0x00


//--------------------- .nv.constant2._ZN10layer_norm13ln_fwd_kernelINS_13Kernel_traitsIf6__halfS2_S2_fjLj5120ELj1ELj1ELj4ELj16ENS_18Kernel_traits_baseILj5120EfS2_S2_S2_fjLj128EEEEELb1ELb0ELb0ELb1EEEvNS_9FwdParamsE --------------------------
	.section	.nv.constant2._ZN10layer_norm13ln_fwd_kernelINS_13Kernel_traitsIf6__halfS2_S2_fjLj5120ELj1ELj1ELj4ELj16ENS_18Kernel_traits_baseILj5120EfS2_S2_S2_fjLj128EEEEELb1ELb0ELb0ELb1EEEvNS_9FwdParamsE,"a",@progbits
	.sectionflags	@""
	.align	4
.nv.constant2._ZN10layer_norm13ln_fwd_kernelINS_13Kernel_traitsIf6__halfS2_S2_fjLj5120ELj1ELj1ELj4ELj16ENS_18Kernel_traits_baseILj5120EfS2_S2_S2_fjLj128EEEEELb1ELb0ELb0ELb1EEEvNS_9FwdParamsE:
        /*0000*/ 	.byte	0xe0, 0x0d, 0x00, 0x00, 0x20, 0x0e, 0x00, 0x00, 0xa0, 0x0d, 0x00, 0x00


//--------------------- .nv.constant2._ZN10layer_norm13ln_fwd_kernelINS_13Kernel_traitsIf6__halfS2_S2_fjLj5120ELj1ELj1ELj4ELj16ENS_18Kernel_traits_baseILj5120EfS2_S2_S2_fjLj128EEEEELb1ELb1ELb0ELb0EEEvNS_9FwdParamsE --------------------------
	.section	.nv.constant2._ZN10layer_norm13ln_fwd_kernelINS_13Kernel_traitsIf6__halfS2_S2_fjLj5120ELj1ELj1ELj4ELj16ENS_18Kernel_traits_baseILj5120EfS2_S2_S2_fjLj128EEEEELb1ELb1ELb0ELb0EEEvNS_9FwdParamsE,"a",@progbits
	.sectionflags	@""
	.align	4
.nv.constant2._ZN10layer_norm13ln_fwd_kernelINS_13Kernel_traitsIf6__halfS2_S2_fjLj5120ELj1ELj1ELj4ELj16ENS_18Kernel_traits_baseILj5120EfS2_S2_S2_fjLj128EEEEELb1ELb1ELb0ELb0EEEvNS_9FwdParamsE:
        /*0000*/ 	.byte	0x50, 0x14, 0x00, 0x00, 0x90, 0x14, 0x00, 0x00, 0x10, 0x14, 0x00, 0x00


//--------------------- .nv.constant2._ZN10layer_norm13ln_fwd_kernelINS_13Kernel_traitsIf6__halfS2_S2_fjLj5120ELj1ELj1ELj4ELj16ENS_18Kernel_traits_baseILj5120EfS2_S2_S2_fjLj128EEEEELb1ELb1ELb0ELb1EEEvNS_9FwdParamsE --------------------------
	.section	.nv.constant2._ZN10layer_norm13ln_fwd_kernelINS_13Kernel_traitsIf6__halfS2_S2_fjLj5120ELj1ELj1ELj4ELj16ENS_18Kernel_traits_baseILj5120EfS2_S2_S2_fjLj128EEEEELb1ELb1ELb0ELb1EEEvNS_9FwdParamsE,"a",@progbits
	.sectionflags	@""
	.align	4
.nv.constant2._ZN10layer_norm13ln_fwd_kernelINS_13Kernel_traitsIf6__halfS2_S2_fjLj5120ELj1ELj1ELj4ELj16ENS_18Kernel_traits_baseILj5120EfS2_S2_S2_fjLj128EEEEELb1ELb1ELb0ELb1EEEvNS_9FwdParamsE:
        /*0000*/ 	.byte	0x50, 0x0f, 0x00, 0x00, 0x90, 0x0f, 0x00, 0x00, 0x10, 0x0f, 0x00, 0x00


//--------------------- .nv.constant2._ZN10layer_norm13ln_fwd_kernelINS_13Kernel_traitsI6__halfS2_fS2_fjLj5120ELj1ELj1ELj4ELj16ENS_18Kernel_traits_baseILj5120ES2_S2_fS2_fjLj128EEEEELb1ELb0ELb0ELb0EEEvNS_9FwdParamsE --------------------------
	.section	.nv.constant2._ZN10layer_norm13ln_fwd_kernelINS_13Kernel_traitsI6__halfS2_fS2_fjLj5120ELj1ELj1ELj4ELj16ENS_18Kernel_traits_baseILj5120ES2_S2_fS2_fjLj128EEEEELb1ELb0ELb0ELb0EEEvNS_9FwdParamsE,"a",@progbits
	.sectionflags	@""
	.align	4
.nv.constant2._ZN10layer_norm13ln_fwd_kernelINS_13Kernel_traitsI6__halfS2_fS2_fjLj5120ELj1ELj1ELj4ELj16ENS_18Kernel_traits_baseILj5120ES2_S2_fS2_fjLj128EEEEELb1ELb0ELb0ELb0EEEvNS_9FwdParamsE:
        /*0000*/ 	.byte	0xe0, 0x10, 0x00, 0x00, 0x20, 0x11, 0x00, 0x00, 0xa0, 0x10, 0x00, 0x00


//--------------------- .nv.constant2._ZN10layer_norm13ln_fwd_kernelINS_13Kernel_traitsI6__halfS2_fS2_fjLj5120ELj1ELj1ELj4ELj16ENS_18Kernel_traits_baseILj5120ES2_S2_fS2_fjLj128EEEEELb1ELb0ELb0ELb1EEEvNS_9FwdParamsE --------------------------
	.section	.nv.constant2._ZN10layer_norm13ln_fwd_kernelINS_13Kernel_traitsI6__halfS2_fS2_fjLj5120ELj1ELj1ELj4ELj16ENS_18Kernel_traits_baseILj5120ES2_S2_fS2_fjLj128EEEEELb1ELb0ELb0ELb1EEEvNS_9FwdParamsE,"a",@progbits
	.sectionflags	@""
	.align	4
.nv.constant2._ZN10layer_norm13ln_fwd_kernelINS_13Kernel_traitsI6__halfS2_fS2_fjLj5120ELj1ELj1ELj4ELj16ENS_18Kernel_traits_baseILj5120ES2_S2_fS2_fjLj128EEEEELb1ELb0ELb0ELb1EEEvNS_9FwdParamsE:
        /*0000*/ 	.byte	0x30, 0x0e, 0x00, 0x00, 0x70, 0x0e, 0x00, 0x00, 0xf0, 0x0d, 0x00, 0x00


//--------------------- .nv.constant2._ZN10layer_norm13ln_fwd_kernelINS_13Kernel_traitsI6__halfS2_fS2_fjLj5120ELj1ELj1ELj4ELj16ENS_18Kernel_traits_baseILj5120ES2_S2_fS2_fjLj128EEEEELb1ELb1ELb0ELb0EEEvNS_9FwdParamsE --------------------------
	.section	.nv.constant2._ZN10layer_norm13ln_fwd_kernelINS_13Kernel_traitsI6__halfS2_fS2_fjLj5120ELj1ELj1ELj4ELj16ENS_18Kernel_traits_baseILj5120ES2_S2_fS2_fjLj128EEEEELb1ELb1ELb0ELb0EEEvNS_9FwdParamsE,"a",@progbits
	.sectionflags	@""
	.align	4
.nv.constant2._ZN10layer_norm13ln_fwd_kernelINS_13Kernel_traitsI6__halfS2_fS2_fjLj5120ELj1ELj1ELj4ELj16ENS_18Kernel_traits_baseILj5120ES2_S2_fS2_fjLj128EEEEELb1ELb1ELb0ELb0EEEvNS_9FwdParamsE:
        /*0000*/ 	.byte	0x50, 0x12, 0x00, 0x00, 0x90, 0x12, 0x00, 0x00, 0x10, 0x12, 0x00, 0x00


//--------------------- .nv.constant2._ZN10layer_norm13ln_fwd_kernelINS_13Kernel_traitsI6__halfS2_fS2_fjLj5120ELj1ELj1ELj4ELj16ENS_18Kernel_traits_baseILj5120ES2_S2_fS2_fjLj128EEEEELb1ELb1ELb0ELb1EEEvNS_9FwdParamsE --------------------------
	.section	.nv.constant2._ZN10layer_norm13ln_fwd_kernelINS_13Kernel_traitsI6__halfS2_fS2_fjLj5120ELj1ELj1ELj4ELj16ENS_18Kernel_traits_baseILj5120ES2_S2_fS2_fjLj128EEEEELb1ELb1ELb0ELb1EEEvNS_9FwdParamsE,"a",@progbits
	.sectionflags	@""
	.align	4
.nv.constant2._ZN10layer_norm13ln_fwd_kernelINS_13Kernel_traitsI6__halfS2_fS2_fjLj5120ELj1ELj1ELj4ELj16ENS_18Kernel_traits_baseILj5120ES2_S2_fS2_fjLj128EEEEELb1ELb1ELb0ELb1EEEvNS_9FwdParamsE:
        /*0000*/ 	.byte	0xc0, 0x0c, 0x00, 0x00, 0x00, 0x0d, 0x00, 0x00, 0x80, 0x0c, 0x00, 0x00


//--------------------- .nv.constant2._ZN10layer_norm13ln_fwd_kernelINS_13Kernel_traitsIf6__halffS2_fjLj5120ELj1ELj1ELj4ELj16ENS_18Kernel_traits_baseILj5120EfS2_fS2_fjLj128EEEEELb1ELb0ELb0ELb0EEEvNS_9FwdParamsE --------------------------
	.section	.nv.constant2._ZN10layer_norm13ln_fwd_kernelINS_13Kernel_traitsIf6__halffS2_fjLj5120ELj1ELj1ELj4ELj16ENS_18Kernel_traits_baseILj5120EfS2_fS2_fjLj128EEEEELb1ELb0ELb0ELb0EEEvNS_9FwdParamsE,"a",@progbits
	.sectionflags	@""
	.align	4
.nv.constant2._ZN10layer_norm13ln_fwd_kernelINS_13Kernel_traitsIf6__halffS2_fjLj5120ELj1ELj1ELj4ELj16ENS_18Kernel_traits_baseILj5120EfS2_fS2_fjLj128EEEEELb1ELb0ELb0ELb0EEEvNS_9FwdParamsE:
        /*0000*/ 	.byte	0x30, 0x12, 0x00, 0x00, 0x70, 0x12, 0x00, 0x00, 0xf0, 0x11, 0x00, 0x00


//--------------------- .nv.constant2._ZN10layer_norm13ln_fwd_kernelINS_13Kernel_traitsIf6__halffS2_fjLj5120ELj1ELj1ELj4ELj16ENS_18Kernel_traits_baseILj5120EfS2_fS2_fjLj128EEEEELb1ELb0ELb0ELb1EEEvNS_9FwdParamsE --------------------------
	.section	.nv.constant2._ZN10layer_norm13ln_fwd_kernelINS_13Kernel_traitsIf6__halffS2_fjLj5120ELj1ELj1ELj4ELj16ENS_18Kernel_traits_baseILj5120EfS2_fS2_fjLj128EEEEELb1ELb0ELb0ELb1EEEvNS_9FwdParamsE,"a",@progbits
	.sectionflags	@""
	.align	4
.nv.constant2._ZN10layer_norm13ln_fwd_kernelINS_13Kernel_traitsIf6__halffS2_fjLj5120ELj1ELj1ELj4ELj16ENS_18Kernel_traits_baseILj5120EfS2_fS2_fjLj128EEEEELb1ELb0ELb0ELb1EEEvNS_9FwdParamsE:
        /*0000*/ 	.byte	0xf0, 0x0d, 0x00, 0x00, 0x30, 0x0e, 0x00, 0x00, 0xb0, 0x0d, 0x00, 0x00


//--------------------- .nv.constant2._ZN10layer_norm13ln_fwd_kernelINS_13Kernel_traitsIf6__halffS2_fjLj5120ELj1ELj1ELj4ELj16ENS_18Kernel_traits_baseILj5120EfS2_fS2_fjLj128EEEEELb1ELb1ELb0ELb0EEEvNS_9FwdParamsE --------------------------
	.section	.nv.constant2._ZN10layer_norm13ln_fwd_kernelINS_13Kernel_traitsIf6__halffS2_fjLj5120ELj1ELj1ELj4ELj16ENS_18Kernel_traits_baseILj5120EfS2_fS2_fjLj128EEEEELb1ELb1ELb0ELb0EEEvNS_9FwdParamsE,"a",@progbits
	.sectionflags	@""
	.align	4
.nv.constant2._ZN10layer_norm13ln_fwd_kernelINS_13Kernel_traitsIf6__halffS2_fjLj5120ELj1ELj1ELj4ELj16ENS_18Kernel_traits_baseILj5120EfS2_fS2_fjLj128EEEEELb1ELb1ELb0ELb0EEEvNS_9FwdParamsE:
        /*0000*/ 	.byte	0x60, 0x14, 0x00, 0x00, 0xa0, 0x14, 0x00, 0x00, 0x20, 0x14, 0x00, 0x00


//--------------------- .nv.constant2._ZN10layer_norm13ln_fwd_kernelINS_13Kernel_traitsIf6__halffS2_fjLj5120ELj1ELj1ELj4ELj16ENS_18Kernel_traits_baseILj5120EfS2_fS2_fjLj128EEEEELb1ELb1ELb0ELb1EEEvNS_9FwdParamsE --------------------------
	.section	.nv.constant2._ZN10layer_norm13ln_fwd_kernelINS_13Kernel_traitsIf6__halffS2_fjLj5120ELj1ELj1ELj4ELj16ENS_18Kernel_traits_baseILj5120EfS2_fS2_fjLj128EEEEELb1ELb1ELb0ELb1EEEvNS_9FwdParamsE,"a",@progbits
	.sectionflags	@""
	.align	4
.nv.constant2._ZN10layer_norm13ln_fwd_kernelINS_13Kernel_traitsIf6__halffS2_fjLj5120ELj1ELj1ELj4ELj16ENS_18Kernel_traits_baseILj5120EfS2_fS2_fjLj128EEEEELb1ELb1ELb0ELb1EEEvNS_9FwdParamsE:
        /*0000*/ 	.byte	0x20, 0x0f, 0x00, 0x00, 0x60, 0x0f, 0x00, 0x00, 0xe0, 0x0e, 0x00, 0x00


//--------------------- .nv.constant2._ZN10layer_norm13ln_fwd_kernelINS_13Kernel_traitsI6__halfffffjLj5120ELj1ELj1ELj4ELj16ENS_18Kernel_traits_baseILj5120ES2_ffffjLj128EEEEELb1ELb0ELb0ELb0EEEvNS_9FwdParamsE --------------------------
	.section	.nv.constant2._ZN10layer_norm13ln_fwd_kernelINS_13Kernel_traitsI6__halfffffjLj5120ELj1ELj1ELj4ELj16ENS_18Kernel_traits_baseILj5120ES2_ffffjLj128EEEEELb1ELb0ELb0ELb0EEEvNS_9FwdParamsE,"a",@progbits
	.sectionflags	@""
	.align	4
.nv.constant2._ZN10layer_norm13ln_fwd_kernelINS_13Kernel_traitsI6__halfffffjLj5120ELj1ELj1ELj4ELj16ENS_18Kernel_traits_baseILj5120ES2_ffffjLj128EEEEELb1ELb0ELb0ELb0EEEvNS_9FwdParamsE:
        /*0000*/ 	.byte	0xe0, 0x18, 0x00, 0x00, 0x20, 0x19, 0x00, 0x00, 0xa0, 0x18, 0x00, 0x00


//--------------------- .nv.constant2._ZN10layer_norm13ln_fwd_kernelINS_13Kernel_traitsI6__halfffffjLj5120ELj1ELj1ELj4ELj16ENS_18Kernel_traits_baseILj5120ES2_ffffjLj128EEEEELb1ELb0ELb0ELb1EEEvNS_9FwdParamsE --------------------------
	.section	.nv.constant2._ZN10layer_norm13ln_fwd_kernelINS_13Kernel_traitsI6__halfffffjLj5120ELj1ELj1ELj4ELj16ENS_18Kernel_traits_baseILj5120ES2_ffffjLj128EEEEELb1ELb0ELb0ELb1EEEvNS_9FwdParamsE,"a",@progbits
	.sectionflags	@""
	.align	4
.nv.constant2._ZN10layer_norm13ln_fwd_kernelINS_13Kernel_traitsI6__halfffffjLj5120ELj1ELj1ELj4ELj16ENS_18Kernel_traits_baseILj5120ES2_ffffjLj128EEEEELb1ELb0ELb0ELb1EEEvNS_9FwdParamsE:
        /*0000*/ 	.byte	0x20, 0x12, 0x00, 0x00, 0x60, 0x12, 0x00, 0x00, 0xe0, 0x11, 0x00, 0x00


//--------------------- .nv.constant2._ZN10layer_norm13ln_fwd_kernelINS_13Kernel_traitsI6__halfffffjLj5120ELj1ELj1ELj4ELj16ENS_18Kernel_traits_baseILj5120ES2_ffffjLj128EEEEELb1ELb1ELb0ELb0EEEvNS_9FwdParamsE --------------------------
	.section	.nv.constant2._ZN10layer_norm13ln_fwd_kernelINS_13Kernel_traitsI6__halfffffjLj5120ELj1ELj1ELj4ELj16ENS_18Kernel_traits_baseILj5120ES2_ffffjLj128EEEEELb1ELb1ELb0ELb0EEEvNS_9FwdParamsE,"a",@progbits
	.sectionflags	@""
	.align	4
.nv.constant2._ZN10layer_norm13ln_fwd_kernelINS_13Kernel_traitsI6__halfffffjLj5120ELj1ELj1ELj4ELj16ENS_18Kernel_traits_baseILj5120ES2_ffffjLj128EEEEELb1ELb1ELb0ELb0EEEvNS_9FwdParamsE:
        /*0000*/ 	.byte	0x50, 0x21, 0x00, 0x00, 0x90, 0x21, 0x00, 0x00, 0x10, 0x21, 0x00, 0x00


//--------------------- .nv.constant2._ZN10layer_norm13ln_fwd_kernelINS_13Kernel_traitsI6__halfffffjLj5120ELj1ELj1ELj4ELj16ENS_18Kernel_traits_baseILj5120ES2_ffffjLj128EEEEELb1ELb1ELb0ELb1EEEvNS_9FwdParamsE --------------------------
	.section	.nv.constant2._ZN10layer_norm13ln_fwd_kernelINS_13Kernel_traitsI6__halfffffjLj5120ELj1ELj1ELj4ELj16ENS_18Kernel_traits_baseILj5120ES2_ffffjLj128EEEEELb1ELb1ELb0ELb1EEEvNS_9FwdParamsE,"a",@progbits
	.sectionflags	@""
	.align	4
.nv.constant2._ZN10layer_norm13ln_fwd_kernelINS_13Kernel_traitsI6__halfffffjLj5120ELj1ELj1ELj4ELj16ENS_18Kernel_traits_baseILj5120ES2_ffffjLj128EEEEELb1ELb1ELb0ELb1EEEvNS_9FwdParamsE:
        /*0000*/ 	.byte	0xc0, 0x17, 0x00, 0x00, 0x00, 0x18, 0x00, 0x00, 0x80, 0x17, 0x00, 0x00


//--------------------- .nv.constant2._ZN10layer_norm13ln_fwd_kernelINS_13Kernel_traitsIfffffjLj5120ELj1ELj1ELj4ELj16ENS_18Kernel_traits_baseILj5120EfffffjLj128EEEEELb1ELb0ELb0ELb0EEEvNS_9FwdParamsE --------------------------
	.section	.nv.constant2._ZN10layer_norm13ln_fwd_kernelINS_13Kernel_traitsIfffffjLj5120ELj1ELj1ELj4ELj16ENS_18Kernel_traits_baseILj5120EfffffjLj128EEEEELb1ELb0ELb0ELb0EEEvNS_9FwdParamsE,"a",@progbits
	.sectionflags	@""
	.align	4
.nv.constant2._ZN10layer_norm13ln_fwd_kernelINS_13Kernel_traitsIfffffjLj5120ELj1ELj1ELj4ELj16ENS_18Kernel_traits_baseILj5120EfffffjLj128EEEEELb1ELb0ELb0ELb0EEEvNS_9FwdParamsE:
        /*0000*/ 	.byte	0x00, 0x15, 0x00, 0x00, 0x40, 0x15, 0x00, 0x00, 0xc0, 0x14, 0x00, 0x00


//--------------------- .nv.constant2._ZN10layer_norm13ln_fwd_kernelINS_13Kernel_traitsIfffffjLj5120ELj1ELj1ELj4ELj16ENS_18Kernel_traits_baseILj5120EfffffjLj128EEEEELb1ELb0ELb0ELb1EEEvNS_9FwdParamsE --------------------------
	.section	.nv.constant2._ZN10layer_norm13ln_fwd_kernelINS_13Kernel_traitsIfffffjLj5120ELj1ELj1ELj4ELj16ENS_18Kernel_traits_baseILj5120EfffffjLj128EEEEELb1ELb0ELb0ELb1EEEvNS_9FwdParamsE,"a",@progbits
	.sectionflags	@""
	.align	4
.nv.constant2._ZN10layer_norm13ln_fwd_kernelINS_13Kernel_traitsIfffffjLj5120ELj1ELj1ELj4ELj16ENS_18Kernel_traits_baseILj5120EfffffjLj128EEEEELb1ELb0ELb0ELb1EEEvNS_9FwdParamsE:
        /*0000*/ 	.byte	0xb0, 0x0d, 0x00, 0x00, 0xf0, 0x0d, 0x00, 0x00, 0x70, 0x0d, 0x00, 0x00


//--------------------- .nv.constant2._ZN10layer_norm13ln_fwd_kernelINS_13Kernel_traitsIfffffjLj5120ELj1ELj1ELj4ELj16ENS_18Kernel_traits_baseILj5120EfffffjLj128EEEEELb1ELb1ELb0ELb0EEEvNS_9FwdParamsE --------------------------
	.section	.nv.constant2._ZN10layer_norm13ln_fwd_kernelINS_13Kernel_traitsIfffffjLj5120ELj1ELj1ELj4ELj16ENS_18Kernel_traits_baseILj5120EfffffjLj128EEEEELb1ELb1ELb0ELb0EEEvNS_9FwdParamsE,"a",@progbits
	.sectionflags	@""
	.align	4
.nv.constant2._ZN10layer_norm13ln_fwd_kernelINS_13Kernel_traitsIfffffjLj5120ELj1ELj1ELj4ELj16ENS_18Kernel_traits_baseILj5120EfffffjLj128EEEEELb1ELb1ELb0ELb0EEEvNS_9FwdParamsE:
        /*0000*/ 	.byte	0x40, 0x18, 0x00, 0x00, 0x80, 0x18, 0x00, 0x00, 0x00, 0x18, 0x00, 0x00


//--------------------- .nv.constant2._ZN10layer_norm13ln_fwd_kernelINS_13Kernel_traitsIfffffjLj5120ELj1ELj1ELj4ELj16ENS_18Kernel_traits_baseILj5120EfffffjLj128EEEEELb1ELb1ELb0ELb1EEEvNS_9FwdParamsE --------------------------
	.section	.nv.constant2._ZN10layer_norm13ln_fwd_kernelINS_13Kernel_traitsIfffffjLj5120ELj1ELj1ELj4ELj16ENS_18Kernel_traits_baseILj5120EfffffjLj128EEEEELb1ELb1ELb0ELb1EEEvNS_9FwdParamsE,"a",@progbits
	.sectionflags	@""
	.align	4
.nv.constant2._ZN10layer_norm13ln_fwd_kernelINS_13Kernel_traitsIfffffjLj5120ELj1ELj1ELj4ELj16ENS_18Kernel_traits_baseILj5120EfffffjLj128EEEEELb1ELb1ELb0ELb1EEEvNS_9FwdParamsE:
        /*0000*/ 	.byte	0x10, 0x0f, 0x00, 0x00, 0x50, 0x0f, 0x00, 0x00, 0xd0, 0x0e, 0x00, 0x00


//--------------------- .text._ZN10layer_norm13ln_fwd_kernelINS_13Kernel_traitsI13__nv_bfloat16S2_S2_S2_fjLj5120ELj1ELj1ELj4ELj16ENS_18Kernel_traits_baseILj5120ES2_S2_S2_S2_fjLj128EEEEELb0ELb0ELb0ELb0EEEvNS_9FwdParamsE --------------------------
	.section	.text._ZN10layer_norm13ln_fwd_kernelINS_13Kernel_traitsI13__nv_bfloat16S2_S2_S2_fjLj5120ELj1ELj1ELj4ELj16ENS_18Kernel_traits_baseILj5120ES2_S2_S2_S2_fjLj128EEEEELb0ELb0ELb0ELb0EEEvNS_9FwdParamsE,"ax",@progbits
	.align	128
        .global         _ZN10layer_norm13ln_fwd_kernelINS_13Kernel_traitsI13__nv_bfloat16S2_S2_S2_fjLj5120ELj1ELj1ELj4ELj16ENS_18Kernel_traits_baseILj5120ES2_S2_S2_S2_fjLj128EEEEELb0ELb0ELb0ELb0EEEvNS_9FwdParamsE
        .type           _ZN10layer_norm13ln_fwd_kernelINS_13Kernel_traitsI13__nv_bfloat16S2_S2_S2_fjLj5120ELj1ELj1ELj4ELj16ENS_18Kernel_traits_baseILj5120ES2_S2_S2_S2_fjLj128EEEEELb0ELb0ELb0ELb0EEEvNS_9FwdParamsE,@function
        .size           _ZN10layer_norm13ln_fwd_kernelINS_13Kernel_traitsI13__nv_bfloat16S2_S2_S2_fjLj5120ELj1ELj1ELj4ELj16ENS_18Kernel_traits_baseILj5120ES2_S2_S2_S2_fjLj128EEEEELb0ELb0ELb0ELb0EEEvNS_9FwdParamsE,(.L_x_33980 - _ZN10layer_norm13ln_fwd_kernelINS_13Kernel_traitsI13__nv_bfloat16S2_S2_S2_fjLj5120ELj1ELj1ELj4ELj16ENS_18Kernel_traits_baseILj5120ES2_S2_S2_S2_fjLj128EEEEELb0ELb0ELb0ELb0EEEvNS_9FwdParamsE)
        .other          _ZN10layer_norm13ln_fwd_kernelINS_13Kernel_traitsI13__nv_bfloat16S2_S2_S2_fjLj5120ELj1ELj1ELj4ELj16ENS_18Kernel_traits_baseILj5120ES2_S2_S2_S2_fjLj128EEEEELb0ELb0ELb0ELb0EEEvNS_9FwdParamsE,@"STO_CUDA_ENTRY STV_DEFAULT"
_ZN10layer_norm13ln_fwd_kernelINS_13Kernel_traitsI13__nv_bfloat16S2_S2_S2_fjLj5120ELj1ELj1ELj4ELj16ENS_18Kernel_traits_baseILj5120ES2_S2_S2_S2_fjLj128EEEEELb0ELb0ELb0ELb0EEEvNS_9FwdParamsE:
.text._ZN10layer_norm13ln_fwd_kernelINS_13Kernel_traitsI13__nv_bfloat16S2_S2_S2_fjLj5120ELj1ELj1ELj4ELj16ENS_18Kernel_traits_baseILj5120ES2_S2_S2_S2_fjLj128EEEEELb0ELb0ELb0ELb0EEEvNS_9FwdParamsE:
[----:B------:R-:W-:Y:S01]  /*0000*/  LDC R1, c[0x0][0x37c] ;  /* 0x0000df00ff017b82 */ /* 0x000fe20000000800 */
[----:B------:R-:W0:Y:S01]  /*0010*/  S2R R0, SR_TID.X ;  /* 0x0000000000007919 */ /* 0x000e220000002100 */
[----:B------:R-:W1:Y:S06]  /*0020*/  LDCU.64 UR8, c[0x0][0x438] ;  /* 0x00008700ff0877ac */ /* 0x000e6c0008000a00 */
[----:B------:R-:W2:Y:S01]  /*0030*/  LDC R22, c[0x0][0x388] ;  /* 0x0000e200ff167b82 */ /* 0x000ea20000000800 */
[----:B------:R-:W-:Y:S01]  /*0040*/  BSSY.RECONVERGENT B0, `(.L_x_0) ;  /* 0x000005f000007945 */ /* 0x000fe20003800200 */
[----:B------:R-:W3:Y:S06]  /*0050*/  LDCU.64 UR6, c[0x0][0x358] ;  /* 0x00006b00ff0677ac */ /* 0x000eec0008000a00 */
[----:B------:R-:W4:Y:S01]  /*0060*/  S2UR UR4, SR_CTAID.X ;  /* 0x00000000000479c3 */ /* 0x000f220000002500 */
[----:B-1----:R-:W-:-:S04]  /*0070*/  UISETP.NE.U32.AND UP0, UPT, UR8, URZ, UPT ;  /* 0x000000ff0800728c */ /* 0x002fc8000bf05070 */
[----:B------:R-:W-:Y:S01]  /*0080*/  UISETP.NE.AND.EX UP0, UPT, UR9, URZ, UPT, UP0 ;  /* 0x000000ff0900728c */ /* 0x000fe2000bf05300 */
[----:B--2---:R-:W-:-:S04]  /*0090*/  SHF.R.S32.HI R3, RZ, 0x1f, R22 ;  /* 0x0000001fff037819 */ /* 0x004fc80000011416 */
[----:B------:R-:W-:Y:S02]  /*00a0*/  LEA.HI R22, R3, R22, RZ, 0x3 ;  /* 0x0000001603167211 */ /* 0x000fe400078f18ff */
[C---:B0-----:R-:W-:Y:S02]  /*00b0*/  LOP3.LUT R23, R0.reuse, 0x60, RZ, 0xc0, !PT ;  /* 0x0000006000177812 */ /* 0x041fe400078ec0ff */
[----:B------:R-:W-:Y:S02]  /*00c0*/  LOP3.LUT R3, R0, 0x1f, RZ, 0xc0, !PT ;  /* 0x0000001f00037812 */ /* 0x000fe400078ec0ff */
[----:B------:R-:W-:Y:S02]  /*00d0*/  LOP3.LUT R2, R23, 0x1f, R0, 0xf8, !PT ;  /* 0x0000001f17027812 */ /* 0x000fe400078ef800 */
[----:B----4-:R-:W-:Y:S02]  /*00e0*/  MOV R4, UR4 ;  /* 0x0000000400047c02 */ /* 0x010fe40008000f00 */
[----:B------:R-:W-:-:S04]  /*00f0*/  LOP3.LUT R5, R2, 0x7f, RZ, 0x3c, !PT ;  /* 0x0000007f02057812 */ /* 0x000fc800078e3cff */
[----:B------:R-:W-:Y:S01]  /*0100*/  LEA.HI.SX32 R5, R22, R5, 0x1d ;  /* 0x0000000516057211 */ /* 0x000fe200078feaff */
[----:B---3--:R-:W-:Y:S06]  /*0110*/  BRA.U !UP0, `(.L_x_1) ;  /* 0x0000000108a87547 */ /* 0x008fec000b800000 */
[C---:B------:R-:W-:Y:S02]  /*0120*/  ISETP.GE.U32.AND P1, PT, R5.reuse, 0x100, PT ;  /* 0x000001000500780c */ /* 0x040fe40003f26070 */
[C---:B------:R-:W-:Y:S02]  /*0130*/  ISETP.GE.U32.AND P2, PT, R5.reuse, 0x180, PT ;  /* 0x000001800500780c */ /* 0x040fe40003f46070 */
[C---:B------:R-:W-:Y:S02]  /*0140*/  ISETP.GE.U32.AND P3, PT, R5.reuse, 0x200, PT ;  /* 0x000002000500780c */ /* 0x040fe40003f66070 */
[----:B------:R-:W-:Y:S02]  /*0150*/  ISETP.GE.U32.AND P0, PT, R5, 0x80, PT ;  /* 0x000000800500780c */ /* 0x000fe40003f06070 */
[----:B------:R-:W-:-:S05]  /*0160*/  MOV R25, R2 ;  /* 0x0000000200197202 */ /* 0x000fca0000000f00 */
[----:B------:R-:W0:Y:S06]  /*0170*/  @P1 LDC.64 R10, c[0x0][0x3d0] ;  /* 0x0000f400ff0a1b82 */ /* 0x000e2c0000000a00 */
[----:B------:R-:W-:Y:S02]  /*0180*/  @P0 LOP3.LUT R25, R2, 0x80, RZ, 0xfc, !PT ;  /* 0x0000008002190812 */ /* 0x000fe400078efcff */
[----:B------:R-:W1:Y:S08]  /*0190*/  @P1 LDC.64 R12, c[0x0][0x438] ;  /* 0x00010e00ff0c1b82 */ /* 0x000e700000000a00 */
[----:B------:R-:W2:Y:S08]  /*01a0*/  @P2 LDC.64 R14, c[0x0][0x3d0] ;  /* 0x0000f400ff0e2b82 */ /* 0x000eb00000000a00 */
[----:B------:R-:W3:Y:S01]  /*01b0*/  @P2 LDC.64 R16, c[0x0][0x438] ;  /* 0x00010e00ff102b82 */ /* 0x000ee20000000a00 */
[----:B0-----:R-:W-:-:S05]  /*01c0*/  @P1 IMAD.WIDE.U32 R10, R25, 0x10, R10 ;  /* 0x00000010190a1825 */ /* 0x001fca00078e000a */
[----:B------:R0:W5:Y:S02]  /*01d0*/  @P1 LDG.E.128 R64, desc[UR6][R10.64] ;  /* 0x000000060a401981 */ /* 0x000164000c1e1d00 */
[----:B------:R-:W4:Y:S01]  /*01e0*/  @P3 LDC.64 R18, c[0x0][0x3d0] ;  /* 0x0000f400ff123b82 */ /* 0x000f220000000a00 */
[C---:B-1----:R-:W-:Y:S01]  /*01f0*/  @P1 IMAD.WIDE.U32 R12, R25.reuse, 0x10, R12 ;  /* 0x00000010190c1825 */ /* 0x042fe200078e000c */
[----:B------:R-:W-:-:S04]  /*0200*/  @P1 IADD3 R25, PT, PT, R25, 0x80, RZ ;  /* 0x0000008019191810 */ /* 0x000fc80007ffe0ff */
[----:B------:R0:W5:Y:S02]  /*0210*/  @P1 LD.E.128 R60, desc[UR6][R12.64] ;  /* 0x000000060c3c1980 */ /* 0x000164000c101d00 */
[----:B------:R-:W1:Y:S01]  /*0220*/  @P3 LDC.64 R20, c[0x0][0x438] ;  /* 0x00010e00ff143b82 */ /* 0x000e620000000a00 */
[----:B--2---:R-:W-:-:S05]  /*0230*/  @P2 IMAD.WIDE.U32 R14, R25, 0x10, R14 ;  /* 0x00000010190e2825 */ /* 0x004fca00078e000e */
[----:B------:R0:W5:Y:S01]  /*0240*/  @P2 LDG.E.128 R56, desc[UR6][R14.64] ;  /* 0x000000060e382981 */ /* 0x000162000c1e1d00 */
[C---:B---3--:R-:W-:Y:S01]  /*0250*/  @P2 IMAD.WIDE.U32 R16, R25.reuse, 0x10, R16 ;  /* 0x0000001019102825 */ /* 0x048fe200078e0010 */
[----:B------:R-:W-:Y:S01]  /*0260*/  @P2 IADD3 R25, PT, PT, R25, 0x80, RZ ;  /* 0x0000008019192810 */ /* 0x000fe20007ffe0ff */
[----:B------:R-:W2:Y:S03]  /*0270*/  @P0 LDC.64 R6, c[0x0][0x3d0] ;  /* 0x0000f400ff060b82 */ /* 0x000ea60000000a00 */
[----:B------:R0:W5:Y:S01]  /*0280*/  @P2 LD.E.128 R52, desc[UR6][R16.64] ;  /* 0x0000000610342980 */ /* 0x000162000c101d00 */
[----:B----4-:R-:W-:-:S04]  /*0290*/  @P3 IMAD.WIDE.U32 R18, R25, 0x10, R18 ;  /* 0x0000001019123825 */ /* 0x010fc800078e0012 */
[----:B------:R-:W3:Y:S01]  /*02a0*/  @P0 LDC.64 R8, c[0x0][0x438] ;  /* 0x00010e00ff080b82 */ /* 0x000ee20000000a00 */
[----:B------:R0:W5:Y:S01]  /*02b0*/  @P3 LDG.E.128 R48, desc[UR6][R18.64] ;  /* 0x0000000612303981 */ /* 0x000162000c1e1d00 */
[----:B-1----:R-:W-:-:S05]  /*02c0*/  @P3 IMAD.WIDE.U32 R20, R25, 0x10, R20 ;  /* 0x0000001019143825 */ /* 0x002fca00078e0014 */
[----:B------:R0:W5:Y:S01]  /*02d0*/  @P3 LD.E.128 R44, desc[UR6][R20.64] ;  /* 0x00000006142c3980 */ /* 0x000162000c101d00 */
[----:B--2---:R-:W-:-:S05]  /*02e0*/  @P0 IMAD.WIDE.U32 R6, R2, 0x10, R6 ;  /* 0x0000001002060825 */ /* 0x004fca00078e0006 */
[----:B------:R0:W5:Y:S01]  /*02f0*/  @P0 LDG.E.128 R72, desc[UR6][R6.64] ;  /* 0x0000000606480981 */ /* 0x000162000c1e1d00 */
[----:B---3--:R-:W-:-:S05]  /*0300*/  @P0 IMAD.WIDE.U32 R8, R2, 0x10, R8 ;  /* 0x0000001002080825 */ /* 0x008fca00078e0008 */
[----:B------:R0:W5:Y:S01]  /*0310*/  @P0 LD.E.128 R68, desc[UR6][R8.64] ;  /* 0x0000000608440980 */ /* 0x000162000c101d00 */
[----:B------:R-:W-:Y:S01]  /*0320*/  ISETP.GE.U32.AND P0, PT, R5, 0x280, PT ;  /* 0x000002800500780c */ /* 0x000fe20003f06070 */
[----:B------:R-:W-:-:S12]  /*0330*/  @P3 VIADD R25, R25, 0x80 ;  /* 0x0000008019193836 */ /* 0x000fd80000000000 */
[----:B0-----:R-:W-:Y:S05]  /*0340*/  @!P0 BRA `(.L_x_2) ;  /* 0x0000000000b88947 */ /* 0x001fea0003800000 */
[----:B------:R-:W0:Y:S08]  /*0350*/  LDC.64 R40, c[0x0][0x3d0] ;  /* 0x0000f400ff287b82 */ /* 0x000e300000000a00 */
[----:B------:R-:W1:Y:S01]  /*0360*/  LDC.64 R36, c[0x0][0x438] ;  /* 0x00010e00ff247b82 */ /* 0x000e620000000a00 */
[----:B0-----:R-:W-:-:S06]  /*0370*/  IMAD.WIDE.U32 R40, R25, 0x10, R40 ;  /* 0x0000001019287825 */ /* 0x001fcc00078e0028 */
[----:B------:R-:W5:Y:S01]  /*0380*/  LDG.E.128 R40, desc[UR6][R40.64] ;  /* 0x0000000628287981 */ /* 0x000f62000c1e1d00 */
[----:B-1----:R-:W-:-:S06]  /*0390*/  IMAD.WIDE.U32 R36, R25, 0x10, R36 ;  /* 0x0000001019247825 */ /* 0x002fcc00078e0024 */
[----:B------:R-:W5:Y:S01]  /*03a0*/  LD.E.128 R36, desc[UR6][R36.64] ;  /* 0x0000000624247980 */ /* 0x000f62000c101d00 */
[----:B------:R-:W-:Y:S05]  /*03b0*/  BRA `(.L_x_2) ;  /* 0x00000000009c7947 */ /* 0x000fea0003800000 */
.L_x_1:
[C---:B------:R-:W-:Y:S02]  /*03c0*/  ISETP.GE.U32.AND P1, PT, R5.reuse, 0x100, PT ;  /* 0x000001000500780c */ /* 0x040fe40003f26070 */
[C---:B------:R-:W-:Y:S02]  /*03d0*/  ISETP.GE.U32.AND P2, PT, R5.reuse, 0x180, PT ;  /* 0x000001800500780c */ /* 0x040fe40003f46070 */
[C---:B------:R-:W-:Y:S02]  /*03e0*/  ISETP.GE.U32.AND P3, PT, R5.reuse, 0x200, PT ;  /* 0x000002000500780c */ /* 0x040fe40003f66070 */
[C---:B------:R-:W-:Y:S02]  /*03f0*/  ISETP.GE.U32.AND P0, PT, R5.reuse, 0x80, PT ;  /* 0x000000800500780c */ /* 0x040fe40003f06070 */
[----:B------:R-:W-:Y:S02]  /*0400*/  ISETP.GE.U32.AND P4, PT, R5, 0x280, PT ;  /* 0x000002800500780c */ /* 0x000fe40003f86070 */
[----:B------:R-:W-:-:S03]  /*0410*/  MOV R19, R2 ;  /* 0x0000000200137202 */ /* 0x000fc60000000f00 */
[----:B------:R-:W0:Y:S06]  /*0420*/  @P1 LDC.64 R6, c[0x0][0x3d0] ;  /* 0x0000f400ff061b82 */ /* 0x000e2c0000000a00 */
[----:B------:R-:W-:Y:S02]  /*0430*/  @P0 LOP3.LUT R19, R2, 0x80, RZ, 0xfc, !PT ;  /* 0x0000008002130812 */ /* 0x000fe400078efcff */
[----:B------:R-:W1:Y:S08]  /*0440*/  @P2 LDC.64 R8, c[0x0][0x3d0] ;  /* 0x0000f400ff082b82 */ /* 0x000e700000000a00 */
[----:B------:R-:W2:Y:S08]  /*0450*/  @P3 LDC.64 R14, c[0x0][0x3d0] ;  /* 0x0000f400ff0e3b82 */ /* 0x000eb00000000a00 */
[----:B------:R-:W3:Y:S01]  /*0460*/  @P4 LDC.64 R16, c[0x0][0x3d0] ;  /* 0x0000f400ff104b82 */ /* 0x000ee20000000a00 */
[C---:B0-----:R-:W-:Y:S01]  /*0470*/  @P1 IMAD.WIDE.U32 R6, R19.reuse, 0x10, R6 ;  /* 0x0000001013061825 */ /* 0x041fe200078e0006 */
[----:B------:R-:W-:-:S04]  /*0480*/  @P1 IADD3 R19, PT, PT, R19, 0x80, RZ ;  /* 0x0000008013131810 */ /* 0x000fc80007ffe0ff */
[----:B------:R0:W5:Y:S02]  /*0490*/  @P1 LDG.E.128 R64, desc[UR6][R6.64] ;  /* 0x0000000606401981 */ /* 0x000164000c1e1d00 */
[----:B------:R-:W4:Y:S01]  /*04a0*/  @P0 LDC.64 R10, c[0x0][0x3d0] ;  /* 0x0000f400ff0a0b82 */ /* 0x000f220000000a00 */
[C---:B-1----:R-:W-:Y:S01]  /*04b0*/  @P2 IMAD.WIDE.U32 R12, R19.reuse, 0x10, R8 ;  /* 0x00000010130c2825 */ /* 0x042fe200078e0008 */
[----:B------:R-:W-:-:S04]  /*04c0*/  @P2 IADD3 R19, PT, PT, R19, 0x80, RZ ;  /* 0x0000008013132810 */ /* 0x000fc80007ffe0ff */
[----:B------:R0:W5:Y:S01]  /*04d0*/  @P2 LDG.E.128 R56, desc[UR6][R12.64] ;  /* 0x000000060c382981 */ /* 0x000162000c1e1d00 */
[C---:B--2---:R-:W-:Y:S01]  /*04e0*/  @P3 IMAD.WIDE.U32 R14, R19.reuse, 0x10, R14 ;  /* 0x00000010130e3825 */ /* 0x044fe200078e000e */
[----:B------:R-:W-:-:S04]  /*04f0*/  @P3 IADD3 R19, PT, PT, R19, 0x80, RZ ;  /* 0x0000008013133810 */ /* 0x000fc80007ffe0ff */
[----:B------:R0:W5:Y:S01]  /*0500*/  @P3 LDG.E.128 R48, desc[UR6][R14.64] ;  /* 0x000000060e303981 */ /* 0x000162000c1e1d00 */
[----:B---3--:R-:W-:-:S05]  /*0510*/  @P4 IMAD.WIDE.U32 R8, R19, 0x10, R16 ;  /* 0x0000001013084825 */ /* 0x008fca00078e0010 */
[----:B------:R0:W5:Y:S01]  /*0520*/  @P4 LDG.E.128 R40, desc[UR6][R8.64] ;  /* 0x0000000608284981 */ /* 0x000162000c1e1d00 */
[----:B----4-:R-:W-:-:S05]  /*0530*/  @P0 IMAD.WIDE.U32 R10, R2, 0x10, R10 ;  /* 0x00000010020a0825 */ /* 0x010fca00078e000a */
[----:B------:R0:W5:Y:S01]  /*0540*/  @P0 LDG.E.128 R72, desc[UR6][R10.64] ;  /* 0x000000060a480981 */ /* 0x000162000c1e1d00 */
[----:B------:R-:W-:Y:S02]  /*0550*/  HFMA2 R54, -RZ, RZ, 0, 0 ;  /* 0x00000000ff367431 */ /* 0x000fe400000001ff */
[----:B------:R-:W-:Y:S02]  /*0560*/  HFMA2 R70, -RZ, RZ, 0, 0 ;  /* 0x00000000ff467431 */ /* 0x000fe400000001ff */
[----:B------:R-:W-:Y:S01]  /*0570*/  IMAD.MOV.U32 R46, RZ, RZ, RZ ;  /* 0x000000ffff2e7224 */ /* 0x000fe200078e00ff */
[----:B------:R-:W-:Y:S02]  /*0580*/  CS2R R44, SRZ ;  /* 0x00000000002c7805 */ /* 0x000fe4000001ff00 */
[----:B------:R-:W-:Y:S02]  /*0590*/  CS2R R52, SRZ ;  /* 0x0000000000347805 */ /* 0x000fe4000001ff00 */
[----:B------:R-:W-:-:S02]  /*05a0*/  MOV R62, RZ ;  /* 0x000000ff003e7202 */ /* 0x000fc40000000f00 */
[----:B------:R-:W-:Y:S02]  /*05b0*/  CS2R R60, SRZ ;  /* 0x00000000003c7805 */ /* 0x000fe4000001ff00 */
[----:B------:R-:W-:Y:S02]  /*05c0*/  CS2R R68, SRZ ;  /* 0x0000000000447805 */ /* 0x000fe4000001ff00 */
[----:B------:R-:W-:Y:S02]  /*05d0*/  @P4 CS2R R38, SRZ ;  /* 0x0000000000264805 */ /* 0x000fe4000001ff00 */
[----:B------:R-:W-:Y:S02]  /*05e0*/  @P4 CS2R R36, SRZ ;  /* 0x0000000000244805 */ /* 0x000fe4000001ff00 */
[----:B------:R-:W-:Y:S01]  /*05f0*/  @P1 MOV R63, RZ ;  /* 0x000000ff003f1202 */ /* 0x000fe20000000f00 */
[----:B------:R-:W-:Y:S01]  /*0600*/  @P2 IMAD.MOV.U32 R55, RZ, RZ, RZ ;  /* 0x000000ffff372224 */ /* 0x000fe200078e00ff */
[----:B------:R-:W-:-:S02]  /*0610*/  @P3 MOV R47, RZ ;  /* 0x000000ff002f3202 */ /* 0x000fc40000000f00 */
[----:B0-----:R-:W-:-:S07]  /*0620*/  @P0 MOV R71, RZ ;  /* 0x000000ff00470202 */ /* 0x001fce0000000f00 */
.L_x_2:
[----:B------:R-:W-:Y:S05]  /*0630*/  BSYNC.RECONVERGENT B0 ;  /* 0x0000000000007941 */ /* 0x000fea0003800200 */
.L_x_0:
[----:B------:R-:W0:Y:S02]  /*0640*/  LDCU UR4, c[0x0][0x384] ;  /* 0x00007080ff0477ac */ /* 0x000e240008000800 */
[----:B0-----:R-:W-:-:S13]  /*0650*/  ISETP.GE.AND P0, PT, R4, UR4, PT ;  /* 0x0000000404007c0c */ /* 0x001fda000bf06270 */
[----:B------:R-:W-:Y:S05]  /*0660*/  @P0 EXIT ;  /* 0x000000000000094d */ /* 0x000fea0003800000 */
[----:B------:R-:W0:Y:S01]  /*0670*/  LDCU.64 UR4, c[0x0][0x3e0] ;  /* 0x00007c00ff0477ac */ /* 0x000e220008000a00 */
[----:B------:R-:W-:Y:S02]  /*0680*/  SHF.R.S32.HI R22, RZ, 0x3, R22 ;  /* 0x00000003ff167819 */ /* 0x000fe40000011416 */
[----:B-----5:R-:W-:Y:S01]  /*0690*/  PRMT R9, R38, 0x7632, R9 ;  /* 0x0000763226097816 */ /* 0x020fe20000000009 */
[----:B------:R-:W-:Y:S01]  /*06a0*/  UPLOP3.LUT UP1, UPT, UPT, UPT, UPT, 0x40, 0x4 ;  /* 0x000000000004789c */ /* 0x000fe20003f2e870 */
[C---:B------:R-:W-:Y:S01]  /*06b0*/  LOP3.LUT R6, R22.reuse, 0x7f, RZ, 0xc0, !PT ;  /* 0x0000007f16067812 */ /* 0x040fe200078ec0ff */
[----:B------:R-:W1:Y:S01]  /*06c0*/  LDCU UR11, c[0x0][0x388] ;  /* 0x00007100ff0b77ac */ /* 0x000e620008000800 */
[----:B------:R-:W-:Y:S02]  /*06d0*/  SHF.L.U32 R22, R22, 0x1, RZ ;  /* 0x0000000116167819 */ /* 0x000fe400000006ff */
[----:B------:R-:W-:Y:S01]  /*06e0*/  PRMT R10, R42, 0x7632, R10 ;  /* 0x000076322a0a7816 */ /* 0x000fe2000000000a */
[----:B------:R-:W-:Y:S01]  /*06f0*/  IMAD R7, R3, -0x20, R6 ;  /* 0xffffffe003077824 */ /* 0x000fe200078e0206 */
[----:B------:R-:W-:Y:S01]  /*0700*/  VIADDMNMX R6, R6, -R23, RZ, !PT ;  /* 0x8000001706067246 */ /* 0x000fe200078001ff */
[----:B------:R-:W2:Y:S01]  /*0710*/  LDCU UR10, c[0x0][0x400] ;  /* 0x00008000ff0a77ac */ /* 0x000ea20008000800 */
[----:B------:R-:W-:-:S02]  /*0720*/  PRMT R11, R37, 0x7632, R11 ;  /* 0x00007632250b7816 */ /* 0x000fc4000000000b */
[----:B------:R-:W-:Y:S01]  /*0730*/  VIMNMX R8, PT, PT, RZ, R7, !PT ;  /* 0x00000007ff087248 */ /* 0x000fe20007fe0100 */
[----:B------:R-:W3:Y:S01]  /*0740*/  LDCU.64 UR8, c[0x0][0x3a0] ;  /* 0x00007400ff0877ac */ /* 0x000ee20008000a00 */
[----:B------:R-:W-:Y:S02]  /*0750*/  LOP3.LUT R7, R22, 0xffffff00, RZ, 0xc0, !PT ;  /* 0xffffff0016077812 */ /* 0x000fe400078ec0ff */
[----:B------:R-:W-:Y:S01]  /*0760*/  VIMNMX R6, PT, PT, R6, 0x20, PT ;  /* 0x0000002006067848 */ /* 0x000fe20003fe0100 */
[----:B0-----:R-:W-:Y:S01]  /*0770*/  UISETP.NE.U32.AND UP0, UPT, UR4, URZ, UPT ;  /* 0x000000ff0400728c */ /* 0x001fe2000bf05070 */
[----:B------:R-:W-:Y:S01]  /*0780*/  VIMNMX R8, PT, PT, R8, 0x20, PT ;  /* 0x0000002008087848 */ /* 0x000fe20003fe0100 */
[----:B------:R-:W0:Y:S01]  /*0790*/  LDCU.U8 UR4, c[0x0][0x410] ;  /* 0x00008200ff0477ac */ /* 0x000e220008000000 */
[----:B------:R-:W-:Y:S02]  /*07a0*/  LEA R32, R6, R7, 0x3 ;  /* 0x0000000706207211 */ /* 0x000fe400078e18ff */
[----:B------:R-:W-:Y:S01]  /*07b0*/  PRMT R12, R41, 0x7632, R12 ;  /* 0x00007632290c7816 */ /* 0x000fe2000000000c */
[----:B------:R-:W-:Y:S01]  /*07c0*/  UISETP.NE.AND.EX UP0, UPT, UR5, URZ, UPT, UP0 ;  /* 0x000000ff0500728c */ /* 0x000fe2000bf05300 */
[----:B------:R-:W-:Y:S01]  /*07d0*/  I2FP.F32.U32 R32, R32 ;  /* 0x0000002000207245 */ /* 0x000fe20000201000 */
[--C-:B------:R-:W-:Y:S01]  /*07e0*/  IMAD R6, R8, 0x8, R7.reuse ;  /* 0x0000000808067824 */ /* 0x100fe200078e0207 */
[----:B------:R-:W-:-:S02]  /*07f0*/  PRMT R7, R39, 0x7632, R7 ;  /* 0x0000763227077816 */ /* 0x000fc40000000007 */
[----:B------:R4:W1:Y:S01]  /*0800*/  MUFU.RCP R88, R32 ;  /* 0x0000002000587308 */ /* 0x0008620000001000 */
[----:B------:R-:W-:Y:S02]  /*0810*/  PRMT R8, R43, 0x7632, R8 ;  /* 0x000076322b087816 */ /* 0x000fe40000000008 */
[----:B------:R-:W-:Y:S02]  /*0820*/  PRMT R13, R36, 0x7632, R13 ;  /* 0x00007632240d7816 */ /* 0x000fe4000000000d */
[----:B------:R-:W-:Y:S02]  /*0830*/  PRMT R14, R40, 0x7632, R14 ;  /* 0x00007632280e7816 */ /* 0x000fe4000000000e */
[----:B------:R-:W-:Y:S02]  /*0840*/  PRMT R15, R47, 0x7632, R15 ;  /* 0x000076322f0f7816 */ /* 0x000fe4000000000f */
[----:B0-----:R-:W-:Y:S02]  /*0850*/  ISETP.NE.AND P1, PT, RZ, UR4, PT ;  /* 0x00000004ff007c0c */ /* 0x001fe4000bf25270 */
[----:B------:R-:W-:-:S02]  /*0860*/  PRMT R16, R51, 0x7632, R16 ;  /* 0x0000763233107816 */ /* 0x000fc40000000010 */
[----:B------:R-:W-:Y:S02]  /*0870*/  PRMT R17, R46, 0x7632, R17 ;  /* 0x000076322e117816 */ /* 0x000fe40000000011 */
[----:B------:R-:W-:Y:S02]  /*0880*/  PRMT R18, R50, 0x7632, R18 ;  /* 0x0000763232127816 */ /* 0x000fe40000000012 */
[----:B------:R-:W-:Y:S02]  /*0890*/  PRMT R19, R45, 0x7632, R19 ;  /* 0x000076322d137816 */ /* 0x000fe40000000013 */
[----:B------:R-:W-:Y:S02]  /*08a0*/  PRMT R20, R49, 0x7632, R20 ;  /* 0x0000763231147816 */ /* 0x000fe40000000014 */
[----:B------:R-:W-:Y:S02]  /*08b0*/  PRMT R21, R44, 0x7632, R21 ;  /* 0x000076322c157816 */ /* 0x000fe40000000015 */
        /* <DEDUP_REMOVED lines=20> */
[----:B------:R-:W-:Y:S02]  /*0a00*/  PLOP3.LUT P0, PT, PT, PT, UP0, 0x80, 0x8 ;  /* 0x000000000008781c */ /* 0x000fe40003f0f008 */
[----:B------:R-:W-:Y:S02]  /*0a10*/  PRMT R93, R74, 0x7632, R93 ;  /* 0x000076324a5d7816 */ /* 0x000fe4000000005d */
[----:B------:R-:W-:Y:S02]  /*0a20*/  P2R R99, PR, RZ, 0x2 ;  /* 0x00000002ff637803 */ /* 0x000fe40000000000 */
[----:B------:R-:W-:Y:S02]  /*0a30*/  PRMT R94, R69, 0x7632, R94 ;  /* 0x00007632455e7816 */ /* 0x000fe4000000005e */
[----:B------:R-:W-:-:S02]  /*0a40*/  PRMT R95, R73, 0x7632, R95 ;  /* 0x00007632495f7816 */ /* 0x000fc4000000005f */
[----:B------:R-:W-:Y:S02]  /*0a50*/  PRMT R96, R68, 0x7632, R96 ;  /* 0x0000763244607816 */ /* 0x000fe40000000060 */
[----:B------:R-:W-:Y:S02]  /*0a60*/  PRMT R97, R72, 0x7632, R97 ;  /* 0x0000763248617816 */ /* 0x000fe40000000061 */
[----:B-1234-:R-:W-:-:S07]  /*0a70*/  SHF.R.U32.HI R98, RZ, 0x5, R0 ;  /* 0x00000005ff627819 */ /* 0x01efce0000011600 */
.L_x_38:
[----:B------:R-:W0:Y:S08]  /*0a80*/  @P0 LDC.64 R76, c[0x0][0x3e0] ;  /* 0x0000f800ff4c0b82 */ /* 0x000e300000000a00 */
[----:B------:R-:W1:Y:S01]  /*0a90*/  LDC.64 R90, c[0x0][0x3e0] ;  /* 0x0000f800ff5a7b82 */ /* 0x000e620000000a00 */
[----:B0-----:R-:W-:-:S06]  /*0aa0*/  @P0 IMAD.WIDE R76, R4, 0x2, R76 ;  /* 0x00000002044c0825 */ /* 0x001fcc00078e024c */
[----:B------:R-:W2:Y:S01]  /*0ab0*/  @P0 LDG.E.U16 R76, desc[UR6][R76.64] ;  /* 0x000000064c4c0981 */ /* 0x000ea2000c1e1500 */
[----:B------:R-:W-:Y:S01]  /*0ac0*/  IMAD R78, R4, UR11, RZ ;  /* 0x0000000b044e7c24 */ /* 0x000fe2000f8e02ff */
[----:B------:R-:W-:Y:S01]  /*0ad0*/  ISETP.GE.U32.AND P4, PT, R5, 0x80, PT ;  /* 0x000000800500780c */ /* 0x000fe20003f86070 */
[----:B------:R-:W-:Y:S01]  /*0ae0*/  HFMA2 R141, -RZ, RZ, 1.875, 0 ;  /* 0x3f800000ff8d7431 */ /* 0x000fe200000001ff */
[----:B-1----:R-:W-:Y:S01]  /*0af0*/  LOP3.LUT P5, RZ, R90, UR8, RZ, 0xfc, !PT ;  /* 0x000000085aff7c12 */ /* 0x002fe2000f8afcff */
[----:B------:R-:W-:Y:S01]  /*0b00*/  BSSY.RECONVERGENT B0, `(.L_x_3) ;  /* 0x000006a000007945 */ /* 0x000fe20003800200 */
[----:B------:R-:W-:Y:S02]  /*0b10*/  SHF.R.S32.HI R79, RZ, 0x1f, R78 ;  /* 0x0000001fff4f7819 */ /* 0x000fe4000001144e */
[----:B------:R-:W-:Y:S02]  /*0b20*/  LOP3.LUT P5, RZ, R91, UR9, RZ, 0xfc, P5 ;  /* 0x000000095bff7c12 */ /* 0x000fe4000a8afcff */
[----:B------:R-:W-:-:S04]  /*0b30*/  LEA.HI R79, R79, R78, RZ, 0x3 ;  /* 0x0000004e4f4f7211 */ /* 0x000fc800078f18ff */
[----:B------:R-:W-:-:S04]  /*0b40*/  LEA.HI.SX32 R100, R79, R2, 0x1d ;  /* 0x000000024f647211 */ /* 0x000fc800078feaff */
[----:B------:R-:W-:Y:S02]  /*0b50*/  MOV R142, R100 ;  /* 0x00000064008e7202 */ /* 0x000fe40000000f00 */
[----:B--2---:R-:W-:Y:S01]  /*0b60*/  @P0 SHF.L.U32 R141, R76, 0x10, RZ ;  /* 0x000000104c8d0819 */ /* 0x004fe200000006ff */
[----:B------:R-:W-:Y:S06]  /*0b70*/  @!P4 BRA `(.L_x_4) ;  /* 0x000000040088c947 */ /* 0x000fec0003800000 */
[----:B------:R-:W0:Y:S02]  /*0b80*/  LDC.64 R76, c[0x0][0x390] ;  /* 0x0000e400ff4c7b82 */ /* 0x000e240000000a00 */
[----:B0-----:R-:W-:-:S06]  /*0b90*/  IMAD.WIDE.U32 R76, R100, 0x10, R76 ;  /* 0x00000010644c7825 */ /* 0x001fcc00078e004c */
[----:B------:R-:W5:Y:S01]  /*0ba0*/  LDG.E.128 R76, desc[UR6][R76.64] ;  /* 0x000000064c4c7981 */ /* 0x000f62000c1e1d00 */
[----:B------:R-:W-:-:S04]  /*0bb0*/  UISETP.NE.U32.AND UP0, UPT, UR8, URZ, UPT ;  /* 0x000000ff0800728c */ /* 0x000fc8000bf05070 */
[----:B------:R-:W-:-:S09]  /*0bc0*/  UISETP.NE.AND.EX UP0, UPT, UR9, URZ, UPT, UP0 ;  /* 0x000000ff0900728c */ /* 0x000fd2000bf05300 */
[----:B------:R-:W-:Y:S05]  /*0bd0*/  BRA.U !UP0, `(.L_x_5) ;  /* 0x0000000108a07547 */ /* 0x000fea000b800000 */
[----:B------:R-:W0:Y:S02]  /*0be0*/  LDC.64 R32, c[0x0][0x3a0] ;  /* 0x0000e800ff207b82 */ /* 0x000e240000000a00 */
[----:B0-----:R-:W-:-:S06]  /*0bf0*/  IMAD.WIDE.U32 R32, R100, 0x10, R32 ;  /* 0x0000001064207825 */ /* 0x001fcc00078e0020 */
[----:B------:R-:W2:Y:S01]  /*0c00*/  LDG.E.128 R32, desc[UR6][R32.64] ;  /* 0x0000000620207981 */ /* 0x000ea2000c1e1d00 */
[C---:B-----5:R-:W-:Y:S01]  /*0c10*/  PRMT R102, R76.reuse, 0x7632, R102 ;  /* 0x000076324c667816 */ /* 0x060fe20000000066 */
[----:B------:R-:W-:Y:S01]  /*0c20*/  IMAD.U32 R106, R77, 0x10000, RZ ;  /* 0x000100004d6a7824 */ /* 0x000fe200078e00ff */
[C---:B------:R-:W-:Y:S02]  /*0c30*/  PRMT R142, R79.reuse, 0x7632, R142 ;  /* 0x000076324f8e7816 */ /* 0x040fe4000000008e */
[----:B------:R-:W-:Y:S02]  /*0c40*/  SHF.L.U32 R144, R79, 0x10, RZ ;  /* 0x000000104f907819 */ /* 0x000fe400000006ff */
[----:B------:R-:W-:Y:S01]  /*0c50*/  SHF.L.U32 R76, R76, 0x10, RZ ;  /* 0x000000104c4c7819 */ /* 0x000fe200000006ff */
[----:B------:R-:W-:Y:S01]  /*0c60*/  IMAD.U32 R142, R142, 0x10000, RZ ;  /* 0x000100008e8e7824 */ /* 0x000fe200078e00ff */
[----:B------:R-:W-:Y:S02]  /*0c70*/  PRMT R105, R77, 0x7632, R105 ;  /* 0x000076324d697816 */ /* 0x000fe40000000069 */
[----:B------:R-:W-:-:S02]  /*0c80*/  PRMT R107, R78, 0x7632, R107 ;  /* 0x000076324e6b7816 */ /* 0x000fc4000000006b */
[----:B------:R-:W-:Y:S02]  /*0c90*/  SHF.L.U32 R104, R78, 0x10, RZ ;  /* 0x000000104e687819 */ /* 0x000fe400000006ff */
[----:B--2---:R-:W-:Y:S01]  /*0ca0*/  SHF.L.U32 R79, R32, 0x10, RZ ;  /* 0x00000010204f7819 */ /* 0x004fe200000006ff */
[----:B------:R-:W-:Y:S01]  /*0cb0*/  IMAD.U32 R111, R34, 0x10000, RZ ;  /* 0x00010000226f7824 */ /* 0x000fe200078e00ff */
[----:B------:R-:W-:Y:S02]  /*0cc0*/  PRMT R77, R32, 0x7632, R77 ;  /* 0x00007632204d7816 */ /* 0x000fe4000000004d */
[----:B------:R-:W-:Y:S01]  /*0cd0*/  PRMT R78, R33, 0x7632, R78 ;  /* 0x00007632214e7816 */ /* 0x000fe2000000004e */
[-C--:B------:R-:W-:Y:S01]  /*0ce0*/  FFMA.FTZ R108, R76, R141.reuse, R79 ;  /* 0x0000008d4c6c7223 */ /* 0x080fe2000001004f */
[----:B------:R-:W-:Y:S01]  /*0cf0*/  PRMT R109, R34, 0x7632, R109 ;  /* 0x00007632226d7816 */ /* 0x000fe2000000006d */
[----:B------:R-:W-:Y:S01]  /*0d00*/  FFMA.FTZ R104, R104, R141, R111 ;  /* 0x0000008d68687223 */ /* 0x000fe2000001006f */
[----:B------:R-:W-:-:S02]  /*0d10*/  PRMT R143, R35, 0x7632, R143 ;  /* 0x00007632238f7816 */ /* 0x000fc4000000008f */
[----:B------:R-:W-:Y:S02]  /*0d20*/  SHF.L.U32 R76, R107, 0x10, RZ ;  /* 0x000000106b4c7819 */ /* 0x000fe400000006ff */
[----:B------:R-:W-:Y:S02]  /*0d30*/  SHF.L.U32 R33, R33, 0x10, RZ ;  /* 0x0000001021217819 */ /* 0x000fe400000006ff */
[----:B------:R-:W-:Y:S02]  /*0d40*/  SHF.L.U32 R35, R35, 0x10, RZ ;  /* 0x0000001023237819 */ /* 0x000fe400000006ff */
[----:B------:R-:W-:Y:S01]  /*0d50*/  SHF.L.U32 R32, R102, 0x10, RZ ;  /* 0x0000001066207819 */ /* 0x000fe200000006ff */
[-C--:B------:R-:W-:Y:S01]  /*0d60*/  FFMA.FTZ R106, R106, R141.reuse, R33 ;  /* 0x0000008d6a6a7223 */ /* 0x080fe20000010021 */
[----:B------:R-:W-:Y:S01]  /*0d70*/  SHF.L.U32 R34, R105, 0x10, RZ ;  /* 0x0000001069227819 */ /* 0x000fe200000006ff */
[----:B------:R-:W-:Y:S01]  /*0d80*/  FFMA.FTZ R102, R144, R141, R35 ;  /* 0x0000008d90667223 */ /* 0x000fe20000010023 */
[----:B------:R-:W-:-:S02]  /*0d90*/  SHF.L.U32 R143, R143, 0x10, RZ ;  /* 0x000000108f8f7819 */ /* 0x000fc400000006ff */
[----:B------:R-:W-:Y:S02]  /*0da0*/  SHF.L.U32 R109, R109, 0x10, RZ ;  /* 0x000000106d6d7819 */ /* 0x000fe400000006ff */
[----:B------:R-:W-:Y:S01]  /*0db0*/  SHF.L.U32 R107, R78, 0x10, RZ ;  /* 0x000000104e6b7819 */ /* 0x000fe200000006ff */
[-C--:B------:R-:W-:Y:S01]  /*0dc0*/  FFMA.FTZ R111, R142, R141.reuse, R143 ;  /* 0x0000008d8e6f7223 */ /* 0x080fe2000001008f */
[----:B------:R-:W-:Y:S01]  /*0dd0*/  SHF.L.U32 R77, R77, 0x10, RZ ;  /* 0x000000104d4d7819 */ /* 0x000fe200000006ff */
[-C--:B------:R-:W-:Y:S02]  /*0de0*/  FFMA.FTZ R109, R76, R141.reuse, R109 ;  /* 0x0000008d4c6d7223 */ /* 0x080fe4000001006d */
[-C--:B------:R-:W-:Y:S01]  /*0df0*/  FFMA.FTZ R107, R34, R141.reuse, R107 ;  /* 0x0000008d226b7223 */ /* 0x080fe2000001006b */
[----:B------:R-:W-:Y:S01]  /*0e00*/  F2FP.BF16.F32.PACK_AB R35, R111, R102 ;  /* 0x000000666f23723e */ /* 0x000fe200000010ff */
[----:B------:R-:W-:Y:S01]  /*0e10*/  FFMA.FTZ R105, R32, R141, R77 ;  /* 0x0000008d20697223 */ /* 0x000fe2000001004d */
[----:B------:R-:W-:-:S02]  /*0e20*/  F2FP.BF16.F32.PACK_AB R34, R109, R104 ;  /* 0x000000686d22723e */ /* 0x000fc400000010ff */
[----:B------:R-:W-:Y:S02]  /*0e30*/  F2FP.BF16.F32.PACK_AB R33, R107, R106 ;  /* 0x0000006a6b21723e */ /* 0x000fe400000010ff */
[----:B------:R-:W-:Y:S01]  /*0e40*/  F2FP.BF16.F32.PACK_AB R32, R105, R108 ;  /* 0x0000006c6920723e */ /* 0x000fe200000010ff */
[----:B------:R-:W-:Y:S06]  /*0e50*/  BRA `(.L_x_6) ;  /* 0x0000000000c07947 */ /* 0x000fec0003800000 */
.L_x_5:
[----:B------:R-:W-:-:S04]  /*0e60*/  ISETP.NE.U32.AND P0, PT, R90, RZ, PT ;  /* 0x000000ff5a00720c */ /* 0x000fc80003f05070 */
[----:B------:R-:W-:-:S13]  /*0e70*/  ISETP.NE.AND.EX P0, PT, R91, RZ, PT, P0 ;  /* 0x000000ff5b00720c */ /* 0x000fda0003f05300 */
[----:B------:R-:W-:Y:S05]  /*0e80*/  @!P0 BRA `(.L_x_7) ;  /* 0x0000000000648947 */ /* 0x000fea0003800000 */
[C---:B-----5:R-:W-:Y:S01]  /*0e90*/  PRMT R32, R76.reuse, 0x7632, R32 ;  /* 0x000076324c207816 */ /* 0x060fe20000000020 */
[----:B------:R-:W-:Y:S01]  /*0ea0*/  IMAD.U32 R76, R76, 0x10000, RZ ;  /* 0x000100004c4c7824 */ /* 0x000fe200078e00ff */
[----:B------:R-:W-:Y:S02]  /*0eb0*/  PRMT R34, R78, 0x7632, R34 ;  /* 0x000076324e227816 */ /* 0x000fe40000000022 */
[----:B------:R-:W-:Y:S01]  /*0ec0*/  PRMT R33, R77, 0x7632, R33 ;  /* 0x000076324d217816 */ /* 0x000fe20000000021 */
[-C--:B------:R-:W-:Y:S01]  /*0ed0*/  FMUL.FTZ R108, R76, R141.reuse ;  /* 0x0000008d4c6c7220 */ /* 0x080fe20000410000 */
[----:B------:R-:W-:Y:S02]  /*0ee0*/  PRMT R35, R79, 0x7632, R35 ;  /* 0x000076324f237816 */ /* 0x000fe40000000023 */
[----:B------:R-:W-:Y:S02]  /*0ef0*/  SHF.L.U32 R76, R34, 0x10, RZ ;  /* 0x00000010224c7819 */ /* 0x000fe400000006ff */
[----:B------:R-:W-:Y:S01]  /*0f00*/  SHF.L.U32 R106, R77, 0x10, RZ ;  /* 0x000000104d6a7819 */ /* 0x000fe200000006ff */
[----:B------:R-:W-:Y:S01]  /*0f10*/  IMAD.U32 R142, R35, 0x10000, RZ ;  /* 0x00010000238e7824 */ /* 0x000fe200078e00ff */
[----:B------:R-:W-:Y:S01]  /*0f20*/  SHF.L.U32 R78, R78, 0x10, RZ ;  /* 0x000000104e4e7819 */ /* 0x000fe200000006ff */
[-C--:B------:R-:W-:Y:S01]  /*0f30*/  FMUL.FTZ R109, R76, R141.reuse ;  /* 0x0000008d4c6d7220 */ /* 0x080fe20000410000 */
[----:B------:R-:W-:Y:S01]  /*0f40*/  SHF.L.U32 R102, R79, 0x10, RZ ;  /* 0x000000104f667819 */ /* 0x000fe200000006ff */
[-C--:B------:R-:W-:Y:S01]  /*0f50*/  FMUL.FTZ R106, R106, R141.reuse ;  /* 0x0000008d6a6a7220 */ /* 0x080fe20000410000 */
[----:B------:R-:W-:Y:S01]  /*0f60*/  SHF.L.U32 R32, R32, 0x10, RZ ;  /* 0x0000001020207819 */ /* 0x000fe200000006ff */
[-C--:B------:R-:W-:Y:S01]  /*0f70*/  FMUL.FTZ R104, R78, R141.reuse ;  /* 0x0000008d4e687220 */ /* 0x080fe20000410000 */
[----:B------:R-:W-:Y:S01]  /*0f80*/  SHF.L.U32 R34, R33, 0x10, RZ ;  /* 0x0000001021227819 */ /* 0x000fe200000006ff */
[-C--:B------:R-:W-:Y:S01]  /*0f90*/  FMUL.FTZ R102, R102, R141.reuse ;  /* 0x0000008d66667220 */ /* 0x080fe20000410000 */
[-C--:B------:R-:W-:Y:S01]  /*0fa0*/  FMUL.FTZ R111, R142, R141.reuse ;  /* 0x0000008d8e6f7220 */ /* 0x080fe20000410000 */
[----:B------:R-:W-:-:S02]  /*0fb0*/  FMUL.FTZ R105, R32, R141 ;  /* 0x0000008d20697220 */ /* 0x000fc40000410000 */
[----:B------:R-:W-:Y:S01]  /*0fc0*/  FMUL.FTZ R107, R34, R141 ;  /* 0x0000008d226b7220 */ /* 0x000fe20000410000 */
[----:B------:R-:W-:Y:S02]  /*0fd0*/  F2FP.BF16.F32.PACK_AB R34, R109, R104 ;  /* 0x000000686d22723e */ /* 0x000fe400000010ff */
[----:B------:R-:W-:Y:S02]  /*0fe0*/  F2FP.BF16.F32.PACK_AB R35, R111, R102 ;  /* 0x000000666f23723e */ /* 0x000fe400000010ff */
[----:B------:R-:W-:Y:S02]  /*0ff0*/  F2FP.BF16.F32.PACK_AB R33, R107, R106 ;  /* 0x0000006a6b21723e */ /* 0x000fe400000010ff */
[----:B------:R-:W-:Y:S01]  /*1000*/  F2FP.BF16.F32.PACK_AB R32, R105, R108 ;  /* 0x0000006c6920723e */ /* 0x000fe200000010ff */
[----:B------:R-:W-:Y:S06]  /*1010*/  BRA `(.L_x_6) ;  /* 0x0000000000507947 */ /* 0x000fec0003800000 */
.L_x_7:
[----:B-----5:R-:W-:Y:S01]  /*1020*/  PRMT R102, R76, 0x7632, R102 ;  /* 0x000076324c667816 */ /* 0x020fe20000000066 */
[----:B------:R-:W-:Y:S01]  /*1030*/  IMAD.U32 R142, R78, 0x10000, RZ ;  /* 0x000100004e8e7824 */ /* 0x000fe200078e00ff */
[----:B------:R-:W-:Y:S02]  /*1040*/  SHF.L.U32 R76, R76, 0x10, RZ ;  /* 0x000000104c4c7819 */ /* 0x000fe400000006ff */
[C---:B------:R-:W-:Y:S02]  /*1050*/  PRMT R104, R77.reuse, 0x7632, R104 ;  /* 0x000076324d687816 */ /* 0x040fe40000000068 */
[----:B------:R-:W-:Y:S01]  /*1060*/  SHF.L.U32 R106, R77, 0x10, RZ ;  /* 0x000000104d6a7819 */ /* 0x000fe200000006ff */
[-C--:B------:R-:W-:Y:S01]  /*1070*/  FMUL.FTZ R108, R76, R141.reuse ;  /* 0x0000008d4c6c7220 */ /* 0x080fe20000410000 */
[----:B------:R-:W-:Y:S02]  /*1080*/  PRMT R77, R78, 0x7632, R77 ;  /* 0x000076324e4d7816 */ /* 0x000fe4000000004d */
[C---:B------:R-:W-:Y:S01]  /*1090*/  PRMT R105, R79.reuse, 0x7632, R105 ;  /* 0x000076324f697816 */ /* 0x040fe20000000069 */
[-C--:B------:R-:W-:Y:S01]  /*10a0*/  FMUL.FTZ R106, R106, R141.reuse ;  /* 0x0000008d6a6a7220 */ /* 0x080fe20000410000 */
[----:B------:R-:W-:Y:S01]  /*10b0*/  SHF.L.U32 R78, R104, 0x10, RZ ;  /* 0x00000010684e7819 */ /* 0x000fe200000006ff */
[-C--:B------:R-:W-:Y:S01]  /*10c0*/  FMUL.FTZ R104, R142, R141.reuse ;  /* 0x0000008d8e687220 */ /* 0x080fe20000410000 */
[----:B------:R-:W-:Y:S01]  /*10d0*/  SHF.L.U32 R144, R79, 0x10, RZ ;  /* 0x000000104f907819 */ /* 0x000fe200000006ff */
[----:B------:R-:W-:Y:S01]  /*10e0*/  IMAD.U32 R146, R105, 0x10000, RZ ;  /* 0x0001000069927824 */ /* 0x000fe200078e00ff */
[----:B------:R-:W-:Y:S01]  /*10f0*/  SHF.L.U32 R76, R102, 0x10, RZ ;  /* 0x00000010664c7819 */ /* 0x000fe200000006ff */
[-C--:B------:R-:W-:Y:S01]  /*1100*/  FMUL.FTZ R107, R78, R141.reuse ;  /* 0x0000008d4e6b7220 */ /* 0x080fe20000410000 */
[----:B------:R-:W-:Y:S01]  /*1110*/  SHF.L.U32 R142, R77, 0x10, RZ ;  /* 0x000000104d8e7819 */ /* 0x000fe200000006ff */
[-C--:B------:R-:W-:Y:S01]  /*1120*/  FMUL.FTZ R102, R144, R141.reuse ;  /* 0x0000008d90667220 */ /* 0x080fe20000410000 */
[-C--:B------:R-:W-:Y:S01]  /*1130*/  FMUL.FTZ R111, R146, R141.reuse ;  /* 0x0000008d926f7220 */ /* 0x080fe20000410000 */
[----:B------:R-:W-:-:S02]  /*1140*/  FMUL.FTZ R105, R76, R141 ;  /* 0x0000008d4c697220 */ /* 0x000fc40000410000 */
[----:B------:R-:W-:-:S07]  /*1150*/  FMUL.FTZ R109, R142, R141 ;  /* 0x0000008d8e6d7220 */ /* 0x000fce0000410000 */
.L_x_6:
[----:B------:R-:W0:Y:S01]  /*1160*/  @P5 LDC.64 R76, c[0x0][0x3a8] ;  /* 0x0000ea00ff4c5b82 */ /* 0x000e220000000a00 */
[C---:B------:R-:W-:Y:S01]  /*1170*/  IADD3 R142, PT, PT, R100.reuse, 0x80, RZ ;  /* 0x00000080648e7810 */ /* 0x040fe20007ffe0ff */
[----:B0-----:R-:W-:-:S05]  /*1180*/  @P5 IMAD.WIDE.U32 R76, R100, 0x10, R76 ;  /* 0x00000010644c5825 */ /* 0x001fca00078e004c */
[----:B------:R0:W-:Y:S02]  /*1190*/  @P5 STG.E.128 desc[UR6][R76.64], R32 ;  /* 0x000000204c005986 */ /* 0x0001e4000c101d06 */
.L_x_4:
[----:B------:R-:W-:Y:S05]  /*11a0*/  BSYNC.RECONVERGENT B0 ;  /* 0x0000000000007941 */ /* 0x000fea0003800200 */
.L_x_3:
[----:B------:R-:W-:Y:S01]  /*11b0*/  ISETP.GE.U32.AND P1, PT, R5, 0x100, PT ;  /* 0x000001000500780c */ /* 0x000fe20003f26070 */
[----:B------:R-:W-:Y:S03]  /*11c0*/  BSSY.RECONVERGENT B0, `(.L_x_8) ;  /* 0x0000065000007945 */ /* 0x000fe60003800200 */
[----:B0-----:R-:W-:-:S09]  /*11d0*/  P2R R76, PR, RZ, 0x2 ;  /* 0x00000002ff4c7803 */ /* 0x001fd20000000000 */
[----:B------:R-:W-:Y:S05]  /*11e0*/  @!P1 BRA `(.L_x_9) ;  /* 0x0000000400889947 */ /* 0x000fea0003800000 */
        /* <DEDUP_REMOVED lines=9> */
[----:B-----5:R-:W-:Y:S01]  /*1280*/  PRMT R112, R77, 0x7632, R112 ;  /* 0x000076324d707816 */ /* 0x020fe20000000070 */
[----:B------:R-:W-:Y:S01]  /*1290*/  IMAD.U32 R144, R79, 0x10000, RZ ;  /* 0x000100004f907824 */ /* 0x000fe200078e00ff */
[----:B------:R-:W-:Y:S02]  /*12a0*/  SHF.L.U32 R114, R77, 0x10, RZ ;  /* 0x000000104d727819 */ /* 0x000fe400000006ff */
[----:B------:R-:W-:Y:S02]  /*12b0*/  PRMT R116, R79, 0x7632, R116 ;  /* 0x000076324f747816 */ /* 0x000fe40000000074 */
[----:B------:R-:W-:Y:S02]  /*12c0*/  PRMT R110, R76, 0x7632, R110 ;  /* 0x000076324c6e7816 */ /* 0x000fe4000000006e */
[----:B------:R-:W-:Y:S02]  /*12d0*/  PRMT R115, R78, 0x7632, R115 ;  /* 0x000076324e737816 */ /* 0x000fe40000000073 */
[----:B------:R-:W-:Y:S01]  /*12e0*/  SHF.L.U32 R76, R76, 0x10, RZ ;  /* 0x000000104c4c7819 */ /* 0x000fe200000006ff */
[----:B------:R-:W-:Y:S01]  /*12f0*/  IMAD.U32 R110, R110, 0x10000, RZ ;  /* 0x000100006e6e7824 */ /* 0x000fe200078e00ff */
[----:B------:R-:W-:-:S02]  /*1300*/  SHF.L.U32 R78, R78, 0x10, RZ ;  /* 0x000000104e4e7819 */ /* 0x000fc400000006ff */
[----:B------:R-:W-:Y:S02]  /*1310*/  SHF.L.U32 R112, R112, 0x10, RZ ;  /* 0x0000001070707819 */ /* 0x000fe400000006ff */
[----:B------:R-:W-:Y:S02]  /*1320*/  SHF.L.U32 R116, R116, 0x10, RZ ;  /* 0x0000001074747819 */ /* 0x000fe400000006ff */
[C---:B--2---:R-:W-:Y:S02]  /*1330*/  PRMT R77, R32.reuse, 0x7632, R77 ;  /* 0x00007632204d7816 */ /* 0x044fe4000000004d */
[----:B------:R-:W-:Y:S02]  /*1340*/  SHF.L.U32 R103, R32, 0x10, RZ ;  /* 0x0000001020677819 */ /* 0x000fe400000006ff */
[C---:B------:R-:W-:Y:S02]  /*1350*/  PRMT R32, R33.reuse, 0x7632, R32 ;  /* 0x0000763221207816 */ /* 0x040fe40000000020 */
[----:B------:R-:W-:Y:S01]  /*1360*/  SHF.L.U32 R33, R33, 0x10, RZ ;  /* 0x0000001021217819 */ /* 0x000fe200000006ff */
[----:B------:R-:W-:Y:S01]  /*1370*/  FFMA.FTZ R103, R76, R141, R103 ;  /* 0x0000008d4c677223 */ /* 0x000fe20000010067 */
[----:B------:R-:W-:-:S02]  /*1380*/  PRMT R79, R34, 0x7632, R79 ;  /* 0x00007632224f7816 */ /* 0x000fc4000000004f */
[----:B------:R-:W-:Y:S01]  /*1390*/  SHF.L.U32 R113, R34, 0x10, RZ ;  /* 0x0000001022717819 */ /* 0x000fe200000006ff */
[-C--:B------:R-:W-:Y:S01]  /*13a0*/  FFMA.FTZ R101, R114, R141.reuse, R33 ;  /* 0x0000008d72657223 */ /* 0x080fe20000010021 */
[----:B------:R-:W-:Y:S01]  /*13b0*/  PRMT R34, R35, 0x7632, R34 ;  /* 0x0000763223227816 */ /* 0x000fe20000000022 */
[----:B------:R-:W-:Y:S01]  /*13c0*/  IMAD.U32 R79, R79, 0x10000, RZ ;  /* 0x000100004f4f7824 */ /* 0x000fe200078e00ff */
[----:B------:R-:W-:Y:S01]  /*13d0*/  SHF.L.U32 R35, R35, 0x10, RZ ;  /* 0x0000001023237819 */ /* 0x000fe200000006ff */
[-C--:B------:R-:W-:Y:S01]  /*13e0*/  FFMA.FTZ R113, R78, R141.reuse, R113 ;  /* 0x0000008d4e717223 */ /* 0x080fe20000010071 */
[----:B------:R-:W-:Y:S02]  /*13f0*/  SHF.L.U32 R114, R115, 0x10, RZ ;  /* 0x0000001073727819 */ /* 0x000fe400000006ff */
[----:B------:R-:W-:Y:S01]  /*1400*/  SHF.L.U32 R143, R34, 0x10, RZ ;  /* 0x00000010228f7819 */ /* 0x000fe200000006ff */
[-C--:B------:R-:W-:Y:S01]  /*1410*/  FFMA.FTZ R115, R144, R141.reuse, R35 ;  /* 0x0000008d90737223 */ /* 0x080fe20000010023 */
[----:B------:R-:W-:Y:S01]  /*1420*/  SHF.L.U32 R33, R32, 0x10, RZ ;  /* 0x0000001020217819 */ /* 0x000fe200000006ff */
[-C--:B------:R-:W-:Y:S01]  /*1430*/  FFMA.FTZ R114, R114, R141.reuse, R79 ;  /* 0x0000008d72727223 */ /* 0x080fe2000001004f */
[----:B------:R-:W-:Y:S01]  /*1440*/  SHF.L.U32 R77, R77, 0x10, RZ ;  /* 0x000000104d4d7819 */ /* 0x000fe200000006ff */
[----:B------:R-:W-:-:S02]  /*1450*/  FFMA.FTZ R116, R116, R141, R143 ;  /* 0x0000008d74747223 */ /* 0x000fc4000001008f */
[----:B------:R-:W-:Y:S01]  /*1460*/  FFMA.FTZ R112, R112, R141, R33 ;  /* 0x0000008d70707223 */ /* 0x000fe20000010021 */
[----:B------:R-:W-:Y:S01]  /*1470*/  F2FP.BF16.F32.PACK_AB R34, R114, R113 ;  /* 0x000000717222723e */ /* 0x000fe200000010ff */
[----:B------:R-:W-:Y:S01]  /*1480*/  FFMA.FTZ R110, R110, R141, R77 ;  /* 0x0000008d6e6e7223 */ /* 0x000fe2000001004d */
[----:B------:R-:W-:Y:S02]  /*1490*/  F2FP.BF16.F32.PACK_AB R35, R116, R115 ;  /* 0x000000737423723e */ /* 0x000fe400000010ff */
[----:B------:R-:W-:Y:S02]  /*14a0*/  F2FP.BF16.F32.PACK_AB R33, R112, R101 ;  /* 0x000000657021723e */ /* 0x000fe400000010ff */
[----:B------:R-:W-:Y:S01]  /*14b0*/  F2FP.BF16.F32.PACK_AB R32, R110, R103 ;  /* 0x000000676e20723e */ /* 0x000fe200000010ff */
[----:B------:R-:W-:Y:S06]  /*14c0*/  BRA `(.L_x_11) ;  /* 0x0000000000c07947 */ /* 0x000fec0003800000 */
.L_x_10:
[----:B------:R-:W-:-:S04]  /*14d0*/  ISETP.NE.U32.AND P1, PT, R90, RZ, PT ;  /* 0x000000ff5a00720c */ /* 0x000fc80003f25070 */
[----:B------:R-:W-:-:S13]  /*14e0*/  ISETP.NE.AND.EX P1, PT, R91, RZ, PT, P1 ;  /* 0x000000ff5b00720c */ /* 0x000fda0003f25310 */
[----:B------:R-:W-:Y:S05]  /*14f0*/  @P1 BRA `(.L_x_12) ;  /* 0x0000000000541947 */ /* 0x000fea0003800000 */
[C---:B-----5:R-:W-:Y:S02]  /*1500*/  PRMT R101, R76.reuse, 0x7632, R101 ;  /* 0x000076324c657816 */ /* 0x060fe40000000065 */
[C---:B------:R-:W-:Y:S02]  /*1510*/  SHF.L.U32 R114, R77.reuse, 0x10, RZ ;  /* 0x000000104d727819 */ /* 0x040fe400000006ff */
[----:B------:R-:W-:Y:S02]  /*1520*/  SHF.L.U32 R76, R76, 0x10, RZ ;  /* 0x000000104c4c7819 */ /* 0x000fe400000006ff */
[----:B------:R-:W-:Y:S02]  /*1530*/  PRMT R112, R77, 0x7632, R112 ;  /* 0x000076324d707816 */ /* 0x000fe40000000070 */
[----:B------:R-:W-:Y:S01]  /*1540*/  PRMT R77, R78, 0x7632, R77 ;  /* 0x000076324e4d7816 */ /* 0x000fe2000000004d */
[-C--:B------:R-:W-:Y:S01]  /*1550*/  FMUL.FTZ R103, R76, R141.reuse ;  /* 0x0000008d4c677220 */ /* 0x080fe20000410000 */
[----:B------:R-:W-:Y:S01]  /*1560*/  PRMT R115, R79, 0x7632, R115 ;  /* 0x000076324f737816 */ /* 0x000fe20000000073 */
[----:B------:R-:W-:Y:S01]  /*1570*/  IMAD.U32 R78, R78, 0x10000, RZ ;  /* 0x000100004e4e7824 */ /* 0x000fe200078e00ff */
        /* <DEDUP_REMOVED lines=9> */
[-C--:B------:R-:W-:Y:S01]  /*1610*/  FMUL.FTZ R112, R112, R141.reuse ;  /* 0x0000008d70707220 */ /* 0x080fe20000410000 */
[-C--:B------:R-:W-:Y:S01]  /*1620*/  FMUL.FTZ R116, R76, R141.reuse ;  /* 0x0000008d4c747220 */ /* 0x080fe20000410000 */
[----:B------:R-:W-:Y:S01]  /*1630*/  FMUL.FTZ R114, R114, R141 ;  /* 0x0000008d72727220 */ /* 0x000fe20000410000 */
[----:B------:R-:W-:Y:S06]  /*1640*/  BRA `(.L_x_11) ;  /* 0x0000000000607947 */ /* 0x000fec0003800000 */
.L_x_12:
[C---:B-----5:R-:W-:Y:S02]  /*1650*/  PRMT R33, R77.reuse, 0x7632, R33 ;  /* 0x000076324d217816 */ /* 0x060fe40000000021 */
[----:B------:R-:W-:Y:S02]  /*1660*/  SHF.L.U32 R34, R77, 0x10, RZ ;  /* 0x000000104d227819 */ /* 0x000fe400000006ff */
[----:B------:R-:W-:Y:S02]  /*1670*/  PRMT R32, R76, 0x7632, R32 ;  /* 0x000076324c207816 */ /* 0x000fe40000000020 */
[----:B------:R-:W-:Y:S01]  /*1680*/  PRMT R35, R78, 0x7632, R35 ;  /* 0x000076324e237816 */ /* 0x000fe20000000023 */
[----:B------:R-:W-:Y:S01]  /*1690*/  FMUL.FTZ R101, R34, R141 ;  /* 0x0000008d22657220 */ /* 0x000fe20000410000 */
[C---:B------:R-:W-:Y:S01]  /*16a0*/  PRMT R77, R79.reuse, 0x7632, R77 ;  /* 0x000076324f4d7816 */ /* 0x040fe2000000004d */
[----:B------:R-:W-:Y:S01]  /*16b0*/  IMAD.U32 R32, R32, 0x10000, RZ ;  /* 0x0001000020207824 */ /* 0x000fe200078e00ff */
[----:B------:R-:W-:-:S02]  /*16c0*/  SHF.L.U32 R110, R79, 0x10, RZ ;  /* 0x000000104f6e7819 */ /* 0x000fc400000006ff */
[----:B------:R-:W-:Y:S02]  /*16d0*/  SHF.L.U32 R76, R76, 0x10, RZ ;  /* 0x000000104c4c7819 */ /* 0x000fe400000006ff */
        /* <DEDUP_REMOVED lines=14> */
[----:B------:R-:W-:-:S07]  /*17c0*/  F2FP.BF16.F32.PACK_AB R32, R110, R103 ;  /* 0x000000676e20723e */ /* 0x000fce00000010ff */
.L_x_11:
[----:B------:R-:W0:Y:S02]  /*17d0*/  @P5 LDC.64 R76, c[0x0][0x3a8] ;  /* 0x0000ea00ff4c5b82 */ /* 0x000e240000000a00 */
[C---:B0-----:R-:W-:Y:S01]  /*17e0*/  @P5 IMAD.WIDE.U32 R76, R142.reuse, 0x10, R76 ;  /* 0x000000108e4c5825 */ /* 0x041fe200078e004c */
[----:B------:R-:W-:-:S04]  /*17f0*/  IADD3 R142, PT, PT, R142, 0x80, RZ ;  /* 0x000000808e8e7810 */ /* 0x000fc80007ffe0ff */
[----:B------:R0:W-:Y:S03]  /*1800*/  @P5 STG.E.128 desc[UR6][R76.64], R32 ;  /* 0x000000204c005986 */ /* 0x0001e6000c101d06 */
.L_x_9:
[----:B------:R-:W-:Y:S05]  /*1810*/  BSYNC.RECONVERGENT B0 ;  /* 0x0000000000007941 */ /* 0x000fea0003800200 */
.L_x_8:
[----:B------:R-:W-:Y:S01]  /*1820*/  ISETP.GE.U32.AND P1, PT, R5, 0x180, PT ;  /* 0x000001800500780c */ /* 0x000fe20003f26070 */
[----:B------:R-:W-:-:S12]  /*1830*/  BSSY.RECONVERGENT B0, `(.L_x_13) ;  /* 0x0000064000007945 */ /* 0x000fd80003800200 */
[----:B------:R-:W-:Y:S05]  /*1840*/  @!P1 BRA `(.L_x_14) ;  /* 0x0000000400889947 */ /* 0x000fea0003800000 */
[----:B0-----:R-:W0:Y:S02]  /*1850*/  LDC.64 R76, c[0x0][0x390] ;  /* 0x0000e400ff4c7b82 */ /* 0x001e240000000a00 */
        /* <DEDUP_REMOVED lines=8> */
[C---:B-----5:R-:W-:Y:S02]  /*18e0*/  PRMT R120, R77.reuse, 0x7632, R120 ;  /* 0x000076324d787816 */ /* 0x060fe40000000078 */
[----:B------:R-:W-:Y:S02]  /*18f0*/  SHF.L.U32 R122, R77, 0x10, RZ ;  /* 0x000000104d7a7819 */ /* 0x000fe400000006ff */
[C---:B------:R-:W-:Y:S02]  /*1900*/  PRMT R124, R79.reuse, 0x7632, R124 ;  /* 0x000076324f7c7816 */ /* 0x040fe4000000007c */
[----:B------:R-:W-:Y:S02]  /*1910*/  SHF.L.U32 R144, R79, 0x10, RZ ;  /* 0x000000104f907819 */ /* 0x000fe400000006ff */
[C---:B------:R-:W-:Y:S01]  /*1920*/  PRMT R118, R76.reuse, 0x7632, R118 ;  /* 0x000076324c767816 */ /* 0x040fe20000000076 */
[----:B------:R-:W-:Y:S01]  /*1930*/  IMAD.U32 R76, R76, 0x10000, RZ ;  /* 0x000100004c4c7824 */ /* 0x000fe200078e00ff */
[----:B------:R-:W-:-:S02]  /*1940*/  PRMT R123, R78, 0x7632, R123 ;  /* 0x000076324e7b7816 */ /* 0x000fc4000000007b */
[----:B------:R-:W-:Y:S02]  /*1950*/  SHF.L.U32 R78, R78, 0x10, RZ ;  /* 0x000000104e4e7819 */ /* 0x000fe400000006ff */
[----:B------:R-:W-:Y:S02]  /*1960*/  SHF.L.U32 R118, R118, 0x10, RZ ;  /* 0x0000001076767819 */ /* 0x000fe400000006ff */
[----:B------:R-:W-:Y:S02]  /*1970*/  SHF.L.U32 R120, R120, 0x10, RZ ;  /* 0x0000001078787819 */ /* 0x000fe400000006ff */
[----:B------:R-:W-:Y:S02]  /*1980*/  SHF.L.U32 R124, R124, 0x10, RZ ;  /* 0x000000107c7c7819 */ /* 0x000fe400000006ff */
[C---:B--2---:R-:W-:Y:S02]  /*1990*/  PRMT R77, R32.reuse, 0x7632, R77 ;  /* 0x00007632204d7816 */ /* 0x044fe4000000004d */
[----:B------:R-:W-:-:S02]  /*19a0*/  SHF.L.U32 R117, R32, 0x10, RZ ;  /* 0x0000001020757819 */ /* 0x000fc400000006ff */
[C---:B------:R-:W-:Y:S01]  /*19b0*/  PRMT R32, R33.reuse, 0x7632, R32 ;  /* 0x0000763221207816 */ /* 0x040fe20000000020 */
[----:B------:R-:W-:Y:S01]  /*19c0*/  IMAD.U32 R33, R33, 0x10000, RZ ;  /* 0x0001000021217824 */ /* 0x000fe200078e00ff */
[C---:B------:R-:W-:Y:S01]  /*19d0*/  PRMT R79, R34.reuse, 0x7632, R79 ;  /* 0x00007632224f7816 */ /* 0x040fe2000000004f */
[----:B------:R-:W-:Y:S01]  /*19e0*/  IMAD.U32 R77, R77, 0x10000, RZ ;  /* 0x000100004d4d7824 */ /* 0x000fe200078e00ff */
[----:B------:R-:W-:Y:S01]  /*19f0*/  SHF.L.U32 R121, R34, 0x10, RZ ;  /* 0x0000001022797819 */ /* 0x000fe200000006ff */
[-C--:B------:R-:W-:Y:S01]  /*1a00*/  FFMA.FTZ R119, R122, R141.reuse, R33 ;  /* 0x0000008d7a777223 */ /* 0x080fe20000010021 */
[----:B------:R-:W-:Y:S01]  /*1a10*/  PRMT R34, R35, 0x7632, R34 ;  /* 0x0000763223227816 */ /* 0x000fe20000000022 */
[----:B------:R-:W-:Y:S01]  /*1a20*/  IMAD.U32 R122, R123, 0x10000, RZ ;  /* 0x000100007b7a7824 */ /* 0x000fe200078e00ff */
[----:B------:R-:W-:Y:S01]  /*1a30*/  SHF.L.U32 R35, R35, 0x10, RZ ;  /* 0x0000001023237819 */ /* 0x000fe200000006ff */
[-C--:B------:R-:W-:Y:S01]  /*1a40*/  FFMA.FTZ R117, R76, R141.reuse, R117 ;  /* 0x0000008d4c757223 */ /* 0x080fe20000010075 */
[----:B------:R-:W-:Y:S01]  /*1a50*/  SHF.L.U32 R143, R34, 0x10, RZ ;  /* 0x00000010228f7819 */ /* 0x000fe200000006ff */
[-C--:B------:R-:W-:Y:S01]  /*1a60*/  FFMA.FTZ R121, R78, R141.reuse, R121 ;  /* 0x0000008d4e797223 */ /* 0x080fe20000010079 */
[----:B------:R-:W-:Y:S01]  /*1a70*/  SHF.L.U32 R79, R79, 0x10, RZ ;  /* 0x000000104f4f7819 */ /* 0x000fe200000006ff */
[-C--:B------:R-:W-:Y:S01]  /*1a80*/  FFMA.FTZ R123, R144, R141.reuse, R35 ;  /* 0x0000008d907b7223 */ /* 0x080fe20000010023 */
[----:B------:R-:W-:Y:S01]  /*1a90*/  SHF.L.U32 R33, R32, 0x10, RZ ;  /* 0x0000001020217819 */ /* 0x000fe200000006ff */
[-C--:B------:R-:W-:Y:S01]  /*1aa0*/  FFMA.FTZ R124, R124, R141.reuse, R143 ;  /* 0x0000008d7c7c7223 */ /* 0x080fe2000001008f */
[-C--:B------:R-:W-:Y:S01]  /*1ab0*/  FFMA.FTZ R118, R118, R141.reuse, R77 ;  /* 0x0000008d76767223 */ /* 0x080fe2000001004d */
[----:B------:R-:W-:-:S02]  /*1ac0*/  FFMA.FTZ R122, R122, R141, R79 ;  /* 0x0000008d7a7a7223 */ /* 0x000fc4000001004f */
[----:B------:R-:W-:Y:S01]  /*1ad0*/  FFMA.FTZ R120, R120, R141, R33 ;  /* 0x0000008d78787223 */ /* 0x000fe20000010021 */
[----:B------:R-:W-:Y:S02]  /*1ae0*/  F2FP.BF16.F32.PACK_AB R35, R124, R123 ;  /* 0x0000007b7c23723e */ /* 0x000fe400000010ff */
[----:B------:R-:W-:Y:S02]  /*1af0*/  F2FP.BF16.F32.PACK_AB R34, R122, R121 ;  /* 0x000000797a22723e */ /* 0x000fe400000010ff */
[----:B------:R-:W-:Y:S02]  /*1b00*/  F2FP.BF16.F32.PACK_AB R33, R120, R119 ;  /* 0x000000777821723e */ /* 0x000fe400000010ff */
[----:B------:R-:W-:Y:S01]  /*1b10*/  F2FP.BF16.F32.PACK_AB R32, R118, R117 ;  /* 0x000000757620723e */ /* 0x000fe200000010ff */
[----:B------:R-:W-:Y:S06]  /*1b20*/  BRA `(.L_x_16) ;  /* 0x0000000000c07947 */ /* 0x000fec0003800000 */
.L_x_15:
[----:B------:R-:W-:-:S04]  /*1b30*/  ISETP.NE.U32.AND P2, PT, R90, RZ, PT ;  /* 0x000000ff5a00720c */ /* 0x000fc80003f45070 */
[----:B------:R-:W-:-:S13]  /*1b40*/  ISETP.NE.AND.EX P2, PT, R91, RZ, PT, P2 ;  /* 0x000000ff5b00720c */ /* 0x000fda0003f45320 */
[----:B------:R-:W-:Y:S05]  /*1b50*/  @P2 BRA `(.L_x_17) ;  /* 0x0000000000542947 */ /* 0x000fea0003800000 */
[C---:B-----5:R-:W-:Y:S02]  /*1b60*/  PRMT R118, R76.reuse, 0x7632, R118 ;  /* 0x000076324c767816 */ /* 0x060fe40000000076 */
[----:B------:R-:W-:Y:S02]  /*1b70*/  SHF.L.U32 R76, R76, 0x10, RZ ;  /* 0x000000104c4c7819 */ /* 0x000fe400000006ff */
[C---:B------:R-:W-:Y:S01]  /*1b80*/  SHF.L.U32 R122, R77.reuse, 0x10, RZ ;  /* 0x000000104d7a7819 */ /* 0x040fe200000006ff */
[----:B------:R-:W-:Y:S01]  /*1b90*/  IMAD.U32 R118, R118, 0x10000, RZ ;  /* 0x0001000076767824 */ /* 0x000fe200078e00ff */
[----:B------:R-:W-:Y:S01]  /*1ba0*/  PRMT R120, R77, 0x7632, R120 ;  /* 0x000076324d787816 */ /* 0x000fe20000000078 */
[-C--:B------:R-:W-:Y:S01]  /*1bb0*/  FMUL.FTZ R117, R76, R141.reuse ;  /* 0x0000008d4c757220 */ /* 0x080fe20000410000 */
[----:B------:R-:W-:Y:S01]  /*1bc0*/  PRMT R77, R78, 0x7632, R77 ;  /* 0x000076324e4d7816 */ /* 0x000fe2000000004d */
[-C--:B------:R-:W-:Y:S01]  /*1bd0*/  FMUL.FTZ R119, R122, R141.reuse ;  /* 0x0000008d7a777220 */ /* 0x080fe20000410000 */
[C---:B------:R-:W-:Y:S01]  /*1be0*/  PRMT R123, R79.reuse, 0x7632, R123 ;  /* 0x000076324f7b7816 */ /* 0x040fe2000000007b */
[----:B------:R-:W-:Y:S01]  /*1bf0*/  FMUL.FTZ R118, R118, R141 ;  /* 0x0000008d76767220 */ /* 0x000fe20000410000 */
[----:B------:R-:W-:-:S02]  /*1c00*/  SHF.L.U32 R124, R79, 0x10, RZ ;  /* 0x000000104f7c7819 */ /* 0x000fc400000006ff */
[----:B------:R-:W-:Y:S02]  /*1c10*/  SHF.L.U32 R78, R78, 0x10, RZ ;  /* 0x000000104e4e7819 */ /* 0x000fe400000006ff */
[----:B------:R-:W-:Y:S02]  /*1c20*/  SHF.L.U32 R120, R120, 0x10, RZ ;  /* 0x0000001078787819 */ /* 0x000fe400000006ff */
[----:B------:R-:W-:Y:S01]  /*1c30*/  SHF.L.U32 R122, R77, 0x10, RZ ;  /* 0x000000104d7a7819 */ /* 0x000fe200000006ff */
[-C--:B------:R-:W-:Y:S01]  /*1c40*/  FMUL.FTZ R121, R78, R141.reuse ;  /* 0x0000008d4e797220 */ /* 0x080fe20000410000 */
[----:B------:R-:W-:Y:S01]  /*1c50*/  SHF.L.U32 R76, R123, 0x10, RZ ;  /* 0x000000107b4c7819 */ /* 0x000fe200000006ff */
[-C--:B------:R-:W-:Y:S01]  /*1c60*/  FMUL.FTZ R123, R124, R141.reuse ;  /* 0x0000008d7c7b7220 */ /* 0x080fe20000410000 */
[-C--:B------:R-:W-:Y:S01]  /*1c70*/  FMUL.FTZ R120, R120, R141.reuse ;  /* 0x0000008d78787220 */ /* 0x080fe20000410000 */
[-C--:B------:R-:W-:Y:S02]  /*1c80*/  FMUL.FTZ R122, R122, R141.reuse ;  /* 0x0000008d7a7a7220 */ /* 0x080fe40000410000 */
[----:B------:R-:W-:Y:S01]  /*1c90*/  FMUL.FTZ R124, R76, R141 ;  /* 0x0000008d4c7c7220 */ /* 0x000fe20000410000 */
[----:B------:R-:W-:Y:S06]  /*1ca0*/  BRA `(.L_x_16) ;  /* 0x0000000000607947 */ /* 0x000fec0003800000 */
.L_x_17:
[C---:B-----5:R-:W-:Y:S01]  /*1cb0*/  PRMT R33, R77.reuse, 0x7632, R33 ;  /* 0x000076324d217816 */ /* 0x060fe20000000021 */
[----:B------:R-:W-:Y:S01]  /*1cc0*/  IMAD.U32 R34, R77, 0x10000, RZ ;  /* 0x000100004d227824 */ /* 0x000fe200078e00ff */
[----:B------:R-:W-:Y:S02]  /*1cd0*/  PRMT R32, R76, 0x7632, R32 ;  /* 0x000076324c207816 */ /* 0x000fe40000000020 */
[----:B------:R-:W-:Y:S01]  /*1ce0*/  PRMT R35, R78, 0x7632, R35 ;  /* 0x000076324e237816 */ /* 0x000fe20000000023 */
[----:B------:R-:W-:Y:S01]  /*1cf0*/  FMUL.FTZ R119, R34, R141 ;  /* 0x0000008d22777220 */ /* 0x000fe20000410000 */
[C---:B------:R-:W-:Y:S02]  /*1d00*/  PRMT R77, R79.reuse, 0x7632, R77 ;  /* 0x000076324f4d7816 */ /* 0x040fe4000000004d */
[----:B------:R-:W-:Y:S01]  /*1d10*/  SHF.L.U32 R118, R79, 0x10, RZ ;  /* 0x000000104f767819 */ /* 0x000fe200000006ff */
[----:B------:R-:W-:Y:S01]  /*1d20*/  IMAD.U32 R122, R35, 0x10000, RZ ;  /* 0x00010000237a7824 */ /* 0x000fe200078e00ff */
[----:B------:R-:W-:-:S02]  /*1d30*/  SHF.L.U32 R76, R76, 0x10, RZ ;  /* 0x000000104c4c7819 */ /* 0x000fc400000006ff */
        /* <DEDUP_REMOVED lines=9> */
[-C--:B------:R-:W-:Y:S02]  /*1dd0*/  FMUL.FTZ R124, R124, R141.reuse ;  /* 0x0000008d7c7c7220 */ /* 0x080fe40000410000 */
[----:B------:R-:W-:Y:S01]  /*1de0*/  FMUL.FTZ R120, R120, R141 ;  /* 0x0000008d78787220 */ /* 0x000fe20000410000 */
[----:B------:R-:W-:-:S02]  /*1df0*/  F2FP.BF16.F32.PACK_AB R34, R122, R121 ;  /* 0x000000797a22723e */ /* 0x000fc400000010ff */
[----:B------:R-:W-:Y:S02]  /*1e00*/  F2FP.BF16.F32.PACK_AB R35, R124, R123 ;  /* 0x0000007b7c23723e */ /* 0x000fe400000010ff */
[----:B------:R-:W-:Y:S02]  /*1e10*/  F2FP.BF16.F32.PACK_AB R33, R120, R119 ;  /* 0x000000777821723e */ /* 0x000fe400000010ff */
[----:B------:R-:W-:-:S07]  /*1e20*/  F2FP.BF16.F32.PACK_AB R32, R118, R117 ;  /* 0x000000757620723e */ /* 0x000fce00000010ff */
.L_x_16:
[----:B------:R-:W0:Y:S02]  /*1e30*/  @P5 LDC.64 R76, c[0x0][0x3a8] ;  /* 0x0000ea00ff4c5b82 */ /* 0x000e240000000a00 */
[C---:B0-----:R-:W-:Y:S01]  /*1e40*/  @P5 IMAD.WIDE.U32 R76, R142.reuse, 0x10, R76 ;  /* 0x000000108e4c5825 */ /* 0x041fe200078e004c */
[----:B------:R-:W-:-:S04]  /*1e50*/  IADD3 R142, PT, PT, R142, 0x80, RZ ;  /* 0x000000808e8e7810 */ /* 0x000fc80007ffe0ff */
[----:B------:R1:W-:Y:S03]  /*1e60*/  @P5 STG.E.128 desc[UR6][R76.64], R32 ;  /* 0x000000204c005986 */ /* 0x0003e6000c101d06 */
.L_x_14:
[----:B------:R-:W-:Y:S05]  /*1e70*/  BSYNC.RECONVERGENT B0 ;  /* 0x0000000000007941 */ /* 0x000fea0003800200 */
.L_x_13:
[----:B------:R-:W-:Y:S01]  /*1e80*/  ISETP.GE.U32.AND P2, PT, R5, 0x200, PT ;  /* 0x000002000500780c */ /* 0x000fe20003f46070 */
[----:B------:R-:W-:-:S12]  /*1e90*/  BSSY.RECONVERGENT B0, `(.L_x_18) ;  /* 0x0000064000007945 */ /* 0x000fd80003800200 */
[----:B------:R-:W-:Y:S05]  /*1ea0*/  @!P2 BRA `(.L_x_19) ;  /* 0x000000040088a947 */ /* 0x000fea0003800000 */
[----:B01----:R-:W0:Y:S02]  /*1eb0*/  LDC.64 R76, c[0x0][0x390] ;  /* 0x0000e400ff4c7b82 */ /* 0x003e240000000a00 */
        /* <DEDUP_REMOVED lines=12> */
[----:B------:R-:W-:Y:S02]  /*1f80*/  PRMT R126, R76, 0x7632, R126 ;  /* 0x000076324c7e7816 */ /* 0x000fe4000000007e */
[C---:B------:R-:W-:Y:S01]  /*1f90*/  PRMT R131, R78.reuse, 0x7632, R131 ;  /* 0x000076324e837816 */ /* 0x040fe20000000083 */
[----:B------:R-:W-:Y:S01]  /*1fa0*/  IMAD.U32 R78, R78, 0x10000, RZ ;  /* 0x000100004e4e7824 */ /* 0x000fe200078e00ff */
[----:B------:R-:W-:-:S02]  /*1fb0*/  SHF.L.U32 R76, R76, 0x10, RZ ;  /* 0x000000104c4c7819 */ /* 0x000fc400000006ff */
[----:B------:R-:W-:Y:S02]  /*1fc0*/  SHF.L.U32 R126, R126, 0x10, RZ ;  /* 0x000000107e7e7819 */ /* 0x000fe400000006ff */
[----:B------:R-:W-:Y:S02]  /*1fd0*/  SHF.L.U32 R128, R128, 0x10, RZ ;  /* 0x0000001080807819 */ /* 0x000fe400000006ff */
[----:B------:R-:W-:Y:S02]  /*1fe0*/  SHF.L.U32 R132, R132, 0x10, RZ ;  /* 0x0000001084847819 */ /* 0x000fe400000006ff */
[C---:B--2---:R-:W-:Y:S02]  /*1ff0*/  PRMT R77, R32.reuse, 0x7632, R77 ;  /* 0x00007632204d7816 */ /* 0x044fe4000000004d */
[----:B------:R-:W-:Y:S02]  /*2000*/  SHF.L.U32 R125, R32, 0x10, RZ ;  /* 0x00000010207d7819 */ /* 0x000fe400000006ff */
[----:B------:R-:W-:-:S02]  /*2010*/  PRMT R32, R33, 0x7632, R32 ;  /* 0x0000763221207816 */ /* 0x000fc40000000020 */
[----:B------:R-:W-:Y:S01]  /*2020*/  SHF.L.U32 R33, R33, 0x10, RZ ;  /* 0x0000001021217819 */ /* 0x000fe200000006ff */
[-C--:B------:R-:W-:Y:S01]  /*2030*/  FFMA.FTZ R125, R76, R141.reuse, R125 ;  /* 0x0000008d4c7d7223 */ /* 0x080fe2000001007d */
[C---:B------:R-:W-:Y:S02]  /*2040*/  PRMT R79, R34.reuse, 0x7632, R79 ;  /* 0x00007632224f7816 */ /* 0x040fe4000000004f */
[----:B------:R-:W-:Y:S01]  /*2050*/  SHF.L.U32 R129, R34, 0x10, RZ ;  /* 0x0000001022817819 */ /* 0x000fe200000006ff */
[-C--:B------:R-:W-:Y:S01]  /*2060*/  FFMA.FTZ R127, R130, R141.reuse, R33 ;  /* 0x0000008d827f7223 */ /* 0x080fe20000010021 */
[C---:B------:R-:W-:Y:S01]  /*2070*/  PRMT R34, R35.reuse, 0x7632, R34 ;  /* 0x0000763223227816 */ /* 0x040fe20000000022 */
[----:B------:R-:W-:Y:S01]  /*2080*/  IMAD.U32 R35, R35, 0x10000, RZ ;  /* 0x0001000023237824 */ /* 0x000fe200078e00ff */
[----:B------:R-:W-:Y:S01]  /*2090*/  SHF.L.U32 R130, R131, 0x10, RZ ;  /* 0x0000001083827819 */ /* 0x000fe200000006ff */
[-C--:B------:R-:W-:Y:S01]  /*20a0*/  FFMA.FTZ R129, R78, R141.reuse, R129 ;  /* 0x0000008d4e817223 */ /* 0x080fe20000010081 */
[----:B------:R-:W-:Y:S01]  /*20b0*/  SHF.L.U32 R79, R79, 0x10, RZ ;  /* 0x000000104f4f7819 */ /* 0x000fe200000006ff */
[----:B------:R-:W-:Y:S01]  /*20c0*/  IMAD.U32 R143, R34, 0x10000, RZ ;  /* 0x00010000228f7824 */ /* 0x000fe200078e00ff */
        /* <DEDUP_REMOVED lines=12> */
.L_x_20:
[----:B------:R-:W-:-:S04]  /*2190*/  ISETP.NE.U32.AND P3, PT, R90, RZ, PT ;  /* 0x000000ff5a00720c */ /* 0x000fc80003f65070 */
[----:B------:R-:W-:-:S13]  /*21a0*/  ISETP.NE.AND.EX P3, PT, R91, RZ, PT, P3 ;  /* 0x000000ff5b00720c */ /* 0x000fda0003f65330 */
[----:B------:R-:W-:Y:S05]  /*21b0*/  @P3 BRA `(.L_x_22) ;  /* 0x0000000000543947 */ /* 0x000fea0003800000 */
[C---:B-----5:R-:W-:Y:S01]  /*21c0*/  PRMT R126, R76.reuse, 0x7632, R126 ;  /* 0x000076324c7e7816 */ /* 0x060fe2000000007e */
[C---:B------:R-:W-:Y:S01]  /*21d0*/  IMAD.U32 R130, R77.reuse, 0x10000, RZ ;  /* 0x000100004d827824 */ /* 0x040fe200078e00ff */
[----:B------:R-:W-:Y:S02]  /*21e0*/  SHF.L.U32 R76, R76, 0x10, RZ ;  /* 0x000000104c4c7819 */ /* 0x000fe400000006ff */
[----:B------:R-:W-:Y:S01]  /*21f0*/  PRMT R128, R77, 0x7632, R128 ;  /* 0x000076324d807816 */ /* 0x000fe20000000080 */
[-C--:B------:R-:W-:Y:S01]  /*2200*/  FMUL.FTZ R127, R130, R141.reuse ;  /* 0x0000008d827f7220 */ /* 0x080fe20000410000 */
        /* <DEDUP_REMOVED lines=16> */
.L_x_22:
[----:B-----5:R-:W-:Y:S01]  /*2310*/  PRMT R33, R77, 0x7632, R33 ;  /* 0x000076324d217816 */ /* 0x020fe20000000021 */
[----:B------:R-:W-:Y:S01]  /*2320*/  IMAD.U32 R126, R79, 0x10000, RZ ;  /* 0x000100004f7e7824 */ /* 0x000fe200078e00ff */
[----:B------:R-:W-:Y:S02]  /*2330*/  SHF.L.U32 R34, R77, 0x10, RZ ;  /* 0x000000104d227819 */ /* 0x000fe400000006ff */
[----:B------:R-:W-:Y:S01]  /*2340*/  PRMT R32, R76, 0x7632, R32 ;  /* 0x000076324c207816 */ /* 0x000fe20000000020 */
[-C--:B------:R-:W-:Y:S01]  /*2350*/  FMUL.FTZ R131, R126, R141.reuse ;  /* 0x0000008d7e837220 */ /* 0x080fe20000410000 */
[----:B------:R-:W-:Y:S01]  /*2360*/  PRMT R35, R78, 0x7632, R35 ;  /* 0x000076324e237816 */ /* 0x000fe20000000023 */
[----:B------:R-:W-:Y:S01]  /*2370*/  FMUL.FTZ R127, R34, R141 ;  /* 0x0000008d227f7220 */ /* 0x000fe20000410000 */
[----:B------:R-:W-:Y:S02]  /*2380*/  PRMT R77, R79, 0x7632, R77 ;  /* 0x000076324f4d7816 */ /* 0x000fe4000000004d */
        /* <DEDUP_REMOVED lines=9> */
[-C--:B------:R-:W-:Y:S02]  /*2420*/  FMUL.FTZ R132, R132, R141.reuse ;  /* 0x0000008d84847220 */ /* 0x080fe40000410000 */
[----:B------:R-:W-:Y:S01]  /*2430*/  FMUL.FTZ R130, R130, R141 ;  /* 0x0000008d82827220 */ /* 0x000fe20000410000 */
[----:B------:R-:W-:Y:S01]  /*2440*/  F2FP.BF16.F32.PACK_AB R32, R126, R125 ;  /* 0x0000007d7e20723e */ /* 0x000fe200000010ff */
[----:B------:R-:W-:Y:S01]  /*2450*/  FMUL.FTZ R128, R128, R141 ;  /* 0x0000008d80807220 */ /* 0x000fe20000410000 */
[----:B------:R-:W-:-:S02]  /*2460*/  F2FP.BF16.F32.PACK_AB R35, R132, R131 ;  /* 0x000000838423723e */ /* 0x000fc400000010ff */
[----:B------:R-:W-:Y:S02]  /*2470*/  F2FP.BF16.F32.PACK_AB R34, R130, R129 ;  /* 0x000000818222723e */ /* 0x000fe400000010ff */
[----:B------:R-:W-:-:S07]  /*2480*/  F2FP.BF16.F32.PACK_AB R33, R128, R127 ;  /* 0x0000007f8021723e */ /* 0x000fce00000010ff */
.L_x_21:
[----:B------:R-:W0:Y:S02]  /*2490*/  @P5 LDC.64 R76, c[0x0][0x3a8] ;  /* 0x0000ea00ff4c5b82 */ /* 0x000e240000000a00 */
[----:B0-----:R-:W-:-:S04]  /*24a0*/  @P5 IMAD.WIDE.U32 R76, R142, 0x10, R76 ;  /* 0x000000108e4c5825 */ /* 0x001fc800078e004c */
[----:B------:R-:W-:Y:S01]  /*24b0*/  VIADD R142, R142, 0x80 ;  /* 0x000000808e8e7836 */ /* 0x000fe20000000000 */
[----:B------:R2:W-:Y:S06]  /*24c0*/  @P5 STG.E.128 desc[UR6][R76.64], R32 ;  /* 0x000000204c005986 */ /* 0x0005ec000c101d06 */
.L_x_19:
[----:B------:R-:W-:Y:S05]  /*24d0*/  BSYNC.RECONVERGENT B0 ;  /* 0x0000000000007941 */ /* 0x000fea0003800200 */
.L_x_18:
[----:B------:R-:W-:Y:S01]  /*24e0*/  ISETP.GE.U32.AND P3, PT, R5, 0x280, PT ;  /* 0x000002800500780c */ /* 0x000fe20003f66070 */
[----:B------:R-:W-:-:S12]  /*24f0*/  BSSY.RECONVERGENT B0, `(.L_x_23) ;  /* 0x0000063000007945 */ /* 0x000fd80003800200 */
[----:B------:R-:W-:Y:S05]  /*2500*/  @!P3 BRA `(.L_x_24) ;  /* 0x000000040084b947 */ /* 0x000fea0003800000 */
[----:B012---:R-:W0:Y:S02]  /*2510*/  LDC.64 R76, c[0x0][0x390] ;  /* 0x0000e400ff4c7b82 */ /* 0x007e240000000a00 */
        /* <DEDUP_REMOVED lines=8> */
[----:B-----5:R-:W-:Y:S02]  /*25a0*/  SHF.L.U32 R138, R79, 0x10, RZ ;  /* 0x000000104f8a7819 */ /* 0x020fe400000006ff */
[C---:B------:R-:W-:Y:S02]  /*25b0*/  PRMT R90, R77.reuse, 0x7632, R90 ;  /* 0x000076324d5a7816 */ /* 0x040fe4000000005a */
[----:B------:R-:W-:Y:S02]  /*25c0*/  SHF.L.U32 R134, R77, 0x10, RZ ;  /* 0x000000104d867819 */ /* 0x000fe400000006ff */
[----:B------:R-:W-:Y:S02]  /*25d0*/  PRMT R77, R78, 0x7632, R77 ;  /* 0x000076324e4d7816 */ /* 0x000fe4000000004d */
[----:B------:R-:W-:Y:S02]  /*25e0*/  PRMT R136, R79, 0x7632, R136 ;  /* 0x000076324f887816 */ /* 0x000fe40000000088 */
[----:B------:R-:W-:-:S02]  /*25f0*/  PRMT R79, R76, 0x7632, R79 ;  /* 0x000076324c4f7816 */ /* 0x000fc4000000004f */
[----:B------:R-:W-:Y:S02]  /*2600*/  SHF.L.U32 R136, R136, 0x10, RZ ;  /* 0x0000001088887819 */ /* 0x000fe400000006ff */
[----:B------:R-:W-:Y:S02]  /*2610*/  SHF.L.U32 R76, R76, 0x10, RZ ;  /* 0x000000104c4c7819 */ /* 0x000fe400000006ff */
[----:B------:R-:W-:Y:S02]  /*2620*/  SHF.L.U32 R78, R78, 0x10, RZ ;  /* 0x000000104e4e7819 */ /* 0x000fe400000006ff */
[----:B------:R-:W-:Y:S02]  /*2630*/  SHF.L.U32 R90, R90, 0x10, RZ ;  /* 0x000000105a5a7819 */ /* 0x000fe400000006ff */
[C---:B--2---:R-:W-:Y:S01]  /*2640*/  PRMT R140, R35.reuse, 0x7632, R140 ;  /* 0x00007632238c7816 */ /* 0x044fe2000000008c */
[----:B------:R-:W-:Y:S01]  /*2650*/  IMAD.U32 R139, R35, 0x10000, RZ ;  /* 0x00010000238b7824 */ /* 0x000fe200078e00ff */
[----:B------:R-:W-:-:S02]  /*2660*/  PRMT R35, R32, 0x7632, R35 ;  /* 0x0000763220237816 */ /* 0x000fc40000000023 */
[----:B------:R-:W-:Y:S01]  /*2670*/  SHF.L.U32 R133, R32, 0x10, RZ ;  /* 0x0000001020857819 */ /* 0x000fe200000006ff */
[-C--:B------:R-:W-:Y:S01]  /*2680*/  FFMA.FTZ R139, R138, R141.reuse, R139 ;  /* 0x0000008d8a8b7223 */ /* 0x080fe2000001008b */
[C---:B------:R-:W-:Y:S02]  /*2690*/  PRMT R32, R33.reuse, 0x7632, R32 ;  /* 0x0000763221207816 */ /* 0x040fe40000000020 */
[----:B------:R-:W-:Y:S01]  /*26a0*/  SHF.L.U32 R33, R33, 0x10, RZ ;  /* 0x0000001021217819 */ /* 0x000fe200000006ff */
[-C--:B------:R-:W-:Y:S01]  /*26b0*/  FFMA.FTZ R133, R76, R141.reuse, R133 ;  /* 0x0000008d4c857223 */ /* 0x080fe20000010085 */
[----:B------:R-:W-:Y:S02]  /*26c0*/  PRMT R91, R34, 0x7632, R91 ;  /* 0x00007632225b7816 */ /* 0x000fe4000000005b */
[----:B------:R-:W-:Y:S01]  /*26d0*/  SHF.L.U32 R138, R77, 0x10, RZ ;  /* 0x000000104d8a7819 */ /* 0x000fe200000006ff */
[-C--:B------:R-:W-:Y:S01]  /*26e0*/  FFMA.FTZ R135, R134, R141.reuse, R33 ;  /* 0x0000008d86877223 */ /* 0x080fe20000010021 */
[----:B------:R-:W-:Y:S01]  /*26f0*/  SHF.L.U32 R77, R140, 0x10, RZ ;  /* 0x000000108c4d7819 */ /* 0x000fe200000006ff */
[----:B------:R-:W-:Y:S01]  /*2700*/  IMAD.U32 R134, R79, 0x10000, RZ ;  /* 0x000100004f867824 */ /* 0x000fe200078e00ff */
        /* <DEDUP_REMOVED lines=14> */
.L_x_25:
[----:B------:R-:W-:-:S04]  /*27f0*/  ISETP.NE.U32.AND P6, PT, R90, RZ, PT ;  /* 0x000000ff5a00720c */ /* 0x000fc80003fc5070 */
[----:B------:R-:W-:-:S13]  /*2800*/  ISETP.NE.AND.EX P6, PT, R91, RZ, PT, P6 ;  /* 0x000000ff5b00720c */ /* 0x000fda0003fc5360 */
[----:B------:R-:W-:Y:S05]  /*2810*/  @P6 BRA `(.L_x_27) ;  /* 0x0000000000546947 */ /* 0x000fea0003800000 */
[C---:B-----5:R-:W-:Y:S02]  /*2820*/  SHF.L.U32 R134, R79.reuse, 0x10, RZ ;  /* 0x000000104f867819 */ /* 0x060fe400000006ff */
[----:B------:R-:W-:Y:S02]  /*2830*/  PRMT R91, R79, 0x7632, R91 ;  /* 0x000076324f5b7816 */ /* 0x000fe4000000005b */
[C---:B------:R-:W-:Y:S01]  /*2840*/  PRMT R90, R77.reuse, 0x7632, R90 ;  /* 0x000076324d5a7816 */ /* 0x040fe2000000005a */
[-C--:B------:R-:W-:Y:S01]  /*2850*/  FMUL.FTZ R139, R134, R141.reuse ;  /* 0x0000008d868b7220 */ /* 0x080fe20000410000 */
[----:B------:R-:W-:Y:S02]  /*2860*/  SHF.L.U32 R136, R77, 0x10, RZ ;  /* 0x000000104d887819 */ /* 0x000fe400000006ff */
[----:B------:R-:W-:Y:S02]  /*2870*/  PRMT R79, R76, 0x7632, R79 ;  /* 0x000076324c4f7816 */ /* 0x000fe4000000004f */
[C---:B------:R-:W-:Y:S01]  /*2880*/  PRMT R77, R78.reuse, 0x7632, R77 ;  /* 0x000076324e4d7816 */ /* 0x040fe2000000004d */
        /* <DEDUP_REMOVED lines=9> */
[----:B------:R-:W-:Y:S01]  /*2920*/  SHF.L.U32 R138, R77, 0x10, RZ ;  /* 0x000000104d8a7819 */ /* 0x000fe200000006ff */
[----:B------:R-:W-:-:S02]  /*2930*/  FMUL.FTZ R134, R134, R141 ;  /* 0x0000008d86867220 */ /* 0x000fc40000410000 */
[-C--:B------:R-:W-:Y:S02]  /*2940*/  FMUL.FTZ R136, R90, R141.reuse ;  /* 0x0000008d5a887220 */ /* 0x080fe40000410000 */
[----:B------:R-:W-:Y:S01]  /*2950*/  FMUL.FTZ R138, R138, R141 ;  /* 0x0000008d8a8a7220 */ /* 0x000fe20000410000 */
[----:B------:R-:W-:Y:S06]  /*2960*/  BRA `(.L_x_26) ;  /* 0x0000000000607947 */ /* 0x000fec0003800000 */
.L_x_27:
[C---:B-----5:R-:W-:Y:S01]  /*2970*/  PRMT R90, R79.reuse, 0x7632, R90 ;  /* 0x000076324f5a7816 */ /* 0x060fe2000000005a */
[----:B------:R-:W-:Y:S01]  /*2980*/  IMAD.U32 R134, R79, 0x10000, RZ ;  /* 0x000100004f867824 */ /* 0x000fe200078e00ff */
[----:B------:R-:W-:Y:S02]  /*2990*/  PRMT R32, R76, 0x7632, R32 ;  /* 0x000076324c207816 */ /* 0x000fe40000000020 */
[C---:B------:R-:W-:Y:S01]  /*29a0*/  PRMT R33, R77.reuse, 0x7632, R33 ;  /* 0x000076324d217816 */ /* 0x040fe20000000021 */
[-C--:B------:R-:W-:Y:S01]  /*29b0*/  FMUL.FTZ R139, R134, R141.reuse ;  /* 0x0000008d868b7220 */ /* 0x080fe20000410000 */
[----:B------:R-:W-:Y:S01]  /*29c0*/  PRMT R35, R78, 0x7632, R35 ;  /* 0x000076324e237816 */ /* 0x000fe20000000023 */
[----:B------:R-:W-:Y:S01]  /*29d0*/  IMAD.U32 R32, R32, 0x10000, RZ ;  /* 0x0001000020207824 */ /* 0x000fe200078e00ff */
        /* <DEDUP_REMOVED lines=10> */
[----:B------:R-:W-:Y:S01]  /*2a80*/  FMUL.FTZ R140, R90, R141 ;  /* 0x0000008d5a8c7220 */ /* 0x000fe20000410000 */
[----:B------:R-:W-:Y:S01]  /*2a90*/  F2FP.BF16.F32.PACK_AB R32, R134, R133 ;  /* 0x000000858620723e */ /* 0x000fe200000010ff */
[----:B------:R-:W-:-:S02]  /*2aa0*/  FMUL.FTZ R138, R138, R141 ;  /* 0x0000008d8a8a7220 */ /* 0x000fc40000410000 */
[----:B------:R-:W-:Y:S01]  /*2ab0*/  FMUL.FTZ R136, R136, R141 ;  /* 0x0000008d88887220 */ /* 0x000fe20000410000 */
[----:B------:R-:W-:Y:S02]  /*2ac0*/  F2FP.BF16.F32.PACK_AB R35, R140, R139 ;  /* 0x0000008b8c23723e */ /* 0x000fe400000010ff */
[----:B------:R-:W-:Y:S02]  /*2ad0*/  F2FP.BF16.F32.PACK_AB R34, R138, R137 ;  /* 0x000000898a22723e */ /* 0x000fe400000010ff */
[----:B------:R-:W-:-:S07]  /*2ae0*/  F2FP.BF16.F32.PACK_AB R33, R136, R135 ;  /* 0x000000878821723e */ /* 0x000fce00000010ff */
.L_x_26:
[----:B------:R-:W0:Y:S02]  /*2af0*/  @P5 LDC.64 R76, c[0x0][0x3a8] ;  /* 0x0000ea00ff4c5b82 */ /* 0x000e240000000a00 */
[----:B0-----:R-:W-:-:S05]  /*2b00*/  @P5 IMAD.WIDE.U32 R76, R142, 0x10, R76 ;  /* 0x000000108e4c5825 */ /* 0x001fca00078e004c */
[----:B------:R3:W-:Y:S02]  /*2b10*/  @P5 STG.E.128 desc[UR6][R76.64], R32 ;  /* 0x000000204c005986 */ /* 0x0007e4000c101d06 */
.L_x_24:
[----:B------:R-:W-:Y:S05]  /*2b20*/  BSYNC.RECONVERGENT B0 ;  /* 0x0000000000007941 */ /* 0x000fea0003800200 */
.L_x_23:
[----:B0123--:R-:W-:Y:S01]  /*2b30*/  FADD.FTZ R76, RZ, R108 ;  /* 0x0000006cff4c7221 */ /* 0x00ffe20000010000 */
[C---:B------:R-:W-:Y:S01]  /*2b40*/  ISETP.GT.U32.AND P5, PT, R5.reuse, 0xff, PT ;  /* 0x000000ff0500780c */ /* 0x040fe20003fa4070 */
[----:B------:R-:W0:Y:S01]  /*2b50*/  S2UR UR5, SR_CgaCtaId ;  /* 0x00000000000579c3 */ /* 0x000e220000008800 */
[----:B------:R-:W-:Y:S01]  /*2b60*/  ISETP.GT.U32.AND P6, PT, R5, 0x17f, PT ;  /* 0x0000017f0500780c */ /* 0x000fe20003fc4070 */
[----:B------:R-:W-:Y:S01]  /*2b70*/  FADD.FTZ R77, R105, R76 ;  /* 0x0000004c694d7221 */ /* 0x000fe20000010000 */
[----:B------:R-:W-:Y:S01]  /*2b80*/  P2R R79, PR, RZ, 0x1 ;  /* 0x00000001ff4f7803 */ /* 0x000fe20000000000 */
[----:B------:R-:W-:Y:S01]  /*2b90*/  UMOV UR4, 0x400 ;  /* 0x0000040000047882 */ /* 0x000fe20000000000 */
[----:B------:R-:W-:Y:S01]  /*2ba0*/  ISETP.GT.U32.AND P0, PT, R5, 0x1ff, PT ;  /* 0x000001ff0500780c */ /* 0x000fe20003f04070 */
[----:B------:R-:W-:Y:S01]  /*2bb0*/  FADD.FTZ R76, R106, R77 ;  /* 0x0000004d6a4c7221 */ /* 0x000fe20000010000 */
[----:B------:R-:W-:Y:S03]  /*2bc0*/  BSSY.RECONVERGENT B0, `(.L_x_28) ;  /* 0x0000100000007945 */ /* 0x000fe60003800200 */
[----:B------:R-:W-:-:S04]  /*2bd0*/  FADD.FTZ R77, R107, R76 ;  /* 0x0000004c6b4d7221 */ /* 0x000fc80000010000 */
[----:B------:R-:W-:-:S04]  /*2be0*/  FADD.FTZ R76, R104, R77 ;  /* 0x0000004d684c7221 */ /* 0x000fc80000010000 */
[----:B------:R-:W-:-:S04]  /*2bf0*/  FADD.FTZ R77, R109, R76 ;  /* 0x0000004c6d4d7221 */ /* 0x000fc80000010000 */
[----:B------:R-:W-:Y:S01]  /*2c00*/  FADD.FTZ R76, R102, R77 ;  /* 0x0000004d664c7221 */ /* 0x000fe20000010000 */
[----:B0-----:R-:W-:-:S03]  /*2c10*/  ULEA UR4, UR5, UR4, 0x18 ;  /* 0x0000000405047291 */ /* 0x001fc6000f8ec0ff */
[----:B------:R-:W-:Y:S01]  /*2c20*/  FADD.FTZ R76, R111, R76 ;  /* 0x0000004c6f4c7221 */ /* 0x000fe20000010000 */
[----:B------:R-:W-:-:S04]  /*2c30*/  @UP1 UIADD3 UR4, UPT, UPT, UR4, 0x20, URZ ;  /* 0x0000002004041890 */ /* 0x000fc8000fffe0ff */
[----:B------:R-:W-:-:S05]  /*2c40*/  FSEL R78, R76, RZ, P4 ;  /* 0x000000ff4c4e7208 */ /* 0x000fca0002000000 */
[----:B------:R-:W-:-:S04]  /*2c50*/  FADD.FTZ R77, R103, R78 ;  /* 0x0000004e674d7221 */ /* 0x000fc80000010000 */
[----:B------:R-:W-:-:S04]  /*2c60*/  FADD.FTZ R76, R110, R77 ;  /* 0x0000004d6e4c7221 */ /* 0x000fc80000010000 */
[----:B------:R-:W-:-:S04]  /*2c70*/  FADD.FTZ R77, R101, R76 ;  /* 0x0000004c654d7221 */ /* 0x000fc80000010000 */
[----:B------:R-:W-:-:S04]  /*2c80*/  FADD.FTZ R76, R112, R77 ;  /* 0x0000004d704c7221 */ /* 0x000fc80000010000 */
[----:B------:R-:W-:-:S04]  /*2c90*/  FADD.FTZ R77, R113, R76 ;  /* 0x0000004c714d7221 */ /* 0x000fc80000010000 */
[----:B------:R-:W-:-:S04]  /*2ca0*/  FADD.FTZ R76, R114, R77 ;  /* 0x0000004d724c7221 */ /* 0x000fc80000010000 */
[----:B------:R-:W-:-:S04]  /*2cb0*/  FADD.FTZ R77, R115, R76 ;  /* 0x0000004c734d7221 */ /* 0x000fc80000010000 */
[----:B------:R-:W-:-:S04]  /*2cc0*/  @P5 FADD.FTZ R78, R116, R77 ;  /* 0x0000004d744e5221 */ /* 0x000fc80000010000 */
        /* <DEDUP_REMOVED lines=15> */
[----:B------:R-:W-:Y:S01]  /*2dc0*/  @P0 FADD.FTZ R78, R132, R77 ;  /* 0x0000004d844e0221 */ /* 0x000fe20000010000 */
[----:B------:R-:W-:-:S03]  /*2dd0*/  ISETP.GT.U32.AND P0, PT, R5, 0x27f, PT ;  /* 0x0000027f0500780c */ /* 0x000fc60003f04070 */
        /* <DEDUP_REMOVED lines=8> */
[----:B------:R-:W-:-:S04]  /*2e60*/  ISETP.NE.AND P0, PT, R79, RZ, PT ;  /* 0x000000ff4f00720c */ /* 0x000fc80003f05270 */
[----:B------:R-:W0:Y:S02]  /*2e70*/  SHFL.BFLY PT, R77, R78, 0x1, 0x1f ;  /* 0x0c201f004e4d7f89 */ /* 0x000e2400000e0000 */
[----:B0-----:R-:W-:-:S05]  /*2e80*/  FADD.FTZ R79, R78, R77 ;  /* 0x0000004d4e4f7221 */ /* 0x001fca0000010000 */
[----:B------:R-:W0:Y:S02]  /*2e90*/  SHFL.BFLY PT, R76, R79, 0x2, 0x1f ;  /* 0x0c401f004f4c7f89 */ /* 0x000e2400000e0000 */
[----:B0-----:R-:W-:-:S05]  /*2ea0*/  FADD.FTZ R90, R79, R76 ;  /* 0x0000004c4f5a7221 */ /* 0x001fca0000010000 */
[----:B------:R-:W0:Y:S02]  /*2eb0*/  SHFL.BFLY PT, R77, R90, 0x4, 0x1f ;  /* 0x0c801f005a4d7f89 */ /* 0x000e2400000e0000 */
[----:B0-----:R-:W-:-:S05]  /*2ec0*/  FADD.FTZ R91, R90, R77 ;  /* 0x0000004d5a5b7221 */ /* 0x001fca0000010000 */
[----:B------:R-:W0:Y:S02]  /*2ed0*/  SHFL.BFLY PT, R76, R91, 0x8, 0x1f ;  /* 0x0d001f005b4c7f89 */ /* 0x000e2400000e0000 */
[----:B0-----:R-:W-:-:S05]  /*2ee0*/  FADD.FTZ R141, R91, R76 ;  /* 0x0000004c5b8d7221 */ /* 0x001fca0000010000 */
[----:B------:R-:W0:Y:S02]  /*2ef0*/  SHFL.BFLY PT, R76, R141, 0x10, 0x1f ;  /* 0x0e001f008d4c7f89 */ /* 0x000e2400000e0000 */
[----:B0-----:R-:W-:-:S04]  /*2f00*/  FADD.FTZ R77, R141, R76 ;  /* 0x0000004c8d4d7221 */ /* 0x001fc80000010000 */
[----:B------:R-:W-:-:S04]  /*2f10*/  FMUL.FTZ R76, R88, R77 ;  /* 0x0000004d584c7220 */ /* 0x000fc80000410000 */
[--C-:B------:R-:W-:Y:S01]  /*2f20*/  FADD.FTZ R77, R108, -R76.reuse ;  /* 0x8000004c6c4d7221 */ /* 0x100fe20000010000 */
[--C-:B------:R-:W-:Y:S01]  /*2f30*/  FADD.FTZ R78, R105, -R76.reuse ;  /* 0x8000004c694e7221 */ /* 0x100fe20000010000 */
[--C-:B------:R-:W-:Y:S01]  /*2f40*/  FADD.FTZ R142, R106, -R76.reuse ;  /* 0x8000004c6a8e7221 */ /* 0x100fe20000010000 */
[--C-:B------:R-:W-:Y:S01]  /*2f50*/  FADD.FTZ R90, R104, -R76.reuse ;  /* 0x8000004c685a7221 */ /* 0x100fe20000010000 */
[----:B------:R-:W-:Y:S01]  /*2f60*/  FFMA.FTZ R77, R77, R77, RZ ;  /* 0x0000004d4d4d7223 */ /* 0x000fe200000100ff */
[--C-:B------:R-:W-:Y:S01]  /*2f70*/  FADD.FTZ R79, R110, -R76.reuse ;  /* 0x8000004c6e4f7221 */ /* 0x100fe20000010000 */
[--C-:B------:R-:W-:Y:S02]  /*2f80*/  FADD.FTZ R91, R101, -R76.reuse ;  /* 0x8000004c655b7221 */ /* 0x100fe40000010000 */
[----:B------:R-:W-:Y:S01]  /*2f90*/  FFMA.FTZ R77, R78, R78, R77 ;  /* 0x0000004e4e4d7223 */ /* 0x000fe2000001004d */
[----:B------:R-:W-:-:S03]  /*2fa0*/  FADD.FTZ R78, R107, -R76 ;  /* 0x8000004c6b4e7221 */ /* 0x000fc60000010000 */
[----:B------:R-:W-:-:S04]  /*2fb0*/  FFMA.FTZ R77, R142, R142, R77 ;  /* 0x0000008e8e4d7223 */ /* 0x000fc8000001004d */
[----:B------:R-:W-:Y:S01]  /*2fc0*/  FFMA.FTZ R77, R78, R78, R77 ;  /* 0x0000004e4e4d7223 */ /* 0x000fe2000001004d */
[----:B------:R-:W-:-:S03]  /*2fd0*/  FADD.FTZ R78, R109, -R76 ;  /* 0x8000004c6d4e7221 */ /* 0x000fc60000010000 */
[----:B------:R-:W-:Y:S01]  /*2fe0*/  FFMA.FTZ R77, R90, R90, R77 ;  /* 0x0000005a5a4d7223 */ /* 0x000fe2000001004d */
[----:B------:R-:W-:-:S03]  /*2ff0*/  FADD.FTZ R90, R102, -R76 ;  /* 0x8000004c665a7221 */ /* 0x000fc60000010000 */
[----:B------:R-:W-:Y:S01]  /*3000*/  FFMA.FTZ R77, R78, R78, R77 ;  /* 0x0000004e4e4d7223 */ /* 0x000fe2000001004d */
[----:B------:R-:W-:-:S03]  /*3010*/  FADD.FTZ R78, R111, -R76 ;  /* 0x8000004c6f4e7221 */ /* 0x000fc60000010000 */
[----:B------:R-:W-:-:S04]  /*3020*/  FFMA.FTZ R77, R90, R90, R77 ;  /* 0x0000005a5a4d7223 */ /* 0x000fc8000001004d */
[----:B------:R-:W-:Y:S01]  /*3030*/  FFMA.FTZ R77, R78, R78, R77 ;  /* 0x0000004e4e4d7223 */ /* 0x000fe2000001004d */
[----:B------:R-:W-:-:S04]  /*3040*/  FADD.FTZ R78, R103, -R76 ;  /* 0x8000004c674e7221 */ /* 0x000fc80000010000 */
[----:B------:R-:W-:-:S05]  /*3050*/  FSEL R77, R77, RZ, P4 ;  /* 0x000000ff4d4d7208 */ /* 0x000fca0002000000 */
[----:B------:R-:W-:-:S04]  /*3060*/  FFMA.FTZ R78, R78, R78, R77 ;  /* 0x0000004e4e4e7223 */ /* 0x000fc8000001004d */
[----:B------:R-:W-:Y:S01]  /*3070*/  FFMA.FTZ R78, R79, R79, R78 ;  /* 0x0000004f4f4e7223 */ /* 0x000fe2000001004e */
[----:B------:R-:W-:-:S03]  /*3080*/  FADD.FTZ R79, R112, -R76 ;  /* 0x8000004c704f7221 */ /* 0x000fc60000010000 */
        /* <DEDUP_REMOVED lines=10> */
[----:B------:R-:W-:Y:S01]  /*3130*/  @P5 FFMA.FTZ R77, R79, R79, R78 ;  /* 0x0000004f4f4d5223 */ /* 0x000fe2000001004e */
[--C-:B------:R-:W-:Y:S01]  /*3140*/  FADD.FTZ R78, R117, -R76.reuse ;  /* 0x8000004c754e7221 */ /* 0x100fe20000010000 */
[----:B------:R-:W-:Y:S01]  /*3150*/  FADD.FTZ R79, R118, -R76 ;  /* 0x8000004c764f7221 */ /* 0x000fe20000010000 */
[----:B------:R-:W-:Y:S02]  /*3160*/  ISETP.GT.U32.AND P5, PT, R5, 0x1ff, PT ;  /* 0x000001ff0500780c */ /* 0x000fe40003fa4070 */
        /* <DEDUP_REMOVED lines=16> */
[----:B------:R-:W-:Y:S02]  /*3270*/  ISETP.NE.AND P6, PT, R99, RZ, PT ;  /* 0x000000ff6300720c */ /* 0x000fe40003fc5270 */
        /* <DEDUP_REMOVED lines=28> */
[----:B------:R-:W-:-:S04]  /*3440*/  FFMA.FTZ R78, R91, R91, R78 ;  /* 0x0000005b5b4e7223 */ /* 0x000fc8000001004e */
[----:B------:R-:W-:Y:S01]  /*3450*/  @P5 FFMA.FTZ R77, R79, R79, R78 ;  /* 0x0000004f4f4d5223 */ /* 0x000fe2000001004e */
[----:B------:R-:W-:-:S04]  /*3460*/  ISETP.NE.AND P5, PT, R3, RZ, PT ;  /* 0x000000ff0300720c */ /* 0x000fc80003fa5270 */
[----:B------:R-:W0:Y:S09]  /*3470*/  SHFL.BFLY PT, R78, R77, 0x1, 0x1f ;  /* 0x0c201f004d4e7f89 */ /* 0x000e3200000e0000 */
[----:B------:R-:W-:Y:S01]  /*3480*/  @!P5 LEA R141, R98, UR4, 0x3 ;  /* 0x00000004628ddc11 */ /* 0x000fe2000f8e18ff */
[----:B0-----:R-:W-:-:S05]  /*3490*/  FADD.FTZ R78, R77, R78 ;  /* 0x0000004e4d4e7221 */ /* 0x001fca0000010000 */
[----:B------:R-:W0:Y:S02]  /*34a0*/  SHFL.BFLY PT, R79, R78, 0x2, 0x1f ;  /* 0x0c401f004e4f7f89 */ /* 0x000e2400000e0000 */
[----:B0-----:R-:W-:-:S05]  /*34b0*/  FADD.FTZ R79, R78, R79 ;  /* 0x0000004f4e4f7221 */ /* 0x001fca0000010000 */
[----:B------:R-:W0:Y:S02]  /*34c0*/  SHFL.BFLY PT, R90, R79, 0x4, 0x1f ;  /* 0x0c801f004f5a7f89 */ /* 0x000e2400000e0000 */
[----:B0-----:R-:W-:Y:S01]  /*34d0*/  FADD.FTZ R90, R79, R90 ;  /* 0x0000005a4f5a7221 */ /* 0x001fe20000010000 */
[----:B------:R-:W-:-:S04]  /*34e0*/  CS2R R78, SRZ ;  /* 0x00000000004e7805 */ /* 0x000fc8000001ff00 */
[----:B------:R-:W0:Y:S02]  /*34f0*/  SHFL.BFLY PT, R91, R90, 0x8, 0x1f ;  /* 0x0d001f005a5b7f89 */ /* 0x000e2400000e0000 */
[----:B0-----:R-:W-:Y:S01]  /*3500*/  FADD.FTZ R91, R90, R91 ;  /* 0x0000005b5a5b7221 */ /* 0x001fe20000010000 */
[----:B------:R-:W-:-:S04]  /*3510*/  HFMA2 R90, -RZ, RZ, 0, 0 ;  /* 0x00000000ff5a7431 */ /* 0x000fc800000001ff */
[----:B------:R-:W0:Y:S02]  /*3520*/  SHFL.BFLY PT, R142, R91, 0x10, 0x1f ;  /* 0x0e001f005b8e7f89 */ /* 0x000e2400000e0000 */
[----:B0-----:R-:W-:-:S05]  /*3530*/  FADD.FTZ R77, R91, R142 ;  /* 0x0000008e5b4d7221 */ /* 0x001fca0000010000 */
[----:B------:R-:W-:Y:S01]  /*3540*/  @!P5 STS.64 [R141], R76 ;  /* 0x0000004c8d00d388 */ /* 0x000fe20000000a00 */
[----:B------:R-:W-:Y:S01]  /*3550*/  BAR.SYNC.DEFER_BLOCKING 0x0 ;  /* 0x0000000000007b1d */ /* 0x000fe20000010000 */
[----:B------:R-:W-:-:S13]  /*3560*/  ISETP.GT.U32.AND P5, PT, R3, 0x3, PT ;  /* 0x000000030300780c */ /* 0x000fda0003fa4070 */
[----:B------:R-:W-:Y:S02]  /*3570*/  @!P5 LEA R91, R3, UR4, 0x3 ;  /* 0x00000004035bdc11 */ /* 0x000fe4000f8e18ff */
[----:B------:R-:W-:-:S05]  /*3580*/  @!P5 MOV R90, R6 ;  /* 0x00000006005ad202 */ /* 0x000fca0000000f00 */
[----:B------:R-:W0:Y:S04]  /*3590*/  SHFL.DOWN PT, R143, R90, 0x2, 0x1f ;  /* 0x08401f005a8f7f89 */ /* 0x000e2800000e0000 */
[----:B------:R-:W1:Y:S01]  /*35a0*/  @!P5 LDS.64 R78, [R91] ;  /* 0x000000005b4ed984 */ /* 0x000e620000000a00 */
[----:B------:R-:W-:Y:S01]  /*35b0*/  ISETP.NE.AND P5, PT, R0, RZ, PT ;  /* 0x000000ff0000720c */ /* 0x000fe20003fa5270 */
[----:B0-----:R-:W-:Y:S01]  /*35c0*/  IMAD.IADD R77, R143, 0x1, R90 ;  /* 0x000000018f4d7824 */ /* 0x001fe200078e025a */
[----:B------:R-:W-:Y:S02]  /*35d0*/  I2FP.F32.S32 R144, R143 ;  /* 0x0000008f00907245 */ /* 0x000fe40000201400 */
[----:B------:R-:W-:Y:S02]  /*35e0*/  I2FP.F32.S32 R143, R90 ;  /* 0x0000005a008f7245 */ /* 0x000fe40000201400 */
[----:B------:R-:W-:Y:S01]  /*35f0*/  I2FP.F32.S32 R76, R77 ;  /* 0x0000004d004c7245 */ /* 0x000fe20000201400 */
[----:B------:R-:W-:Y:S03]  /*3600*/  SHFL.DOWN PT, R148, R77, 0x1, 0x1f ;  /* 0x08201f004d947f89 */ /* 0x000fe600000e0000 */
[----:B------:R-:W0:Y:S01]  /*3610*/  MUFU.RCP R141, R76 ;  /* 0x0000004c008d7308 */ /* 0x000e220000001000 */
[----:B-1----:R-:W1:Y:S04]  /*3620*/  SHFL.DOWN PT, R145, R78, 0x2, 0x1f ;  /* 0x08401f004e917f89 */ /* 0x002e6800000e0000 */
[----:B------:R-:W2:Y:S01]  /*3630*/  SHFL.DOWN PT, R142, R79, 0x2, 0x1f ;  /* 0x08401f004f8e7f89 */ /* 0x000ea200000e0000 */
[----:B-1----:R-:W-:-:S04]  /*3640*/  FMUL.FTZ R146, R145, R144 ;  /* 0x0000009091927220 */ /* 0x002fc80000410000 */
[----:B------:R-:W-:Y:S01]  /*3650*/  FFMA.FTZ R146, R143, R78, R146 ;  /* 0x0000004e8f927223 */ /* 0x000fe20000010092 */
[----:B------:R-:W-:Y:S01]  /*3660*/  FADD.FTZ R78, -R145, R78 ;  /* 0x0000004e914e7221 */ /* 0x000fe20000010100 */
[----:B--2---:R-:W-:Y:S01]  /*3670*/  FADD.FTZ R142, R142, R79 ;  /* 0x0000004f8e8e7221 */ /* 0x004fe20000010000 */
[----:B------:R-:W-:Y:S01]  /*3680*/  IADD3 R145, PT, PT, R77, R148, RZ ;  /* 0x000000944d917210 */ /* 0x000fe20007ffe0ff */
[----:B0-----:R-:W-:Y:S01]  /*3690*/  FMUL.FTZ R91, R141, R146 ;  /* 0x000000928d5b7220 */ /* 0x001fe20000410000 */
[----:B------:R-:W-:Y:S01]  /*36a0*/  FMUL.FTZ R78, R78, R78 ;  /* 0x0000004e4e4e7220 */ /* 0x000fe20000410000 */
[----:B------:R-:W-:Y:S02]  /*36b0*/  I2FP.F32.S32 R148, R148 ;  /* 0x0000009400947245 */ /* 0x000fe40000201400 */
[----:B------:R-:W-:Y:S01]  /*36c0*/  I2FP.F32.S32 R145, R145 ;  /* 0x0000009100917245 */ /* 0x000fe20000201400 */
[----:B------:R-:W0:Y:S01]  /*36d0*/  SHFL.DOWN PT, R90, R91, 0x1, 0x1f ;  /* 0x08201f005b5a7f89 */ /* 0x000e2200000e0000 */
[----:B------:R-:W-:-:S04]  /*36e0*/  FMUL.FTZ R78, R78, R143 ;  /* 0x0000008f4e4e7220 */ /* 0x000fc80000410000 */
[----:B------:R-:W-:Y:S01]  /*36f0*/  FMUL.FTZ R78, R78, R144 ;  /* 0x000000904e4e7220 */ /* 0x000fe20000410000 */
[----:B------:R-:W1:Y:S03]  /*3700*/  MUFU.RCP R145, R145 ;  /* 0x0000009100917308 */ /* 0x000e660000001000 */
[----:B------:R-:W-:Y:S02]  /*3710*/  FFMA.FTZ R78, R141, R78, R142 ;  /* 0x0000004e8d4e7223 */ /* 0x000fe4000001008e */
[----:B------:R-:W2:Y:S03]  /*3720*/  LDC R141, c[0x0][0x448] ;  /* 0x00011200ff8d7b82 */ /* 0x000ea60000000800 */
[----:B------:R-:W3:Y:S01]  /*3730*/  SHFL.DOWN PT, R77, R78, 0x1, 0x1f ;  /* 0x08201f004e4d7f89 */ /* 0x000ee200000e0000 */
[----:B0-----:R-:W-:Y:S01]  /*3740*/  FMUL.FTZ R79, R90, R148 ;  /* 0x000000945a4f7220 */ /* 0x001fe20000410000 */
[----:B------:R-:W-:-:S03]  /*3750*/  FADD.FTZ R90, R91, -R90 ;  /* 0x8000005a5b5a7221 */ /* 0x000fc60000010000 */
[----:B------:R-:W-:Y:S01]  /*3760*/  FFMA.FTZ R142, R76, R91, R79 ;  /* 0x0000005b4c8e7223 */ /* 0x000fe2000001004f */
[----:B------:R-:W-:-:S03]  /*3770*/  FMUL.FTZ R79, R90, R90 ;  /* 0x0000005a5a4f7220 */ /* 0x000fc60000410000 */
[----:B-1----:R-:W-:Y:S01]  /*3780*/  FMUL.FTZ R142, R145, R142 ;  /* 0x0000008e918e7220 */ /* 0x002fe20000410000 */
[----:B------:R-:W-:-:S04]  /*3790*/  FMUL.FTZ R79, R76, R79 ;  /* 0x0000004f4c4f7220 */ /* 0x000fc80000410000 */
[----:B------:R-:W-:Y:S01]  /*37a0*/  FMUL.FTZ R79, R79, R148 ;  /* 0x000000944f4f7220 */ /* 0x000fe20000410000 */
[----:B---3--:R-:W-:Y:S01]  /*37b0*/  FADD.FTZ R76, R78, R77 ;  /* 0x0000004d4e4c7221 */ /* 0x008fe20000010000 */
[----:B------:R-:W0:Y:S03]  /*37c0*/  SHFL.IDX PT, R143, R142, RZ, 0x1f ;  /* 0x00001fff8e8f7589 */ /* 0x000e2600000e0000 */
[----:B------:R-:W-:Y:S02]  /*37d0*/  FFMA.FTZ R145, R145, R79, R76 ;  /* 0x0000004f91917223 */ /* 0x000fe4000001004c */
[----:B------:R-:W1:Y:S03]  /*37e0*/  @!P5 LDC.64 R78, c[0x0][0x3c0] ;  /* 0x0000f000ff4edb82 */ /* 0x000e660000000a00 */
[----:B------:R-:W2:Y:S05]  /*37f0*/  SHFL.IDX PT, R144, R145, RZ, 0x1f ;  /* 0x00001fff91907589 */ /* 0x000eaa00000e0000 */
[----:B------:R-:W3:Y:S01]  /*3800*/  @!P5 LDC.64 R76, c[0x0][0x3c8] ;  /* 0x0000f200ff4cdb82 */ /* 0x000ee20000000a00 */
[----:B0-----:R-:W-:-:S05]  /*3810*/  FMUL.FTZ R90, R143, R143 ;  /* 0x0000008f8f5a7220 */ /* 0x001fca0000410000 */
[----:B------:R-:W-:Y:S01]  /*3820*/  FSEL R91, R90, RZ, P6 ;  /* 0x000000ff5a5b7208 */ /* 0x000fe20003000000 */
[----:B-1----:R-:W-:-:S04]  /*3830*/  @!P5 IMAD.WIDE R78, R4, 0x4, R78 ;  /* 0x00000004044ed825 */ /* 0x002fc800078e024e */
[----:B--2---:R-:W-:Y:S01]  /*3840*/  FFMA.FTZ R90, R144, UR10, R141 ;  /* 0x0000000a905a7c23 */ /* 0x004fe2000801008d */
[----:B------:R-:W-:Y:S01]  /*3850*/  FSEL R141, R143, RZ, !P6 ;  /* 0x000000ff8f8d7208 */ /* 0x000fe20007000000 */
[----:B------:R0:W-:Y:S02]  /*3860*/  @!P5 STG.E desc[UR6][R78.64], R143 ;  /* 0x0000008f4e00d986 */ /* 0x0001e4000c101906 */
[----:B------:R-:W-:Y:S01]  /*3870*/  FADD.FTZ R90, R90, R91 ;  /* 0x0000005b5a5a7221 */ /* 0x000fe20000010000 */
[----:B---3--:R-:W-:-:S03]  /*3880*/  @!P5 IMAD.WIDE R76, R4, 0x4, R76 ;  /* 0x00000004044cd825 */ /* 0x008fc600078e024c */
[----:B------:R-:W1:Y:S02]  /*3890*/  MUFU.RSQ R142, R90 ;  /* 0x0000005a008e7308 */ /* 0x000e640000001400 */
[----:B-1----:R0:W-:Y:S01]  /*38a0*/  @!P5 STG.E desc[UR6][R76.64], R142 ;  /* 0x0000008e4c00d986 */ /* 0x0021e2000c101906 */
[----:B------:R-:W-:Y:S05]  /*38b0*/  @!P4 BRA `(.L_x_29) ;  /* 0x0000000000c0c947 */ /* 0x000fea0003800000 */
[--C-:B0-----:R-:W-:Y:S01]  /*38c0*/  FADD.FTZ R77, R108, -R141.reuse ;  /* 0x8000008d6c4d7221 */ /* 0x101fe20000010000 */
[--C-:B------:R-:W-:Y:S01]  /*38d0*/  FADD.FTZ R143, R106, -R141.reuse ;  /* 0x8000008d6a8f7221 */ /* 0x100fe20000010000 */
[----:B------:R-:W-:Y:S01]  /*38e0*/  SHF.L.U32 R79, R72, 0x10, RZ ;  /* 0x00000010484f7819 */ /* 0x000fe200000006ff */
[----:B------:R-:W-:Y:S01]  /*38f0*/  IMAD.U32 R90, R69, 0x10000, RZ ;  /* 0x00010000455a7824 */ /* 0x000fe200078e00ff */
[----:B------:R-:W-:Y:S01]  /*3900*/  SHF.L.U32 R91, R68, 0x10, RZ ;  /* 0x00000010445b7819 */ /* 0x000fe200000006ff */
[C---:B------:R-:W-:Y:S01]  /*3910*/  FMUL.FTZ R76, R142.reuse, R77 ;  /* 0x0000004d8e4c7220 */ /* 0x040fe20000410000 */
[----:B------:R-:W-:Y:S01]  /*3920*/  SHF.L.U32 R78, R73, 0x10, RZ ;  /* 0x00000010494e7819 */ /* 0x000fe200000006ff */
[----:B------:R-:W-:Y:S01]  /*3930*/  FMUL.FTZ R77, R142, R143 ;  /* 0x0000008f8e4d7220 */ /* 0x000fe20000410000 */
[----:B------:R-:W-:Y:S01]  /*3940*/  FADD.FTZ R145, R104, -R141 ;  /* 0x8000008d68917221 */ /* 0x000fe20000010000 */
[----:B------:R-:W-:Y:S01]  /*3950*/  SHF.L.U32 R144, R74, 0x10, RZ ;  /* 0x000000104a907819 */ /* 0x000fe200000006ff */
[----:B------:R-:W-:Y:S01]  /*3960*/  FFMA.FTZ R76, R76, R79, R91 ;  /* 0x0000004f4c4c7223 */ /* 0x000fe2000001005b */
[----:B------:R-:W-:Y:S01]  /*3970*/  SHF.L.U32 R146, R70, 0x10, RZ ;  /* 0x0000001046927819 */ /* 0x000fe200000006ff */
[----:B------:R-:W-:Y:S01]  /*3980*/  FFMA.FTZ R77, R77, R78, R90 ;  /* 0x0000004e4d4d7223 */ /* 0x000fe2000001005a */
[----:B------:R-:W-:Y:S01]  /*3990*/  FMUL.FTZ R145, R142, R145 ;  /* 0x000000918e917220 */ /* 0x000fe20000410000 */
[----:B------:R-:W0:Y:S01]  /*39a0*/  LDC.64 R90, c[0x0][0x428] ;  /* 0x00010a00ff5a7b82 */ /* 0x000e220000000a00 */
[--C-:B------:R-:W-:Y:S01]  /*39b0*/  FADD.FTZ R143, R102, -R141.reuse ;  /* 0x8000008d668f7221 */ /* 0x100fe20000010000 */
[--C-:B------:R-:W-:Y:S01]  /*39c0*/  FADD.FTZ R79, R109, -R141.reuse ;  /* 0x8000008d6d4f7221 */ /* 0x100fe20000010000 */
[----:B------:R-:W-:Y:S01]  /*39d0*/  FFMA.FTZ R78, R145, R144, R146 ;  /* 0x00000090914e7223 */ /* 0x000fe20000010092 */
[----:B------:R-:W-:Y:S01]  /*39e0*/  SHF.L.U32 R150, R71, 0x10, RZ ;  /* 0x0000001047967819 */ /* 0x000fe200000006ff */
[----:B------:R-:W-:Y:S01]  /*39f0*/  IMAD.U32 R148, R75, 0x10000, RZ ;  /* 0x000100004b947824 */ /* 0x000fe200078e00ff */
[----:B------:R-:W-:Y:S01]  /*3a00*/  SHF.L.U32 R144, R93, 0x10, RZ ;  /* 0x000000105d907819 */ /* 0x000fe200000006ff */
[--C-:B------:R-:W-:Y:S01]  /*3a10*/  FADD.FTZ R145, R111, -R141.reuse ;  /* 0x8000008d6f917221 */ /* 0x100fe20000010000 */
[----:B------:R-:W-:Y:S01]  /*3a20*/  SHF.L.U32 R146, R92, 0x10, RZ ;  /* 0x000000105c927819 */ /* 0x000fe200000006ff */
[C---:B------:R-:W-:Y:S01]  /*3a30*/  FMUL.FTZ R143, R142.reuse, R143 ;  /* 0x0000008f8e8f7220 */ /* 0x040fe20000410000 */
[C---:B------:R-:W-:Y:S01]  /*3a40*/  FMUL.FTZ R79, R142.reuse, R79 ;  /* 0x0000004f8e4f7220 */ /* 0x040fe20000410000 */
[----:B------:R-:W-:Y:S01]  /*3a50*/  FMUL.FTZ R149, R142, R145 ;  /* 0x000000918e957220 */ /* 0x000fe20000410000 */
[----:B------:R-:W-:Y:S01]  /*3a60*/  SHF.L.U32 R152, R89, 0x10, RZ ;  /* 0x0000001059987819 */ /* 0x000fe200000006ff */
[----:B------:R-:W-:Y:S01]  /*3a70*/  FFMA.FTZ R147, R143, R148, R150 ;  /* 0x000000948f937223 */ /* 0x000fe20000010096 */
[----:B------:R-:W-:Y:S01]  /*3a80*/  FFMA.FTZ R145, R79, R144, R146 ;  /* 0x000000904f917223 */ /* 0x000fe20000010092 */
[--C-:B------:R-:W-:Y:S01]  /*3a90*/  FADD.FTZ R143, R107, -R141.reuse ;  /* 0x8000008d6b8f7221 */ /* 0x100fe20000010000 */
[----:B------:R-:W-:Y:S01]  /*3aa0*/  FADD.FTZ R79, R105, -R141 ;  /* 0x8000008d694f7221 */ /* 0x000fe20000010000 */
[----:B------:R-:W-:Y:S01]  /*3ab0*/  SHF.L.U32 R148, R95, 0x10, RZ ;  /* 0x000000105f947819 */ /* 0x000fe200000006ff */
[----:B------:R-:W-:Y:S01]  /*3ac0*/  IMAD.U32 R146, R96, 0x10000, RZ ;  /* 0x0001000060927824 */ /* 0x000fe200078e00ff */
[----:B------:R-:W-:Y:S01]  /*3ad0*/  SHF.L.U32 R150, R94, 0x10, RZ ;  /* 0x000000105e967819 */ /* 0x000fe200000006ff */
[C---:B------:R-:W-:Y:S01]  /*3ae0*/  FMUL.FTZ R143, R142.reuse, R143 ;  /* 0x0000008f8e8f7220 */ /* 0x040fe20000410000 */
[----:B------:R-:W-:Y:S01]  /*3af0*/  SHF.L.U32 R154, R87, 0x10, RZ ;  /* 0x00000010579a7819 */ /* 0x000fe200000006ff */
[----:B------:R-:W-:Y:S01]  /*3b00*/  FMUL.FTZ R79, R142, R79 ;  /* 0x0000004f8e4f7220 */ /* 0x000fe20000410000 */
[----:B------:R-:W-:Y:S01]  /*3b10*/  SHF.L.U32 R144, R97, 0x10, RZ ;  /* 0x0000001061907819 */ /* 0x000fe200000006ff */
[----:B------:R-:W-:Y:S01]  /*3b20*/  FFMA.FTZ R148, R143, R148, R150 ;  /* 0x000000948f947223 */ /* 0x000fe20000010096 */
[----:B------:R-:W-:Y:S01]  /*3b30*/  F2FP.BF16.F32.PACK_AB R78, R145, R78 ;  /* 0x0000004e914e723e */ /* 0x000fe200000010ff */
[----:B------:R-:W-:Y:S01]  /*3b40*/  FFMA.FTZ R152, R149, R152, R154 ;  /* 0x0000009895987223 */ /* 0x000fe2000001009a */
[----:B0-----:R-:W-:-:S04]  /*3b50*/  IMAD.WIDE.U32 R90, R100, 0x10, R90 ;  /* 0x00000010645a7825 */ /* 0x001fc800078e005a */
[----:B------:R-:W-:Y:S01]  /*3b60*/  FFMA.FTZ R143, R79, R144, R146 ;  /* 0x000000904f8f7223 */ /* 0x000fe20000010092 */
[----:B------:R-:W-:Y:S02]  /*3b70*/  F2FP.BF16.F32.PACK_AB R77, R148, R77 ;  /* 0x0000004d944d723e */ /* 0x000fe400000010ff */
[----:B------:R-:W-:Y:S02]  /*3b80*/  F2FP.BF16.F32.PACK_AB R79, R152, R147 ;  /* 0x00000093984f723e */ /* 0x000fe400000010ff */
[----:B------:R-:W-:Y:S02]  /*3b90*/  F2FP.BF16.F32.PACK_AB R76, R143, R76 ;  /* 0x0000004c8f4c723e */ /* 0x000fe400000010ff */
[----:B------:R-:W-:-:S03]  /*3ba0*/  IADD3 R100, PT, PT, R100, 0x80, RZ ;  /* 0x0000008064647810 */ /* 0x000fc60007ffe0ff */
[----:B------:R1:W-:Y:S04]  /*3bb0*/  STG.E.128 desc[UR6][R90.64], R76 ;  /* 0x0000004c5a007986 */ /* 0x0003e8000c101d06 */
.L_x_29:
[----:B------:R-:W-:Y:S05]  /*3bc0*/  BSYNC.RECONVERGENT B0 ;  /* 0x0000000000007941 */ /* 0x000fea0003800200 */
.L_x_28:
[----:B------:R-:W-:Y:S01]  /*3bd0*/  ISETP.GE.U32.AND P4, PT, R5, 0x100, PT ;  /* 0x000001000500780c */ /* 0x000fe20003f86070 */
[----:B------:R-:W-:-:S12]  /*3be0*/  BSSY.RECONVERGENT B0, `(.L_x_30) ;  /* 0x0000032000007945 */ /* 0x000fd80003800200 */
[----:B------:R-:W-:Y:S05]  /*3bf0*/  @!P4 BRA `(.L_x_31) ;  /* 0x0000000000c0c947 */ /* 0x000fea0003800000 */
[--C-:B01----:R-:W-:Y:S01]  /*3c00*/  FADD.FTZ R77, R103, -R141.reuse ;  /* 0x8000008d674d7221 */ /* 0x103fe20000010000 */
        /* <DEDUP_REMOVED lines=18> */
[----:B------:R-:W-:Y:S01]  /*3d30*/  FADD.FTZ R145, R116, -R141 ;  /* 0x8000008d74917221 */ /* 0x000fe20000010000 */
[----:B------:R-:W-:Y:S01]  /*3d40*/  SHF.L.U32 R150, R63, 0x10, RZ ;  /* 0x000000103f967819 */ /* 0x000fe200000006ff */
[----:B------:R-:W-:Y:S01]  /*3d50*/  FMUL.FTZ R143, R142, R143 ;  /* 0x0000008f8e8f7220 */ /* 0x000fe20000410000 */
[----:B------:R-:W-:Y:S01]  /*3d60*/  SHF.L.U32 R146, R81, 0x10, RZ ;  /* 0x0000001051927819 */ /* 0x000fe200000006ff */
[----:B------:R-:W-:-:S02]  /*3d70*/  IMAD.U32 R144, R82, 0x10000, RZ ;  /* 0x0001000052907824 */ /* 0x000fc400078e00ff */
[C---:B------:R-:W-:Y:S01]  /*3d80*/  FMUL.FTZ R79, R142.reuse, R79 ;  /* 0x0000004f8e4f7220 */ /* 0x040fe20000410000 */
[----:B------:R-:W-:Y:S01]  /*3d90*/  FMUL.FTZ R149, R142, R145 ;  /* 0x000000918e957220 */ /* 0x000fe20000410000 */
[----:B------:R-:W-:Y:S01]  /*3da0*/  FFMA.FTZ R147, R143, R148, R150 ;  /* 0x000000948f937223 */ /* 0x000fe20000010096 */
[--C-:B------:R-:W-:Y:S01]  /*3db0*/  FADD.FTZ R143, R112, -R141.reuse ;  /* 0x8000008d708f7221 */ /* 0x100fe20000010000 */
[----:B------:R-:W-:Y:S01]  /*3dc0*/  FFMA.FTZ R145, R79, R144, R146 ;  /* 0x000000904f917223 */ /* 0x000fe20000010092 */
[----:B------:R-:W-:Y:S01]  /*3dd0*/  FADD.FTZ R79, R110, -R141 ;  /* 0x8000008d6e4f7221 */ /* 0x000fe20000010000 */
[----:B------:R-:W-:Y:S01]  /*3de0*/  SHF.L.U32 R148, R84, 0x10, RZ ;  /* 0x0000001054947819 */ /* 0x000fe200000006ff */
[----:B------:R-:W-:Y:S01]  /*3df0*/  FMUL.FTZ R143, R142, R143 ;  /* 0x0000008f8e8f7220 */ /* 0x000fe20000410000 */
[----:B------:R-:W-:Y:S01]  /*3e00*/  SHF.L.U32 R150, R83, 0x10, RZ ;  /* 0x0000001053967819 */ /* 0x000fe200000006ff */
[----:B------:R-:W-:Y:S01]  /*3e10*/  IMAD.U32 R154, R31, 0x10000, RZ ;  /* 0x000100001f9a7824 */ /* 0x000fe200078e00ff */
[----:B------:R-:W-:Y:S01]  /*3e20*/  SHF.L.U32 R152, R80, 0x10, RZ ;  /* 0x0000001050987819 */ /* 0x000fe200000006ff */
[----:B------:R-:W-:Y:S01]  /*3e30*/  FMUL.FTZ R79, R142, R79 ;  /* 0x0000004f8e4f7220 */ /* 0x000fe20000410000 */
[----:B------:R-:W-:Y:S01]  /*3e40*/  SHF.L.U32 R144, R86, 0x10, RZ ;  /* 0x0000001056907819 */ /* 0x000fe200000006ff */
[----:B------:R-:W-:Y:S01]  /*3e50*/  FFMA.FTZ R148, R143, R148, R150 ;  /* 0x000000948f947223 */ /* 0x000fe20000010096 */
[----:B------:R-:W-:Y:S01]  /*3e60*/  SHF.L.U32 R146, R85, 0x10, RZ ;  /* 0x0000001055927819 */ /* 0x000fe200000006ff */
[----:B------:R-:W-:Y:S01]  /*3e70*/  FFMA.FTZ R152, R149, R152, R154 ;  /* 0x0000009895987223 */ /* 0x000fe2000001009a */
[----:B------:R-:W-:Y:S01]  /*3e80*/  F2FP.BF16.F32.PACK_AB R78, R145, R78 ;  /* 0x0000004e914e723e */ /* 0x000fe200000010ff */
[----:B0-----:R-:W-:Y:S01]  /*3e90*/  IMAD.WIDE.U32 R90, R100, 0x10, R90 ;  /* 0x00000010645a7825 */ /* 0x001fe200078e005a */
[----:B------:R-:W-:-:S03]  /*3ea0*/  F2FP.BF16.F32.PACK_AB R77, R148, R77 ;  /* 0x0000004d944d723e */ /* 0x000fc600000010ff */
[----:B------:R-:W-:Y:S01]  /*3eb0*/  FFMA.FTZ R143, R79, R144, R146 ;  /* 0x000000904f8f7223 */ /* 0x000fe20000010092 */
[----:B------:R-:W-:Y:S01]  /*3ec0*/  F2FP.BF16.F32.PACK_AB R79, R152, R147 ;  /* 0x00000093984f723e */ /* 0x000fe200000010ff */
[----:B------:R-:W-:-:S03]  /*3ed0*/  VIADD R100, R100, 0x80 ;  /* 0x0000008064647836 */ /* 0x000fc60000000000 */
[----:B------:R-:W-:-:S05]  /*3ee0*/  F2FP.BF16.F32.PACK_AB R76, R143, R76 ;  /* 0x0000004c8f4c723e */ /* 0x000fca00000010ff */
[----:B------:R2:W-:Y:S02]  /*3ef0*/  STG.E.128 desc[UR6][R90.64], R76 ;  /* 0x0000004c5a007986 */ /* 0x0005e4000c101d06 */
.L_x_31:
[----:B------:R-:W-:Y:S05]  /*3f00*/  BSYNC.RECONVERGENT B0 ;  /* 0x0000000000007941 */ /* 0x000fea0003800200 */
.L_x_30:
[----:B------:R-:W-:Y:S04]  /*3f10*/  BSSY.RECONVERGENT B0, `(.L_x_32) ;  /* 0x0000032000007945 */ /* 0x000fe80003800200 */
[----:B------:R-:W-:Y:S05]  /*3f20*/  @!P1 BRA `(.L_x_33) ;  /* 0x0000000000c09947 */ /* 0x000fea0003800000 */
[--C-:B012---:R-:W-:Y:S01]  /*3f30*/  FADD.FTZ R77, R117, -R141.reuse ;  /* 0x8000008d754d7221 */ /* 0x107fe20000010000 */
[--C-:B------:R-:W-:Y:S01]  /*3f40*/  FADD.FTZ R143, R119, -R141.reuse ;  /* 0x8000008d778f7221 */ /* 0x100fe20000010000 */
[----:B------:R-:W-:Y:S01]  /*3f50*/  SHF.L.U32 R79, R56, 0x10, RZ ;  /* 0x00000010384f7819 */ /* 0x000fe200000006ff */
[----:B------:R-:W-:Y:S01]  /*3f60*/  FADD.FTZ R145, R121, -R141 ;  /* 0x8000008d79917221 */ /* 0x000fe20000010000 */
[----:B------:R-:W-:Y:S01]  /*3f70*/  SHF.L.U32 R91, R52, 0x10, RZ ;  /* 0x00000010345b7819 */ /* 0x000fe200000006ff */
[C---:B------:R-:W-:Y:S01]  /*3f80*/  FMUL.FTZ R76, R142.reuse, R77 ;  /* 0x0000004d8e4c7220 */ /* 0x040fe20000410000 */
[----:B------:R-:W-:Y:S01]  /*3f90*/  SHF.L.U32 R78, R57, 0x10, RZ ;  /* 0x00000010394e7819 */ /* 0x000fe200000006ff */
[----:B------:R-:W-:Y:S01]  /*3fa0*/  FMUL.FTZ R77, R142, R143 ;  /* 0x0000008f8e4d7220 */ /* 0x000fe20000410000 */
[----:B------:R-:W-:Y:S01]  /*3fb0*/  SHF.L.U32 R90, R53, 0x10, RZ ;  /* 0x00000010355a7819 */ /* 0x000fe200000006ff */
[----:B------:R-:W-:Y:S01]  /*3fc0*/  FFMA.FTZ R76, R76, R79, R91 ;  /* 0x0000004f4c4c7223 */ /* 0x000fe2000001005b */
[----:B------:R-:W-:Y:S01]  /*3fd0*/  SHF.L.U32 R146, R54, 0x10, RZ ;  /* 0x0000001036927819 */ /* 0x000fe200000006ff */
[----:B------:R-:W-:-:S02]  /*3fe0*/  IMAD.U32 R144, R58, 0x10000, RZ ;  /* 0x000100003a907824 */ /* 0x000fc400078e00ff */
[----:B------:R-:W-:Y:S01]  /*3ff0*/  FMUL.FTZ R145, R142, R145 ;  /* 0x000000918e917220 */ /* 0x000fe20000410000 */
[----:B------:R-:W-:Y:S01]  /*4000*/  FFMA.FTZ R77, R77, R78, R90 ;  /* 0x0000004e4d4d7223 */ /* 0x000fe2000001005a */
[--C-:B------:R-:W-:Y:S01]  /*4010*/  FADD.FTZ R143, R123, -R141.reuse ;  /* 0x8000008d7b8f7221 */ /* 0x100fe20000010000 */
[----:B------:R-:W0:Y:S01]  /*4020*/  LDC.64 R90, c[0x0][0x428] ;  /* 0x00010a00ff5a7b82 */ /* 0x000e220000000a00 */
        /* <DEDUP_REMOVED lines=18> */
[----:B------:R-:W-:Y:S01]  /*4150*/  FMUL.FTZ R143, R142, R143 ;  /* 0x0000008f8e8f7220 */ /* 0x000fe20000410000 */
[----:B------:R-:W-:Y:S01]  /*4160*/  SHF.L.U32 R144, R30, 0x10, RZ ;  /* 0x000000101e907819 */ /* 0x000fe200000006ff */
[----:B------:R-:W-:Y:S01]  /*4170*/  FMUL.FTZ R79, R142, R79 ;  /* 0x0000004f8e4f7220 */ /* 0x000fe20000410000 */
[----:B------:R-:W-:Y:S01]  /*4180*/  SHF.L.U32 R146, R29, 0x10, RZ ;  /* 0x000000101d927819 */ /* 0x000fe200000006ff */
[----:B------:R-:W-:Y:S01]  /*4190*/  FFMA.FTZ R148, R143, R148, R150 ;  /* 0x000000948f947223 */ /* 0x000fe20000010096 */
[----:B------:R-:W-:Y:S01]  /*41a0*/  FFMA.FTZ R152, R149, R152, R154 ;  /* 0x0000009895987223 */ /* 0x000fe2000001009a */
[----:B------:R-:W-:Y:S01]  /*41b0*/  F2FP.BF16.F32.PACK_AB R78, R145, R78 ;  /* 0x0000004e914e723e */ /* 0x000fe200000010ff */
[----:B0-----:R-:W-:-:S04]  /*41c0*/  IMAD.WIDE.U32 R90, R100, 0x10, R90 ;  /* 0x00000010645a7825 */ /* 0x001fc800078e005a */
[----:B------:R-:W-:Y:S01]  /*41d0*/  FFMA.FTZ R143, R79, R144, R146 ;  /* 0x000000904f8f7223 */ /* 0x000fe20000010092 */
[----:B------:R-:W-:Y:S02]  /*41e0*/  F2FP.BF16.F32.PACK_AB R77, R148, R77 ;  /* 0x0000004d944d723e */ /* 0x000fe400000010ff */
[----:B------:R-:W-:Y:S02]  /*41f0*/  F2FP.BF16.F32.PACK_AB R79, R152, R147 ;  /* 0x00000093984f723e */ /* 0x000fe400000010ff */
[----:B------:R-:W-:Y:S02]  /*4200*/  F2FP.BF16.F32.PACK_AB R76, R143, R76 ;  /* 0x0000004c8f4c723e */ /* 0x000fe400000010ff */
[----:B------:R-:W-:-:S03]  /*4210*/  IADD3 R100, PT, PT, R100, 0x80, RZ ;  /* 0x0000008064647810 */ /* 0x000fc60007ffe0ff */
[----:B------:R3:W-:Y:S04]  /*4220*/  STG.E.128 desc[UR6][R90.64], R76 ;  /* 0x0000004c5a007986 */ /* 0x0007e8000c101d06 */
.L_x_33:
[----:B------:R-:W-:Y:S05]  /*4230*/  BSYNC.RECONVERGENT B0 ;  /* 0x0000000000007941 */ /* 0x000fea0003800200 */
.L_x_32:
[----:B------:R-:W-:Y:S04]  /*4240*/  BSSY.RECONVERGENT B0, `(.L_x_34) ;  /* 0x0000032000007945 */ /* 0x000fe80003800200 */
[----:B------:R-:W-:Y:S05]  /*4250*/  @!P2 BRA `(.L_x_35) ;  /* 0x0000000000c0a947 */ /* 0x000fea0003800000 */
[--C-:B0123--:R-:W-:Y:S01]  /*4260*/  FADD.FTZ R77, R125, -R141.reuse ;  /* 0x8000008d7d4d7221 */ /* 0x10ffe20000010000 */
        /* <DEDUP_REMOVED lines=38> */
[----:B0-----:R-:W-:Y:S01]  /*44d0*/  IMAD.WIDE.U32 R90, R100, 0x10, R90 ;  /* 0x00000010645a7825 */ /* 0x001fe200078e005a */
[----:B------:R-:W-:-:S03]  /*44e0*/  F2FP.BF16.F32.PACK_AB R78, R145, R78 ;  /* 0x0000004e914e723e */ /* 0x000fc600000010ff */
[----:B------:R-:W-:Y:S01]  /*44f0*/  FFMA.FTZ R152, R149, R152, R154 ;  /* 0x0000009895987223 */ /* 0x000fe2000001009a */
[----:B------:R-:W-:Y:S01]  /*4500*/  F2FP.BF16.F32.PACK_AB R77, R148, R77 ;  /* 0x0000004d944d723e */ /* 0x000fe200000010ff */
[----:B------:R-:W-:Y:S01]  /*4510*/  FFMA.FTZ R143, R79, R144, R146 ;  /* 0x000000904f8f7223 */ /* 0x000fe20000010092 */
[----:B------:R-:W-:Y:S02]  /*4520*/  IADD3 R100, PT, PT, R100, 0x80, RZ ;  /* 0x0000008064647810 */ /* 0x000fe40007ffe0ff */
[----:B------:R-:W-:Y:S02]  /*4530*/  F2FP.BF16.F32.PACK_AB R79, R152, R147 ;  /* 0x00000093984f723e */ /* 0x000fe400000010ff */
[----:B------:R-:W-:-:S05]  /*4540*/  F2FP.BF16.F32.PACK_AB R76, R143, R76 ;  /* 0x0000004c8f4c723e */ /* 0x000fca00000010ff */
[----:B------:R4:W-:Y:S02]  /*4550*/  STG.E.128 desc[UR6][R90.64], R76 ;  /* 0x0000004c5a007986 */ /* 0x0009e4000c101d06 */
.L_x_35:
[----:B------:R-:W-:Y:S05]  /*4560*/  BSYNC.RECONVERGENT B0 ;  /* 0x0000000000007941 */ /* 0x000fea0003800200 */
.L_x_34:
[----:B------:R-:W-:Y:S04]  /*4570*/  BSSY.RECONVERGENT B0, `(.L_x_36) ;  /* 0x0000031000007945 */ /* 0x000fe80003800200 */
[----:B------:R-:W-:Y:S05]  /*4580*/  @!P3 BRA `(.L_x_37) ;  /* 0x0000000000bcb947 */ /* 0x000fea0003800000 */
[--C-:B01234-:R-:W-:Y:S01]  /*4590*/  FADD.FTZ R77, R133, -R141.reuse ;  /* 0x8000008d854d7221 */ /* 0x11ffe20000010000 */
[----:B------:R-:W-:Y:S01]  /*45a0*/  IMAD.U32 R76, R40, 0x10000, RZ ;  /* 0x00010000284c7824 */ /* 0x000fe200078e00ff */
[----:B------:R-:W-:Y:S01]  /*45b0*/  SHF.L.U32 R78, R36, 0x10, RZ ;  /* 0x00000010244e7819 */ /* 0x000fe200000006ff */
[--C-:B------:R-:W-:Y:S01]  /*45c0*/  FADD.FTZ R79, R135, -R141.reuse ;  /* 0x8000008d874f7221 */ /* 0x100fe20000010000 */
[----:B------:R-:W-:Y:S01]  /*45d0*/  FMUL.FTZ R77, R142, R77 ;  /* 0x0000004d8e4d7220 */ /* 0x000fe20000410000 */
[----:B------:R-:W-:Y:S01]  /*45e0*/  SHF.L.U32 R91, R41, 0x10, RZ ;  /* 0x00000010295b7819 */ /* 0x000fe200000006ff */
[--C-:B------:R-:W-:Y:S01]  /*45f0*/  FADD.FTZ R147, R138, -R141.reuse ;  /* 0x8000008d8a937221 */ /* 0x100fe20000010000 */
[----:B------:R-:W-:Y:S01]  /*4600*/  SHF.L.U32 R145, R37, 0x10, RZ ;  /* 0x0000001025917819 */ /* 0x000fe200000006ff */
[----:B------:R-:W-:Y:S01]  /*4610*/  FFMA.FTZ R143, R77, R76, R78 ;  /* 0x0000004c4d8f7223 */ /* 0x000fe2000001004e */
[----:B------:R-:W-:Y:S01]  /*4620*/  FMUL.FTZ R144, R142, R79 ;  /* 0x0000004f8e907220 */ /* 0x000fe20000410000 */
[----:B------:R-:W0:Y:S01]  /*4630*/  LDC.64 R76, c[0x0][0x428] ;  /* 0x00010a00ff4c7b82 */ /* 0x000e220000000a00 */
[--C-:B------:R-:W-:Y:S01]  /*4640*/  FADD.FTZ R79, R134, -R141.reuse ;  /* 0x8000008d864f7221 */ /* 0x100fe20000010000 */
[----:B------:R-:W-:Y:S01]  /*4650*/  FADD.FTZ R149, R139, -R141 ;  /* 0x8000008d8b957221 */ /* 0x000fe20000010000 */
[----:B------:R-:W-:Y:S01]  /*4660*/  FFMA.FTZ R144, R144, R91, R145 ;  /* 0x0000005b90907223 */ /* 0x000fe20000010091 */
[--C-:B------:R-:W-:Y:S01]  /*4670*/  FADD.FTZ R145, R137, -R141.reuse ;  /* 0x8000008d89917221 */ /* 0x100fe20000010000 */
[--C-:B------:R-:W-:Y:S01]  /*4680*/  FADD.FTZ R91, R136, -R141.reuse ;  /* 0x8000008d885b7221 */ /* 0x100fe20000010000 */
[----:B------:R-:W-:Y:S01]  /*4690*/  FADD.FTZ R141, R140, -R141 ;  /* 0x8000008d8c8d7221 */ /* 0x000fe20000010000 */
[----:B------:R-:W-:Y:S01]  /*46a0*/  SHF.L.U32 R146, R42, 0x10, RZ ;  /* 0x000000102a927819 */ /* 0x000fe200000006ff */
[----:B------:R-:W-:-:S02]  /*46b0*/  IMAD.U32 R148, R38, 0x10000, RZ ;  /* 0x0001000026947824 */ /* 0x000fc400078e00ff */
[----:B------:R-:W-:Y:S01]  /*46c0*/  FMUL.FTZ R145, R142, R145 ;  /* 0x000000918e917220 */ /* 0x000fe20000410000 */
[----:B------:R-:W-:Y:S01]  /*46d0*/  SHF.L.U32 R154, R8, 0x10, RZ ;  /* 0x00000010089a7819 */ /* 0x000fe200000006ff */
[C---:B------:R-:W-:Y:S01]  /*46e0*/  FMUL.FTZ R141, R142.reuse, R141 ;  /* 0x0000008d8e8d7220 */ /* 0x040fe20000410000 */
[----:B------:R-:W-:Y:S01]  /*46f0*/  SHF.L.U32 R156, R7, 0x10, RZ ;  /* 0x00000010079c7819 */ /* 0x000fe200000006ff */
[C---:B------:R-:W-:Y:S01]  /*4700*/  FMUL.FTZ R78, R142.reuse, R79 ;  /* 0x0000004f8e4e7220 */ /* 0x040fe20000410000 */
[C---:B------:R-:W-:Y:S01]  /*4710*/  FMUL.FTZ R90, R142.reuse, R91 ;  /* 0x0000005b8e5a7220 */ /* 0x040fe20000410000 */
[C---:B------:R-:W-:Y:S01]  /*4720*/  FMUL.FTZ R149, R142.reuse, R149 ;  /* 0x000000958e957220 */ /* 0x040fe20000410000 */
[----:B------:R-:W-:Y:S01]  /*4730*/  FMUL.FTZ R147, R142, R147 ;  /* 0x000000938e937220 */ /* 0x000fe20000410000 */
[----:B------:R-:W-:Y:S01]  /*4740*/  FFMA.FTZ R146, R145, R146, R148 ;  /* 0x0000009291927223 */ /* 0x000fe20000010094 */
[----:B------:R-:W-:Y:S01]  /*4750*/  SHF.L.U32 R142, R10, 0x10, RZ ;  /* 0x000000100a8e7819 */ /* 0x000fe200000006ff */
[----:B------:R-:W-:Y:S01]  /*4760*/  FFMA.FTZ R154, R141, R154, R156 ;  /* 0x0000009a8d9a7223 */ /* 0x000fe2000001009c */
[----:B------:R-:W-:Y:S01]  /*4770*/  SHF.L.U32 R148, R9, 0x10, RZ ;  /* 0x0000001009947819 */ /* 0x000fe200000006ff */
[----:B------:R-:W-:Y:S01]  /*4780*/  IMAD.U32 R141, R12, 0x10000, RZ ;  /* 0x000100000c8d7824 */ /* 0x000fe200078e00ff */
[----:B------:R-:W-:-:S02]  /*4790*/  SHF.L.U32 R150, R43, 0x10, RZ ;  /* 0x000000102b967819 */ /* 0x000fc400000006ff */
[----:B------:R-:W-:Y:S01]  /*47a0*/  SHF.L.U32 R152, R39, 0x10, RZ ;  /* 0x0000001027987819 */ /* 0x000fe200000006ff */
[----:B------:R-:W-:Y:S01]  /*47b0*/  FFMA.FTZ R147, R147, R142, R148 ;  /* 0x0000008e93937223 */ /* 0x000fe20000010094 */
[----:B------:R-:W-:Y:S02]  /*47c0*/  SHF.L.U32 R79, R14, 0x10, RZ ;  /* 0x000000100e4f7819 */ /* 0x000fe400000006ff */
[----:B------:R-:W-:Y:S01]  /*47d0*/  SHF.L.U32 R145, R11, 0x10, RZ ;  /* 0x000000100b917819 */ /* 0x000fe200000006ff */
[----:B------:R-:W-:Y:S01]  /*47e0*/  FFMA.FTZ R149, R149, R150, R152 ;  /* 0x0000009695957223 */ /* 0x000fe20000010098 */
[----:B------:R-:W-:-:S03]  /*47f0*/  SHF.L.U32 R91, R13, 0x10, RZ ;  /* 0x000000100d5b7819 */ /* 0x000fc600000006ff */
[----:B------:R-:W-:Y:S02]  /*4800*/  FFMA.FTZ R141, R90, R141, R145 ;  /* 0x0000008d5a8d7223 */ /* 0x000fe40000010091 */
[----:B------:R-:W-:Y:S01]  /*4810*/  FFMA.FTZ R142, R78, R79, R91 ;  /* 0x0000004f4e8e7223 */ /* 0x000fe2000001005b */
[----:B0-----:R-:W-:Y:S01]  /*4820*/  IMAD.WIDE.U32 R90, R100, 0x10, R76 ;  /* 0x00000010645a7825 */ /* 0x001fe200078e004c */
[----:B------:R-:W-:Y:S02]  /*4830*/  F2FP.BF16.F32.PACK_AB R79, R154, R149 ;  /* 0x000000959a4f723e */ /* 0x000fe400000010ff */
[----:B------:R-:W-:Y:S02]  /*4840*/  F2FP.BF16.F32.PACK_AB R78, R147, R146 ;  /* 0x00000092934e723e */ /* 0x000fe400000010ff */
[----:B------:R-:W-:Y:S02]  /*4850*/  F2FP.BF16.F32.PACK_AB R77, R141, R144 ;  /* 0x000000908d4d723e */ /* 0x000fe400000010ff */
[----:B------:R-:W-:-:S05]  /*4860*/  F2FP.BF16.F32.PACK_AB R76, R142, R143 ;  /* 0x0000008f8e4c723e */ /* 0x000fca00000010ff */
[----:B------:R0:W-:Y:S02]  /*4870*/  STG.E.128 desc[UR6][R90.64], R76 ;  /* 0x0000004c5a007986 */ /* 0x0001e4000c101d06 */
.L_x_37:
[----:B------:R-:W-:Y:S05]  /*4880*/  BSYNC.RECONVERGENT B0 ;  /* 0x0000000000007941 */ /* 0x000fea0003800200 */
.L_x_36:
[----:B01234-:R-:W0:Y:S01]  /*4890*/  LDC.64 R76, c[0x0][0x380] ;  /* 0x0000e000ff4c7b82 */ /* 0x01fe220000000a00 */
[----:B------:R-:W-:Y:S01]  /*48a0*/  UPLOP3.LUT UP1, UPT, UPT, UPT, UP1, 0x40, 0x4 ;  /* 0x000000000004789c */ /* 0x000fe20003f2e810 */
[----:B0-----:R-:W-:-:S04]  /*48b0*/  IADD3 R4, PT, PT, R4, R76, RZ ;  /* 0x0000004c04047210 */ /* 0x001fc80007ffe0ff */
[----:B------:R-:W-:-:S13]  /*48c0*/  ISETP.GE.AND P1, PT, R4, R77, PT ;  /* 0x0000004d0400720c */ /* 0x000fda0003f26270 */
[----:B------:R-:W-:Y:S05]  /*48d0*/  @!P1 BRA `(.L_x_38) ;  /* 0xffffffc000689947 */ /* 0x000fea000383ffff */
[----:B------:R-:W-:Y:S05]  /*48e0*/  EXIT ;  /* 0x000000000000794d */ /* 0x000fea0003800000 */
.L_x_39:
[----:B------:R-:W-:-:S00]  /*48f0*/  BRA `(.L_x_39) ;  /* 0xfffffffc00fc7947 */ /* 0x000fc0000383ffff */
[----:B------:R-:W-:-:S00]  /*4900*/  NOP ;  /* 0x0000000000007918 */ /* 0x000fc00000000000 */
[----:B------:R-:W-:-:S00]  /*4910*/  NOP ;  /* 0x0000000000007918 */ /* 0x000fc00000000000 */
[----:B------:R-:W-:-:S00]  /*4920*/  NOP ;  /* 0x0000000000007918 */ /* 0x000fc00000000000 */
[----:B------:R-:W-:-:S00]  /*4930*/  NOP ;  /* 0x0000000000007918 */ /* 0x000fc00000000000 */
[----:B------:R-:W-:-:S00]  /*4940*/  NOP ;  /* 0x0000000000007918 */ /* 0x000fc00000000000 */
[----:B------:R-:W-:-:S00]  /*4950*/  NOP ;  /* 0x0000000000007918 */ /* 0x000fc00000000000 */
[----:B------:R-:W-:-:S00]  /*4960*/  NOP ;  /* 0x0000000000007918 */ /* 0x000fc00000000000 */
[----:B------:R-:W-:-:S00]  /*4970*/  NOP ;  /* 0x0000000000007918 */ /* 0x000fc00000000000 */
.L_x_33980:


//--------------------- .text._ZN10layer_norm13ln_fwd_kernelINS_13Kernel_traitsI13__nv_bfloat16S2_S2_S2_fjLj5120ELj1ELj1ELj4ELj16ENS_18Kernel_traits_baseILj5120ES2_S2_S2_S2_fjLj128EEEEELb0ELb0ELb0ELb1EEEvNS_9FwdParamsE --------------------------
	.section	.text._ZN10layer_norm13ln_fwd_kernelINS_13Kernel_traitsI13__nv_bfloat16S2_S2_S2_fjLj5120ELj1ELj1ELj4ELj16ENS_18Kernel_traits_baseILj5120ES2_S2_S2_S2_fjLj128EEEEELb0ELb0ELb0ELb1EEEvNS_9FwdParamsE,"ax",@progbits
	.align	128
        .global         _ZN10layer_norm13ln_fwd_kernelINS_13Kernel_traitsI13__nv_bfloat16S2_S2_S2_fjLj5120ELj1ELj1ELj4ELj16ENS_18Kernel_traits_baseILj5120ES2_S2_S2_S2_fjLj128EEEEELb0ELb0ELb0ELb1EEEvNS_9FwdParamsE
        .type           _ZN10layer_norm13ln_fwd_kernelINS_13Kernel_traitsI13__nv_bfloat16S2_S2_S2_fjLj5120ELj1ELj1ELj4ELj16ENS_18Kernel_traits_baseILj5120ES2_S2_S2_S2_fjLj128EEEEELb0ELb0ELb0ELb1EEEvNS_9FwdParamsE,@function
        .size           _ZN10layer_norm13ln_fwd_kernelINS_13Kernel_traitsI13__nv_bfloat16S2_S2_S2_fjLj5120ELj1ELj1ELj4ELj16ENS_18Kernel_traits_baseILj5120ES2_S2_S2_S2_fjLj128EEEEELb0ELb0ELb0ELb1EEEvNS_9FwdParamsE,(.L_x_33981 - _ZN10layer_norm13ln_fwd_kernelINS_13Kernel_traitsI13__nv_bfloat16S2_S2_S2_fjLj5120ELj1ELj1ELj4ELj16ENS_18Kernel_traits_baseILj5120ES2_S2_S2_S2_fjLj128EEEEELb0ELb0ELb0ELb1EEEvNS_9FwdParamsE)
        .other          _ZN10layer_norm13ln_fwd_kernelINS_13Kernel_traitsI13__nv_bfloat16S2_S2_S2_fjLj5120ELj1ELj1ELj4ELj16ENS_18Kernel_traits_baseILj5120ES2_S2_S2_S2_fjLj128EEEEELb0ELb0ELb0ELb1EEEvNS_9FwdParamsE,@"STO_CUDA_ENTRY STV_DEFAULT"
_ZN10layer_norm13ln_fwd_kernelINS_13Kernel_traitsI13__nv_bfloat16S2_S2_S2_fjLj5120ELj1ELj1ELj4ELj16ENS_18Kernel_traits_baseILj5120ES2_S2_S2_S2_fjLj128EEEEELb0ELb0ELb0ELb1EEEvNS_9FwdParamsE:
.text._ZN10layer_norm13ln_fwd_kernelINS_13Kernel_traitsI13__nv_bfloat16S2_S2_S2_fjLj5120ELj1ELj1ELj4ELj16ENS_18Kernel_traits_baseILj5120ES2_S2_S2_S2_fjLj128EEEEELb0ELb0ELb0ELb1EEEvNS_9FwdParamsE:
[----:B------:R-:W-:Y:S01]  /*0000*/  LDC R1, c[0x0][0x37c] ;  /* 0x0000df00ff017b82 */ /* 0x000fe20000000800 */
[----:B------:R-:W0:Y:S07]  /*0010*/  S2R R0, SR_TID.X ;  /* 0x0000000000007919 */ /* 0x000e2e0000002100 */
[----:B------:R-:W0:Y:S01]  /*0020*/  LDC.64 R2, c[0x0][0x3d0] ;  /* 0x0000f400ff027b82 */ /* 0x000e220000000a00 */
[----:B------:R-:W1:Y:S01]  /*0030*/  LDCU.64 UR8, c[0x0][0x358] ;  /* 0x00006b00ff0877ac */ /* 0x000e620008000a00 */
[----:B------:R-:W2:Y:S06]  /*0040*/  LDCU.64 UR4, c[0x0][0x438] ;  /* 0x00008700ff0477ac */ /* 0x000eac0008000a00 */
[----:B------:R-:W3:Y:S08]  /*0050*/  S2UR UR6, SR_CTAID.X ;  /* 0x00000000000679c3 */ /* 0x000ef00000002500 */
[----:B------:R-:W4:Y:S01]  /*0060*/  LDC.64 R44, c[0x0][0x3e0] ;  /* 0x0000f800ff2c7b82 */ /* 0x000f220000000a00 */
[----:B0-----:R-:W-:-:S05]  /*0070*/  IMAD.WIDE.U32 R2, R0, 0x10, R2 ;  /* 0x0000001000027825 */ /* 0x001fca00078e0002 */
[----:B-1----:R-:W4:Y:S04]  /*0080*/  LDG.E.128 R8, desc[UR8][R2.64+0x800] ;  /* 0x0008000802087981 */ /* 0x002f28000c1e1d00 */
[----:B------:R-:W4:Y:S04]  /*0090*/  LDG.E.128 R12, desc[UR8][R2.64+0x1000] ;  /* 0x00100008020c7981 */ /* 0x000f28000c1e1d00 */
[----:B------:R-:W4:Y:S04]  /*00a0*/  LDG.E.128 R88, desc[UR8][R2.64] ;  /* 0x0000000802587981 */ /* 0x000f28000c1e1d00 */
[----:B------:R-:W4:Y:S04]  /*00b0*/  LDG.E.128 R16, desc[UR8][R2.64+0x1800] ;  /* 0x0018000802107981 */ /* 0x000f28000c1e1d00 */
[----:B------:R0:W4:Y:S01]  /*00c0*/  LDG.E.128 R20, desc[UR8][R2.64+0x2000] ;  /* 0x0020000802147981 */ /* 0x000122000c1e1d00 */
[----:B--2---:R-:W-:Y:S01]  /*00d0*/  ISETP.NE.U32.AND P1, PT, RZ, UR4, PT ;  /* 0x00000004ff007c0c */ /* 0x004fe2000bf25070 */
[----:B------:R-:W3:Y:S03]  /*00e0*/  LDCU UR4, c[0x0][0x384] ;  /* 0x00007080ff0477ac */ /* 0x000ee60008000800 */
[----:B------:R-:W-:-:S13]  /*00f0*/  ISETP.NE.AND.EX P1, PT, RZ, UR5, PT, P1 ;  /* 0x00000005ff007c0c */ /* 0x000fda000bf25310 */
[----:B------:R-:W1:Y:S01]  /*0100*/  @P1 LDC.64 R4, c[0x0][0x438] ;  /* 0x00010e00ff041b82 */ /* 0x000e620000000a00 */
[----:B---3--:R-:W-:Y:S01]  /*0110*/  UISETP.GE.AND UP0, UPT, UR6, UR4, UPT ;  /* 0x000000040600728c */ /* 0x008fe2000bf06270 */
[----:B------:R-:W2:Y:S05]  /*0120*/  LDCU.64 UR4, c[0x0][0x3a0] ;  /* 0x00007400ff0477ac */ /* 0x000eaa0008000a00 */
[----:B------:R-:W-:Y:S01]  /*0130*/  PLOP3.LUT P0, PT, PT, PT, UP0, 0x80, 0x8 ;  /* 0x000000000008781c */ /* 0x000fe20003f0f008 */
[----:B-1----:R-:W-:-:S05]  /*0140*/  @P1 IMAD.WIDE.U32 R4, R0, 0x10, R4 ;  /* 0x0000001000041825 */ /* 0x002fca00078e0004 */
[----:B------:R-:W5:Y:S04]  /*0150*/  @P1 LDG.E.128 R40, desc[UR8][R4.64] ;  /* 0x0000000804281981 */ /* 0x000f68000c1e1d00 */
[----:B------:R-:W5:Y:S04]  /*0160*/  @P1 LDG.E.128 R36, desc[UR8][R4.64+0x800] ;  /* 0x0008000804241981 */ /* 0x000f68000c1e1d00 */
[----:B------:R-:W5:Y:S04]  /*0170*/  @P1 LDG.E.128 R32, desc[UR8][R4.64+0x1000] ;  /* 0x0010000804201981 */ /* 0x000f68000c1e1d00 */
[----:B------:R-:W5:Y:S04]  /*0180*/  @P1 LDG.E.128 R28, desc[UR8][R4.64+0x1800] ;  /* 0x00180008041c1981 */ /* 0x000f68000c1e1d00 */
[----:B------:R1:W5:Y:S01]  /*0190*/  @P1 LDG.E.128 R24, desc[UR8][R4.64+0x2000] ;  /* 0x0020000804181981 */ /* 0x000362000c1e1d00 */
[----:B----4-:R-:W-:Y:S01]  /*01a0*/  @P1 MOV R84, R8 ;  /* 0x0000000800541202 */ /* 0x010fe20000000f00 */
[----:B------:R-:W-:Y:S01]  /*01b0*/  @!P1 IMAD.MOV.U32 R84, RZ, RZ, R8 ;  /* 0x000000ffff549224 */ /* 0x000fe200078e0008 */
[----:B0-----:R-:W-:-:S02]  /*01c0*/  @P1 MOV R2, R9 ;  /* 0x0000000900021202 */ /* 0x001fc40000000f00 */
[----:B------:R-:W-:Y:S01]  /*01d0*/  @P1 MOV R3, R10 ;  /* 0x0000000a00031202 */ /* 0x000fe20000000f00 */
[----:B------:R-:W-:Y:S01]  /*01e0*/  @P1 IMAD.MOV.U32 R6, RZ, RZ, R13 ;  /* 0x000000ffff061224 */ /* 0x000fe200078e000d */
[----:B-1----:R-:W-:Y:S02]  /*01f0*/  @P1 MOV R4, R11 ;  /* 0x0000000b00041202 */ /* 0x002fe40000000f00 */
[----:B------:R-:W-:Y:S02]  /*0200*/  @P1 MOV R5, R12 ;  /* 0x0000000c00051202 */ /* 0x000fe40000000f00 */
[----:B------:R-:W-:Y:S01]  /*0210*/  @P1 MOV R7, R14 ;  /* 0x0000000e00071202 */ /* 0x000fe20000000f00 */
[----:B------:R-:W-:Y:S01]  /*0220*/  @!P1 IMAD.MOV.U32 R7, RZ, RZ, R14 ;  /* 0x000000ffff079224 */ /* 0x000fe200078e000e */
[----:B------:R-:W-:Y:S01]  /*0230*/  @!P1 MOV R2, R9 ;  /* 0x0000000900029202 */ /* 0x000fe20000000f00 */
[----:B------:R-:W-:Y:S01]  /*0240*/  @P1 IMAD.MOV.U32 R85, RZ, RZ, R91 ;  /* 0x000000ffff551224 */ /* 0x000fe200078e005b */
[----:B------:R-:W-:-:S02]  /*0250*/  @!P1 MOV R3, R10 ;  /* 0x0000000a00039202 */ /* 0x000fc40000000f00 */
[----:B------:R-:W-:Y:S01]  /*0260*/  @!P1 MOV R4, R11 ;  /* 0x0000000b00049202 */ /* 0x000fe20000000f00 */
[----:B------:R-:W-:Y:S01]  /*0270*/  @P1 IMAD.MOV.U32 R14, RZ, RZ, R21 ;  /* 0x000000ffff0e1224 */ /* 0x000fe200078e0015 */
[----:B------:R-:W-:Y:S02]  /*0280*/  @!P1 MOV R5, R12 ;  /* 0x0000000c00059202 */ /* 0x000fe40000000f00 */
[----:B------:R-:W-:Y:S02]  /*0290*/  @!P1 MOV R6, R13 ;  /* 0x0000000d00069202 */ /* 0x000fe40000000f00 */
[----:B------:R-:W-:Y:S02]  /*02a0*/  @P1 MOV R8, R15 ;  /* 0x0000000f00081202 */ /* 0x000fe40000000f00 */
[----:B------:R-:W-:Y:S02]  /*02b0*/  @P1 MOV R87, R89 ;  /* 0x0000005900571202 */ /* 0x000fe40000000f00 */
[----:B------:R-:W-:-:S02]  /*02c0*/  @P1 MOV R86, R90 ;  /* 0x0000005a00561202 */ /* 0x000fc40000000f00 */
[----:B------:R-:W-:Y:S01]  /*02d0*/  @P1 MOV R9, R16 ;  /* 0x0000001000091202 */ /* 0x000fe20000000f00 */
[----:B------:R-:W-:Y:S01]  /*02e0*/  @!P1 IMAD.MOV.U32 R9, RZ, RZ, R16 ;  /* 0x000000ffff099224 */ /* 0x000fe200078e0010 */
[----:B------:R-:W-:Y:S02]  /*02f0*/  @P1 MOV R10, R17 ;  /* 0x00000011000a1202 */ /* 0x000fe40000000f00 */
[----:B------:R-:W-:Y:S01]  /*0300*/  @!P1 MOV R8, R15 ;  /* 0x0000000f00089202 */ /* 0x000fe20000000f00 */
[----:B------:R-:W-:Y:S01]  /*0310*/  @P1 IMAD.MOV.U32 R15, RZ, RZ, R22 ;  /* 0x000000ffff0f1224 */ /* 0x000fe200078e0016 */
[----:B------:R-:W-:Y:S02]  /*0320*/  @P1 MOV R11, R18 ;  /* 0x00000012000b1202 */ /* 0x000fe40000000f00 */
[----:B------:R-:W-:Y:S02]  /*0330*/  @P1 MOV R12, R19 ;  /* 0x00000013000c1202 */ /* 0x000fe40000000f00 */
[----:B------:R-:W-:-:S02]  /*0340*/  @P1 MOV R13, R20 ;  /* 0x00000014000d1202 */ /* 0x000fc40000000f00 */
[----:B------:R-:W-:Y:S02]  /*0350*/  @!P1 MOV R87, R89 ;  /* 0x0000005900579202 */ /* 0x000fe40000000f00 */
[----:B------:R-:W-:Y:S02]  /*0360*/  @!P1 MOV R86, R90 ;  /* 0x0000005a00569202 */ /* 0x000fe40000000f00 */
[----:B------:R-:W-:Y:S02]  /*0370*/  @!P1 MOV R85, R91 ;  /* 0x0000005b00559202 */ /* 0x000fe40000000f00 */
[----:B------:R-:W-:Y:S02]  /*0380*/  @!P1 MOV R10, R17 ;  /* 0x00000011000a9202 */ /* 0x000fe40000000f00 */
[----:B------:R-:W-:Y:S02]  /*0390*/  @!P1 MOV R11, R18 ;  /* 0x00000012000b9202 */ /* 0x000fe40000000f00 */
[----:B------:R-:W-:-:S02]  /*03a0*/  @!P1 MOV R12, R19 ;  /* 0x00000013000c9202 */ /* 0x000fc40000000f00 */
[----:B------:R-:W-:Y:S02]  /*03b0*/  @!P1 MOV R13, R20 ;  /* 0x00000014000d9202 */ /* 0x000fe40000000f00 */
[----:B------:R-:W-:Y:S01]  /*03c0*/  @!P1 MOV R14, R21 ;  /* 0x00000015000e9202 */ /* 0x000fe20000000f00 */
[----:B--2---:R-:W-:Y:S06]  /*03d0*/  @P0 EXIT ;  /* 0x000000000000094d */ /* 0x004fec0003800000 */
[----:B------:R-:W0:Y:S01]  /*03e0*/  LDCU.U8 UR7, c[0x0][0x410] ;  /* 0x00008200ff0777ac */ /* 0x000e220008000000 */
[----:B------:R-:W-:Y:S02]  /*03f0*/  ISETP.NE.U32.AND P2, PT, R44, RZ, PT ;  /* 0x000000ff2c00720c */ /* 0x000fe40003f45070 */
[----:B-----5:R-:W-:Y:S02]  /*0400*/  @!P1 CS2R R42, SRZ ;  /* 0x00000000002a9805 */ /* 0x020fe4000001ff00 */
[----:B------:R-:W-:Y:S02]  /*0410*/  @!P1 CS2R R40, SRZ ;  /* 0x0000000000289805 */ /* 0x000fe4000001ff00 */
[----:B------:R-:W-:Y:S02]  /*0420*/  @!P1 CS2R R38, SRZ ;  /* 0x0000000000269805 */ /* 0x000fe4000001ff00 */
[----:B------:R-:W-:Y:S02]  /*0430*/  ISETP.NE.AND.EX P2, PT, R45, RZ, PT, P2 ;  /* 0x000000ff2d00720c */ /* 0x000fe40003f45320 */
[----:B------:R-:W-:-:S02]  /*0440*/  @!P1 CS2R R36, SRZ ;  /* 0x0000000000249805 */ /* 0x000fc4000001ff00 */
[----:B------:R-:W-:Y:S02]  /*0450*/  @!P1 CS2R R34, SRZ ;  /* 0x0000000000229805 */ /* 0x000fe4000001ff00 */
[----:B------:R-:W-:Y:S02]  /*0460*/  @!P1 CS2R R32, SRZ ;  /* 0x0000000000209805 */ /* 0x000fe4000001ff00 */
[----:B------:R-:W-:Y:S02]  /*0470*/  LOP3.LUT P0, RZ, R44, UR4, RZ, 0xfc, !PT ;  /* 0x000000042cff7c12 */ /* 0x000fe4000f80fcff */
[----:B------:R-:W-:Y:S02]  /*0480*/  @!P1 CS2R R30, SRZ ;  /* 0x00000000001e9805 */ /* 0x000fe4000001ff00 */
[----:B------:R-:W-:Y:S02]  /*0490*/  @P1 MOV R16, R23 ;  /* 0x0000001700101202 */ /* 0x000fe40000000f00 */
[----:B------:R-:W-:-:S02]  /*04a0*/  @!P1 CS2R R28, SRZ ;  /* 0x00000000001c9805 */ /* 0x000fc4000001ff00 */
[----:B------:R-:W-:Y:S02]  /*04b0*/  @!P1 MOV R15, R22 ;  /* 0x00000016000f9202 */ /* 0x000fe40000000f00 */
[----:B------:R-:W-:Y:S02]  /*04c0*/  @!P1 CS2R R26, SRZ ;  /* 0x00000000001a9805 */ /* 0x000fe4000001ff00 */
[----:B------:R-:W-:Y:S02]  /*04d0*/  @!P1 MOV R16, R23 ;  /* 0x0000001700109202 */ /* 0x000fe40000000f00 */
[----:B------:R-:W-:Y:S02]  /*04e0*/  @!P1 CS2R R24, SRZ ;  /* 0x0000000000189805 */ /* 0x000fe4000001ff00 */
[----:B------:R-:W-:Y:S01]  /*04f0*/  LOP3.LUT P0, RZ, R45, UR5, RZ, 0xfc, P0 ;  /* 0x000000052dff7c12 */ /* 0x000fe2000800fcff */
[----:B------:R-:W-:Y:S01]  /*0500*/  UPLOP3.LUT UP2, UPT, UPT, UPT, UPT, 0x40, 0x4 ;  /* 0x000000000004789c */ /* 0x000fe20003f4e870 */
[----:B------:R-:W-:Y:S01]  /*0510*/  LOP3.LUT R89, R0, 0x1f, RZ, 0xc0, !PT ;  /* 0x0000001f00597812 */ /* 0x000fe200078ec0ff */
[----:B------:R-:W1:Y:S01]  /*0520*/  LDCU UR10, c[0x0][0x388] ;  /* 0x00007100ff0a77ac */ /* 0x000e620008000800 */
[----:B------:R-:W-:-:S02]  /*0530*/  PRMT R17, R85, 0x7632, R17 ;  /* 0x0000763255117816 */ /* 0x000fc40000000011 */
[----:B------:R-:W-:Y:S01]  /*0540*/  PRMT R18, R86, 0x7632, R18 ;  /* 0x0000763256127816 */ /* 0x000fe20000000012 */
[----:B------:R-:W2:Y:S01]  /*0550*/  LDCU UR11, c[0x0][0x400] ;  /* 0x00008000ff0b77ac */ /* 0x000ea20008000800 */
[----:B------:R-:W-:Y:S02]  /*0560*/  PRMT R19, R87, 0x7632, R19 ;  /* 0x0000763257137816 */ /* 0x000fe40000000013 */
[----:B------:R-:W-:Y:S01]  /*0570*/  PRMT R20, R88, 0x7632, R20 ;  /* 0x0000763258147816 */ /* 0x000fe20000000014 */
[----:B------:R-:W3:Y:S01]  /*0580*/  LDCU.64 UR14, c[0x0][0x3e0] ;  /* 0x00007c00ff0e77ac */ /* 0x000ee20008000a00 */
[----:B------:R-:W-:Y:S02]  /*0590*/  PRMT R21, R4, 0x7632, R21 ;  /* 0x0000763204157816 */ /* 0x000fe40000000015 */
[----:B------:R-:W-:Y:S01]  /*05a0*/  PRMT R22, R3, 0x7632, R22 ;  /* 0x0000763203167816 */ /* 0x000fe20000000016 */
[----:B------:R-:W4:Y:S01]  /*05b0*/  LDCU.64 UR12, c[0x0][0x3a0] ;  /* 0x00007400ff0c77ac */ /* 0x000f220008000a00 */
[----:B------:R-:W-:-:S02]  /*05c0*/  PRMT R23, R2, 0x7632, R23 ;  /* 0x0000763202177816 */ /* 0x000fc40000000017 */
[----:B------:R-:W-:Y:S01]  /*05d0*/  PRMT R64, R84, 0x7632, R64 ;  /* 0x0000763254407816 */ /* 0x000fe20000000040 */
[----:B------:R-:W-:Y:S01]  /*05e0*/  VOTEU.ANY UP3, P2 ;  /* 0x0000000000ff7886 */ /* 0x000fe20001060100 */
[----:B------:R-:W-:Y:S02]  /*05f0*/  PRMT R65, R8, 0x7632, R65 ;  /* 0x0000763208417816 */ /* 0x000fe40000000041 */
[----:B------:R-:W-:Y:S02]  /*0600*/  PRMT R66, R7, 0x7632, R66 ;  /* 0x0000763207427816 */ /* 0x000fe40000000042 */
[----:B------:R-:W-:Y:S02]  /*0610*/  PRMT R67, R6, 0x7632, R67 ;  /* 0x0000763206437816 */ /* 0x000fe40000000043 */
[----:B------:R-:W-:Y:S02]  /*0620*/  PRMT R68, R5, 0x7632, R68 ;  /* 0x0000763205447816 */ /* 0x000fe40000000044 */
[----:B------:R-:W-:-:S02]  /*0630*/  PRMT R69, R9, 0x7632, R69 ;  /* 0x0000763209457816 */ /* 0x000fc40000000045 */
[----:B0-----:R-:W-:Y:S02]  /*0640*/  ISETP.NE.AND P1, PT, RZ, UR7, PT ;  /* 0x00000007ff007c0c */ /* 0x001fe4000bf25270 */
        /* <DEDUP_REMOVED lines=11> */
[----:B-1234-:R-:W-:-:S07]  /*0700*/  PRMT R81, R32, 0x7632, R81 ;  /* 0x0000763220517816 */ /* 0x01efce0000000051 */
.L_x_55:
[----:B------:R-:W0:Y:S01]  /*0710*/  @UP3 LDCU.64 UR4, c[0x0][0x3e0] ;  /* 0x00007c00ff0437ac */ /* 0x000e220008000a00 */
[----:B-1----:R-:W1:Y:S01]  /*0720*/  LDC.64 R116, c[0x0][0x390] ;  /* 0x0000e400ff747b82 */ /* 0x002e620000000a00 */
[----:B------:R-:W-:Y:S01]  /*0730*/  PLOP3.LUT P2, PT, PT, PT, UP3, 0x80, 0x8 ;  /* 0x000000000008781c */ /* 0x000fe20003f4f038 */
[----:B------:R-:W-:-:S06]  /*0740*/  UIMAD UR7, UR6, UR10, URZ ;  /* 0x0000000a060772a4 */ /* 0x000fcc000f8e02ff */
[----:B------:R-:W-:-:S04]  /*0750*/  MOV R48, UR7 ;  /* 0x0000000700307c02 */ /* 0x000fc80008000f00 */
[----:B------:R-:W-:Y:S01]  /*0760*/  SHF.R.S32.HI R48, RZ, 0x1f, R48 ;  /* 0x0000001fff307819 */ /* 0x000fe20000011430 */
[----:B0-----:R-:W-:-:S03]  /*0770*/  @UP3 UIMAD.WIDE UR4, UR6, 0x2, UR4 ;  /* 0x00000002060438a5 */ /* 0x001fc6000f8e0204 */
[----:B------:R-:W-:-:S04]  /*0780*/  LEA.HI R49, R48, UR7, RZ, 0x3 ;  /* 0x0000000730317c11 */ /* 0x000fc8000f8f18ff */
[----:B------:R-:W-:Y:S01]  /*0790*/  LEA.HI.SX32 R54, R49, R0, 0x1d ;  /* 0x0000000031367211 */ /* 0x000fe200078feaff */
[----:B------:R-:W-:Y:S01]  /*07a0*/  IMAD.U32 R52, RZ, RZ, UR4 ;  /* 0x00000004ff347e24 */ /* 0x000fe2000f8e00ff */
[----:B------:R-:W-:-:S03]  /*07b0*/  MOV R53, UR5 ;  /* 0x0000000500357c02 */ /* 0x000fc60008000f00 */
[----:B-1----:R-:W-:Y:S02]  /*07c0*/  IMAD.WIDE.U32 R48, R54, 0x10, R116 ;  /* 0x0000001036307825 */ /* 0x002fe400078e0074 */
[----:B------:R-:W2:Y:S04]  /*07d0*/  @P2 LDG.E.U16 R52, desc[UR8][R52.64] ;  /* 0x0000000834342981 */ /* 0x000ea8000c1e1500 */
[----:B------:R-:W5:Y:S01]  /*07e0*/  LDG.E.128 R48, desc[UR8][R48.64] ;  /* 0x0000000830307981 */ /* 0x000f62000c1e1d00 */
[----:B------:R-:W-:Y:S01]  /*07f0*/  UISETP.NE.U32.AND UP0, UPT, UR12, URZ, UPT ;  /* 0x000000ff0c00728c */ /* 0x000fe2000bf05070 */
[----:B------:R-:W-:-:S03]  /*0800*/  HFMA2 R55, -RZ, RZ, 1.875, 0 ;  /* 0x3f800000ff377431 */ /* 0x000fc600000001ff */
[----:B------:R-:W-:Y:S01]  /*0810*/  UISETP.NE.AND.EX UP0, UPT, UR13, URZ, UPT, UP0 ;  /* 0x000000ff0d00728c */ /* 0x000fe2000bf05300 */
[----:B--2---:R-:W-:-:S08]  /*0820*/  @P2 SHF.L.U32 R55, R52, 0x10, RZ ;  /* 0x0000001034372819 */ /* 0x004fd000000006ff */
[----:B------:R-:W-:Y:S05]  /*0830*/  BRA.U !UP0, `(.L_x_40) ;  /* 0x0000000108a07547 */ /* 0x000fea000b800000 */
[----:B------:R-:W0:Y:S02]  /*0840*/  LDC.64 R44, c[0x0][0x3a0] ;  /* 0x0000e800ff2c7b82 */ /* 0x000e240000000a00 */
[----:B0-----:R-:W-:-:S06]  /*0850*/  IMAD.WIDE.U32 R44, R54, 0x10, R44 ;  /* 0x00000010362c7825 */ /* 0x001fcc00078e002c */
[----:B------:R-:W2:Y:S01]  /*0860*/  LDG.E.128 R44, desc[UR8][R44.64] ;  /* 0x000000082c2c7981 */ /* 0x000ea2000c1e1d00 */
[----:B-----5:R-:W-:Y:S01]  /*0870*/  PRMT R56, R50, 0x7632, R56 ;  /* 0x0000763232387816 */ /* 0x020fe20000000038 */
[----:B------:R-:W-:Y:S01]  /*0880*/  IMAD.U32 R60, R49, 0x10000, RZ ;  /* 0x00010000313c7824 */ /* 0x000fe200078e00ff */
[----:B------:R-:W-:Y:S02]  /*0890*/  PRMT R52, R48, 0x7632, R52 ;  /* 0x0000763230347816 */ /* 0x000fe40000000034 */
[----:B------:R-:W-:Y:S02]  /*08a0*/  SHF.L.U32 R50, R50, 0x10, RZ ;  /* 0x0000001032327819 */ /* 0x000fe400000006ff */
[C---:B------:R-:W-:Y:S02]  /*08b0*/  PRMT R61, R51.reuse, 0x7632, R61 ;  /* 0x00007632333d7816 */ /* 0x040fe4000000003d */
[----:B------:R-:W-:Y:S02]  /*08c0*/  SHF.L.U32 R82, R51, 0x10, RZ ;  /* 0x0000001033527819 */ /* 0x000fe400000006ff */
[----:B------:R-:W-:-:S02]  /*08d0*/  SHF.L.U32 R48, R48, 0x10, RZ ;  /* 0x0000001030307819 */ /* 0x000fc400000006ff */
[----:B------:R-:W-:Y:S02]  /*08e0*/  PRMT R53, R49, 0x7632, R53 ;  /* 0x0000763231357816 */ /* 0x000fe40000000035 */
        /* <DEDUP_REMOVED lines=8> */
[----:B------:R-:W-:Y:S01]  /*0970*/  PRMT R63, R47, 0x7632, R63 ;  /* 0x000076322f3f7816 */ /* 0x000fe2000000003f */
[----:B------:R-:W-:Y:S01]  /*0980*/  IMAD.U32 R50, R61, 0x10000, RZ ;  /* 0x000100003d327824 */ /* 0x000fe200078e00ff */
[----:B------:R-:W-:-:S02]  /*0990*/  SHF.L.U32 R59, R57, 0x10, RZ ;  /* 0x00000010393b7819 */ /* 0x000fc400000006ff */
[----:B------:R-:W-:Y:S02]  /*09a0*/  SHF.L.U32 R45, R45, 0x10, RZ ;  /* 0x000000102d2d7819 */ /* 0x000fe400000006ff */
[----:B------:R-:W-:Y:S02]  /*09b0*/  SHF.L.U32 R47, R47, 0x10, RZ ;  /* 0x000000102f2f7819 */ /* 0x000fe400000006ff */
[----:B------:R-:W-:Y:S01]  /*09c0*/  SHF.L.U32 R46, R53, 0x10, RZ ;  /* 0x00000010352e7819 */ /* 0x000fe200000006ff */
[-C--:B------:R-:W-:Y:S01]  /*09d0*/  FFMA.FTZ R60, R60, R55.reuse, R45 ;  /* 0x000000373c3c7223 */ /* 0x080fe2000001002d */
[----:B------:R-:W-:Y:S01]  /*09e0*/  SHF.L.U32 R48, R56, 0x10, RZ ;  /* 0x0000001038307819 */ /* 0x000fe200000006ff */
[-C--:B------:R-:W-:Y:S01]  /*09f0*/  FFMA.FTZ R56, R82, R55.reuse, R47 ;  /* 0x0000003752387223 */ /* 0x080fe2000001002f */
[----:B------:R-:W-:Y:S02]  /*0a00*/  SHF.L.U32 R63, R63, 0x10, RZ ;  /* 0x000000103f3f7819 */ /* 0x000fe400000006ff */
[----:B------:R-:W-:Y:S01]  /*0a10*/  SHF.L.U32 R57, R44, 0x10, RZ ;  /* 0x000000102c397819 */ /* 0x000fe200000006ff */
[-C--:B------:R-:W-:Y:S01]  /*0a20*/  FFMA.FTZ R59, R48, R55.reuse, R59 ;  /* 0x00000037303b7223 */ /* 0x080fe2000001003b */
[----:B------:R-:W-:Y:S01]  /*0a30*/  SHF.L.U32 R49, R49, 0x10, RZ ;  /* 0x0000001031317819 */ /* 0x000fe200000006ff */
[----:B------:R-:W-:-:S02]  /*0a40*/  FFMA.FTZ R61, R50, R55, R63 ;  /* 0x00000037323d7223 */ /* 0x000fc4000001003f */
[-C--:B------:R-:W-:Y:S01]  /*0a50*/  FFMA.FTZ R57, R46, R55.reuse, R57 ;  /* 0x000000372e397223 */ /* 0x080fe20000010039 */
[----:B------:R-:W-:Y:S01]  /*0a60*/  F2FP.BF16.F32.PACK_AB R46, R59, R58 ;  /* 0x0000003a3b2e723e */ /* 0x000fe200000010ff */
[----:B------:R-:W-:Y:S01]  /*0a70*/  FFMA.FTZ R53, R52, R55, R49 ;  /* 0x0000003734357223 */ /* 0x000fe20000010031 */
[----:B------:R-:W-:Y:S02]  /*0a80*/  F2FP.BF16.F32.PACK_AB R47, R61, R56 ;  /* 0x000000383d2f723e */ /* 0x000fe400000010ff */
[----:B------:R-:W-:Y:S02]  /*0a90*/  F2FP.BF16.F32.PACK_AB R45, R57, R60 ;  /* 0x0000003c392d723e */ /* 0x000fe400000010ff */
[----:B------:R-:W-:Y:S01]  /*0aa0*/  F2FP.BF16.F32.PACK_AB R44, R53, R62 ;  /* 0x0000003e352c723e */ /* 0x000fe200000010ff */
[----:B------:R-:W-:Y:S06]  /*0ab0*/  BRA `(.L_x_41) ;  /* 0x0000000000c87947 */ /* 0x000fec0003800000 */
.L_x_40:
[----:B------:R-:W0:Y:S02]  /*0ac0*/  LDC.64 R52, c[0x0][0x3e0] ;  /* 0x0000f800ff347b82 */ /* 0x000e240000000a00 */
[----:B0-----:R-:W-:-:S04]  /*0ad0*/  ISETP.NE.U32.AND P2, PT, R52, RZ, PT ;  /* 0x000000ff3400720c */ /* 0x001fc80003f45070 */
[----:B------:R-:W-:-:S13]  /*0ae0*/  ISETP.NE.AND.EX P2, PT, R53, RZ, PT, P2 ;  /* 0x000000ff3500720c */ /* 0x000fda0003f45320 */
[----:B------:R-:W-:Y:S02]  /*0af0*/  VOTEU.ANY UP3, P2 ;  /* 0x0000000000ff7886 */ /* 0x000fe40001060100 */
[----:B------:R-:W-:Y:S05]  /*0b00*/  BRA.U !UP3, `(.L_x_42) ;  /* 0x000000010b647547 */ /* 0x000fea000b800000 */
        /* <DEDUP_REMOVED lines=25> */
.L_x_42:
[C---:B-----5:R-:W-:Y:S02]  /*0ca0*/  PRMT R52, R48.reuse, 0x7632, R52 ;  /* 0x0000763230347816 */ /* 0x060fe40000000034 */
[C---:B------:R-:W-:Y:S02]  /*0cb0*/  PRMT R53, R49.reuse, 0x7632, R53 ;  /* 0x0000763231357816 */ /* 0x040fe40000000035 */
[----:B------:R-:W-:Y:S02]  /*0cc0*/  SHF.L.U32 R60, R49, 0x10, RZ ;  /* 0x00000010313c7819 */ /* 0x000fe400000006ff */
[----:B------:R-:W-:Y:S02]  /*0cd0*/  SHF.L.U32 R48, R48, 0x10, RZ ;  /* 0x0000001030307819 */ /* 0x000fe400000006ff */
[C---:B------:R-:W-:Y:S01]  /*0ce0*/  PRMT R49, R50.reuse, 0x7632, R49 ;  /* 0x0000763232317816 */ /* 0x040fe20000000031 */
[----:B------:R-:W-:Y:S01]  /*0cf0*/  IMAD.U32 R50, R50, 0x10000, RZ ;  /* 0x0001000032327824 */ /* 0x000fe200078e00ff */
        /* <DEDUP_REMOVED lines=13> */
[----:B------:R-:W-:-:S07]  /*0dd0*/  FMUL.FTZ R59, R50, R55 ;  /* 0x00000037323b7220 */ /* 0x000fce0000410000 */
.L_x_41:
[----:B------:R-:W0:Y:S01]  /*0de0*/  @P0 LDC.64 R82, c[0x0][0x3a8] ;  /* 0x0000ea00ff520b82 */ /* 0x000e220000000a00 */
[----:B------:R-:W-:-:S05]  /*0df0*/  IADD3 R52, PT, PT, R54, 0x80, RZ ;  /* 0x0000008036347810 */ /* 0x000fca0007ffe0ff */
[----:B------:R-:W-:-:S04]  /*0e00*/  IMAD.WIDE.U32 R48, R52, 0x10, R116 ;  /* 0x0000001034307825 */ /* 0x000fc800078e0074 */
[----:B0-----:R-:W-:-:S05]  /*0e10*/  @P0 IMAD.WIDE.U32 R82, R54, 0x10, R82 ;  /* 0x0000001036520825 */ /* 0x001fca00078e0052 */
[----:B------:R0:W-:Y:S04]  /*0e20*/  @P0 STG.E.128 desc[UR8][R82.64], R44 ;  /* 0x0000002c52000986 */ /* 0x0001e8000c101d08 */
[----:B------:R-:W5:Y:S01]  /*0e30*/  LDG.E.128 R48, desc[UR8][R48.64] ;  /* 0x0000000830307981 */ /* 0x000f62000c1e1d00 */
[----:B------:R-:W-:Y:S05]  /*0e40*/  BRA.U !UP0, `(.L_x_43) ;  /* 0x0000000108a07547 */ /* 0x000fea000b800000 */
[----:B0-----:R-:W0:Y:S02]  /*0e50*/  LDC.64 R44, c[0x0][0x3a0] ;  /* 0x0000e800ff2c7b82 */ /* 0x001e240000000a00 */
[----:B0-----:R-:W-:-:S06]  /*0e60*/  IMAD.WIDE.U32 R44, R52, 0x10, R44 ;  /* 0x00000010342c7825 */ /* 0x001fcc00078e002c */
[----:B------:R-:W2:Y:S01]  /*0e70*/  LDG.E.128 R44, desc[UR8][R44.64] ;  /* 0x000000082c2c7981 */ /* 0x000ea2000c1e1d00 */
[----:B-----5:R-:W-:Y:S01]  /*0e80*/  PRMT R63, R48, 0x7632, R63 ;  /* 0x00007632303f7816 */ /* 0x020fe2000000003f */
[C---:B------:R-:W-:Y:S01]  /*0e90*/  IMAD.U32 R96, R51.reuse, 0x10000, RZ ;  /* 0x0001000033607824 */ /* 0x040fe200078e00ff */
[----:B------:R-:W-:Y:S02]  /*0ea0*/  SHF.L.U32 R90, R50, 0x10, RZ ;  /* 0x00000010325a7819 */ /* 0x000fe400000006ff */
[----:B------:R-:W-:Y:S02]  /*0eb0*/  PRMT R95, R51, 0x7632, R95 ;  /* 0x00007632335f7816 */ /* 0x000fe4000000005f */
[----:B------:R-:W-:Y:S02]  /*0ec0*/  SHF.L.U32 R48, R48, 0x10, RZ ;  /* 0x0000001030307819 */ /* 0x000fe400000006ff */
[C---:B------:R-:W-:Y:S02]  /*0ed0*/  PRMT R82, R49.reuse, 0x7632, R82 ;  /* 0x0000763231527816 */ /* 0x040fe40000000052 */
[----:B------:R-:W-:-:S02]  /*0ee0*/  SHF.L.U32 R92, R49, 0x10, RZ ;  /* 0x00000010315c7819 */ /* 0x000fc400000006ff */
[----:B------:R-:W-:Y:S02]  /*0ef0*/  PRMT R83, R50, 0x7632, R83 ;  /* 0x0000763232537816 */ /* 0x000fe40000000053 */
[----:B------:R-:W-:Y:S02]  /*0f00*/  SHF.L.U32 R98, R95, 0x10, RZ ;  /* 0x000000105f627819 */ /* 0x000fe400000006ff */
[----:B--2---:R-:W-:Y:S02]  /*0f10*/  SHF.L.U32 R93, R46, 0x10, RZ ;  /* 0x000000102e5d7819 */ /* 0x004fe400000006ff */
[----:B------:R-:W-:Y:S02]  /*0f20*/  SHF.L.U32 R51, R44, 0x10, RZ ;  /* 0x000000102c337819 */ /* 0x000fe400000006ff */
[----:B------:R-:W-:Y:S01]  /*0f30*/  PRMT R91, R46, 0x7632, R91 ;  /* 0x000076322e5b7816 */ /* 0x000fe2000000005b */
[-C--:B------:R-:W-:Y:S01]  /*0f40*/  FFMA.FTZ R90, R90, R55.reuse, R93 ;  /* 0x000000375a5a7223 */ /* 0x080fe2000001005d */
[----:B------:R-:W-:Y:S01]  /*0f50*/  PRMT R49, R44, 0x7632, R49 ;  /* 0x000076322c317816 */ /* 0x000fe20000000031 */
[----:B------:R-:W-:Y:S01]  /*0f60*/  FFMA.FTZ R94, R48, R55, R51 ;  /* 0x00000037305e7223 */ /* 0x000fe20000010033 */
[----:B------:R-:W-:Y:S01]  /*0f70*/  PRMT R50, R45, 0x7632, R50 ;  /* 0x000076322d327816 */ /* 0x000fe20000000032 */
[----:B------:R-:W-:Y:S01]  /*0f80*/  IMAD.U32 R46, R82, 0x10000, RZ ;  /* 0x00010000522e7824 */ /* 0x000fe200078e00ff */
        /* <DEDUP_REMOVED lines=20> */
.L_x_43:
[----:B------:R-:W-:-:S04]  /*10d0*/  UISETP.NE.U32.AND UP1, UPT, UR14, URZ, UPT ;  /* 0x000000ff0e00728c */ /* 0x000fc8000bf25070 */
[----:B------:R-:W-:-:S09]  /*10e0*/  UISETP.NE.AND.EX UP1, UPT, UR15, URZ, UPT, UP1 ;  /* 0x000000ff0f00728c */ /* 0x000fd2000bf25310 */
[----:B------:R-:W-:Y:S05]  /*10f0*/  BRA.U UP1, `(.L_x_45) ;  /* 0x0000000101547547 */ /* 0x000fea000b800000 */
[C---:B-----5:R-:W-:Y:S02]  /*1100*/  PRMT R63, R48.reuse, 0x7632, R63 ;  /* 0x00007632303f7816 */ /* 0x060fe4000000003f */
[----:B------:R-:W-:Y:S02]  /*1110*/  SHF.L.U32 R48, R48, 0x10, RZ ;  /* 0x0000001030307819 */ /* 0x000fe400000006ff */
[C---:B0-----:R-:W-:Y:S02]  /*1120*/  PRMT R82, R49.reuse, 0x7632, R82 ;  /* 0x0000763231527816 */ /* 0x041fe40000000052 */
[----:B------:R-:W-:Y:S01]  /*1130*/  SHF.L.U32 R92, R49, 0x10, RZ ;  /* 0x00000010315c7819 */ /* 0x000fe200000006ff */
[-C--:B------:R-:W-:Y:S01]  /*1140*/  FMUL.FTZ R94, R48, R55.reuse ;  /* 0x00000037305e7220 */ /* 0x080fe20000410000 */
[----:B------:R-:W-:Y:S02]  /*1150*/  PRMT R49, R50, 0x7632, R49 ;  /* 0x0000763232317816 */ /* 0x000fe40000000031 */
[C---:B------:R-:W-:Y:S01]  /*1160*/  PRMT R83, R51.reuse, 0x7632, R83 ;  /* 0x0000763233537816 */ /* 0x040fe20000000053 */
[----:B------:R-:W-:Y:S01]  /*1170*/  FMUL.FTZ R92, R92, R55 ;  /* 0x000000375c5c7220 */ /* 0x000fe20000410000 */
        /* <DEDUP_REMOVED lines=13> */
.L_x_45:
[C---:B0----5:R-:W-:Y:S01]  /*1250*/  PRMT R44, R48.reuse, 0x7632, R44 ;  /* 0x00007632302c7816 */ /* 0x061fe2000000002c */
        /* <DEDUP_REMOVED lines=17> */
[----:B------:R-:W-:-:S02]  /*1370*/  FMUL.FTZ R95, R96, R55 ;  /* 0x00000037605f7220 */ /* 0x000fc40000410000 */
[----:B------:R-:W-:Y:S01]  /*1380*/  FMUL.FTZ R91, R46, R55 ;  /* 0x000000372e5b7220 */ /* 0x000fe20000410000 */
[----:B------:R-:W-:Y:S02]  /*1390*/  F2FP.BF16.F32.PACK_AB R46, R93, R90 ;  /* 0x0000005a5d2e723e */ /* 0x000fe400000010ff */
[----:B------:R-:W-:Y:S02]  /*13a0*/  F2FP.BF16.F32.PACK_AB R47, R95, R82 ;  /* 0x000000525f2f723e */ /* 0x000fe400000010ff */
[----:B------:R-:W-:Y:S02]  /*13b0*/  F2FP.BF16.F32.PACK_AB R45, R91, R92 ;  /* 0x0000005c5b2d723e */ /* 0x000fe400000010ff */
[----:B------:R-:W-:-:S07]  /*13c0*/  F2FP.BF16.F32.PACK_AB R44, R83, R94 ;  /* 0x0000005e532c723e */ /* 0x000fce00000010ff */
.L_x_44:
        /* <DEDUP_REMOVED lines=28> */
[----:B------:R-:W-:Y:S01]  /*1590*/  SHF.L.U32 R45, R45, 0x10, RZ ;  /* 0x000000102d2d7819 */ /* 0x000fe200000006ff */
[----:B------:R-:W-:Y:S01]  /*15a0*/  IMAD.U32 R105, R105, 0x10000, RZ ;  /* 0x0001000069697824 */ /* 0x000fe200078e00ff */
[----:B------:R-:W-:Y:S02]  /*15b0*/  SHF.L.U32 R47, R47, 0x10, RZ ;  /* 0x000000102f2f7819 */ /* 0x000fe400000006ff */
[----:B------:R-:W-:Y:S01]  /*15c0*/  SHF.L.U32 R46, R97, 0x10, RZ ;  /* 0x00000010612e7819 */ /* 0x000fe200000006ff */
[-C--:B------:R-:W-:Y:S01]  /*15d0*/  FFMA.FTZ R102, R102, R55.reuse, R45 ;  /* 0x0000003766667223 */ /* 0x080fe2000001002d */
[----:B------:R-:W-:Y:S01]  /*15e0*/  SHF.L.U32 R48, R98, 0x10, RZ ;  /* 0x0000001062307819 */ /* 0x000fe200000006ff */
[----:B------:R-:W-:Y:S01]  /*15f0*/  FFMA.FTZ R98, R106, R55, R47 ;  /* 0x000000376a627223 */ /* 0x000fe2000001002f */
[----:B------:R-:W-:-:S02]  /*1600*/  SHF.L.U32 R50, R103, 0x10, RZ ;  /* 0x0000001067327819 */ /* 0x000fc400000006ff */
[----:B------:R-:W-:Y:S01]  /*1610*/  SHF.L.U32 R99, R44, 0x10, RZ ;  /* 0x000000102c637819 */ /* 0x000fe200000006ff */
[-C--:B------:R-:W-:Y:S01]  /*1620*/  FFMA.FTZ R101, R48, R55.reuse, R101 ;  /* 0x0000003730657223 */ /* 0x080fe20000010065 */
[----:B------:R-:W-:Y:S01]  /*1630*/  SHF.L.U32 R49, R49, 0x10, RZ ;  /* 0x0000001031317819 */ /* 0x000fe200000006ff */
[-C--:B------:R-:W-:Y:S02]  /*1640*/  FFMA.FTZ R103, R50, R55.reuse, R105 ;  /* 0x0000003732677223 */ /* 0x080fe40000010069 */
[-C--:B------:R-:W-:Y:S01]  /*1650*/  FFMA.FTZ R99, R46, R55.reuse, R99 ;  /* 0x000000372e637223 */ /* 0x080fe20000010063 */
[----:B------:R-:W-:Y:S01]  /*1660*/  F2FP.BF16.F32.PACK_AB R46, R101, R100 ;  /* 0x00000064652e723e */ /* 0x000fe200000010ff */
[----:B------:R-:W-:Y:S01]  /*1670*/  FFMA.FTZ R97, R96, R55, R49 ;  /* 0x0000003760617223 */ /* 0x000fe20000010031 */
[----:B------:R-:W-:Y:S02]  /*1680*/  F2FP.BF16.F32.PACK_AB R47, R103, R98 ;  /* 0x00000062672f723e */ /* 0x000fe400000010ff */
[----:B------:R-:W-:-:S02]  /*1690*/  F2FP.BF16.F32.PACK_AB R45, R99, R102 ;  /* 0x00000066632d723e */ /* 0x000fc400000010ff */
[----:B------:R-:W-:Y:S01]  /*16a0*/  F2FP.BF16.F32.PACK_AB R44, R97, R104 ;  /* 0x00000068612c723e */ /* 0x000fe200000010ff */
[----:B------:R-:W-:Y:S06]  /*16b0*/  BRA `(.L_x_47) ;  /* 0x0000000000c07947 */ /* 0x000fec0003800000 */
.L_x_46:
[----:B------:R-:W-:-:S04]  /*16c0*/  UISETP.NE.U32.AND UP1, UPT, UR14, URZ, UPT ;  /* 0x000000ff0e00728c */ /* 0x000fc8000bf25070 */
[----:B------:R-:W-:-:S09]  /*16d0*/  UISETP.NE.AND.EX UP1, UPT, UR15, URZ, UPT, UP1 ;  /* 0x000000ff0f00728c */ /* 0x000fd2000bf25310 */
[----:B------:R-:W-:Y:S05]  /*16e0*/  BRA.U UP1, `(.L_x_48) ;  /* 0x0000000101547547 */ /* 0x000fea000b800000 */
[C---:B0----5:R-:W-:Y:S02]  /*16f0*/  PRMT R96, R48.reuse, 0x7632, R96 ;  /* 0x0000763230607816 */ /* 0x061fe40000000060 */
        /* <DEDUP_REMOVED lines=10> */
[----:B------:R-:W-:Y:S01]  /*17a0*/  FMUL.FTZ R102, R102, R55 ;  /* 0x0000003766667220 */ /* 0x000fe20000410000 */
[----:B------:R-:W-:-:S02]  /*17b0*/  SHF.L.U32 R48, R97, 0x10, RZ ;  /* 0x0000001061307819 */ /* 0x000fc400000006ff */
        /* <DEDUP_REMOVED lines=8> */
.L_x_48:
[C---:B0----5:R-:W-:Y:S01]  /*1840*/  PRMT R44, R48.reuse, 0x7632, R44 ;  /* 0x00007632302c7816 */ /* 0x061fe2000000002c */
[----:B------:R-:W-:Y:S01]  /*1850*/  IMAD.U32 R48, R48, 0x10000, RZ ;  /* 0x0001000030307824 */ /* 0x000fe200078e00ff */
[----:B------:R-:W-:Y:S02]  /*1860*/  PRMT R46, R50, 0x7632, R46 ;  /* 0x00007632322e7816 */ /* 0x000fe4000000002e */
[----:B------:R-:W-:Y:S01]  /*1870*/  PRMT R45, R49, 0x7632, R45 ;  /* 0x00007632312d7816 */ /* 0x000fe2000000002d */
        /* <DEDUP_REMOVED lines=16> */
[----:B------:R-:W-:Y:S02]  /*1980*/  F2FP.BF16.F32.PACK_AB R46, R101, R100 ;  /* 0x00000064652e723e */ /* 0x000fe400000010ff */
[----:B------:R-:W-:Y:S02]  /*1990*/  F2FP.BF16.F32.PACK_AB R47, R103, R98 ;  /* 0x00000062672f723e */ /* 0x000fe400000010ff */
[----:B------:R-:W-:Y:S02]  /*19a0*/  F2FP.BF16.F32.PACK_AB R45, R99, R102 ;  /* 0x00000066632d723e */ /* 0x000fe400000010ff */
[----:B------:R-:W-:-:S07]  /*19b0*/  F2FP.BF16.F32.PACK_AB R44, R97, R104 ;  /* 0x00000068612c723e */ /* 0x000fce00000010ff */
.L_x_47:
        /* <DEDUP_REMOVED lines=20> */
[----:B--2---:R-:W-:Y:S02]  /*1b00*/  SHF.L.U32 R105, R44, 0x10, RZ ;  /* 0x000000102c697819 */ /* 0x004fe400000006ff */
[----:B------:R-:W-:Y:S02]  /*1b10*/  SHF.L.U32 R109, R46, 0x10, RZ ;  /* 0x000000102e6d7819 */ /* 0x000fe400000006ff */
[----:B------:R-:W-:Y:S01]  /*1b20*/  PRMT R111, R47, 0x7632, R111 ;  /* 0x000076322f6f7816 */ /* 0x000fe2000000006f */
[-C--:B------:R-:W-:Y:S01]  /*1b30*/  FFMA.FTZ R105, R48, R55.reuse, R105 ;  /* 0x0000003730697223 */ /* 0x080fe20000010069 */
[C---:B------:R-:W-:Y:S01]  /*1b40*/  PRMT R48, R45.reuse, 0x7632, R48 ;  /* 0x000076322d307816 */ /* 0x040fe20000000030 */
[----:B------:R-:W-:Y:S01]  /*1b50*/  FFMA.FTZ R112, R50, R55, R109 ;  /* 0x0000003732707223 */ /* 0x000fe2000001006d */
[----:B------:R-:W-:-:S02]  /*1b60*/  SHF.L.U32 R45, R45, 0x10, RZ ;  /* 0x000000102d2d7819 */ /* 0x000fc400000006ff */
[----:B------:R-:W-:Y:S02]  /*1b70*/  PRMT R44, R44, 0x7632, R44 ;  /* 0x000076322c2c7816 */ /* 0x000fe4000000002c */
[----:B------:R-:W-:Y:S01]  /*1b80*/  PRMT R51, R46, 0x7632, R51 ;  /* 0x000076322e337816 */ /* 0x000fe20000000033 */
        /* <DEDUP_REMOVED lines=18> */
.L_x_49:
[----:B------:R-:W-:-:S04]  /*1cb0*/  UISETP.NE.U32.AND UP1, UPT, UR14, URZ, UPT ;  /* 0x000000ff0e00728c */ /* 0x000fc8000bf25070 */
[----:B------:R-:W-:-:S09]  /*1cc0*/  UISETP.NE.AND.EX UP1, UPT, UR15, URZ, UPT, UP1 ;  /* 0x000000ff0f00728c */ /* 0x000fd2000bf25310 */
[----:B------:R-:W-:Y:S05]  /*1cd0*/  BRA.U UP1, `(.L_x_51) ;  /* 0x0000000101547547 */ /* 0x000fea000b800000 */
[C---:B0----5:R-:W-:Y:S02]  /*1ce0*/  PRMT R107, R49.reuse, 0x7632, R107 ;  /* 0x00007632316b7816 */ /* 0x061fe4000000006b */
[----:B------:R-:W-:Y:S02]  /*1cf0*/  SHF.L.U32 R114, R49, 0x10, RZ ;  /* 0x0000001031727819 */ /* 0x000fe400000006ff */
[----:B------:R-:W-:Y:S02]  /*1d00*/  PRMT R49, R50, 0x7632, R49 ;  /* 0x0000763232317816 */ /* 0x000fe40000000031 */
[----:B------:R-:W-:Y:S01]  /*1d10*/  PRMT R106, R48, 0x7632, R106 ;  /* 0x00007632306a7816 */ /* 0x000fe2000000006a */
[----:B------:R-:W-:Y:S01]  /*1d20*/  FMUL.FTZ R114, R114, R55 ;  /* 0x0000003772727220 */ /* 0x000fe20000410000 */
[----:B------:R-:W-:Y:S02]  /*1d30*/  SHF.L.U32 R50, R50, 0x10, RZ ;  /* 0x0000001032327819 */ /* 0x000fe400000006ff */
[----:B------:R-:W-:-:S02]  /*1d40*/  SHF.L.U32 R48, R48, 0x10, RZ ;  /* 0x0000001030307819 */ /* 0x000fc400000006ff */
        /* <DEDUP_REMOVED lines=12> */
[----:B------:R-:W-:Y:S01]  /*1e10*/  FMUL.FTZ R111, R118, R55 ;  /* 0x00000037766f7220 */ /* 0x000fe20000410000 */
[----:B------:R-:W-:Y:S06]  /*1e20*/  BRA `(.L_x_50) ;  /* 0x0000000000607947 */ /* 0x000fec0003800000 */
.L_x_51:
        /* <DEDUP_REMOVED lines=24> */
.L_x_50:
[----:B------:R-:W0:Y:S01]  /*1fb0*/  @P0 LDC.64 R48, c[0x0][0x3a8] ;  /* 0x0000ea00ff300b82 */ /* 0x000e220000000a00 */
[----:B------:R-:W-:Y:S01]  /*1fc0*/  IADD3 R106, PT, PT, R54, 0x200, RZ ;  /* 0x00000200366a7810 */ /* 0x000fe20007ffe0ff */
[----:B0-----:R-:W-:-:S04]  /*1fd0*/  @P0 IMAD.WIDE.U32 R118, R96, 0x10, R48 ;  /* 0x0000001060760825 */ /* 0x001fc800078e0030 */
[----:B------:R-:W-:Y:S01]  /*1fe0*/  IMAD.WIDE.U32 R48, R106, 0x10, R116 ;  /* 0x000000106a307825 */ /* 0x000fe200078e0074 */
[----:B------:R0:W-:Y:S05]  /*1ff0*/  @P0 STG.E.128 desc[UR8][R118.64], R44 ;  /* 0x0000002c76000986 */ /* 0x0001ea000c101d08 */
[----:B------:R-:W5:Y:S01]  /*2000*/  LDG.E.128 R48, desc[UR8][R48.64] ;  /* 0x0000000830307981 */ /* 0x000f62000c1e1d00 */
[----:B------:R-:W-:Y:S05]  /*2010*/  BRA.U !UP0, `(.L_x_52) ;  /* 0x0000000108a07547 */ /* 0x000fea000b800000 */
[----:B0-----:R-:W0:Y:S02]  /*2020*/  LDC.64 R44, c[0x0][0x3a0] ;  /* 0x0000e800ff2c7b82 */ /* 0x001e240000000a00 */
[----:B0-----:R-:W-:-:S06]  /*2030*/  IMAD.WIDE.U32 R44, R106, 0x10, R44 ;  /* 0x000000106a2c7825 */ /* 0x001fcc00078e002c */
[----:B------:R-:W2:Y:S01]  /*2040*/  LDG.E.128 R44, desc[UR8][R44.64] ;  /* 0x000000082c2c7981 */ /* 0x000ea2000c1e1d00 */
[C---:B-----5:R-:W-:Y:S01]  /*2050*/  PRMT R113, R51.reuse, 0x7632, R113 ;  /* 0x0000763233717816 */ /* 0x060fe20000000071 */
[----:B------:R-:W-:Y:S01]  /*2060*/  IMAD.U32 R116, R51, 0x10000, RZ ;  /* 0x0001000033747824 */ /* 0x000fe200078e00ff */
[C---:B------:R-:W-:Y:S02]  /*2070*/  SHF.L.U32 R120, R50.reuse, 0x10, RZ ;  /* 0x0000001032787819 */ /* 0x040fe400000006ff */
[----:B------:R-:W-:Y:S02]  /*2080*/  SHF.L.U32 R118, R113, 0x10, RZ ;  /* 0x0000001071767819 */ /* 0x000fe400000006ff */
[----:B------:R-:W-:-:S05]  /*2090*/  PRMT R50, R50, 0x7632, R50 ;  /* 0x0000763232327816 */ /* 0x000fca0000000032 */
[----:B------:R-:W-:Y:S01]  /*20a0*/  IMAD.U32 R50, R50, 0x10000, RZ ;  /* 0x0001000032327824 */ /* 0x000fe200078e00ff */
[----:B--2---:R-:W-:Y:S02]  /*20b0*/  PRMT R51, R47, 0x7632, R51 ;  /* 0x000076322f337816 */ /* 0x004fe40000000033 */
[----:B------:R-:W-:Y:S02]  /*20c0*/  SHF.L.U32 R119, R44, 0x10, RZ ;  /* 0x000000102c777819 */ /* 0x000fe400000006ff */
[----:B------:R-:W-:Y:S02]  /*20d0*/  SHF.L.U32 R51, R51, 0x10, RZ ;  /* 0x0000001033337819 */ /* 0x000fe400000006ff */
[----:B------:R-:W-:Y:S02]  /*20e0*/  SHF.L.U32 R47, R47, 0x10, RZ ;  /* 0x000000102f2f7819 */ /* 0x000fe400000006ff */
[----:B------:R-:W-:Y:S01]  /*20f0*/  SHF.L.U32 R115, R46, 0x10, RZ ;  /* 0x000000102e737819 */ /* 0x000fe200000006ff */
[-C--:B------:R-:W-:Y:S01]  /*2100*/  FFMA.FTZ R113, R118, R55.reuse, R51 ;  /* 0x0000003776717223 */ /* 0x080fe20000010033 */
[----:B------:R-:W-:Y:S01]  /*2110*/  SHF.L.U32 R118, R48, 0x10, RZ ;  /* 0x0000001030767819 */ /* 0x000fe200000006ff */
[-C--:B------:R-:W-:Y:S01]  /*2120*/  FFMA.FTZ R116, R116, R55.reuse, R47 ;  /* 0x0000003774747223 */ /* 0x080fe2000001002f */
[C---:B------:R-:W-:Y:S01]  /*2130*/  SHF.L.U32 R117, R45.reuse, 0x10, RZ ;  /* 0x000000102d757819 */ /* 0x040fe200000006ff */
[-C--:B------:R-:W-:Y:S01]  /*2140*/  FFMA.FTZ R115, R120, R55.reuse, R115 ;  /* 0x0000003778737223 */ /* 0x080fe20000010073 */
[----:B------:R-:W-:Y:S01]  /*2150*/  PRMT R45, R45, 0x7632, R45 ;  /* 0x000076322d2d7816 */ /* 0x000fe2000000002d */
[----:B------:R-:W-:Y:S01]  /*2160*/  FFMA.FTZ R119, R118, R55, R119 ;  /* 0x0000003776777223 */ /* 0x000fe20000010077 */
[C---:B------:R-:W-:Y:S01]  /*2170*/  IMAD.U32 R118, R49.reuse, 0x10000, RZ ;  /* 0x0001000031767824 */ /* 0x040fe200078e00ff */
[----:B------:R-:W-:-:S02]  /*2180*/  PRMT R49, R49, 0x7632, R49 ;  /* 0x0000763231317816 */ /* 0x000fc40000000031 */
[----:B------:R-:W-:Y:S01]  /*2190*/  PRMT R48, R48, 0x7632, R48 ;  /* 0x0000763230307816 */ /* 0x000fe20000000030 */
[----:B------:R-:W-:Y:S01]  /*21a0*/  FFMA.FTZ R117, R118, R55, R117 ;  /* 0x0000003776757223 */ /* 0x000fe20000010075 */
[----:B------:R-:W-:Y:S02]  /*21b0*/  PRMT R44, R44, 0x7632, R44 ;  /* 0x000076322c2c7816 */ /* 0x000fe4000000002c */
[----:B------:R-:W-:Y:S02]  /*21c0*/  PRMT R46, R46, 0x7632, R46 ;  /* 0x000076322e2e7816 */ /* 0x000fe4000000002e */
[----:B------:R-:W-:Y:S02]  /*21d0*/  SHF.L.U32 R120, R49, 0x10, RZ ;  /* 0x0000001031787819 */ /* 0x000fe400000006ff */
[----:B------:R-:W-:Y:S02]  /*21e0*/  SHF.L.U32 R47, R45, 0x10, RZ ;  /* 0x000000102d2f7819 */ /* 0x000fe400000006ff */
[----:B------:R-:W-:-:S02]  /*21f0*/  SHF.L.U32 R48, R48, 0x10, RZ ;  /* 0x0000001030307819 */ /* 0x000fc400000006ff */
[----:B------:R-:W-:Y:S01]  /*2200*/  SHF.L.U32 R49, R46, 0x10, RZ ;  /* 0x000000102e317819 */ /* 0x000fe200000006ff */
[-C--:B------:R-:W-:Y:S01]  /*2210*/  FFMA.FTZ R120, R120, R55.reuse, R47 ;  /* 0x0000003778787223 */ /* 0x080fe2000001002f */
[----:B------:R-:W-:Y:S02]  /*2220*/  SHF.L.U32 R45, R44, 0x10, RZ ;  /* 0x000000102c2d7819 */ /* 0x000fe400000006ff */
[----:B------:R-:W-:Y:S01]  /*2230*/  F2FP.BF16.F32.PACK_AB R47, R113, R116 ;  /* 0x00000074712f723e */ /* 0x000fe200000010ff */
[-C--:B------:R-:W-:Y:S02]  /*2240*/  FFMA.FTZ R122, R50, R55.reuse, R49 ;  /* 0x00000037327a7223 */ /* 0x080fe40000010031 */
[----:B------:R-:W-:Y:S01]  /*2250*/  FFMA.FTZ R118, R48, R55, R45 ;  /* 0x0000003730767223 */ /* 0x000fe2000001002d */
[----:B------:R-:W-:Y:S02]  /*2260*/  F2FP.BF16.F32.PACK_AB R45, R120, R117 ;  /* 0x00000075782d723e */ /* 0x000fe400000010ff */
[----:B------:R-:W-:-:S02]  /*2270*/  F2FP.BF16.F32.PACK_AB R46, R122, R115 ;  /* 0x000000737a2e723e */ /* 0x000fc400000010ff */
[----:B------:R-:W-:Y:S01]  /*2280*/  F2FP.BF16.F32.PACK_AB R44, R118, R119 ;  /* 0x00000077762c723e */ /* 0x000fe200000010ff */
[----:B------:R-:W-:Y:S06]  /*2290*/  BRA `(.L_x_53) ;  /* 0x0000000000c07947 */ /* 0x000fec0003800000 */
.L_x_52:
[----:B------:R-:W-:-:S04]  /*22a0*/  UISETP.NE.U32.AND UP0, UPT, UR14, URZ, UPT ;  /* 0x000000ff0e00728c */ /* 0x000fc8000bf05070 */
[----:B------:R-:W-:-:S09]  /*22b0*/  UISETP.NE.AND.EX UP0, UPT, UR15, URZ, UPT, UP0 ;  /* 0x000000ff0f00728c */ /* 0x000fd2000bf05300 */
[----:B------:R-:W-:Y:S05]  /*22c0*/  BRA.U UP0, `(.L_x_54) ;  /* 0x0000000100547547 */ /* 0x000fea000b800000 */
        /* <DEDUP_REMOVED lines=11> */
[-C--:B0-----:R-:W-:Y:S01]  /*2380*/  FMUL.FTZ R119, R48, R55.reuse ;  /* 0x0000003730777220 */ /* 0x081fe20000410000 */
        /* <DEDUP_REMOVED lines=8> */
[----:B------:R-:W-:Y:S06]  /*2410*/  BRA `(.L_x_53) ;  /* 0x0000000000607947 */ /* 0x000fec0003800000 */
.L_x_54:
[C---:B-----5:R-:W-:Y:S01]  /*2420*/  PRMT R113, R51.reuse, 0x7632, R113 ;  /* 0x0000763233717816 */ /* 0x060fe20000000071 */
[----:B------:R-:W-:Y:S01]  /*2430*/  IMAD.U32 R116, R51, 0x10000, RZ ;  /* 0x0001000033747824 */ /* 0x000fe200078e00ff */
[----:B0-----:R-:W-:Y:S02]  /*2440*/  PRMT R44, R48, 0x7632, R44 ;  /* 0x00007632302c7816 */ /* 0x001fe4000000002c */
        /* <DEDUP_REMOVED lines=15> */
[-C--:B------:R-:W-:Y:S01]  /*2540*/  FMUL.FTZ R118, R44, R55.reuse ;  /* 0x000000372c767220 */ /* 0x080fe20000410000 */
[----:B------:R-:W-:Y:S01]  /*2550*/  F2FP.BF16.F32.PACK_AB R47, R113, R116 ;  /* 0x00000074712f723e */ /* 0x000fe200000010ff */
[----:B------:R-:W-:-:S02]  /*2560*/  FMUL.FTZ R120, R120, R55 ;  /* 0x0000003778787220 */ /* 0x000fc40000410000 */
[----:B------:R-:W-:Y:S02]  /*2570*/  F2FP.BF16.F32.PACK_AB R46, R122, R115 ;  /* 0x000000737a2e723e */ /* 0x000fe400000010ff */
[----:B------:R-:W-:Y:S02]  /*2580*/  F2FP.BF16.F32.PACK_AB R44, R118, R119 ;  /* 0x00000077762c723e */ /* 0x000fe400000010ff */
[----:B------:R-:W-:-:S07]  /*2590*/  F2FP.BF16.F32.PACK_AB R45, R120, R117 ;  /* 0x00000075782d723e */ /* 0x000fce00000010ff */
.L_x_53:
[----:B------:R-:W-:Y:S01]  /*25a0*/  FADD.FTZ R48, RZ, R62 ;  /* 0x0000003eff307221 */ /* 0x000fe20000010000 */
[----:B------:R-:W0:Y:S01]  /*25b0*/  S2UR UR5, SR_CgaCtaId ;  /* 0x00000000000579c3 */ /* 0x000e220000008800 */
[----:B------:R-:W-:Y:S01]  /*25c0*/  ISETP.NE.AND P2, PT, R89, RZ, PT ;  /* 0x000000ff5900720c */ /* 0x000fe20003f45270 */
[----:B------:R-:W-:Y:S01]  /*25d0*/  UMOV UR4, 0x400 ;  /* 0x0000040000047882 */ /* 0x000fe20000000000 */
[----:B------:R-:W-:-:S04]  /*25e0*/  FADD.FTZ R49, R48, R53 ;  /* 0x0000003530317221 */ /* 0x000fc80000010000 */
[----:B------:R-:W-:-:S04]  /*25f0*/  FADD.FTZ R48, R49, R60 ;  /* 0x0000003c31307221 */ /* 0x000fc80000010000 */
[----:B------:R-:W-:-:S04]  /*2600*/  FADD.FTZ R49, R48, R57 ;  /* 0x0000003930317221 */ /* 0x000fc80000010000 */
[----:B------:R-:W-:-:S04]  /*2610*/  FADD.FTZ R48, R49, R58 ;  /* 0x0000003a31307221 */ /* 0x000fc80000010000 */
[----:B------:R-:W-:-:S04]  /*2620*/  FADD.FTZ R49, R48, R59 ;  /* 0x0000003b30317221 */ /* 0x000fc80000010000 */
[----:B------:R-:W-:Y:S01]  /*2630*/  FADD.FTZ R48, R49, R56 ;  /* 0x0000003831307221 */ /* 0x000fe20000010000 */
[----:B0-----:R-:W-:-:S03]  /*2640*/  ULEA UR4, UR5, UR4, 0x18 ;  /* 0x0000000405047291 */ /* 0x001fc6000f8ec0ff */
[----:B------:R-:W-:Y:S01]  /*2650*/  FADD.FTZ R49, R48, R61 ;  /* 0x0000003d30317221 */ /* 0x000fe20000010000 */
[----:B------:R-:W-:Y:S02]  /*2660*/  @UP2 UIADD3 UR4, UPT, UPT, UR4, 0x20, URZ ;  /* 0x0000002004042890 */ /* 0x000fe4000fffe0ff */
[----:B------:R-:W-:Y:S01]  /*2670*/  UPLOP3.LUT UP2, UPT, UPT, UPT, UP2, 0x40, 0x4 ;  /* 0x000000000004789c */ /* 0x000fe20003f4e820 */
[----:B------:R-:W-:-:S04]  /*2680*/  FADD.FTZ R48, R49, R94 ;  /* 0x0000005e31307221 */ /* 0x000fc80000010000 */
        /* <DEDUP_REMOVED lines=30> */
[----:B------:R-:W-:-:S05]  /*2870*/  FADD.FTZ R49, R48, R113 ;  /* 0x0000007130317221 */ /* 0x000fca0000010000 */
        /* <DEDUP_REMOVED lines=10> */
[----:B------:R-:W-:-:S04]  /*2920*/  FMUL.FTZ R48, R48, 0.00078125001164153218269 ;  /* 0x3a4ccccd30307820 */ /* 0x000fc80000410000 */
[C---:B------:R-:W-:Y:S01]  /*2930*/  FADD.FTZ R49, -R48.reuse, R62 ;  /* 0x0000003e30317221 */ /* 0x040fe20000010100 */
[----:B------:R-:W-:-:S03]  /*2940*/  FADD.FTZ R50, -R48, R53 ;  /* 0x0000003530327221 */ /* 0x000fc60000010100 */
[----:B------:R-:W-:-:S04]  /*2950*/  FFMA.FTZ R49, R49, R49, RZ ;  /* 0x0000003131317223 */ /* 0x000fc800000100ff */
[----:B------:R-:W-:Y:S01]  /*2960*/  FFMA.FTZ R49, R50, R50, R49 ;  /* 0x0000003232317223 */ /* 0x000fe20000010031 */
[----:B------:R-:W-:-:S04]  /*2970*/  FADD.FTZ R50, -R48, R60 ;  /* 0x0000003c30327221 */ /* 0x000fc80000010100 */
        /* <DEDUP_REMOVED lines=74> */
[----:B------:R-:W-:-:S05]  /*2e20*/  FFMA.FTZ R49, R50, R50, R49 ;  /* 0x0000003232317223 */ /* 0x000fca0000010031 */
[----:B------:R-:W0:Y:S02]  /*2e30*/  SHFL.BFLY PT, R50, R49, 0x1, 0x1f ;  /* 0x0c201f0031327f89 */ /* 0x000e2400000e0000 */
[----:B0-----:R-:W-:-:S05]  /*2e40*/  FADD.FTZ R55, R49, R50 ;  /* 0x0000003231377221 */ /* 0x001fca0000010000 */
[----:B------:R-:W0:Y:S02]  /*2e50*/  SHFL.BFLY PT, R50, R55, 0x2, 0x1f ;  /* 0x0c401f0037327f89 */ /* 0x000e2400000e0000 */
[----:B0-----:R-:W-:Y:S01]  /*2e60*/  FADD.FTZ R121, R55, R50 ;  /* 0x0000003237797221 */ /* 0x001fe20000010000 */
[----:B------:R-:W-:-:S04]  /*2e70*/  @!P2 SHF.R.U32.HI R55, RZ, 0x2, R0 ;  /* 0x00000002ff37a819 */ /* 0x000fc80000011600 */
[----:B------:R-:W0:Y:S02]  /*2e80*/  SHFL.BFLY PT, R50, R121, 0x4, 0x1f ;  /* 0x0c801f0079327f89 */ /* 0x000e2400000e0000 */
[----:B0-----:R-:W-:Y:S01]  /*2e90*/  FADD.FTZ R123, R121, R50 ;  /* 0x00000032797b7221 */ /* 0x001fe20000010000 */
[----:B------:R-:W-:-:S04]  /*2ea0*/  @!P2 LOP3.LUT R121, R55, 0x18, RZ, 0xc0, !PT ;  /* 0x000000183779a812 */ /* 0x000fc800078ec0ff */
[----:B------:R-:W0:Y:S02]  /*2eb0*/  SHFL.BFLY PT, R50, R123, 0x8, 0x1f ;  /* 0x0d001f007b327f89 */ /* 0x000e2400000e0000 */
[----:B0-----:R-:W-:Y:S01]  /*2ec0*/  FADD.FTZ R124, R123, R50 ;  /* 0x000000327b7c7221 */ /* 0x001fe20000010000 */
[----:B------:R-:W-:Y:S01]  /*2ed0*/  MOV R123, RZ ;  /* 0x000000ff007b7202 */ /* 0x000fe20000000f00 */
[----:B------:R-:W0:Y:S03]  /*2ee0*/  @P0 LDC.64 R50, c[0x0][0x3a8] ;  /* 0x0000ea00ff320b82 */ /* 0x000e260000000a00 */
[----:B------:R-:W1:Y:S02]  /*2ef0*/  SHFL.BFLY PT, R125, R124, 0x10, 0x1f ;  /* 0x0e001f007c7d7f89 */ /* 0x000e6400000e0000 */
[----:B-1----:R-:W-:Y:S01]  /*2f00*/  FADD.FTZ R49, R124, R125 ;  /* 0x0000007d7c317221 */ /* 0x002fe20000010000 */
[----:B0-----:R-:W-:Y:S01]  /*2f10*/  @P0 IMAD.WIDE.U32 R124, R106, 0x10, R50 ;  /* 0x000000106a7c0825 */ /* 0x001fe200078e0032 */
[----:B------:R-:W-:-:S03]  /*2f20*/  CS2R R50, SRZ ;  /* 0x0000000000327805 */ /* 0x000fc6000001ff00 */
[----:B------:R0:W-:Y:S01]  /*2f30*/  @!P2 STS.64 [R121+UR4], R48 ;  /* 0x000000307900a988 */ /* 0x0001e20008000a04 */
[----:B------:R-:W-:-:S03]  /*2f40*/  ISETP.GT.U32.AND P2, PT, R89, 0x3, PT ;  /* 0x000000035900780c */ /* 0x000fc60003f44070 */
[----:B------:R-:W-:Y:S10]  /*2f50*/  @P0 STG.E.128 desc[UR8][R124.64], R44 ;  /* 0x0000002c7c000986 */ /* 0x000ff4000c101d08 */
[----:B------:R-:W-:Y:S01]  /*2f60*/  @!P2 LEA R55, R89, UR4, 0x3 ;  /* 0x000000045937ac11 */ /* 0x000fe2000f8e18ff */
[----:B------:R-:W-:Y:S01]  /*2f70*/  BAR.SYNC.DEFER_BLOCKING 0x0 ;  /* 0x0000000000007b1d */ /* 0x000fe20000010000 */
[----:B------:R-:W-:-:S04]  /*2f80*/  @!P2 MOV R123, 0x500 ;  /* 0x00000500007ba802 */ /* 0x000fc80000000f00 */
[----:B0-----:R-:W-:Y:S01]  /*2f90*/  I2FP.F32.U32 R121, R123 ;  /* 0x0000007b00797245 */ /* 0x001fe20000201000 */
[----:B------:R-:W0:Y:S04]  /*2fa0*/  SHFL.DOWN PT, R49, R123, 0x2, 0x1f ;  /* 0x08401f007b317f89 */ /* 0x000e2800000e0000 */
[----:B------:R-:W1:Y:S01]  /*2fb0*/  @!P2 LDS.64 R50, [R55] ;  /* 0x000000003732a984 */ /* 0x000e620000000a00 */
[----:B------:R-:W-:Y:S02]  /*2fc0*/  ISETP.NE.AND P2, PT, R0, RZ, PT ;  /* 0x000000ff0000720c */ /* 0x000fe40003f45270 */
[----:B0-----:R-:W-:Y:S01]  /*2fd0*/  I2FP.F32.S32 R125, R49 ;  /* 0x00000031007d7245 */ /* 0x001fe20000201400 */
[----:B-1----:R-:W0:Y:S02]  /*2fe0*/  SHFL.DOWN PT, R55, R50, 0x2, 0x1f ;  /* 0x08401f0032377f89 */ /* 0x002e2400000e0000 */
[----:B0-----:R-:W-:-:S04]  /*2ff0*/  FADD.FTZ R48, -R55, R50 ;  /* 0x0000003237307221 */ /* 0x001fc80000010100 */
[----:B------:R-:W-:Y:S01]  /*3000*/  FMUL.FTZ R124, R48, R48 ;  /* 0x00000030307c7220 */ /* 0x000fe20000410000 */
[----:B------:R-:W-:-:S03]  /*3010*/  IADD3 R48, PT, PT, R49, R123, RZ ;  /* 0x0000007b31307210 */ /* 0x000fc60007ffe0ff */
[----:B------:R-:W-:Y:S01]  /*3020*/  FMUL.FTZ R49, R124, R121 ;  /* 0x000000797c317220 */ /* 0x000fe20000410000 */
[----:B------:R-:W-:-:S03]  /*3030*/  FMUL.FTZ R124, R55, R125 ;  /* 0x0000007d377c7220 */ /* 0x000fc60000410000 */
[----:B------:R-:W-:Y:S01]  /*3040*/  FMUL.FTZ R49, R49, R125 ;  /* 0x0000007d31317220 */ /* 0x000fe20000410000 */
[----:B------:R-:W-:Y:S02]  /*3050*/  FFMA.FTZ R121, R121, R50, R124 ;  /* 0x0000003279797223 */ /* 0x000fe4000001007c */
[----:B------:R-:W0:Y:S02]  /*3060*/  SHFL.DOWN PT, R50, R51, 0x2, 0x1f ;  /* 0x08401f0033327f89 */ /* 0x000e2400000e0000 */
[----:B0-----:R-:W-:Y:S01]  /*3070*/  FADD.FTZ R55, R50, R51 ;  /* 0x0000003332377221 */ /* 0x001fe20000010000 */
[----:B------:R-:W-:-:S04]  /*3080*/  I2FP.F32.S32 R50, R48 ;  /* 0x0000003000327245 */ /* 0x000fc80000201400 */
[----:B------:R-:W0:Y:S02]  /*3090*/  MUFU.RCP R124, R50 ;  /* 0x00000032007c7308 */ /* 0x000e240000001000 */
[C---:B0-----:R-:W-:Y:S01]  /*30a0*/  FMUL.FTZ R121, R124.reuse, R121 ;  /* 0x000000797c797220 */ /* 0x041fe20000410000 */
[----:B------:R-:W-:Y:S02]  /*30b0*/  FFMA.FTZ R55, R124, R49, R55 ;  /* 0x000000317c377223 */ /* 0x000fe40000010037 */
[----:B------:R-:W0:Y:S04]  /*30c0*/  SHFL.DOWN PT, R49, R48, 0x1, 0x1f ;  /* 0x08201f0030317f89 */ /* 0x000e2800000e0000 */
[----:B------:R-:W1:Y:S01]  /*30d0*/  SHFL.DOWN PT, R124, R121, 0x1, 0x1f ;  /* 0x08201f00797c7f89 */ /* 0x000e6200000e0000 */
[----:B0-----:R-:W-:Y:S01]  /*30e0*/  I2FP.F32.S32 R51, R49 ;  /* 0x0000003100337245 */ /* 0x001fe20000201400 */
[----:B-1----:R-:W-:-:S04]  /*30f0*/  FADD.FTZ R123, R121, -R124 ;  /* 0x8000007c797b7221 */ /* 0x002fc80000010000 */
[----:B------:R-:W-:Y:S01]  /*3100*/  FMUL.FTZ R125, R123, R123 ;  /* 0x0000007b7b7d7220 */ /* 0x000fe20000410000 */
[----:B------:R-:W-:-:S03]  /*3110*/  IADD3 R123, PT, PT, R48, R49, RZ ;  /* 0x00000031307b7210 */ /* 0x000fc60007ffe0ff */
[----:B------:R-:W-:Y:S01]  /*3120*/  FMUL.FTZ R49, R50, R125 ;  /* 0x0000007d32317220 */ /* 0x000fe20000410000 */
[----:B------:R-:W-:-:S03]  /*3130*/  I2FP.F32.S32 R125, R123 ;  /* 0x0000007b007d7245 */ /* 0x000fc60000201400 */
[-C--:B------:R-:W-:Y:S01]  /*3140*/  FMUL.FTZ R49, R49, R51.reuse ;  /* 0x0000003331317220 */ /* 0x080fe20000410000 */
[----:B------:R-:W-:Y:S02]  /*3150*/  FMUL.FTZ R51, R124, R51 ;  /* 0x000000337c337220 */ /* 0x000fe40000410000 */
[----:B------:R-:W0:Y:S01]  /*3160*/  SHFL.DOWN PT, R124, R55, 0x1, 0x1f ;  /* 0x08201f00377c7f89 */ /* 0x000e2200000e0000 */
[----:B------:R-:W1:Y:S01]  /*3170*/  MUFU.RCP R125, R125 ;  /* 0x0000007d007d7308 */ /* 0x000e620000001000 */
[----:B------:R-:W-:Y:S01]  /*3180*/  FFMA.FTZ R50, R50, R121, R51 ;  /* 0x0000007932327223 */ /* 0x000fe20000010033 */
[----:B------:R-:W-:-:S03]  /*3190*/  IMAD.U32 R51, RZ, RZ, UR6 ;  /* 0x00000006ff337e24 */ /* 0x000fc6000f8e00ff */
[----:B-1----:R-:W-:Y:S01]  /*31a0*/  FMUL.FTZ R121, R125, R50 ;  /* 0x000000327d797220 */ /* 0x002fe20000410000 */
[----:B0-----:R-:W-:-:S05]  /*31b0*/  FADD.FTZ R124, R55, R124 ;  /* 0x0000007c377c7221 */ /* 0x001fca0000010000 */
[----:B------:R-:W0:Y:S01]  /*31c0*/  SHFL.IDX PT, R121, R121, RZ, 0x1f ;  /* 0x00001fff79797589 */ /* 0x000e2200000e0000 */
[----:B------:R-:W-:Y:S02]  /*31d0*/  FFMA.FTZ R123, R125, R49, R124 ;  /* 0x000000317d7b7223 */ /* 0x000fe4000001007c */
[----:B------:R-:W1:Y:S04]  /*31e0*/  @!P2 LDC.64 R48, c[0x0][0x3c0] ;  /* 0x0000f000ff30ab82 */ /* 0x000e680000000a00 */
[----:B------:R-:W2:Y:S01]  /*31f0*/  SHFL.IDX PT, R123, R123, RZ, 0x1f ;  /* 0x00001fff7b7b7589 */ /* 0x000ea200000e0000 */
[----:B0-----:R-:W-:-:S04]  /*3200*/  FSEL R124, R121, RZ, !P1 ;  /* 0x000000ff797c7208 */ /* 0x001fc80004800000 */
[----:B------:R-:W-:Y:S01]  /*3210*/  R2UR UR4, R124 ;  /* 0x000000007c0472ca */ /* 0x000fe200000e0000 */
[----:B-1----:R-:W-:-:S04]  /*3220*/  @!P2 IMAD.WIDE R50, R51, 0x4, R48 ;  /* 0x000000043332a825 */ /* 0x002fc800078e0230 */
[----:B------:R-:W-:Y:S01]  /*3230*/  FMUL.FTZ R49, R121, R121 ;  /* 0x0000007979317220 */ /* 0x000fe20000410000 */
[----:B------:R-:W2:Y:S01]  /*3240*/  LDC R48, c[0x0][0x448] ;  /* 0x00011200ff307b82 */ /* 0x000ea20000000800 */
[----:B------:R0:W-:Y:S03]  /*3250*/  @!P2 STG.E desc[UR8][R50.64], R121 ;  /* 0x000000793200a986 */ /* 0x0001e6000c101908 */
[----:B------:R-:W-:-:S03]  /*3260*/  FSEL R49, R49, RZ, P1 ;  /* 0x000000ff31317208 */ /* 0x000fc60000800000 */
[----:B------:R-:W-:Y:S01]  /*3270*/  FADD.FTZ R62, R62, -UR4 ;  /* 0x800000043e3e7e21 */ /* 0x000fe20008010000 */
[----:B------:R-:W-:Y:S01]  /*3280*/  FADD.FTZ R60, R60, -UR4 ;  /* 0x800000043c3c7e21 */ /* 0x000fe20008010000 */
[----:B------:R-:W-:Y:S01]  /*3290*/  FADD.FTZ R57, R57, -UR4 ;  /* 0x8000000439397e21 */ /* 0x000fe20008010000 */
[----:B------:R-:W-:Y:S01]  /*32a0*/  FADD.FTZ R58, R58, -UR4 ;  /* 0x800000043a3a7e21 */ /* 0x000fe20008010000 */
[----:B------:R-:W-:Y:S01]  /*32b0*/  FADD.FTZ R59, R59, -UR4 ;  /* 0x800000043b3b7e21 */ /* 0x000fe20008010000 */
[----:B0-----:R-:W-:Y:S01]  /*32c0*/  SHF.L.U32 R51, R40, 0x10, RZ ;  /* 0x0000001028337819 */ /* 0x001fe200000006ff */
[----:B------:R-:W-:Y:S01]  /*32d0*/  IMAD.U32 R121, R41, 0x10000, RZ ;  /* 0x0001000029797824 */ /* 0x000fe200078e00ff */
[----:B------:R-:W-:Y:S01]  /*32e0*/  SHF.L.U32 R50, R72, 0x10, RZ ;  /* 0x0000001048327819 */ /* 0x000fe200000006ff */
[----:B------:R-:W-:Y:S01]  /*32f0*/  FADD.FTZ R56, R56, -UR4 ;  /* 0x8000000438387e21 */ /* 0x000fe20008010000 */
[----:B------:R-:W-:Y:S01]  /*3300*/  FADD.FTZ R61, R61, -UR4 ;  /* 0x800000043d3d7e21 */ /* 0x000fe20008010000 */
[----:B------:R-:W-:Y:S01]  /*3310*/  FADD.FTZ R53, R53, -UR4 ;  /* 0x8000000435357e21 */ /* 0x000fe20008010000 */
[----:B------:R-:W-:Y:S01]  /*3320*/  FADD.FTZ R92, R92, -UR4 ;  /* 0x800000045c5c7e21 */ /* 0x000fe20008010000 */
[----:B------:R-:W-:Y:S01]  /*3330*/  FADD.FTZ R94, R94, -UR4 ;  /* 0x800000045e5e7e21 */ /* 0x000fe20008010000 */
[----:B------:R-:W-:Y:S01]  /*3340*/  FADD.FTZ R91, R91, -UR4 ;  /* 0x800000045b5b7e21 */ /* 0x000fe20008010000 */
[----:B--2---:R-:W-:Y:S01]  /*3350*/  FFMA.FTZ R48, R123, UR11, R48 ;  /* 0x0000000b7b307c23 */ /* 0x004fe20008010030 */
[----:B------:R-:W-:Y:S01]  /*3360*/  MOV R123, UR6 ;  /* 0x00000006007b7c02 */ /* 0x000fe20008000f00 */
[----:B------:R-:W-:Y:S01]  /*3370*/  FADD.FTZ R83, R83, -UR4 ;  /* 0x8000000453537e21 */ /* 0x000fe20008010000 */
[----:B------:R-:W-:Y:S01]  /*3380*/  FADD.FTZ R90, R90, -UR4 ;  /* 0x800000045a5a7e21 */ /* 0x000fe20008010000 */
[----:B------:R-:W-:Y:S01]  /*3390*/  FADD.FTZ R55, R48, R49 ;  /* 0x0000003130377221 */ /* 0x000fe20000010000 */
[----:B------:R-:W-:Y:S01]  /*33a0*/  FADD.FTZ R93, R93, -UR4 ;  /* 0x800000045d5d7e21 */ /* 0x000fe20008010000 */
[----:B------:R-:W0:Y:S01]  /*33b0*/  @!P2 LDC.64 R48, c[0x0][0x3c8] ;  /* 0x0000f200ff30ab82 */ /* 0x000e220000000a00 */
[----:B------:R-:W-:Y:S01]  /*33c0*/  FADD.FTZ R82, R82, -UR4 ;  /* 0x8000000452527e21 */ /* 0x000fe20008010000 */
[----:B------:R-:W-:Y:S01]  /*33d0*/  FADD.FTZ R95, R95, -UR4 ;  /* 0x800000045f5f7e21 */ /* 0x000fe20008010000 */
[----:B------:R-:W-:Y:S01]  /*33e0*/  FADD.FTZ R104, R104, -UR4 ;  /* 0x8000000468687e21 */ /* 0x000fe20008010000 */
[----:B------:R-:W1:Y:S01]  /*33f0*/  MUFU.RSQ R55, R55 ;  /* 0x0000003700377308 */ /* 0x000e620000001400 */
[----:B------:R-:W-:Y:S01]  /*3400*/  FADD.FTZ R97, R97, -UR4 ;  /* 0x8000000461617e21 */ /* 0x000fe20008010000 */
        /* <DEDUP_REMOVED lines=15> */
[----:B-1----:R-:W-:Y:S01]  /*3500*/  R2UR UR5, R55 ;  /* 0x00000000370572ca */ /* 0x002fe200000e0000 */
[----:B------:R-:W-:Y:S01]  /*3510*/  FADD.FTZ R118, R118, -UR4 ;  /* 0x8000000476767e21 */ /* 0x000fe20008010000 */
[----:B------:R-:W-:Y:S01]  /*3520*/  SHF.L.U32 R55, R88, 0x10, RZ ;  /* 0x0000001058377819 */ /* 0x000fe200000006ff */
[----:B0-----:R-:W-:-:S04]  /*3530*/  @!P2 IMAD.WIDE R48, R123, 0x4, R48 ;  /* 0x000000047b30a825 */ /* 0x001fc800078e0230 */
[----:B------:R-:W-:Y:S01]  /*3540*/  FADD.FTZ R117, R117, -UR4 ;  /* 0x8000000475757e21 */ /* 0x000fe20008010000 */
[----:B------:R-:W-:Y:S01]  /*3550*/  FADD.FTZ R120, R120, -UR4 ;  /* 0x8000000478787e21 */ /* 0x000fe20008010000 */
[----:B------:R-:W-:Y:S01]  /*3560*/  FADD.FTZ R115, R115, -UR4 ;  /* 0x8000000473737e21 */ /* 0x000fe20008010000 */
[----:B------:R-:W-:Y:S01]  /*3570*/  FADD.FTZ R122, R122, -UR4 ;  /* 0x800000047a7a7e21 */ /* 0x000fe20008010000 */
[----:B------:R-:W-:Y:S01]  /*3580*/  FADD.FTZ R116, R116, -UR4 ;  /* 0x8000000474747e21 */ /* 0x000fe20008010000 */
[----:B------:R-:W-:Y:S01]  /*3590*/  FADD.FTZ R113, R113, -UR4 ;  /* 0x8000000471717e21 */ /* 0x000fe20008010000 */
[----:B------:R-:W-:Y:S01]  /*35a0*/  MOV R123, UR5 ;  /* 0x00000005007b7c02 */ /* 0x000fe20008000f00 */
[----:B------:R-:W-:Y:S01]  /*35b0*/  FMUL.FTZ R62, R62, UR5 ;  /* 0x000000053e3e7c20 */ /* 0x000fe20008410000 */
[----:B------:R-:W-:Y:S01]  /*35c0*/  FMUL.FTZ R60, R60, UR5 ;  /* 0x000000053c3c7c20 */ /* 0x000fe20008410000 */
[----:B------:R-:W-:Y:S01]  /*35d0*/  FMUL.FTZ R59, R59, UR5 ;  /* 0x000000053b3b7c20 */ /* 0x000fe20008410000 */
[----:B------:R-:W-:Y:S01]  /*35e0*/  FMUL.FTZ R61, R61, UR5 ;  /* 0x000000053d3d7c20 */ /* 0x000fe20008410000 */
[----:B------:R-:W-:Y:S01]  /*35f0*/  FFMA.FTZ R55, R62, R55, R51 ;  /* 0x000000373e377223 */ /* 0x000fe20000010033 */
[----:B------:R0:W-:Y:S01]  /*3600*/  @!P2 STG.E desc[UR8][R48.64], R123 ;  /* 0x0000007b3000a986 */ /* 0x0001e2000c101908 */
[----:B------:R-:W-:Y:S01]  /*3610*/  SHF.L.U32 R51, R87, 0x10, RZ ;  /* 0x0000001057337819 */ /* 0x000fe200000006ff */
[----:B------:R-:W-:Y:S01]  /*3620*/  FMUL.FTZ R53, R53, UR5 ;  /* 0x0000000535357c20 */ /* 0x000fe20008410000 */
[----:B------:R-:W-:Y:S01]  /*3630*/  FMUL.FTZ R91, R91, UR5 ;  /* 0x000000055b5b7c20 */ /* 0x000fe20008410000 */
[----:B------:R-:W-:Y:S01]  /*3640*/  FMUL.FTZ R83, R83, UR5 ;  /* 0x0000000553537c20 */ /* 0x000fe20008410000 */
[----:B------:R-:W-:Y:S01]  /*3650*/  FMUL.FTZ R93, R93, UR5 ;  /* 0x000000055d5d7c20 */ /* 0x000fe20008410000 */
[----:B------:R-:W-:Y:S01]  /*3660*/  FFMA.FTZ R60, R60, R51, R121 ;  /* 0x000000333c3c7223 */ /* 0x000fe20000010079 */
[----:B------:R-:W-:Y:S01]  /*3670*/  SHF.L.U32 R51, R86, 0x10, RZ ;  /* 0x0000001056337819 */ /* 0x000fe200000006ff */
[----:B------:R-:W-:Y:S01]  /*3680*/  FMUL.FTZ R97, R97, UR5 ;  /* 0x0000000561617c20 */ /* 0x000fe20008410000 */
[----:B------:R-:W-:Y:S01]  /*3690*/  FMUL.FTZ R99, R99, UR5 ;  /* 0x0000000563637c20 */ /* 0x000fe20008410000 */
[----:B------:R-:W-:Y:S01]  /*36a0*/  FMUL.FTZ R98, R98, UR5 ;  /* 0x0000000562627c20 */ /* 0x000fe20008410000 */
[----:B------:R-:W-:Y:S01]  /*36b0*/  FMUL.FTZ R108, R108, UR5 ;  /* 0x000000056c6c7c20 */ /* 0x000fe20008410000 */
[----:B0-----:R-:W-:Y:S01]  /*36c0*/  SHF.L.U32 R48, R19, 0x10, RZ ;  /* 0x0000001013307819 */ /* 0x001fe200000006ff */
[----:B------:R-:W-:Y:S01]  /*36d0*/  FMUL.FTZ R49, R57, UR5 ;  /* 0x0000000539317c20 */ /* 0x000fe20008410000 */
[----:B------:R-:W-:Y:S01]  /*36e0*/  SHF.L.U32 R57, R42, 0x10, RZ ;  /* 0x000000102a397819 */ /* 0x000fe200000006ff */
[----:B------:R-:W-:Y:S01]  /*36f0*/  FMUL.FTZ R107, R107, UR5 ;  /* 0x000000056b6b7c20 */ /* 0x000fe20008410000 */
[----:B------:R-:W-:Y:S01]  /*3700*/  FMUL.FTZ R118, R118, UR5 ;  /* 0x0000000576767c20 */ /* 0x000fe20008410000 */
[----:B------:R-:W-:Y:S01]  /*3710*/  FFMA.FTZ R49, R49, R48, R50 ;  /* 0x0000003031317223 */ /* 0x000fe20000010032 */
[----:B------:R-:W-:Y:S01]  /*3720*/  FMUL.FTZ R50, R58, UR5 ;  /* 0x000000053a327c20 */ /* 0x000fe20008410000 */
[----:B------:R-:W-:Y:S01]  /*3730*/  SHF.L.U32 R48, R18, 0x10, RZ ;  /* 0x0000001012307819 */ /* 0x000fe200000006ff */
[----:B------:R-:W-:-:S02]  /*3740*/  IMAD.U32 R58, R71, 0x10000, RZ ;  /* 0x00010000473a7824 */ /* 0x000fc400078e00ff */
[----:B------:R-:W-:Y:S01]  /*3750*/  FMUL.FTZ R120, R120, UR5 ;  /* 0x0000000578787c20 */ /* 0x000fe20008410000 */
[----:B------:R-:W-:Y:S01]  /*3760*/  FFMA.FTZ R50, R50, R51, R57 ;  /* 0x0000003332327223 */ /* 0x000fe20000010039 */
[----:B------:R-:W-:Y:S01]  /*3770*/  FMUL.FTZ R51, R56, UR5 ;  /* 0x0000000538337c20 */ /* 0x000fe20008410000 */
[----:B------:R-:W-:Y:S01]  /*3780*/  FFMA.FTZ R59, R59, R48, R58 ;  /* 0x000000303b3b7223 */ /* 0x000fe2000001003a */
[----:B------:R-:W-:Y:S01]  /*3790*/  SHF.L.U32 R48, R85, 0x10, RZ ;  /* 0x0000001055307819 */ /* 0x000fe200000006ff */
[----:B------:R-:W-:Y:S01]  /*37a0*/  IMAD.U32 R58, R73, 0x10000, RZ ;  /* 0x00010000493a7824 */ /* 0x000fe200078e00ff */
[----:B------:R-:W-:Y:S01]  /*37b0*/  SHF.L.U32 R56, R43, 0x10, RZ ;  /* 0x000000102b387819 */ /* 0x000fe200000006ff */
[----:B------:R-:W-:Y:S01]  /*37c0*/  FMUL.FTZ R122, R122, UR5 ;  /* 0x000000057a7a7c20 */ /* 0x000fe20008410000 */
[----:B------:R-:W-:Y:S01]  /*37d0*/  F2FP.BF16.F32.PACK_AB R50, R59, R50 ;  /* 0x000000323b32723e */ /* 0x000fe200000010ff */
[----:B------:R-:W-:Y:S01]  /*37e0*/  FMUL.FTZ R113, R113, UR5 ;  /* 0x0000000571717c20 */ /* 0x000fe20008410000 */
[----:B------:R-:W-:Y:S01]  /*37f0*/  F2FP.BF16.F32.PACK_AB R49, R49, R60 ;  /* 0x0000003c3131723e */ /* 0x000fe200000010ff */
[----:B------:R-:W-:Y:S01]  /*3800*/  FFMA.FTZ R51, R51, R48, R56 ;  /* 0x0000003033337223 */ /* 0x000fe20000010038 */
[----:B------:R-:W-:-:S02]  /*3810*/  SHF.L.U32 R48, R17, 0x10, RZ ;  /* 0x0000001011307819 */ /* 0x000fc400000006ff */
[----:B------:R-:W-:Y:S02]  /*3820*/  SHF.L.U32 R56, R70, 0x10, RZ ;  /* 0x0000001046387819 */ /* 0x000fe400000006ff */
[----:B------:R-:W-:-:S03]  /*3830*/  SHF.L.U32 R60, R64, 0x10, RZ ;  /* 0x00000010403c7819 */ /* 0x000fc600000006ff */
[----:B------:R-:W-:Y:S01]  /*3840*/  FFMA.FTZ R62, R61, R48, R56 ;  /* 0x000000303d3e7223 */ /* 0x000fe20000010038 */
[----:B------:R-:W-:Y:S01]  /*3850*/  SHF.L.U32 R48, R20, 0x10, RZ ;  /* 0x0000001014307819 */ /* 0x000fe200000006ff */
[----:B------:R-:W0:Y:S01]  /*3860*/  LDC.64 R56, c[0x0][0x428] ;  /* 0x00010a00ff387b82 */ /* 0x000e220000000a00 */
[----:B------:R-:W-:Y:S02]  /*3870*/  SHF.L.U32 R61, R74, 0x10, RZ ;  /* 0x000000104a3d7819 */ /* 0x000fe400000006ff */
[----:B------:R-:W-:Y:S01]  /*3880*/  F2FP.BF16.F32.PACK_AB R51, R62, R51 ;  /* 0x000000333e33723e */ /* 0x000fe200000010ff */
[----:B------:R-:W-:Y:S01]  /*3890*/  FFMA.FTZ R48, R53, R48, R58 ;  /* 0x0000003035307223 */ /* 0x000fe2000001003a */
[----:B------:R-:W-:Y:S02]  /*38a0*/  SHF.L.U32 R53, R84, 0x10, RZ ;  /* 0x0000001054357819 */ /* 0x000fe400000006ff */
[----:B------:R-:W-:Y:S02]  /*38b0*/  SHF.L.U32 R62, R77, 0x10, RZ ;  /* 0x000000104d3e7819 */ /* 0x000fe400000006ff */
[----:B------:R-:W-:-:S02]  /*38c0*/  F2FP.BF16.F32.PACK_AB R48, R48, R55 ;  /* 0x000000373030723e */ /* 0x000fc400000010ff */
[----:B------:R-:W-:Y:S01]  /*38d0*/  SHF.L.U32 R55, R36, 0x10, RZ ;  /* 0x0000001024377819 */ /* 0x000fe200000006ff */
[----:B0-----:R-:W-:-:S04]  /*38e0*/  IMAD.WIDE.U32 R58, R54, 0x10, R56 ;  /* 0x00000010363a7825 */ /* 0x001fc800078e0038 */
[----:B------:R-:W-:Y:S01]  /*38f0*/  FMUL.FTZ R54, R94, UR5 ;  /* 0x000000055e367c20 */ /* 0x000fe20008410000 */
[----:B------:R-:W-:Y:S01]  /*3900*/  SHF.L.U32 R94, R29, 0x10, RZ ;  /* 0x000000101d5e7819 */ /* 0x000fe200000006ff */
[----:B------:R0:W-:Y:S02]  /*3910*/  STG.E.128 desc[UR8][R58.64], R48 ;  /* 0x000000303a007986 */ /* 0x0001e4000c101d08 */
[----:B------:R-:W-:Y:S01]  /*3920*/  FFMA.FTZ R54, R54, R53, R55 ;  /* 0x0000003536367223 */ /* 0x000fe20000010037 */
[----:B------:R-:W-:Y:S01]  /*3930*/  FFMA.FTZ R53, R83, R60, R62 ;  /* 0x0000003c53357223 */ /* 0x000fe2000001003e */
[----:B------:R-:W-:Y:S01]  /*3940*/  SHF.L.U32 R60, R22, 0x10, RZ ;  /* 0x00000010163c7819 */ /* 0x000fe200000006ff */
[----:B------:R-:W-:Y:S01]  /*3950*/  FMUL.FTZ R55, R90, UR5 ;  /* 0x000000055a377c20 */ /* 0x000fe20008410000 */
[----:B------:R-:W-:Y:S02]  /*3960*/  IMAD.U32 R62, R75, 0x10000, RZ ;  /* 0x000100004b3e7824 */ /* 0x000fe400078e00ff */
[----:B------:R-:W-:Y:S01]  /*3970*/  FMUL.FTZ R90, R95, UR5 ;  /* 0x000000055f5a7c20 */ /* 0x000fe20008410000 */
[----:B------:R-:W-:-:S02]  /*3980*/  SHF.L.U32 R83, R66, 0x10, RZ ;  /* 0x0000001042537819 */ /* 0x000fc400000006ff */
[----:B------:R-:W-:Y:S02]  /*3990*/  SHF.L.U32 R95, R69, 0x10, RZ ;  /* 0x00000010455f7819 */ /* 0x000fe400000006ff */
[----:B0-----:R-:W-:Y:S01]  /*39a0*/  SHF.L.U32 R49, R2, 0x10, RZ ;  /* 0x0000001002317819 */ /* 0x001fe200000006ff */
[----:B------:R-:W-:Y:S01]  /*39b0*/  IMAD.U32 R51, R37, 0x10000, RZ ;  /* 0x0001000025337824 */ /* 0x000fe200078e00ff */
[----:B------:R-:W-:Y:S01]  /*39c0*/  SHF.L.U32 R50, R23, 0x10, RZ ;  /* 0x0000001017327819 */ /* 0x000fe200000006ff */
[----:B------:R-:W-:Y:S01]  /*39d0*/  FMUL.FTZ R48, R92, UR5 ;  /* 0x000000055c307c20 */ /* 0x000fe20008410000 */
[----:B------:R-:W-:Y:S01]  /*39e0*/  SHF.L.U32 R58, R76, 0x10, RZ ;  /* 0x000000104c3a7819 */ /* 0x000fe200000006ff */
[----:B------:R-:W-:Y:S01]  /*39f0*/  IMAD.U32 R92, R80, 0x10000, RZ ;  /* 0x00010000505c7824 */ /* 0x000fe200078e00ff */
[----:B------:R-:W-:Y:S01]  /*3a00*/  SHF.L.U32 R59, R21, 0x10, RZ ;  /* 0x00000010153b7819 */ /* 0x000fe200000006ff */
[----:B------:R-:W-:Y:S01]  /*3a10*/  FFMA.FTZ R48, R48, R49, R51 ;  /* 0x0000003130307223 */ /* 0x000fe20000010033 */
[----:B------:R-:W-:Y:S01]  /*3a20*/  FMUL.FTZ R51, R82, UR5 ;  /* 0x0000000552337c20 */ /* 0x000fe20008410000 */
[----:B------:R-:W-:Y:S01]  /*3a30*/  FFMA.FTZ R49, R91, R50, R58 ;  /* 0x000000325b317223 */ /* 0x000fe2000001003a */
[----:B------:R-:W-:Y:S01]  /*3a40*/  SHF.L.U32 R50, R3, 0x10, RZ ;  /* 0x0000001003327819 */ /* 0x000fe200000006ff */
[----:B------:R-:W-:Y:S01]  /*3a50*/  FFMA.FTZ R90, R90, R59, R61 ;  /* 0x0000003b5a5a7223 */ /* 0x000fe2000001003d */
[----:B------:R-:W-:Y:S01]  /*3a60*/  SHF.L.U32 R58, R38, 0x10, RZ ;  /* 0x00000010263a7819 */ /* 0x000fe200000006ff */
[----:B------:R-:W-:Y:S01]  /*3a70*/  FMUL.FTZ R59, R104, UR5 ;  /* 0x00000005683b7c20 */ /* 0x000fe20008410000 */
[----:B------:R-:W-:Y:S01]  /*3a80*/  SHF.L.U32 R82, R81, 0x10, RZ ;  /* 0x0000001051527819 */ /* 0x000fe200000006ff */
[----:B------:R-:W-:Y:S01]  /*3a90*/  FMUL.FTZ R61, R102, UR5 ;  /* 0x00000005663d7c20 */ /* 0x000fe20008410000 */
[----:B------:R-:W-:Y:S01]  /*3aa0*/  SHF.L.U32 R91, R79, 0x10, RZ ;  /* 0x000000104f5b7819 */ /* 0x000fe200000006ff */
[----:B------:R-:W-:Y:S01]  /*3ab0*/  FFMA.FTZ R55, R55, R50, R58 ;  /* 0x0000003237377223 */ /* 0x000fe2000001003a */
[----:B------:R-:W-:Y:S01]  /*3ac0*/  FFMA.FTZ R50, R93, R60, R62 ;  /* 0x0000003c5d327223 */ /* 0x000fe2000001003e */
[----:B------:R-:W-:Y:S01]  /*3ad0*/  SHF.L.U32 R58, R4, 0x10, RZ ;  /* 0x00000010043a7819 */ /* 0x000fe200000006ff */
[----:B------:R-:W-:Y:S01]  /*3ae0*/  FMUL.FTZ R93, R100, UR5 ;  /* 0x00000005645d7c20 */ /* 0x000fe20008410000 */
[----:B------:R-:W-:Y:S01]  /*3af0*/  SHF.L.U32 R60, R39, 0x10, RZ ;  /* 0x00000010273c7819 */ /* 0x000fe200000006ff */
[----:B------:R-:W-:Y:S01]  /*3b00*/  FMUL.FTZ R104, R117, UR5 ;  /* 0x0000000575687c20 */ /* 0x000fe20008410000 */
[----:B------:R-:W-:-:S02]  /*3b10*/  SHF.L.U32 R62, R68, 0x10, RZ ;  /* 0x00000010443e7819 */ /* 0x000fc400000006ff */
[----:B------:R-:W-:Y:S01]  /*3b20*/  PRMT R102, R29, 0x7632, R102 ;  /* 0x000076321d667816 */ /* 0x000fe20000000066 */
[----:B------:R-:W-:Y:S01]  /*3b30*/  FFMA.FTZ R51, R51, R58, R60 ;  /* 0x0000003a33337223 */ /* 0x000fe2000001003c */
[----:B------:R-:W-:Y:S01]  /*3b40*/  SHF.L.U32 R58, R5, 0x10, RZ ;  /* 0x00000010053a7819 */ /* 0x000fe200000006ff */
[----:B------:R-:W-:Y:S01]  /*3b50*/  IMAD.U32 R60, R32, 0x10000, RZ ;  /* 0x00010000203c7824 */ /* 0x000fe200078e00ff */
[----:B------:R-:W-:Y:S02]  /*3b60*/  SHF.L.U32 R102, R102, 0x10, RZ ;  /* 0x0000001066667819 */ /* 0x000fe400000006ff */
[----:B------:R-:W-:Y:S01]  /*3b70*/  F2FP.BF16.F32.PACK_AB R49, R49, R48 ;  /* 0x000000303131723e */ /* 0x000fe200000010ff */
[----:B------:R-:W-:Y:S01]  /*3b80*/  FFMA.FTZ R59, R59, R58, R60 ;  /* 0x0000003a3b3b7223 */ /* 0x000fe2000001003c */
[----:B------:R-:W-:Y:S01]  /*3b90*/  FFMA.FTZ R58, R97, R62, R82 ;  /* 0x0000003e613a7223 */ /* 0x000fe20000010052 */
[----:B------:R-:W-:Y:S02]  /*3ba0*/  SHF.L.U32 R60, R6, 0x10, RZ ;  /* 0x00000010063c7819 */ /* 0x000fe400000006ff */
[----:B------:R-:W-:-:S02]  /*3bb0*/  SHF.L.U32 R62, R33, 0x10, RZ ;  /* 0x00000010213e7819 */ /* 0x000fc400000006ff */
[----:B------:R-:W-:Y:S02]  /*3bc0*/  SHF.L.U32 R82, R67, 0x10, RZ ;  /* 0x0000001043527819 */ /* 0x000fe400000006ff */
[----:B------:R-:W-:Y:S01]  /*3bd0*/  PRMT R97, R28, 0x7632, R97 ;  /* 0x000076321c617816 */ /* 0x000fe20000000061 */
[----:B------:R-:W-:Y:S01]  /*3be0*/  FFMA.FTZ R61, R61, R60, R62 ;  /* 0x0000003c3d3d7223 */ /* 0x000fe2000001003e */
[----:B------:R-:W-:Y:S01]  /*3bf0*/  SHF.L.U32 R62, R7, 0x10, RZ ;  /* 0x00000010073e7819 */ /* 0x000fe200000006ff */
[----:B------:R-:W-:Y:S01]  /*3c00*/  FFMA.FTZ R60, R99, R82, R92 ;  /* 0x00000052633c7223 */ /* 0x000fe2000001005c */
[----:B------:R-:W-:Y:S01]  /*3c10*/  SHF.L.U32 R82, R34, 0x10, RZ ;  /* 0x0000001022527819 */ /* 0x000fe200000006ff */
[----:B------:R-:W-:Y:S01]  /*3c20*/  FMUL.FTZ R92, R101, UR5 ;  /* 0x00000005655c7c20 */ /* 0x000fe20008410000 */
[----:B------:R-:W-:Y:S01]  /*3c30*/  FMUL.FTZ R99, R103, UR5 ;  /* 0x0000000567637c20 */ /* 0x000fe20008410000 */
[----:B------:R-:W-:Y:S02]  /*3c40*/  IMAD.U32 R97, R97, 0x10000, RZ ;  /* 0x0001000061617824 */ /* 0x000fe400078e00ff */
[----:B------:R-:W-:Y:S01]  /*3c50*/  FMUL.FTZ R101, R109, UR5 ;  /* 0x000000056d657c20 */ /* 0x000fe20008410000 */
[----:B------:R-:W-:Y:S01]  /*3c60*/  FFMA.FTZ R92, R92, R83, R91 ;  /* 0x000000535c5c7223 */ /* 0x000fe2000001005b */
        /* <DEDUP_REMOVED lines=9> */
[----:B------:R-:W-:Y:S01]  /*3d00*/  FMUL.FTZ R62, R105, UR5 ;  /* 0x00000005693e7c20 */ /* 0x000fe20008410000 */
[C---:B------:R-:W-:Y:S01]  /*3d10*/  PRMT R98, R10.reuse, 0x7632, R98 ;  /* 0x000076320a627816 */ /* 0x040fe20000000062 */
[----:B------:R-:W-:Y:S01]  /*3d20*/  FMUL.FTZ R105, R111, UR5 ;  /* 0x000000056f697c20 */ /* 0x000fe20008410000 */
[----:B------:R-:W-:Y:S01]  /*3d30*/  SHF.L.U32 R82, R10, 0x10, RZ ;  /* 0x000000100a527819 */ /* 0x000fe200000006ff */
[----:B------:R-:W-:Y:S01]  /*3d40*/  FFMA.FTZ R62, R62, R83, R91 ;  /* 0x000000533e3e7223 */ /* 0x000fe2000001005b */
[----:B------:R-:W-:Y:S01]  /*3d50*/  FFMA.FTZ R91, R108, R95, R97 ;  /* 0x0000005f6c5b7223 */ /* 0x000fe20000010061 */
[----:B------:R-:W-:Y:S01]  /*3d60*/  SHF.L.U32 R98, R98, 0x10, RZ ;  /* 0x0000001062627819 */ /* 0x000fe200000006ff */
[----:B------:R-:W-:Y:S01]  /*3d70*/  FMUL.FTZ R95, R114, UR5 ;  /* 0x00000005725f7c20 */ /* 0x000fe20008410000 */
[----:B------:R-:W-:Y:S01]  /*3d80*/  SHF.L.U32 R83, R11, 0x10, RZ ;  /* 0x000000100b537819 */ /* 0x000fe200000006ff */
[----:B------:R-:W-:-:S02]  /*3d90*/  IMAD.U32 R97, R30, 0x10000, RZ ;  /* 0x000100001e617824 */ /* 0x000fc400078e00ff */
[----:B------:R-:W-:Y:S01]  /*3da0*/  FMUL.FTZ R108, R110, UR5 ;  /* 0x000000056e6c7c20 */ /* 0x000fe20008410000 */
[----:B------:R-:W-:Y:S01]  /*3db0*/  FFMA.FTZ R95, R95, R82, R94 ;  /* 0x000000525f5f7223 */ /* 0x000fe2000001005e */
[----:B------:R-:W-:Y:S01]  /*3dc0*/  FFMA.FTZ R94, R107, R98, R102 ;  /* 0x000000626b5e7223 */ /* 0x000fe20000010066 */
[----:B------:R-:W-:Y:S01]  /*3dd0*/  PRMT R82, R11, 0x7632, R82 ;  /* 0x000076320b527816 */ /* 0x000fe20000000052 */
[----:B------:R-:W-:Y:S01]  /*3de0*/  FMUL.FTZ R102, R112, UR5 ;  /* 0x0000000570667c20 */ /* 0x000fe20008410000 */
[----:B------:R-:W-:Y:S01]  /*3df0*/  PRMT R98, R30, 0x7632, R98 ;  /* 0x000076321e627816 */ /* 0x000fe20000000062 */
[----:B------:R-:W-:Y:S01]  /*3e00*/  FMUL.FTZ R110, R115, UR5 ;  /* 0x00000005736e7c20 */ /* 0x000fe20008410000 */
[----:B------:R-:W-:Y:S01]  /*3e10*/  SHF.L.U32 R82, R82, 0x10, RZ ;  /* 0x0000001052527819 */ /* 0x000fe200000006ff */
[----:B------:R-:W-:Y:S01]  /*3e20*/  FFMA.FTZ R102, R102, R83, R97 ;  /* 0x0000005366667223 */ /* 0x000fe20000010061 */
[----:B------:R-:W-:Y:S01]  /*3e30*/  SHF.L.U32 R98, R98, 0x10, RZ ;  /* 0x0000001062627819 */ /* 0x000fe200000006ff */
[----:B------:R-:W-:Y:S01]  /*3e40*/  FMUL.FTZ R114, R116, UR5 ;  /* 0x0000000574727c20 */ /* 0x000fe20008410000 */
[----:B------:R-:W-:Y:S01]  /*3e50*/  SHF.L.U32 R83, R12, 0x10, RZ ;  /* 0x000000100c537819 */ /* 0x000fe200000006ff */
[----:B------:R-:W-:Y:S01]  /*3e60*/  IMAD.WIDE.U32 R116, R63, 0x10, R56 ;  /* 0x000000103f747825 */ /* 0x000fe200078e0038 */
[----:B------:R-:W-:-:S03]  /*3e70*/  SHF.L.U32 R97, R31, 0x10, RZ ;  /* 0x000000101f617819 */ /* 0x000fc600000006ff */
[----:B------:R-:W-:Y:S01]  /*3e80*/  FFMA.FTZ R101, R101, R82, R98 ;  /* 0x0000005265657223 */ /* 0x000fe20000010062 */
[----:B------:R-:W-:Y:S02]  /*3e90*/  PRMT R82, R12, 0x7632, R82 ;  /* 0x000076320c527816 */ /* 0x000fe40000000052 */
[----:B------:R-:W-:Y:S01]  /*3ea0*/  PRMT R98, R31, 0x7632, R98 ;  /* 0x000076321f627816 */ /* 0x000fe20000000062 */
[----:B------:R-:W-:Y:S01]  /*3eb0*/  FFMA.FTZ R108, R108, R83, R97 ;  /* 0x000000536c6c7223 */ /* 0x000fe20000010061 */
[----:B------:R-:W-:Y:S02]  /*3ec0*/  SHF.L.U32 R82, R82, 0x10, RZ ;  /* 0x0000001052527819 */ /* 0x000fe400000006ff */
[C---:B------:R-:W-:Y:S01]  /*3ed0*/  PRMT R103, R13.reuse, 0x7632, R103 ;  /* 0x000076320d677816 */ /* 0x040fe20000000067 */
[----:B------:R-:W-:Y:S01]  /*3ee0*/  IMAD.U32 R98, R98, 0x10000, RZ ;  /* 0x0001000062627824 */ /* 0x000fe200078e00ff */
[C---:B------:R-:W-:Y:S02]  /*3ef0*/  PRMT R107, R24.reuse, 0x7632, R107 ;  /* 0x00007632186b7816 */ /* 0x040fe4000000006b */
[----:B------:R-:W-:Y:S01]  /*3f00*/  SHF.L.U32 R83, R13, 0x10, RZ ;  /* 0x000000100d537819 */ /* 0x000fe200000006ff */
[----:B------:R-:W-:Y:S01]  /*3f10*/  FFMA.FTZ R105, R105, R82, R98 ;  /* 0x0000005269697223 */ /* 0x000fe20000010062 */
[----:B------:R-:W-:Y:S01]  /*3f20*/  SHF.L.U32 R97, R24, 0x10, RZ ;  /* 0x0000001018617819 */ /* 0x000fe200000006ff */
[----:B------:R-:W-:Y:S01]  /*3f30*/  FMUL.FTZ R98, R119, UR5 ;  /* 0x0000000577627c20 */ /* 0x000fe20008410000 */
[----:B------:R-:W-:-:S02]  /*3f40*/  SHF.L.U32 R103, R103, 0x10, RZ ;  /* 0x0000001067677819 */ /* 0x000fc400000006ff */
[----:B------:R-:W-:Y:S01]  /*3f50*/  SHF.L.U32 R107, R107, 0x10, RZ ;  /* 0x000000106b6b7819 */ /* 0x000fe200000006ff */
[----:B------:R-:W-:Y:S01]  /*3f60*/  FFMA.FTZ R98, R98, R83, R97 ;  /* 0x0000005362627223 */ /* 0x000fe20000010061 */
[C---:B------:R-:W-:Y:S02]  /*3f70*/  PRMT R109, R25.reuse, 0x7632, R109 ;  /* 0x00007632196d7816 */ /* 0x040fe4000000006d */
[----:B------:R-:W-:Y:S01]  /*3f80*/  SHF.L.U32 R83, R14, 0x10, RZ ;  /* 0x000000100e537819 */ /* 0x000fe200000006ff */
[--C-:B------:R-:W-:Y:S01]  /*3f90*/  FFMA.FTZ R97, R118, R103, R107.reuse ;  /* 0x0000006776617223 */ /* 0x100fe2000001006b */
[----:B------:R-:W-:Y:S01]  /*3fa0*/  PRMT R107, R14, 0x7632, R107 ;  /* 0x000076320e6b7816 */ /* 0x000fe2000000006b */
[----:B------:R-:W-:Y:S01]  /*3fb0*/  IMAD.U32 R103, R25, 0x10000, RZ ;  /* 0x0001000019677824 */ /* 0x000fe200078e00ff */
[----:B------:R-:W-:Y:S02]  /*3fc0*/  SHF.L.U32 R109, R109, 0x10, RZ ;  /* 0x000000106d6d7819 */ /* 0x000fe400000006ff */
[----:B------:R-:W-:Y:S01]  /*3fd0*/  SHF.L.U32 R107, R107, 0x10, RZ ;  /* 0x000000106b6b7819 */ /* 0x000fe200000006ff */
[----:B------:R-:W-:Y:S01]  /*3fe0*/  FFMA.FTZ R104, R104, R83, R103 ;  /* 0x0000005368687223 */ /* 0x000fe20000010067 */
[----:B------:R-:W-:-:S02]  /*3ff0*/  SHF.L.U32 R83, R15, 0x10, RZ ;  /* 0x000000100f537819 */ /* 0x000fc400000006ff */
[----:B------:R-:W-:Y:S01]  /*4000*/  PRMT R111, R26, 0x7632, R111 ;  /* 0x000076321a6f7816 */ /* 0x000fe2000000006f */
[----:B------:R-:W-:Y:S01]  /*4010*/  FFMA.FTZ R103, R120, R107, R109 ;  /* 0x0000006b78677223 */ /* 0x000fe2000001006d */
[----:B------:R-:W-:Y:S01]  /*4020*/  SHF.L.U32 R107, R26, 0x10, RZ ;  /* 0x000000101a6b7819 */ /* 0x000fe200000006ff */
[----:B------:R-:W-:Y:S01]  /*4030*/  IMAD.WIDE.U32 R120, R106, 0x10, R56 ;  /* 0x000000106a787825 */ /* 0x000fe200078e0038 */
[----:B------:R-:W-:Y:S02]  /*4040*/  PRMT R109, R15, 0x7632, R109 ;  /* 0x000076320f6d7816 */ /* 0x000fe4000000006d */
[----:B------:R-:W-:Y:S01]  /*4050*/  PRMT R112, R16, 0x7632, R112 ;  /* 0x0000763210707816 */ /* 0x000fe20000000070 */
[----:B------:R-:W-:Y:S01]  /*4060*/  FFMA.FTZ R110, R110, R83, R107 ;  /* 0x000000536e6e7223 */ /* 0x000fe2000001006b */
[----:B------:R-:W-:Y:S01]  /*4070*/  SHF.L.U32 R109, R109, 0x10, RZ ;  /* 0x000000106d6d7819 */ /* 0x000fe200000006ff */
[----:B------:R-:W0:Y:S01]  /*4080*/  LDC.64 R82, c[0x0][0x380] ;  /* 0x0000e000ff527b82 */ /* 0x000e220000000a00 */
[----:B------:R-:W-:Y:S01]  /*4090*/  IMAD.U32 R111, R111, 0x10000, RZ ;  /* 0x000100006f6f7824 */ /* 0x000fe200078e00ff */
[----:B------:R-:W-:-:S02]  /*40a0*/  PRMT R118, R27, 0x7632, R118 ;  /* 0x000076321b767816 */ /* 0x000fc40000000076 */
[----:B------:R-:W-:Y:S01]  /*40b0*/  SHF.L.U32 R112, R112, 0x10, RZ ;  /* 0x0000001070707819 */ /* 0x000fe200000006ff */
[----:B------:R-:W-:Y:S01]  /*40c0*/  FFMA.FTZ R107, R122, R109, R111 ;  /* 0x0000006d7a6b7223 */ /* 0x000fe2000001006f */
[----:B------:R-:W-:Y:S02]  /*40d0*/  SHF.L.U32 R109, R16, 0x10, RZ ;  /* 0x00000010106d7819 */ /* 0x000fe400000006ff */
[----:B------:R-:W-:Y:S02]  /*40e0*/  SHF.L.U32 R111, R27, 0x10, RZ ;  /* 0x000000101b6f7819 */ /* 0x000fe400000006ff */
[----:B------:R-:W-:Y:S02]  /*40f0*/  SHF.L.U32 R118, R118, 0x10, RZ ;  /* 0x0000001076767819 */ /* 0x000fe400000006ff */
[----:B------:R-:W-:Y:S01]  /*4100*/  F2FP.BF16.F32.PACK_AB R51, R90, R51 ;  /* 0x000000335a33723e */ /* 0x000fe200000010ff */
[----:B------:R-:W-:Y:S01]  /*4110*/  FFMA.FTZ R114, R114, R109, R111 ;  /* 0x0000006d72727223 */ /* 0x000fe2000001006f */
[----:B------:R-:W-:Y:S01]  /*4120*/  F2FP.BF16.F32.PACK_AB R50, R50, R55 ;  /* 0x000000373232723e */ /* 0x000fe200000010ff */
[----:B------:R-:W-:Y:S01]  /*4130*/  FFMA.FTZ R109, R113, R112, R118 ;  /* 0x00000070716d7223 */ /* 0x000fe20000010076 */
[----:B------:R-:W-:Y:S01]  /*4140*/  IMAD.WIDE.U32 R112, R52, 0x10, R56 ;  /* 0x0000001034707825 */ /* 0x000fe200078e0038 */
[----:B------:R-:W-:-:S02]  /*4150*/  F2FP.BF16.F32.PACK_AB R48, R53, R54 ;  /* 0x000000363530723e */ /* 0x000fc400000010ff */
[----:B------:R-:W-:Y:S01]  /*4160*/  F2FP.BF16.F32.PACK_AB R55, R99, R100 ;  /* 0x000000646337723e */ /* 0x000fe200000010ff */
[----:B------:R-:W-:Y:S01]  /*4170*/  IMAD.WIDE.U32 R118, R96, 0x10, R56 ;  /* 0x0000001060767825 */ /* 0x000fe200078e0038 */
[----:B------:R-:W-:Y:S01]  /*4180*/  F2FP.BF16.F32.PACK_AB R54, R92, R93 ;  /* 0x0000005d5c36723e */ /* 0x000fe200000010ff */
[----:B------:R1:W-:Y:S01]  /*4190*/  STG.E.128 desc[UR8][R112.64], R48 ;  /* 0x0000003070007986 */ /* 0x0003e2000c101d08 */
[----:B------:R-:W-:Y:S02]  /*41a0*/  F2FP.BF16.F32.PACK_AB R53, R60, R61 ;  /* 0x0000003d3c35723e */ /* 0x000fe400000010ff */
[----:B0-----:R-:W-:Y:S02]  /*41b0*/  IADD3 R82, PT, PT, R82, UR6, RZ ;  /* 0x0000000652527c10 */ /* 0x001fe4000fffe0ff */
[----:B------:R-:W-:Y:S02]  /*41c0*/  F2FP.BF16.F32.PACK_AB R52, R58, R59 ;  /* 0x0000003b3a34723e */ /* 0x000fe400000010ff */
[----:B------:R-:W-:-:S02]  /*41d0*/  R2UR UR6, R82 ;  /* 0x00000000520672ca */ /* 0x000fc400000e0000 */
[----:B------:R-:W-:Y:S01]  /*41e0*/  F2FP.BF16.F32.PACK_AB R59, R105, R108 ;  /* 0x0000006c693b723e */ /* 0x000fe200000010ff */
[----:B------:R1:W-:Y:S01]  /*41f0*/  STG.E.128 desc[UR8][R116.64], R52 ;  /* 0x0000003474007986 */ /* 0x0003e2000c101d08 */
[----:B------:R-:W-:Y:S02]  /*4200*/  F2FP.BF16.F32.PACK_AB R58, R101, R102 ;  /* 0x00000066653a723e */ /* 0x000fe400000010ff */
[----:B------:R-:W-:Y:S02]  /*4210*/  F2FP.BF16.F32.PACK_AB R57, R94, R95 ;  /* 0x0000005f5e39723e */ /* 0x000fe400000010ff */
[----:B------:R-:W-:Y:S02]  /*4220*/  F2FP.BF16.F32.PACK_AB R56, R91, R62 ;  /* 0x0000003e5b38723e */ /* 0x000fe400000010ff */
[----:B------:R-:W-:Y:S02]  /*4230*/  F2FP.BF16.F32.PACK_AB R63, R109, R114 ;  /* 0x000000726d3f723e */ /* 0x000fe400000010ff */
[----:B------:R-:W-:Y:S01]  /*4240*/  F2FP.BF16.F32.PACK_AB R62, R107, R110 ;  /* 0x0000006e6b3e723e */ /* 0x000fe200000010ff */
[----:B------:R1:W-:Y:S01]  /*4250*/  STG.E.128 desc[UR8][R118.64], R56 ;  /* 0x0000003876007986 */ /* 0x0003e2000c101d08 */
[----:B------:R-:W-:-:S02]  /*4260*/  ISETP.LE.AND P2, PT, R83, UR6, PT ;  /* 0x0000000653007c0c */ /* 0x000fc4000bf43270 */
[----:B------:R-:W-:Y:S02]  /*4270*/  F2FP.BF16.F32.PACK_AB R61, R103, R104 ;  /* 0x00000068673d723e */ /* 0x000fe400000010ff */
[----:B------:R-:W-:-:S05]  /*4280*/  F2FP.BF16.F32.PACK_AB R60, R97, R98 ;  /* 0x00000062613c723e */ /* 0x000fca00000010ff */
[----:B------:R1:W-:Y:S04]  /*4290*/  STG.E.128 desc[UR8][R120.64], R60 ;  /* 0x0000003c78007986 */ /* 0x0003e8000c101d08 */
[----:B------:R-:W-:Y:S05]  /*42a0*/  @!P2 BRA `(.L_x_55) ;  /* 0xffffffc40018a947 */ /* 0x000fea000383ffff */
[----:B------:R-:W-:Y:S05]  /*42b0*/  EXIT ;  /* 0x000000000000794d */ /* 0x000fea0003800000 */
.L_x_56:
        /* <DEDUP_REMOVED lines=12> */
.L_x_33981:


//--------------------- .text._ZN10layer_norm13ln_fwd_kernelINS_13Kernel_traitsI13__nv_bfloat16S2_S2_S2_fjLj5120ELj1ELj1ELj4ELj16ENS_18Kernel_traits_baseILj5120ES2_S2_S2_S2_fjLj128EEEEELb0ELb0ELb1ELb0EEEvNS_9FwdParamsE --------------------------
	.section	.text._ZN10layer_norm13ln_fwd_kernelINS_13Kernel_traitsI13__nv_bfloat16S2_S2_S2_fjLj5120ELj1ELj1ELj4ELj16ENS_18Kernel_traits_baseILj5120ES2_S2_S2_S2_fjLj128EEEEELb0ELb0ELb1ELb0EEEvNS_9FwdParamsE,"ax",@progbits
	.align	128
        .global         _ZN10layer_norm13ln_fwd_kernelINS_13Kernel_traitsI13__nv_bfloat16S2_S2_S2_fjLj5120ELj1ELj1ELj4ELj16ENS_18Kernel_traits_baseILj5120ES2_S2_S2_S2_fjLj128EEEEELb0ELb0ELb1ELb0EEEvNS_9FwdParamsE
        .type           _ZN10layer_norm13ln_fwd_kernelINS_13Kernel_traitsI13__nv_bfloat16S2_S2_S2_fjLj5120ELj1ELj1ELj4ELj16ENS_18Kernel_traits_baseILj5120ES2_S2_S2_S2_fjLj128EEEEELb0ELb0ELb1ELb0EEEvNS_9FwdParamsE,@function
        .size           _ZN10layer_norm13ln_fwd_kernelINS_13Kernel_traitsI13__nv_bfloat16S2_S2_S2_fjLj5120ELj1ELj1ELj4ELj16ENS_18Kernel_traits_baseILj5120ES2_S2_S2_S2_fjLj128EEEEELb0ELb0ELb1ELb0EEEvNS_9FwdParamsE,(.L_x_33982 - _ZN10layer_norm13ln_fwd_kernelINS_13Kernel_traitsI13__nv_bfloat16S2_S2_S2_fjLj5120ELj1ELj1ELj4ELj16ENS_18Kernel_traits_baseILj5120ES2_S2_S2_S2_fjLj128EEEEELb0ELb0ELb1ELb0EEEvNS_9FwdParamsE)
        .other          _ZN10layer_norm13ln_fwd_kernelINS_13Kernel_traitsI13__nv_bfloat16S2_S2_S2_fjLj5120ELj1ELj1ELj4ELj16ENS_18Kernel_traits_baseILj5120ES2_S2_S2_S2_fjLj128EEEEELb0ELb0ELb1ELb0EEEvNS_9FwdParamsE,@"STO_CUDA_ENTRY STV_DEFAULT"
_ZN10layer_norm13ln_fwd_kernelINS_13Kernel_traitsI13__nv_bfloat16S2_S2_S2_fjLj5120ELj1ELj1ELj4ELj16ENS_18Kernel_traits_baseILj5120ES2_S2_S2_S2_fjLj128EEEEELb0ELb0ELb1ELb0EEEvNS_9FwdParamsE:
.text._ZN10layer_norm13ln_fwd_kernelINS_13Kernel_traitsI13__nv_bfloat16S2_S2_S2_fjLj5120ELj1ELj1ELj4ELj16ENS_18Kernel_traits_baseILj5120ES2_S2_S2_S2_fjLj128EEEEELb0ELb0ELb1ELb0EEEvNS_9FwdParamsE:
        /* <DEDUP_REMOVED lines=18> */
[C---:B------:R-:W-:Y:S01]  /*0120*/  ISETP.GE.U32.AND P1, PT, R5.reuse, 0x100, PT ;  /* 0x000001000500780c */ /* 0x040fe20003f26070 */
[----:B------:R-:W-:Y:S01]  /*0130*/  IMAD.MOV.U32 R25, RZ, RZ, R2 ;  /* 0x000000ffff197224 */ /* 0x000fe200078e0002 */
[C---:B------:R-:W-:Y:S02]  /*0140*/  ISETP.GE.U32.AND P2, PT, R5.reuse, 0x180, PT ;  /* 0x000001800500780c */ /* 0x040fe40003f46070 */
[C---:B------:R-:W-:Y:S02]  /*0150*/  ISETP.GE.U32.AND P3, PT, R5.reuse, 0x200, PT ;  /* 0x000002000500780c */ /* 0x040fe40003f66070 */
[----:B------:R-:W-:-:S07]  /*0160*/  ISETP.GE.U32.AND P0, PT, R5, 0x80, PT ;  /* 0x000000800500780c */ /* 0x000fce0003f06070 */
        /* <DEDUP_REMOVED lines=15> */
[----:B------:R-:W2:Y:S03]  /*0260*/  @P0 LDC.64 R6, c[0x0][0x3d0] ;  /* 0x0000f400ff060b82 */ /* 0x000ea60000000a00 */
[----:B------:R-:W-:Y:S01]  /*0270*/  @P2 VIADD R25, R25, 0x80 ;  /* 0x0000008019192836 */ /* 0x000fe20000000000 */
[----:B------:R0:W5:Y:S03]  /*0280*/  @P2 LD.E.128 R52, desc[UR6][R16.64] ;  /* 0x0000000610342980 */ /* 0x000166000c101d00 */
[C---:B----4-:R-:W-:Y:S01]  /*0290*/  @P3 IMAD.WIDE.U32 R18, R25.reuse, 0x10, R18 ;  /* 0x0000001019123825 */ /* 0x050fe200078e0012 */
[----:B------:R-:W3:Y:S04]  /*02a0*/  @P0 LDC.64 R8, c[0x0][0x438] ;  /* 0x00010e00ff080b82 */ /* 0x000ee80000000a00 */
[----:B------:R0:W5:Y:S01]  /*02b0*/  @P3 LDG.E.128 R48, desc[UR6][R18.64] ;  /* 0x0000000612303981 */ /* 0x000162000c1e1d00 */
[----:B-1----:R-:W-:-:S05]  /*02c0*/  @P3 IMAD.WIDE.U32 R20, R25, 0x10, R20 ;  /* 0x0000001019143825 */ /* 0x002fca00078e0014 */
[----:B------:R0:W5:Y:S01]  /*02d0*/  @P3 LD.E.128 R44, desc[UR6][R20.64] ;  /* 0x00000006142c3980 */ /* 0x000162000c101d00 */
[----:B--2---:R-:W-:-:S05]  /*02e0*/  @P0 IMAD.WIDE.U32 R6, R2, 0x10, R6 ;  /* 0x0000001002060825 */ /* 0x004fca00078e0006 */
[----:B------:R0:W5:Y:S01]  /*02f0*/  @P0 LDG.E.128 R72, desc[UR6][R6.64] ;  /* 0x0000000606480981 */ /* 0x000162000c1e1d00 */
[----:B---3--:R-:W-:-:S05]  /*0300*/  @P0 IMAD.WIDE.U32 R8, R2, 0x10, R8 ;  /* 0x0000001002080825 */ /* 0x008fca00078e0008 */
[----:B------:R0:W5:Y:S01]  /*0310*/  @P0 LD.E.128 R68, desc[UR6][R8.64] ;  /* 0x0000000608440980 */ /* 0x000162000c101d00 */
[----:B------:R-:W-:Y:S02]  /*0320*/  ISETP.GE.U32.AND P0, PT, R5, 0x280, PT ;  /* 0x000002800500780c */ /* 0x000fe40003f06070 */
[----:B------:R-:W-:-:S11]  /*0330*/  @P3 IADD3 R25, PT, PT, R25, 0x80, RZ ;  /* 0x0000008019193810 */ /* 0x000fd60007ffe0ff */
        /* <DEDUP_REMOVED lines=8> */
.L_x_58:
[C---:B------:R-:W-:Y:S01]  /*03c0*/  ISETP.GE.U32.AND P1, PT, R5.reuse, 0x100, PT ;  /* 0x000001000500780c */ /* 0x040fe20003f26070 */
[----:B------:R-:W-:Y:S01]  /*03d0*/  IMAD.MOV.U32 R19, RZ, RZ, R2 ;  /* 0x000000ffff137224 */ /* 0x000fe200078e0002 */
[C---:B------:R-:W-:Y:S02]  /*03e0*/  ISETP.GE.U32.AND P2, PT, R5.reuse, 0x180, PT ;  /* 0x000001800500780c */ /* 0x040fe40003f46070 */
[C---:B------:R-:W-:Y:S02]  /*03f0*/  ISETP.GE.U32.AND P3, PT, R5.reuse, 0x200, PT ;  /* 0x000002000500780c */ /* 0x040fe40003f66070 */
[C---:B------:R-:W-:Y:S02]  /*0400*/  ISETP.GE.U32.AND P0, PT, R5.reuse, 0x80, PT ;  /* 0x000000800500780c */ /* 0x040fe40003f06070 */
[----:B------:R-:W-:-:S05]  /*0410*/  ISETP.GE.U32.AND P4, PT, R5, 0x280, PT ;  /* 0x000002800500780c */ /* 0x000fca0003f86070 */
        /* <DEDUP_REMOVED lines=9> */
[----:B-1----:R-:W-:-:S04]  /*04b0*/  @P2 IMAD.WIDE.U32 R12, R19, 0x10, R8 ;  /* 0x00000010130c2825 */ /* 0x002fc800078e0008 */
[----:B------:R-:W-:Y:S01]  /*04c0*/  @P2 VIADD R19, R19, 0x80 ;  /* 0x0000008013132836 */ /* 0x000fe20000000000 */
[----:B------:R0:W5:Y:S03]  /*04d0*/  @P2 LDG.E.128 R56, desc[UR6][R12.64] ;  /* 0x000000060c382981 */ /* 0x000166000c1e1d00 */
        /* <DEDUP_REMOVED lines=8> */
[----:B------:R-:W-:Y:S01]  /*0560*/  IMAD.MOV.U32 R46, RZ, RZ, RZ ;  /* 0x000000ffff2e7224 */ /* 0x000fe200078e00ff */
[----:B------:R-:W-:Y:S02]  /*0570*/  CS2R R44, SRZ ;  /* 0x00000000002c7805 */ /* 0x000fe4000001ff00 */
[----:B------:R-:W-:Y:S01]  /*0580*/  CS2R R52, SRZ ;  /* 0x0000000000347805 */ /* 0x000fe2000001ff00 */
[----:B------:R-:W-:Y:S01]  /*0590*/  IMAD.MOV.U32 R62, RZ, RZ, RZ ;  /* 0x000000ffff3e7224 */ /* 0x000fe200078e00ff */
[----:B------:R-:W-:Y:S02]  /*05a0*/  CS2R R60, SRZ ;  /* 0x00000000003c7805 */ /* 0x000fe4000001ff00 */
[----:B------:R-:W-:-:S02]  /*05b0*/  MOV R70, RZ ;  /* 0x000000ff00467202 */ /* 0x000fc40000000f00 */
[----:B------:R-:W-:Y:S02]  /*05c0*/  CS2R R68, SRZ ;  /* 0x0000000000447805 */ /* 0x000fe4000001ff00 */
[----:B------:R-:W-:Y:S02]  /*05d0*/  @P4 CS2R R38, SRZ ;  /* 0x0000000000264805 */ /* 0x000fe4000001ff00 */
[----:B------:R-:W-:Y:S01]  /*05e0*/  @P4 CS2R R36, SRZ ;  /* 0x0000000000244805 */ /* 0x000fe2000001ff00 */
[----:B------:R-:W-:Y:S01]  /*05f0*/  @P1 IMAD.MOV.U32 R63, RZ, RZ, RZ ;  /* 0x000000ffff3f1224 */ /* 0x000fe200078e00ff */
[----:B------:R-:W-:Y:S01]  /*0600*/  @P2 MOV R55, RZ ;  /* 0x000000ff00372202 */ /* 0x000fe20000000f00 */
[----:B------:R-:W-:Y:S01]  /*0610*/  @P3 IMAD.MOV.U32 R47, RZ, RZ, RZ ;  /* 0x000000ffff2f3224 */ /* 0x000fe200078e00ff */
[----:B0-----:R-:W-:-:S07]  /*0620*/  @P0 MOV R71, RZ ;  /* 0x000000ff00470202 */ /* 0x001fce0000000f00 */
.L_x_59:
[----:B------:R-:W-:Y:S05]  /*0630*/  BSYNC.RECONVERGENT B0 ;  /* 0x0000000000007941 */ /* 0x000fea0003800200 */
.L_x_57:
[----:B------:R-:W0:Y:S02]  /*0640*/  LDCU UR4, c[0x0][0x384] ;  /* 0x00007080ff0477ac */ /* 0x000e240008000800 */
[----:B0-----:R-:W-:-:S13]  /*0650*/  ISETP.GE.AND P0, PT, R4, UR4, PT ;  /* 0x0000000404007c0c */ /* 0x001fda000bf06270 */
[----:B------:R-:W-:Y:S05]  /*0660*/  @P0 EXIT ;  /* 0x000000000000094d */ /* 0x000fea0003800000 */
[----:B------:R-:W-:Y:S01]  /*0670*/  SHF.R.S32.HI R22, RZ, 0x3, R22 ;  /* 0x00000003ff167819 */ /* 0x000fe20000011416 */
[----:B------:R-:W0:Y:S01]  /*0680*/  LDCU.U8 UR4, c[0x0][0x410] ;  /* 0x00008200ff0477ac */ /* 0x000e220008000000 */
[----:B-----5:R-:W-:Y:S02]  /*0690*/  PRMT R9, R38, 0x7632, R9 ;  /* 0x0000763226097816 */ /* 0x020fe40000000009 */
[C---:B------:R-:W-:Y:S01]  /*06a0*/  LOP3.LUT R6, R22.reuse, 0x7f, RZ, 0xc0, !PT ;  /* 0x0000007f16067812 */ /* 0x040fe200078ec0ff */
[----:B------:R-:W-:Y:S01]  /*06b0*/  IMAD.SHL.U32 R22, R22, 0x2, RZ ;  /* 0x0000000216167824 */ /* 0x000fe200078e00ff */
[----:B------:R-:W-:Y:S01]  /*06c0*/  PRMT R10, R42, 0x7632, R10 ;  /* 0x000076322a0a7816 */ /* 0x000fe2000000000a */
[----:B------:R-:W-:Y:S01]  /*06d0*/  UPLOP3.LUT UP1, UPT, UPT, UPT, UPT, 0x40, 0x4 ;  /* 0x000000000004789c */ /* 0x000fe20003f2e870 */
[----:B------:R-:W-:Y:S01]  /*06e0*/  PRMT R11, R37, 0x7632, R11 ;  /* 0x00007632250b7816 */ /* 0x000fe2000000000b */
[----:B------:R-:W-:Y:S01]  /*06f0*/  IMAD R7, R3, -0x20, R6 ;  /* 0xffffffe003077824 */ /* 0x000fe200078e0206 */
[----:B------:R-:W-:Y:S01]  /*0700*/  VIADDMNMX R6, R6, -R23, RZ, !PT ;  /* 0x8000001706067246 */ /* 0x000fe200078001ff */
[----:B------:R-:W1:Y:S01]  /*0710*/  LDCU UR10, c[0x0][0x400] ;  /* 0x00008000ff0a77ac */ /* 0x000e620008000800 */
[----:B------:R-:W-:-:S02]  /*0720*/  PRMT R12, R41, 0x7632, R12 ;  /* 0x00007632290c7816 */ /* 0x000fc4000000000c */
[----:B------:R-:W-:Y:S01]  /*0730*/  VIMNMX R8, PT, PT, RZ, R7, !PT ;  /* 0x00000007ff087248 */ /* 0x000fe20007fe0100 */
[----:B------:R-:W2:Y:S01]  /*0740*/  LDCU.64 UR8, c[0x0][0x3a0] ;  /* 0x00007400ff0877ac */ /* 0x000ea20008000a00 */
[----:B------:R-:W-:Y:S02]  /*0750*/  LOP3.LUT R7, R22, 0xffffff00, RZ, 0xc0, !PT ;  /* 0xffffff0016077812 */ /* 0x000fe400078ec0ff */
[----:B------:R-:W-:Y:S02]  /*0760*/  VIMNMX R6, PT, PT, R6, 0x20, PT ;  /* 0x0000002006067848 */ /* 0x000fe40003fe0100 */
[----:B------:R-:W-:Y:S02]  /*0770*/  VIMNMX R8, PT, PT, R8, 0x20, PT ;  /* 0x0000002008087848 */ /* 0x000fe40003fe0100 */
[----:B------:R-:W-:Y:S02]  /*0780*/  LEA R32, R6, R7, 0x3 ;  /* 0x0000000706207211 */ /* 0x000fe400078e18ff */
[----:B0-----:R-:W-:Y:S01]  /*0790*/  ISETP.NE.AND P0, PT, RZ, UR4, PT ;  /* 0x00000004ff007c0c */ /* 0x001fe2000bf05270 */
[----:B------:R-:W-:Y:S01]  /*07a0*/  IMAD R6, R8, 0x8, R7 ;  /* 0x0000000808067824 */ /* 0x000fe200078e0207 */
[----:B------:R-:W-:-:S02]  /*07b0*/  I2FP.F32.U32 R32, R32 ;  /* 0x0000002000207245 */ /* 0x000fc40000201000 */
[----:B------:R-:W-:Y:S02]  /*07c0*/  PRMT R7, R39, 0x7632, R7 ;  /* 0x0000763227077816 */ /* 0x000fe40000000007 */
[----:B------:R0:W3:Y:S01]  /*07d0*/  MUFU.RCP R86, R32 ;  /* 0x0000002000567308 */ /* 0x0000e20000001000 */
        /* <DEDUP_REMOVED lines=31> */
[----:B------:R-:W-:Y:S02]  /*09d0*/  P2R R105, PR, RZ, 0x1 ;  /* 0x00000001ff697803 */ /* 0x000fe40000000000 */
[----:B------:R-:W-:Y:S02]  /*09e0*/  PRMT R92, R69, 0x7632, R92 ;  /* 0x00007632455c7816 */ /* 0x000fe4000000005c */
[----:B------:R-:W-:Y:S02]  /*09f0*/  PRMT R93, R73, 0x7632, R93 ;  /* 0x00007632495d7816 */ /* 0x000fe4000000005d */
[----:B------:R-:W-:-:S02]  /*0a00*/  PRMT R94, R68, 0x7632, R94 ;  /* 0x00007632445e7816 */ /* 0x000fc4000000005e */
[----:B0123--:R-:W-:-:S07]  /*0a10*/  PRMT R95, R72, 0x7632, R95 ;  /* 0x00007632485f7816 */ /* 0x00ffce000000005f */
.L_x_95:
[----:B------:R-:W0:Y:S08]  /*0a20*/  LDC.64 R76, c[0x0][0x3f0] ;  /* 0x0000fc00ff4c7b82 */ /* 0x000e300000000a00 */
[----:B------:R-:W1:Y:S01]  /*0a30*/  LDC R137, c[0x0][0x388] ;  /* 0x0000e200ff897b82 */ /* 0x000e620000000800 */
[----:B0-----:R-:W-:-:S05]  /*0a40*/  IMAD.WIDE R76, R4, 0x4, R76 ;  /* 0x00000004044c7825 */ /* 0x001fca00078e024c */
[----:B------:R0:W2:Y:S02]  /*0a50*/  LDG.E R140, desc[UR6][R76.64] ;  /* 0x000000064c8c7981 */ /* 0x0000a4000c1e1900 */
[----:B0-----:R-:W0:Y:S02]  /*0a60*/  LDC.64 R76, c[0x0][0x3f8] ;  /* 0x0000fe00ff4c7b82 */ /* 0x001e240000000a00 */
[----:B0-----:R-:W-:-:S05]  /*0a70*/  IMAD.WIDE R76, R4, 0x4, R76 ;  /* 0x00000004044c7825 */ /* 0x001fca00078e024c */
[----:B------:R0:W5:Y:S01]  /*0a80*/  LDG.E R138, desc[UR6][R76.64] ;  /* 0x000000064c8a7981 */ /* 0x000162000c1e1900 */
[----:B------:R-:W-:Y:S01]  /*0a90*/  ISETP.GE.U32.AND P0, PT, R5, 0x80, PT ;  /* 0x000000800500780c */ /* 0x000fe20003f06070 */
[----:B------:R-:W-:Y:S01]  /*0aa0*/  BSSY.RECONVERGENT B0, `(.L_x_60) ;  /* 0x000007f000007945 */ /* 0x000fe20003800200 */
[----:B------:R-:W-:Y:S01]  /*0ab0*/  IMAD.MOV.U32 R141, RZ, RZ, RZ ;  /* 0x000000ffff8d7224 */ /* 0x000fe200078e00ff */
[----:B--2---:R-:W-:-:S13]  /*0ac0*/  ISETP.GE.AND P5, PT, R140, 0x1, PT ;  /* 0x000000018c00780c */ /* 0x004fda0003fa6270 */
[----:B------:R-:W-:-:S05]  /*0ad0*/  @P5 IADD3 R78, PT, PT, R140, -0x1, RZ ;  /* 0xffffffff8c4e5810 */ /* 0x000fca0007ffe0ff */
[-C--:B-1----:R-:W-:Y:S02]  /*0ae0*/  @P5 IMAD R139, R78, R137.reuse, RZ ;  /* 0x000000894e8b5224 */ /* 0x082fe400078e02ff */
[----:B------:R-:W-:-:S03]  /*0af0*/  IMAD R78, R4, R137, RZ ;  /* 0x00000089044e7224 */ /* 0x000fc600078e02ff */
[----:B------:R-:W-:Y:S02]  /*0b00*/  @P5 SHF.R.S32.HI R142, RZ, 0x1f, R139 ;  /* 0x0000001fff8e5819 */ /* 0x000fe4000001148b */
[----:B------:R-:W-:Y:S02]  /*0b10*/  SHF.R.S32.HI R79, RZ, 0x1f, R78 ;  /* 0x0000001fff4f7819 */ /* 0x000fe4000001144e */
[----:B------:R-:W-:Y:S02]  /*0b20*/  @P5 LEA.HI R139, R142, R139, RZ, 0x3 ;  /* 0x0000008b8e8b5211 */ /* 0x000fe400078f18ff */
[----:B------:R-:W-:Y:S02]  /*0b30*/  LEA.HI R79, R79, R78, RZ, 0x3 ;  /* 0x0000004e4f4f7211 */ /* 0x000fe400078f18ff */
[-C--:B------:R-:W-:Y:S02]  /*0b40*/  @P5 LEA.HI.SX32 R141, R139, R2.reuse, 0x1d ;  /* 0x000000028b8d5211 */ /* 0x080fe400078feaff */
[----:B------:R-:W-:Y:S01]  /*0b50*/  LEA.HI.SX32 R139, R79, R2, 0x1d ;  /* 0x000000024f8b7211 */ /* 0x000fe200078feaff */
[----:B0-----:R-:W-:Y:S06]  /*0b60*/  @!P0 BRA `(.L_x_61) ;  /* 0x0000000400c88947 */ /* 0x001fec0003800000 */
[----:B------:R-:W-:-:S04]  /*0b70*/  UISETP.NE.U32.AND UP0, UPT, UR8, URZ, UPT ;  /* 0x000000ff0800728c */ /* 0x000fc8000bf05070 */
[----:B------:R-:W-:Y:S01]  /*0b80*/  UISETP.NE.AND.EX UP0, UPT, UR9, URZ, UPT, UP0 ;  /* 0x000000ff0900728c */ /* 0x000fe2000bf05300 */
[----:B------:R-:W-:Y:S10]  /*0b90*/  @!P5 BRA `(.L_x_62) ;  /* 0x00000000000cd947 */ /* 0x000ff40003800000 */
[----:B------:R-:W0:Y:S02]  /*0ba0*/  LDC.64 R32, c[0x0][0x390] ;  /* 0x0000e400ff207b82 */ /* 0x000e240000000a00 */
[----:B0-----:R-:W-:-:S06]  /*0bb0*/  IMAD.WIDE.U32 R32, R141, 0x10, R32 ;  /* 0x000000108d207825 */ /* 0x001fcc00078e0020 */
[----:B------:R-:W5:Y:S02]  /*0bc0*/  LDG.E.128 R32, desc[UR6][R32.64] ;  /* 0x0000000620207981 */ /* 0x000f64000c1e1d00 */
.L_x_62:
[----:B-----5:R-:W-:Y:S02]  /*0bd0*/  PRMT R76, R35, 0x7632, R76 ;  /* 0x00007632234c7816 */ /* 0x020fe4000000004c */
[----:B------:R-:W-:Y:S02]  /*0be0*/  PRMT R116, R34, 0x7632, R116 ;  /* 0x0000763222747816 */ /* 0x000fe40000000074 */
[----:B------:R-:W-:Y:S02]  /*0bf0*/  PRMT R106, R33, 0x7632, R106 ;  /* 0x00007632216a7816 */ /* 0x000fe4000000006a */
[----:B------:R-:W-:Y:S01]  /*0c00*/  PRMT R96, R32, 0x7632, R96 ;  /* 0x0000763220607816 */ /* 0x000fe20000000060 */
[----:B------:R-:W-:Y:S06]  /*0c10*/  BRA.U !UP0, `(.L_x_63) ;  /* 0x0000000108e07547 */ /* 0x000fec000b800000 */
[----:B------:R-:W0:Y:S02]  /*0c20*/  LDC.64 R76, c[0x0][0x3a0] ;  /* 0x0000e800ff4c7b82 */ /* 0x000e240000000a00 */
[----:B0-----:R-:W-:-:S06]  /*0c30*/  IMAD.WIDE.U32 R76, R139, 0x10, R76 ;  /* 0x000000108b4c7825 */ /* 0x001fcc00078e004c */
[----:B------:R-:W2:Y:S01]  /*0c40*/  LDG.E.128 R76, desc[UR6][R76.64] ;  /* 0x000000064c4c7981 */ /* 0x000ea2000c1e1d00 */
[----:B------:R-:W-:-:S13]  /*0c50*/  ISETP.GT.AND P1, PT, R140, RZ, PT ;  /* 0x000000ff8c00720c */ /* 0x000fda0003f24270 */
[----:B------:R-:W0:Y:S01]  /*0c60*/  @P1 LDC R117, c[0x0][0x40c] ;  /* 0x00010300ff751b82 */ /* 0x000e220000000800 */
[----:B------:R-:W-:Y:S01]  /*0c70*/  @P1 SHF.L.U32 R107, R96, 0x10, RZ ;  /* 0x00000010606b1819 */ /* 0x000fe200000006ff */
[----:B------:R-:W-:-:S06]  /*0c80*/  @P1 IMAD.U32 R118, R33, 0x10000, RZ ;  /* 0x0001000021761824 */ /* 0x000fcc00078e00ff */
[----:B------:R-:W1:Y:S08]  /*0c90*/  @P1 LDC R119, c[0x0][0x40c] ;  /* 0x00010300ff771b82 */ /* 0x000e700000000800 */
[----:B------:R-:W3:Y:S08]  /*0ca0*/  @P1 LDC R142, c[0x0][0x40c] ;  /* 0x00010300ff8e1b82 */ /* 0x000ef00000000800 */
[----:B------:R-:W4:Y:S08]  /*0cb0*/  @P1 LDC R144, c[0x0][0x40c] ;  /* 0x00010300ff901b82 */ /* 0x000f300000000800 */
[----:B------:R-:W5:Y:S08]  /*0cc0*/  @P1 LDC R146, c[0x0][0x40c] ;  /* 0x00010300ff921b82 */ /* 0x000f700000000800 */
[----:B------:R-:W5:Y:S08]  /*0cd0*/  @P1 LDC R147, c[0x0][0x40c] ;  /* 0x00010300ff931b82 */ /* 0x000f700000000800 */
[----:B------:R-:W5:Y:S08]  /*0ce0*/  @P1 LDC R145, c[0x0][0x40c] ;  /* 0x00010300ff911b82 */ /* 0x000f700000000800 */
[----:B------:R-:W5:Y:S01]  /*0cf0*/  @P1 LDC R148, c[0x0][0x40c] ;  /* 0x00010300ff941b82 */ /* 0x000f620000000800 */
[----:B--2---:R-:W-:Y:S01]  /*0d00*/  PRMT R97, R76, 0x7632, R97 ;  /* 0x000076324c617816 */ /* 0x004fe20000000061 */
[C---:B------:R-:W-:Y:S01]  /*0d10*/  IMAD.U32 R143, R79.reuse, 0x10000, RZ ;  /* 0x000100004f8f7824 */ /* 0x040fe200078e00ff */
[----:B------:R-:W-:-:S02]  /*0d20*/  PRMT R79, R79, 0x7632, R79 ;  /* 0x000076324f4f7816 */ /* 0x000fc4000000004f */
[----:B------:R-:W-:Y:S01]  /*0d30*/  SHF.L.U32 R96, R97, 0x10, RZ ;  /* 0x0000001061607819 */ /* 0x000fe200000006ff */
[C---:B------:R-:W-:Y:S01]  /*0d40*/  IMAD.U32 R97, R77.reuse, 0x10000, RZ ;  /* 0x000100004d617824 */ /* 0x040fe200078e00ff */
[----:B------:R-:W-:-:S03]  /*0d50*/  PRMT R77, R77, 0x7632, R77 ;  /* 0x000076324d4d7816 */ /* 0x000fc6000000004d */
[----:B0-----:R-:W-:Y:S01]  /*0d60*/  @P1 FFMA.FTZ R96, R107, R117, R96 ;  /* 0x000000756b601223 */ /* 0x001fe20000010060 */
[----:B------:R-:W-:Y:S01]  /*0d70*/  @P1 SHF.L.U32 R117, R106, 0x10, RZ ;  /* 0x000000106a751819 */ /* 0x000fe200000006ff */
[----:B------:R-:W-:Y:S01]  /*0d80*/  IMAD.U32 R107, R78, 0x10000, RZ ;  /* 0x000100004e6b7824 */ /* 0x000fe200078e00ff */
[----:B------:R-:W-:Y:S01]  /*0d90*/  SHF.L.U32 R106, R77, 0x10, RZ ;  /* 0x000000104d6a7819 */ /* 0x000fe200000006ff */
[----:B-1----:R-:W-:Y:S01]  /*0da0*/  @P1 FFMA.FTZ R97, R118, R119, R97 ;  /* 0x0000007776611223 */ /* 0x002fe20000010061 */
[----:B------:R-:W-:Y:S01]  /*0db0*/  PRMT R78, R78, 0x7632, R78 ;  /* 0x000076324e4e7816 */ /* 0x000fe2000000004e */
[----:B------:R-:W-:Y:S01]  /*0dc0*/  @P1 IMAD.U32 R118, R34, 0x10000, RZ ;  /* 0x0001000022761824 */ /* 0x000fe200078e00ff */
[----:B------:R-:W-:Y:S01]  /*0dd0*/  SHF.L.U32 R77, R76, 0x10, RZ ;  /* 0x000000104c4d7819 */ /* 0x000fe200000006ff */
[----:B---3--:R-:W-:Y:S01]  /*0de0*/  @P1 FFMA.FTZ R106, R117, R142, R106 ;  /* 0x0000008e756a1223 */ /* 0x008fe2000001006a */
[----:B------:R-:W-:Y:S01]  /*0df0*/  @P1 SHF.L.U32 R142, R116, 0x10, RZ ;  /* 0x00000010748e1819 */ /* 0x000fe200000006ff */
[----:B----4-:R-:W-:Y:S01]  /*0e00*/  @P1 FFMA.FTZ R107, R118, R144, R107 ;  /* 0x00000090766b1223 */ /* 0x010fe2000001006b */
[C---:B------:R-:W-:Y:S01]  /*0e10*/  @P1 PRMT R116, R35.reuse, 0x7632, R116 ;  /* 0x0000763223741816 */ /* 0x040fe20000000074 */
[----:B------:R-:W-:Y:S01]  /*0e20*/  IMAD.U32 R117, R78, 0x10000, RZ ;  /* 0x000100004e757824 */ /* 0x000fe200078e00ff */
[----:B------:R-:W-:Y:S01]  /*0e30*/  @P1 SHF.L.U32 R144, R35, 0x10, RZ ;  /* 0x0000001023901819 */ /* 0x000fe200000006ff */
[----:B------:R-:W-:Y:S01]  /*0e40*/  IMAD.U32 R119, R79, 0x10000, RZ ;  /* 0x000100004f777824 */ /* 0x000fe200078e00ff */
[----:B------:R-:W-:Y:S01]  /*0e50*/  @P1 SHF.L.U32 R76, R32, 0x10, RZ ;  /* 0x00000010204c1819 */ /* 0x000fe200000006ff */
[----:B-----5:R-:W-:Y:S01]  /*0e60*/  @P1 FFMA.FTZ R117, R142, R146, R117 ;  /* 0x000000928e751223 */ /* 0x020fe20000010075 */
[----:B------:R-:W-:-:S02]  /*0e70*/  @P1 SHF.L.U32 R78, R116, 0x10, RZ ;  /* 0x00000010744e1819 */ /* 0x000fc400000006ff */
[----:B------:R-:W-:Y:S01]  /*0e80*/  @!P1 MOV R118, R143 ;  /* 0x0000008f00769202 */ /* 0x000fe20000000f00 */
[----:B------:R-:W-:Y:S01]  /*0e90*/  @P1 FFMA.FTZ R118, R144, R147, R143 ;  /* 0x0000009390761223 */ /* 0x000fe2000001008f */
[----:B------:R-:W-:Y:S01]  /*0ea0*/  @!P1 MOV R116, R77 ;  /* 0x0000004d00749202 */ /* 0x000fe20000000f00 */
[----:B------:R-:W-:Y:S01]  /*0eb0*/  @P1 FFMA.FTZ R116, R76, R145, R77 ;  /* 0x000000914c741223 */ /* 0x000fe2000001004d */
[----:B------:R-:W-:Y:S01]  /*0ec0*/  @P1 FFMA.FTZ R119, R78, R148, R119 ;  /* 0x000000944e771223 */ /* 0x000fe20000010077 */
[----:B------:R-:W-:Y:S02]  /*0ed0*/  F2FP.BF16.F32.PACK_AB R77, RZ, R97 ;  /* 0x00000061ff4d723e */ /* 0x000fe400000010ff */
[----:B------:R-:W-:Y:S02]  /*0ee0*/  F2FP.BF16.F32.PACK_AB R78, RZ, R106 ;  /* 0x0000006aff4e723e */ /* 0x000fe400000010ff */
[----:B------:R-:W-:Y:S02]  /*0ef0*/  F2FP.BF16.F32.PACK_AB R142, RZ, R96 ;  /* 0x00000060ff8e723e */ /* 0x000fe400000010ff */
[----:B------:R-:W-:-:S02]  /*0f00*/  F2FP.BF16.F32.PACK_AB R143, RZ, R107 ;  /* 0x0000006bff8f723e */ /* 0x000fc400000010ff */
[----:B------:R-:W-:Y:S02]  /*0f10*/  F2FP.BF16.F32.PACK_AB R144, RZ, R117 ;  /* 0x00000075ff90723e */ /* 0x000fe400000010ff */
[----:B------:R-:W-:Y:S02]  /*0f20*/  F2FP.BF16.F32.PACK_AB R145, RZ, R118 ;  /* 0x00000076ff91723e */ /* 0x000fe400000010ff */
[----:B------:R-:W-:Y:S02]  /*0f30*/  F2FP.BF16.F32.PACK_AB R76, RZ, R116 ;  /* 0x00000074ff4c723e */ /* 0x000fe400000010ff */
[----:B------:R-:W-:Y:S02]  /*0f40*/  F2FP.BF16.F32.PACK_AB R79, RZ, R119 ;  /* 0x00000077ff4f723e */ /* 0x000fe400000010ff */
[----:B------:R-:W-:Y:S02]  /*0f50*/  PRMT R77, R77, 0x5410, R78 ;  /* 0x000054104d4d7816 */ /* 0x000fe4000000004e */
[----:B------:R-:W-:-:S02]  /*0f60*/  PRMT R78, R143, 0x5410, R144 ;  /* 0x000054108f4e7816 */ /* 0x000fc40000000090 */
[----:B------:R-:W-:Y:S02]  /*0f70*/  PRMT R76, R76, 0x5410, R142 ;  /* 0x000054104c4c7816 */ /* 0x000fe4000000008e */
[----:B------:R-:W-:Y:S01]  /*0f80*/  PRMT R79, R145, 0x5410, R79 ;  /* 0x00005410914f7816 */ /* 0x000fe2000000004f */
[----:B------:R-:W-:Y:S06]  /*0f90*/  BRA `(.L_x_64) ;  /* 0x0000000000a87947 */ /* 0x000fec0003800000 */
.L_x_63:
[----:B------:R-:W0:Y:S01]  /*0fa0*/  @P5 LDC R118, c[0x0][0x40c] ;  /* 0x00010300ff765b82 */ /* 0x000e220000000800 */
[----:B------:R-:W-:Y:S01]  /*0fb0*/  @P5 IMAD.U32 R77, R96, 0x10000, RZ ;  /* 0x00010000604d5824 */ /* 0x000fe200078e00ff */
[----:B------:R-:W-:Y:S01]  /*0fc0*/  @P5 SHF.L.U32 R79, R106, 0x10, RZ ;  /* 0x000000106a4f5819 */ /* 0x000fe200000006ff */
[----:B------:R-:W-:Y:S01]  /*0fd0*/  HFMA2 R117, -RZ, RZ, 0, 0 ;  /* 0x00000000ff757431 */ /* 0x000fe200000001ff */
[----:B------:R-:W-:Y:S01]  /*0fe0*/  @P5 SHF.L.U32 R116, R116, 0x10, RZ ;  /* 0x0000001074745819 */ /* 0x000fe200000006ff */
[----:B------:R-:W-:Y:S01]  /*0ff0*/  IMAD.MOV.U32 R96, RZ, RZ, RZ ;  /* 0x000000ffff607224 */ /* 0x000fe200078e00ff */
[----:B------:R-:W-:Y:S02]  /*1000*/  CS2R R106, SRZ ;  /* 0x00000000006a7805 */ /* 0x000fe4000001ff00 */
[----:B------:R-:W-:Y:S01]  /*1010*/  @P5 SHF.L.U32 R76, R76, 0x10, RZ ;  /* 0x000000104c4c5819 */ /* 0x000fe200000006ff */
[----:B------:R-:W1:Y:S01]  /*1020*/  @P5 LDC R144, c[0x0][0x40c] ;  /* 0x00010300ff905b82 */ /* 0x000e620000000800 */
[----:B------:R-:W-:-:S07]  /*1030*/  @P5 SHF.L.U32 R143, R34, 0x10, RZ ;  /* 0x00000010228f5819 */ /* 0x000fce00000006ff */
[----:B------:R-:W2:Y:S08]  /*1040*/  @P5 LDC R97, c[0x0][0x40c] ;  /* 0x00010300ff615b82 */ /* 0x000eb00000000800 */
[----:B------:R-:W3:Y:S01]  /*1050*/  @P5 LDC R78, c[0x0][0x40c] ;  /* 0x00010300ff4e5b82 */ /* 0x000ee20000000800 */
[----:B0-----:R-:W-:Y:S01]  /*1060*/  @P5 FMUL.FTZ R96, R77, R118 ;  /* 0x000000764d605220 */ /* 0x001fe20000410000 */
[----:B------:R-:W-:-:S02]  /*1070*/  @P5 SHF.L.U32 R77, R32, 0x10, RZ ;  /* 0x00000010204d5819 */ /* 0x000fc400000006ff */
[----:B------:R-:W-:-:S04]  /*1080*/  CS2R R118, SRZ ;  /* 0x0000000000767805 */ /* 0x000fc8000001ff00 */
[----:B------:R-:W0:Y:S01]  /*1090*/  @P5 LDC R142, c[0x0][0x40c] ;  /* 0x00010300ff8e5b82 */ /* 0x000e220000000800 */
[----:B-1----:R-:W-:Y:S01]  /*10a0*/  @P5 FMUL.FTZ R106, R79, R144 ;  /* 0x000000904f6a5220 */ /* 0x002fe20000410000 */
[----:B------:R-:W-:Y:S01]  /*10b0*/  @P5 IMAD.U32 R79, R33, 0x10000, RZ ;  /* 0x00010000214f5824 */ /* 0x000fe200078e00ff */
[----:B------:R-:W-:-:S05]  /*10c0*/  @P5 SHF.L.U32 R144, R35, 0x10, RZ ;  /* 0x0000001023905819 */ /* 0x000fca00000006ff */
[----:B------:R-:W1:Y:S01]  /*10d0*/  @P5 LDC R147, c[0x0][0x40c] ;  /* 0x00010300ff935b82 */ /* 0x000e620000000800 */
[----:B--2---:R-:W-:Y:S01]  /*10e0*/  @P5 FMUL.FTZ R117, R116, R97 ;  /* 0x0000006174755220 */ /* 0x004fe20000410000 */
[----:B------:R-:W-:Y:S01]  /*10f0*/  IMAD.MOV.U32 R116, RZ, RZ, RZ ;  /* 0x000000ffff747224 */ /* 0x000fe200078e00ff */
[----:B------:R-:W-:-:S05]  /*1100*/  MOV R97, RZ ;  /* 0x000000ff00617202 */ /* 0x000fca0000000f00 */
[----:B------:R-:W2:Y:S01]  /*1110*/  @P5 LDC R146, c[0x0][0x40c] ;  /* 0x00010300ff925b82 */ /* 0x000ea20000000800 */
[----:B---3--:R-:W-:Y:S01]  /*1120*/  @P5 FMUL.FTZ R116, R77, R78 ;  /* 0x0000004e4d745220 */ /* 0x008fe20000410000 */
[----:B------:R-:W-:-:S06]  /*1130*/  F2FP.BF16.F32.PACK_AB R77, RZ, R96 ;  /* 0x00000060ff4d723e */ /* 0x000fcc00000010ff */
[----:B------:R-:W3:Y:S01]  /*1140*/  @P5 LDC R145, c[0x0][0x40c] ;  /* 0x00010300ff915b82 */ /* 0x000ee20000000800 */
[----:B0-----:R-:W-:Y:S01]  /*1150*/  @P5 FMUL.FTZ R97, R79, R142 ;  /* 0x0000008e4f615220 */ /* 0x001fe20000410000 */
[----:B------:R-:W-:-:S04]  /*1160*/  F2FP.BF16.F32.PACK_AB R79, RZ, R106 ;  /* 0x0000006aff4f723e */ /* 0x000fc800000010ff */
[----:B------:R-:W-:Y:S01]  /*1170*/  F2FP.BF16.F32.PACK_AB R78, RZ, R97 ;  /* 0x00000061ff4e723e */ /* 0x000fe200000010ff */
[----:B-1----:R-:W-:Y:S01]  /*1180*/  @P5 FMUL.FTZ R119, R76, R147 ;  /* 0x000000934c775220 */ /* 0x002fe20000410000 */
[----:B------:R-:W-:-:S04]  /*1190*/  F2FP.BF16.F32.PACK_AB R76, RZ, R116 ;  /* 0x00000074ff4c723e */ /* 0x000fc800000010ff */
[----:B------:R-:W-:Y:S02]  /*11a0*/  PRMT R76, R76, 0x5410, R77 ;  /* 0x000054104c4c7816 */ /* 0x000fe4000000004d */
[----:B------:R-:W-:Y:S01]  /*11b0*/  PRMT R77, R78, 0x5410, R79 ;  /* 0x000054104e4d7816 */ /* 0x000fe2000000004f */
[----:B--2---:R-:W-:Y:S01]  /*11c0*/  @P5 FMUL.FTZ R107, R143, R146 ;  /* 0x000000928f6b5220 */ /* 0x004fe20000410000 */
[----:B------:R-:W-:-:S04]  /*11d0*/  F2FP.BF16.F32.PACK_AB R143, RZ, R117 ;  /* 0x00000075ff8f723e */ /* 0x000fc800000010ff */
[----:B------:R-:W-:Y:S01]  /*11e0*/  F2FP.BF16.F32.PACK_AB R142, RZ, R107 ;  /* 0x0000006bff8e723e */ /* 0x000fe200000010ff */
[----:B---3--:R-:W-:Y:S01]  /*11f0*/  @P5 FMUL.FTZ R118, R144, R145 ;  /* 0x0000009190765220 */ /* 0x008fe20000410000 */
[----:B------:R-:W-:Y:S02]  /*1200*/  F2FP.BF16.F32.PACK_AB R145, RZ, R119 ;  /* 0x00000077ff91723e */ /* 0x000fe400000010ff */
[----:B------:R-:W-:Y:S02]  /*1210*/  PRMT R78, R142, 0x5410, R143 ;  /* 0x000054108e4e7816 */ /* 0x000fe4000000008f */
[----:B------:R-:W-:-:S04]  /*1220*/  F2FP.BF16.F32.PACK_AB R144, RZ, R118 ;  /* 0x00000076ff90723e */ /* 0x000fc800000010ff */
[----:B------:R-:W-:-:S07]  /*1230*/  PRMT R79, R144, 0x5410, R145 ;  /* 0x00005410904f7816 */ /* 0x000fce0000000091 */
.L_x_64:
[----:B------:R-:W0:Y:S01]  /*1240*/  LDC.64 R142, c[0x0][0x3a8] ;  /* 0x0000ea00ff8e7b82 */ /* 0x000e220000000a00 */
[----:B------:R-:W-:Y:S02]  /*1250*/  VIADD R141, R141, 0x80 ;  /* 0x000000808d8d7836 */ /* 0x000fe40000000000 */
[C---:B0-----:R-:W-:Y:S01]  /*1260*/  IMAD.WIDE.U32 R142, R139.reuse, 0x10, R142 ;  /* 0x000000108b8e7825 */ /* 0x041fe200078e008e */
[----:B------:R-:W-:-:S04]  /*1270*/  IADD3 R139, PT, PT, R139, 0x80, RZ ;  /* 0x000000808b8b7810 */ /* 0x000fc80007ffe0ff */
[----:B------:R0:W-:Y:S03]  /*1280*/  STG.E.128 desc[UR6][R142.64], R76 ;  /* 0x0000004c8e007986 */ /* 0x0001e6000c101d06 */
.L_x_61:
[----:B------:R-:W-:Y:S05]  /*1290*/  BSYNC.RECONVERGENT B0 ;  /* 0x0000000000007941 */ /* 0x000fea0003800200 */
.L_x_60:
[----:B------:R-:W-:Y:S01]  /*12a0*/  ISETP.GE.U32.AND P1, PT, R5, 0x100, PT ;  /* 0x000001000500780c */ /* 0x000fe20003f26070 */
[----:B------:R-:W-:-:S12]  /*12b0*/  BSSY.RECONVERGENT B0, `(.L_x_65) ;  /* 0x0000073000007945 */ /* 0x000fd80003800200 */
[----:B------:R-:W-:Y:S05]  /*12c0*/  @!P1 BRA `(.L_x_66) ;  /* 0x0000000400c49947 */ /* 0x000fea0003800000 */
[----:B------:R-:W-:-:S04]  /*12d0*/  UISETP.NE.U32.AND UP0, UPT, UR8, URZ, UPT ;  /* 0x000000ff0800728c */ /* 0x000fc8000bf05070 */
[----:B------:R-:W-:Y:S01]  /*12e0*/  UISETP.NE.AND.EX UP0, UPT, UR9, URZ, UPT, UP0 ;  /* 0x000000ff0900728c */ /* 0x000fe2000bf05300 */
[----:B------:R-:W-:Y:S10]  /*12f0*/  @!P5 BRA `(.L_x_67) ;  /* 0x00000000000cd947 */ /* 0x000ff40003800000 */
[----:B------:R-:W1:Y:S02]  /*1300*/  LDC.64 R32, c[0x0][0x390] ;  /* 0x0000e400ff207b82 */ /* 0x000e640000000a00 */
[----:B-1----:R-:W-:-:S06]  /*1310*/  IMAD.WIDE.U32 R32, R141, 0x10, R32 ;  /* 0x000000108d207825 */ /* 0x002fcc00078e0020 */
[----:B------:R-:W5:Y:S02]  /*1320*/  LDG.E.128 R32, desc[UR6][R32.64] ;  /* 0x0000000620207981 */ /* 0x000f64000c1e1d00 */
.L_x_67:
[----:B0----5:R-:W-:Y:S02]  /*1330*/  PRMT R76, R35, 0x7632, R76 ;  /* 0x00007632234c7816 */ /* 0x021fe4000000004c */
        /* <DEDUP_REMOVED lines=10> */
[----:B------:R-:W-:Y:S01]  /*13e0*/  @P2 IMAD.U32 R122, R33, 0x10000, RZ ;  /* 0x00010000217a2824 */ /* 0x000fe200078e00ff */
[----:B------:R-:W-:Y:S02]  /*13f0*/  @P2 SHF.L.U32 R146, R34, 0x10, RZ ;  /* 0x0000001022922819 */ /* 0x000fe400000006ff */
[----:B------:R-:W-:-:S03]  /*1400*/  @P2 SHF.L.U32 R147, R35, 0x10, RZ ;  /* 0x0000001023932819 */ /* 0x000fc600000006ff */
[----:B------:R-:W1:Y:S08]  /*1410*/  @P2 LDC R123, c[0x0][0x40c] ;  /* 0x00010300ff7b2b82 */ /* 0x000e700000000800 */
[----:B------:R-:W3:Y:S08]  /*1420*/  @P2 LDC R142, c[0x0][0x40c] ;  /* 0x00010300ff8e2b82 */ /* 0x000ef00000000800 */
[----:B------:R-:W4:Y:S08]  /*1430*/  @P2 LDC R143, c[0x0][0x40c] ;  /* 0x00010300ff8f2b82 */ /* 0x000f300000000800 */
[----:B------:R-:W5:Y:S08]  /*1440*/  @P2 LDC R145, c[0x0][0x40c] ;  /* 0x00010300ff912b82 */ /* 0x000f700000000800 */
[----:B------:R-:W5:Y:S08]  /*1450*/  @P2 LDC R148, c[0x0][0x40c] ;  /* 0x00010300ff942b82 */ /* 0x000f700000000800 */
[----:B------:R-:W5:Y:S08]  /*1460*/  @P2 LDC R144, c[0x0][0x40c] ;  /* 0x00010300ff902b82 */ /* 0x000f700000000800 */
[----:B------:R-:W5:Y:S01]  /*1470*/  @P2 LDC R149, c[0x0][0x40c] ;  /* 0x00010300ff952b82 */ /* 0x000f620000000800 */
[----:B--2---:R-:W-:-:S02]  /*1480*/  PRMT R99, R76, 0x7632, R99 ;  /* 0x000076324c637816 */ /* 0x004fc40000000063 */
[----:B------:R-:W-:Y:S02]  /*1490*/  SHF.L.U32 R76, R76, 0x10, RZ ;  /* 0x000000104c4c7819 */ /* 0x000fe400000006ff */
[----:B------:R-:W-:Y:S02]  /*14a0*/  SHF.L.U32 R98, R99, 0x10, RZ ;  /* 0x0000001063627819 */ /* 0x000fe400000006ff */
[C---:B------:R-:W-:Y:S02]  /*14b0*/  SHF.L.U32 R99, R77.reuse, 0x10, RZ ;  /* 0x000000104d637819 */ /* 0x040fe400000006ff */
[----:B------:R-:W-:Y:S01]  /*14c0*/  PRMT R77, R77, 0x7632, R77 ;  /* 0x000076324d4d7816 */ /* 0x000fe2000000004d */
[----:B0-----:R-:W-:Y:S01]  /*14d0*/  @P2 FFMA.FTZ R98, R109, R121, R98 ;  /* 0x000000796d622223 */ /* 0x001fe20000010062 */
[----:B------:R-:W-:Y:S02]  /*14e0*/  @P2 IMAD.U32 R121, R108, 0x10000, RZ ;  /* 0x000100006c792824 */ /* 0x000fe400078e00ff */
[----:B-1----:R-:W-:Y:S01]  /*14f0*/  @P2 FFMA.FTZ R99, R122, R123, R99 ;  /* 0x0000007b7a632223 */ /* 0x002fe20000010063 */
[----:B------:R-:W-:Y:S01]  /*1500*/  SHF.L.U32 R108, R77, 0x10, RZ ;  /* 0x000000104d6c7819 */ /* 0x000fe200000006ff */
[C---:B------:R-:W-:Y:S01]  /*1510*/  IMAD.U32 R109, R78.reuse, 0x10000, RZ ;  /* 0x000100004e6d7824 */ /* 0x040fe200078e00ff */
[----:B------:R-:W-:-:S02]  /*1520*/  PRMT R78, R78, 0x7632, R78 ;  /* 0x000076324e4e7816 */ /* 0x000fc4000000004e */
[----:B------:R-:W-:Y:S01]  /*1530*/  SHF.L.U32 R122, R79, 0x10, RZ ;  /* 0x000000104f7a7819 */ /* 0x000fe200000006ff */
[----:B---3--:R-:W-:Y:S01]  /*1540*/  @P2 FFMA.FTZ R108, R121, R142, R108 ;  /* 0x0000008e796c2223 */ /* 0x008fe2000001006c */
[----:B------:R-:W-:Y:S01]  /*1550*/  PRMT R79, R79, 0x7632, R79 ;  /* 0x000076324f4f7816 */ /* 0x000fe2000000004f */
[----:B----4-:R-:W-:Y:S01]  /*1560*/  @P2 FFMA.FTZ R109, R146, R143, R109 ;  /* 0x0000008f926d2223 */ /* 0x010fe2000001006d */
[----:B------:R-:W-:Y:S01]  /*1570*/  @P2 PRMT R77, R35, 0x7632, R77 ;  /* 0x00007632234d2816 */ /* 0x000fe2000000004d */
[----:B------:R-:W-:Y:S01]  /*1580*/  @P2 IMAD.U32 R142, R120, 0x10000, RZ ;  /* 0x00010000788e2824 */ /* 0x000fe200078e00ff */
[----:B------:R-:W-:Y:S01]  /*1590*/  SHF.L.U32 R121, R78, 0x10, RZ ;  /* 0x000000104e797819 */ /* 0x000fe200000006ff */
[----:B------:R-:W-:Y:S01]  /*15a0*/  @P2 IMAD.U32 R143, R32, 0x10000, RZ ;  /* 0x00010000208f2824 */ /* 0x000fe200078e00ff */
[----:B------:R-:W-:Y:S01]  /*15b0*/  @P2 SHF.L.U32 R78, R77, 0x10, RZ ;  /* 0x000000104d4e2819 */ /* 0x000fe200000006ff */
[----:B------:R-:W-:Y:S01]  /*15c0*/  @!P2 IMAD.MOV.U32 R120, RZ, RZ, R76 ;  /* 0x000000ffff78a224 */ /* 0x000fe200078e004c */
[----:B------:R-:W-:Y:S01]  /*15d0*/  SHF.L.U32 R123, R79, 0x10, RZ ;  /* 0x000000104f7b7819 */ /* 0x000fe200000006ff */
[----:B-----5:R-:W-:Y:S01]  /*15e0*/  @P2 FFMA.FTZ R121, R142, R145, R121 ;  /* 0x000000918e792223 */ /* 0x020fe20000010079 */
[----:B------:R-:W-:Y:S01]  /*15f0*/  @P2 FFMA.FTZ R122, R147, R148, R122 ;  /* 0x00000094937a2223 */ /* 0x000fe2000001007a */
[----:B------:R-:W-:Y:S01]  /*1600*/  @P2 FFMA.FTZ R120, R143, R144, R76 ;  /* 0x000000908f782223 */ /* 0x000fe2000001004c */
[----:B------:R-:W-:Y:S01]  /*1610*/  F2FP.BF16.F32.PACK_AB R77, RZ, R99 ;  /* 0x00000063ff4d723e */ /* 0x000fe200000010ff */
[----:B------:R-:W-:Y:S01]  /*1620*/  @P2 FFMA.FTZ R123, R78, R149, R123 ;  /* 0x000000954e7b2223 */ /* 0x000fe2000001007b */
[----:B------:R-:W-:-:S02]  /*1630*/  F2FP.BF16.F32.PACK_AB R78, RZ, R108 ;  /* 0x0000006cff4e723e */ /* 0x000fc400000010ff */
[----:B------:R-:W-:Y:S02]  /*1640*/  F2FP.BF16.F32.PACK_AB R142, RZ, R98 ;  /* 0x00000062ff8e723e */ /* 0x000fe400000010ff */
[----:B------:R-:W-:Y:S02]  /*1650*/  F2FP.BF16.F32.PACK_AB R143, RZ, R109 ;  /* 0x0000006dff8f723e */ /* 0x000fe400000010ff */
[----:B------:R-:W-:Y:S02]  /*1660*/  F2FP.BF16.F32.PACK_AB R144, RZ, R121 ;  /* 0x00000079ff90723e */ /* 0x000fe400000010ff */
[----:B------:R-:W-:Y:S02]  /*1670*/  F2FP.BF16.F32.PACK_AB R145, RZ, R122 ;  /* 0x0000007aff91723e */ /* 0x000fe400000010ff */
[----:B------:R-:W-:Y:S02]  /*1680*/  F2FP.BF16.F32.PACK_AB R76, RZ, R120 ;  /* 0x00000078ff4c723e */ /* 0x000fe400000010ff */
[----:B------:R-:W-:-:S02]  /*1690*/  F2FP.BF16.F32.PACK_AB R79, RZ, R123 ;  /* 0x0000007bff4f723e */ /* 0x000fc400000010ff */
[----:B------:R-:W-:Y:S02]  /*16a0*/  PRMT R77, R77, 0x5410, R78 ;  /* 0x000054104d4d7816 */ /* 0x000fe4000000004e */
[----:B------:R-:W-:Y:S02]  /*16b0*/  PRMT R78, R143, 0x5410, R144 ;  /* 0x000054108f4e7816 */ /* 0x000fe40000000090 */
[----:B------:R-:W-:Y:S02]  /*16c0*/  PRMT R76, R76, 0x5410, R142 ;  /* 0x000054104c4c7816 */ /* 0x000fe4000000008e */
[----:B------:R-:W-:Y:S01]  /*16d0*/  PRMT R79, R145, 0x5410, R79 ;  /* 0x00005410914f7816 */ /* 0x000fe2000000004f */
[----:B------:R-:W-:Y:S06]  /*16e0*/  BRA `(.L_x_69) ;  /* 0x0000000000a87947 */ /* 0x000fec0003800000 */
.L_x_68:
[----:B------:R-:W0:Y:S01]  /*16f0*/  @P5 LDC R99, c[0x0][0x40c] ;  /* 0x00010300ff635b82 */ /* 0x000e220000000800 */
[----:B------:R-:W-:Y:S01]  /*1700*/  @P5 SHF.L.U32 R77, R98, 0x10, RZ ;  /* 0x00000010624d5819 */ /* 0x000fe200000006ff */
[----:B------:R-:W-:Y:S02]  /*1710*/  HFMA2 R98, -RZ, RZ, 0, 0 ;  /* 0x00000000ff627431 */ /* 0x000fe400000001ff */
[----:B------:R-:W-:Y:S01]  /*1720*/  @P5 IMAD.U32 R120, R120, 0x10000, RZ ;  /* 0x0001000078785824 */ /* 0x000fe200078e00ff */
[----:B------:R-:W-:Y:S02]  /*1730*/  @P5 SHF.L.U32 R79, R108, 0x10, RZ ;  /* 0x000000106c4f5819 */ /* 0x000fe400000006ff */
[----:B------:R-:W-:Y:S02]  /*1740*/  CS2R R108, SRZ ;  /* 0x00000000006c7805 */ /* 0x000fe4000001ff00 */
[----:B------:R-:W-:Y:S01]  /*1750*/  MOV R121, RZ ;  /* 0x000000ff00797202 */ /* 0x000fe20000000f00 */
[----:B------:R-:W-:Y:S01]  /*1760*/  @P5 IMAD.U32 R76, R76, 0x10000, RZ ;  /* 0x000100004c4c5824 */ /* 0x000fe200078e00ff */
[----:B------:R-:W1:Y:S01]  /*1770*/  @P5 LDC R122, c[0x0][0x40c] ;  /* 0x00010300ff7a5b82 */ /* 0x000e620000000800 */
[----:B------:R-:W-:-:S07]  /*1780*/  @P5 SHF.L.U32 R143, R34, 0x10, RZ ;  /* 0x00000010228f5819 */ /* 0x000fce00000006ff */
[----:B------:R-:W2:Y:S08]  /*1790*/  @P5 LDC R144, c[0x0][0x40c] ;  /* 0x00010300ff905b82 */ /* 0x000eb00000000800 */
[----:B------:R-:W3:Y:S01]  /*17a0*/  @P5 LDC R78, c[0x0][0x40c] ;  /* 0x00010300ff4e5b82 */ /* 0x000ee20000000800 */
[----:B0-----:R-:W-:Y:S01]  /*17b0*/  @P5 FMUL.FTZ R121, R120, R99 ;  /* 0x0000006378795220 */ /* 0x001fe20000410000 */
[----:B------:R-:W-:-:S02]  /*17c0*/  HFMA2 R120, -RZ, RZ, 0, 0 ;  /* 0x00000000ff787431 */ /* 0x000fc400000001ff */
[----:B------:R-:W-:-:S04]  /*17d0*/  IMAD.MOV.U32 R99, RZ, RZ, RZ ;  /* 0x000000ffff637224 */ /* 0x000fc800078e00ff */
[----:B------:R-:W0:Y:S01]  /*17e0*/  @P5 LDC R142, c[0x0][0x40c] ;  /* 0x00010300ff8e5b82 */ /* 0x000e220000000800 */
[----:B-1----:R-:W-:Y:S01]  /*17f0*/  @P5 FMUL.FTZ R98, R77, R122 ;  /* 0x0000007a4d625220 */ /* 0x002fe20000410000 */
[----:B------:R-:W-:Y:S02]  /*1800*/  @P5 SHF.L.U32 R77, R32, 0x10, RZ ;  /* 0x00000010204d5819 */ /* 0x000fe400000006ff */
[----:B------:R-:W-:-:S04]  /*1810*/  CS2R R122, SRZ ;  /* 0x00000000007a7805 */ /* 0x000fc8000001ff00 */
[----:B------:R-:W1:Y:S01]  /*1820*/  @P5 LDC R147, c[0x0][0x40c] ;  /* 0x00010300ff935b82 */ /* 0x000e620000000800 */
[----:B--2---:R-:W-:Y:S01]  /*1830*/  @P5 FMUL.FTZ R108, R79, R144 ;  /* 0x000000904f6c5220 */ /* 0x004fe20000410000 */
[----:B------:R-:W-:Y:S01]  /*1840*/  @P5 SHF.L.U32 R79, R33, 0x10, RZ ;  /* 0x00000010214f5819 */ /* 0x000fe200000006ff */
[----:B------:R-:W-:-:S05]  /*1850*/  @P5 IMAD.U32 R144, R35, 0x10000, RZ ;  /* 0x0001000023905824 */ /* 0x000fca00078e00ff */
        /* <DEDUP_REMOVED lines=19> */
.L_x_69:
[----:B------:R-:W0:Y:S01]  /*1990*/  LDC.64 R142, c[0x0][0x3a8] ;  /* 0x0000ea00ff8e7b82 */ /* 0x000e220000000a00 */
[----:B------:R-:W-:Y:S01]  /*19a0*/  IADD3 R141, PT, PT, R141, 0x80, RZ ;  /* 0x000000808d8d7810 */ /* 0x000fe20007ffe0ff */
[C---:B0-----:R-:W-:Y:S01]  /*19b0*/  IMAD.WIDE.U32 R142, R139.reuse, 0x10, R142 ;  /* 0x000000108b8e7825 */ /* 0x041fe200078e008e */
[----:B------:R-:W-:-:S04]  /*19c0*/  IADD3 R139, PT, PT, R139, 0x80, RZ ;  /* 0x000000808b8b7810 */ /* 0x000fc80007ffe0ff */
[----:B------:R1:W-:Y:S03]  /*19d0*/  STG.E.128 desc[UR6][R142.64], R76 ;  /* 0x0000004c8e007986 */ /* 0x0003e6000c101d06 */
.L_x_66:
[----:B------:R-:W-:Y:S05]  /*19e0*/  BSYNC.RECONVERGENT B0 ;  /* 0x0000000000007941 */ /* 0x000fea0003800200 */
.L_x_65:
[----:B------:R-:W-:Y:S01]  /*19f0*/  ISETP.GE.U32.AND P2, PT, R5, 0x180, PT ;  /* 0x000001800500780c */ /* 0x000fe20003f46070 */
[----:B------:R-:W-:-:S12]  /*1a00*/  BSSY.RECONVERGENT B0, `(.L_x_70) ;  /* 0x0000073000007945 */ /* 0x000fd80003800200 */
[----:B------:R-:W-:Y:S05]  /*1a10*/  @!P2 BRA `(.L_x_71) ;  /* 0x0000000400c4a947 */ /* 0x000fea0003800000 */
[----:B------:R-:W-:-:S04]  /*1a20*/  UISETP.NE.U32.AND UP0, UPT, UR8, URZ, UPT ;  /* 0x000000ff0800728c */ /* 0x000fc8000bf05070 */
[----:B------:R-:W-:Y:S01]  /*1a30*/  UISETP.NE.AND.EX UP0, UPT, UR9, URZ, UPT, UP0 ;  /* 0x000000ff0900728c */ /* 0x000fe2000bf05300 */
[----:B------:R-:W-:Y:S10]  /*1a40*/  @!P5 BRA `(.L_x_72) ;  /* 0x00000000000cd947 */ /* 0x000ff40003800000 */
[----:B------:R-:W2:Y:S02]  /*1a50*/  LDC.64 R32, c[0x0][0x390] ;  /* 0x0000e400ff207b82 */ /* 0x000ea40000000a00 */
[----:B--2---:R-:W-:-:S06]  /*1a60*/  IMAD.WIDE.U32 R32, R141, 0x10, R32 ;  /* 0x000000108d207825 */ /* 0x004fcc00078e0020 */
[----:B------:R-:W5:Y:S02]  /*1a70*/  LDG.E.128 R32, desc[UR6][R32.64] ;  /* 0x0000000620207981 */ /* 0x000f64000c1e1d00 */
.L_x_72:
[----:B01---5:R-:W-:Y:S02]  /*1a80*/  PRMT R76, R35, 0x7632, R76 ;  /* 0x00007632234c7816 */ /* 0x023fe4000000004c */
        /* <DEDUP_REMOVED lines=9> */
[----:B------:R-:W-:Y:S01]  /*1b20*/  @P3 IMAD.U32 R111, R100, 0x10000, RZ ;  /* 0x00010000646f3824 */ /* 0x000fe200078e00ff */
[----:B------:R-:W-:Y:S02]  /*1b30*/  @P3 SHF.L.U32 R126, R33, 0x10, RZ ;  /* 0x00000010217e3819 */ /* 0x000fe400000006ff */
[----:B------:R-:W-:Y:S02]  /*1b40*/  @P3 SHF.L.U32 R146, R34, 0x10, RZ ;  /* 0x0000001022923819 */ /* 0x000fe400000006ff */
[----:B------:R-:W-:Y:S02]  /*1b50*/  @P3 SHF.L.U32 R147, R35, 0x10, RZ ;  /* 0x0000001023933819 */ /* 0x000fe400000006ff */
        /* <DEDUP_REMOVED lines=9> */
[----:B------:R-:W-:Y:S01]  /*1bf0*/  SHF.L.U32 R100, R101, 0x10, RZ ;  /* 0x0000001065647819 */ /* 0x000fe200000006ff */
[C---:B------:R-:W-:Y:S01]  /*1c00*/  IMAD.U32 R101, R77.reuse, 0x10000, RZ ;  /* 0x000100004d657824 */ /* 0x040fe200078e00ff */
[----:B------:R-:W-:-:S03]  /*1c10*/  PRMT R77, R77, 0x7632, R77 ;  /* 0x000076324d4d7816 */ /* 0x000fc6000000004d */
[----:B0-----:R-:W-:Y:S01]  /*1c20*/  @P3 FFMA.FTZ R100, R111, R125, R100 ;  /* 0x0000007d6f643223 */ /* 0x001fe20000010064 */
[----:B------:R-:W-:Y:S01]  /*1c30*/  @P3 SHF.L.U32 R125, R110, 0x10, RZ ;  /* 0x000000106e7d3819 */ /* 0x000fe200000006ff */
[----:B-1----:R-:W-:Y:S01]  /*1c40*/  @P3 FFMA.FTZ R101, R126, R127, R101 ;  /* 0x0000007f7e653223 */ /* 0x002fe20000010065 */
[C---:B------:R-:W-:Y:S01]  /*1c50*/  SHF.L.U32 R111, R78.reuse, 0x10, RZ ;  /* 0x000000104e6f7819 */ /* 0x040fe200000006ff */
[----:B------:R-:W-:Y:S01]  /*1c60*/  IMAD.U32 R110, R77, 0x10000, RZ ;  /* 0x000100004d6e7824 */ /* 0x000fe200078e00ff */
[----:B------:R-:W-:Y:S01]  /*1c70*/  PRMT R78, R78, 0x7632, R78 ;  /* 0x000076324e4e7816 */ /* 0x000fe2000000004e */
[C---:B------:R-:W-:Y:S01]  /*1c80*/  IMAD.U32 R126, R79.reuse, 0x10000, RZ ;  /* 0x000100004f7e7824 */ /* 0x040fe200078e00ff */
[----:B------:R-:W-:Y:S01]  /*1c90*/  PRMT R79, R79, 0x7632, R79 ;  /* 0x000076324f4f7816 */ /* 0x000fe2000000004f */
[----:B---3--:R-:W-:Y:S01]  /*1ca0*/  @P3 FFMA.FTZ R110, R125, R142, R110 ;  /* 0x0000008e7d6e3223 */ /* 0x008fe2000001006e */
[----:B------:R-:W-:Y:S01]  /*1cb0*/  @P3 PRMT R77, R35, 0x7632, R77 ;  /* 0x00007632234d3816 */ /* 0x000fe2000000004d */
[----:B----4-:R-:W-:Y:S01]  /*1cc0*/  @P3 FFMA.FTZ R111, R146, R143, R111 ;  /* 0x0000008f926f3223 */ /* 0x010fe2000001006f */
[----:B------:R-:W-:Y:S01]  /*1cd0*/  IMAD.U32 R125, R78, 0x10000, RZ ;  /* 0x000100004e7d7824 */ /* 0x000fe200078e00ff */
[----:B------:R-:W-:Y:S01]  /*1ce0*/  @P3 SHF.L.U32 R142, R124, 0x10, RZ ;  /* 0x000000107c8e3819 */ /* 0x000fe200000006ff */
[----:B------:R-:W-:Y:S01]  /*1cf0*/  IMAD.U32 R127, R79, 0x10000, RZ ;  /* 0x000100004f7f7824 */ /* 0x000fe200078e00ff */
[----:B------:R-:W-:Y:S01]  /*1d00*/  @P3 SHF.L.U32 R143, R32, 0x10, RZ ;  /* 0x00000010208f3819 */ /* 0x000fe200000006ff */
[----:B-----5:R-:W-:Y:S01]  /*1d10*/  @P3 FFMA.FTZ R126, R147, R148, R126 ;  /* 0x00000094937e3223 */ /* 0x020fe2000001007e */
[----:B------:R-:W-:Y:S01]  /*1d20*/  @P3 SHF.L.U32 R78, R77, 0x10, RZ ;  /* 0x000000104d4e3819 */ /* 0x000fe200000006ff */
[----:B------:R-:W-:Y:S01]  /*1d30*/  @P3 FFMA.FTZ R125, R142, R145, R125 ;  /* 0x000000918e7d3223 */ /* 0x000fe2000001007d */
[----:B------:R-:W-:Y:S01]  /*1d40*/  @!P3 MOV R124, R76 ;  /* 0x0000004c007cb202 */ /* 0x000fe20000000f00 */
        /* <DEDUP_REMOVED lines=15> */
.L_x_73:
[----:B------:R-:W0:Y:S01]  /*1e40*/  @P5 LDC R101, c[0x0][0x40c] ;  /* 0x00010300ff655b82 */ /* 0x000e220000000800 */
[----:B------:R-:W-:Y:S01]  /*1e50*/  @P5 SHF.L.U32 R77, R100, 0x10, RZ ;  /* 0x00000010644d5819 */ /* 0x000fe200000006ff */
[----:B------:R-:W-:Y:S01]  /*1e60*/  HFMA2 R100, -RZ, RZ, 0, 0 ;  /* 0x00000000ff647431 */ /* 0x000fe200000001ff */
[----:B------:R-:W-:Y:S01]  /*1e70*/  @P5 SHF.L.U32 R124, R124, 0x10, RZ ;  /* 0x000000107c7c5819 */ /* 0x000fe200000006ff */
[----:B------:R-:W-:Y:S01]  /*1e80*/  @P5 IMAD.U32 R79, R110, 0x10000, RZ ;  /* 0x000100006e4f5824 */ /* 0x000fe200078e00ff */
[----:B------:R-:W-:Y:S01]  /*1e90*/  CS2R R110, SRZ ;  /* 0x00000000006e7805 */ /* 0x000fe2000001ff00 */
[----:B------:R-:W-:Y:S01]  /*1ea0*/  IMAD.MOV.U32 R125, RZ, RZ, RZ ;  /* 0x000000ffff7d7224 */ /* 0x000fe200078e00ff */
[----:B------:R-:W-:Y:S01]  /*1eb0*/  @P5 SHF.L.U32 R76, R76, 0x10, RZ ;  /* 0x000000104c4c5819 */ /* 0x000fe200000006ff */
[----:B------:R-:W1:Y:S01]  /*1ec0*/  @P5 LDC R126, c[0x0][0x40c] ;  /* 0x00010300ff7e5b82 */ /* 0x000e620000000800 */
[----:B------:R-:W-:-:S07]  /*1ed0*/  @P5 IMAD.U32 R143, R34, 0x10000, RZ ;  /* 0x00010000228f5824 */ /* 0x000fce00078e00ff */
[----:B------:R-:W2:Y:S08]  /*1ee0*/  @P5 LDC R144, c[0x0][0x40c] ;  /* 0x00010300ff905b82 */ /* 0x000eb00000000800 */
[----:B------:R-:W3:Y:S01]  /*1ef0*/  @P5 LDC R78, c[0x0][0x40c] ;  /* 0x00010300ff4e5b82 */ /* 0x000ee20000000800 */
[----:B0-----:R-:W-:Y:S01]  /*1f00*/  @P5 FMUL.FTZ R125, R124, R101 ;  /* 0x000000657c7d5220 */ /* 0x001fe20000410000 */
[----:B------:R-:W-:Y:S01]  /*1f10*/  HFMA2 R101, -RZ, RZ, 0, 0 ;  /* 0x00000000ff657431 */ /* 0x000fe200000001ff */
[----:B------:R-:W-:-:S05]  /*1f20*/  MOV R124, RZ ;  /* 0x000000ff007c7202 */ /* 0x000fca0000000f00 */
[----:B------:R-:W0:Y:S01]  /*1f30*/  @P5 LDC R142, c[0x0][0x40c] ;  /* 0x00010300ff8e5b82 */ /* 0x000e220000000800 */
[----:B-1----:R-:W-:Y:S01]  /*1f40*/  @P5 FMUL.FTZ R100, R77, R126 ;  /* 0x0000007e4d645220 */ /* 0x002fe20000410000 */
[----:B------:R-:W-:Y:S01]  /*1f50*/  @P5 IMAD.U32 R77, R32, 0x10000, RZ ;  /* 0x00010000204d5824 */ /* 0x000fe200078e00ff */
[----:B------:R-:W-:-:S05]  /*1f60*/  CS2R R126, SRZ ;  /* 0x00000000007e7805 */ /* 0x000fca000001ff00 */
[----:B------:R-:W1:Y:S01]  /*1f70*/  @P5 LDC R147, c[0x0][0x40c] ;  /* 0x00010300ff935b82 */ /* 0x000e620000000800 */
[----:B--2---:R-:W-:Y:S01]  /*1f80*/  @P5 FMUL.FTZ R110, R79, R144 ;  /* 0x000000904f6e5220 */ /* 0x004fe20000410000 */
[----:B------:R-:W-:Y:S02]  /*1f90*/  @P5 SHF.L.U32 R79, R33, 0x10, RZ ;  /* 0x00000010214f5819 */ /* 0x000fe400000006ff */
[----:B------:R-:W-:-:S04]  /*1fa0*/  @P5 SHF.L.U32 R144, R35, 0x10, RZ ;  /* 0x0000001023905819 */ /* 0x000fc800000006ff */
        /* <DEDUP_REMOVED lines=19> */
.L_x_74:
[----:B------:R-:W0:Y:S01]  /*20e0*/  LDC.64 R142, c[0x0][0x3a8] ;  /* 0x0000ea00ff8e7b82 */ /* 0x000e220000000a00 */
[----:B------:R-:W-:Y:S01]  /*20f0*/  IADD3 R141, PT, PT, R141, 0x80, RZ ;  /* 0x000000808d8d7810 */ /* 0x000fe20007ffe0ff */
[----:B0-----:R-:W-:-:S04]  /*2100*/  IMAD.WIDE.U32 R142, R139, 0x10, R142 ;  /* 0x000000108b8e7825 */ /* 0x001fc800078e008e */
[----:B------:R-:W-:Y:S01]  /*2110*/  VIADD R139, R139, 0x80 ;  /* 0x000000808b8b7836 */ /* 0x000fe20000000000 */
[----:B------:R2:W-:Y:S06]  /*2120*/  STG.E.128 desc[UR6][R142.64], R76 ;  /* 0x0000004c8e007986 */ /* 0x0005ec000c101d06 */
.L_x_71:
[----:B------:R-:W-:Y:S05]  /*2130*/  BSYNC.RECONVERGENT B0 ;  /* 0x0000000000007941 */ /* 0x000fea0003800200 */
.L_x_70:
[----:B------:R-:W-:Y:S01]  /*2140*/  ISETP.GE.U32.AND P3, PT, R5, 0x200, PT ;  /* 0x000002000500780c */ /* 0x000fe20003f66070 */
[----:B------:R-:W-:-:S12]  /*2150*/  BSSY.RECONVERGENT B0, `(.L_x_75) ;  /* 0x0000073000007945 */ /* 0x000fd80003800200 */
[----:B------:R-:W-:Y:S05]  /*2160*/  @!P3 BRA `(.L_x_76) ;  /* 0x0000000400c4b947 */ /* 0x000fea0003800000 */
[----:B------:R-:W-:-:S04]  /*2170*/  UISETP.NE.U32.AND UP0, UPT, UR8, URZ, UPT ;  /* 0x000000ff0800728c */ /* 0x000fc8000bf05070 */
[----:B------:R-:W-:Y:S01]  /*2180*/  UISETP.NE.AND.EX UP0, UPT, UR9, URZ, UPT, UP0 ;  /* 0x000000ff0900728c */ /* 0x000fe2000bf05300 */
[----:B------:R-:W-:Y:S10]  /*2190*/  @!P5 BRA `(.L_x_77) ;  /* 0x00000000000cd947 */ /* 0x000ff40003800000 */
[----:B------:R-:W3:Y:S02]  /*21a0*/  LDC.64 R32, c[0x0][0x390] ;  /* 0x0000e400ff207b82 */ /* 0x000ee40000000a00 */
[----:B---3--:R-:W-:-:S06]  /*21b0*/  IMAD.WIDE.U32 R32, R141, 0x10, R32 ;  /* 0x000000108d207825 */ /* 0x008fcc00078e0020 */
[----:B------:R-:W5:Y:S02]  /*21c0*/  LDG.E.128 R32, desc[UR6][R32.64] ;  /* 0x0000000620207981 */ /* 0x000f64000c1e1d00 */
.L_x_77:
[----:B012--5:R-:W-:Y:S02]  /*21d0*/  PRMT R76, R35, 0x7632, R76 ;  /* 0x00007632234c7816 */ /* 0x027fe4000000004c */
        /* <DEDUP_REMOVED lines=11> */
[----:B------:R-:W-:Y:S01]  /*2290*/  @P4 SHF.L.U32 R130, R33, 0x10, RZ ;  /* 0x0000001021824819 */ /* 0x000fe200000006ff */
[----:B------:R-:W-:-:S04]  /*22a0*/  @P4 IMAD.U32 R147, R35, 0x10000, RZ ;  /* 0x0001000023934824 */ /* 0x000fc800078e00ff */
[----:B------:R-:W1:Y:S08]  /*22b0*/  @P4 LDC R131, c[0x0][0x40c] ;  /* 0x00010300ff834b82 */ /* 0x000e700000000800 */
[----:B------:R-:W3:Y:S08]  /*22c0*/  @P4 LDC R142, c[0x0][0x40c] ;  /* 0x00010300ff8e4b82 */ /* 0x000ef00000000800 */
[----:B------:R-:W4:Y:S08]  /*22d0*/  @P4 LDC R143, c[0x0][0x40c] ;  /* 0x00010300ff8f4b82 */ /* 0x000f300000000800 */
[----:B------:R-:W5:Y:S08]  /*22e0*/  @P4 LDC R145, c[0x0][0x40c] ;  /* 0x00010300ff914b82 */ /* 0x000f700000000800 */
[----:B------:R-:W5:Y:S08]  /*22f0*/  @P4 LDC R148, c[0x0][0x40c] ;  /* 0x00010300ff944b82 */ /* 0x000f700000000800 */
[----:B------:R-:W5:Y:S08]  /*2300*/  @P4 LDC R144, c[0x0][0x40c] ;  /* 0x00010300ff904b82 */ /* 0x000f700000000800 */
[----:B------:R-:W5:Y:S01]  /*2310*/  @P4 LDC R149, c[0x0][0x40c] ;  /* 0x00010300ff954b82 */ /* 0x000f620000000800 */
[C---:B--2---:R-:W-:Y:S01]  /*2320*/  PRMT R103, R76.reuse, 0x7632, R103 ;  /* 0x000076324c677816 */ /* 0x044fe20000000067 */
[----:B------:R-:W-:-:S04]  /*2330*/  IMAD.U32 R76, R76, 0x10000, RZ ;  /* 0x000100004c4c7824 */ /* 0x000fc800078e00ff */
[----:B------:R-:W-:Y:S01]  /*2340*/  IMAD.U32 R102, R103, 0x10000, RZ ;  /* 0x0001000067667824 */ /* 0x000fe200078e00ff */
[C---:B------:R-:W-:Y:S02]  /*2350*/  SHF.L.U32 R103, R77.reuse, 0x10, RZ ;  /* 0x000000104d677819 */ /* 0x040fe400000006ff */
[----:B------:R-:W-:Y:S01]  /*2360*/  PRMT R77, R77, 0x7632, R77 ;  /* 0x000076324d4d7816 */ /* 0x000fe2000000004d */
[----:B0-----:R-:W-:Y:S01]  /*2370*/  @P4 FFMA.FTZ R102, R113, R129, R102 ;  /* 0x0000008171664223 */ /* 0x001fe20000010066 */
[----:B------:R-:W-:Y:S01]  /*2380*/  @P4 SHF.L.U32 R129, R112, 0x10, RZ ;  /* 0x0000001070814819 */ /* 0x000fe200000006ff */
[----:B-1----:R-:W-:Y:S01]  /*2390*/  @P4 FFMA.FTZ R103, R130, R131, R103 ;  /* 0x0000008382674223 */ /* 0x002fe20000010067 */
[----:B------:R-:W-:Y:S02]  /*23a0*/  SHF.L.U32 R112, R77, 0x10, RZ ;  /* 0x000000104d707819 */ /* 0x000fe400000006ff */
[C---:B------:R-:W-:Y:S02]  /*23b0*/  SHF.L.U32 R113, R78.reuse, 0x10, RZ ;  /* 0x000000104e717819 */ /* 0x040fe400000006ff */
[----:B------:R-:W-:Y:S01]  /*23c0*/  SHF.L.U32 R130, R79, 0x10, RZ ;  /* 0x000000104f827819 */ /* 0x000fe200000006ff */
[----:B---3--:R-:W-:Y:S01]  /*23d0*/  @P4 FFMA.FTZ R112, R129, R142, R112 ;  /* 0x0000008e81704223 */ /* 0x008fe20000010070 */
[----:B------:R-:W-:Y:S01]  /*23e0*/  PRMT R78, R78, 0x7632, R78 ;  /* 0x000076324e4e7816 */ /* 0x000fe2000000004e */
[----:B----4-:R-:W-:Y:S01]  /*23f0*/  @P4 FFMA.FTZ R113, R146, R143, R113 ;  /* 0x0000008f92714223 */ /* 0x010fe20000010071 */
[----:B------:R-:W-:Y:S01]  /*2400*/  PRMT R79, R79, 0x7632, R79 ;  /* 0x000076324f4f7816 */ /* 0x000fe2000000004f */
[----:B-----5:R-:W-:Y:S01]  /*2410*/  @P4 FFMA.FTZ R130, R147, R148, R130 ;  /* 0x0000009493824223 */ /* 0x020fe20000010082 */
[----:B------:R-:W-:-:S02]  /*2420*/  @P4 PRMT R77, R35, 0x7632, R77 ;  /* 0x00007632234d4816 */ /* 0x000fc4000000004d */
[----:B------:R-:W-:Y:S02]  /*2430*/  @P4 SHF.L.U32 R142, R128, 0x10, RZ ;  /* 0x00000010808e4819 */ /* 0x000fe400000006ff */
[----:B------:R-:W-:Y:S01]  /*2440*/  SHF.L.U32 R129, R78, 0x10, RZ ;  /* 0x000000104e817819 */ /* 0x000fe200000006ff */
[----:B------:R-:W-:Y:S01]  /*2450*/  @P4 IMAD.U32 R78, R77, 0x10000, RZ ;  /* 0x000100004d4e4824 */ /* 0x000fe200078e00ff */
[----:B------:R-:W-:Y:S02]  /*2460*/  @P4 SHF.L.U32 R143, R32, 0x10, RZ ;  /* 0x00000010208f4819 */ /* 0x000fe400000006ff */
[----:B------:R-:W-:Y:S01]  /*2470*/  SHF.L.U32 R131, R79, 0x10, RZ ;  /* 0x000000104f837819 */ /* 0x000fe200000006ff */
        /* <DEDUP_REMOVED lines=17> */
.L_x_78:
        /* <DEDUP_REMOVED lines=42> */
.L_x_79:
[----:B------:R-:W0:Y:S01]  /*2830*/  LDC.64 R142, c[0x0][0x3a8] ;  /* 0x0000ea00ff8e7b82 */ /* 0x000e220000000a00 */
[----:B------:R-:W-:Y:S02]  /*2840*/  VIADD R141, R141, 0x80 ;  /* 0x000000808d8d7836 */ /* 0x000fe40000000000 */
[C---:B0-----:R-:W-:Y:S01]  /*2850*/  IMAD.WIDE.U32 R142, R139.reuse, 0x10, R142 ;  /* 0x000000108b8e7825 */ /* 0x041fe200078e008e */
[----:B------:R-:W-:-:S04]  /*2860*/  IADD3 R139, PT, PT, R139, 0x80, RZ ;  /* 0x000000808b8b7810 */ /* 0x000fc80007ffe0ff */
[----:B------:R3:W-:Y:S03]  /*2870*/  STG.E.128 desc[UR6][R142.64], R76 ;  /* 0x0000004c8e007986 */ /* 0x0007e6000c101d06 */
.L_x_76:
[----:B------:R-:W-:Y:S05]  /*2880*/  BSYNC.RECONVERGENT B0 ;  /* 0x0000000000007941 */ /* 0x000fea0003800200 */
.L_x_75:
[----:B------:R-:W-:Y:S01]  /*2890*/  ISETP.GE.U32.AND P4, PT, R5, 0x280, PT ;  /* 0x000002800500780c */ /* 0x000fe20003f86070 */
[----:B------:R-:W-:-:S12]  /*28a0*/  BSSY.RECONVERGENT B0, `(.L_x_80) ;  /* 0x0000073000007945 */ /* 0x000fd80003800200 */
[----:B------:R-:W-:Y:S05]  /*28b0*/  @!P4 BRA `(.L_x_81) ;  /* 0x0000000400c4c947 */ /* 0x000fea0003800000 */
[----:B------:R-:W-:-:S04]  /*28c0*/  UISETP.NE.U32.AND UP0, UPT, UR8, URZ, UPT ;  /* 0x000000ff0800728c */ /* 0x000fc8000bf05070 */
[----:B------:R-:W-:Y:S01]  /*28d0*/  UISETP.NE.AND.EX UP0, UPT, UR9, URZ, UPT, UP0 ;  /* 0x000000ff0900728c */ /* 0x000fe2000bf05300 */
[----:B------:R-:W-:Y:S10]  /*28e0*/  @!P5 BRA `(.L_x_82) ;  /* 0x00000000000cd947 */ /* 0x000ff40003800000 */
[----:B------:R-:W4:Y:S02]  /*28f0*/  LDC.64 R32, c[0x0][0x390] ;  /* 0x0000e400ff207b82 */ /* 0x000f240000000a00 */
[----:B----4-:R-:W-:-:S06]  /*2900*/  IMAD.WIDE.U32 R32, R141, 0x10, R32 ;  /* 0x000000108d207825 */ /* 0x010fcc00078e0020 */
[----:B------:R-:W5:Y:S02]  /*2910*/  LDG.E.128 R32, desc[UR6][R32.64] ;  /* 0x0000000620207981 */ /* 0x000f64000c1e1d00 */
.L_x_82:
[----:B-----5:R-:W-:Y:S02]  /*2920*/  PRMT R132, R35, 0x7632, R132 ;  /* 0x0000763223847816 */ /* 0x020fe40000000084 */
[----:B------:R-:W-:Y:S02]  /*2930*/  PRMT R133, R34, 0x7632, R133 ;  /* 0x0000763222857816 */ /* 0x000fe40000000085 */
[----:B------:R-:W-:Y:S02]  /*2940*/  PRMT R114, R33, 0x7632, R114 ;  /* 0x0000763221727816 */ /* 0x000fe40000000072 */
[----:B------:R-:W-:Y:S01]  /*2950*/  PRMT R134, R32, 0x7632, R134 ;  /* 0x0000763220867816 */ /* 0x000fe20000000086 */
[----:B------:R-:W-:Y:S06]  /*2960*/  BRA.U !UP0, `(.L_x_83) ;  /* 0x0000000108dc7547 */ /* 0x000fec000b800000 */
[----:B0123--:R-:W0:Y:S02]  /*2970*/  LDC.64 R76, c[0x0][0x3a0] ;  /* 0x0000e800ff4c7b82 */ /* 0x00fe240000000a00 */
[----:B0-----:R-:W-:-:S06]  /*2980*/  IMAD.WIDE.U32 R76, R139, 0x10, R76 ;  /* 0x000000108b4c7825 */ /* 0x001fcc00078e004c */
[----:B------:R-:W2:Y:S01]  /*2990*/  LDG.E.128 R76, desc[UR6][R76.64] ;  /* 0x000000064c4c7981 */ /* 0x000ea2000c1e1d00 */
[----:B------:R-:W-:-:S13]  /*29a0*/  ISETP.GT.AND P5, PT, R140, RZ, PT ;  /* 0x000000ff8c00720c */ /* 0x000fda0003fa4270 */
[----:B------:R-:W0:Y:S01]  /*29b0*/  @P5 LDC R135, c[0x0][0x40c] ;  /* 0x00010300ff875b82 */ /* 0x000e220000000800 */
[----:B------:R-:W-:Y:S01]  /*29c0*/  @P5 IMAD.U32 R115, R33, 0x10000, RZ ;  /* 0x0001000021735824 */ /* 0x000fe200078e00ff */
[----:B------:R-:W-:Y:S02]  /*29d0*/  @P5 SHF.L.U32 R148, R34, 0x10, RZ ;  /* 0x0000001022945819 */ /* 0x000fe400000006ff */
[----:B------:R-:W-:-:S04]  /*29e0*/  @P5 SHF.L.U32 R149, R35, 0x10, RZ ;  /* 0x0000001023955819 */ /* 0x000fc800000006ff */
[----:B------:R-:W1:Y:S08]  /*29f0*/  @P5 LDC R145, c[0x0][0x40c] ;  /* 0x00010300ff915b82 */ /* 0x000e700000000800 */
[----:B------:R-:W3:Y:S08]  /*2a00*/  @P5 LDC R147, c[0x0][0x40c] ;  /* 0x00010300ff935b82 */ /* 0x000ef00000000800 */
[----:B------:R-:W4:Y:S08]  /*2a10*/  @P5 LDC R140, c[0x0][0x40c] ;  /* 0x00010300ff8c5b82 */ /* 0x000f300000000800 */
[----:B------:R-:W5:Y:S08]  /*2a20*/  @P5 LDC R141, c[0x0][0x40c] ;  /* 0x00010300ff8d5b82 */ /* 0x000f700000000800 */
[----:B------:R-:W5:Y:S08]  /*2a30*/  @P5 LDC R143, c[0x0][0x40c] ;  /* 0x00010300ff8f5b82 */ /* 0x000f700000000800 */
[----:B------:R-:W5:Y:S01]  /*2a40*/  @P5 LDC R142, c[0x0][0x40c] ;  /* 0x00010300ff8e5b82 */ /* 0x000f620000000800 */
[----:B--2---:R-:W-:-:S02]  /*2a50*/  SHF.L.U32 R104, R77, 0x10, RZ ;  /* 0x000000104d687819 */ /* 0x004fc400000006ff */
[C---:B------:R-:W-:Y:S02]  /*2a60*/  SHF.L.U32 R144, R79.reuse, 0x10, RZ ;  /* 0x000000104f907819 */ /* 0x040fe400000006ff */
[----:B------:R-:W-:Y:S01]  /*2a70*/  PRMT R146, R79, 0x7632, R146 ;  /* 0x000076324f927816 */ /* 0x000fe20000000092 */
[----:B0-----:R-:W-:Y:S01]  /*2a80*/  @P5 FFMA.FTZ R104, R115, R135, R104 ;  /* 0x0000008773685223 */ /* 0x001fe20000010068 */
[----:B------:R-:W-:Y:S01]  /*2a90*/  @P5 SHF.L.U32 R135, R114, 0x10, RZ ;  /* 0x0000001072875819 */ /* 0x000fe200000006ff */
[----:B------:R-:W-:Y:S01]  /*2aa0*/  IMAD.U32 R79, R76, 0x10000, RZ ;  /* 0x000100004c4f7824 */ /* 0x000fe200078e00ff */
[----:B------:R-:W-:Y:S02]  /*2ab0*/  PRMT R114, R77, 0x7632, R114 ;  /* 0x000076324d727816 */ /* 0x000fe40000000072 */
[----:B------:R-:W0:Y:S01]  /*2ac0*/  @P5 LDC R77, c[0x0][0x40c] ;  /* 0x00010300ff4d5b82 */ /* 0x000e220000000800 */
[----:B------:R-:W-:Y:S02]  /*2ad0*/  SHF.L.U32 R115, R78, 0x10, RZ ;  /* 0x000000104e737819 */ /* 0x000fe400000006ff */
[----:B------:R-:W-:Y:S01]  /*2ae0*/  IMAD.U32 R114, R114, 0x10000, RZ ;  /* 0x0001000072727824 */ /* 0x000fe200078e00ff */
[----:B------:R-:W-:-:S02]  /*2af0*/  PRMT R136, R78, 0x7632, R136 ;  /* 0x000076324e887816 */ /* 0x000fc40000000088 */
[----:B------:R-:W-:Y:S01]  /*2b00*/  PRMT R76, R76, 0x7632, R76 ;  /* 0x000076324c4c7816 */ /* 0x000fe2000000004c */
[----:B-1----:R-:W-:Y:S01]  /*2b10*/  @P5 FFMA.FTZ R114, R135, R145, R114 ;  /* 0x0000009187725223 */ /* 0x002fe20000010072 */
[----:B------:R-:W-:Y:S01]  /*2b20*/  @P5 SHF.L.U32 R78, R134, 0x10, RZ ;  /* 0x00000010864e5819 */ /* 0x000fe200000006ff */
[----:B---3--:R-:W-:Y:S01]  /*2b30*/  @P5 FFMA.FTZ R115, R148, R147, R115 ;  /* 0x0000009394735223 */ /* 0x008fe20000010073 */
[----:B------:R-:W-:Y:S01]  /*2b40*/  @P5 SHF.L.U32 R145, R133, 0x10, RZ ;  /* 0x0000001085915819 */ /* 0x000fe200000006ff */
[----:B------:R-:W-:Y:S01]  /*2b50*/  @P5 IMAD.U32 R147, R132, 0x10000, RZ ;  /* 0x0001000084935824 */ /* 0x000fe200078e00ff */
[----:B------:R-:W-:Y:S01]  /*2b60*/  SHF.L.U32 R134, R136, 0x10, RZ ;  /* 0x0000001088867819 */ /* 0x000fe200000006ff */
[----:B------:R-:W-:Y:S01]  /*2b70*/  @P5 IMAD.U32 R148, R32, 0x10000, RZ ;  /* 0x0001000020945824 */ /* 0x000fe200078e00ff */
[----:B------:R-:W-:Y:S01]  /*2b80*/  SHF.L.U32 R133, R76, 0x10, RZ ;  /* 0x000000104c857819 */ /* 0x000fe200000006ff */
[----:B------:R-:W-:Y:S01]  /*2b90*/  @!P5 IMAD.MOV.U32 R135, RZ, RZ, R144 ;  /* 0x000000ffff87d224 */ /* 0x000fe200078e0090 */
[----:B------:R-:W-:Y:S01]  /*2ba0*/  SHF.L.U32 R136, R146, 0x10, RZ ;  /* 0x0000001092887819 */ /* 0x000fe200000006ff */
[----:B----4-:R-:W-:Y:S01]  /*2bb0*/  @P5 FFMA.FTZ R134, R145, R140, R134 ;  /* 0x0000008c91865223 */ /* 0x010fe20000010086 */
[----:B------:R-:W-:Y:S01]  /*2bc0*/  @!P5 MOV R132, R79 ;  /* 0x0000004f0084d202 */ /* 0x000fe20000000f00 */
[----:B-----5:R-:W-:Y:S01]  /*2bd0*/  @P5 FFMA.FTZ R135, R149, R141, R144 ;  /* 0x0000008d95875223 */ /* 0x020fe20000010090 */
[----:B------:R-:W-:Y:S01]  /*2be0*/  @P5 FFMA.FTZ R133, R78, R143, R133 ;  /* 0x0000008f4e855223 */ /* 0x000fe20000010085 */
[----:B------:R-:W-:Y:S01]  /*2bf0*/  @P5 FFMA.FTZ R132, R148, R142, R79 ;  /* 0x0000008e94845223 */ /* 0x000fe2000001004f */
[----:B------:R-:W-:Y:S01]  /*2c00*/  F2FP.BF16.F32.PACK_AB R78, RZ, R114 ;  /* 0x00000072ff4e723e */ /* 0x000fe200000010ff */
[----:B0-----:R-:W-:Y:S01]  /*2c10*/  @P5 FFMA.FTZ R136, R147, R77, R136 ;  /* 0x0000004d93885223 */ /* 0x001fe20000010088 */
        /* <DEDUP_REMOVED lines=12> */
.L_x_83:
[----:B0123--:R-:W0:Y:S01]  /*2ce0*/  @P5 LDC R79, c[0x0][0x40c] ;  /* 0x00010300ff4f5b82 */ /* 0x00fe220000000800 */
[----:B------:R-:W-:Y:S01]  /*2cf0*/  @P5 SHF.L.U32 R104, R133, 0x10, RZ ;  /* 0x0000001085685819 */ /* 0x000fe200000006ff */
[----:B------:R-:W-:Y:S01]  /*2d00*/  HFMA2 R133, -RZ, RZ, 0, 0 ;  /* 0x00000000ff857431 */ /* 0x000fe200000001ff */
[----:B------:R-:W-:Y:S01]  /*2d10*/  @P5 SHF.L.U32 R76, R134, 0x10, RZ ;  /* 0x00000010864c5819 */ /* 0x000fe200000006ff */
[----:B------:R-:W-:Y:S01]  /*2d20*/  @P5 IMAD.U32 R78, R114, 0x10000, RZ ;  /* 0x00010000724e5824 */ /* 0x000fe200078e00ff */
[----:B------:R-:W-:Y:S01]  /*2d30*/  @P5 SHF.L.U32 R144, R132, 0x10, RZ ;  /* 0x0000001084905819 */ /* 0x000fe200000006ff */
[----:B------:R-:W-:Y:S01]  /*2d40*/  IMAD.MOV.U32 R114, RZ, RZ, RZ ;  /* 0x000000ffff727224 */ /* 0x000fe200078e00ff */
[----:B------:R-:W-:Y:S01]  /*2d50*/  MOV R134, RZ ;  /* 0x000000ff00867202 */ /* 0x000fe20000000f00 */
[----:B------:R-:W1:Y:S01]  /*2d60*/  @P5 LDC R115, c[0x0][0x40c] ;  /* 0x00010300ff735b82 */ /* 0x000e620000000800 */
[----:B------:R-:W-:Y:S01]  /*2d70*/  HFMA2 R132, -RZ, RZ, 0, 0 ;  /* 0x00000000ff847431 */ /* 0x000fe200000001ff */
[----:B------:R-:W-:Y:S01]  /*2d80*/  @P5 SHF.L.U32 R142, R35, 0x10, RZ ;  /* 0x00000010238e5819 */ /* 0x000fe200000006ff */
[----:B------:R-:W-:-:S05]  /*2d90*/  IMAD.MOV.U32 R136, RZ, RZ, RZ ;  /* 0x000000ffff887224 */ /* 0x000fca00078e00ff */
[----:B------:R-:W2:Y:S08]  /*2da0*/  @P5 LDC R135, c[0x0][0x40c] ;  /* 0x00010300ff875b82 */ /* 0x000eb00000000800 */
[----:B------:R-:W3:Y:S01]  /*2db0*/  @P5 LDC R77, c[0x0][0x40c] ;  /* 0x00010300ff4d5b82 */ /* 0x000ee20000000800 */
[----:B0-----:R-:W-:Y:S01]  /*2dc0*/  @P5 FMUL.FTZ R133, R76, R79 ;  /* 0x0000004f4c855220 */ /* 0x001fe20000410000 */
[----:B------:R-:W-:Y:S01]  /*2dd0*/  @P5 SHF.L.U32 R76, R32, 0x10, RZ ;  /* 0x00000010204c5819 */ /* 0x000fe200000006ff */
[----:B------:R-:W-:-:S05]  /*2de0*/  @P5 IMAD.U32 R79, R34, 0x10000, RZ ;  /* 0x00010000224f5824 */ /* 0x000fca00078e00ff */
[----:B------:R-:W0:Y:S01]  /*2df0*/  @P5 LDC R141, c[0x0][0x40c] ;  /* 0x00010300ff8d5b82 */ /* 0x000e220000000800 */
[----:B-1----:R-:W-:Y:S01]  /*2e00*/  @P5 FMUL.FTZ R114, R78, R115 ;  /* 0x000000734e725220 */ /* 0x002fe20000410000 */
[----:B------:R-:W-:Y:S02]  /*2e10*/  @P5 SHF.L.U32 R78, R33, 0x10, RZ ;  /* 0x00000010214e5819 */ /* 0x000fe400000006ff */
[----:B------:R-:W-:-:S04]  /*2e20*/  MOV R115, RZ ;  /* 0x000000ff00737202 */ /* 0x000fc80000000f00 */
[----:B------:R-:W1:Y:S01]  /*2e30*/  @P5 LDC R145, c[0x0][0x40c] ;  /* 0x00010300ff915b82 */ /* 0x000e620000000800 */
[----:B--2---:R-:W-:Y:S01]  /*2e40*/  @P5 FMUL.FTZ R134, R104, R135 ;  /* 0x0000008768865220 */ /* 0x004fe20000410000 */
[----:B------:R-:W-:Y:S02]  /*2e50*/  HFMA2 R135, -RZ, RZ, 0, 0 ;  /* 0x00000000ff877431 */ /* 0x000fe400000001ff */
[----:B------:R-:W-:-:S04]  /*2e60*/  IMAD.MOV.U32 R104, RZ, RZ, RZ ;  /* 0x000000ffff687224 */ /* 0x000fc800078e00ff */
[----:B------:R-:W2:Y:S01]  /*2e70*/  @P5 LDC R140, c[0x0][0x40c] ;  /* 0x00010300ff8c5b82 */ /* 0x000ea20000000800 */
[----:B---3--:R-:W-:Y:S01]  /*2e80*/  @P5 FMUL.FTZ R132, R76, R77 ;  /* 0x0000004d4c845220 */ /* 0x008fe20000410000 */
[----:B------:R-:W-:-:S04]  /*2e90*/  F2FP.BF16.F32.PACK_AB R77, RZ, R133 ;  /* 0x00000085ff4d723e */ /* 0x000fc800000010ff */
[----:B------:R-:W-:Y:S02]  /*2ea0*/  F2FP.BF16.F32.PACK_AB R76, RZ, R132 ;  /* 0x00000084ff4c723e */ /* 0x000fe400000010ff */
[----:B------:R-:W3:Y:S01]  /*2eb0*/  @P5 LDC R143, c[0x0][0x40c] ;  /* 0x00010300ff8f5b82 */ /* 0x000ee20000000800 */
[----:B0-----:R-:W-:Y:S01]  /*2ec0*/  @P5 FMUL.FTZ R104, R78, R141 ;  /* 0x0000008d4e685220 */ /* 0x001fe20000410000 */
[----:B------:R-:W-:Y:S02]  /*2ed0*/  F2FP.BF16.F32.PACK_AB R141, RZ, R134 ;  /* 0x00000086ff8d723e */ /* 0x000fe400000010ff */
[----:B------:R-:W-:Y:S02]  /*2ee0*/  PRMT R76, R76, 0x5410, R77 ;  /* 0x000054104c4c7816 */ /* 0x000fe4000000004d */
[----:B------:R-:W-:Y:S01]  /*2ef0*/  F2FP.BF16.F32.PACK_AB R78, RZ, R104 ;  /* 0x00000068ff4e723e */ /* 0x000fe200000010ff */
[----:B-1----:R-:W-:Y:S01]  /*2f00*/  @P5 FMUL.FTZ R136, R144, R145 ;  /* 0x0000009190885220 */ /* 0x002fe20000410000 */
[----:B--2---:R-:W-:Y:S01]  /*2f10*/  @P5 FMUL.FTZ R115, R79, R140 ;  /* 0x0000008c4f735220 */ /* 0x004fe20000410000 */
[----:B------:R-:W-:-:S04]  /*2f20*/  F2FP.BF16.F32.PACK_AB R79, RZ, R114 ;  /* 0x00000072ff4f723e */ /* 0x000fc800000010ff */
[----:B------:R-:W-:Y:S02]  /*2f30*/  F2FP.BF16.F32.PACK_AB R140, RZ, R115 ;  /* 0x00000073ff8c723e */ /* 0x000fe400000010ff */
[----:B------:R-:W-:Y:S01]  /*2f40*/  PRMT R77, R78, 0x5410, R79 ;  /* 0x000054104e4d7816 */ /* 0x000fe2000000004f */
[----:B---3--:R-:W-:Y:S01]  /*2f50*/  @P5 FMUL.FTZ R135, R142, R143 ;  /* 0x0000008f8e875220 */ /* 0x008fe20000410000 */
[----:B------:R-:W-:Y:S02]  /*2f60*/  F2FP.BF16.F32.PACK_AB R143, RZ, R136 ;  /* 0x00000088ff8f723e */ /* 0x000fe400000010ff */
[----:B------:R-:W-:Y:S02]  /*2f70*/  PRMT R78, R140, 0x5410, R141 ;  /* 0x000054108c4e7816 */ /* 0x000fe4000000008d */
[----:B------:R-:W-:-:S04]  /*2f80*/  F2FP.BF16.F32.PACK_AB R142, RZ, R135 ;  /* 0x00000087ff8e723e */ /* 0x000fc800000010ff */
[----:B------:R-:W-:-:S07]  /*2f90*/  PRMT R79, R142, 0x5410, R143 ;  /* 0x000054108e4f7816 */ /* 0x000fce000000008f */
.L_x_84:
[----:B------:R-:W0:Y:S02]  /*2fa0*/  LDC.64 R140, c[0x0][0x3a8] ;  /* 0x0000ea00ff8c7b82 */ /* 0x000e240000000a00 */
[----:B0-----:R-:W-:-:S05]  /*2fb0*/  IMAD.WIDE.U32 R140, R139, 0x10, R140 ;  /* 0x000000108b8c7825 */ /* 0x001fca00078e008c */
[----:B------:R4:W-:Y:S02]  /*2fc0*/  STG.E.128 desc[UR6][R140.64], R76 ;  /* 0x0000004c8c007986 */ /* 0x0009e4000c101d06 */
.L_x_81:
[----:B------:R-:W-:Y:S05]  /*2fd0*/  BSYNC.RECONVERGENT B0 ;  /* 0x0000000000007941 */ /* 0x000fea0003800200 */
.L_x_80:
[----:B01234-:R-:W-:Y:S01]  /*2fe0*/  FADD.FTZ R77, RZ, R116 ;  /* 0x00000074ff4d7221 */ /* 0x01ffe20000010000 */
[C---:B------:R-:W-:Y:S01]  /*2ff0*/  ISETP.GT.U32.AND P5, PT, R5.reuse, 0xff, PT ;  /* 0x000000ff0500780c */ /* 0x040fe20003fa4070 */
[----:B------:R-:W0:Y:S01]  /*3000*/  S2UR UR5, SR_CgaCtaId ;  /* 0x00000000000579c3 */ /* 0x000e220000008800 */
[C---:B------:R-:W-:Y:S01]  /*3010*/  ISETP.GT.U32.AND P6, PT, R5.reuse, 0x17f, PT ;  /* 0x0000017f0500780c */ /* 0x040fe20003fc4070 */
[----:B------:R-:W-:Y:S01]  /*3020*/  FADD.FTZ R76, R96, R77 ;  /* 0x0000004d604c7221 */ /* 0x000fe20000010000 */
[----:B------:R-:W-:Y:S01]  /*3030*/  P2R R78, PR, RZ, 0x2 ;  /* 0x00000002ff4e7803 */ /* 0x000fe20000000000 */
[----:B------:R-:W-:Y:S01]  /*3040*/  UMOV UR4, 0x400 ;  /* 0x0000040000047882 */ /* 0x000fe20000000000 */
[----:B------:R-:W-:Y:S01]  /*3050*/  ISETP.GT.U32.AND P1, PT, R5, 0x1ff, PT ;  /* 0x000001ff0500780c */ /* 0x000fe20003f24070 */
[----:B------:R-:W-:-:S04]  /*3060*/  FADD.FTZ R77, R97, R76 ;  /* 0x0000004c614d7221 */ /* 0x000fc80000010000 */
        /* <DEDUP_REMOVED lines=71> */
[----:B------:R-:W-:-:S05]  /*34e0*/  FFMA.FTZ R77, R140, R140, R77 ;  /* 0x0000008c8c4d7223 */ /* 0x000fca000001004d */
        /* <DEDUP_REMOVED lines=66> */
[----:B------:R-:W0:Y:S02]  /*3910*/  SHFL.BFLY PT, R78, R77, 0x1, 0x1f ;  /* 0x0c201f004d4e7f89 */ /* 0x000e2400000e0000 */
[----:B0-----:R-:W-:-:S07]  /*3920*/  FADD.FTZ R78, R77, R78 ;  /* 0x0000004e4d4e7221 */ /* 0x001fce0000010000 */
[----:B------:R-:W-:Y:S01]  /*3930*/  @!P5 SHF.R.U32.HI R77, RZ, 0x2, R0 ;  /* 0x00000002ff4dd819 */ /* 0x000fe20000011600 */
[----:B------:R-:W0:Y:S02]  /*3940*/  SHFL.BFLY PT, R79, R78, 0x2, 0x1f ;  /* 0x0c401f004e4f7f89 */ /* 0x000e2400000e0000 */
[----:B0-----:R-:W-:Y:S01]  /*3950*/  FADD.FTZ R79, R78, R79 ;  /* 0x0000004f4e4f7221 */ /* 0x001fe20000010000 */
[----:B------:R-:W-:-:S04]  /*3960*/  @!P5 LOP3.LUT R78, R77, 0x18, RZ, 0xc0, !PT ;  /* 0x000000184d4ed812 */ /* 0x000fc800078ec0ff */
[----:B------:R-:W0:Y:S02]  /*3970*/  SHFL.BFLY PT, R140, R79, 0x4, 0x1f ;  /* 0x0c801f004f8c7f89 */ /* 0x000e2400000e0000 */
[----:B0-----:R-:W-:Y:S01]  /*3980*/  FADD.FTZ R140, R79, R140 ;  /* 0x0000008c4f8c7221 */ /* 0x001fe20000010000 */
[----:B------:R-:W-:-:S04]  /*3990*/  IMAD.MOV.U32 R79, RZ, RZ, RZ ;  /* 0x000000ffff4f7224 */ /* 0x000fc800078e00ff */
[----:B------:R-:W0:Y:S02]  /*39a0*/  SHFL.BFLY PT, R139, R140, 0x8, 0x1f ;  /* 0x0d001f008c8b7f89 */ /* 0x000e2400000e0000 */
[----:B0-----:R-:W-:-:S05]  /*39b0*/  FADD.FTZ R139, R140, R139 ;  /* 0x0000008b8c8b7221 */ /* 0x001fca0000010000 */
[----:B------:R-:W0:Y:S02]  /*39c0*/  SHFL.BFLY PT, R142, R139, 0x10, 0x1f ;  /* 0x0e001f008b8e7f89 */ /* 0x000e2400000e0000 */
[----:B0-----:R-:W-:-:S05]  /*39d0*/  FADD.FTZ R77, R139, R142 ;  /* 0x0000008e8b4d7221 */ /* 0x001fca0000010000 */
[----:B------:R0:W-:Y:S01]  /*39e0*/  @!P5 STS.64 [R78+UR4], R76 ;  /* 0x0000004c4e00d988 */ /* 0x0001e20008000a04 */
[----:B------:R-:W-:Y:S01]  /*39f0*/  BAR.SYNC.DEFER_BLOCKING 0x0 ;  /* 0x0000000000007b1d */ /* 0x000fe20000010000 */
[----:B------:R-:W-:Y:S02]  /*3a00*/  ISETP.GT.U32.AND P5, PT, R3, 0x3, PT ;  /* 0x000000030300780c */ /* 0x000fe40003fa4070 */
[----:B0-----:R-:W-:-:S11]  /*3a10*/  CS2R R76, SRZ ;  /* 0x00000000004c7805 */ /* 0x001fd6000001ff00 */
[----:B------:R-:W-:Y:S02]  /*3a20*/  @!P5 LEA R139, R3, UR4, 0x3 ;  /* 0x00000004038bdc11 */ /* 0x000fe4000f8e18ff */
[----:B------:R-:W-:-:S05]  /*3a30*/  @!P5 MOV R79, R6 ;  /* 0x00000006004fd202 */ /* 0x000fca0000000f00 */
[----:B------:R-:W0:Y:S04]  /*3a40*/  SHFL.DOWN PT, R140, R79, 0x2, 0x1f ;  /* 0x08401f004f8c7f89 */ /* 0x000e2800000e0000 */
[----:B------:R1:W2:Y:S01]  /*3a50*/  @!P5 LDS.64 R76, [R139] ;  /* 0x000000008b4cd984 */ /* 0x0002a20000000a00 */
[----:B------:R-:W-:Y:S02]  /*3a60*/  ISETP.NE.AND P5, PT, R0, RZ, PT ;  /* 0x000000ff0000720c */ /* 0x000fe40003fa5270 */
[-C--:B-1----:R-:W-:Y:S02]  /*3a70*/  I2FP.F32.S32 R139, R79.reuse ;  /* 0x0000004f008b7245 */ /* 0x082fe40000201400 */
[----:B0-----:R-:W-:Y:S02]  /*3a80*/  IADD3 R142, PT, PT, R140, R79, RZ ;  /* 0x0000004f8c8e7210 */ /* 0x001fe40007ffe0ff */
[----:B------:R-:W-:-:S02]  /*3a90*/  I2FP.F32.S32 R140, R140 ;  /* 0x0000008c008c7245 */ /* 0x000fc40000201400 */
[----:B------:R-:W-:Y:S01]  /*3aa0*/  I2FP.F32.S32 R143, R142 ;  /* 0x0000008e008f7245 */ /* 0x000fe20000201400 */
[----:B------:R-:W0:Y:S03]  /*3ab0*/  SHFL.DOWN PT, R145, R142, 0x1, 0x1f ;  /* 0x08201f008e917f89 */ /* 0x000e2600000e0000 */
[----:B------:R-:W1:Y:S01]  /*3ac0*/  MUFU.RCP R144, R143 ;  /* 0x0000008f00907308 */ /* 0x000e620000001000 */
[----:B--2---:R-:W2:Y:S04]  /*3ad0*/  SHFL.DOWN PT, R141, R76, 0x2, 0x1f ;  /* 0x08401f004c8d7f89 */ /* 0x004ea800000e0000 */
[----:B------:R-:W3:Y:S01]  /*3ae0*/  SHFL.DOWN PT, R78, R77, 0x2, 0x1f ;  /* 0x08401f004d4e7f89 */ /* 0x000ee200000e0000 */
[----:B0-----:R-:W-:Y:S01]  /*3af0*/  IMAD.IADD R142, R142, 0x1, R145 ;  /* 0x000000018e8e7824 */ /* 0x001fe200078e0291 */
[----:B------:R-:W-:-:S04]  /*3b00*/  I2FP.F32.S32 R145, R145 ;  /* 0x0000009100917245 */ /* 0x000fc80000201400 */
[----:B------:R-:W-:-:S06]  /*3b10*/  I2FP.F32.S32 R142, R142 ;  /* 0x0000008e008e7245 */ /* 0x000fcc0000201400 */
[----:B------:R-:W0:Y:S01]  /*3b20*/  MUFU.RCP R142, R142 ;  /* 0x0000008e008e7308 */ /* 0x000e220000001000 */
[C---:B--2---:R-:W-:Y:S01]  /*3b30*/  FMUL.FTZ R146, R141.reuse, R140 ;  /* 0x0000008c8d927220 */ /* 0x044fe20000410000 */
[----:B------:R-:W-:-:S03]  /*3b40*/  FADD.FTZ R141, -R141, R76 ;  /* 0x0000004c8d8d7221 */ /* 0x000fc60000010100 */
[----:B------:R-:W-:Y:S01]  /*3b50*/  FFMA.FTZ R79, R139, R76, R146 ;  /* 0x0000004c8b4f7223 */ /* 0x000fe20000010092 */
[----:B------:R-:W-:Y:S01]  /*3b60*/  FMUL.FTZ R141, R141, R141 ;  /* 0x0000008d8d8d7220 */ /* 0x000fe20000410000 */
[----:B---3--:R-:W-:Y:S02]  /*3b70*/  FADD.FTZ R77, R78, R77 ;  /* 0x0000004d4e4d7221 */ /* 0x008fe40000010000 */
[----:B-1----:R-:W-:Y:S01]  /*3b80*/  FMUL.FTZ R76, R144, R79 ;  /* 0x0000004f904c7220 */ /* 0x002fe20000410000 */
[----:B------:R-:W-:-:S04]  /*3b90*/  FMUL.FTZ R141, R141, R139 ;  /* 0x0000008b8d8d7220 */ /* 0x000fc80000410000 */
[----:B------:R-:W1:Y:S01]  /*3ba0*/  SHFL.DOWN PT, R79, R76, 0x1, 0x1f ;  /* 0x08201f004c4f7f89 */ /* 0x000e6200000e0000 */
[----:B------:R-:W-:-:S04]  /*3bb0*/  FMUL.FTZ R141, R141, R140 ;  /* 0x0000008c8d8d7220 */ /* 0x000fc80000410000 */
[----:B------:R-:W-:-:S05]  /*3bc0*/  FFMA.FTZ R77, R144, R141, R77 ;  /* 0x0000008d904d7223 */ /* 0x000fca000001004d */
[----:B------:R-:W2:Y:S01]  /*3bd0*/  SHFL.DOWN PT, R78, R77, 0x1, 0x1f ;  /* 0x08201f004d4e7f89 */ /* 0x000ea200000e0000 */
[----:B-1----:R-:W-:Y:S01]  /*3be0*/  FADD.FTZ R139, R76, -R79 ;  /* 0x8000004f4c8b7221 */ /* 0x002fe20000010000 */
[----:B------:R-:W-:-:S03]  /*3bf0*/  FMUL.FTZ R144, R79, R145 ;  /* 0x000000914f907220 */ /* 0x000fc60000410000 */
[----:B------:R-:W-:Y:S01]  /*3c00*/  FMUL.FTZ R140, R139, R139 ;  /* 0x0000008b8b8c7220 */ /* 0x000fe20000410000 */
[----:B------:R-:W-:-:S03]  /*3c10*/  FFMA.FTZ R79, R143, R76, R144 ;  /* 0x0000004c8f4f7223 */ /* 0x000fc60000010090 */
[----:B------:R-:W-:Y:S01]  /*3c20*/  FMUL.FTZ R140, R143, R140 ;  /* 0x0000008c8f8c7220 */ /* 0x000fe20000410000 */
[----:B0-----:R-:W-:Y:S01]  /*3c30*/  FMUL.FTZ R139, R142, R79 ;  /* 0x0000004f8e8b7220 */ /* 0x001fe20000410000 */
[----:B--2---:R-:W-:Y:S01]  /*3c40*/  FADD.FTZ R79, R77, R78 ;  /* 0x0000004e4d4f7221 */ /* 0x004fe20000010000 */
[----:B------:R-:W0:Y:S01]  /*3c50*/  LDC R143, c[0x0][0x448] ;  /* 0x00011200ff8f7b82 */ /* 0x000e220000000800 */
[----:B------:R-:W-:-:S03]  /*3c60*/  FMUL.FTZ R140, R140, R145 ;  /* 0x000000918c8c7220 */ /* 0x000fc60000410000 */
[----:B------:R-:W1:Y:S01]  /*3c70*/  SHFL.IDX PT, R139, R139, RZ, 0x1f ;  /* 0x00001fff8b8b7589 */ /* 0x000e6200000e0000 */
[----:B------:R-:W-:-:S03]  /*3c80*/  FFMA.FTZ R142, R142, R140, R79 ;  /* 0x0000008c8e8e7223 */ /* 0x000fc6000001004f */
[----:B------:R-:W2:Y:S03]  /*3c90*/  @!P5 LDC.64 R78, c[0x0][0x3c0] ;  /* 0x0000f000ff4edb82 */ /* 0x000ea60000000a00 */
[----:B------:R-:W0:Y:S05]  /*3ca0*/  SHFL.IDX PT, R142, R142, RZ, 0x1f ;  /* 0x00001fff8e8e7589 */ /* 0x000e2a00000e0000 */
[----:B------:R-:W3:Y:S01]  /*3cb0*/  @!P5 LDC.64 R76, c[0x0][0x3c8] ;  /* 0x0000f200ff4cdb82 */ /* 0x000ee20000000a00 */
[----:B-1----:R-:W-:Y:S01]  /*3cc0*/  FMUL.FTZ R140, R139, R139 ;  /* 0x0000008b8b8c7220 */ /* 0x002fe20000410000 */
[----:B--2---:R-:W-:-:S04]  /*3cd0*/  @!P5 IMAD.WIDE R78, R4, 0x4, R78 ;  /* 0x00000004044ed825 */ /* 0x004fc800078e024e */
[----:B------:R-:W-:Y:S01]  /*3ce0*/  FSEL R141, R140, RZ, P6 ;  /* 0x000000ff8c8d7208 */ /* 0x000fe20003000000 */
[----:B0-----:R-:W-:Y:S01]  /*3cf0*/  FFMA.FTZ R140, R142, UR10, R143 ;  /* 0x0000000a8e8c7c23 */ /* 0x001fe2000801008f */
[----:B------:R0:W-:Y:S03]  /*3d00*/  @!P5 STG.E desc[UR6][R78.64], R139 ;  /* 0x0000008b4e00d986 */ /* 0x0001e6000c101906 */
[----:B------:R-:W-:Y:S01]  /*3d10*/  FADD.FTZ R140, R140, R141 ;  /* 0x0000008d8c8c7221 */ /* 0x000fe20000010000 */
[----:B---3--:R-:W-:-:S05]  /*3d20*/  @!P5 IMAD.WIDE R76, R4, 0x4, R76 ;  /* 0x00000004044cd825 */ /* 0x008fca00078e024c */
[----:B------:R-:W1:Y:S02]  /*3d30*/  MUFU.RSQ R140, R140 ;  /* 0x0000008c008c7308 */ /* 0x000e640000001400 */
[----:B-1----:R0:W-:Y:S01]  /*3d40*/  @!P5 STG.E desc[UR6][R76.64], R140 ;  /* 0x0000008c4c00d986 */ /* 0x0021e2000c101906 */
[----:B-----5:R-:W-:-:S13]  /*3d50*/  ISETP.GE.AND P5, PT, R138, 0x1, PT ;  /* 0x000000018a00780c */ /* 0x020fda0003fa6270 */
[----:B0-----:R-:W-:Y:S05]  /*3d60*/  @!P5 BRA `(.L_x_85) ;  /* 0x000000100010d947 */ /* 0x001fea0003800000 */
[----:B------:R-:W-:Y:S01]  /*3d70*/  IADD3 R138, PT, PT, R138, -0x1, RZ ;  /* 0xffffffff8a8a7810 */ /* 0x000fe20007ffe0ff */
[----:B------:R-:W-:Y:S04]  /*3d80*/  BSSY.RECONVERGENT B0, `(.L_x_86) ;  /* 0x0000037000007945 */ /* 0x000fe80003800200 */
[----:B------:R-:W-:Y:S01]  /*3d90*/  IMAD R138, R138, R137, RZ ;  /* 0x000000898a8a7224 */ /* 0x000fe200078e02ff */
[----:B------:R-:W-:-:S04]  /*3da0*/  FSEL R137, R139, RZ, !P6 ;  /* 0x000000ff8b897208 */ /* 0x000fc80007000000 */
[----:B------:R-:W-:-:S04]  /*3db0*/  SHF.R.S32.HI R77, RZ, 0x1f, R138 ;  /* 0x0000001fff4d7819 */ /* 0x000fc8000001148a */
[----:B------:R-:W-:-:S04]  /*3dc0*/  LEA.HI R77, R77, R138, RZ, 0x3 ;  /* 0x0000008a4d4d7211 */ /* 0x000fc800078f18ff */
[----:B------:R-:W-:Y:S01]  /*3dd0*/  LEA.HI.SX32 R141, R77, R2, 0x1d ;  /* 0x000000024d8d7211 */ /* 0x000fe200078feaff */
[----:B------:R-:W-:Y:S06]  /*3de0*/  @!P0 BRA `(.L_x_87) ;  /* 0x0000000000c08947 */ /* 0x000fec0003800000 */
[--C-:B------:R-:W-:Y:S01]  /*3df0*/  FADD.FTZ R77, R116, -R137.reuse ;  /* 0x80000089744d7221 */ /* 0x100fe20000010000 */
[----:B------:R-:W-:Y:S01]  /*3e00*/  SHF.L.U32 R79, R72, 0x10, RZ ;  /* 0x00000010484f7819 */ /* 0x000fe200000006ff */
[----:B------:R-:W-:Y:S01]  /*3e10*/  FADD.FTZ R143, R97, -R137 ;  /* 0x80000089618f7221 */ /* 0x000fe20000010000 */
[----:B------:R-:W-:Y:S02]  /*3e20*/  IMAD.U32 R139, R68, 0x10000, RZ ;  /* 0x00010000448b7824 */ /* 0x000fe400078e00ff */
[C---:B------:R-:W-:Y:S01]  /*3e30*/  FMUL.FTZ R76, R140.reuse, R77 ;  /* 0x0000004d8c4c7220 */ /* 0x040fe20000410000 */
[----:B------:R-:W-:Y:S01]  /*3e40*/  SHF.L.U32 R78, R73, 0x10, RZ ;  /* 0x00000010494e7819 */ /* 0x000fe200000006ff */
[----:B------:R-:W-:Y:S01]  /*3e50*/  FMUL.FTZ R77, R140, R143 ;  /* 0x0000008f8c4d7220 */ /* 0x000fe20000410000 */
[----:B------:R-:W-:Y:S01]  /*3e60*/  SHF.L.U32 R138, R69, 0x10, RZ ;  /* 0x00000010458a7819 */ /* 0x000fe200000006ff */
[----:B------:R-:W-:Y:S01]  /*3e70*/  FFMA.FTZ R76, R76, R79, R139 ;  /* 0x0000004f4c4c7223 */ /* 0x000fe2000001008b */
[--C-:B------:R-:W-:Y:S01]  /*3e80*/  FADD.FTZ R79, R107, -R137.reuse ;  /* 0x800000896b4f7221 */ /* 0x100fe20000010000 */
[--C-:B------:R-:W-:Y:S01]  /*3e90*/  FADD.FTZ R139, R118, -R137.reuse ;  /* 0x80000089768b7221 */ /* 0x100fe20000010000 */
[----:B------:R-:W-:Y:S01]  /*3ea0*/  FADD.FTZ R145, R119, -R137 ;  /* 0x8000008977917221 */ /* 0x000fe20000010000 */
[----:B------:R-:W-:Y:S01]  /*3eb0*/  FFMA.FTZ R77, R77, R78, R138 ;  /* 0x0000004e4d4d7223 */ /* 0x000fe2000001008a */
[----:B------:R-:W-:Y:S01]  /*3ec0*/  SHF.L.U32 R138, R70, 0x10, RZ ;  /* 0x00000010468a7819 */ /* 0x000fe200000006ff */
[----:B------:R-:W-:-:S02]  /*3ed0*/  IMAD.U32 R78, R74, 0x10000, RZ ;  /* 0x000100004a4e7824 */ /* 0x000fc400078e00ff */
[C---:B------:R-:W-:Y:S01]  /*3ee0*/  FMUL.FTZ R79, R140.reuse, R79 ;  /* 0x0000004f8c4f7220 */ /* 0x040fe20000410000 */
[C---:B------:R-:W-:Y:S01]  /*3ef0*/  FMUL.FTZ R144, R140.reuse, R145 ;  /* 0x000000918c907220 */ /* 0x040fe20000410000 */
[----:B------:R-:W-:Y:S01]  /*3f00*/  FMUL.FTZ R142, R140, R139 ;  /* 0x0000008b8c8e7220 */ /* 0x000fe20000410000 */
[----:B------:R-:W-:Y:S01]  /*3f10*/  SHF.L.U32 R143, R75, 0x10, RZ ;  /* 0x000000104b8f7819 */ /* 0x000fe200000006ff */
[----:B------:R-:W-:Y:S01]  /*3f20*/  FFMA.FTZ R145, R79, R78, R138 ;  /* 0x0000004e4f917223 */ /* 0x000fe2000001008a */
[----:B------:R-:W-:Y:S01]  /*3f30*/  IMAD.U32 R147, R71, 0x10000, RZ ;  /* 0x0001000047937824 */ /* 0x000fe200078e00ff */
[----:B------:R-:W0:Y:S01]  /*3f40*/  LDC.64 R138, c[0x0][0x428] ;  /* 0x00010a00ff8a7b82 */ /* 0x000e220000000a00 */
[----:B------:R-:W-:Y:S01]  /*3f50*/  SHF.L.U32 R151, R89, 0x10, RZ ;  /* 0x0000001059977819 */ /* 0x000fe200000006ff */
[----:B------:R-:W-:Y:S01]  /*3f60*/  FADD.FTZ R79, R96, -R137 ;  /* 0x80000089604f7221 */ /* 0x000fe20000010000 */
[----:B------:R-:W-:Y:S01]  /*3f70*/  SHF.L.U32 R153, R88, 0x10, RZ ;  /* 0x0000001058997819 */ /* 0x000fe200000006ff */
[----:B------:R-:W-:Y:S01]  /*3f80*/  FFMA.FTZ R149, R142, R143, R147 ;  /* 0x0000008f8e957223 */ /* 0x000fe20000010093 */
[--C-:B------:R-:W-:Y:S01]  /*3f90*/  FADD.FTZ R143, R106, -R137.reuse ;  /* 0x800000896a8f7221 */ /* 0x100fe20000010000 */
[----:B------:R-:W-:Y:S01]  /*3fa0*/  FADD.FTZ R147, R117, -R137 ;  /* 0x8000008975937221 */ /* 0x000fe20000010000 */
[----:B------:R-:W-:Y:S01]  /*3fb0*/  SHF.L.U32 R146, R92, 0x10, RZ ;  /* 0x000000105c927819 */ /* 0x000fe200000006ff */
[----:B------:R-:W-:Y:S01]  /*3fc0*/  FFMA.FTZ R152, R144, R151, R153 ;  /* 0x0000009790987223 */ /* 0x000fe20000010099 */
[----:B------:R-:W-:Y:S01]  /*3fd0*/  SHF.L.U32 R144, R93, 0x10, RZ ;  /* 0x000000105d907819 */ /* 0x000fe200000006ff */
[----:B------:R-:W-:Y:S01]  /*3fe0*/  FMUL.FTZ R143, R140, R143 ;  /* 0x0000008f8c8f7220 */ /* 0x000fe20000410000 */
[----:B------:R-:W-:Y:S01]  /*3ff0*/  SHF.L.U32 R150, R90, 0x10, RZ ;  /* 0x000000105a967819 */ /* 0x000fe200000006ff */
[----:B------:R-:W-:Y:S01]  /*4000*/  IMAD.U32 R78, R95, 0x10000, RZ ;  /* 0x000100005f4e7824 */ /* 0x000fe200078e00ff */
[----:B------:R-:W-:Y:S01]  /*4010*/  SHF.L.U32 R142, R94, 0x10, RZ ;  /* 0x000000105e8e7819 */ /* 0x000fe200000006ff */
[----:B------:R-:W-:-:S02]  /*4020*/  IMAD.U32 R148, R91, 0x10000, RZ ;  /* 0x000100005b947824 */ /* 0x000fc400078e00ff */
[C---:B------:R-:W-:Y:S01]  /*4030*/  FMUL.FTZ R147, R140.reuse, R147 ;  /* 0x000000938c937220 */ /* 0x040fe20000410000 */
[----:B------:R-:W-:Y:S01]  /*4040*/  FMUL.FTZ R79, R140, R79 ;  /* 0x0000004f8c4f7220 */ /* 0x000fe20000410000 */
[----:B------:R-:W-:Y:S02]  /*4050*/  FFMA.FTZ R144, R143, R144, R146 ;  /* 0x000000908f907223 */ /* 0x000fe40000010092 */
[----:B------:R-:W-:Y:S01]  /*4060*/  FFMA.FTZ R148, R147, R148, R150 ;  /* 0x0000009493947223 */ /* 0x000fe20000010096 */
[----:B------:R-:W-:Y:S01]  /*4070*/  FFMA.FTZ R143, R79, R78, R142 ;  /* 0x0000004e4f8f7223 */ /* 0x000fe2000001008e */
[----:B------:R-:W-:Y:S02]  /*4080*/  F2FP.BF16.F32.PACK_AB R79, R152, R149 ;  /* 0x00000095984f723e */ /* 0x000fe400000010ff */
[----:B------:R-:W-:Y:S01]  /*4090*/  F2FP.BF16.F32.PACK_AB R77, R144, R77 ;  /* 0x0000004d904d723e */ /* 0x000fe200000010ff */
[----:B0-----:R-:W-:Y:S01]  /*40a0*/  IMAD.WIDE.U32 R138, R141, 0x10, R138 ;  /* 0x000000108d8a7825 */ /* 0x001fe200078e008a */
[----:B------:R-:W-:-:S02]  /*40b0*/  F2FP.BF16.F32.PACK_AB R78, R148, R145 ;  /* 0x00000091944e723e */ /* 0x000fc400000010ff */
[----:B------:R-:W-:Y:S01]  /*40c0*/  F2FP.BF16.F32.PACK_AB R76, R143, R76 ;  /* 0x0000004c8f4c723e */ /* 0x000fe200000010ff */
[----:B------:R-:W-:-:S04]  /*40d0*/  VIADD R141, R141, 0x80 ;  /* 0x000000808d8d7836 */ /* 0x000fc80000000000 */
[----:B------:R0:W-:Y:S03]  /*40e0*/  STG.E.128 desc[UR6][R138.64], R76 ;  /* 0x0000004c8a007986 */ /* 0x0001e6000c101d06 */
.L_x_87:
[----:B------:R-:W-:Y:S05]  /*40f0*/  BSYNC.RECONVERGENT B0 ;  /* 0x0000000000007941 */ /* 0x000fea0003800200 */
.L_x_86:
[----:B------:R-:W-:Y:S04]  /*4100*/  BSSY.RECONVERGENT B0, `(.L_x_88) ;  /* 0x0000032000007945 */ /* 0x000fe80003800200 */
[----:B------:R-:W-:Y:S05]  /*4110*/  @!P1 BRA `(.L_x_89) ;  /* 0x0000000000c09947 */ /* 0x000fea0003800000 */
[--C-:B0-----:R-:W-:Y:S01]  /*4120*/  FADD.FTZ R77, R120, -R137.reuse ;  /* 0x80000089784d7221 */ /* 0x101fe20000010000 */
[----:B------:R-:W-:Y:S01]  /*4130*/  SHF.L.U32 R79, R64, 0x10, RZ ;  /* 0x00000010404f7819 */ /* 0x000fe200000006ff */
[----:B------:R-:W-:Y:S01]  /*4140*/  FADD.FTZ R143, R99, -R137 ;  /* 0x80000089638f7221 */ /* 0x000fe20000010000 */
[----:B------:R-:W-:Y:S01]  /*4150*/  SHF.L.U32 R139, R60, 0x10, RZ ;  /* 0x000000103c8b7819 */ /* 0x000fe200000006ff */
[C---:B------:R-:W-:Y:S01]  /*4160*/  FMUL.FTZ R76, R140.reuse, R77 ;  /* 0x0000004d8c4c7220 */ /* 0x040fe20000410000 */
[----:B------:R-:W-:Y:S01]  /*4170*/  SHF.L.U32 R138, R61, 0x10, RZ ;  /* 0x000000103d8a7819 */ /* 0x000fe200000006ff */
[----:B------:R-:W-:Y:S02]  /*4180*/  IMAD.U32 R78, R65, 0x10000, RZ ;  /* 0x00010000414e7824 */ /* 0x000fe400078e00ff */
[----:B------:R-:W-:Y:S01]  /*4190*/  FMUL.FTZ R77, R140, R143 ;  /* 0x0000008f8c4d7220 */ /* 0x000fe20000410000 */
[----:B------:R-:W-:Y:S01]  /*41a0*/  FFMA.FTZ R76, R76, R79, R139 ;  /* 0x0000004f4c4c7223 */ /* 0x000fe2000001008b */
[--C-:B------:R-:W-:Y:S01]  /*41b0*/  FADD.FTZ R79, R109, -R137.reuse ;  /* 0x800000896d4f7221 */ /* 0x100fe20000010000 */
[----:B------:R-:W-:Y:S01]  /*41c0*/  FADD.FTZ R139, R122, -R137 ;  /* 0x800000897a8b7221 */ /* 0x000fe20000010000 */
[----:B------:R-:W-:Y:S01]  /*41d0*/  FFMA.FTZ R77, R77, R78, R138 ;  /* 0x0000004e4d4d7223 */ /* 0x000fe2000001008a */
[----:B------:R-:W-:Y:S01]  /*41e0*/  SHF.L.U32 R78, R66, 0x10, RZ ;  /* 0x00000010424e7819 */ /* 0x000fe200000006ff */
[----:B------:R-:W-:-:S02]  /*41f0*/  IMAD.U32 R138, R62, 0x10000, RZ ;  /* 0x000100003e8a7824 */ /* 0x000fc400078e00ff */
[--C-:B------:R-:W-:Y:S01]  /*4200*/  FADD.FTZ R145, R123, -R137.reuse ;  /* 0x800000897b917221 */ /* 0x100fe20000010000 */
[C---:B------:R-:W-:Y:S01]  /*4210*/  FMUL.FTZ R79, R140.reuse, R79 ;  /* 0x0000004f8c4f7220 */ /* 0x040fe20000410000 */
[C---:B------:R-:W-:Y:S01]  /*4220*/  FMUL.FTZ R142, R140.reuse, R139 ;  /* 0x0000008b8c8e7220 */ /* 0x040fe20000410000 */
[----:B------:R-:W-:Y:S01]  /*4230*/  SHF.L.U32 R143, R67, 0x10, RZ ;  /* 0x00000010438f7819 */ /* 0x000fe200000006ff */
[----:B------:R-:W-:Y:S01]  /*4240*/  FMUL.FTZ R144, R140, R145 ;  /* 0x000000918c907220 */ /* 0x000fe20000410000 */
[----:B------:R-:W-:Y:S01]  /*4250*/  FFMA.FTZ R145, R79, R78, R138 ;  /* 0x0000004e4f917223 */ /* 0x000fe2000001008a */
[----:B------:R-:W-:Y:S01]  /*4260*/  SHF.L.U32 R147, R63, 0x10, RZ ;  /* 0x000000103f937819 */ /* 0x000fe200000006ff */
[----:B------:R-:W0:Y:S01]  /*4270*/  LDC.64 R138, c[0x0][0x428] ;  /* 0x00010a00ff8a7b82 */ /* 0x000e220000000a00 */
[----:B------:R-:W-:Y:S01]  /*4280*/  SHF.L.U32 R153, R31, 0x10, RZ ;  /* 0x000000101f997819 */ /* 0x000fe200000006ff */
[----:B------:R-:W-:Y:S02]  /*4290*/  IMAD.U32 R151, R80, 0x10000, RZ ;  /* 0x0001000050977824 */ /* 0x000fe400078e00ff */
[----:B------:R-:W-:Y:S01]  /*42a0*/  FADD.FTZ R79, R98, -R137 ;  /* 0x80000089624f7221 */ /* 0x000fe20000010000 */
[----:B------:R-:W-:Y:S01]  /*42b0*/  FFMA.FTZ R149, R142, R143, R147 ;  /* 0x0000008f8e957223 */ /* 0x000fe20000010093 */
[--C-:B------:R-:W-:Y:S01]  /*42c0*/  FADD.FTZ R143, R108, -R137.reuse ;  /* 0x800000896c8f7221 */ /* 0x100fe20000010000 */
[----:B------:R-:W-:Y:S01]  /*42d0*/  FADD.FTZ R147, R121, -R137 ;  /* 0x8000008979937221 */ /* 0x000fe20000010000 */
[----:B------:R-:W-:Y:S01]  /*42e0*/  FFMA.FTZ R152, R144, R151, R153 ;  /* 0x0000009790987223 */ /* 0x000fe20000010099 */
[----:B------:R-:W-:Y:S01]  /*42f0*/  SHF.L.U32 R146, R83, 0x10, RZ ;  /* 0x0000001053927819 */ /* 0x000fe200000006ff */
[----:B------:R-:W-:Y:S01]  /*4300*/  IMAD.U32 R144, R84, 0x10000, RZ ;  /* 0x0001000054907824 */ /* 0x000fe200078e00ff */
[----:B------:R-:W-:Y:S01]  /*4310*/  SHF.L.U32 R78, R87, 0x10, RZ ;  /* 0x00000010574e7819 */ /* 0x000fe200000006ff */
[----:B------:R-:W-:Y:S01]  /*4320*/  FMUL.FTZ R143, R140, R143 ;  /* 0x0000008f8c8f7220 */ /* 0x000fe20000410000 */
[----:B------:R-:W-:Y:S01]  /*4330*/  SHF.L.U32 R148, R82, 0x10, RZ ;  /* 0x0000001052947819 */ /* 0x000fe200000006ff */
[----:B------:R-:W-:Y:S01]  /*4340*/  IMAD.U32 R150, R81, 0x10000, RZ ;  /* 0x0001000051967824 */ /* 0x000fe200078e00ff */
[----:B------:R-:W-:Y:S01]  /*4350*/  SHF.L.U32 R142, R85, 0x10, RZ ;  /* 0x00000010558e7819 */ /* 0x000fe200000006ff */
[C---:B------:R-:W-:Y:S01]  /*4360*/  FMUL.FTZ R147, R140.reuse, R147 ;  /* 0x000000938c937220 */ /* 0x040fe20000410000 */
[----:B------:R-:W-:Y:S01]  /*4370*/  FMUL.FTZ R79, R140, R79 ;  /* 0x0000004f8c4f7220 */ /* 0x000fe20000410000 */
[----:B------:R-:W-:-:S02]  /*4380*/  FFMA.FTZ R144, R143, R144, R146 ;  /* 0x000000908f907223 */ /* 0x000fc40000010092 */
[----:B------:R-:W-:Y:S01]  /*4390*/  FFMA.FTZ R148, R147, R148, R150 ;  /* 0x0000009493947223 */ /* 0x000fe20000010096 */
[----:B------:R-:W-:Y:S01]  /*43a0*/  FFMA.FTZ R143, R79, R78, R142 ;  /* 0x0000004e4f8f7223 */ /* 0x000fe2000001008e */
[----:B------:R-:W-:Y:S02]  /*43b0*/  F2FP.BF16.F32.PACK_AB R79, R152, R149 ;  /* 0x00000095984f723e */ /* 0x000fe400000010ff */
[----:B------:R-:W-:Y:S01]  /*43c0*/  F2FP.BF16.F32.PACK_AB R77, R144, R77 ;  /* 0x0000004d904d723e */ /* 0x000fe200000010ff */
[----:B0-----:R-:W-:Y:S01]  /*43d0*/  IMAD.WIDE.U32 R138, R141, 0x10, R138 ;  /* 0x000000108d8a7825 */ /* 0x001fe200078e008a */
[----:B------:R-:W-:Y:S02]  /*43e0*/  F2FP.BF16.F32.PACK_AB R78, R148, R145 ;  /* 0x00000091944e723e */ /* 0x000fe400000010ff */
[----:B------:R-:W-:Y:S02]  /*43f0*/  F2FP.BF16.F32.PACK_AB R76, R143, R76 ;  /* 0x0000004c8f4c723e */ /* 0x000fe400000010ff */
[----:B------:R-:W-:-:S03]  /*4400*/  IADD3 R141, PT, PT, R141, 0x80, RZ ;  /* 0x000000808d8d7810 */ /* 0x000fc60007ffe0ff */
[----:B------:R1:W-:Y:S04]  /*4410*/  STG.E.128 desc[UR6][R138.64], R76 ;  /* 0x0000004c8a007986 */ /* 0x0003e8000c101d06 */
.L_x_89:
[----:B------:R-:W-:Y:S05]  /*4420*/  BSYNC.RECONVERGENT B0 ;  /* 0x0000000000007941 */ /* 0x000fea0003800200 */
.L_x_88:
[----:B------:R-:W-:Y:S04]  /*4430*/  BSSY.RECONVERGENT B0, `(.L_x_90) ;  /* 0x0000032000007945 */ /* 0x000fe80003800200 */
[----:B------:R-:W-:Y:S05]  /*4440*/  @!P2 BRA `(.L_x_91) ;  /* 0x0000000000c0a947 */ /* 0x000fea0003800000 */
[--C-:B01----:R-:W-:Y:S01]  /*4450*/  FADD.FTZ R77, R124, -R137.reuse ;  /* 0x800000897c4d7221 */ /* 0x103fe20000010000 */
[----:B------:R-:W-:Y:S01]  /*4460*/  SHF.L.U32 R139, R52, 0x10, RZ ;  /* 0x00000010348b7819 */ /* 0x000fe200000006ff */
[----:B------:R-:W-:Y:S01]  /*4470*/  FADD.FTZ R143, R101, -R137 ;  /* 0x80000089658f7221 */ /* 0x000fe20000010000 */
[----:B------:R-:W-:Y:S02]  /*4480*/  IMAD.U32 R79, R56, 0x10000, RZ ;  /* 0x00010000384f7824 */ /* 0x000fe400078e00ff */
[C---:B------:R-:W-:Y:S01]  /*4490*/  FMUL.FTZ R76, R140.reuse, R77 ;  /* 0x0000004d8c4c7220 */ /* 0x040fe20000410000 */
[----:B------:R-:W-:Y:S01]  /*44a0*/  SHF.L.U32 R78, R57, 0x10, RZ ;  /* 0x00000010394e7819 */ /* 0x000fe200000006ff */
[----:B------:R-:W-:Y:S02]  /*44b0*/  IMAD.U32 R138, R53, 0x10000, RZ ;  /* 0x00010000358a7824 */ /* 0x000fe400078e00ff */
[----:B------:R-:W-:Y:S01]  /*44c0*/  FMUL.FTZ R77, R140, R143 ;  /* 0x0000008f8c4d7220 */ /* 0x000fe20000410000 */
[----:B------:R-:W-:Y:S01]  /*44d0*/  FFMA.FTZ R76, R76, R79, R139 ;  /* 0x0000004f4c4c7223 */ /* 0x000fe2000001008b */
[--C-:B------:R-:W-:Y:S01]  /*44e0*/  FADD.FTZ R79, R111, -R137.reuse ;  /* 0x800000896f4f7221 */ /* 0x100fe20000010000 */
[--C-:B------:R-:W-:Y:S01]  /*44f0*/  FADD.FTZ R139, R126, -R137.reuse ;  /* 0x800000897e8b7221 */ /* 0x100fe20000010000 */
[----:B------:R-:W-:Y:S01]  /*4500*/  FFMA.FTZ R77, R77, R78, R138 ;  /* 0x0000004e4d4d7223 */ /* 0x000fe2000001008a */
[----:B------:R-:W-:Y:S01]  /*4510*/  SHF.L.U32 R78, R58, 0x10, RZ ;  /* 0x000000103a4e7819 */ /* 0x000fe200000006ff */
[----:B------:R-:W-:Y:S01]  /*4520*/  FADD.FTZ R145, R127, -R137 ;  /* 0x800000897f917221 */ /* 0x000fe20000010000 */
[----:B------:R-:W-:Y:S01]  /*4530*/  SHF.L.U32 R138, R54, 0x10, RZ ;  /* 0x00000010368a7819 */ /* 0x000fe200000006ff */
        /* <DEDUP_REMOVED lines=8> */
[----:B------:R-:W-:-:S02]  /*45c0*/  IMAD.U32 R153, R23, 0x10000, RZ ;  /* 0x0001000017997824 */ /* 0x000fc400078e00ff */
[----:B------:R-:W-:Y:S01]  /*45d0*/  FFMA.FTZ R149, R142, R143, R147 ;  /* 0x0000008f8e957223 */ /* 0x000fe20000010093 */
[--C-:B------:R-:W-:Y:S01]  /*45e0*/  FADD.FTZ R143, R110, -R137.reuse ;  /* 0x800000896e8f7221 */ /* 0x100fe20000010000 */
        /* <DEDUP_REMOVED lines=8> */
[----:B------:R-:W-:Y:S01]  /*4670*/  FMUL.FTZ R147, R140, R147 ;  /* 0x000000938c937220 */ /* 0x000fe20000410000 */
[----:B------:R-:W-:Y:S01]  /*4680*/  SHF.L.U32 R150, R25, 0x10, RZ ;  /* 0x0000001019967819 */ /* 0x000fe200000006ff */
[----:B------:R-:W-:-:S02]  /*4690*/  IMAD.U32 R142, R29, 0x10000, RZ ;  /* 0x000100001d8e7824 */ /* 0x000fc400078e00ff */
[----:B------:R-:W-:Y:S01]  /*46a0*/  FMUL.FTZ R79, R140, R79 ;  /* 0x0000004f8c4f7220 */ /* 0x000fe20000410000 */
[----:B------:R-:W-:Y:S01]  /*46b0*/  FFMA.FTZ R144, R143, R144, R146 ;  /* 0x000000908f907223 */ /* 0x000fe20000010092 */
[----:B------:R-:W-:Y:S02]  /*46c0*/  FFMA.FTZ R148, R147, R148, R150 ;  /* 0x0000009493947223 */ /* 0x000fe40000010096 */
[----:B------:R-:W-:Y:S01]  /*46d0*/  FFMA.FTZ R143, R79, R78, R142 ;  /* 0x0000004e4f8f7223 */ /* 0x000fe2000001008e */
[----:B------:R-:W-:Y:S02]  /*46e0*/  F2FP.BF16.F32.PACK_AB R79, R152, R149 ;  /* 0x00000095984f723e */ /* 0x000fe400000010ff */
[----:B------:R-:W-:Y:S01]  /*46f0*/  F2FP.BF16.F32.PACK_AB R77, R144, R77 ;  /* 0x0000004d904d723e */ /* 0x000fe200000010ff */
[----:B0-----:R-:W-:Y:S01]  /*4700*/  IMAD.WIDE.U32 R138, R141, 0x10, R138 ;  /* 0x000000108d8a7825 */ /* 0x001fe200078e008a */
[----:B------:R-:W-:Y:S02]  /*4710*/  F2FP.BF16.F32.PACK_AB R78, R148, R145 ;  /* 0x00000091944e723e */ /* 0x000fe400000010ff */
[----:B------:R-:W-:-:S02]  /*4720*/  F2FP.BF16.F32.PACK_AB R76, R143, R76 ;  /* 0x0000004c8f4c723e */ /* 0x000fc400000010ff */
[----:B------:R-:W-:-:S03]  /*4730*/  IADD3 R141, PT, PT, R141, 0x80, RZ ;  /* 0x000000808d8d7810 */ /* 0x000fc60007ffe0ff */
[----:B------:R2:W-:Y:S04]  /*4740*/  STG.E.128 desc[UR6][R138.64], R76 ;  /* 0x0000004c8a007986 */ /* 0x0005e8000c101d06 */
.L_x_91:
[----:B------:R-:W-:Y:S05]  /*4750*/  BSYNC.RECONVERGENT B0 ;  /* 0x0000000000007941 */ /* 0x000fea0003800200 */
.L_x_90:
[----:B------:R-:W-:Y:S04]  /*4760*/  BSSY.RECONVERGENT B0, `(.L_x_92) ;  /* 0x0000032000007945 */ /* 0x000fe80003800200 */
[----:B------:R-:W-:Y:S05]  /*4770*/  @!P3 BRA `(.L_x_93) ;  /* 0x0000000000c0b947 */ /* 0x000fea0003800000 */
[--C-:B012---:R-:W-:Y:S01]  /*4780*/  FADD.FTZ R77, R128, -R137.reuse ;  /* 0x80000089804d7221 */ /* 0x107fe20000010000 */
        /* <DEDUP_REMOVED lines=47> */
.L_x_93:
[----:B------:R-:W-:Y:S05]  /*4a80*/  BSYNC.RECONVERGENT B0 ;  /* 0x0000000000007941 */ /* 0x000fea0003800200 */
.L_x_92:
[----:B------:R-:W-:Y:S04]  /*4a90*/  BSSY.RECONVERGENT B0, `(.L_x_85) ;  /* 0x0000031000007945 */ /* 0x000fe80003800200 */
[----:B------:R-:W-:Y:S05]  /*4aa0*/  @!P4 BRA `(.L_x_94) ;  /* 0x0000000000bcc947 */ /* 0x000fea0003800000 */
[--C-:B0123--:R-:W-:Y:S01]  /*4ab0*/  FADD.FTZ R77, R132, -R137.reuse ;  /* 0x80000089844d7221 */ /* 0x10ffe20000010000 */
[----:B------:R-:W-:Y:S01]  /*4ac0*/  SHF.L.U32 R142, R40, 0x10, RZ ;  /* 0x00000010288e7819 */ /* 0x000fe200000006ff */
[--C-:B------:R-:W-:Y:S01]  /*4ad0*/  FADD.FTZ R149, R135, -R137.reuse ;  /* 0x8000008987957221 */ /* 0x100fe20000010000 */
[----:B------:R-:W-:Y:S01]  /*4ae0*/  SHF.L.U32 R76, R36, 0x10, RZ ;  /* 0x00000010244c7819 */ /* 0x000fe200000006ff */
[----:B------:R-:W-:Y:S01]  /*4af0*/  FMUL.FTZ R77, R140, R77 ;  /* 0x0000004d8c4d7220 */ /* 0x000fe20000410000 */
[--C-:B------:R-:W-:Y:S01]  /*4b00*/  FADD.FTZ R139, R104, -R137.reuse ;  /* 0x80000089688b7221 */ /* 0x100fe20000010000 */
[--C-:B------:R-:W-:Y:S01]  /*4b10*/  FADD.FTZ R145, R115, -R137.reuse ;  /* 0x8000008973917221 */ /* 0x100fe20000010000 */
[----:B------:R-:W-:Y:S01]  /*4b20*/  SHF.L.U32 R150, R43, 0x10, RZ ;  /* 0x000000102b967819 */ /* 0x000fe200000006ff */
[----:B------:R-:W-:Y:S01]  /*4b30*/  FFMA.FTZ R142, R77, R142, R76 ;  /* 0x0000008e4d8e7223 */ /* 0x000fe2000001004c */
[----:B------:R-:W-:Y:S01]  /*4b40*/  SHF.L.U32 R152, R39, 0x10, RZ ;  /* 0x0000001027987819 */ /* 0x000fe200000006ff */
[----:B------:R-:W0:Y:S01]  /*4b50*/  LDC.64 R76, c[0x0][0x428] ;  /* 0x00010a00ff4c7b82 */ /* 0x000e220000000a00 */
[--C-:B------:R-:W-:Y:S01]  /*4b60*/  FADD.FTZ R79, R133, -R137.reuse ;  /* 0x80000089854f7221 */ /* 0x100fe20000010000 */
[----:B------:R-:W-:Y:S01]  /*4b70*/  SHF.L.U32 R144, R37, 0x10, RZ ;  /* 0x0000001025907819 */ /* 0x000fe200000006ff */
[----:B------:R-:W-:Y:S01]  /*4b80*/  FMUL.FTZ R149, R140, R149 ;  /* 0x000000958c957220 */ /* 0x000fe20000410000 */
[----:B------:R-:W-:Y:S01]  /*4b90*/  SHF.L.U32 R146, R42, 0x10, RZ ;  /* 0x000000102a927819 */ /* 0x000fe200000006ff */
[--C-:B------:R-:W-:Y:S01]  /*4ba0*/  FADD.FTZ R143, R114, -R137.reuse ;  /* 0x80000089728f7221 */ /* 0x100fe20000010000 */
[----:B------:R-:W-:Y:S01]  /*4bb0*/  FADD.FTZ R147, R134, -R137 ;  /* 0x8000008986937221 */ /* 0x000fe20000010000 */
[----:B------:R-:W-:-:S02]  /*4bc0*/  IMAD.U32 R138, R41, 0x10000, RZ ;  /* 0x00010000298a7824 */ /* 0x000fc400078e00ff */
[----:B------:R-:W-:Y:S01]  /*4bd0*/  FMUL.FTZ R139, R140, R139 ;  /* 0x0000008b8c8b7220 */ /* 0x000fe20000410000 */
[----:B------:R-:W-:Y:S02]  /*4be0*/  IMAD.U32 R148, R38, 0x10000, RZ ;  /* 0x0001000026947824 */ /* 0x000fe400078e00ff */
[----:B------:R-:W-:Y:S01]  /*4bf0*/  FMUL.FTZ R145, R140, R145 ;  /* 0x000000918c917220 */ /* 0x000fe20000410000 */
[----:B------:R-:W-:Y:S01]  /*4c00*/  FADD.FTZ R137, R136, -R137 ;  /* 0x8000008988897221 */ /* 0x000fe20000010000 */
[C---:B------:R-:W-:Y:S01]  /*4c10*/  FMUL.FTZ R78, R140.reuse, R79 ;  /* 0x0000004f8c4e7220 */ /* 0x040fe20000410000 */
[----:B------:R-:W-:Y:S01]  /*4c20*/  FFMA.FTZ R149, R149, R150, R152 ;  /* 0x0000009695957223 */ /* 0x000fe20000010098 */
[C---:B------:R-:W-:Y:S01]  /*4c30*/  FMUL.FTZ R79, R140.reuse, R143 ;  /* 0x0000008f8c4f7220 */ /* 0x040fe20000410000 */
[----:B------:R-:W-:Y:S01]  /*4c40*/  FFMA.FTZ R144, R139, R138, R144 ;  /* 0x0000008a8b907223 */ /* 0x000fe20000010090 */
[----:B------:R-:W-:Y:S01]  /*4c50*/  FFMA.FTZ R145, R145, R146, R148 ;  /* 0x0000009291917223 */ /* 0x000fe20000010094 */
[----:B------:R-:W-:Y:S01]  /*4c60*/  SHF.L.U32 R152, R7, 0x10, RZ ;  /* 0x0000001007987819 */ /* 0x000fe200000006ff */
[C---:B------:R-:W-:Y:S01]  /*4c70*/  FMUL.FTZ R147, R140.reuse, R147 ;  /* 0x000000938c937220 */ /* 0x040fe20000410000 */
[----:B------:R-:W-:Y:S01]  /*4c80*/  FMUL.FTZ R143, R140, R137 ;  /* 0x000000898c8f7220 */ /* 0x000fe20000410000 */
[----:B------:R-:W-:Y:S01]  /*4c90*/  SHF.L.U32 R138, R12, 0x10, RZ ;  /* 0x000000100c8a7819 */ /* 0x000fe200000006ff */
[----:B------:R-:W-:Y:S01]  /*4ca0*/  IMAD.U32 R150, R8, 0x10000, RZ ;  /* 0x0001000008967824 */ /* 0x000fe200078e00ff */
[----:B------:R-:W-:Y:S01]  /*4cb0*/  SHF.L.U32 R146, R10, 0x10, RZ ;  /* 0x000000100a927819 */ /* 0x000fe200000006ff */
[----:B------:R-:W-:Y:S01]  /*4cc0*/  IMAD.U32 R137, R14, 0x10000, RZ ;  /* 0x000100000e897824 */ /* 0x000fe200078e00ff */
[----:B------:R-:W-:Y:S01]  /*4cd0*/  SHF.L.U32 R148, R9, 0x10, RZ ;  /* 0x0000001009947819 */ /* 0x000fe200000006ff */
[----:B------:R-:W-:Y:S01]  /*4ce0*/  IMAD.U32 R140, R11, 0x10000, RZ ;  /* 0x000100000b8c7824 */ /* 0x000fe200078e00ff */
[----:B------:R-:W-:Y:S01]  /*4cf0*/  SHF.L.U32 R139, R13, 0x10, RZ ;  /* 0x000000100d8b7819 */ /* 0x000fe200000006ff */
[----:B------:R-:W-:-:S02]  /*4d00*/  FFMA.FTZ R150, R143, R150, R152 ;  /* 0x000000968f967223 */ /* 0x000fc40000010098 */
[----:B------:R-:W-:Y:S01]  /*4d10*/  FFMA.FTZ R146, R147, R146, R148 ;  /* 0x0000009293927223 */ /* 0x000fe20000010094 */
[----:B------:R-:W-:Y:S01]  /*4d20*/  FFMA.FTZ R143, R79, R138, R140 ;  /* 0x0000008a4f8f7223 */ /* 0x000fe2000001008c */
[----:B------:R-:W-:Y:S01]  /*4d30*/  FFMA.FTZ R137, R78, R137, R139 ;  /* 0x000000894e897223 */ /* 0x000fe2000001008b */
[----:B0-----:R-:W-:Y:S01]  /*4d40*/  IMAD.WIDE.U32 R138, R141, 0x10, R76 ;  /* 0x000000108d8a7825 */ /* 0x001fe200078e004c */
[----:B------:R-:W-:Y:S02]  /*4d50*/  F2FP.BF16.F32.PACK_AB R79, R150, R149 ;  /* 0x00000095964f723e */ /* 0x000fe400000010ff */
[----:B------:R-:W-:Y:S02]  /*4d60*/  F2FP.BF16.F32.PACK_AB R78, R146, R145 ;  /* 0x00000091924e723e */ /* 0x000fe400000010ff */
[----:B------:R-:W-:Y:S02]  /*4d70*/  F2FP.BF16.F32.PACK_AB R77, R143, R144 ;  /* 0x000000908f4d723e */ /* 0x000fe400000010ff */
[----:B------:R-:W-:-:S05]  /*4d80*/  F2FP.BF16.F32.PACK_AB R76, R137, R142 ;  /* 0x0000008e894c723e */ /* 0x000fca00000010ff */
[----:B------:R4:W-:Y:S02]  /*4d90*/  STG.E.128 desc[UR6][R138.64], R76 ;  /* 0x0000004c8a007986 */ /* 0x0009e4000c101d06 */
.L_x_94:
[----:B------:R-:W-:Y:S05]  /*4da0*/  BSYNC.RECONVERGENT B0 ;  /* 0x0000000000007941 */ /* 0x000fea0003800200 */
.L_x_85:
[----:B01234-:R-:W0:Y:S01]  /*4db0*/  LDC.64 R76, c[0x0][0x380] ;  /* 0x0000e000ff4c7b82 */ /* 0x01fe220000000a00 */
[----:B------:R-:W-:Y:S01]  /*4dc0*/  UPLOP3.LUT UP1, UPT, UPT, UPT, UP1, 0x40, 0x4 ;  /* 0x000000000004789c */ /* 0x000fe20003f2e810 */
[----:B0-----:R-:W-:-:S04]  /*4dd0*/  IADD3 R4, PT, PT, R4, R76, RZ ;  /* 0x0000004c04047210 */ /* 0x001fc80007ffe0ff */
[----:B------:R-:W-:-:S13]  /*4de0*/  ISETP.GE.AND P0, PT, R4, R77, PT ;  /* 0x0000004d0400720c */ /* 0x000fda0003f06270 */
[----:B------:R-:W-:Y:S05]  /*4df0*/  @!P0 BRA `(.L_x_95) ;  /* 0xffffffbc00088947 */ /* 0x000fea000383ffff */
[----:B------:R-:W-:Y:S05]  /*4e00*/  EXIT ;  /* 0x000000000000794d */ /* 0x000fea0003800000 */
.L_x_96:
        /* <DEDUP_REMOVED lines=15> */
.L_x_33982:


//--------------------- .text._ZN10layer_norm13ln_fwd_kernelINS_13Kernel_traitsI13__nv_bfloat16S2_S2_S2_fjLj5120ELj1ELj1ELj4ELj16ENS_18Kernel_traits_baseILj5120ES2_S2_S2_S2_fjLj128EEEEELb0ELb0ELb1ELb1EEEvNS_9FwdParamsE --------------------------
	.section	.text._ZN10layer_norm13ln_fwd_kernelINS_13Kernel_traitsI13__nv_bfloat16S2_S2_S2_fjLj5120ELj1ELj1ELj4ELj16ENS_18Kernel_traits_baseILj5120ES2_S2_S2_S2_fjLj128EEEEELb0ELb0ELb1ELb1EEEvNS_9FwdParamsE,"ax",@progbits
	.align	128
        .global         _ZN10layer_norm13ln_fwd_kernelINS_13Kernel_traitsI13__nv_bfloat16S2_S2_S2_fjLj5120ELj1ELj1ELj4ELj16ENS_18Kernel_traits_baseILj5120ES2_S2_S2_S2_fjLj128EEEEELb0ELb0ELb1ELb1EEEvNS_9FwdParamsE
        .type           _ZN10layer_norm13ln_fwd_kernelINS_13Kernel_traitsI13__nv_bfloat16S2_S2_S2_fjLj5120ELj1ELj1ELj4ELj16ENS_18Kernel_traits_baseILj5120ES2_S2_S2_S2_fjLj128EEEEELb0ELb0ELb1ELb1EEEvNS_9FwdParamsE,@function
        .size           _ZN10layer_norm13ln_fwd_kernelINS_13Kernel_traitsI13__nv_bfloat16S2_S2_S2_fjLj5120ELj1ELj1ELj4ELj16ENS_18Kernel_traits_baseILj5120ES2_S2_S2_S2_fjLj128EEEEELb0ELb0ELb1ELb1EEEvNS_9FwdParamsE,(.L_x_33983 - _ZN10layer_norm13ln_fwd_kernelINS_13Kernel_traitsI13__nv_bfloat16S2_S2_S2_fjLj5120ELj1ELj1ELj4ELj16ENS_18Kernel_traits_baseILj5120ES2_S2_S2_S2_fjLj128EEEEELb0ELb0ELb1ELb1EEEvNS_9FwdParamsE)
        .other          _ZN10layer_norm13ln_fwd_kernelINS_13Kernel_traitsI13__nv_bfloat16S2_S2_S2_fjLj5120ELj1ELj1ELj4ELj16ENS_18Kernel_traits_baseILj5120ES2_S2_S2_S2_fjLj128EEEEELb0ELb0ELb1ELb1EEEvNS_9FwdParamsE,@"STO_CUDA_ENTRY STV_DEFAULT"
_ZN10layer_norm13ln_fwd_kernelINS_13Kernel_traitsI13__nv_bfloat16S2_S2_S2_fjLj5120ELj1ELj1ELj4ELj16ENS_18Kernel_traits_baseILj5120ES2_S2_S2_S2_fjLj128EEEEELb0ELb0ELb1ELb1EEEvNS_9FwdParamsE:
.text._ZN10layer_norm13ln_fwd_kernelINS_13Kernel_traitsI13__nv_bfloat16S2_S2_S2_fjLj5120ELj1ELj1ELj4ELj16ENS_18Kernel_traits_baseILj5120ES2_S2_S2_S2_fjLj128EEEEELb0ELb0ELb1ELb1EEEvNS_9FwdParamsE:
[----:B------:R-:W-:Y:S01]  /*0000*/  LDC R1, c[0x0][0x37c] ;  /* 0x0000df00ff017b82 */ /* 0x000fe20000000800 */
[----:B------:R-:W0:Y:S01]  /*0010*/  LDCU.64 UR4, c[0x0][0x438] ;  /* 0x00008700ff0477ac */ /* 0x000e220008000a00 */
[----:B------:R-:W1:Y:S06]  /*0020*/  S2R R93, SR_TID.X ;  /* 0x00000000005d7919 */ /* 0x000e6c0000002100 */
[----:B------:R-:W1:Y:S01]  /*0030*/  LDC.64 R4, c[0x0][0x3d0] ;  /* 0x0000f400ff047b82 */ /* 0x000e620000000a00 */
[----:B------:R-:W2:Y:S01]  /*0040*/  LDCU.64 UR12, c[0x0][0x358] ;  /* 0x00006b00ff0c77ac */ /* 0x000ea20008000a00 */
[----:B0-----:R-:W-:-:S06]  /*0050*/  ISETP.NE.U32.AND P0, PT, RZ, UR4, PT ;  /* 0x00000004ff007c0c */ /* 0x001fcc000bf05070 */
[----:B------:R-:W0:Y:S01]  /*0060*/  S2UR UR7, SR_CTAID.X ;  /* 0x00000000000779c3 */ /* 0x000e220000002500 */
[----:B------:R-:W0:Y:S01]  /*0070*/  LDCU UR4, c[0x0][0x384] ;  /* 0x00007080ff0477ac */ /* 0x000e220008000800 */
[----:B------:R-:W-:-:S13]  /*0080*/  ISETP.NE.AND.EX P0, PT, RZ, UR5, PT, P0 ;  /* 0x00000005ff007c0c */ /* 0x000fda000bf05300 */
[C-C-:B-1----:R-:W-:Y:S01]  /*0090*/  @P0 IMAD.WIDE.U32 R2, R93.reuse, 0x10, R4.reuse ;  /* 0x000000105d020825 */ /* 0x142fe200078e0004 */
[----:B------:R-:W1:Y:S04]  /*00a0*/  @P0 LDC.64 R6, c[0x0][0x438] ;  /* 0x00010e00ff060b82 */ /* 0x000e680000000a00 */
[----:B--2---:R2:W5:Y:S04]  /*00b0*/  @P0 LDG.E.128 R16, desc[UR12][R2.64] ;  /* 0x0000000c02100981 */ /* 0x004568000c1e1d00 */
[----:B------:R2:W5:Y:S04]  /*00c0*/  @P0 LDG.E.128 R20, desc[UR12][R2.64+0x800] ;  /* 0x0008000c02140981 */ /* 0x000568000c1e1d00 */
[----:B------:R2:W5:Y:S04]  /*00d0*/  @P0 LDG.E.128 R24, desc[UR12][R2.64+0x1000] ;  /* 0x0010000c02180981 */ /* 0x000568000c1e1d00 */
[----:B------:R2:W5:Y:S04]  /*00e0*/  @P0 LDG.E.128 R28, desc[UR12][R2.64+0x1800] ;  /* 0x0018000c021c0981 */ /* 0x000568000c1e1d00 */
[----:B------:R2:W5:Y:S01]  /*00f0*/  @P0 LDG.E.128 R32, desc[UR12][R2.64+0x2000] ;  /* 0x0020000c02200981 */ /* 0x000562000c1e1d00 */
[----:B------:R-:W-:-:S04]  /*0100*/  @!P0 IMAD.WIDE.U32 R8, R93, 0x10, R4 ;  /* 0x000000105d088825 */ /* 0x000fc800078e0004 */
[----:B-1----:R-:W-:-:S05]  /*0110*/  @P0 IMAD.WIDE.U32 R4, R93, 0x10, R6 ;  /* 0x000000105d040825 */ /* 0x002fca00078e0006 */
[----:B------:R2:W5:Y:S04]  /*0120*/  @P0 LDG.E.128 R36, desc[UR12][R4.64] ;  /* 0x0000000c04240981 */ /* 0x000568000c1e1d00 */
[----:B------:R2:W5:Y:S04]  /*0130*/  @P0 LDG.E.128 R40, desc[UR12][R4.64+0x800] ;  /* 0x0008000c04280981 */ /* 0x000568000c1e1d00 */
[----:B------:R2:W5:Y:S04]  /*0140*/  @P0 LDG.E.128 R44, desc[UR12][R4.64+0x1000] ;  /* 0x0010000c042c0981 */ /* 0x000568000c1e1d00 */
[----:B------:R2:W5:Y:S04]  /*0150*/  @P0 LDG.E.128 R48, desc[UR12][R4.64+0x1800] ;  /* 0x0018000c04300981 */ /* 0x000568000c1e1d00 */
[----:B------:R2:W5:Y:S04]  /*0160*/  @P0 LDG.E.128 R52, desc[UR12][R4.64+0x2000] ;  /* 0x0020000c04340981 */ /* 0x000568000c1e1d00 */
[----:B------:R2:W5:Y:S04]  /*0170*/  @!P0 LDG.E.128 R16, desc[UR12][R8.64] ;  /* 0x0000000c08108981 */ /* 0x000568000c1e1d00 */
[----:B------:R2:W5:Y:S04]  /*0180*/  @!P0 LDG.E.128 R20, desc[UR12][R8.64+0x800] ;  /* 0x0008000c08148981 */ /* 0x000568000c1e1d00 */
[----:B------:R2:W5:Y:S04]  /*0190*/  @!P0 LDG.E.128 R24, desc[UR12][R8.64+0x1000] ;  /* 0x0010000c08188981 */ /* 0x000568000c1e1d00 */
[----:B------:R2:W5:Y:S04]  /*01a0*/  @!P0 LDG.E.128 R28, desc[UR12][R8.64+0x1800] ;  /* 0x0018000c081c8981 */ /* 0x000568000c1e1d00 */
[----:B------:R2:W5:Y:S01]  /*01b0*/  @!P0 LDG.E.128 R32, desc[UR12][R8.64+0x2000] ;  /* 0x0020000c08208981 */ /* 0x000562000c1e1d00 */
[----:B0-----:R-:W-:-:S06]  /*01c0*/  UISETP.GE.AND UP0, UPT, UR7, UR4, UPT ;  /* 0x000000040700728c */ /* 0x001fcc000bf06270 */
[----:B------:R-:W-:-:S13]  /*01d0*/  PLOP3.LUT P1, PT, PT, PT, UP0, 0x80, 0x8 ;  /* 0x000000000008781c */ /* 0x000fda0003f2f008 */
[----:B--2---:R-:W-:Y:S05]  /*01e0*/  @P1 EXIT ;  /* 0x000000000000194d */ /* 0x004fea0003800000 */
[----:B-----5:R-:W-:Y:S02]  /*01f0*/  @!P0 CS2R R38, SRZ ;  /* 0x0000000000268805 */ /* 0x020fe4000001ff00 */
[----:B------:R-:W-:Y:S02]  /*0200*/  @!P0 CS2R R36, SRZ ;  /* 0x0000000000248805 */ /* 0x000fe4000001ff00 */
[----:B------:R-:W-:Y:S02]  /*0210*/  @!P0 CS2R R42, SRZ ;  /* 0x00000000002a8805 */ /* 0x000fe4000001ff00 */
[----:B------:R-:W-:Y:S02]  /*0220*/  @!P0 CS2R R40, SRZ ;  /* 0x0000000000288805 */ /* 0x000fe4000001ff00 */
[----:B------:R-:W-:Y:S02]  /*0230*/  @!P0 CS2R R46, SRZ ;  /* 0x00000000002e8805 */ /* 0x000fe4000001ff00 */
[----:B------:R-:W-:-:S02]  /*0240*/  @!P0 CS2R R44, SRZ ;  /* 0x00000000002c8805 */ /* 0x000fc4000001ff00 */
[----:B------:R-:W-:Y:S02]  /*0250*/  PRMT R0, R19, 0x7632, R0 ;  /* 0x0000763213007816 */ /* 0x000fe40000000000 */
[----:B------:R-:W-:Y:S02]  /*0260*/  @!P0 CS2R R50, SRZ ;  /* 0x0000000000328805 */ /* 0x000fe4000001ff00 */
[----:B------:R-:W-:Y:S02]  /*0270*/  PRMT R2, R18, 0x7632, R2 ;  /* 0x0000763212027816 */ /* 0x000fe40000000002 */
[----:B------:R-:W-:Y:S02]  /*0280*/  @!P0 CS2R R48, SRZ ;  /* 0x0000000000308805 */ /* 0x000fe4000001ff00 */
[----:B------:R-:W-:Y:S02]  /*0290*/  PRMT R3, R17, 0x7632, R3 ;  /* 0x0000763211037816 */ /* 0x000fe40000000003 */
[----:B------:R-:W-:-:S02]  /*02a0*/  @!P0 CS2R R54, SRZ ;  /* 0x0000000000368805 */ /* 0x000fc4000001ff00 */
[----:B------:R-:W-:Y:S02]  /*02b0*/  PRMT R4, R16, 0x7632, R4 ;  /* 0x0000763210047816 */ /* 0x000fe40000000004 */
[----:B------:R-:W-:Y:S02]  /*02c0*/  @!P0 CS2R R52, SRZ ;  /* 0x0000000000348805 */ /* 0x000fe4000001ff00 */
[----:B------:R-:W-:Y:S01]  /*02d0*/  PRMT R5, R23, 0x7632, R5 ;  /* 0x0000763217057816 */ /* 0x000fe20000000005 */
[----:B------:R-:W-:Y:S01]  /*02e0*/  UPLOP3.LUT UP1, UPT, UPT, UPT, UPT, 0x40, 0x4 ;  /* 0x000000000004789c */ /* 0x000fe20003f2e870 */
[----:B------:R-:W-:Y:S01]  /*02f0*/  PRMT R6, R22, 0x7632, R6 ;  /* 0x0000763216067816 */ /* 0x000fe20000000006 */
[----:B------:R-:W0:Y:S01]  /*0300*/  LDCU UR15, c[0x0][0x388] ;  /* 0x00007100ff0f77ac */ /* 0x000e220008000800 */
[----:B------:R-:W-:Y:S02]  /*0310*/  PRMT R7, R21, 0x7632, R7 ;  /* 0x0000763215077816 */ /* 0x000fe40000000007 */
[----:B------:R-:W-:Y:S01]  /*0320*/  PRMT R8, R20, 0x7632, R8 ;  /* 0x0000763214087816 */ /* 0x000fe20000000008 */
[----:B------:R-:W1:Y:S01]  /*0330*/  LDCU.U8 UR18, c[0x0][0x410] ;  /* 0x00008200ff1277ac */ /* 0x000e620008000000 */
[----:B------:R-:W-:-:S02]  /*0340*/  PRMT R87, R27, 0x7632, R87 ;  /* 0x000076321b577816 */ /* 0x000fc40000000057 */
[----:B------:R-:W-:Y:S01]  /*0350*/  PRMT R9, R26, 0x7632, R9 ;  /* 0x000076321a097816 */ /* 0x000fe20000000009 */
[----:B------:R-:W2:Y:S01]  /*0360*/  LDCU UR19, c[0x0][0x400] ;  /* 0x00008000ff1377ac */ /* 0x000ea20008000800 */
[----:B------:R-:W-:Y:S02]  /*0370*/  PRMT R10, R25, 0x7632, R10 ;  /* 0x00007632190a7816 */ /* 0x000fe4000000000a */
[----:B------:R-:W-:Y:S01]  /*0380*/  PRMT R11, R24, 0x7632, R11 ;  /* 0x00007632180b7816 */ /* 0x000fe2000000000b */
[----:B------:R-:W3:Y:S01]  /*0390*/  LDCU.128 UR8, c[0x0][0x3f0] ;  /* 0x00007e00ff0877ac */ /* 0x000ee20008000c00 */
[----:B------:R-:W-:Y:S02]  /*03a0*/  PRMT R12, R39, 0x7632, R12 ;  /* 0x00007632270c7816 */ /* 0x000fe4000000000c */
[----:B------:R-:W-:Y:S01]  /*03b0*/  PRMT R13, R38, 0x7632, R13 ;  /* 0x00007632260d7816 */ /* 0x000fe2000000000d */
[----:B------:R-:W4:Y:S01]  /*03c0*/  LDCU.64 UR16, c[0x0][0x3a0] ;  /* 0x00007400ff1077ac */ /* 0x000f220008000a00 */
[----:B------:R-:W-:-:S02]  /*03d0*/  PRMT R14, R37, 0x7632, R14 ;  /* 0x00007632250e7816 */ /* 0x000fc4000000000e */
[----:B------:R-:W-:Y:S01]  /*03e0*/  PRMT R15, R36, 0x7632, R15 ;  /* 0x00007632240f7816 */ /* 0x000fe2000000000f */
[----:B------:R-:W0:Y:S01]  /*03f0*/  LDCU.64 UR20, c[0x0][0x380] ;  /* 0x00007000ff1477ac */ /* 0x000e220008000a00 */
[----:B------:R-:W-:Y:S02]  /*0400*/  PRMT R80, R43, 0x7632, R80 ;  /* 0x000076322b507816 */ /* 0x000fe40000000050 */
[----:B------:R-:W-:Y:S02]  /*0410*/  PRMT R81, R42, 0x7632, R81 ;  /* 0x000076322a517816 */ /* 0x000fe40000000051 */
[----:B------:R-:W-:Y:S02]  /*0420*/  PRMT R82, R41, 0x7632, R82 ;  /* 0x0000763229527816 */ /* 0x000fe40000000052 */
[----:B------:R-:W-:Y:S02]  /*0430*/  PRMT R83, R40, 0x7632, R83 ;  /* 0x0000763228537816 */ /* 0x000fe40000000053 */
[----:B------:R-:W-:-:S02]  /*0440*/  PRMT R88, R47, 0x7632, R88 ;  /* 0x000076322f587816 */ /* 0x000fc40000000058 */
[----:B------:R-:W-:Y:S02]  /*0450*/  PRMT R86, R46, 0x7632, R86 ;  /* 0x000076322e567816 */ /* 0x000fe40000000056 */
[----:B------:R-:W-:Y:S02]  /*0460*/  PRMT R84, R45, 0x7632, R84 ;  /* 0x000076322d547816 */ /* 0x000fe40000000054 */
[----:B-1234-:R-:W-:-:S07]  /*0470*/  PRMT R85, R44, 0x7632, R85 ;  /* 0x000076322c557816 */ /* 0x01efce0000000055 */
.L_x_112:
[----:B------:R-:W-:-:S06]  /*0480*/  UIMAD.WIDE UR4, UR7, 0x4, UR8 ;  /* 0x00000004070478a5 */ /* 0x000fcc000f8e0208 */
[----:B01----:R-:W-:Y:S02]  /*0490*/  MOV R62, UR4 ;  /* 0x00000004003e7c02 */ /* 0x003fe40008000f00 */
[----:B------:R-:W-:-:S05]  /*04a0*/  MOV R63, UR5 ;  /* 0x00000005003f7c02 */ /* 0x000fca0008000f00 */
[----:B------:R-:W2:Y:S01]  /*04b0*/  LDG.E R62, desc[UR12][R62.64] ;  /* 0x0000000c3e3e7981 */ /* 0x000ea2000c1e1900 */
[----:B------:R-:W-:Y:S01]  /*04c0*/  HFMA2 R78, -RZ, RZ, 0, 0 ;  /* 0x00000000ff4e7431 */ /* 0x000fe200000001ff */
[----:B--2---:R-:W-:-:S13]  /*04d0*/  R2UR UR14, R62 ;  /* 0x000000003e0e72ca */ /* 0x004fda00000e0000 */
[----:B------:R-:W-:-:S06]  /*04e0*/  UISETP.GE.AND UP0, UPT, UR14, 0x1, UPT ;  /* 0x000000010e00788c */ /* 0x000fcc000bf06270 */
[----:B------:R-:W-:-:S05]  /*04f0*/  PLOP3.LUT P0, PT, PT, PT, UP0, 0x80, 0x8 ;  /* 0x000000000008781c */ /* 0x000fca0003f0f008 */
[----:B------:R-:W-:-:S06]  /*0500*/  @UP0 UIADD3 UR4, UPT, UPT, UR14, -0x1, URZ ;  /* 0xffffffff0e040890 */ /* 0x000fcc000fffe0ff */
[----:B------:R-:W-:Y:S01]  /*0510*/  IMAD.U32 R64, RZ, RZ, UR4 ;  /* 0x00000004ff407e24 */ /* 0x000fe2000f8e00ff */
[----:B------:R-:W-:Y:S01]  /*0520*/  UIMAD.WIDE UR4, UR7, 0x4, UR10 ;  /* 0x00000004070478a5 */ /* 0x000fe2000f8e020a */
[----:B------:R-:W1:Y:S02]  /*0530*/  @P0 LDC.64 R60, c[0x0][0x390] ;  /* 0x0000e400ff3c0b82 */ /* 0x000e640000000a00 */
[----:B0-----:R-:W-:-:S03]  /*0540*/  @P0 IMAD R64, R64, UR15, RZ ;  /* 0x0000000f40400c24 */ /* 0x001fc6000f8e02ff */
[----:B------:R-:W-:Y:S01]  /*0550*/  IMAD.U32 R62, RZ, RZ, UR4 ;  /* 0x00000004ff3e7e24 */ /* 0x000fe2000f8e00ff */
[----:B------:R-:W-:Y:S02]  /*0560*/  MOV R63, UR5 ;  /* 0x00000005003f7c02 */ /* 0x000fe40008000f00 */
[----:B------:R-:W-:-:S03]  /*0570*/  @P0 SHF.R.S32.HI R65, RZ, 0x1f, R64 ;  /* 0x0000001fff410819 */ /* 0x000fc60000011440 */
[----:B------:R-:W2:Y:S01]  /*0580*/  LDG.E R62, desc[UR12][R62.64] ;  /* 0x0000000c3e3e7981 */ /* 0x000ea2000c1e1900 */
[----:B------:R-:W-:-:S04]  /*0590*/  @P0 LEA.HI R64, R65, R64, RZ, 0x3 ;  /* 0x0000004041400211 */ /* 0x000fc800078f18ff */
[----:B------:R-:W-:-:S05]  /*05a0*/  @P0 LEA.HI.SX32 R78, R64, R93, 0x1d ;  /* 0x0000005d404e0211 */ /* 0x000fca00078feaff */
[----:B-1----:R-:W-:-:S05]  /*05b0*/  @P0 IMAD.WIDE.U32 R60, R78, 0x10, R60 ;  /* 0x000000104e3c0825 */ /* 0x002fca00078e003c */
[----:B------:R-:W3:Y:S01]  /*05c0*/  @P0 LDG.E.128 R56, desc[UR12][R60.64] ;  /* 0x0000000c3c380981 */ /* 0x000ee2000c1e1d00 */
[----:B------:R-:W-:Y:S02]  /*05d0*/  UIMAD UR4, UR7, UR15, URZ ;  /* 0x0000000f070472a4 */ /* 0x000fe4000f8e02ff */
[----:B------:R-:W-:Y:S02]  /*05e0*/  UISETP.NE.U32.AND UP0, UPT, UR16, URZ, UPT ;  /* 0x000000ff1000728c */ /* 0x000fe4000bf05070 */
[----:B------:R-:W-:Y:S02]  /*05f0*/  USHF.R.S32.HI UR5, URZ, 0x1f, UR4 ;  /* 0x0000001fff057899 */ /* 0x000fe40008011404 */
[----:B------:R-:W-:Y:S02]  /*0600*/  UISETP.NE.AND.EX UP0, UPT, UR17, URZ, UPT, UP0 ;  /* 0x000000ff1100728c */ /* 0x000fe4000bf05300 */
[----:B------:R-:W-:-:S06]  /*0610*/  ULEA.HI UR5, UR5, UR4, URZ, 0x3 ;  /* 0x0000000405057291 */ /* 0x000fcc000f8f18ff */
[----:B------:R-:W-:-:S05]  /*0620*/  IMAD.U32 R64, RZ, RZ, UR5 ;  /* 0x00000005ff407e24 */ /* 0x000fca000f8e00ff */
[----:B------:R-:W-:Y:S02]  /*0630*/  LEA.HI.SX32 R79, R64, R93, 0x1d ;  /* 0x0000005d404f7211 */ /* 0x000fe400078feaff */
[----:B--2---:R-:W-:Y:S02]  /*0640*/  R2UR UR6, R62 ;  /* 0x000000003e0672ca */ /* 0x004fe400000e0000 */
[----:B---3--:R-:W-:Y:S01]  /*0650*/  PRMT R62, R56, 0x7632, R62 ;  /* 0x00007632383e7816 */ /* 0x008fe2000000003e */
[----:B------:R-:W-:-:S12]  /*0660*/  BRA.U !UP0, `(.L_x_97) ;  /* 0x0000000108e47547 */ /* 0x000fd8000b800000 */
[----:B------:R-:W0:Y:S02]  /*0670*/  LDC.64 R60, c[0x0][0x3a0] ;  /* 0x0000e800ff3c7b82 */ /* 0x000e240000000a00 */
[----:B0-----:R-:W-:-:S06]  /*0680*/  IMAD.WIDE.U32 R60, R79, 0x10, R60 ;  /* 0x000000104f3c7825 */ /* 0x001fcc00078e003c */
[----:B------:R-:W2:Y:S01]  /*0690*/  LDG.E.128 R60, desc[UR12][R60.64] ;  /* 0x0000000c3c3c7981 */ /* 0x000ea2000c1e1d00 */
[----:B------:R-:W-:-:S13]  /*06a0*/  ISETP.LT.AND P1, PT, RZ, UR14, PT ;  /* 0x0000000eff007c0c */ /* 0x000fda000bf21270 */
[----:B------:R-:W0:Y:S01]  /*06b0*/  @P1 LDC R76, c[0x0][0x40c] ;  /* 0x00010300ff4c1b82 */ /* 0x000e220000000800 */
[----:B------:R-:W-:Y:S02]  /*06c0*/  @P1 PRMT R64, R56, 0x7632, R64 ;  /* 0x0000763238401816 */ /* 0x000fe40000000040 */
[C---:B------:R-:W-:Y:S02]  /*06d0*/  @P1 PRMT R66, R57.reuse, 0x7632, R66 ;  /* 0x0000763239421816 */ /* 0x040fe40000000042 */
[----:B------:R-:W-:Y:S02]  /*06e0*/  @P1 SHF.L.U32 R65, R64, 0x10, RZ ;  /* 0x0000001040411819 */ /* 0x000fe400000006ff */
[----:B------:R-:W-:Y:S01]  /*06f0*/  @P1 SHF.L.U32 R72, R57, 0x10, RZ ;  /* 0x0000001039481819 */ /* 0x000fe200000006ff */
[----:B------:R-:W1:Y:S01]  /*0700*/  @P1 LDC R77, c[0x0][0x40c] ;  /* 0x00010300ff4d1b82 */ /* 0x000e620000000800 */
[----:B------:R-:W-:-:S07]  /*0710*/  @P1 IMAD.U32 R69, R66, 0x10000, RZ ;  /* 0x0001000042451824 */ /* 0x000fce00078e00ff */
[----:B------:R-:W3:Y:S08]  /*0720*/  @P1 LDC R89, c[0x0][0x40c] ;  /* 0x00010300ff591b82 */ /* 0x000ef00000000800 */
[----:B------:R-:W4:Y:S08]  /*0730*/  @P1 LDC R90, c[0x0][0x40c] ;  /* 0x00010300ff5a1b82 */ /* 0x000f300000000800 */
[----:B------:R-:W5:Y:S08]  /*0740*/  @P1 LDC R91, c[0x0][0x40c] ;  /* 0x00010300ff5b1b82 */ /* 0x000f700000000800 */
[----:B------:R-:W5:Y:S08]  /*0750*/  @P1 LDC R92, c[0x0][0x40c] ;  /* 0x00010300ff5c1b82 */ /* 0x000f700000000800 */
[----:B------:R-:W4:Y:S08]  /*0760*/  @P1 LDC R75, c[0x0][0x40c] ;  /* 0x00010300ff4b1b82 */ /* 0x000f300000000800 */
[----:B------:R-:W5:Y:S01]  /*0770*/  @P1 LDC R93, c[0x0][0x40c] ;  /* 0x00010300ff5d1b82 */ /* 0x000f620000000800 */
[----:B--2---:R-:W-:Y:S01]  /*0780*/  PRMT R64, R60, 0x7632, R64 ;  /* 0x000076323c407816 */ /* 0x004fe20000000040 */
[----:B------:R-:W-:Y:S01]  /*0790*/  IMAD.U32 R71, R63, 0x10000, RZ ;  /* 0x000100003f477824 */ /* 0x000fe200078e00ff */
[----:B------:R-:W-:-:S02]  /*07a0*/  SHF.L.U32 R67, R61, 0x10, RZ ;  /* 0x000000103d437819 */ /* 0x000fc400000006ff */
[----:B------:R-:W-:Y:S01]  /*07b0*/  PRMT R61, R61, 0x7632, R61 ;  /* 0x000076323d3d7816 */ /* 0x000fe2000000003d */
[----:B------:R-:W-:Y:S01]  /*07c0*/  IMAD.U32 R68, R64, 0x10000, RZ ;  /* 0x0001000040447824 */ /* 0x000fe200078e00ff */
[----:B------:R-:W-:Y:S01]  /*07d0*/  PRMT R74, R63, 0x7632, R74 ;  /* 0x000076323f4a7816 */ /* 0x000fe2000000004a */
[----:B-1----:R-:W-:Y:S01]  /*07e0*/  @P1 FFMA.FTZ R67, R72, R77, R67 ;  /* 0x0000004d48431223 */ /* 0x002fe20000010043 */
[----:B------:R-:W-:Y:S01]  /*07f0*/  SHF.L.U32 R66, R61, 0x10, RZ ;  /* 0x000000103d427819 */ /* 0x000fe200000006ff */
[----:B0-----:R-:W-:Y:S01]  /*0800*/  @P1 FFMA.FTZ R68, R65, R76, R68 ;  /* 0x0000004c41441223 */ /* 0x001fe20000010044 */
[----:B------:R-:W-:Y:S02]  /*0810*/  PRMT R61, R62, 0x7632, R61 ;  /* 0x000076323e3d7816 */ /* 0x000fe4000000003d */
[----:B------:R-:W-:Y:S01]  /*0820*/  @P1 PRMT R63, R58, 0x7632, R63 ;  /* 0x000076323a3f1816 */ /* 0x000fe2000000003f */
[----:B---3--:R-:W-:Y:S01]  /*0830*/  @P1 FFMA.FTZ R66, R69, R89, R66 ;  /* 0x0000005945421223 */ /* 0x008fe20000010042 */
[----:B------:R-:W-:-:S02]  /*0840*/  @P1 PRMT R65, R59, 0x7632, R65 ;  /* 0x000076323b411816 */ /* 0x000fc40000000041 */
[----:B------:R-:W-:Y:S02]  /*0850*/  SHF.L.U32 R73, R62, 0x10, RZ ;  /* 0x000000103e497819 */ /* 0x000fe400000006ff */
[----:B------:R-:W-:Y:S01]  /*0860*/  SHF.L.U32 R70, R60, 0x10, RZ ;  /* 0x000000103c467819 */ /* 0x000fe200000006ff */
[----:B------:R-:W-:Y:S01]  /*0870*/  @P1 IMAD.U32 R60, R56, 0x10000, RZ ;  /* 0x00010000383c1824 */ /* 0x000fe200078e00ff */
[----:B------:R-:W-:Y:S01]  /*0880*/  @P1 SHF.L.U32 R62, R58, 0x10, RZ ;  /* 0x000000103a3e1819 */ /* 0x000fe200000006ff */
[----:B------:R-:W-:Y:S01]  /*0890*/  @P1 IMAD.U32 R76, R65, 0x10000, RZ ;  /* 0x00010000414c1824 */ /* 0x000fe200078e00ff */
[----:B------:R-:W-:Y:S01]  /*08a0*/  @P1 SHF.L.U32 R64, R59, 0x10, RZ ;  /* 0x000000103b401819 */ /* 0x000fe200000006ff */
[----:B----4-:R-:W-:Y:S01]  /*08b0*/  @P1 FFMA.FTZ R70, R60, R75, R70 ;  /* 0x0000004b3c461223 */ /* 0x010fe20000010046 */
[----:B------:R-:W-:Y:S01]  /*08c0*/  @P1 SHF.L.U32 R63, R63, 0x10, RZ ;  /* 0x000000103f3f1819 */ /* 0x000fe200000006ff */
[----:B------:R-:W-:Y:S01]  /*08d0*/  @P1 FFMA.FTZ R73, R62, R90, R73 ;  /* 0x0000005a3e491223 */ /* 0x000fe20000010049 */
[----:B------:R-:W-:Y:S01]  /*08e0*/  SHF.L.U32 R72, R61, 0x10, RZ ;  /* 0x000000103d487819 */ /* 0x000fe200000006ff */
[----:B-----5:R-:W-:Y:S01]  /*08f0*/  @P1 FFMA.FTZ R71, R64, R92, R71 ;  /* 0x0000005c40471223 */ /* 0x020fe20000010047 */
[----:B------:R-:W-:-:S02]  /*0900*/  SHF.L.U32 R69, R74, 0x10, RZ ;  /* 0x000000104a457819 */ /* 0x000fc400000006ff */
[----:B------:R-:W-:Y:S01]  /*0910*/  F2FP.BF16.F32.PACK_AB R61, RZ, R67 ;  /* 0x00000043ff3d723e */ /* 0x000fe200000010ff */
[----:B------:R-:W-:Y:S01]  /*0920*/  @P1 FFMA.FTZ R72, R63, R91, R72 ;  /* 0x0000005b3f481223 */ /* 0x000fe20000010048 */
[----:B------:R-:W-:Y:S01]  /*0930*/  F2FP.BF16.F32.PACK_AB R62, RZ, R66 ;  /* 0x00000042ff3e723e */ /* 0x000fe200000010ff */
[----:B------:R-:W-:Y:S01]  /*0940*/  @P1 FFMA.FTZ R69, R76, R93, R69 ;  /* 0x0000005d4c451223 */ /* 0x000fe20000010045 */
[----:B------:R-:W-:Y:S02]  /*0950*/  F2FP.BF16.F32.PACK_AB R64, RZ, R68 ;  /* 0x00000044ff40723e */ /* 0x000fe400000010ff */
[----:B------:R-:W-:Y:S02]  /*0960*/  F2FP.BF16.F32.PACK_AB R65, RZ, R73 ;  /* 0x00000049ff41723e */ /* 0x000fe400000010ff */
[----:B------:R-:W-:Y:S02]  /*0970*/  F2FP.BF16.F32.PACK_AB R74, RZ, R72 ;  /* 0x00000048ff4a723e */ /* 0x000fe400000010ff */
[----:B------:R-:W-:-:S02]  /*0980*/  F2FP.BF16.F32.PACK_AB R75, RZ, R71 ;  /* 0x00000047ff4b723e */ /* 0x000fc400000010ff */
[----:B------:R-:W-:Y:S02]  /*0990*/  F2FP.BF16.F32.PACK_AB R60, RZ, R70 ;  /* 0x00000046ff3c723e */ /* 0x000fe400000010ff */
[----:B------:R-:W-:Y:S02]  /*09a0*/  F2FP.BF16.F32.PACK_AB R63, RZ, R69 ;  /* 0x00000045ff3f723e */ /* 0x000fe400000010ff */
[----:B------:R-:W-:Y:S02]  /*09b0*/  PRMT R61, R61, 0x5410, R62 ;  /* 0x000054103d3d7816 */ /* 0x000fe4000000003e */
[----:B------:R-:W-:Y:S02]  /*09c0*/  PRMT R62, R65, 0x5410, R74 ;  /* 0x00005410413e7816 */ /* 0x000fe4000000004a */
[----:B------:R-:W-:Y:S02]  /*09d0*/  PRMT R60, R60, 0x5410, R64 ;  /* 0x000054103c3c7816 */ /* 0x000fe40000000040 */
[----:B------:R-:W-:Y:S01]  /*09e0*/  PRMT R63, R75, 0x5410, R63 ;  /* 0x000054104b3f7816 */ /* 0x000fe2000000003f */
[----:B------:R-:W-:Y:S06]  /*09f0*/  BRA `(.L_x_98) ;  /* 0x0000000000b07947 */ /* 0x000fec0003800000 */
.L_x_97:
[----:B------:R-:W0:Y:S01]  /*0a00*/  @P0 LDC R67, c[0x0][0x40c] ;  /* 0x00010300ff430b82 */ /* 0x000e220000000800 */
[----:B------:R-:W-:Y:S01]  /*0a10*/  @P0 PRMT R60, R57, 0x7632, R60 ;  /* 0x00007632393c0816 */ /* 0x000fe2000000003c */
[----:B------:R-:W-:Y:S01]  /*0a20*/  IMAD.MOV.U32 R66, RZ, RZ, RZ ;  /* 0x000000ffff427224 */ /* 0x000fe200078e00ff */
[----:B------:R-:W-:Y:S02]  /*0a30*/  @P0 PRMT R61, R58, 0x7632, R61 ;  /* 0x000076323a3d0816 */ /* 0x000fe4000000003d */
[----:B------:R-:W-:Y:S02]  /*0a40*/  CS2R R68, SRZ ;  /* 0x0000000000447805 */ /* 0x000fe4000001ff00 */
[----:B------:R-:W-:Y:S02]  /*0a50*/  @P0 SHF.L.U32 R60, R60, 0x10, RZ ;  /* 0x000000103c3c0819 */ /* 0x000fe400000006ff */
[----:B------:R-:W-:Y:S02]  /*0a60*/  CS2R R72, SRZ ;  /* 0x0000000000487805 */ /* 0x000fe4000001ff00 */
[----:B------:R-:W-:Y:S01]  /*0a70*/  @P0 SHF.L.U32 R62, R62, 0x10, RZ ;  /* 0x000000103e3e0819 */ /* 0x000fe200000006ff */
[----:B------:R-:W1:Y:S01]  /*0a80*/  @P0 LDC R63, c[0x0][0x40c] ;  /* 0x00010300ff3f0b82 */ /* 0x000e620000000800 */
[----:B------:R-:W-:-:S02]  /*0a90*/  @P0 SHF.L.U32 R61, R61, 0x10, RZ ;  /* 0x000000103d3d0819 */ /* 0x000fc400000006ff */
[----:B------:R-:W-:-:S05]  /*0aa0*/  @P0 SHF.L.U32 R75, R59, 0x10, RZ ;  /* 0x000000103b4b0819 */ /* 0x000fca00000006ff */
[----:B------:R-:W2:Y:S08]  /*0ab0*/  @P0 LDC R70, c[0x0][0x40c] ;  /* 0x00010300ff460b82 */ /* 0x000eb00000000800 */
[----:B------:R-:W3:Y:S01]  /*0ac0*/  @P0 LDC R64, c[0x0][0x40c] ;  /* 0x00010300ff400b82 */ /* 0x000ee20000000800 */
[----:B0-----:R-:W-:Y:S01]  /*0ad0*/  @P0 FMUL.FTZ R66, R60, R67 ;  /* 0x000000433c420220 */ /* 0x001fe20000410000 */
[----:B------:R-:W-:-:S02]  /*0ae0*/  @P0 PRMT R60, R59, 0x7632, R60 ;  /* 0x000076323b3c0816 */ /* 0x000fc4000000003c */
[----:B------:R-:W-:-:S03]  /*0af0*/  MOV R67, RZ ;  /* 0x000000ff00437202 */ /* 0x000fc60000000f00 */
[----:B------:R-:W-:Y:S01]  /*0b00*/  @P0 IMAD.U32 R60, R60, 0x10000, RZ ;  /* 0x000100003c3c0824 */ /* 0x000fe200078e00ff */
[----:B------:R-:W0:Y:S01]  /*0b10*/  @P0 LDC R65, c[0x0][0x40c] ;  /* 0x00010300ff410b82 */ /* 0x000e220000000800 */
[----:B-1----:R-:W-:Y:S01]  /*0b20*/  @P0 FMUL.FTZ R68, R62, R63 ;  /* 0x0000003f3e440220 */ /* 0x002fe20000410000 */
[----:B------:R-:W-:Y:S02]  /*0b30*/  @P0 SHF.L.U32 R62, R57, 0x10, RZ ;  /* 0x00000010393e0819 */ /* 0x000fe400000006ff */
[----:B------:R-:W-:-:S04]  /*0b40*/  @P0 SHF.L.U32 R63, R58, 0x10, RZ ;  /* 0x000000103a3f0819 */ /* 0x000fc800000006ff */
[----:B------:R-:W1:Y:S01]  /*0b50*/  @P0 LDC R77, c[0x0][0x40c] ;  /* 0x00010300ff4d0b82 */ /* 0x000e620000000800 */
[----:B--2---:R-:W-:Y:S01]  /*0b60*/  @P0 FMUL.FTZ R72, R61, R70 ;  /* 0x000000463d480220 */ /* 0x004fe20000410000 */
[----:B------:R-:W-:Y:S01]  /*0b70*/  @P0 IMAD.U32 R61, R56, 0x10000, RZ ;  /* 0x00010000383d0824 */ /* 0x000fe200078e00ff */
[----:B------:R-:W-:-:S05]  /*0b80*/  CS2R R70, SRZ ;  /* 0x0000000000467805 */ /* 0x000fca000001ff00 */
        /* <DEDUP_REMOVED lines=9> */
[----:B------:R-:W-:Y:S01]  /*0c20*/  PRMT R60, R60, 0x5410, R61 ;  /* 0x000054103c3c7816 */ /* 0x000fe2000000003d */
        /* <DEDUP_REMOVED lines=9> */
.L_x_98:
[----:B------:R-:W0:Y:S01]  /*0cc0*/  LDC.64 R64, c[0x0][0x3a8] ;  /* 0x0000ea00ff407b82 */ /* 0x000e220000000a00 */
[----:B------:R-:W-:-:S07]  /*0cd0*/  @P0 VIADD R89, R78, 0x80 ;  /* 0x000000804e590836 */ /* 0x000fce0000000000 */
[----:B------:R-:W1:Y:S01]  /*0ce0*/  @P0 LDC.64 R76, c[0x0][0x390] ;  /* 0x0000e400ff4c0b82 */ /* 0x000e620000000a00 */
[----:B0-----:R-:W-:-:S05]  /*0cf0*/  IMAD.WIDE.U32 R74, R79, 0x10, R64 ;  /* 0x000000104f4a7825 */ /* 0x001fca00078e0040 */
[----:B------:R0:W-:Y:S01]  /*0d00*/  STG.E.128 desc[UR12][R74.64], R60 ;  /* 0x0000003c4a007986 */ /* 0x0001e2000c101d0c */
[----:B-1----:R-:W-:-:S05]  /*0d10*/  @P0 IMAD.WIDE.U32 R76, R89, 0x10, R76 ;  /* 0x00000010594c0825 */ /* 0x002fca00078e004c */
[----:B------:R0:W5:Y:S01]  /*0d20*/  @P0 LDG.E.128 R56, desc[UR12][R76.64] ;  /* 0x0000000c4c380981 */ /* 0x000162000c1e1d00 */
[----:B------:R-:W-:Y:S05]  /*0d30*/  BRA.U !UP0, `(.L_x_99) ;  /* 0x0000000108e87547 */ /* 0x000fea000b800000 */
[----:B0-----:R-:W0:Y:S01]  /*0d40*/  LDC.64 R60, c[0x0][0x3a0] ;  /* 0x0000e800ff3c7b82 */ /* 0x001e220000000a00 */
[----:B------:R-:W-:-:S05]  /*0d50*/  IADD3 R63, PT, PT, R79, 0x80, RZ ;  /* 0x000000804f3f7810 */ /* 0x000fca0007ffe0ff */
[----:B0-----:R-:W-:-:S06]  /*0d60*/  IMAD.WIDE.U32 R60, R63, 0x10, R60 ;  /* 0x000000103f3c7825 */ /* 0x001fcc00078e003c */
[----:B------:R-:W2:Y:S01]  /*0d70*/  LDG.E.128 R60, desc[UR12][R60.64] ;  /* 0x0000000c3c3c7981 */ /* 0x000ea2000c1e1d00 */
[----:B------:R-:W-:-:S13]  /*0d80*/  ISETP.LT.AND P1, PT, RZ, UR14, PT ;  /* 0x0000000eff007c0c */ /* 0x000fda000bf21270 */
[----:B------:R-:W0:Y:S01]  /*0d90*/  @P1 LDC R97, c[0x0][0x40c] ;  /* 0x00010300ff611b82 */ /* 0x000e220000000800 */
[----:B-----5:R-:W-:Y:S02]  /*0da0*/  @P1 PRMT R74, R56, 0x7632, R74 ;  /* 0x00007632384a1816 */ /* 0x020fe4000000004a */
[C---:B------:R-:W-:Y:S02]  /*0db0*/  @P1 PRMT R75, R57.reuse, 0x7632, R75 ;  /* 0x00007632394b1816 */ /* 0x040fe4000000004b */
[----:B------:R-:W-:Y:S01]  /*0dc0*/  @P1 SHF.L.U32 R96, R57, 0x10, RZ ;  /* 0x0000001039601819 */ /* 0x000fe200000006ff */
[----:B------:R-:W-:Y:S01]  /*0dd0*/  @P1 IMAD.U32 R77, R74, 0x10000, RZ ;  /* 0x000100004a4d1824 */ /* 0x000fe200078e00ff */
[----:B------:R-:W-:Y:S01]  /*0de0*/  @P1 SHF.L.U32 R91, R75, 0x10, RZ ;  /* 0x000000104b5b1819 */ /* 0x000fe200000006ff */
[----:B------:R-:W1:Y:S08]  /*0df0*/  @P1 LDC R94, c[0x0][0x40c] ;  /* 0x00010300ff5e1b82 */ /* 0x000e700000000800 */
[----:B------:R-:W3:Y:S08]  /*0e00*/  @P1 LDC R95, c[0x0][0x40c] ;  /* 0x00010300ff5f1b82 */ /* 0x000ef00000000800 */
[----:B------:R-:W4:Y:S08]  /*0e10*/  @P1 LDC R98, c[0x0][0x40c] ;  /* 0x00010300ff621b82 */ /* 0x000f300000000800 */
[----:B------:R-:W4:Y:S08]  /*0e20*/  @P1 LDC R99, c[0x0][0x40c] ;  /* 0x00010300ff631b82 */ /* 0x000f300000000800 */
[----:B------:R-:W4:Y:S08]  /*0e30*/  @P1 LDC R100, c[0x0][0x40c] ;  /* 0x00010300ff641b82 */ /* 0x000f300000000800 */
[----:B------:R-:W4:Y:S08]  /*0e40*/  @P1 LDC R93, c[0x0][0x40c] ;  /* 0x00010300ff5d1b82 */ /* 0x000f300000000800 */
[----:B------:R-:W4:Y:S01]  /*0e50*/  @P1 LDC R101, c[0x0][0x40c] ;  /* 0x00010300ff651b82 */ /* 0x000f220000000800 */
[----:B--2---:R-:W-:Y:S01]  /*0e60*/  SHF.L.U32 R75, R61, 0x10, RZ ;  /* 0x000000103d4b7819 */ /* 0x004fe200000006ff */
[C---:B------:R-:W-:Y:S01]  /*0e70*/  IMAD.U32 R89, R60.reuse, 0x10000, RZ ;  /* 0x000100003c597824 */ /* 0x040fe200078e00ff */
[----:B------:R-:W-:-:S02]  /*0e80*/  PRMT R74, R60, 0x7632, R74 ;  /* 0x000076323c4a7816 */ /* 0x000fc4000000004a */
[----:B------:R-:W-:Y:S01]  /*0e90*/  PRMT R61, R61, 0x7632, R61 ;  /* 0x000076323d3d7816 */ /* 0x000fe2000000003d */
[----:B---3--:R-:W-:Y:S01]  /*0ea0*/  @P1 FFMA.FTZ R75, R96, R95, R75 ;  /* 0x0000005f604b1223 */ /* 0x008fe2000001004b */
[----:B------:R-:W-:Y:S02]  /*0eb0*/  SHF.L.U32 R76, R74, 0x10, RZ ;  /* 0x000000104a4c7819 */ /* 0x000fe400000006ff */
[C---:B------:R-:W-:Y:S01]  /*0ec0*/  SHF.L.U32 R92, R62.reuse, 0x10, RZ ;  /* 0x000000103e5c7819 */ /* 0x040fe200000006ff */
[----:B------:R-:W-:Y:S01]  /*0ed0*/  IMAD.U32 R74, R61, 0x10000, RZ ;  /* 0x000100003d4a7824 */ /* 0x000fe200078e00ff */
[----:B------:R-:W-:Y:S01]  /*0ee0*/  PRMT R62, R62, 0x7632, R62 ;  /* 0x000076323e3e7816 */ /* 0x000fe2000000003e */
[----:B-1----:R-:W-:Y:S01]  /*0ef0*/  @P1 FFMA.FTZ R76, R77, R94, R76 ;  /* 0x0000005e4d4c1223 */ /* 0x002fe2000001004c */
[----:B------:R-:W-:Y:S01]  /*0f00*/  SHF.L.U32 R90, R63, 0x10, RZ ;  /* 0x000000103f5a7819 */ /* 0x000fe200000006ff */
[----:B0-----:R-:W-:Y:S01]  /*0f10*/  @P1 FFMA.FTZ R74, R91, R97, R74 ;  /* 0x000000615b4a1223 */ /* 0x001fe2000001004a */
[----:B------:R-:W-:Y:S01]  /*0f20*/  PRMT R63, R63, 0x7632, R63 ;  /* 0x000076323f3f7816 */ /* 0x000fe2000000003f */
[----:B------:R-:W-:Y:S01]  /*0f30*/  IMAD.U32 R91, R62, 0x10000, RZ ;  /* 0x000100003e5b7824 */ /* 0x000fe200078e00ff */
[----:B------:R-:W-:Y:S01]  /*0f40*/  @P1 PRMT R60, R58, 0x7632, R60 ;  /* 0x000076323a3c1816 */ /* 0x000fe2000000003c */
[C---:B------:R-:W-:Y:S01]  /*0f50*/  @P1 IMAD.U32 R97, R59.reuse, 0x10000, RZ ;  /* 0x000100003b611824 */ /* 0x040fe200078e00ff */
[----:B------:R-:W-:-:S02]  /*0f60*/  @P1 PRMT R61, R59, 0x7632, R61 ;  /* 0x000076323b3d1816 */ /* 0x000fc4000000003d */
[----:B------:R-:W-:Y:S01]  /*0f70*/  @P1 SHF.L.U32 R95, R58, 0x10, RZ ;  /* 0x000000103a5f1819 */ /* 0x000fe200000006ff */
[----:B----4-:R-:W-:Y:S01]  /*0f80*/  @P1 FFMA.FTZ R90, R97, R100, R90 ;  /* 0x00000064615a1223 */ /* 0x010fe2000001005a */
[----:B------:R-:W-:Y:S02]  /*0f90*/  @P1 SHF.L.U32 R94, R56, 0x10, RZ ;  /* 0x00000010385e1819 */ /* 0x000fe400000006ff */
[----:B------:R-:W-:Y:S01]  /*0fa0*/  @P1 SHF.L.U32 R60, R60, 0x10, RZ ;  /* 0x000000103c3c1819 */ /* 0x000fe200000006ff */
[----:B------:R-:W-:Y:S01]  /*0fb0*/  @P1 FFMA.FTZ R92, R95, R98, R92 ;  /* 0x000000625f5c1223 */ /* 0x000fe2000001005c */
[----:B------:R-:W-:Y:S01]  /*0fc0*/  @P1 SHF.L.U32 R62, R61, 0x10, RZ ;  /* 0x000000103d3e1819 */ /* 0x000fe200000006ff */
[----:B------:R-:W-:Y:S01]  /*0fd0*/  @P1 FFMA.FTZ R89, R94, R93, R89 ;  /* 0x0000005d5e591223 */ /* 0x000fe20000010059 */
[----:B------:R-:W-:Y:S01]  /*0fe0*/  SHF.L.U32 R77, R63, 0x10, RZ ;  /* 0x000000103f4d7819 */ /* 0x000fe200000006ff */
[----:B------:R-:W-:Y:S01]  /*0ff0*/  @P1 FFMA.FTZ R91, R60, R99, R91 ;  /* 0x000000633c5b1223 */ /* 0x000fe2000001005b */
[----:B------:R-:W-:-:S02]  /*1000*/  F2FP.BF16.F32.PACK_AB R61, RZ, R75 ;  /* 0x0000004bff3d723e */ /* 0x000fc400000010ff */
[----:B------:R-:W-:Y:S01]  /*1010*/  F2FP.BF16.F32.PACK_AB R93, RZ, R76 ;  /* 0x0000004cff5d723e */ /* 0x000fe200000010ff */
[----:B------:R-:W-:Y:S01]  /*1020*/  @P1 FFMA.FTZ R77, R62, R101, R77 ;  /* 0x000000653e4d1223 */ /* 0x000fe2000001004d */
[----:B------:R-:W-:Y:S02]  /*1030*/  F2FP.BF16.F32.PACK_AB R62, RZ, R74 ;  /* 0x0000004aff3e723e */ /* 0x000fe400000010ff */
[----:B------:R-:W-:Y:S02]  /*1040*/  F2FP.BF16.F32.PACK_AB R94, RZ, R92 ;  /* 0x0000005cff5e723e */ /* 0x000fe400000010ff */
[----:B------:R-:W-:Y:S02]  /*1050*/  F2FP.BF16.F32.PACK_AB R95, RZ, R91 ;  /* 0x0000005bff5f723e */ /* 0x000fe400000010ff */
[----:B------:R-:W-:Y:S02]  /*1060*/  F2FP.BF16.F32.PACK_AB R96, RZ, R90 ;  /* 0x0000005aff60723e */ /* 0x000fe400000010ff */
[----:B------:R-:W-:-:S02]  /*1070*/  F2FP.BF16.F32.PACK_AB R60, RZ, R89 ;  /* 0x00000059ff3c723e */ /* 0x000fc400000010ff */
[----:B------:R-:W-:Y:S02]  /*1080*/  F2FP.BF16.F32.PACK_AB R63, RZ, R77 ;  /* 0x0000004dff3f723e */ /* 0x000fe400000010ff */
[----:B------:R-:W-:Y:S02]  /*1090*/  PRMT R61, R61, 0x5410, R62 ;  /* 0x000054103d3d7816 */ /* 0x000fe4000000003e */
[----:B------:R-:W-:Y:S02]  /*10a0*/  PRMT R62, R94, 0x5410, R95 ;  /* 0x000054105e3e7816 */ /* 0x000fe4000000005f */
[----:B------:R-:W-:Y:S02]  /*10b0*/  PRMT R60, R60, 0x5410, R93 ;  /* 0x000054103c3c7816 */ /* 0x000fe4000000005d */
[----:B------:R-:W-:Y:S01]  /*10c0*/  PRMT R63, R96, 0x5410, R63 ;  /* 0x00005410603f7816 */ /* 0x000fe2000000003f */
[----:B------:R-:W-:Y:S06]  /*10d0*/  BRA `(.L_x_100) ;  /* 0x0000000000bc7947 */ /* 0x000fec0003800000 */
.L_x_99:
[----:B0-----:R-:W0:Y:S01]  /*10e0*/  @P0 LDC R63, c[0x0][0x40c] ;  /* 0x00010300ff3f0b82 */ /* 0x001e220000000800 */
[----:B-----5:R-:W-:Y:S02]  /*10f0*/  @P0 PRMT R60, R56, 0x7632, R60 ;  /* 0x00007632383c0816 */ /* 0x020fe4000000003c */
[----:B------:R-:W-:Y:S02]  /*1100*/  CS2R R76, SRZ ;  /* 0x00000000004c7805 */ /* 0x000fe4000001ff00 */
[----:B------:R-:W-:Y:S01]  /*1110*/  @P0 PRMT R61, R57, 0x7632, R61 ;  /* 0x00007632393d0816 */ /* 0x000fe2000000003d */
[----:B------:R-:W-:Y:S01]  /*1120*/  IMAD.MOV.U32 R74, RZ, RZ, RZ ;  /* 0x000000ffff4a7224 */ /* 0x000fe200078e00ff */
[----:B------:R-:W-:Y:S01]  /*1130*/  @P0 PRMT R62, R58, 0x7632, R62 ;  /* 0x000076323a3e0816 */ /* 0x000fe2000000003e */
[----:B------:R-:W-:Y:S01]  /*1140*/  HFMA2 R89, -RZ, RZ, 0, 0 ;  /* 0x00000000ff597431 */ /* 0x000fe200000001ff */
[----:B------:R-:W-:Y:S01]  /*1150*/  @P0 SHF.L.U32 R60, R60, 0x10, RZ ;  /* 0x000000103c3c0819 */ /* 0x000fe200000006ff */
[----:B------:R-:W1:Y:S01]  /*1160*/  @P0 LDC R90, c[0x0][0x40c] ;  /* 0x00010300ff5a0b82 */ /* 0x000e620000000800 */
[----:B------:R-:W-:Y:S01]  /*1170*/  @P0 SHF.L.U32 R62, R62, 0x10, RZ ;  /* 0x000000103e3e0819 */ /* 0x000fe200000006ff */
[----:B------:R-:W-:Y:S01]  /*1180*/  @P0 IMAD.U32 R61, R61, 0x10000, RZ ;  /* 0x000100003d3d0824 */ /* 0x000fe200078e00ff */
[----:B------:R-:W-:Y:S01]  /*1190*/  MOV R91, RZ ;  /* 0x000000ff005b7202 */ /* 0x000fe20000000f00 */
[----:B------:R-:W-:Y:S01]  /*11a0*/  HFMA2 R92, -RZ, RZ, 0, 0 ;  /* 0x00000000ff5c7431 */ /* 0x000fe200000001ff */
[----:B------:R-:W-:-:S03]  /*11b0*/  @P0 SHF.L.U32 R95, R59, 0x10, RZ ;  /* 0x000000103b5f0819 */ /* 0x000fc600000006ff */
[----:B------:R-:W2:Y:S08]  /*11c0*/  @P0 LDC R75, c[0x0][0x40c] ;  /* 0x00010300ff4b0b82 */ /* 0x000eb00000000800 */
[----:B------:R-:W3:Y:S01]  /*11d0*/  @P0 LDC R94, c[0x0][0x40c] ;  /* 0x00010300ff5e0b82 */ /* 0x000ee20000000800 */
[----:B0-----:R-:W-:Y:S01]  /*11e0*/  @P0 FMUL.FTZ R76, R60, R63 ;  /* 0x0000003f3c4c0220 */ /* 0x001fe20000410000 */
[----:B------:R-:W-:-:S02]  /*11f0*/  @P0 PRMT R60, R59, 0x7632, R60 ;  /* 0x000076323b3c0816 */ /* 0x000fc4000000003c */
[----:B------:R-:W-:-:S03]  /*1200*/  @P0 SHF.L.U32 R63, R58, 0x10, RZ ;  /* 0x000000103a3f0819 */ /* 0x000fc600000006ff */
[----:B------:R-:W-:Y:S01]  /*1210*/  @P0 IMAD.U32 R60, R60, 0x10000, RZ ;  /* 0x000100003c3c0824 */ /* 0x000fe200078e00ff */
[----:B------:R-:W0:Y:S01]  /*1220*/  @P0 LDC R93, c[0x0][0x40c] ;  /* 0x00010300ff5d0b82 */ /* 0x000e220000000800 */
[----:B-1----:R-:W-:Y:S01]  /*1230*/  @P0 FMUL.FTZ R74, R61, R90 ;  /* 0x0000005a3d4a0220 */ /* 0x002fe20000410000 */
[----:B------:R-:W-:Y:S02]  /*1240*/  @P0 IMAD.U32 R61, R56, 0x10000, RZ ;  /* 0x00010000383d0824 */ /* 0x000fe400078e00ff */
[----:B------:R-:W-:-:S04]  /*1250*/  IMAD.MOV.U32 R90, RZ, RZ, RZ ;  /* 0x000000ffff5a7224 */ /* 0x000fc800078e00ff */
[----:B------:R-:W1:Y:S01]  /*1260*/  @P0 LDC R97, c[0x0][0x40c] ;  /* 0x00010300ff610b82 */ /* 0x000e620000000800 */
[----:B--2---:R-:W-:Y:S01]  /*1270*/  @P0 FMUL.FTZ R91, R62, R75 ;  /* 0x0000004b3e5b0220 */ /* 0x004fe20000410000 */
[----:B------:R-:W-:Y:S02]  /*1280*/  @P0 SHF.L.U32 R62, R57, 0x10, RZ ;  /* 0x00000010393e0819 */ /* 0x000fe400000006ff */
[----:B------:R-:W-:-:S04]  /*1290*/  MOV R75, RZ ;  /* 0x000000ff004b7202 */ /* 0x000fc80000000f00 */
[----:B------:R-:W2:Y:S01]  /*12a0*/  @P0 LDC R96, c[0x0][0x40c] ;  /* 0x00010300ff600b82 */ /* 0x000ea20000000800 */
[----:B---3--:R-:W-:Y:S01]  /*12b0*/  @P0 FMUL.FTZ R89, R61, R94 ;  /* 0x0000005e3d590220 */ /* 0x008fe20000410000 */
[----:B------:R-:W-:Y:S02]  /*12c0*/  F2FP.BF16.F32.PACK_AB R61, RZ, R76 ;  /* 0x0000004cff3d723e */ /* 0x000fe400000010ff */
[----:B------:R-:W-:-:S04]  /*12d0*/  F2FP.BF16.F32.PACK_AB R94, RZ, R91 ;  /* 0x0000005bff5e723e */ /* 0x000fc800000010ff */
[----:B------:R-:W3:Y:S01]  /*12e0*/  @P0 LDC R98, c[0x0][0x40c] ;  /* 0x00010300ff620b82 */ /* 0x000ee20000000800 */
[----:B0-----:R-:W-:-:S05]  /*12f0*/  @P0 FMUL.FTZ R75, R62, R93 ;  /* 0x0000005d3e4b0220 */ /* 0x001fca0000410000 */
[----:B------:R-:W-:Y:S01]  /*1300*/  F2FP.BF16.F32.PACK_AB R62, RZ, R75 ;  /* 0x0000004bff3e723e */ /* 0x000fe200000010ff */
[----:B-1----:R-:W-:Y:S01]  /*1310*/  @P0 FMUL.FTZ R77, R60, R97 ;  /* 0x000000613c4d0220 */ /* 0x002fe20000410000 */
[----:B------:R-:W-:-:S04]  /*1320*/  F2FP.BF16.F32.PACK_AB R60, RZ, R89 ;  /* 0x00000059ff3c723e */ /* 0x000fc800000010ff */
[----:B------:R-:W-:Y:S01]  /*1330*/  PRMT R60, R60, 0x5410, R61 ;  /* 0x000054103c3c7816 */ /* 0x000fe2000000003d */
[----:B--2---:R-:W-:Y:S01]  /*1340*/  @P0 FMUL.FTZ R92, R63, R96 ;  /* 0x000000603f5c0220 */ /* 0x004fe20000410000 */
[----:B------:R-:W-:Y:S02]  /*1350*/  F2FP.BF16.F32.PACK_AB R63, RZ, R74 ;  /* 0x0000004aff3f723e */ /* 0x000fe400000010ff */
[----:B------:R-:W-:Y:S02]  /*1360*/  F2FP.BF16.F32.PACK_AB R96, RZ, R77 ;  /* 0x0000004dff60723e */ /* 0x000fe400000010ff */
[----:B------:R-:W-:Y:S02]  /*1370*/  F2FP.BF16.F32.PACK_AB R93, RZ, R92 ;  /* 0x0000005cff5d723e */ /* 0x000fe400000010ff */
[----:B------:R-:W-:Y:S01]  /*1380*/  PRMT R61, R62, 0x5410, R63 ;  /* 0x000054103e3d7816 */ /* 0x000fe2000000003f */
[----:B---3--:R-:W-:Y:S01]  /*1390*/  @P0 FMUL.FTZ R90, R95, R98 ;  /* 0x000000625f5a0220 */ /* 0x008fe20000410000 */
[----:B------:R-:W-:-:S04]  /*13a0*/  PRMT R62, R93, 0x5410, R94 ;  /* 0x000054105d3e7816 */ /* 0x000fc8000000005e */
[----:B------:R-:W-:-:S04]  /*13b0*/  F2FP.BF16.F32.PACK_AB R95, RZ, R90 ;  /* 0x0000005aff5f723e */ /* 0x000fc800000010ff */
[----:B------:R-:W-:-:S07]  /*13c0*/  PRMT R63, R95, 0x5410, R96 ;  /* 0x000054105f3f7816 */ /* 0x000fce0000000060 */
.L_x_100:
[----:B------:R-:W0:Y:S01]  /*13d0*/  @P0 LDC.64 R94, c[0x0][0x390] ;  /* 0x0000e400ff5e0b82 */ /* 0x000e220000000a00 */
[----:B------:R-:W-:Y:S01]  /*13e0*/  IADD3 R97, PT, PT, R79, 0x80, RZ ;  /* 0x000000804f617810 */ /* 0x000fe20007ffe0ff */
[----:B------:R-:W-:-:S04]  /*13f0*/  @P0 VIADD R93, R78, 0x100 ;  /* 0x000001004e5d0836 */ /* 0x000fc80000000000 */
[----:B------:R-:W-:-:S05]  /*1400*/  IMAD.WIDE.U32 R96, R97, 0x10, R64 ;  /* 0x0000001061607825 */ /* 0x000fca00078e0040 */
[----:B------:R1:W-:Y:S01]  /*1410*/  STG.E.128 desc[UR12][R96.64], R60 ;  /* 0x0000003c60007986 */ /* 0x0003e2000c101d0c */
[----:B0-----:R-:W-:-:S05]  /*1420*/  @P0 IMAD.WIDE.U32 R94, R93, 0x10, R94 ;  /* 0x000000105d5e0825 */ /* 0x001fca00078e005e */
[----:B------:R1:W5:Y:S01]  /*1430*/  @P0 LDG.E.128 R56, desc[UR12][R94.64] ;  /* 0x0000000c5e380981 */ /* 0x000362000c1e1d00 */
[----:B------:R-:W-:Y:S05]  /*1440*/  BRA.U !UP0, `(.L_x_101) ;  /* 0x0000000108ec7547 */ /* 0x000fea000b800000 */
[----:B-1----:R-:W0:Y:S01]  /*1450*/  LDC.64 R60, c[0x0][0x3a0] ;  /* 0x0000e800ff3c7b82 */ /* 0x002e220000000a00 */
        /* <DEDUP_REMOVED lines=17> */
[C---:B--2---:R-:W-:Y:S01]  /*1570*/  PRMT R94, R60.reuse, 0x7632, R94 ;  /* 0x000076323c5e7816 */ /* 0x044fe2000000005e */
[----:B------:R-:W-:Y:S01]  /*1580*/  IMAD.U32 R98, R60, 0x10000, RZ ;  /* 0x000100003c627824 */ /* 0x000fe200078e00ff */
[----:B------:R-:W-:-:S02]  /*1590*/  SHF.L.U32 R95, R61, 0x10, RZ ;  /* 0x000000103d5f7819 */ /* 0x000fc400000006ff */
[----:B------:R-:W-:Y:S02]  /*15a0*/  SHF.L.U32 R96, R94, 0x10, RZ ;  /* 0x000000105e607819 */ /* 0x000fe400000006ff */
[----:B------:R-:W-:Y:S01]  /*15b0*/  PRMT R61, R61, 0x7632, R61 ;  /* 0x000076323d3d7816 */ /* 0x000fe2000000003d */
[----:B-1----:R-:W-:Y:S01]  /*15c0*/  @P1 FFMA.FTZ R95, R108, R107, R95 ;  /* 0x0000006b6c5f1223 */ /* 0x002fe2000001005f */
[----:B------:R-:W-:Y:S01]  /*15d0*/  @P1 PRMT R60, R58, 0x7632, R60 ;  /* 0x000076323a3c1816 */ /* 0x000fe2000000003c */
[----:B0-----:R-:W-:Y:S01]  /*15e0*/  @P1 FFMA.FTZ R96, R97, R100, R96 ;  /* 0x0000006461601223 */ /* 0x001fe20000010060 */
[C---:B------:R-:W-:Y:S01]  /*15f0*/  SHF.L.U32 R101, R62.reuse, 0x10, RZ ;  /* 0x000000103e657819 */ /* 0x040fe200000006ff */
[----:B------:R-:W-:Y:S01]  /*1600*/  IMAD.U32 R94, R61, 0x10000, RZ ;  /* 0x000100003d5e7824 */ /* 0x000fe200078e00ff */
[----:B------:R-:W-:Y:S02]  /*1610*/  SHF.L.U32 R106, R63, 0x10, RZ ;  /* 0x000000103f6a7819 */ /* 0x000fe400000006ff */
[----:B------:R-:W-:Y:S01]  /*1620*/  @P1 PRMT R97, R59, 0x7632, R97 ;  /* 0x000076323b611816 */ /* 0x000fe20000000061 */
[----:B---3--:R-:W-:Y:S01]  /*1630*/  @P1 FFMA.FTZ R94, R99, R109, R94 ;  /* 0x0000006d635e1223 */ /* 0x008fe2000001005e */
[----:B------:R-:W-:Y:S01]  /*1640*/  PRMT R62, R62, 0x7632, R62 ;  /* 0x000076323e3e7816 */ /* 0x000fe2000000003e */
[----:B------:R-:W-:Y:S01]  /*1650*/  @P1 IMAD.U32 R109, R59, 0x10000, RZ ;  /* 0x000100003b6d1824 */ /* 0x000fe200078e00ff */
[----:B------:R-:W-:Y:S01]  /*1660*/  PRMT R63, R63, 0x7632, R63 ;  /* 0x000076323f3f7816 */ /* 0x000fe2000000003f */
[--C-:B------:R-:W-:Y:S01]  /*1670*/  @!P1 IMAD.MOV.U32 R99, RZ, RZ, R106.reuse ;  /* 0x000000ffff639224 */ /* 0x100fe200078e006a */
[----:B------:R-:W-:Y:S01]  /*1680*/  @P1 SHF.L.U32 R61, R60, 0x10, RZ ;  /* 0x000000103c3d1819 */ /* 0x000fe200000006ff */
[----:B------:R-:W-:Y:S01]  /*1690*/  IMAD.U32 R100, R62, 0x10000, RZ ;  /* 0x000100003e647824 */ /* 0x000fe200078e00ff */
[----:B------:R-:W-:Y:S01]  /*16a0*/  @P1 SHF.L.U32 R60, R97, 0x10, RZ ;  /* 0x00000010613c1819 */ /* 0x000fe200000006ff */
[----:B----4-:R-:W-:Y:S01]  /*16b0*/  @P1 FFMA.FTZ R99, R109, R105, R106 ;  /* 0x000000696d631223 */ /* 0x010fe2000001006a */
[----:B------:R-:W-:Y:S01]  /*16c0*/  @P1 SHF.L.U32 R108, R58, 0x10, RZ ;  /* 0x000000103a6c1819 */ /* 0x000fe200000006ff */
[----:B------:R-:W-:Y:S01]  /*16d0*/  @P1 FFMA.FTZ R100, R61, R93, R100 ;  /* 0x0000005d3d641223 */ /* 0x000fe20000010064 */
[----:B------:R-:W-:-:S02]  /*16e0*/  @P1 SHF.L.U32 R107, R56, 0x10, RZ ;  /* 0x00000010386b1819 */ /* 0x000fc400000006ff */
[----:B------:R-:W-:Y:S01]  /*16f0*/  SHF.L.U32 R97, R63, 0x10, RZ ;  /* 0x000000103f617819 */ /* 0x000fe200000006ff */
[----:B------:R-:W-:Y:S01]  /*1700*/  @P1 FFMA.FTZ R101, R108, R102, R101 ;  /* 0x000000666c651223 */ /* 0x000fe20000010065 */
[----:B------:R-:W-:Y:S01]  /*1710*/  F2FP.BF16.F32.PACK_AB R61, RZ, R95 ;  /* 0x0000005fff3d723e */ /* 0x000fe200000010ff */
[----:B------:R-:W-:Y:S01]  /*1720*/  @P1 FFMA.FTZ R98, R107, R104, R98 ;  /* 0x000000686b621223 */ /* 0x000fe20000010062 */
[----:B------:R-:W-:Y:S01]  /*1730*/  F2FP.BF16.F32.PACK_AB R62, RZ, R94 ;  /* 0x0000005eff3e723e */ /* 0x000fe200000010ff */
[----:B------:R-:W-:Y:S01]  /*1740*/  @P1 FFMA.FTZ R97, R60, R103, R97 ;  /* 0x000000673c611223 */ /* 0x000fe20000010061 */
[----:B------:R-:W-:Y:S02]  /*1750*/  F2FP.BF16.F32.PACK_AB R93, RZ, R96 ;  /* 0x00000060ff5d723e */ /* 0x000fe400000010ff */
[----:B------:R-:W-:Y:S02]  /*1760*/  F2FP.BF16.F32.PACK_AB R102, RZ, R101 ;  /* 0x00000065ff66723e */ /* 0x000fe400000010ff */
[----:B------:R-:W-:-:S02]  /*1770*/  F2FP.BF16.F32.PACK_AB R103, RZ, R100 ;  /* 0x00000064ff67723e */ /* 0x000fc400000010ff */
[----:B------:R-:W-:Y:S02]  /*1780*/  F2FP.BF16.F32.PACK_AB R104, RZ, R99 ;  /* 0x00000063ff68723e */ /* 0x000fe400000010ff */
[----:B------:R-:W-:Y:S02]  /*1790*/  F2FP.BF16.F32.PACK_AB R60, RZ, R98 ;  /* 0x00000062ff3c723e */ /* 0x000fe400000010ff */
[----:B------:R-:W-:Y:S02]  /*17a0*/  F2FP.BF16.F32.PACK_AB R63, RZ, R97 ;  /* 0x00000061ff3f723e */ /* 0x000fe400000010ff */
[----:B------:R-:W-:Y:S02]  /*17b0*/  PRMT R61, R61, 0x5410, R62 ;  /* 0x000054103d3d7816 */ /* 0x000fe4000000003e */
[----:B------:R-:W-:Y:S02]  /*17c0*/  PRMT R62, R102, 0x5410, R103 ;  /* 0x00005410663e7816 */ /* 0x000fe40000000067 */
[----:B------:R-:W-:-:S02]  /*17d0*/  PRMT R60, R60, 0x5410, R93 ;  /* 0x000054103c3c7816 */ /* 0x000fc4000000005d */
[----:B------:R-:W-:Y:S01]  /*17e0*/  PRMT R63, R104, 0x5410, R63 ;  /* 0x00005410683f7816 */ /* 0x000fe2000000003f */
[----:B------:R-:W-:Y:S06]  /*17f0*/  BRA `(.L_x_102) ;  /* 0x0000000000b47947 */ /* 0x000fec0003800000 */
.L_x_101:
[----:B-1----:R-:W0:Y:S01]  /*1800*/  @P0 LDC R63, c[0x0][0x40c] ;  /* 0x00010300ff3f0b82 */ /* 0x002e220000000800 */
[----:B-----5:R-:W-:Y:S02]  /*1810*/  @P0 PRMT R60, R56, 0x7632, R60 ;  /* 0x00007632383c0816 */ /* 0x020fe4000000003c */
[----:B------:R-:W-:Y:S02]  /*1820*/  CS2R R96, SRZ ;  /* 0x0000000000607805 */ /* 0x000fe4000001ff00 */
[----:B------:R-:W-:Y:S02]  /*1830*/  @P0 PRMT R61, R57, 0x7632, R61 ;  /* 0x00007632393d0816 */ /* 0x000fe4000000003d */
[----:B------:R-:W-:Y:S02]  /*1840*/  CS2R R100, SRZ ;  /* 0x0000000000647805 */ /* 0x000fe4000001ff00 */
[----:B------:R-:W-:Y:S02]  /*1850*/  @P0 PRMT R62, R58, 0x7632, R62 ;  /* 0x000076323a3e0816 */ /* 0x000fe4000000003e */
[----:B------:R-:W-:Y:S01]  /*1860*/  @P0 SHF.L.U32 R60, R60, 0x10, RZ ;  /* 0x000000103c3c0819 */ /* 0x000fe200000006ff */
[----:B------:R-:W1:Y:S01]  /*1870*/  @P0 LDC R98, c[0x0][0x40c] ;  /* 0x00010300ff620b82 */ /* 0x000e620000000800 */
[----:B------:R-:W-:Y:S01]  /*1880*/  @P0 IMAD.U32 R61, R61, 0x10000, RZ ;  /* 0x000100003d3d0824 */ /* 0x000fe200078e00ff */
[----:B------:R-:W-:-:S02]  /*1890*/  @P0 SHF.L.U32 R62, R62, 0x10, RZ ;  /* 0x000000103e3e0819 */ /* 0x000fc400000006ff */
[----:B------:R-:W-:Y:S02]  /*18a0*/  MOV R94, RZ ;  /* 0x000000ff005e7202 */ /* 0x000fe40000000f00 */
[C---:B------:R-:W-:Y:S02]  /*18b0*/  @P0 SHF.L.U32 R103, R59.reuse, 0x10, RZ ;  /* 0x000000103b670819 */ /* 0x040fe400000006ff */
[----:B------:R-:W2:Y:S08]  /*18c0*/  @P0 LDC R95, c[0x0][0x40c] ;  /* 0x00010300ff5f0b82 */ /* 0x000eb00000000800 */
[----:B------:R-:W3:Y:S01]  /*18d0*/  @P0 LDC R102, c[0x0][0x40c] ;  /* 0x00010300ff660b82 */ /* 0x000ee20000000800 */
[----:B0-----:R-:W-:Y:S01]  /*18e0*/  @P0 FMUL.FTZ R96, R60, R63 ;  /* 0x0000003f3c600220 */ /* 0x001fe20000410000 */
[----:B------:R-:W-:Y:S01]  /*18f0*/  @P0 PRMT R60, R59, 0x7632, R60 ;  /* 0x000076323b3c0816 */ /* 0x000fe2000000003c */
[----:B------:R-:W-:-:S03]  /*1900*/  @P0 IMAD.U32 R63, R58, 0x10000, RZ ;  /* 0x000100003a3f0824 */ /* 0x000fc600078e00ff */
[----:B------:R-:W-:Y:S02]  /*1910*/  @P0 SHF.L.U32 R60, R60, 0x10, RZ ;  /* 0x000000103c3c0819 */ /* 0x000fe400000006ff */
[----:B------:R-:W0:Y:S01]  /*1920*/  @P0 LDC R93, c[0x0][0x40c] ;  /* 0x00010300ff5d0b82 */ /* 0x000e220000000800 */
[----:B-1----:R-:W-:Y:S01]  /*1930*/  @P0 FMUL.FTZ R94, R61, R98 ;  /* 0x000000623d5e0220 */ /* 0x002fe20000410000 */
[----:B------:R-:W-:Y:S02]  /*1940*/  @P0 SHF.L.U32 R61, R56, 0x10, RZ ;  /* 0x00000010383d0819 */ /* 0x000fe400000006ff */
[----:B------:R-:W-:-:S04]  /*1950*/  CS2R R98, SRZ ;  /* 0x0000000000627805 */ /* 0x000fc8000001ff00 */
[----:B------:R-:W1:Y:S01]  /*1960*/  @P0 LDC R105, c[0x0][0x40c] ;  /* 0x00010300ff690b82 */ /* 0x000e620000000800 */
[----:B--2---:R-:W-:Y:S01]  /*1970*/  @P0 FMUL.FTZ R100, R62, R95 ;  /* 0x0000005f3e640220 */ /* 0x004fe20000410000 */
[----:B------:R-:W-:Y:S01]  /*1980*/  @P0 SHF.L.U32 R62, R57, 0x10, RZ ;  /* 0x00000010393e0819 */ /* 0x000fe200000006ff */
[----:B------:R-:W-:-:S05]  /*1990*/  IMAD.MOV.U32 R95, RZ, RZ, RZ ;  /* 0x000000ffff5f7224 */ /* 0x000fca00078e00ff */
        /* <DEDUP_REMOVED lines=19> */
.L_x_102:
        /* <DEDUP_REMOVED lines=22> */
[----:B------:R-:W4:Y:S01]  /*1c30*/  @P1 LDC R93, c[0x0][0x40c] ;  /* 0x00010300ff5d1b82 */ /* 0x000f220000000800 */
[----:B--2---:R-:W-:-:S02]  /*1c40*/  PRMT R102, R60, 0x7632, R102 ;  /* 0x000076323c667816 */ /* 0x004fc40000000066 */
[C---:B------:R-:W-:Y:S02]  /*1c50*/  PRMT R106, R61.reuse, 0x7632, R106 ;  /* 0x000076323d6a7816 */ /* 0x040fe4000000006a */
[----:B------:R-:W-:Y:S02]  /*1c60*/  SHF.L.U32 R103, R61, 0x10, RZ ;  /* 0x000000103d677819 */ /* 0x000fe400000006ff */
[----:B------:R-:W-:Y:S01]  /*1c70*/  SHF.L.U32 R104, R102, 0x10, RZ ;  /* 0x0000001066687819 */ /* 0x000fe200000006ff */
[----:B------:R-:W-:Y:S01]  /*1c80*/  IMAD.U32 R102, R106, 0x10000, RZ ;  /* 0x000100006a667824 */ /* 0x000fe200078e00ff */
[----:B------:R-:W-:Y:S01]  /*1c90*/  @P1 SHF.L.U32 R61, R108, 0x10, RZ ;  /* 0x000000106c3d1819 */ /* 0x000fe200000006ff */
[----:B0-----:R-:W-:Y:S01]  /*1ca0*/  @P1 FFMA.FTZ R103, R110, R111, R103 ;  /* 0x0000006f6e671223 */ /* 0x001fe20000010067 */
[----:B------:R-:W-:Y:S01]  /*1cb0*/  @P1 PRMT R108, R58, 0x7632, R108 ;  /* 0x000076323a6c1816 */ /* 0x000fe2000000006c */
[----:B------:R-:W0:Y:S01]  /*1cc0*/  @P1 LDC R111, c[0x0][0x40c] ;  /* 0x00010300ff6f1b82 */ /* 0x000e220000000800 */
[----:B---3--:R-:W-:Y:S01]  /*1cd0*/  @P1 FFMA.FTZ R104, R105, R109, R104 ;  /* 0x0000006d69681223 */ /* 0x008fe20000010068 */
[----:B-1----:R-:W-:Y:S01]  /*1ce0*/  @P1 FFMA.FTZ R102, R61, R112, R102 ;  /* 0x000000703d661223 */ /* 0x002fe20000010066 */
[----:B------:R-:W-:-:S02]  /*1cf0*/  PRMT R105, R62, 0x7632, R105 ;  /* 0x000076323e697816 */ /* 0x000fc40000000069 */
[----:B------:R-:W-:Y:S02]  /*1d00*/  SHF.L.U32 R106, R62, 0x10, RZ ;  /* 0x000000103e6a7819 */ /* 0x000fe400000006ff */
[----:B------:R-:W-:Y:S01]  /*1d10*/  @P1 SHF.L.U32 R62, R108, 0x10, RZ ;  /* 0x000000106c3e1819 */ /* 0x000fe200000006ff */
[----:B------:R-:W1:Y:S01]  /*1d20*/  @P1 LDC R61, c[0x0][0x40c] ;  /* 0x00010300ff3d1b82 */ /* 0x000e620000000800 */
[----:B------:R-:W-:Y:S01]  /*1d30*/  IMAD.U32 R105, R105, 0x10000, RZ ;  /* 0x0001000069697824 */ /* 0x000fe200078e00ff */
[C---:B------:R-:W-:Y:S01]  /*1d40*/  SHF.L.U32 R109, R63.reuse, 0x10, RZ ;  /* 0x000000103f6d7819 */ /* 0x040fe200000006ff */
[----:B------:R-:W-:Y:S01]  /*1d50*/  IMAD.U32 R108, R60, 0x10000, RZ ;  /* 0x000100003c6c7824 */ /* 0x000fe200078e00ff */
[----:B------:R-:W-:Y:S01]  /*1d60*/  PRMT R63, R63, 0x7632, R63 ;  /* 0x000076323f3f7816 */ /* 0x000fe2000000003f */
[----:B----4-:R-:W-:Y:S01]  /*1d70*/  @P1 FFMA.FTZ R106, R113, R107, R106 ;  /* 0x0000006b716a1223 */ /* 0x010fe2000001006a */
[C---:B------:R-:W-:Y:S01]  /*1d80*/  @P1 PRMT R60, R59.reuse, 0x7632, R60 ;  /* 0x000076323b3c1816 */ /* 0x040fe2000000003c */
[----:B------:R-:W-:Y:S01]  /*1d90*/  @P1 FFMA.FTZ R105, R62, R93, R105 ;  /* 0x0000005d3e691223 */ /* 0x000fe20000010069 */
[----:B------:R-:W2:Y:S01]  /*1da0*/  @P1 LDC R110, c[0x0][0x40c] ;  /* 0x00010300ff6e1b82 */ /* 0x000ea20000000800 */
[----:B------:R-:W-:Y:S01]  /*1db0*/  @P1 SHF.L.U32 R62, R59, 0x10, RZ ;  /* 0x000000103b3e1819 */ /* 0x000fe200000006ff */
[----:B------:R-:W-:Y:S01]  /*1dc0*/  @P1 IMAD.U32 R93, R56, 0x10000, RZ ;  /* 0x00010000385d1824 */ /* 0x000fe200078e00ff */
[----:B------:R-:W-:-:S02]  /*1dd0*/  SHF.L.U32 R107, R63, 0x10, RZ ;  /* 0x000000103f6b7819 */ /* 0x000fc400000006ff */
[----:B------:R-:W-:Y:S01]  /*1de0*/  @P1 SHF.L.U32 R60, R60, 0x10, RZ ;  /* 0x000000103c3c1819 */ /* 0x000fe200000006ff */
[----:B0-----:R-:W-:Y:S01]  /*1df0*/  @P1 FFMA.FTZ R108, R93, R111, R108 ;  /* 0x0000006f5d6c1223 */ /* 0x001fe2000001006c */
[----:B------:R-:W-:Y:S02]  /*1e00*/  F2FP.BF16.F32.PACK_AB R93, RZ, R104 ;  /* 0x00000068ff5d723e */ /* 0x000fe400000010ff */
[----:B------:R-:W-:Y:S01]  /*1e10*/  F2FP.BF16.F32.PACK_AB R111, RZ, R105 ;  /* 0x00000069ff6f723e */ /* 0x000fe200000010ff */
[----:B-1----:R-:W-:Y:S01]  /*1e20*/  @P1 FFMA.FTZ R109, R62, R61, R109 ;  /* 0x0000003d3e6d1223 */ /* 0x002fe2000001006d */
[----:B------:R-:W-:Y:S02]  /*1e30*/  F2FP.BF16.F32.PACK_AB R61, RZ, R103 ;  /* 0x00000067ff3d723e */ /* 0x000fe400000010ff */
[----:B------:R-:W-:Y:S02]  /*1e40*/  F2FP.BF16.F32.PACK_AB R62, RZ, R102 ;  /* 0x00000066ff3e723e */ /* 0x000fe400000010ff */
[----:B------:R-:W-:-:S02]  /*1e50*/  F2FP.BF16.F32.PACK_AB R112, RZ, R109 ;  /* 0x0000006dff70723e */ /* 0x000fc400000010ff */
[----:B------:R-:W-:Y:S01]  /*1e60*/  PRMT R61, R61, 0x5410, R62 ;  /* 0x000054103d3d7816 */ /* 0x000fe2000000003e */
[----:B--2---:R-:W-:Y:S01]  /*1e70*/  @P1 FFMA.FTZ R107, R60, R110, R107 ;  /* 0x0000006e3c6b1223 */ /* 0x004fe2000001006b */
[----:B------:R-:W-:Y:S02]  /*1e80*/  F2FP.BF16.F32.PACK_AB R110, RZ, R106 ;  /* 0x0000006aff6e723e */ /* 0x000fe400000010ff */
[----:B------:R-:W-:Y:S02]  /*1e90*/  F2FP.BF16.F32.PACK_AB R60, RZ, R108 ;  /* 0x0000006cff3c723e */ /* 0x000fe400000010ff */
[----:B------:R-:W-:Y:S02]  /*1ea0*/  F2FP.BF16.F32.PACK_AB R63, RZ, R107 ;  /* 0x0000006bff3f723e */ /* 0x000fe400000010ff */
[----:B------:R-:W-:Y:S02]  /*1eb0*/  PRMT R62, R110, 0x5410, R111 ;  /* 0x000054106e3e7816 */ /* 0x000fe4000000006f */
[----:B------:R-:W-:-:S02]  /*1ec0*/  PRMT R60, R60, 0x5410, R93 ;  /* 0x000054103c3c7816 */ /* 0x000fc4000000005d */
[----:B------:R-:W-:Y:S01]  /*1ed0*/  PRMT R63, R112, 0x5410, R63 ;  /* 0x00005410703f7816 */ /* 0x000fe2000000003f */
[----:B------:R-:W-:Y:S06]  /*1ee0*/  BRA `(.L_x_104) ;  /* 0x0000000000b87947 */ /* 0x000fec0003800000 */
.L_x_103:
[----:B-1----:R-:W0:Y:S01]  /*1ef0*/  @P0 LDC R103, c[0x0][0x40c] ;  /* 0x00010300ff670b82 */ /* 0x002e220000000800 */
[----:B-----5:R-:W-:Y:S01]  /*1f00*/  @P0 PRMT R60, R56, 0x7632, R60 ;  /* 0x00007632383c0816 */ /* 0x020fe2000000003c */
[----:B------:R-:W-:Y:S01]  /*1f10*/  HFMA2 R107, -RZ, RZ, 0, 0 ;  /* 0x00000000ff6b7431 */ /* 0x000fe200000001ff */
[----:B------:R-:W-:Y:S02]  /*1f20*/  @P0 PRMT R61, R57, 0x7632, R61 ;  /* 0x00007632393d0816 */ /* 0x000fe4000000003d */
[----:B------:R-:W-:Y:S02]  /*1f30*/  CS2R R104, SRZ ;  /* 0x0000000000687805 */ /* 0x000fe4000001ff00 */
[----:B------:R-:W-:Y:S01]  /*1f40*/  @P0 PRMT R62, R58, 0x7632, R62 ;  /* 0x000076323a3e0816 */ /* 0x000fe2000000003e */
[----:B------:R-:W-:Y:S01]  /*1f50*/  IMAD.MOV.U32 R102, RZ, RZ, RZ ;  /* 0x000000ffff667224 */ /* 0x000fe200078e00ff */
[----:B------:R-:W-:Y:S01]  /*1f60*/  @P0 PRMT R63, R59, 0x7632, R63 ;  /* 0x000076323b3f0816 */ /* 0x000fe2000000003f */
[----:B------:R-:W1:Y:S01]  /*1f70*/  @P0 LDC R106, c[0x0][0x40c] ;  /* 0x00010300ff6a0b82 */ /* 0x000e620000000800 */
[----:B------:R-:W-:Y:S01]  /*1f80*/  @P0 SHF.L.U32 R60, R60, 0x10, RZ ;  /* 0x000000103c3c0819 */ /* 0x000fe200000006ff */
[----:B------:R-:W-:Y:S01]  /*1f90*/  @P0 IMAD.U32 R61, R61, 0x10000, RZ ;  /* 0x000100003d3d0824 */ /* 0x000fe200078e00ff */
[----:B------:R-:W-:-:S02]  /*1fa0*/  @P0 SHF.L.U32 R62, R62, 0x10, RZ ;  /* 0x000000103e3e0819 */ /* 0x000fc400000006ff */
[----:B------:R-:W-:-:S03]  /*1fb0*/  @P0 SHF.L.U32 R63, R63, 0x10, RZ ;  /* 0x000000103f3f0819 */ /* 0x000fc600000006ff */
[----:B------:R-:W2:Y:S08]  /*1fc0*/  @P0 LDC R109, c[0x0][0x40c] ;  /* 0x00010300ff6d0b82 */ /* 0x000eb00000000800 */
[----:B------:R-:W3:Y:S01]  /*1fd0*/  @P0 LDC R108, c[0x0][0x40c] ;  /* 0x00010300ff6c0b82 */ /* 0x000ee20000000800 */
[----:B0-----:R-:W-:Y:S01]  /*1fe0*/  @P0 FMUL.FTZ R104, R60, R103 ;  /* 0x000000673c680220 */ /* 0x001fe20000410000 */
[----:B------:R-:W-:Y:S01]  /*1ff0*/  @P0 IMAD.U32 R60, R56, 0x10000, RZ ;  /* 0x00010000383c0824 */ /* 0x000fe200078e00ff */
[----:B------:R-:W-:-:S05]  /*2000*/  MOV R103, RZ ;  /* 0x000000ff00677202 */ /* 0x000fca0000000f00 */
[----:B------:R-:W0:Y:S01]  /*2010*/  @P0 LDC R93, c[0x0][0x40c] ;  /* 0x00010300ff5d0b82 */ /* 0x000e220000000800 */
[----:B-1----:R-:W-:Y:S01]  /*2020*/  @P0 FMUL.FTZ R102, R61, R106 ;  /* 0x0000006a3d660220 */ /* 0x002fe20000410000 */
[----:B------:R-:W-:Y:S01]  /*2030*/  @P0 SHF.L.U32 R61, R57, 0x10, RZ ;  /* 0x00000010393d0819 */ /* 0x000fe200000006ff */
[----:B------:R-:W-:-:S05]  /*2040*/  IMAD.MOV.U32 R106, RZ, RZ, RZ ;  /* 0x000000ffff6a7224 */ /* 0x000fca00078e00ff */
[----:B------:R-:W1:Y:S01]  /*2050*/  @P0 LDC R110, c[0x0][0x40c] ;  /* 0x00010300ff6e0b82 */ /* 0x000e620000000800 */
[----:B--2---:R-:W-:Y:S01]  /*2060*/  @P0 FMUL.FTZ R105, R62, R109 ;  /* 0x0000006d3e690220 */ /* 0x004fe20000410000 */
[----:B------:R-:W-:-:S06]  /*2070*/  @P0 SHF.L.U32 R62, R58, 0x10, RZ ;  /* 0x000000103a3e0819 */ /* 0x000fcc00000006ff */
[----:B------:R-:W2:Y:S01]  /*2080*/  @P0 LDC R111, c[0x0][0x40c] ;  /* 0x00010300ff6f0b82 */ /* 0x000ea20000000800 */
[----:B---3--:R-:W-:Y:S01]  /*2090*/  @P0 FMUL.FTZ R107, R63, R108 ;  /* 0x0000006c3f6b0220 */ /* 0x008fe20000410000 */
[----:B------:R-:W-:Y:S02]  /*20a0*/  @P0 SHF.L.U32 R63, R59, 0x10, RZ ;  /* 0x000000103b3f0819 */ /* 0x000fe400000006ff */
[----:B------:R-:W-:-:S04]  /*20b0*/  CS2R R108, SRZ ;  /* 0x00000000006c7805 */ /* 0x000fc8000001ff00 */
[----:B------:R-:W3:Y:S01]  /*20c0*/  @P0 LDC R112, c[0x0][0x40c] ;  /* 0x00010300ff700b82 */ /* 0x000ee20000000800 */
[----:B0-----:R-:W-:-:S05]  /*20d0*/  @P0 FMUL.FTZ R108, R60, R93 ;  /* 0x0000005d3c6c0220 */ /* 0x001fca0000410000 */
[----:B------:R-:W-:Y:S01]  /*20e0*/  F2FP.BF16.F32.PACK_AB R60, RZ, R108 ;  /* 0x0000006cff3c723e */ /* 0x000fe200000010ff */
[----:B-1----:R-:W-:Y:S01]  /*20f0*/  @P0 FMUL.FTZ R103, R61, R110 ;  /* 0x0000006e3d670220 */ /* 0x002fe20000410000 */
[----:B------:R-:W-:Y:S02]  /*2100*/  F2FP.BF16.F32.PACK_AB R61, RZ, R104 ;  /* 0x00000068ff3d723e */ /* 0x000fe400000010ff */
[----:B------:R-:W-:Y:S02]  /*2110*/  F2FP.BF16.F32.PACK_AB R110, RZ, R105 ;  /* 0x00000069ff6e723e */ /* 0x000fe400000010ff */
[----:B------:R-:W-:Y:S01]  /*2120*/  PRMT R60, R60, 0x5410, R61 ;  /* 0x000054103c3c7816 */ /* 0x000fe2000000003d */
[----:B--2---:R-:W-:Y:S01]  /*2130*/  @P0 FMUL.FTZ R106, R62, R111 ;  /* 0x0000006f3e6a0220 */ /* 0x004fe20000410000 */
[----:B------:R-:W-:-:S04]  /*2140*/  F2FP.BF16.F32.PACK_AB R62, RZ, R103 ;  /* 0x00000067ff3e723e */ /* 0x000fc800000010ff */
[----:B------:R-:W-:Y:S01]  /*2150*/  F2FP.BF16.F32.PACK_AB R93, RZ, R106 ;  /* 0x0000006aff5d723e */ /* 0x000fe200000010ff */
[----:B---3--:R-:W-:Y:S01]  /*2160*/  @P0 FMUL.FTZ R109, R63, R112 ;  /* 0x000000703f6d0220 */ /* 0x008fe20000410000 */
[----:B------:R-:W-:Y:S02]  /*2170*/  F2FP.BF16.F32.PACK_AB R63, RZ, R102 ;  /* 0x00000066ff3f723e */ /* 0x000fe400000010ff */
[----:B------:R-:W-:Y:S02]  /*2180*/  F2FP.BF16.F32.PACK_AB R112, RZ, R107 ;  /* 0x0000006bff70723e */ /* 0x000fe400000010ff */
[----:B------:R-:W-:Y:S02]  /*2190*/  F2FP.BF16.F32.PACK_AB R111, RZ, R109 ;  /* 0x0000006dff6f723e */ /* 0x000fe400000010ff */
[----:B------:R-:W-:Y:S02]  /*21a0*/  PRMT R61, R62, 0x5410, R63 ;  /* 0x000054103e3d7816 */ /* 0x000fe4000000003f */
[----:B------:R-:W-:-:S02]  /*21b0*/  PRMT R62, R93, 0x5410, R110 ;  /* 0x000054105d3e7816 */ /* 0x000fc4000000006e */
[----:B------:R-:W-:-:S07]  /*21c0*/  PRMT R63, R111, 0x5410, R112 ;  /* 0x000054106f3f7816 */ /* 0x000fce0000000070 */
.L_x_104:
[----:B------:R-:W0:Y:S01]  /*21d0*/  @P0 LDC.64 R110, c[0x0][0x390] ;  /* 0x0000e400ff6e0b82 */ /* 0x000e220000000a00 */
[----:B------:R-:W-:Y:S01]  /*21e0*/  VIADD R113, R79, 0x180 ;  /* 0x000001804f717836 */ /* 0x000fe20000000000 */
[----:B------:R-:W-:-:S03]  /*21f0*/  @P0 IADD3 R93, PT, PT, R78, 0x200, RZ ;  /* 0x000002004e5d0810 */ /* 0x000fc60007ffe0ff */
[----:B------:R-:W-:-:S05]  /*2200*/  IMAD.WIDE.U32 R112, R113, 0x10, R64 ;  /* 0x0000001071707825 */ /* 0x000fca00078e0040 */
[----:B------:R1:W-:Y:S01]  /*2210*/  STG.E.128 desc[UR12][R112.64], R60 ;  /* 0x0000003c70007986 */ /* 0x0003e2000c101d0c */
[----:B0-----:R-:W-:-:S05]  /*2220*/  @P0 IMAD.WIDE.U32 R110, R93, 0x10, R110 ;  /* 0x000000105d6e0825 */ /* 0x001fca00078e006e */
[----:B------:R1:W5:Y:S01]  /*2230*/  @P0 LDG.E.128 R56, desc[UR12][R110.64] ;  /* 0x0000000c6e380981 */ /* 0x000362000c1e1d00 */
[----:B------:R-:W-:Y:S01]  /*2240*/  IADD3 R79, PT, PT, R79, 0x200, RZ ;  /* 0x000002004f4f7810 */ /* 0x000fe20007ffe0ff */
[----:B------:R-:W-:Y:S06]  /*2250*/  BRA.U !UP0, `(.L_x_105) ;  /* 0x0000000108e87547 */ /* 0x000fec000b800000 */
[----:B-1----:R-:W0:Y:S02]  /*2260*/  LDC.64 R60, c[0x0][0x3a0] ;  /* 0x0000e800ff3c7b82 */ /* 0x002e240000000a00 */
[----:B0-----:R-:W-:-:S06]  /*2270*/  IMAD.WIDE.U32 R60, R79, 0x10, R60 ;  /* 0x000000104f3c7825 */ /* 0x001fcc00078e003c */
[----:B------:R-:W2:Y:S01]  /*2280*/  LDG.E.128 R60, desc[UR12][R60.64] ;  /* 0x0000000c3c3c7981 */ /* 0x000ea2000c1e1d00 */
[----:B------:R-:W-:-:S06]  /*2290*/  UISETP.GT.AND UP0, UPT, UR14, URZ, UPT ;  /* 0x000000ff0e00728c */ /* 0x000fcc000bf04270 */
[----:B------:R-:W-:-:S05]  /*22a0*/  PLOP3.LUT P0, PT, PT, PT, UP0, 0x80, 0x8 ;  /* 0x000000000008781c */ /* 0x000fca0003f0f008 */
[----:B------:R-:W0:Y:S01]  /*22b0*/  @UP0 LDCU UR4, c[0x0][0x40c] ;  /* 0x00008180ff0407ac */ /* 0x000e220008000800 */
[----:B------:R-:W1:Y:S07]  /*22c0*/  @UP0 LDCU UR5, c[0x0][0x40c] ;  /* 0x00008180ff0507ac */ /* 0x000e6e0008000800 */
[----:B-----5:R-:W-:Y:S01]  /*22d0*/  @P0 SHF.L.U32 R93, R57, 0x10, RZ ;  /* 0x00000010395d0819 */ /* 0x020fe200000006ff */
[----:B------:R-:W3:Y:S01]  /*22e0*/  @UP0 LDCU UR14, c[0x0][0x40c] ;  /* 0x00008180ff0e07ac */ /* 0x000ee20008000800 */
[----:B------:R-:W-:Y:S01]  /*22f0*/  @P0 SHF.L.U32 R78, R58, 0x10, RZ ;  /* 0x000000103a4e0819 */ /* 0x000fe200000006ff */
[----:B--2---:R-:W-:Y:S01]  /*2300*/  IMAD.U32 R112, R61, 0x10000, RZ ;  /* 0x000100003d707824 */ /* 0x004fe200078e00ff */
[----:B------:R-:W-:Y:S01]  /*2310*/  SHF.L.U32 R111, R62, 0x10, RZ ;  /* 0x000000103e6f7819 */ /* 0x000fe200000006ff */
[C---:B------:R-:W-:Y:S01]  /*2320*/  IMAD.U32 R113, R60.reuse, 0x10000, RZ ;  /* 0x000100003c717824 */ /* 0x040fe200078e00ff */
[----:B------:R-:W-:Y:S01]  /*2330*/  PRMT R60, R60, 0x7632, R60 ;  /* 0x000076323c3c7816 */ /* 0x000fe2000000003c */
[----:B0-----:R-:W-:Y:S01]  /*2340*/  @P0 FFMA.FTZ R112, R93, UR4, R112 ;  /* 0x000000045d700c23 */ /* 0x001fe20008010070 */
[----:B------:R-:W0:Y:S01]  /*2350*/  @UP0 LDCU UR4, c[0x0][0x40c] ;  /* 0x00008180ff0407ac */ /* 0x000e220008000800 */
[----:B-1----:R-:W-:Y:S01]  /*2360*/  @P0 FFMA.FTZ R111, R78, UR5, R111 ;  /* 0x000000054e6f0c23 */ /* 0x002fe2000801006f */
[----:B------:R-:W-:Y:S01]  /*2370*/  @P0 SHF.L.U32 R78, R56, 0x10, RZ ;  /* 0x00000010384e0819 */ /* 0x000fe200000006ff */
[----:B------:R-:W-:Y:S01]  /*2380*/  IMAD.U32 R110, R63, 0x10000, RZ ;  /* 0x000100003f6e7824 */ /* 0x000fe200078e00ff */
[----:B------:R-:W1:Y:S01]  /*2390*/  @UP0 LDCU UR5, c[0x0][0x40c] ;  /* 0x00008180ff0507ac */ /* 0x000e620008000800 */
[----:B------:R-:W-:-:S02]  /*23a0*/  @P0 SHF.L.U32 R93, R59, 0x10, RZ ;  /* 0x000000103b5d0819 */ /* 0x000fc400000006ff */
[----:B------:R-:W-:Y:S02]  /*23b0*/  @P0 PRMT R61, R56, 0x7632, R61 ;  /* 0x00007632383d0816 */ /* 0x000fe4000000003d */
[----:B------:R-:W-:Y:S01]  /*23c0*/  SHF.L.U32 R114, R60, 0x10, RZ ;  /* 0x000000103c727819 */ /* 0x000fe200000006ff */
[----:B---3--:R-:W-:Y:S01]  /*23d0*/  @P0 FFMA.FTZ R110, R93, UR14, R110 ;  /* 0x0000000e5d6e0c23 */ /* 0x008fe2000801006e */
[----:B------:R-:W-:Y:S01]  /*23e0*/  @P0 PRMT R60, R57, 0x7632, R60 ;  /* 0x00007632393c0816 */ /* 0x000fe2000000003c */
[C---:B------:R-:W-:Y:S01]  /*23f0*/  @P0 IMAD.U32 R93, R61.reuse, 0x10000, RZ ;  /* 0x000100003d5d0824 */ /* 0x040fe200078e00ff */
[----:B------:R-:W-:Y:S01]  /*2400*/  PRMT R61, R61, 0x7632, R61 ;  /* 0x000076323d3d7816 */ /* 0x000fe2000000003d */
[----:B------:R-:W2:Y:S01]  /*2410*/  @UP0 LDCU UR14, c[0x0][0x40c] ;  /* 0x00008180ff0e07ac */ /* 0x000ea20008000800 */
[----:B------:R-:W-:Y:S02]  /*2420*/  @P0 SHF.L.U32 R60, R60, 0x10, RZ ;  /* 0x000000103c3c0819 */ /* 0x000fe400000006ff */
[----:B------:R-:W-:Y:S01]  /*2430*/  SHF.L.U32 R115, R61, 0x10, RZ ;  /* 0x000000103d737819 */ /* 0x000fe200000006ff */
[----:B0-----:R-:W-:Y:S01]  /*2440*/  @P0 FFMA.FTZ R113, R78, UR4, R113 ;  /* 0x000000044e710c23 */ /* 0x001fe20008010071 */
[----:B------:R-:W0:Y:S01]  /*2450*/  @UP0 LDCU UR4, c[0x0][0x40c] ;  /* 0x00008180ff0407ac */ /* 0x000e220008000800 */
[----:B------:R-:W-:Y:S01]  /*2460*/  PRMT R62, R62, 0x7632, R62 ;  /* 0x000076323e3e7816 */ /* 0x000fe2000000003e */
[----:B-1----:R-:W-:Y:S01]  /*2470*/  @P0 FFMA.FTZ R114, R93, UR5, R114 ;  /* 0x000000055d720c23 */ /* 0x002fe20008010072 */
[----:B------:R-:W1:Y:S01]  /*2480*/  @UP0 LDCU UR5, c[0x0][0x40c] ;  /* 0x00008180ff0507ac */ /* 0x000e620008000800 */
[----:B------:R-:W-:-:S02]  /*2490*/  PRMT R63, R63, 0x7632, R63 ;  /* 0x000076323f3f7816 */ /* 0x000fc4000000003f */
[----:B------:R-:W-:Y:S01]  /*24a0*/  IMAD.U32 R116, R62, 0x10000, RZ ;  /* 0x000100003e747824 */ /* 0x000fe200078e00ff */
[----:B------:R-:W-:Y:S02]  /*24b0*/  @P0 PRMT R78, R59, 0x7632, R78 ;  /* 0x000076323b4e0816 */ /* 0x000fe4000000004e */
[----:B------:R-:W-:Y:S02]  /*24c0*/  SHF.L.U32 R117, R63, 0x10, RZ ;  /* 0x000000103f757819 */ /* 0x000fe400000006ff */
[----:B------:R-:W-:Y:S01]  /*24d0*/  F2FP.BF16.F32.PACK_AB R62, RZ, R112 ;  /* 0x00000070ff3e723e */ /* 0x000fe200000010ff */
[----:B------:R-:W-:Y:S01]  /*24e0*/  @P0 IMAD.U32 R78, R78, 0x10000, RZ ;  /* 0x000100004e4e0824 */ /* 0x000fe200078e00ff */
[----:B------:R-:W-:Y:S02]  /*24f0*/  F2FP.BF16.F32.PACK_AB R119, RZ, R110 ;  /* 0x0000006eff77723e */ /* 0x000fe400000010ff */
[----:B------:R-:W-:Y:S01]  /*2500*/  F2FP.BF16.F32.PACK_AB R93, RZ, R111 ;  /* 0x0000006fff5d723e */ /* 0x000fe200000010ff */
[----:B--2---:R-:W-:Y:S01]  /*2510*/  @P0 FFMA.FTZ R117, R78, UR14, R117 ;  /* 0x0000000e4e750c23 */ /* 0x004fe20008010075 */
[----:B0-----:R-:W-:Y:S01]  /*2520*/  @P0 FFMA.FTZ R115, R60, UR4, R115 ;  /* 0x000000043c730c23 */ /* 0x001fe20008010073 */
[----:B------:R-:W-:-:S03]  /*2530*/  @P0 PRMT R60, R58, 0x7632, R60 ;  /* 0x000076323a3c0816 */ /* 0x000fc6000000003c */
[----:B------:R-:W-:Y:S02]  /*2540*/  F2FP.BF16.F32.PACK_AB R63, RZ, R117 ;  /* 0x00000075ff3f723e */ /* 0x000fe400000010ff */
[----:B------:R-:W-:Y:S02]  /*2550*/  @P0 SHF.L.U32 R61, R60, 0x10, RZ ;  /* 0x000000103c3d0819 */ /* 0x000fe400000006ff */
[----:B------:R-:W-:Y:S02]  /*2560*/  F2FP.BF16.F32.PACK_AB R60, RZ, R113 ;  /* 0x00000071ff3c723e */ /* 0x000fe400000010ff */
[----:B------:R-:W-:Y:S01]  /*2570*/  F2FP.BF16.F32.PACK_AB R78, RZ, R115 ;  /* 0x00000073ff4e723e */ /* 0x000fe200000010ff */
[----:B-1----:R-:W-:Y:S01]  /*2580*/  @P0 FFMA.FTZ R116, R61, UR5, R116 ;  /* 0x000000053d740c23 */ /* 0x002fe20008010074 */
[----:B------:R-:W-:Y:S02]  /*2590*/  F2FP.BF16.F32.PACK_AB R61, RZ, R114 ;  /* 0x00000072ff3d723e */ /* 0x000fe400000010ff */
[----:B------:R-:W-:-:S02]  /*25a0*/  PRMT R63, R119, 0x5410, R63 ;  /* 0x00005410773f7816 */ /* 0x000fc4000000003f */
[----:B------:R-:W-:Y:S02]  /*25b0*/  F2FP.BF16.F32.PACK_AB R118, RZ, R116 ;  /* 0x00000074ff76723e */ /* 0x000fe400000010ff */
[----:B------:R-:W-:Y:S02]  /*25c0*/  PRMT R60, R60, 0x5410, R61 ;  /* 0x000054103c3c7816 */ /* 0x000fe4000000003d */
[----:B------:R-:W-:Y:S02]  /*25d0*/  PRMT R61, R62, 0x5410, R78 ;  /* 0x000054103e3d7816 */ /* 0x000fe4000000004e */
[----:B------:R-:W-:Y:S01]  /*25e0*/  PRMT R62, R93, 0x5410, R118 ;  /* 0x000054105d3e7816 */ /* 0x000fe20000000076 */
[----:B------:R-:W-:Y:S06]  /*25f0*/  BRA `(.L_x_106) ;  /* 0x0000000000b07947 */ /* 0x000fec0003800000 */
.L_x_105:
[----:B------:R-:W0:Y:S01]  /*2600*/  @P0 LDC R93, c[0x0][0x40c] ;  /* 0x00010300ff5d0b82 */ /* 0x000e220000000800 */
[----:B-1---5:R-:W-:Y:S02]  /*2610*/  @P0 PRMT R60, R56, 0x7632, R60 ;  /* 0x00007632383c0816 */ /* 0x022fe4000000003c */
[----:B------:R-:W-:Y:S02]  /*2620*/  CS2R R114, SRZ ;  /* 0x0000000000727805 */ /* 0x000fe4000001ff00 */
[----:B------:R-:W-:Y:S02]  /*2630*/  @P0 PRMT R61, R57, 0x7632, R61 ;  /* 0x00007632393d0816 */ /* 0x000fe4000000003d */
[----:B------:R-:W-:Y:S02]  /*2640*/  CS2R R116, SRZ ;  /* 0x0000000000747805 */ /* 0x000fe4000001ff00 */
[----:B------:R-:W-:Y:S02]  /*2650*/  @P0 SHF.L.U32 R60, R60, 0x10, RZ ;  /* 0x000000103c3c0819 */ /* 0x000fe400000006ff */
[----:B------:R-:W-:-:S02]  /*2660*/  CS2R R112, SRZ ;  /* 0x0000000000707805 */ /* 0x000fc4000001ff00 */
[----:B------:R-:W-:Y:S01]  /*2670*/  @P0 SHF.L.U32 R61, R61, 0x10, RZ ;  /* 0x000000103d3d0819 */ /* 0x000fe200000006ff */
[----:B------:R-:W1:Y:S08]  /*2680*/  @P0 LDC R78, c[0x0][0x40c] ;  /* 0x00010300ff4e0b82 */ /* 0x000e700000000800 */
[----:B------:R-:W2:Y:S08]  /*2690*/  @P0 LDC R111, c[0x0][0x40c] ;  /* 0x00010300ff6f0b82 */ /* 0x000eb00000000800 */
[----:B------:R-:W3:Y:S01]  /*26a0*/  @P0 LDC R110, c[0x0][0x40c] ;  /* 0x00010300ff6e0b82 */ /* 0x000ee20000000800 */
[----:B0-----:R-:W-:Y:S01]  /*26b0*/  @P0 FMUL.FTZ R114, R60, R93 ;  /* 0x0000005d3c720220 */ /* 0x001fe20000410000 */
[----:B------:R-:W-:-:S05]  /*26c0*/  @P0 PRMT R60, R58, 0x7632, R60 ;  /* 0x000076323a3c0816 */ /* 0x000fca000000003c */
[----:B------:R-:W-:Y:S01]  /*26d0*/  @P0 IMAD.U32 R60, R60, 0x10000, RZ ;  /* 0x000100003c3c0824 */ /* 0x000fe200078e00ff */
[----:B------:R-:W0:Y:S01]  /*26e0*/  @P0 LDC R63, c[0x0][0x40c] ;  /* 0x00010300ff3f0b82 */ /* 0x000e220000000800 */
[----:B-1----:R-:W-:Y:S01]  /*26f0*/  @P0 FMUL.FTZ R115, R61, R78 ;  /* 0x0000004e3d730220 */ /* 0x002fe20000410000 */
[----:B------:R-:W-:-:S04]  /*2700*/  @P0 PRMT R61, R59, 0x7632, R61 ;  /* 0x000076323b3d0816 */ /* 0x000fc8000000003d */
[----:B------:R-:W-:Y:S02]  /*2710*/  @P0 SHF.L.U32 R61, R61, 0x10, RZ ;  /* 0x000000103d3d0819 */ /* 0x000fe400000006ff */
[----:B------:R-:W1:Y:S01]  /*2720*/  @P0 LDC R62, c[0x0][0x40c] ;  /* 0x00010300ff3e0b82 */ /* 0x000e620000000800 */
[----:B--2---:R-:W-:Y:S01]  /*2730*/  @P0 FMUL.FTZ R116, R60, R111 ;  /* 0x0000006f3c740220 */ /* 0x004fe20000410000 */
[----:B------:R-:W-:-:S06]  /*2740*/  @P0 SHF.L.U32 R60, R56, 0x10, RZ ;  /* 0x00000010383c0819 */ /* 0x000fcc00000006ff */
[----:B------:R-:W2:Y:S01]  /*2750*/  @P0 LDC R93, c[0x0][0x40c] ;  /* 0x00010300ff5d0b82 */ /* 0x000ea20000000800 */
[----:B---3--:R-:W-:Y:S01]  /*2760*/  @P0 FMUL.FTZ R117, R61, R110 ;  /* 0x0000006e3d750220 */ /* 0x008fe20000410000 */
[----:B------:R-:W-:Y:S01]  /*2770*/  @P0 IMAD.U32 R61, R57, 0x10000, RZ ;  /* 0x00010000393d0824 */ /* 0x000fe200078e00ff */
[----:B------:R-:W-:-:S03]  /*2780*/  CS2R R110, SRZ ;  /* 0x00000000006e7805 */ /* 0x000fc6000001ff00 */
[----:B------:R-:W-:Y:S02]  /*2790*/  F2FP.BF16.F32.PACK_AB R119, RZ, R117 ;  /* 0x00000075ff77723e */ /* 0x000fe400000010ff */
[----:B------:R-:W3:Y:S01]  /*27a0*/  @P0 LDC R78, c[0x0][0x40c] ;  /* 0x00010300ff4e0b82 */ /* 0x000ee20000000800 */
[----:B0-----:R-:W-:Y:S01]  /*27b0*/  @P0 FMUL.FTZ R113, R60, R63 ;  /* 0x0000003f3c710220 */ /* 0x001fe20000410000 */
[----:B------:R-:W-:Y:S02]  /*27c0*/  @P0 SHF.L.U32 R60, R58, 0x10, RZ ;  /* 0x000000103a3c0819 */ /* 0x000fe400000006ff */
[----:B------:R-:W-:Y:S01]  /*27d0*/  F2FP.BF16.F32.PACK_AB R63, RZ, R115 ;  /* 0x00000073ff3f723e */ /* 0x000fe200000010ff */
[----:B-1----:R-:W-:Y:S01]  /*27e0*/  @P0 FMUL.FTZ R112, R61, R62 ;  /* 0x0000003e3d700220 */ /* 0x002fe20000410000 */
[----:B------:R-:W-:-:S04]  /*27f0*/  @P0 SHF.L.U32 R61, R59, 0x10, RZ ;  /* 0x000000103b3d0819 */ /* 0x000fc800000006ff */
[----:B------:R-:W-:Y:S01]  /*2800*/  F2FP.BF16.F32.PACK_AB R62, RZ, R112 ;  /* 0x00000070ff3e723e */ /* 0x000fe200000010ff */
[----:B--2---:R-:W-:Y:S01]  /*2810*/  @P0 FMUL.FTZ R111, R60, R93 ;  /* 0x0000005d3c6f0220 */ /* 0x004fe20000410000 */
[----:B------:R-:W-:Y:S02]  /*2820*/  F2FP.BF16.F32.PACK_AB R60, RZ, R113 ;  /* 0x00000071ff3c723e */ /* 0x000fe400000010ff */
[----:B------:R-:W-:Y:S01]  /*2830*/  F2FP.BF16.F32.PACK_AB R93, RZ, R116 ;  /* 0x00000074ff5d723e */ /* 0x000fe200000010ff */
[----:B---3--:R-:W-:Y:S01]  /*2840*/  @P0 FMUL.FTZ R110, R61, R78 ;  /* 0x0000004e3d6e0220 */ /* 0x008fe20000410000 */
[----:B------:R-:W-:Y:S02]  /*2850*/  F2FP.BF16.F32.PACK_AB R61, RZ, R114 ;  /* 0x00000072ff3d723e */ /* 0x000fe400000010ff */
[----:B------:R-:W-:Y:S02]  /*2860*/  F2FP.BF16.F32.PACK_AB R78, RZ, R111 ;  /* 0x0000006fff4e723e */ /* 0x000fe400000010ff */
[----:B------:R-:W-:-:S02]  /*2870*/  F2FP.BF16.F32.PACK_AB R118, RZ, R110 ;  /* 0x0000006eff76723e */ /* 0x000fc400000010ff */
[----:B------:R-:W-:Y:S02]  /*2880*/  PRMT R60, R60, 0x5410, R61 ;  /* 0x000054103c3c7816 */ /* 0x000fe4000000003d */
[----:B------:R-:W-:Y:S02]  /*2890*/  PRMT R61, R62, 0x5410, R63 ;  /* 0x000054103e3d7816 */ /* 0x000fe4000000003f */
[----:B------:R-:W-:Y:S02]  /*28a0*/  PRMT R62, R78, 0x5410, R93 ;  /* 0x000054104e3e7816 */ /* 0x000fe4000000005d */
[----:B------:R-:W-:-:S07]  /*28b0*/  PRMT R63, R118, 0x5410, R119 ;  /* 0x00005410763f7816 */ /* 0x000fce0000000077 */
.L_x_106:
[----:B------:R-:W-:Y:S01]  /*28c0*/  FADD.FTZ R93, RZ, R70 ;  /* 0x00000046ff5d7221 */ /* 0x000fe20000010000 */
[----:B------:R-:W-:Y:S01]  /*28d0*/  IMAD.WIDE.U32 R64, R79, 0x10, R64 ;  /* 0x000000104f407825 */ /* 0x000fe200078e0040 */
[----:B------:R-:W-:Y:S03]  /*28e0*/  BSSY.RECONVERGENT B0, `(.L_x_107) ;  /* 0x000009a000007945 */ /* 0x000fe60003800200 */
[----:B------:R-:W-:Y:S01]  /*28f0*/  FADD.FTZ R78, R93, R68 ;  /* 0x000000445d4e7221 */ /* 0x000fe20000010000 */
[----:B------:R-:W-:Y:S03]  /*2900*/  STG.E.128 desc[UR12][R64.64], R60 ;  /* 0x0000003c40007986 */ /* 0x000fe6000c101d0c */
        /* <DEDUP_REMOVED lines=132> */
[----:B0-----:R-:W-:-:S05]  /*3150*/  FADD.FTZ R120, R119, R120 ;  /* 0x0000007877787221 */ /* 0x001fca0000010000 */
[----:B------:R-:W0:Y:S02]  /*3160*/  SHFL.BFLY PT, R93, R120, 0x4, 0x1f ;  /* 0x0c801f00785d7f89 */ /* 0x000e2400000e0000 */
[----:B0-----:R-:W-:Y:S02]  /*3170*/  FADD.FTZ R121, R120, R93 ;  /* 0x0000005d78797221 */ /* 0x001fe40000010000 */
[----:B------:R-:W0:Y:S03]  /*3180*/  S2R R93, SR_TID.X ;  /* 0x00000000005d7919 */ /* 0x000e260000002100 */
[----:B------:R-:W1:Y:S02]  /*3190*/  SHFL.BFLY PT, R122, R121, 0x8, 0x1f ;  /* 0x0d001f00797a7f89 */ /* 0x000e6400000e0000 */
[----:B-1----:R-:W-:Y:S01]  /*31a0*/  FADD.FTZ R122, R121, R122 ;  /* 0x0000007a797a7221 */ /* 0x002fe20000010000 */
[----:B0-----:R-:W-:-:S04]  /*31b0*/  LOP3.LUT P0, RZ, R93, 0x1f, RZ, 0xc0, !PT ;  /* 0x0000001f5dff7812 */ /* 0x001fc8000780c0ff */
[----:B------:R-:W0:Y:S01]  /*31c0*/  SHFL.BFLY PT, R79, R122, 0x10, 0x1f ;  /* 0x0e001f007a4f7f89 */ /* 0x000e2200000e0000 */
[----:B------:R-:W-:-:S04]  /*31d0*/  LOP3.LUT R118, R93, 0x1f, RZ, 0xc0, !PT ;  /* 0x0000001f5d767812 */ /* 0x000fc800078ec0ff */
[----:B------:R-:W-:Y:S01]  /*31e0*/  ISETP.GT.U32.AND P1, PT, R118, 0x3, PT ;  /* 0x000000037600780c */ /* 0x000fe20003f24070 */
[----:B0-----:R-:W-:-:S03]  /*31f0*/  FADD.FTZ R79, R122, R79 ;  /* 0x0000004f7a4f7221 */ /* 0x001fc60000010000 */
[----:B------:R-:W-:Y:S09]  /*3200*/  @P0 BRA `(.L_x_108) ;  /* 0x00000000001c0947 */ /* 0x000ff20003800000 */
[----:B------:R-:W0:Y:S01]  /*3210*/  S2UR UR5, SR_CgaCtaId ;  /* 0x00000000000579c3 */ /* 0x000e220000008800 */
[----:B------:R-:W-:Y:S01]  /*3220*/  UMOV UR4, 0x400 ;  /* 0x0000040000047882 */ /* 0x000fe20000000000 */
[----:B------:R-:W-:-:S04]  /*3230*/  SHF.R.U32.HI R60, RZ, 0x2, R93 ;  /* 0x00000002ff3c7819 */ /* 0x000fc8000001165d */
[----:B------:R-:W-:Y:S01]  /*3240*/  LOP3.LUT R60, R60, 0x18, RZ, 0xc0, !PT ;  /* 0x000000183c3c7812 */ /* 0x000fe200078ec0ff */
[----:B0-----:R-:W-:-:S04]  /*3250*/  ULEA UR4, UR5, UR4, 0x18 ;  /* 0x0000000405047291 */ /* 0x001fc8000f8ec0ff */
[----:B------:R-:W-:-:S09]  /*3260*/  @UP1 UIADD3 UR4, UPT, UPT, UR4, 0x20, URZ ;  /* 0x0000002004041890 */ /* 0x000fd2000fffe0ff */
[----:B------:R0:W-:Y:S03]  /*3270*/  STS.64 [R60+UR4], R78 ;  /* 0x0000004e3c007988 */ /* 0x0001e60008000a04 */
.L_x_108:
[----:B------:R-:W-:Y:S05]  /*3280*/  BSYNC.RECONVERGENT B0 ;  /* 0x0000000000007941 */ /* 0x000fea0003800200 */
.L_x_107:
[----:B------:R-:W-:Y:S01]  /*3290*/  BAR.SYNC.DEFER_BLOCKING 0x0 ;  /* 0x0000000000007b1d */ /* 0x000fe20000010000 */
[----:B------:R-:W-:Y:S01]  /*32a0*/  IMAD.MOV.U32 R65, RZ, RZ, RZ ;  /* 0x000000ffff417224 */ /* 0x000fe200078e00ff */
[----:B0-----:R-:W-:-:S04]  /*32b0*/  CS2R R60, SRZ ;  /* 0x00000000003c7805 */ /* 0x001fc8000001ff00 */
[----:B------:R-:W-:Y:S04]  /*32c0*/  BSSY.RECONVERGENT B0, `(.L_x_109) ;  /* 0x000000a000007945 */ /* 0x000fe80003800200 */
[----:B------:R-:W-:Y:S05]  /*32d0*/  @P1 BRA `(.L_x_110) ;  /* 0x0000000000201947 */ /* 0x000fea0003800000 */
[----:B------:R-:W0:Y:S01]  /*32e0*/  S2UR UR5, SR_CgaCtaId ;  /* 0x00000000000579c3 */ /* 0x000e220000008800 */
[----:B------:R-:W-:Y:S01]  /*32f0*/  UMOV UR4, 0x400 ;  /* 0x0000040000047882 */ /* 0x000fe20000000000 */
[----:B------:R-:W-:Y:S01]  /*3300*/  SHF.L.U32 R60, R93, 0x3, RZ ;  /* 0x000000035d3c7819 */ /* 0x000fe200000006ff */
[----:B------:R-:W-:-:S03]  /*3310*/  HFMA2 R65, -RZ, RZ, 0, 7.62939453125e-05 ;  /* 0x00000500ff417431 */ /* 0x000fc600000001ff */
[----:B------:R-:W-:Y:S01]  /*3320*/  LOP3.LUT R60, R60, 0xf8, RZ, 0xc0, !PT ;  /* 0x000000f83c3c7812 */ /* 0x000fe200078ec0ff */
[----:B0-----:R-:W-:-:S04]  /*3330*/  ULEA UR4, UR5, UR4, 0x18 ;  /* 0x0000000405047291 */ /* 0x001fc8000f8ec0ff */
[----:B------:R-:W-:-:S09]  /*3340*/  @UP1 UIADD3 UR4, UPT, UPT, UR4, 0x20, URZ ;  /* 0x0000002004041890 */ /* 0x000fd2000fffe0ff */
[----:B------:R-:W0:Y:S03]  /*3350*/  LDS.64 R60, [R60+UR4] ;  /* 0x000000043c3c7984 */ /* 0x000e260008000a00 */
.L_x_110:
[----:B------:R-:W-:Y:S05]  /*3360*/  BSYNC.RECONVERGENT B0 ;  /* 0x0000000000007941 */ /* 0x000fea0003800200 */
.L_x_109:
[----:B------:R-:W1:Y:S01]  /*3370*/  SHFL.DOWN PT, R62, R65, 0x2, 0x1f ;  /* 0x08401f00413e7f89 */ /* 0x000e6200000e0000 */
[----:B------:R-:W-:Y:S01]  /*3380*/  I2FP.F32.U32 R119, R65 ;  /* 0x0000004100777245 */ /* 0x000fe20000201000 */
[----:B------:R-:W-:Y:S01]  /*3390*/  UISETP.GE.AND UP0, UPT, UR6, 0x1, UPT ;  /* 0x000000010600788c */ /* 0x000fe2000bf06270 */
[----:B------:R-:W-:Y:S01]  /*33a0*/  ISETP.NE.AND P1, PT, RZ, UR18, PT ;  /* 0x00000012ff007c0c */ /* 0x000fe2000bf25270 */
[----:B0-----:R-:W0:Y:S01]  /*33b0*/  SHFL.DOWN PT, R63, R60, 0x2, 0x1f ;  /* 0x08401f003c3f7f89 */ /* 0x001e2200000e0000 */
[----:B------:R-:W-:Y:S02]  /*33c0*/  ISETP.NE.AND P0, PT, R93, RZ, PT ;  /* 0x000000ff5d00720c */ /* 0x000fe40003f05270 */
[----:B-1----:R-:W-:Y:S01]  /*33d0*/  I2FP.F32.S32 R64, R62 ;  /* 0x0000003e00407245 */ /* 0x002fe20000201400 */
[----:B------:R-:W-:Y:S02]  /*33e0*/  IMAD.IADD R62, R62, 0x1, R65 ;  /* 0x000000013e3e7824 */ /* 0x000fe400078e0241 */
[----:B0-----:R-:W-:-:S02]  /*33f0*/  FADD.FTZ R79, -R63, R60 ;  /* 0x0000003c3f4f7221 */ /* 0x001fc40000010100 */
[----:B------:R-:W-:Y:S01]  /*3400*/  FMUL.FTZ R78, R63, R64 ;  /* 0x000000403f4e7220 */ /* 0x000fe20000410000 */
[----:B------:R-:W-:Y:S01]  /*3410*/  I2FP.F32.S32 R63, R62 ;  /* 0x0000003e003f7245 */ /* 0x000fe20000201400 */
[----:B------:R-:W-:Y:S01]  /*3420*/  SHFL.DOWN PT, R65, R62, 0x1, 0x1f ;  /* 0x08201f003e417f89 */ /* 0x000fe200000e0000 */
[----:B------:R-:W-:Y:S01]  /*3430*/  FMUL.FTZ R79, R79, R79 ;  /* 0x0000004f4f4f7220 */ /* 0x000fe20000410000 */
[----:B------:R-:W-:Y:S01]  /*3440*/  FFMA.FTZ R121, R119, R60, R78 ;  /* 0x0000003c77797223 */ /* 0x000fe2000001004e */
[----:B------:R-:W0:Y:S01]  /*3450*/  MUFU.RCP R118, R63 ;  /* 0x0000003f00767308 */ /* 0x000e220000001000 */
[----:B------:R-:W1:Y:S01]  /*3460*/  SHFL.DOWN PT, R78, R61, 0x2, 0x1f ;  /* 0x08401f003d4e7f89 */ /* 0x000e6200000e0000 */
[----:B------:R-:W-:-:S04]  /*3470*/  FMUL.FTZ R79, R79, R119 ;  /* 0x000000774f4f7220 */ /* 0x000fc80000410000 */
[----:B------:R-:W-:Y:S01]  /*3480*/  FMUL.FTZ R64, R79, R64 ;  /* 0x000000404f407220 */ /* 0x000fe20000410000 */
[----:B0-----:R-:W-:-:S05]  /*3490*/  FMUL.FTZ R60, R118, R121 ;  /* 0x00000079763c7220 */ /* 0x001fca0000410000 */
[----:B------:R-:W0:Y:S01]  /*34a0*/  SHFL.DOWN PT, R79, R60, 0x1, 0x1f ;  /* 0x08201f003c4f7f89 */ /* 0x000e2200000e0000 */
[----:B-1----:R-:W-:Y:S01]  /*34b0*/  FADD.FTZ R119, R78, R61 ;  /* 0x0000003d4e777221 */ /* 0x002fe20000010000 */
[-C--:B------:R-:W-:Y:S02]  /*34c0*/  IADD3 R78, PT, PT, R62, R65.reuse, RZ ;  /* 0x000000413e4e7210 */ /* 0x080fe40007ffe0ff */
[----:B------:R-:W-:Y:S01]  /*34d0*/  I2FP.F32.S32 R65, R65 ;  /* 0x0000004100417245 */ /* 0x000fe20000201400 */
[----:B------:R-:W-:Y:S01]  /*34e0*/  FFMA.FTZ R64, R118, R64, R119 ;  /* 0x0000004076407223 */ /* 0x000fe20000010077 */
[----:B------:R-:W-:-:S04]  /*34f0*/  I2FP.F32.S32 R78, R78 ;  /* 0x0000004e004e7245 */ /* 0x000fc80000201400 */
[----:B------:R-:W1:Y:S01]  /*3500*/  SHFL.DOWN PT, R119, R64, 0x1, 0x1f ;  /* 0x08201f0040777f89 */ /* 0x000e6200000e0000 */
[----:B------:R-:W2:Y:S01]  /*3510*/  MUFU.RCP R61, R78 ;  /* 0x0000004e003d7308 */ /* 0x000ea20000001000 */
[----:B0-----:R-:W-:Y:S01]  /*3520*/  FADD.FTZ R62, R60, -R79 ;  /* 0x8000004f3c3e7221 */ /* 0x001fe20000010000 */
[----:B------:R-:W-:Y:S01]  /*3530*/  FMUL.FTZ R118, R79, R65 ;  /* 0x000000414f767220 */ /* 0x000fe20000410000 */
[----:B------:R-:W-:Y:S02]  /*3540*/  MOV R79, UR7 ;  /* 0x00000007004f7c02 */ /* 0x000fe40008000f00 */
[----:B------:R-:W-:Y:S01]  /*3550*/  FMUL.FTZ R62, R62, R62 ;  /* 0x0000003e3e3e7220 */ /* 0x000fe20000410000 */
[----:B------:R-:W-:-:S03]  /*3560*/  FFMA.FTZ R118, R63, R60, R118 ;  /* 0x0000003c3f767223 */ /* 0x000fc60000010076 */
[----:B------:R-:W-:-:S04]  /*3570*/  FMUL.FTZ R62, R63, R62 ;  /* 0x0000003e3f3e7220 */ /* 0x000fc80000410000 */
[----:B------:R-:W-:Y:S01]  /*3580*/  FMUL.FTZ R62, R62, R65 ;  /* 0x000000413e3e7220 */ /* 0x000fe20000410000 */
[----:B--2---:R-:W-:Y:S01]  /*3590*/  FMUL.FTZ R65, R61, R118 ;  /* 0x000000763d417220 */ /* 0x004fe20000410000 */
[----:B-1----:R-:W-:Y:S01]  /*35a0*/  FADD.FTZ R60, R64, R119 ;  /* 0x00000077403c7221 */ /* 0x002fe20000010000 */
[----:B------:R-:W-:-:S03]  /*35b0*/  IMAD.U32 R119, RZ, RZ, UR7 ;  /* 0x00000007ff777e24 */ /* 0x000fc6000f8e00ff */
[----:B------:R-:W-:Y:S01]  /*35c0*/  FFMA.FTZ R64, R61, R62, R60 ;  /* 0x0000003e3d407223 */ /* 0x000fe2000001003c */
[----:B------:R-:W0:Y:S01]  /*35d0*/  SHFL.IDX PT, R65, R65, RZ, 0x1f ;  /* 0x00001fff41417589 */ /* 0x000e2200000e0000 */
[----:B------:R-:W1:Y:S03]  /*35e0*/  LDC R62, c[0x0][0x448] ;  /* 0x00011200ff3e7b82 */ /* 0x000e660000000800 */
[----:B------:R-:W1:Y:S01]  /*35f0*/  SHFL.IDX PT, R63, R64, RZ, 0x1f ;  /* 0x00001fff403f7589 */ /* 0x000e6200000e0000 */
[----:B0-----:R-:W-:-:S05]  /*3600*/  FMUL.FTZ R60, R65, R65 ;  /* 0x00000041413c7220 */ /* 0x001fca0000410000 */
[----:B------:R-:W-:Y:S01]  /*3610*/  FSEL R61, R60, RZ, P1 ;  /* 0x000000ff3c3d7208 */ /* 0x000fe20000800000 */
[----:B-1----:R-:W-:Y:S02]  /*3620*/  FFMA.FTZ R60, R63, UR19, R62 ;  /* 0x000000133f3c7c23 */ /* 0x002fe4000801003e */
[----:B------:R-:W0:Y:S02]  /*3630*/  @!P0 LDC.64 R62, c[0x0][0x3c0] ;  /* 0x0000f000ff3e8b82 */ /* 0x000e240000000a00 */
[----:B------:R-:W-:-:S06]  /*3640*/  FADD.FTZ R78, R60, R61 ;  /* 0x0000003d3c4e7221 */ /* 0x000fcc0000010000 */
[----:B------:R-:W1:Y:S01]  /*3650*/  MUFU.RSQ R78, R78 ;  /* 0x0000004e004e7308 */ /* 0x000e620000001400 */
[----:B------:R-:W2:Y:S01]  /*3660*/  @!P0 LDC.64 R60, c[0x0][0x3c8] ;  /* 0x0000f200ff3c8b82 */ /* 0x000ea20000000a00 */
[----:B0-----:R-:W-:Y:S01]  /*3670*/  @!P0 IMAD.WIDE R62, R79, 0x4, R62 ;  /* 0x000000044f3e8825 */ /* 0x001fe200078e023e */
[----:B-1----:R-:W-:-:S04]  /*3680*/  R2UR UR22, R78 ;  /* 0x000000004e1672ca */ /* 0x002fc800000e0000 */
[----:B------:R0:W-:Y:S01]  /*3690*/  @!P0 STG.E desc[UR12][R62.64], R65 ;  /* 0x000000413e008986 */ /* 0x0001e2000c10190c */
[----:B--2---:R-:W-:-:S08]  /*36a0*/  @!P0 IMAD.WIDE R60, R119, 0x4, R60 ;  /* 0x00000004773c8825 */ /* 0x004fd000078e023c */
[----:B------:R-:W-:-:S05]  /*36b0*/  MOV R79, UR22 ;  /* 0x00000016004f7c02 */ /* 0x000fca0008000f00 */
[----:B------:R0:W-:Y:S01]  /*36c0*/  @!P0 STG.E desc[UR12][R60.64], R79 ;  /* 0x0000004f3c008986 */ /* 0x0001e2000c10190c */
[----:B------:R-:W-:Y:S05]  /*36d0*/  BRA.U !UP0, `(.L_x_111) ;  /* 0x00000011080c7547 */ /* 0x000fea000b800000 */
[----:B0-----:R-:W-:Y:S01]  /*36e0*/  FSEL R65, R65, RZ, !P1 ;  /* 0x000000ff41417208 */ /* 0x001fe20004800000 */
[----:B------:R-:W-:Y:S01]  /*36f0*/  IMAD.U32 R63, R36, 0x10000, RZ ;  /* 0x00010000243f7824 */ /* 0x000fe200078e00ff */
[----:B------:R-:W-:Y:S01]  /*3700*/  SHF.L.U32 R61, R16, 0x10, RZ ;  /* 0x00000010103d7819 */ /* 0x000fe200000006ff */
[----:B------:R-:W-:Y:S01]  /*3710*/  IMAD.U32 R62, R17, 0x10000, RZ ;  /* 0x00010000113e7824 */ /* 0x000fe200078e00ff */
[----:B------:R-:W-:Y:S01]  /*3720*/  R2UR UR14, R65 ;  /* 0x00000000410e72ca */ /* 0x000fe200000e0000 */
[----:B------:R-:W-:Y:S01]  /*3730*/  IMAD.U32 R120, R53, 0x10000, RZ ;  /* 0x0001000035787824 */ /* 0x000fe200078e00ff */
[----:B------:R-:W-:Y:S01]  /*3740*/  SHF.L.U32 R65, R4, 0x10, RZ ;  /* 0x0000001004417819 */ /* 0x000fe200000006ff */
[----:B------:R-:W-:Y:S01]  /*3750*/  UIADD3 UR4, UPT, UPT, UR6, -0x1, URZ ;  /* 0xffffffff06047890 */ /* 0x000fe2000fffe0ff */
[----:B------:R-:W-:Y:S02]  /*3760*/  SHF.L.U32 R79, R15, 0x10, RZ ;  /* 0x000000100f4f7819 */ /* 0x000fe400000006ff */
[----:B------:R-:W-:Y:S01]  /*3770*/  SHF.L.U32 R78, R38, 0x10, RZ ;  /* 0x00000010264e7819 */ /* 0x000fe200000006ff */
[----:B------:R-:W-:Y:S01]  /*3780*/  UIMAD UR4, UR4, UR15, URZ ;  /* 0x0000000f040472a4 */ /* 0x000fe2000f8e02ff */
[----:B------:R-:W-:-:S03]  /*3790*/  SHF.L.U32 R118, R41, 0x10, RZ ;  /* 0x0000001029767819 */ /* 0x000fc600000006ff */
[----:B------:R-:W-:Y:S02]  /*37a0*/  USHF.R.S32.HI UR5, URZ, 0x1f, UR4 ;  /* 0x0000001fff057899 */ /* 0x000fe40008011404 */
[----:B------:R-:W-:Y:S01]  /*37b0*/  FADD.FTZ R70, R70, -UR14 ;  /* 0x8000000e46467e21 */ /* 0x000fe20008010000 */
[----:B------:R-:W-:Y:S01]  /*37c0*/  FADD.FTZ R67, R67, -UR14 ;  /* 0x8000000e43437e21 */ /* 0x000fe20008010000 */
[----:B------:R-:W-:Y:S01]  /*37d0*/  FADD.FTZ R68, R68, -UR14 ;  /* 0x8000000e44447e21 */ /* 0x000fe20008010000 */
[----:B------:R-:W-:Y:S01]  /*37e0*/  FADD.FTZ R66, R66, -UR14 ;  /* 0x8000000e42427e21 */ /* 0x000fe20008010000 */
[----:B------:R-:W-:Y:S01]  /*37f0*/  FMUL.FTZ R60, R70, UR22 ;  /* 0x00000016463c7c20 */ /* 0x000fe20008410000 */
[----:B------:R-:W-:Y:S01]  /*3800*/  SHF.L.U32 R70, R37, 0x10, RZ ;  /* 0x0000001025467819 */ /* 0x000fe200000006ff */
[----:B------:R-:W-:Y:S01]  /*3810*/  FMUL.FTZ R64, R68, UR22 ;  /* 0x0000001644407c20 */ /* 0x000fe20008410000 */
[----:B------:R-:W-:Y:S01]  /*3820*/  FADD.FTZ R73, R73, -UR14 ;  /* 0x8000000e49497e21 */ /* 0x000fe20008010000 */
[----:B------:R-:W-:Y:S01]  /*3830*/  FFMA.FTZ R60, R60, R61, R63 ;  /* 0x0000003d3c3c7223 */ /* 0x000fe2000001003f */
[----:B------:R-:W-:Y:S01]  /*3840*/  FMUL.FTZ R61, R67, UR22 ;  /* 0x00000016433d7c20 */ /* 0x000fe20008410000 */
[----:B------:R-:W-:Y:S01]  /*3850*/  FFMA.FTZ R64, R64, R65, R79 ;  /* 0x0000004140407223 */ /* 0x000fe2000001004f */
[----:B------:R-:W-:-:S02]  /*3860*/  IMAD.U32 R68, R14, 0x10000, RZ ;  /* 0x000100000e447824 */ /* 0x000fc400078e00ff */
[----:B------:R-:W-:Y:S01]  /*3870*/  FMUL.FTZ R65, R66, UR22 ;  /* 0x0000001642417c20 */ /* 0x000fe20008410000 */
[----:B------:R-:W-:Y:S01]  /*3880*/  FFMA.FTZ R61, R61, R62, R70 ;  /* 0x0000003e3d3d7223 */ /* 0x000fe20000010046 */
[----:B------:R-:W-:Y:S01]  /*3890*/  SHF.L.U32 R62, R3, 0x10, RZ ;  /* 0x00000010033e7819 */ /* 0x000fe200000006ff */
[----:B------:R-:W-:Y:S01]  /*38a0*/  FMUL.FTZ R73, R73, UR22 ;  /* 0x0000001649497c20 */ /* 0x000fe20008410000 */
[----:B------:R-:W-:Y:S01]  /*38b0*/  SHF.L.U32 R70, R18, 0x10, RZ ;  /* 0x0000001012467819 */ /* 0x000fe200000006ff */
[----:B------:R-:W-:Y:S01]  /*38c0*/  FADD.FTZ R72, R72, -UR14 ;  /* 0x8000000e48487e21 */ /* 0x000fe20008010000 */
[----:B------:R-:W-:Y:S01]  /*38d0*/  FADD.FTZ R71, R71, -UR14 ;  /* 0x8000000e47477e21 */ /* 0x000fe20008010000 */
[----:B------:R-:W-:Y:S01]  /*38e0*/  FFMA.FTZ R65, R65, R62, R68 ;  /* 0x0000003e41417223 */ /* 0x000fe20000010044 */
[----:B------:R-:W-:Y:S01]  /*38f0*/  SHF.L.U32 R67, R13, 0x10, RZ ;  /* 0x000000100d437819 */ /* 0x000fe200000006ff */
[----:B------:R-:W-:Y:S01]  /*3900*/  FFMA.FTZ R62, R73, R70, R78 ;  /* 0x00000046493e7223 */ /* 0x000fe2000001004e */
[----:B------:R-:W-:Y:S01]  /*3910*/  IMAD.U32 R63, R2, 0x10000, RZ ;  /* 0x00010000023f7824 */ /* 0x000fe200078e00ff */
[----:B------:R-:W-:Y:S01]  /*3920*/  SHF.L.U32 R68, R19, 0x10, RZ ;  /* 0x0000001013447819 */ /* 0x000fe200000006ff */
[----:B------:R-:W-:Y:S01]  /*3930*/  FMUL.FTZ R66, R72, UR22 ;  /* 0x0000001648427c20 */ /* 0x000fe20008410000 */
[----:B------:R-:W-:-:S02]  /*3940*/  IMAD.U32 R70, R39, 0x10000, RZ ;  /* 0x0001000027467824 */ /* 0x000fc400078e00ff */
[----:B------:R-:W-:Y:S01]  /*3950*/  FMUL.FTZ R71, R71, UR22 ;  /* 0x0000001647477c20 */ /* 0x000fe20008410000 */
[----:B------:R-:W-:Y:S01]  /*3960*/  FADD.FTZ R69, R69, -UR14 ;  /* 0x8000000e45457e21 */ /* 0x000fe20008010000 */
[----:B------:R-:W-:Y:S01]  /*3970*/  FFMA.FTZ R66, R66, R63, R67 ;  /* 0x0000003f42427223 */ /* 0x000fe20000010043 */
[----:B------:R-:W-:Y:S01]  /*3980*/  FADD.FTZ R89, R89, -UR14 ;  /* 0x8000000e59597e21 */ /* 0x000fe20008010000 */
[----:B------:R-:W-:Y:S01]  /*3990*/  FFMA.FTZ R63, R71, R68, R70 ;  /* 0x00000044473f7223 */ /* 0x000fe20000010046 */
[----:B------:R-:W-:Y:S01]  /*39a0*/  SHF.L.U32 R68, R0, 0x10, RZ ;  /* 0x0000001000447819 */ /* 0x000fe200000006ff */
[----:B------:R-:W-:Y:S01]  /*39b0*/  FMUL.FTZ R67, R69, UR22 ;  /* 0x0000001645437c20 */ /* 0x000fe20008410000 */
[----:B------:R-:W-:Y:S01]  /*39c0*/  SHF.L.U32 R70, R12, 0x10, RZ ;  /* 0x000000100c467819 */ /* 0x000fe200000006ff */
[----:B------:R-:W-:Y:S01]  /*39d0*/  IMAD.U32 R72, R20, 0x10000, RZ ;  /* 0x0001000014487824 */ /* 0x000fe200078e00ff */
[----:B------:R-:W-:Y:S01]  /*39e0*/  SHF.L.U32 R78, R40, 0x10, RZ ;  /* 0x00000010284e7819 */ /* 0x000fe200000006ff */
[----:B------:R-:W-:Y:S01]  /*39f0*/  FMUL.FTZ R89, R89, UR22 ;  /* 0x0000001659597c20 */ /* 0x000fe20008410000 */
[----:B------:R-:W-:Y:S01]  /*3a00*/  FADD.FTZ R76, R76, -UR14 ;  /* 0x8000000e4c4c7e21 */ /* 0x000fe20008010000 */
[----:B------:R-:W-:Y:S01]  /*3a10*/  FADD.FTZ R75, R75, -UR14 ;  /* 0x8000000e4b4b7e21 */ /* 0x000fe20008010000 */
[----:B------:R-:W-:Y:S01]  /*3a20*/  FFMA.FTZ R67, R67, R68, R70 ;  /* 0x0000004443437223 */ /* 0x000fe20000010046 */
[----:B------:R-:W-:Y:S01]  /*3a30*/  FFMA.FTZ R68, R89, R72, R78 ;  /* 0x0000004859447223 */ /* 0x000fe2000001004e */
[----:B------:R-:W-:Y:S01]  /*3a40*/  SHF.L.U32 R70, R8, 0x10, RZ ;  /* 0x0000001008467819 */ /* 0x000fe200000006ff */
[----:B------:R-:W-:Y:S01]  /*3a50*/  IMAD.U32 R72, R83, 0x10000, RZ ;  /* 0x0001000053487824 */ /* 0x000fe200078e00ff */
[----:B------:R-:W-:Y:S01]  /*3a60*/  SHF.L.U32 R78, R21, 0x10, RZ ;  /* 0x00000010154e7819 */ /* 0x000fe200000006ff */
[----:B------:R-:W-:Y:S01]  /*3a70*/  FMUL.FTZ R69, R76, UR22 ;  /* 0x000000164c457c20 */ /* 0x000fe20008410000 */
[----:B------:R-:W-:Y:S01]  /*3a80*/  FMUL.FTZ R75, R75, UR22 ;  /* 0x000000164b4b7c20 */ /* 0x000fe20008410000 */
[----:B------:R-:W-:Y:S01]  /*3a90*/  FADD.FTZ R74, R74, -UR14 ;  /* 0x8000000e4a4a7e21 */ /* 0x000fe20008010000 */
[----:B------:R-:W-:Y:S01]  /*3aa0*/  FADD.FTZ R92, R92, -UR14 ;  /* 0x8000000e5c5c7e21 */ /* 0x000fe20008010000 */
[----:B------:R-:W-:Y:S01]  /*3ab0*/  FFMA.FTZ R69, R69, R70, R72 ;  /* 0x0000004645457223 */ /* 0x000fe20000010048 */
[----:B------:R-:W-:Y:S01]  /*3ac0*/  FFMA.FTZ R70, R75, R78, R118 ;  /* 0x0000004e4b467223 */ /* 0x000fe20000010076 */
[----:B------:R-:W-:Y:S01]  /*3ad0*/  SHF.L.U32 R73, R22, 0x10, RZ ;  /* 0x0000001016497819 */ /* 0x000fe200000006ff */
[----:B------:R-:W-:Y:S01]  /*3ae0*/  FMUL.FTZ R71, R74, UR22 ;  /* 0x000000164a477c20 */ /* 0x000fe20008410000 */
[----:B------:R-:W-:Y:S01]  /*3af0*/  SHF.L.U32 R76, R82, 0x10, RZ ;  /* 0x00000010524c7819 */ /* 0x000fe200000006ff */
[----:B------:R-:W-:-:S02]  /*3b00*/  IMAD.U32 R75, R42, 0x10000, RZ ;  /* 0x000100002a4b7824 */ /* 0x000fc400078e00ff */
[----:B------:R-:W-:Y:S01]  /*3b10*/  FMUL.FTZ R74, R92, UR22 ;  /* 0x000000165c4a7c20 */ /* 0x000fe20008410000 */
[----:B------:R-:W-:Y:S02]  /*3b20*/  IMAD.U32 R72, R7, 0x10000, RZ ;  /* 0x0001000007487824 */ /* 0x000fe400078e00ff */
[----:B------:R-:W-:Y:S01]  /*3b30*/  FADD.FTZ R91, R91, -UR14 ;  /* 0x8000000e5b5b7e21 */ /* 0x000fe20008010000 */
[----:B------:R-:W-:Y:S01]  /*3b40*/  FADD.FTZ R90, R90, -UR14 ;  /* 0x8000000e5a5a7e21 */ /* 0x000fe20008010000 */
[----:B------:R-:W-:Y:S01]  /*3b50*/  FFMA.FTZ R74, R74, R73, R75 ;  /* 0x000000494a4a7223 */ /* 0x000fe2000001004b */
[----:B------:R-:W-:Y:S01]  /*3b60*/  FFMA.FTZ R71, R71, R72, R76 ;  /* 0x0000004847477223 */ /* 0x000fe2000001004c */
[----:B------:R-:W-:Y:S01]  /*3b70*/  SHF.L.U32 R73, R6, 0x10, RZ ;  /* 0x0000001006497819 */ /* 0x000fe200000006ff */
[----:B------:R-:W-:Y:S01]  /*3b80*/  FMUL.FTZ R76, R91, UR22 ;  /* 0x000000165b4c7c20 */ /* 0x000fe20008410000 */
[----:B------:R-:W-:Y:S01]  /*3b90*/  SHF.L.U32 R75, R81, 0x10, RZ ;  /* 0x00000010514b7819 */ /* 0x000fe200000006ff */
[----:B------:R-:W-:Y:S01]  /*3ba0*/  FADD.FTZ R77, R77, -UR14 ;  /* 0x8000000e4d4d7e21 */ /* 0x000fe20008010000 */
[----:B------:R-:W-:Y:S01]  /*3bb0*/  FADD.FTZ R98, R98, -UR14 ;  /* 0x8000000e62627e21 */ /* 0x000fe20008010000 */
[----:B------:R-:W-:Y:S01]  /*3bc0*/  FMUL.FTZ R78, R90, UR22 ;  /* 0x000000165a4e7c20 */ /* 0x000fe20008410000 */
[----:B------:R-:W-:Y:S01]  /*3bd0*/  SHF.L.U32 R72, R5, 0x10, RZ ;  /* 0x0000001005487819 */ /* 0x000fe200000006ff */
[----:B------:R-:W-:Y:S01]  /*3be0*/  FFMA.FTZ R76, R76, R73, R75 ;  /* 0x000000494c4c7223 */ /* 0x000fe2000001004b */
[----:B------:R-:W-:Y:S01]  /*3bf0*/  IMAD.U32 R90, R80, 0x10000, RZ ;  /* 0x00010000505a7824 */ /* 0x000fe200078e00ff */
[----:B------:R-:W-:Y:S01]  /*3c00*/  SHF.L.U32 R73, R24, 0x10, RZ ;  /* 0x0000001018497819 */ /* 0x000fe200000006ff */
[----:B------:R-:W-:Y:S01]  /*3c10*/  FMUL.FTZ R77, R77, UR22 ;  /* 0x000000164d4d7c20 */ /* 0x000fe20008410000 */
        /* <DEDUP_REMOVED lines=17> */
[----:B------:R-:W-:Y:S01]  /*3d30*/  FADD.FTZ R100, R100, -UR14 ;  /* 0x8000000e64647e21 */ /* 0x000fe20008010000 */
[----:B------:R-:W-:Y:S01]  /*3d40*/  FFMA.FTZ R78, R78, R79, R89 ;  /* 0x0000004f4e4e7223 */ /* 0x000fe20000010059 */
[----:B------:R-:W-:Y:S01]  /*3d50*/  FFMA.FTZ R75, R75, R98, R118 ;  /* 0x000000624b4b7223 */ /* 0x000fe20000010076 */
[----:B------:R-:W-:Y:S01]  /*3d60*/  SHF.L.U32 R90, R10, 0x10, RZ ;  /* 0x000000100a5a7819 */ /* 0x000fe200000006ff */
[----:B------:R-:W-:Y:S01]  /*3d70*/  FMUL.FTZ R79, R94, UR22 ;  /* 0x000000165e4f7c20 */ /* 0x000fe20008410000 */
[----:B------:R-:W-:Y:S01]  /*3d80*/  SHF.L.U32 R92, R84, 0x10, RZ ;  /* 0x00000010545c7819 */ /* 0x000fe200000006ff */
[----:B------:R-:W-:Y:S01]  /*3d90*/  IMAD.U32 R96, R26, 0x10000, RZ ;  /* 0x000100001a607824 */ /* 0x000fe200078e00ff */
[----:B------:R-:W-:Y:S01]  /*3da0*/  SHF.L.U32 R98, R46, 0x10, RZ ;  /* 0x000000102e627819 */ /* 0x000fe200000006ff */
[----:B------:R-:W-:Y:S01]  /*3db0*/  FMUL.FTZ R101, R101, UR22 ;  /* 0x0000001665657c20 */ /* 0x000fe20008410000 */
[----:B------:R-:W-:Y:S01]  /*3dc0*/  SHF.L.U32 R77, R9, 0x10, RZ ;  /* 0x00000010094d7819 */ /* 0x000fe200000006ff */
[----:B------:R-:W-:-:S02]  /*3dd0*/  IMAD.U32 R89, R86, 0x10000, RZ ;  /* 0x0001000056597824 */ /* 0x000fc400078e00ff */
[----:B------:R-:W-:Y:S01]  /*3de0*/  FMUL.FTZ R94, R100, UR22 ;  /* 0x00000016645e7c20 */ /* 0x000fe20008410000 */
[----:B------:R-:W-:Y:S01]  /*3df0*/  FADD.FTZ R97, R97, -UR14 ;  /* 0x8000000e61617e21 */ /* 0x000fe20008010000 */
[----:B------:R-:W-:Y:S01]  /*3e00*/  FADD.FTZ R108, R108, -UR14 ;  /* 0x8000000e6c6c7e21 */ /* 0x000fe20008010000 */
[----:B------:R-:W-:Y:S01]  /*3e10*/  FFMA.FTZ R79, R79, R90, R92 ;  /* 0x0000005a4f4f7223 */ /* 0x000fe2000001005c */
[----:B------:R-:W-:Y:S01]  /*3e20*/  FFMA.FTZ R90, R101, R96, R98 ;  /* 0x00000060655a7223 */ /* 0x000fe20000010062 */
[----:B------:R-:W-:Y:S01]  /*3e30*/  FFMA.FTZ R94, R94, R77, R89 ;  /* 0x0000004d5e5e7223 */ /* 0x000fe20000010059 */
[----:B------:R-:W-:Y:S01]  /*3e40*/  SHF.L.U32 R92, R88, 0x10, RZ ;  /* 0x00000010585c7819 */ /* 0x000fe200000006ff */
[----:B------:R-:W-:Y:S01]  /*3e50*/  IMAD.U32 R100, R87, 0x10000, RZ ;  /* 0x0001000057647824 */ /* 0x000fe200078e00ff */
[----:B------:R-:W-:Y:S01]  /*3e60*/  SHF.L.U32 R96, R28, 0x10, RZ ;  /* 0x000000101c607819 */ /* 0x000fe200000006ff */
[----:B------:R-:W-:Y:S02]  /*3e70*/  IMAD.U32 R118, R48, 0x10000, RZ ;  /* 0x0001000030767824 */ /* 0x000fe400078e00ff */
[----:B------:R-:W-:Y:S01]  /*3e80*/  FMUL.FTZ R97, R97, UR22 ;  /* 0x0000001661617c20 */ /* 0x000fe20008410000 */
[----:B------:R-:W-:Y:S01]  /*3e90*/  FMUL.FTZ R77, R108, UR22 ;  /* 0x000000166c4d7c20 */ /* 0x000fe20008410000 */
[----:B------:R-:W-:Y:S01]  /*3ea0*/  FADD.FTZ R99, R99, -UR14 ;  /* 0x8000000e63637e21 */ /* 0x000fe20008010000 */
[----:B------:R-:W-:Y:S01]  /*3eb0*/  SHF.L.U32 R95, R27, 0x10, RZ ;  /* 0x000000101b5f7819 */ /* 0x000fe200000006ff */
[----:B------:R-:W-:Y:S01]  /*3ec0*/  FFMA.FTZ R100, R97, R100, R92 ;  /* 0x0000006461647223 */ /* 0x000fe2000001005c */
[----:B------:R-:W-:Y:S01]  /*3ed0*/  SHF.L.U32 R101, R47, 0x10, RZ ;  /* 0x000000102f657819 */ /* 0x000fe200000006ff */
[----:B------:R-:W-:Y:S01]  /*3ee0*/  FFMA.FTZ R77, R77, R96, R118 ;  /* 0x000000604d4d7223 */ /* 0x000fe20000010076 */
[----:B------:R-:W-:Y:S01]  /*3ef0*/  FMUL.FTZ R98, R99, UR22 ;  /* 0x0000001663627c20 */ /* 0x000fe20008410000 */
[----:B------:R-:W-:Y:S01]  /*3f00*/  PRMT R92, R28, 0x7632, R92 ;  /* 0x000076321c5c7816 */ /* 0x000fe2000000005c */
[----:B------:R-:W-:Y:S01]  /*3f10*/  FADD.FTZ R104, R104, -UR14 ;  /* 0x8000000e68687e21 */ /* 0x000fe20008010000 */
[----:B------:R-:W-:Y:S01]  /*3f20*/  PRMT R96, R48, 0x7632, R96 ;  /* 0x0000763230607816 */ /* 0x000fe20000000060 */
[----:B------:R-:W-:Y:S01]  /*3f30*/  FFMA.FTZ R98, R98, R95, R101 ;  /* 0x0000005f62627223 */ /* 0x000fe20000010065 */
[----:B------:R-:W-:Y:S01]  /*3f40*/  PRMT R95, R29, 0x7632, R95 ;  /* 0x000076321d5f7816 */ /* 0x000fe2000000005f */
[----:B------:R-:W-:Y:S01]  /*3f50*/  IMAD.U32 R92, R92, 0x10000, RZ ;  /* 0x000100005c5c7824 */ /* 0x000fe200078e00ff */
[----:B------:R-:W-:Y:S01]  /*3f60*/  SHF.L.U32 R96, R96, 0x10, RZ ;  /* 0x0000001060607819 */ /* 0x000fe200000006ff */
[----:B------:R-:W-:Y:S01]  /*3f70*/  FMUL.FTZ R89, R104, UR22 ;  /* 0x0000001668597c20 */ /* 0x000fe20008410000 */
[----:B------:R-:W-:Y:S01]  /*3f80*/  PRMT R97, R49, 0x7632, R97 ;  /* 0x0000763231617816 */ /* 0x000fe20000000061 */
[----:B------:R-:W-:Y:S01]  /*3f90*/  FADD.FTZ R102, R102, -UR14 ;  /* 0x8000000e66667e21 */ /* 0x000fe20008010000 */
        /* <DEDUP_REMOVED lines=9> */
[----:B------:R-:W-:Y:S01]  /*4030*/  FFMA.FTZ R96, R96, R95, R97 ;  /* 0x0000005f60607223 */ /* 0x000fe20000010061 */
[----:B------:R-:W-:Y:S01]  /*4040*/  PRMT R95, R30, 0x7632, R95 ;  /* 0x000076321e5f7816 */ /* 0x000fe2000000005f */
[----:B------:R-:W-:Y:S01]  /*4050*/  FFMA.FTZ R97, R106, R99, R101 ;  /* 0x000000636a617223 */ /* 0x000fe20000010065 */
[----:B------:R-:W-:Y:S01]  /*4060*/  PRMT R99, R50, 0x7632, R99 ;  /* 0x0000763232637816 */ /* 0x000fe20000000063 */
[----:B------:R-:W-:Y:S01]  /*4070*/  FADD.FTZ R103, R103, -UR14 ;  /* 0x8000000e67677e21 */ /* 0x000fe20008010000 */
        /* <DEDUP_REMOVED lines=9> */
[----:B------:R-:W-:Y:S01]  /*4110*/  FADD.FTZ R107, R107, -UR14 ;  /* 0x8000000e6b6b7e21 */ /* 0x000fe20008010000 */
[----:B------:R-:W-:Y:S01]  /*4120*/  PRMT R99, R51, 0x7632, R99 ;  /* 0x0000763233637816 */ /* 0x000fe20000000063 */
[----:B------:R-:W-:Y:S01]  /*4130*/  FFMA.FTZ R92, R103, R108, R118 ;  /* 0x0000006c675c7223 */ /* 0x000fe20000010076 */
[----:B------:R-:W-:Y:S01]  /*4140*/  FADD.FTZ R113, R113, -UR14 ;  /* 0x8000000e71717e21 */ /* 0x000fe20008010000 */
[----:B------:R-:W-:Y:S01]  /*4150*/  SHF.L.U32 R103, R51, 0x10, RZ ;  /* 0x0000001033677819 */ /* 0x000fe200000006ff */
[----:B------:R-:W-:-:S02]  /*4160*/  IMAD.U32 R101, R31, 0x10000, RZ ;  /* 0x000100001f657824 */ /* 0x000fc400078e00ff */
[----:B------:R-:W-:Y:S01]  /*4170*/  FMUL.FTZ R104, R109, UR22 ;  /* 0x000000166d687c20 */ /* 0x000fe20008410000 */
[----:B------:R-:W-:Y:S01]  /*4180*/  SHF.L.U32 R99, R99, 0x10, RZ ;  /* 0x0000001063637819 */ /* 0x000fe200000006ff */
[----:B------:R-:W-:Y:S01]  /*4190*/  IMAD.U32 R95, R95, 0x10000, RZ ;  /* 0x000100005f5f7824 */ /* 0x000fe200078e00ff */
[----:B------:R-:W-:Y:S01]  /*41a0*/  SHF.L.U32 R108, R32, 0x10, RZ ;  /* 0x00000010206c7819 */ /* 0x000fe200000006ff */
[----:B------:R-:W-:Y:S01]  /*41b0*/  FMUL.FTZ R106, R107, UR22 ;  /* 0x000000166b6a7c20 */ /* 0x000fe20008410000 */
[----:B------:R-:W-:Y:S01]  /*41c0*/  SHF.L.U32 R118, R52, 0x10, RZ ;  /* 0x0000001034767819 */ /* 0x000fe200000006ff */
[----:B------:R-:W-:Y:S01]  /*41d0*/  FMUL.FTZ R113, R113, UR22 ;  /* 0x0000001671717c20 */ /* 0x000fe20008410000 */
[----:B------:R-:W-:Y:S01]  /*41e0*/  FFMA.FTZ R104, R104, R101, R103 ;  /* 0x0000006568687223 */ /* 0x000fe20000010067 */
[--C-:B------:R-:W-:Y:S01]  /*41f0*/  FFMA.FTZ R106, R106, R95, R99.reuse ;  /* 0x0000005f6a6a7223 */ /* 0x100fe20000010063 */
[----:B------:R-:W-:Y:S01]  /*4200*/  FADD.FTZ R101, R112, -UR14 ;  /* 0x8000000e70657e21 */ /* 0x000fe20008010000 */
[----:B------:R-:W-:Y:S01]  /*4210*/  FFMA.FTZ R95, R113, R108, R118 ;  /* 0x0000006c715f7223 */ /* 0x000fe20000010076 */
[----:B------:R-:W-:Y:S01]  /*4220*/  PRMT R108, R32, 0x7632, R108 ;  /* 0x00007632206c7816 */ /* 0x000fe2000000006c */
[----:B------:R-:W-:Y:S01]  /*4230*/  FADD.FTZ R114, R114, -UR14 ;  /* 0x8000000e72727e21 */ /* 0x000fe20008010000 */
[----:B------:R-:W-:Y:S01]  /*4240*/  PRMT R99, R52, 0x7632, R99 ;  /* 0x0000763234637816 */ /* 0x000fe20000000063 */
[----:B------:R-:W-:Y:S01]  /*4250*/  FMUL.FTZ R101, R101, UR22 ;  /* 0x0000001665657c20 */ /* 0x000fe20008410000 */
[----:B------:R-:W-:Y:S01]  /*4260*/  SHF.L.U32 R118, R33, 0x10, RZ ;  /* 0x0000001021767819 */ /* 0x000fe200000006ff */
[----:B------:R-:W-:Y:S01]  /*4270*/  FADD.FTZ R116, R116, -UR14 ;  /* 0x8000000e74747e21 */ /* 0x000fe20008010000 */
[----:B------:R-:W-:Y:S01]  /*4280*/  SHF.L.U32 R108, R108, 0x10, RZ ;  /* 0x000000106c6c7819 */ /* 0x000fe200000006ff */
[----:B------:R-:W-:Y:S01]  /*4290*/  FADD.FTZ R115, R115, -UR14 ;  /* 0x8000000e73737e21 */ /* 0x000fe20008010000 */
[----:B------:R-:W-:Y:S01]  /*42a0*/  SHF.L.U32 R112, R99, 0x10, RZ ;  /* 0x0000001063707819 */ /* 0x000fe200000006ff */
[----:B------:R-:W-:Y:S01]  /*42b0*/  FMUL.FTZ R99, R114, UR22 ;  /* 0x0000001672637c20 */ /* 0x000fe20008410000 */
[----:B------:R-:W-:Y:S01]  /*42c0*/  FFMA.FTZ R101, R101, R118, R120 ;  /* 0x0000007665657223 */ /* 0x000fe20000010078 */
[----:B------:R-:W-:Y:S01]  /*42d0*/  PRMT R114, R34, 0x7632, R114 ;  /* 0x0000763222727816 */ /* 0x000fe20000000072 */
[----:B------:R-:W-:Y:S01]  /*42e0*/  FMUL.FTZ R105, R116, UR22 ;  /* 0x0000001674697c20 */ /* 0x000fe20008410000 */
[----:B------:R-:W-:Y:S01]  /*42f0*/  PRMT R118, R54, 0x7632, R118 ;  /* 0x0000763236767816 */ /* 0x000fe20000000076 */
[----:B------:R-:W-:Y:S01]  /*4300*/  FFMA.FTZ R99, R99, R108, R112 ;  /* 0x0000006c63637223 */ /* 0x000fe20000010070 */
[----:B------:R-:W-:Y:S01]  /*4310*/  PRMT R108, R33, 0x7632, R108 ;  /* 0x00007632216c7816 */ /* 0x000fe2000000006c */
[----:B------:R-:W-:Y:S01]  /*4320*/  FMUL.FTZ R103, R115, UR22 ;  /* 0x0000001673677c20 */ /* 0x000fe20008410000 */
[----:B------:R-:W-:Y:S01]  /*4330*/  PRMT R112, R53, 0x7632, R112 ;  /* 0x0000763235707816 */ /* 0x000fe20000000070 */
[----:B------:R-:W-:Y:S01]  /*4340*/  IMAD.U32 R118, R118, 0x10000, RZ ;  /* 0x0001000076767824 */ /* 0x000fe200078e00ff */
[----:B------:R-:W-:Y:S01]  /*4350*/  SHF.L.U32 R114, R114, 0x10, RZ ;  /* 0x0000001072727819 */ /* 0x000fe200000006ff */
[----:B------:R-:W-:Y:S01]  /*4360*/  IMAD.U32 R108, R108, 0x10000, RZ ;  /* 0x000100006c6c7824 */ /* 0x000fe200078e00ff */
[----:B------:R-:W-:Y:S01]  /*4370*/  SHF.L.U32 R112, R112, 0x10, RZ ;  /* 0x0000001070707819 */ /* 0x000fe200000006ff */
[----:B------:R-:W0:Y:S01]  /*4380*/  LDC.64 R120, c[0x0][0x428] ;  /* 0x00010a00ff787b82 */ /* 0x000e220000000a00 */
[----:B------:R-:W-:Y:S01]  /*4390*/  PRMT R116, R55, 0x7632, R116 ;  /* 0x0000763237747816 */ /* 0x000fe20000000074 */
[----:B------:R-:W-:Y:S01]  /*43a0*/  FFMA.FTZ R105, R105, R114, R118 ;  /* 0x0000007269697223 */ /* 0x000fe20000010076 */
[----:B------:R-:W-:Y:S01]  /*43b0*/  PRMT R114, R35, 0x7632, R114 ;  /* 0x0000763223727816 */ /* 0x000fe20000000072 */
[----:B------:R-:W-:Y:S01]  /*43c0*/  FADD.FTZ R111, R111, -UR14 ;  /* 0x8000000e6f6f7e21 */ /* 0x000fe20008010000 */
[----:B------:R-:W-:Y:S01]  /*43d0*/  FADD.FTZ R117, R117, -UR14 ;  /* 0x8000000e75757e21 */ /* 0x000fe20008010000 */
[----:B------:R-:W-:Y:S01]  /*43e0*/  FFMA.FTZ R103, R103, R108, R112 ;  /* 0x0000006c67677223 */ /* 0x000fe20000010070 */
[----:B------:R-:W-:Y:S01]  /*43f0*/  SHF.L.U32 R112, R54, 0x10, RZ ;  /* 0x0000001036707819 */ /* 0x000fe200000006ff */
[----:B------:R-:W-:Y:S01]  /*4400*/  ULEA.HI UR5, UR5, UR4, URZ, 0x3 ;  /* 0x0000000405057291 */ /* 0x000fe2000f8f18ff */
[----:B------:R-:W-:Y:S01]  /*4410*/  SHF.L.U32 R114, R114, 0x10, RZ ;  /* 0x0000001072727819 */ /* 0x000fe200000006ff */
[----:B------:R-:W-:Y:S01]  /*4420*/  FMUL.FTZ R107, R111, UR22 ;  /* 0x000000166f6b7c20 */ /* 0x000fe20008410000 */
[----:B------:R-:W-:Y:S01]  /*4430*/  SHF.L.U32 R116, R116, 0x10, RZ ;  /* 0x0000001074747819 */ /* 0x000fe200000006ff */
[----:B------:R-:W-:-:S02]  /*4440*/  IMAD.U32 R108, R34, 0x10000, RZ ;  /* 0x00010000226c7824 */ /* 0x000fc400078e00ff */
[----:B------:R-:W-:Y:S01]  /*4450*/  FMUL.FTZ R117, R117, UR22 ;  /* 0x0000001675757c20 */ /* 0x000fe20008410000 */
[----:B------:R-:W-:Y:S01]  /*4460*/  FADD.FTZ R110, R110, -UR14 ;  /* 0x8000000e6e6e7e21 */ /* 0x000fe20008010000 */
[----:B------:R-:W-:Y:S01]  /*4470*/  F2FP.BF16.F32.PACK_AB R63, R67, R63 ;  /* 0x0000003f433f723e */ /* 0x000fe200000010ff */
[----:B------:R-:W-:Y:S01]  /*4480*/  FFMA.FTZ R107, R107, R108, R112 ;  /* 0x0000006c6b6b7223 */ /* 0x000fe20000010070 */
[----:B------:R-:W-:Y:S01]  /*4490*/  FFMA.FTZ R108, R117, R114, R116 ;  /* 0x00000072756c7223 */ /* 0x000fe20000010074 */
[----:B------:R-:W-:Y:S01]  /*44a0*/  MOV R116, UR5 ;  /* 0x0000000500747c02 */ /* 0x000fe20008000f00 */
[----:B------:R-:W-:Y:S01]  /*44b0*/  IMAD.U32 R112, R35, 0x10000, RZ ;  /* 0x0001000023707824 */ /* 0x000fe200078e00ff */
[----:B------:R-:W-:Y:S01]  /*44c0*/  SHF.L.U32 R114, R55, 0x10, RZ ;  /* 0x0000001037727819 */ /* 0x000fe200000006ff */
[----:B------:R-:W-:Y:S01]  /*44d0*/  FMUL.FTZ R109, R110, UR22 ;  /* 0x000000166e6d7c20 */ /* 0x000fe20008410000 */
[----:B------:R-:W-:Y:S02]  /*44e0*/  LEA.HI.SX32 R119, R116, R93, 0x1d ;  /* 0x0000005d74777211 */ /* 0x000fe400078feaff */
[----:B------:R-:W-:Y:S01]  /*44f0*/  F2FP.BF16.F32.PACK_AB R62, R66, R62 ;  /* 0x0000003e423e723e */ /* 0x000fe200000010ff */
[----:B------:R-:W-:Y:S01]  /*4500*/  FFMA.FTZ R109, R109, R112, R114 ;  /* 0x000000706d6d7223 */ /* 0x000fe20000010072 */
[C---:B------:R-:W-:Y:S01]  /*4510*/  IADD3 R117, PT, PT, R119.reuse, 0x80, RZ ;  /* 0x0000008077757810 */ /* 0x040fe20007ffe0ff */
[C---:B------:R-:W-:Y:S01]  /*4520*/  VIADD R115, R119.reuse, 0x100 ;  /* 0x0000010077737836 */ /* 0x040fe20000000000 */
[----:B------:R-:W-:-:S02]  /*4530*/  IADD3 R113, PT, PT, R119, 0x180, RZ ;  /* 0x0000018077717810 */ /* 0x000fc40007ffe0ff */
[C---:B------:R-:W-:Y:S01]  /*4540*/  IADD3 R111, PT, PT, R119.reuse, 0x200, RZ ;  /* 0x00000200776f7810 */ /* 0x040fe20007ffe0ff */
[--C-:B0-----:R-:W-:Y:S01]  /*4550*/  IMAD.WIDE.U32 R118, R119, 0x10, R120.reuse ;  /* 0x0000001077767825 */ /* 0x101fe200078e0078 */
[----:B------:R-:W-:Y:S02]  /*4560*/  F2FP.BF16.F32.PACK_AB R61, R65, R61 ;  /* 0x0000003d413d723e */ /* 0x000fe400000010ff */
[----:B------:R-:W-:Y:S01]  /*4570*/  F2FP.BF16.F32.PACK_AB R60, R64, R60 ;  /* 0x0000003c403c723e */ /* 0x000fe200000010ff */
[--C-:B------:R-:W-:Y:S01]  /*4580*/  IMAD.WIDE.U32 R116, R117, 0x10, R120.reuse ;  /* 0x0000001075747825 */ /* 0x100fe200078e0078 */
[----:B------:R-:W-:Y:S02]  /*4590*/  F2FP.BF16.F32.PACK_AB R67, R91, R78 ;  /* 0x0000004e5b43723e */ /* 0x000fe400000010ff */
[----:B------:R-:W-:Y:S01]  /*45a0*/  F2FP.BF16.F32.PACK_AB R66, R76, R74 ;  /* 0x0000004a4c42723e */ /* 0x000fe200000010ff */
[--C-:B------:R-:W-:Y:S01]  /*45b0*/  IMAD.WIDE.U32 R114, R115, 0x10, R120.reuse ;  /* 0x0000001073727825 */ /* 0x100fe200078e0078 */
[----:B------:R-:W-:Y:S01]  /*45c0*/  F2FP.BF16.F32.PACK_AB R65, R71, R70 ;  /* 0x000000464741723e */ /* 0x000fe200000010ff */
[----:B------:R1:W-:Y:S01]  /*45d0*/  STG.E.128 desc[UR12][R118.64], R60 ;  /* 0x0000003c76007986 */ /* 0x0003e2000c101d0c */
[----:B------:R-:W-:Y:S01]  /*45e0*/  F2FP.BF16.F32.PACK_AB R64, R69, R68 ;  /* 0x000000444540723e */ /* 0x000fe200000010ff */
[----:B------:R-:W-:Y:S01]  /*45f0*/  IMAD.WIDE.U32 R112, R113, 0x10, R120 ;  /* 0x0000001071707825 */ /* 0x000fe200078e0078 */
[----:B------:R-:W-:-:S02]  /*4600*/  F2FP.BF16.F32.PACK_AB R71, R100, R98 ;  /* 0x000000626447723e */ /* 0x000fc400000010ff */
[----:B------:R-:W-:Y:S01]  /*4610*/  F2FP.BF16.F32.PACK_AB R70, R94, R90 ;  /* 0x0000005a5e46723e */ /* 0x000fe200000010ff */
[----:B------:R-:W-:Y:S01]  /*4620*/  IMAD.WIDE.U32 R110, R111, 0x10, R120 ;  /* 0x000000106f6e7825 */ /* 0x000fe200078e0078 */
[----:B------:R-:W-:Y:S01]  /*4630*/  F2FP.BF16.F32.PACK_AB R69, R79, R75 ;  /* 0x0000004b4f45723e */ /* 0x000fe200000010ff */
[----:B------:R1:W-:Y:S01]  /*4640*/  STG.E.128 desc[UR12][R116.64], R64 ;  /* 0x0000004074007986 */ /* 0x0003e2000c101d0c */
[----:B------:R-:W-:Y:S02]  /*4650*/  F2FP.BF16.F32.PACK_AB R68, R73, R72 ;  /* 0x000000484944723e */ /* 0x000fe400000010ff */
[----:B------:R-:W-:Y:S02]  /*4660*/  F2FP.BF16.F32.PACK_AB R75, R106, R104 ;  /* 0x000000686a4b723e */ /* 0x000fe400000010ff */
[----:B------:R-:W-:Y:S01]  /*4670*/  F2FP.BF16.F32.PACK_AB R74, R102, R97 ;  /* 0x00000061664a723e */ /* 0x000fe200000010ff */
[----:B------:R1:W-:Y:S01]  /*4680*/  STG.E.128 desc[UR12][R114.64], R68 ;  /* 0x0000004472007986 */ /* 0x0003e2000c101d0c */
[----:B------:R-:W-:-:S02]  /*4690*/  F2FP.BF16.F32.PACK_AB R73, R96, R92 ;  /* 0x0000005c6049723e */ /* 0x000fc400000010ff */
[----:B------:R-:W-:Y:S02]  /*46a0*/  F2FP.BF16.F32.PACK_AB R72, R89, R77 ;  /* 0x0000004d5948723e */ /* 0x000fe400000010ff */
[----:B------:R-:W-:Y:S02]  /*46b0*/  F2FP.BF16.F32.PACK_AB R79, R108, R109 ;  /* 0x0000006d6c4f723e */ /* 0x000fe400000010ff */
[----:B------:R-:W-:Y:S01]  /*46c0*/  F2FP.BF16.F32.PACK_AB R78, R105, R107 ;  /* 0x0000006b694e723e */ /* 0x000fe200000010ff */
[----:B------:R1:W-:Y:S01]  /*46d0*/  STG.E.128 desc[UR12][R112.64], R72 ;  /* 0x0000004870007986 */ /* 0x0003e2000c101d0c */
[----:B------:R-:W-:Y:S02]  /*46e0*/  F2FP.BF16.F32.PACK_AB R77, R103, R101 ;  /* 0x00000065674d723e */ /* 0x000fe400000010ff */
[----:B------:R-:W-:-:S05]  /*46f0*/  F2FP.BF16.F32.PACK_AB R76, R99, R95 ;  /* 0x0000005f634c723e */ /* 0x000fca00000010ff */
[----:B------:R1:W-:Y:S02]  /*4700*/  STG.E.128 desc[UR12][R110.64], R76 ;  /* 0x0000004c6e007986 */ /* 0x0003e4000c101d0c */
.L_x_111:
[----:B------:R-:W-:Y:S02]  /*4710*/  UIADD3 UR7, UPT, UPT, UR7, UR20, URZ ;  /* 0x0000001407077290 */ /* 0x000fe4000fffe0ff */
[----:B------:R-:W-:Y:S02]  /*4720*/  UPLOP3.LUT UP1, UPT, UPT, UPT, UP1, 0x40, 0x4 ;  /* 0x000000000004789c */ /* 0x000fe40003f2e810 */
[----:B------:R-:W-:-:S09]  /*4730*/  UISETP.GE.AND UP0, UPT, UR7, UR21, UPT ;  /* 0x000000150700728c */ /* 0x000fd2000bf06270 */
[----:B------:R-:W-:Y:S05]  /*4740*/  BRA.U !UP0, `(.L_x_112) ;  /* 0xffffffbd084c7547 */ /* 0x000fea000b83ffff */
[----:B------:R-:W-:Y:S05]  /*4750*/  EXIT ;  /* 0x000000000000794d */ /* 0x000fea0003800000 */
.L_x_113:
        /* <DEDUP_REMOVED lines=10> */
.L_x_33983:


//--------------------- .text._ZN10layer_norm13ln_fwd_kernelINS_13Kernel_traitsI13__nv_bfloat16S2_S2_S2_fjLj5120ELj1ELj1ELj4ELj16ENS_18Kernel_traits_baseILj5120ES2_S2_S2_S2_fjLj128EEEEELb0ELb1ELb0ELb0EEEvNS_9FwdParamsE --------------------------
	.section	.text._ZN10layer_norm13ln_fwd_kernelINS_13Kernel_traitsI13__nv_bfloat16S2_S2_S2_fjLj5120ELj1ELj1ELj4ELj16ENS_18Kernel_traits_baseILj5120ES2_S2_S2_S2_fjLj128EEEEELb0ELb1ELb0ELb0EEEvNS_9FwdParamsE,"ax",@progbits
	.align	128
        .global         _ZN10layer_norm13ln_fwd_kernelINS_13Kernel_traitsI13__nv_bfloat16S2_S2_S2_fjLj5120ELj1ELj1ELj4ELj16ENS_18Kernel_traits_baseILj5120ES2_S2_S2_S2_fjLj128EEEEELb0ELb1ELb0ELb0EEEvNS_9FwdParamsE
        .type           _ZN10layer_norm13ln_fwd_kernelINS_13Kernel_traitsI13__nv_bfloat16S2_S2_S2_fjLj5120ELj1ELj1ELj4ELj16ENS_18Kernel_traits_baseILj5120ES2_S2_S2_S2_fjLj128EEEEELb0ELb1ELb0ELb0EEEvNS_9FwdParamsE,@function
        .size           _ZN10layer_norm13ln_fwd_kernelINS_13Kernel_traitsI13__nv_bfloat16S2_S2_S2_fjLj5120ELj1ELj1ELj4ELj16ENS_18Kernel_traits_baseILj5120ES2_S2_S2_S2_fjLj128EEEEELb0ELb1ELb0ELb0EEEvNS_9FwdParamsE,(.L_x_33984 - _ZN10layer_norm13ln_fwd_kernelINS_13Kernel_traitsI13__nv_bfloat16S2_S2_S2_fjLj5120ELj1ELj1ELj4ELj16ENS_18Kernel_traits_baseILj5120ES2_S2_S2_S2_fjLj128EEEEELb0ELb1ELb0ELb0EEEvNS_9FwdParamsE)
        .other          _ZN10layer_norm13ln_fwd_kernelINS_13Kernel_traitsI13__nv_bfloat16S2_S2_S2_fjLj5120ELj1ELj1ELj4ELj16ENS_18Kernel_traits_baseILj5120ES2_S2_S2_S2_fjLj128EEEEELb0ELb1ELb0ELb0EEEvNS_9FwdParamsE,@"STO_CUDA_ENTRY STV_DEFAULT"
_ZN10layer_norm13ln_fwd_kernelINS_13Kernel_traitsI13__nv_bfloat16S2_S2_S2_fjLj5120ELj1ELj1ELj4ELj16ENS_18Kernel_traits_baseILj5120ES2_S2_S2_S2_fjLj128EEEEELb0ELb1ELb0ELb0EEEvNS_9FwdParamsE:
.text._ZN10layer_norm13ln_fwd_kernelINS_13Kernel_traitsI13__nv_bfloat16S2_S2_S2_fjLj5120ELj1ELj1ELj4ELj16ENS_18Kernel_traits_baseILj5120ES2_S2_S2_S2_fjLj128EEEEELb0ELb1ELb0ELb0EEEvNS_9FwdParamsE:
        /* <DEDUP_REMOVED lines=21> */
[----:B------:R-:W-:-:S07]  /*0150*/  ISETP.GE.U32.AND P3, PT, R131, 0x200, PT ;  /* 0x000002008300780c */ /* 0x000fce0003f66070 */
[----:B------:R-:W0:Y:S08]  /*0160*/  @P0 LDC.64 R2, c[0x0][0x3d0] ;  /* 0x0000f400ff020b82 */ /* 0x000e300000000a00 */
[----:B------:R-:W1:Y:S08]  /*0170*/  @P0 LDC.64 R4, c[0x0][0x438] ;  /* 0x00010e00ff040b82 */ /* 0x000e700000000a00 */
[----:B------:R-:W2:Y:S08]  /*0180*/  @P0 LDC.64 R6, c[0x0][0x3e8] ;  /* 0x0000fa00ff060b82 */ /* 0x000eb00000000a00 */
[----:B------:R-:W3:Y:S01]  /*0190*/  @P1 LDC.64 R8, c[0x0][0x3d0] ;  /* 0x0000f400ff081b82 */ /* 0x000ee20000000a00 */
[----:B0-----:R-:W-:-:S05]  /*01a0*/  @P0 IMAD.WIDE.U32 R2, R29, 0x10, R2 ;  /* 0x000000101d020825 */ /* 0x001fca00078e0002 */
[----:B------:R0:W5:Y:S02]  /*01b0*/  @P0 LDG.E.128 R108, desc[UR6][R2.64] ;  /* 0x00000006026c0981 */ /* 0x000164000c1e1d00 */
[----:B------:R-:W4:Y:S01]  /*01c0*/  @P1 LDC.64 R10, c[0x0][0x438] ;  /* 0x00010e00ff0a1b82 */ /* 0x000f220000000a00 */
[----:B-1----:R-:W-:-:S05]  /*01d0*/  @P0 IMAD.WIDE.U32 R4, R29, 0x10, R4 ;  /* 0x000000101d040825 */ /* 0x002fca00078e0004 */
[----:B------:R0:W5:Y:S02]  /*01e0*/  @P0 LD.E.128 R104, desc[UR6][R4.64] ;  /* 0x0000000604680980 */ /* 0x000164000c101d00 */
[----:B------:R-:W1:Y:S01]  /*01f0*/  @P1 LDC.64 R12, c[0x0][0x3e8] ;  /* 0x0000fa00ff0c1b82 */ /* 0x000e620000000a00 */
[C---:B--2---:R-:W-:Y:S01]  /*0200*/  @P0 IMAD.WIDE.U32 R6, R29.reuse, 0x10, R6 ;  /* 0x000000101d060825 */ /* 0x044fe200078e0006 */
[----:B------:R-:W-:-:S04]  /*0210*/  @P0 LOP3.LUT R29, R29, 0x80, RZ, 0xfc, !PT ;  /* 0x000000801d1d0812 */ /* 0x000fc800078efcff */
[----:B------:R0:W5:Y:S02]  /*0220*/  @P0 LDG.E.128 R100, desc[UR6][R6.64] ;  /* 0x0000000606640981 */ /* 0x000164000c1e1d00 */
[----:B------:R-:W2:Y:S01]  /*0230*/  @P2 LDC.64 R14, c[0x0][0x3d0] ;  /* 0x0000f400ff0e2b82 */ /* 0x000ea20000000a00 */
[----:B---3--:R-:W-:-:S05]  /*0240*/  @P1 IMAD.WIDE.U32 R8, R29, 0x10, R8 ;  /* 0x000000101d081825 */ /* 0x008fca00078e0008 */
[----:B------:R0:W5:Y:S02]  /*0250*/  @P1 LDG.E.128 R96, desc[UR6][R8.64] ;  /* 0x0000000608601981 */ /* 0x000164000c1e1d00 */
[----:B------:R-:W3:Y:S01]  /*0260*/  @P2 LDC.64 R16, c[0x0][0x438] ;  /* 0x00010e00ff102b82 */ /* 0x000ee20000000a00 */
[----:B----4-:R-:W-:-:S05]  /*0270*/  @P1 IMAD.WIDE.U32 R10, R29, 0x10, R10 ;  /* 0x000000101d0a1825 */ /* 0x010fca00078e000a */
[----:B------:R0:W5:Y:S02]  /*0280*/  @P1 LD.E.128 R92, desc[UR6][R10.64] ;  /* 0x000000060a5c1980 */ /* 0x000164000c101d00 */
[----:B------:R-:W4:Y:S01]  /*0290*/  @P2 LDC.64 R18, c[0x0][0x3e8] ;  /* 0x0000fa00ff122b82 */ /* 0x000f220000000a00 */
[C---:B-1----:R-:W-:Y:S01]  /*02a0*/  @P1 IMAD.WIDE.U32 R12, R29.reuse, 0x10, R12 ;  /* 0x000000101d0c1825 */ /* 0x042fe200078e000c */
[----:B------:R-:W-:-:S04]  /*02b0*/  @P1 IADD3 R29, PT, PT, R29, 0x80, RZ ;  /* 0x000000801d1d1810 */ /* 0x000fc80007ffe0ff */
[----:B------:R0:W5:Y:S02]  /*02c0*/  @P1 LDG.E.128 R88, desc[UR6][R12.64] ;  /* 0x000000060c581981 */ /* 0x000164000c1e1d00 */
[----:B------:R-:W1:Y:S08]  /*02d0*/  @P3 LDC.64 R20, c[0x0][0x3d0] ;  /* 0x0000f400ff143b82 */ /* 0x000e700000000a00 */
[----:B------:R-:W0:Y:S08]  /*02e0*/  @P3 LDC.64 R22, c[0x0][0x438] ;  /* 0x00010e00ff163b82 */ /* 0x000e300000000a00 */
[----:B------:R-:W0:Y:S01]  /*02f0*/  @P3 LDC.64 R24, c[0x0][0x3e8] ;  /* 0x0000fa00ff183b82 */ /* 0x000e220000000a00 */
[----:B--2---:R-:W-:-:S04]  /*0300*/  @P2 IMAD.WIDE.U32 R14, R29, 0x10, R14 ;  /* 0x000000101d0e2825 */ /* 0x004fc800078e000e */
[C---:B---3--:R-:W-:Y:S01]  /*0310*/  @P2 IMAD.WIDE.U32 R16, R29.reuse, 0x10, R16 ;  /* 0x000000101d102825 */ /* 0x048fe200078e0010 */
[----:B------:R2:W5:Y:S03]  /*0320*/  @P2 LDG.E.128 R84, desc[UR6][R14.64] ;  /* 0x000000060e542981 */ /* 0x000566000c1e1d00 */
[C---:B----4-:R-:W-:Y:S01]  /*0330*/  @P2 IMAD.WIDE.U32 R18, R29.reuse, 0x10, R18 ;  /* 0x000000101d122825 */ /* 0x050fe200078e0012 */
[----:B------:R-:W-:Y:S01]  /*0340*/  @P2 IADD3 R29, PT, PT, R29, 0x80, RZ ;  /* 0x000000801d1d2810 */ /* 0x000fe20007ffe0ff */
[----:B------:R2:W5:Y:S04]  /*0350*/  @P2 LD.E.128 R80, desc[UR6][R16.64] ;  /* 0x0000000610502980 */ /* 0x000568000c101d00 */
[C---:B-1----:R-:W-:Y:S01]  /*0360*/  @P3 IMAD.WIDE.U32 R20, R29.reuse, 0x10, R20 ;  /* 0x000000101d143825 */ /* 0x042fe200078e0014 */
[----:B------:R2:W5:Y:S03]  /*0370*/  @P2 LDG.E.128 R76, desc[UR6][R18.64] ;  /* 0x00000006124c2981 */ /* 0x000566000c1e1d00 */
[C---:B0-----:R-:W-:Y:S01]  /*0380*/  @P3 IMAD.WIDE.U32 R22, R29.reuse, 0x10, R22 ;  /* 0x000000101d163825 */ /* 0x041fe200078e0016 */
[----:B------:R2:W5:Y:S03]  /*0390*/  @P3 LDG.E.128 R72, desc[UR6][R20.64] ;  /* 0x0000000614483981 */ /* 0x000566000c1e1d00 */
[----:B------:R-:W-:Y:S01]  /*03a0*/  @P3 IMAD.WIDE.U32 R24, R29, 0x10, R24 ;  /* 0x000000101d183825 */ /* 0x000fe200078e0018 */
[----:B------:R2:W5:Y:S04]  /*03b0*/  @P3 LD.E.128 R68, desc[UR6][R22.64] ;  /* 0x0000000616443980 */ /* 0x000568000c101d00 */
[----:B------:R2:W5:Y:S01]  /*03c0*/  @P3 LDG.E.128 R64, desc[UR6][R24.64] ;  /* 0x0000000618403981 */ /* 0x000562000c1e1d00 */
[----:B------:R-:W-:-:S02]  /*03d0*/  ISETP.GE.U32.AND P0, PT, R131, 0x280, PT ;  /* 0x000002808300780c */ /* 0x000fc40003f06070 */
[----:B------:R-:W-:-:S11]  /*03e0*/  @P3 IADD3 R29, PT, PT, R29, 0x80, RZ ;  /* 0x000000801d1d3810 */ /* 0x000fd60007ffe0ff */
[----:B--2---:R-:W-:Y:S05]  /*03f0*/  @!P0 BRA `(.L_x_116) ;  /* 0x0000000000fc8947 */ /* 0x004fea0003800000 */
[----:B------:R-:W0:Y:S08]  /*0400*/  LDC.64 R60, c[0x0][0x3d0] ;  /* 0x0000f400ff3c7b82 */ /* 0x000e300000000a00 */
[----:B------:R-:W1:Y:S08]  /*0410*/  LDC.64 R56, c[0x0][0x438] ;  /* 0x00010e00ff387b82 */ /* 0x000e700000000a00 */
[----:B------:R-:W2:Y:S01]  /*0420*/  LDC.64 R52, c[0x0][0x3e8] ;  /* 0x0000fa00ff347b82 */ /* 0x000ea20000000a00 */
[----:B0-----:R-:W-:-:S06]  /*0430*/  IMAD.WIDE.U32 R60, R29, 0x10, R60 ;  /* 0x000000101d3c7825 */ /* 0x001fcc00078e003c */
[----:B------:R-:W5:Y:S01]  /*0440*/  LDG.E.128 R60, desc[UR6][R60.64] ;  /* 0x000000063c3c7981 */ /* 0x000f62000c1e1d00 */
[----:B-1----:R-:W-:-:S06]  /*0450*/  IMAD.WIDE.U32 R56, R29, 0x10, R56 ;  /* 0x000000101d387825 */ /* 0x002fcc00078e0038 */
[----:B------:R-:W5:Y:S01]  /*0460*/  LD.E.128 R56, desc[UR6][R56.64] ;  /* 0x0000000638387980 */ /* 0x000f62000c101d00 */
[----:B--2---:R-:W-:-:S06]  /*0470*/  IMAD.WIDE.U32 R52, R29, 0x10, R52 ;  /* 0x000000101d347825 */ /* 0x004fcc00078e0034 */
[----:B------:R-:W5:Y:S01]  /*0480*/  LDG.E.128 R52, desc[UR6][R52.64] ;  /* 0x0000000634347981 */ /* 0x000f62000c1e1d00 */
[----:B------:R-:W-:Y:S05]  /*0490*/  BRA `(.L_x_116) ;  /* 0x0000000000d47947 */ /* 0x000fea0003800000 */
.L_x_115:
[C---:B------:R-:W-:Y:S02]  /*04a0*/  ISETP.GE.U32.AND P0, PT, R131.reuse, 0x80, PT ;  /* 0x000000808300780c */ /* 0x040fe40003f06070 */
[C---:B------:R-:W-:Y:S02]  /*04b0*/  ISETP.GE.U32.AND P1, PT, R131.reuse, 0x100, PT ;  /* 0x000001008300780c */ /* 0x040fe40003f26070 */
[C---:B------:R-:W-:Y:S02]  /*04c0*/  ISETP.GE.U32.AND P2, PT, R131.reuse, 0x180, PT ;  /* 0x000001808300780c */ /* 0x040fe40003f46070 */
[C---:B------:R-:W-:Y:S02]  /*04d0*/  ISETP.GE.U32.AND P3, PT, R131.reuse, 0x200, PT ;  /* 0x000002008300780c */ /* 0x040fe40003f66070 */
[----:B------:R-:W-:-:S05]  /*04e0*/  ISETP.GE.U32.AND P4, PT, R131, 0x280, PT ;  /* 0x000002808300780c */ /* 0x000fca0003f86070 */
[----:B------:R-:W0:Y:S08]  /*04f0*/  @P0 LDC.64 R2, c[0x0][0x3d0] ;  /* 0x0000f400ff020b82 */ /* 0x000e300000000a00 */
[----:B------:R-:W1:Y:S08]  /*0500*/  @P0 LDC.64 R4, c[0x0][0x3e8] ;  /* 0x0000fa00ff040b82 */ /* 0x000e700000000a00 */
[----:B------:R-:W2:Y:S08]  /*0510*/  @P1 LDC.64 R10, c[0x0][0x3d0] ;  /* 0x0000f400ff0a1b82 */ /* 0x000eb00000000a00 */
[----:B------:R-:W3:Y:S01]  /*0520*/  @P1 LDC.64 R12, c[0x0][0x3e8] ;  /* 0x0000fa00ff0c1b82 */ /* 0x000ee20000000a00 */
[----:B0-----:R-:W-:-:S05]  /*0530*/  @P0 IMAD.WIDE.U32 R6, R29, 0x10, R2 ;  /* 0x000000101d060825 */ /* 0x001fca00078e0002 */
[----:B------:R0:W5:Y:S02]  /*0540*/  @P0 LDG.E.128 R108, desc[UR6][R6.64] ;  /* 0x00000006066c0981 */ /* 0x000164000c1e1d00 */
[----:B------:R-:W4:Y:S01]  /*0550*/  @P2 LDC.64 R14, c[0x0][0x3d0] ;  /* 0x0000f400ff0e2b82 */ /* 0x000f220000000a00 */
[C---:B-1----:R-:W-:Y:S01]  /*0560*/  @P0 IMAD.WIDE.U32 R8, R29.reuse, 0x10, R4 ;  /* 0x000000101d080825 */ /* 0x042fe200078e0004 */
[----:B------:R-:W-:-:S04]  /*0570*/  @P0 LOP3.LUT R29, R29, 0x80, RZ, 0xfc, !PT ;  /* 0x000000801d1d0812 */ /* 0x000fc800078efcff */
[----:B------:R0:W5:Y:S02]  /*0580*/  @P0 LDG.E.128 R100, desc[UR6][R8.64] ;  /* 0x0000000608640981 */ /* 0x000164000c1e1d00 */
[----:B------:R-:W1:Y:S01]  /*0590*/  @P2 LDC.64 R16, c[0x0][0x3e8] ;  /* 0x0000fa00ff102b82 */ /* 0x000e620000000a00 */
[----:B--2---:R-:W-:-:S05]  /*05a0*/  @P1 IMAD.WIDE.U32 R10, R29, 0x10, R10 ;  /* 0x000000101d0a1825 */ /* 0x004fca00078e000a */
[----:B------:R0:W5:Y:S02]  /*05b0*/  @P1 LDG.E.128 R96, desc[UR6][R10.64] ;  /* 0x000000060a601981 */ /* 0x000164000c1e1d00 */
[----:B------:R-:W2:Y:S01]  /*05c0*/  @P3 LDC.64 R18, c[0x0][0x3d0] ;  /* 0x0000f400ff123b82 */ /* 0x000ea20000000a00 */
[C---:B---3--:R-:W-:Y:S01]  /*05d0*/  @P1 IMAD.WIDE.U32 R12, R29.reuse, 0x10, R12 ;  /* 0x000000101d0c1825 */ /* 0x048fe200078e000c */
[----:B------:R-:W-:-:S04]  /*05e0*/  @P1 IADD3 R29, PT, PT, R29, 0x80, RZ ;  /* 0x000000801d1d1810 */ /* 0x000fc80007ffe0ff */
[----:B------:R0:W5:Y:S02]  /*05f0*/  @P1 LDG.E.128 R88, desc[UR6][R12.64] ;  /* 0x000000060c581981 */ /* 0x000164000c1e1d00 */
[----:B------:R-:W3:Y:S01]  /*0600*/  @P3 LDC.64 R20, c[0x0][0x3e8] ;  /* 0x0000fa00ff143b82 */ /* 0x000ee20000000a00 */
[----:B----4-:R-:W-:-:S05]  /*0610*/  @P2 IMAD.WIDE.U32 R14, R29, 0x10, R14 ;  /* 0x000000101d0e2825 */ /* 0x010fca00078e000e */
[----:B------:R0:W5:Y:S02]  /*0620*/  @P2 LDG.E.128 R84, desc[UR6][R14.64] ;  /* 0x000000060e542981 */ /* 0x000164000c1e1d00 */
[----:B------:R-:W4:Y:S01]  /*0630*/  @P4 LDC.64 R2, c[0x0][0x3d0] ;  /* 0x0000f400ff024b82 */ /* 0x000f220000000a00 */
[----:B-1----:R-:W-:-:S04]  /*0640*/  @P2 IMAD.WIDE.U32 R16, R29, 0x10, R16 ;  /* 0x000000101d102825 */ /* 0x002fc800078e0010 */
[----:B------:R-:W-:Y:S01]  /*0650*/  @P2 VIADD R29, R29, 0x80 ;  /* 0x000000801d1d2836 */ /* 0x000fe20000000000 */
[----:B------:R0:W5:Y:S02]  /*0660*/  @P2 LDG.E.128 R76, desc[UR6][R16.64] ;  /* 0x00000006104c2981 */ /* 0x000164000c1e1d00 */
[----:B------:R-:W1:Y:S01]  /*0670*/  @P4 LDC.64 R4, c[0x0][0x3e8] ;  /* 0x0000fa00ff044b82 */ /* 0x000e620000000a00 */
[----:B--2---:R-:W-:-:S05]  /*0680*/  @P3 IMAD.WIDE.U32 R18, R29, 0x10, R18 ;  /* 0x000000101d123825 */ /* 0x004fca00078e0012 */
[----:B------:R0:W5:Y:S01]  /*0690*/  @P3 LDG.E.128 R72, desc[UR6][R18.64] ;  /* 0x0000000612483981 */ /* 0x000162000c1e1d00 */
[C---:B---3--:R-:W-:Y:S01]  /*06a0*/  @P3 IMAD.WIDE.U32 R20, R29.reuse, 0x10, R20 ;  /* 0x000000101d143825 */ /* 0x048fe200078e0014 */
[----:B------:R-:W-:-:S04]  /*06b0*/  @P3 IADD3 R29, PT, PT, R29, 0x80, RZ ;  /* 0x000000801d1d3810 */ /* 0x000fc80007ffe0ff */
[----:B------:R0:W5:Y:S01]  /*06c0*/  @P3 LDG.E.128 R64, desc[UR6][R20.64] ;  /* 0x0000000614403981 */ /* 0x000162000c1e1d00 */
[----:B----4-:R-:W-:-:S05]  /*06d0*/  @P4 IMAD.WIDE.U32 R2, R29, 0x10, R2 ;  /* 0x000000101d024825 */ /* 0x010fca00078e0002 */
[----:B------:R0:W5:Y:S01]  /*06e0*/  @P4 LDG.E.128 R60, desc[UR6][R2.64] ;  /* 0x00000006023c4981 */ /* 0x000162000c1e1d00 */
[----:B-1----:R-:W-:-:S05]  /*06f0*/  @P4 IMAD.WIDE.U32 R4, R29, 0x10, R4 ;  /* 0x000000101d044825 */ /* 0x002fca00078e0004 */
[----:B------:R0:W5:Y:S01]  /*0700*/  @P4 LDG.E.128 R52, desc[UR6][R4.64] ;  /* 0x0000000604344981 */ /* 0x000162000c1e1d00 */
[----:B------:R-:W-:Y:S02]  /*0710*/  HFMA2 R70, -RZ, RZ, 0, 0 ;  /* 0x00000000ff467431 */ /* 0x000fe400000001ff */
[----:B------:R-:W-:Y:S01]  /*0720*/  HFMA2 R94, -RZ, RZ, 0, 0 ;  /* 0x00000000ff5e7431 */ /* 0x000fe200000001ff */
[----:B------:R-:W-:Y:S02]  /*0730*/  CS2R R68, SRZ ;  /* 0x0000000000447805 */ /* 0x000fe4000001ff00 */
[----:B------:R-:W-:Y:S02]  /*0740*/  MOV R82, RZ ;  /* 0x000000ff00527202 */ /* 0x000fe40000000f00 */
[----:B------:R-:W-:Y:S02]  /*0750*/  CS2R R80, SRZ ;  /* 0x0000000000507805 */ /* 0x000fe4000001ff00 */
[----:B------:R-:W-:-:S02]  /*0760*/  CS2R R92, SRZ ;  /* 0x00000000005c7805 */ /* 0x000fc4000001ff00 */
[----:B------:R-:W-:Y:S02]  /*0770*/  MOV R106, RZ ;  /* 0x000000ff006a7202 */ /* 0x000fe40000000f00 */
[----:B------:R-:W-:Y:S02]  /*0780*/  CS2R R104, SRZ ;  /* 0x0000000000687805 */ /* 0x000fe4000001ff00 */
[----:B------:R-:W-:Y:S02]  /*0790*/  @P4 CS2R R58, SRZ ;  /* 0x00000000003a4805 */ /* 0x000fe4000001ff00 */
[----:B------:R-:W-:Y:S01]  /*07a0*/  @P4 CS2R R56, SRZ ;  /* 0x0000000000384805 */ /* 0x000fe2000001ff00 */
[----:B------:R-:W-:Y:S01]  /*07b0*/  @P0 IMAD.MOV.U32 R107, RZ, RZ, RZ ;  /* 0x000000ffff6b0224 */ /* 0x000fe200078e00ff */
[----:B------:R-:W-:Y:S02]  /*07c0*/  @P1 MOV R95, RZ ;  /* 0x000000ff005f1202 */ /* 0x000fe40000000f00 */
[----:B------:R-:W-:-:S02]  /*07d0*/  @P2 MOV R83, RZ ;  /* 0x000000ff00532202 */ /* 0x000fc40000000f00 */
[----:B0-----:R-:W-:-:S07]  /*07e0*/  @P3 MOV R71, RZ ;  /* 0x000000ff00473202 */ /* 0x001fce0000000f00 */
.L_x_116:
[----:B------:R-:W-:Y:S05]  /*07f0*/  BSYNC.RECONVERGENT B0 ;  /* 0x0000000000007941 */ /* 0x000fea0003800200 */
.L_x_114:
[----:B------:R-:W0:Y:S02]  /*0800*/  LDCU UR4, c[0x0][0x384] ;  /* 0x00007080ff0477ac */ /* 0x000e240008000800 */
[----:B0-----:R-:W-:-:S13]  /*0810*/  ISETP.GE.AND P0, PT, R132, UR4, PT ;  /* 0x0000000484007c0c */ /* 0x001fda000bf06270 */
[----:B------:R-:W-:Y:S05]  /*0820*/  @P0 EXIT ;  /* 0x000000000000094d */ /* 0x000fea0003800000 */
[----:B------:R-:W-:Y:S01]  /*0830*/  SHF.R.S32.HI R27, RZ, 0x3, R27 ;  /* 0x00000003ff1b7819 */ /* 0x000fe2000001141b */
[----:B------:R-:W0:Y:S01]  /*0840*/  LDC.64 R6, c[0x0][0x3e0] ;  /* 0x0000f800ff067b82 */ /* 0x000e220000000a00 */
        /* <DEDUP_REMOVED lines=8> */
[----:B------:R-:W2:Y:S01]  /*08d0*/  LDCU.U8 UR10, c[0x0][0x410] ;  /* 0x00008200ff0a77ac */ /* 0x000ea20008000000 */
[----:B------:R-:W-:-:S02]  /*08e0*/  LOP3.LUT R130, R27, 0xffffff00, RZ, 0xc0, !PT ;  /* 0xffffff001b827812 */ /* 0x000fc400078ec0ff */
[----:B------:R-:W-:Y:S01]  /*08f0*/  VIMNMX R3, PT, PT, R3, 0x20, PT ;  /* 0x0000002003037848 */ /* 0x000fe20003fe0100 */
[----:B------:R-:W3:Y:S01]  /*0900*/  LDCU UR11, c[0x0][0x400] ;  /* 0x00008000ff0b77ac */ /* 0x000ee20008000800 */
[----:B------:R-:W-:Y:S02]  /*0910*/  VIMNMX R0, PT, PT, RZ, R0, !PT ;  /* 0x00000000ff007248 */ /* 0x000fe40007fe0100 */
[----:B------:R-:W-:Y:S01]  /*0920*/  LEA R3, R3, R130, 0x3 ;  /* 0x0000008203037211 */ /* 0x000fe200078e18ff */
[----:B------:R-:W4:Y:S01]  /*0930*/  LDCU.64 UR8, c[0x0][0x3a0] ;  /* 0x00007400ff0877ac */ /* 0x000f220008000a00 */
[----:B------:R-:W-:Y:S02]  /*0940*/  VIMNMX R5, PT, PT, R0, 0x20, PT ;  /* 0x0000002000057848 */ /* 0x000fe40003fe0100 */
[----:B------:R-:W-:Y:S02]  /*0950*/  I2FP.F32.U32 R11, R3 ;  /* 0x00000003000b7245 */ /* 0x000fe40000201000 */
[----:B------:R-:W-:Y:S01]  /*0960*/  PRMT R127, R58, 0x7632, R127 ;  /* 0x000076323a7f7816 */ /* 0x000fe2000000007f */
[----:B------:R-:W-:Y:S01]  /*0970*/  IMAD R130, R5, 0x8, R130 ;  /* 0x0000000805827824 */ /* 0x000fe200078e0282 */
[----:B0-----:R-:W-:-:S02]  /*0980*/  ISETP.NE.U32.AND P0, PT, R6, RZ, PT ;  /* 0x000000ff0600720c */ /* 0x001fc40003f05070 */
[----:B------:R-:W0:Y:S01]  /*0990*/  MUFU.RCP R11, R11 ;  /* 0x0000000b000b7308 */ /* 0x000e220000001000 */
[----:B------:R-:W-:Y:S02]  /*09a0*/  PRMT R126, R62, 0x7632, R126 ;  /* 0x000076323e7e7816 */ /* 0x000fe4000000007e */
[----:B------:R-:W-:Y:S02]  /*09b0*/  ISETP.NE.AND.EX P0, PT, R7, RZ, PT, P0 ;  /* 0x000000ff0700720c */ /* 0x000fe40003f05300 */
        /* <DEDUP_REMOVED lines=55> */
[----:B01234-:R-:W-:-:S07]  /*0d30*/  PRMT R0, R100, 0x7632, R0 ;  /* 0x0000763264007816 */ /* 0x01ffce0000000000 */
.L_x_151:
[----:B------:R-:W0:Y:S02]  /*0d40*/  @P0 LDC.64 R112, c[0x0][0x3e0] ;  /* 0x0000f800ff700b82 */ /* 0x000e240000000a00 */
[----:B0-----:R-:W-:-:S06]  /*0d50*/  @P0 IMAD.WIDE R112, R132, 0x2, R112 ;  /* 0x0000000284700825 */ /* 0x001fcc00078e0270 */
[----:B------:R-:W2:Y:S01]  /*0d60*/  @P0 LDG.E.U16 R112, desc[UR6][R112.64] ;  /* 0x0000000670700981 */ /* 0x000ea2000c1e1500 */
[----:B------:R-:W-:Y:S01]  /*0d70*/  IMAD R114, R132, UR12, RZ ;  /* 0x0000000c84727c24 */ /* 0x000fe2000f8e02ff */
[----:B------:R-:W-:Y:S01]  /*0d80*/  ISETP.GE.U32.AND P1, PT, R131, 0x80, PT ;  /* 0x000000808300780c */ /* 0x000fe20003f26070 */
[----:B------:R-:W-:Y:S01]  /*0d90*/  HFMA2 R178, -RZ, RZ, 1.875, 0 ;  /* 0x3f800000ffb27431 */ /* 0x000fe200000001ff */
[----:B------:R-:W0:Y:S01]  /*0da0*/  S2R R177, SR_TID.X ;  /* 0x0000000000b17919 */ /* 0x000e220000002100 */
[----:B------:R-:W-:Y:S01]  /*0db0*/  BSSY.RECONVERGENT B0, `(.L_x_117) ;  /* 0x0000071000007945 */ /* 0x000fe20003800200 */
[----:B------:R-:W-:-:S04]  /*0dc0*/  SHF.R.S32.HI R115, RZ, 0x1f, R114 ;  /* 0x0000001fff737819 */ /* 0x000fc80000011472 */
[----:B------:R-:W-:-:S04]  /*0dd0*/  LEA.HI R114, R115, R114, RZ, 0x3 ;  /* 0x0000007273727211 */ /* 0x000fc800078f18ff */
[----:B0-----:R-:W-:-:S04]  /*0de0*/  LEA.HI.SX32 R175, R114, R177, 0x1d ;  /* 0x000000b172af7211 */ /* 0x001fc800078feaff */
        /* <DEDUP_REMOVED lines=14> */
[----:B------:R-:W-:Y:S02]  /*0ed0*/  SHF.L.U32 R115, R115, 0x10, RZ ;  /* 0x0000001073737819 */ /* 0x000fe400000006ff */
[----:B------:R-:W-:Y:S01]  /*0ee0*/  PRMT R136, R113, 0x7632, R136 ;  /* 0x0000763271887816 */ /* 0x000fe20000000088 */
[-C--:B------:R-:W-:Y:S01]  /*0ef0*/  FMUL.FTZ R137, R135, R178.reuse ;  /* 0x000000b287897220 */ /* 0x080fe20000410000 */
[----:B------:R-:W-:Y:S01]  /*0f00*/  SHF.L.U32 R113, R113, 0x10, RZ ;  /* 0x0000001071717819 */ /* 0x000fe200000006ff */
[-C--:B------:R-:W-:Y:S01]  /*0f10*/  FMUL.FTZ R115, R115, R178.reuse ;  /* 0x000000b273737220 */ /* 0x080fe20000410000 */
[C---:B------:R-:W-:Y:S02]  /*0f20*/  SHF.L.U32 R133, R112.reuse, 0x10, RZ ;  /* 0x0000001070857819 */ /* 0x040fe400000006ff */
[----:B------:R-:W-:Y:S01]  /*0f30*/  SHF.L.U32 R182, R103, 0x10, RZ ;  /* 0x0000001067b67819 */ /* 0x000fe200000006ff */
[-C--:B------:R-:W-:Y:S01]  /*0f40*/  FMUL.FTZ R113, R113, R178.reuse ;  /* 0x000000b271717220 */ /* 0x080fe20000410000 */
[----:B------:R-:W-:Y:S01]  /*0f50*/  PRMT R134, R112, 0x7632, R134 ;  /* 0x0000763270867816 */ /* 0x000fe20000000086 */
[----:B------:R-:W-:Y:S01]  /*0f60*/  FMUL.FTZ R133, R133, R178 ;  /* 0x000000b285857220 */ /* 0x000fe20000410000 */
[----:B------:R-:W-:-:S02]  /*0f70*/  SHF.L.U32 R138, R101, 0x10, RZ ;  /* 0x00000010658a7819 */ /* 0x000fc400000006ff */
[----:B------:R-:W-:Y:S02]  /*0f80*/  PRMT R160, R114, 0x7632, R160 ;  /* 0x0000763272a07816 */ /* 0x000fe400000000a0 */
[----:B------:R-:W-:Y:S02]  /*0f90*/  SHF.L.U32 R112, R100, 0x10, RZ ;  /* 0x0000001064707819 */ /* 0x000fe400000006ff */
[----:B------:R-:W-:Y:S02]  /*0fa0*/  SHF.L.U32 R176, R102, 0x10, RZ ;  /* 0x0000001066b07819 */ /* 0x000fe400000006ff */
[----:B------:R-:W-:Y:S02]  /*0fb0*/  SHF.L.U32 R161, R160, 0x10, RZ ;  /* 0x00000010a0a17819 */ /* 0x000fe400000006ff */
[----:B------:R-:W-:Y:S02]  /*0fc0*/  SHF.L.U32 R179, R179, 0x10, RZ ;  /* 0x00000010b3b37819 */ /* 0x000fe400000006ff */
[----:B------:R-:W-:Y:S01]  /*0fd0*/  SHF.L.U32 R160, R4, 0x10, RZ ;  /* 0x0000001004a07819 */ /* 0x000fe200000006ff */
[----:B------:R-:W-:-:S02]  /*0fe0*/  FMUL.FTZ R161, R161, R178 ;  /* 0x000000b2a1a17220 */ /* 0x000fc40000410000 */
[----:B------:R-:W-:Y:S01]  /*0ff0*/  FMUL.FTZ R179, R179, R178 ;  /* 0x000000b2b3b37220 */ /* 0x000fe20000410000 */
[----:B--2---:R-:W-:Y:S01]  /*1000*/  SHF.L.U32 R184, R51, 0x10, RZ ;  /* 0x0000001033b87819 */ /* 0x004fe200000006ff */
[----:B------:R-:W-:Y:S01]  /*1010*/  IMAD.U32 R114, R48, 0x10000, RZ ;  /* 0x0001000030727824 */ /* 0x000fe200078e00ff */
[----:B------:R-:W-:Y:S02]  /*1020*/  SHF.L.U32 R140, R49, 0x10, RZ ;  /* 0x00000010318c7819 */ /* 0x000fe400000006ff */
[----:B------:R-:W-:Y:S01]  /*1030*/  SHF.L.U32 R180, R50, 0x10, RZ ;  /* 0x0000001032b47819 */ /* 0x000fe200000006ff */
[----:B------:R-:W-:Y:S01]  /*1040*/  FFMA.FTZ R139, R115, R182, R184 ;  /* 0x000000b6738b7223 */ /* 0x000fe200000100b8 */
[----:B------:R-:W-:Y:S01]  /*1050*/  SHF.L.U32 R115, R136, 0x10, RZ ;  /* 0x0000001088737819 */ /* 0x000fe200000006ff */
[----:B------:R-:W-:Y:S01]  /*1060*/  FFMA.FTZ R135, R113, R138, R140 ;  /* 0x0000008a71877223 */ /* 0x000fe2000001008c */
[----:B------:R-:W-:Y:S01]  /*1070*/  PRMT R136, R51, 0x7632, R136 ;  /* 0x0000763233887816 */ /* 0x000fe20000000088 */
[----:B------:R-:W-:Y:S01]  /*1080*/  FFMA.FTZ R133, R133, R112, R114 ;  /* 0x0000007085857223 */ /* 0x000fe20000010072 */
[----:B------:R-:W-:Y:S01]  /*1090*/  SHF.L.U32 R113, R134, 0x10, RZ ;  /* 0x0000001086717819 */ /* 0x000fe200000006ff */
[----:B------:R-:W-:Y:S01]  /*10a0*/  FFMA.FTZ R137, R137, R176, R180 ;  /* 0x000000b089897223 */ /* 0x000fe200000100b4 */
[----:B------:R-:W-:Y:S01]  /*10b0*/  PRMT R134, R50, 0x7632, R134 ;  /* 0x0000763232867816 */ /* 0x000fe20000000086 */
[----:B------:R-:W-:Y:S01]  /*10c0*/  IMAD.U32 R180, R136, 0x10000, RZ ;  /* 0x0001000088b47824 */ /* 0x000fe200078e00ff */
[----:B------:R-:W-:Y:S01]  /*10d0*/  PRMT R114, R49, 0x7632, R114 ;  /* 0x0000763231727816 */ /* 0x000fe20000000072 */
[----:B------:R-:W-:Y:S01]  /*10e0*/  IMAD.U32 R176, R3, 0x10000, RZ ;  /* 0x0001000003b07824 */ /* 0x000fe200078e00ff */
[----:B------:R-:W-:Y:S01]  /*10f0*/  PRMT R112, R48, 0x7632, R112 ;  /* 0x0000763230707816 */ /* 0x000fe20000000070 */
[-C--:B------:R-:W-:Y:S01]  /*1100*/  FMUL.FTZ R115, R115, R178.reuse ;  /* 0x000000b273737220 */ /* 0x080fe20000410000 */
[----:B------:R-:W-:Y:S01]  /*1110*/  SHF.L.U32 R140, R0, 0x10, RZ ;  /* 0x00000010008c7819 */ /* 0x000fe200000006ff */
[----:B------:R-:W-:Y:S01]  /*1120*/  FMUL.FTZ R113, R113, R178 ;  /* 0x000000b271717220 */ /* 0x000fe20000410000 */
[----:B------:R-:W-:-:S02]  /*1130*/  SHF.L.U32 R138, R2, 0x10, RZ ;  /* 0x00000010028a7819 */ /* 0x000fc400000006ff */
[----:B------:R-:W-:Y:S01]  /*1140*/  SHF.L.U32 R136, R134, 0x10, RZ ;  /* 0x0000001086887819 */ /* 0x000fe200000006ff */
[----:B------:R-:W-:Y:S01]  /*1150*/  FFMA.FTZ R134, R179, R160, R180 ;  /* 0x000000a0b3867223 */ /* 0x000fe200000100b4 */
[----:B------:R-:W-:Y:S02]  /*1160*/  SHF.L.U32 R114, R114, 0x10, RZ ;  /* 0x0000001072727819 */ /* 0x000fe400000006ff */
[----:B------:R-:W-:Y:S01]  /*1170*/  SHF.L.U32 R112, R112, 0x10, RZ ;  /* 0x0000001070707819 */ /* 0x000fe200000006ff */
[----:B------:R-:W-:Y:S02]  /*1180*/  FFMA.FTZ R136, R161, R176, R136 ;  /* 0x000000b0a1887223 */ /* 0x000fe40000010088 */
[----:B------:R-:W-:Y:S01]  /*1190*/  FFMA.FTZ R138, R115, R138, R114 ;  /* 0x0000008a738a7223 */ /* 0x000fe20000010072 */
[----:B------:R-:W-:Y:S01]  /*11a0*/  F2FP.BF16.F32.PACK_AB R115, R134, R139 ;  /* 0x0000008b8673723e */ /* 0x000fe200000010ff */
[----:B------:R-:W-:Y:S01]  /*11b0*/  FFMA.FTZ R140, R113, R140, R112 ;  /* 0x0000008c718c7223 */ /* 0x000fe20000010070 */
[----:B------:R-:W-:-:S02]  /*11c0*/  F2FP.BF16.F32.PACK_AB R114, R136, R137 ;  /* 0x000000898872723e */ /* 0x000fc400000010ff */
[----:B------:R-:W-:Y:S02]  /*11d0*/  F2FP.BF16.F32.PACK_AB R113, R138, R135 ;  /* 0x000000878a71723e */ /* 0x000fe400000010ff */
[----:B------:R-:W-:Y:S01]  /*11e0*/  F2FP.BF16.F32.PACK_AB R112, R140, R133 ;  /* 0x000000858c70723e */ /* 0x000fe200000010ff */
[----:B------:R-:W-:Y:S06]  /*11f0*/  BRA `(.L_x_120) ;  /* 0x0000000000a07947 */ /* 0x000fec0003800000 */
.L_x_119:
[----:B-----5:R-:W-:Y:S01]  /*1200*/  PRMT R161, R115, 0x7632, R161 ;  /* 0x0000763273a17816 */ /* 0x020fe200000000a1 */
[----:B------:R-:W-:Y:S01]  /*1210*/  IMAD.U32 R135, R114, 0x10000, RZ ;  /* 0x0001000072877824 */ /* 0x000fe200078e00ff */
[----:B------:R-:W-:Y:S02]  /*1220*/  PRMT R136, R113, 0x7632, R136 ;  /* 0x0000763271887816 */ /* 0x000fe40000000088 */
[----:B------:R-:W-:Y:S01]  /*1230*/  SHF.L.U32 R115, R115, 0x10, RZ ;  /* 0x0000001073737819 */ /* 0x000fe200000006ff */
[-C--:B------:R-:W-:Y:S01]  /*1240*/  FMUL.FTZ R137, R135, R178.reuse ;  /* 0x000000b287897220 */ /* 0x080fe20000410000 */
[----:B------:R-:W-:Y:S02]  /*1250*/  SHF.L.U32 R113, R113, 0x10, RZ ;  /* 0x0000001071717819 */ /* 0x000fe400000006ff */
[----:B------:R-:W-:Y:S01]  /*1260*/  SHF.L.U32 R133, R112, 0x10, RZ ;  /* 0x0000001070857819 */ /* 0x000fe200000006ff */
[-C--:B------:R-:W-:Y:S01]  /*1270*/  FMUL.FTZ R115, R115, R178.reuse ;  /* 0x000000b273737220 */ /* 0x080fe20000410000 */
[----:B------:R-:W-:Y:S01]  /*1280*/  PRMT R160, R114, 0x7632, R160 ;  /* 0x0000763272a07816 */ /* 0x000fe200000000a0 */
[-C--:B------:R-:W-:Y:S01]  /*1290*/  FMUL.FTZ R113, R113, R178.reuse ;  /* 0x000000b271717220 */ /* 0x080fe20000410000 */
[----:B------:R-:W-:Y:S01]  /*12a0*/  SHF.L.U32 R140, R103, 0x10, RZ ;  /* 0x00000010678c7819 */ /* 0x000fe200000006ff */
[----:B------:R-:W-:Y:S01]  /*12b0*/  FMUL.FTZ R133, R133, R178 ;  /* 0x000000b285857220 */ /* 0x000fe20000410000 */
[----:B------:R-:W-:-:S02]  /*12c0*/  SHF.L.U32 R114, R101, 0x10, RZ ;  /* 0x0000001065727819 */ /* 0x000fc400000006ff */
[----:B------:R-:W-:Y:S01]  /*12d0*/  PRMT R134, R112, 0x7632, R134 ;  /* 0x0000763270867816 */ /* 0x000fe20000000086 */
[----:B------:R-:W-:Y:S01]  /*12e0*/  FMUL.FTZ R139, R115, R140 ;  /* 0x0000008c738b7220 */ /* 0x000fe20000410000 */
[----:B------:R-:W-:Y:S01]  /*12f0*/  SHF.L.U32 R112, R100, 0x10, RZ ;  /* 0x0000001064707819 */ /* 0x000fe200000006ff */
[----:B------:R-:W-:Y:S01]  /*1300*/  FMUL.FTZ R135, R113, R114 ;  /* 0x0000007271877220 */ /* 0x000fe20000410000 */
[----:B------:R-:W-:Y:S01]  /*1310*/  SHF.L.U32 R138, R102, 0x10, RZ ;  /* 0x00000010668a7819 */ /* 0x000fe200000006ff */
[----:B------:R-:W-:Y:S01]  /*1320*/  IMAD.U32 R113, R134, 0x10000, RZ ;  /* 0x0001000086717824 */ /* 0x000fe200078e00ff */
[----:B------:R-:W-:Y:S01]  /*1330*/  SHF.L.U32 R179, R161, 0x10, RZ ;  /* 0x00000010a1b37819 */ /* 0x000fe200000006ff */
[----:B------:R-:W-:Y:S01]  /*1340*/  FMUL.FTZ R133, R133, R112 ;  /* 0x0000007085857220 */ /* 0x000fe20000410000 */
[----:B------:R-:W-:Y:S01]  /*1350*/  SHF.L.U32 R161, R160, 0x10, RZ ;  /* 0x00000010a0a17819 */ /* 0x000fe200000006ff */
[----:B------:R-:W-:Y:S01]  /*1360*/  FMUL.FTZ R137, R137, R138 ;  /* 0x0000008a89897220 */ /* 0x000fe20000410000 */
        /* <DEDUP_REMOVED lines=8> */
[----:B------:R-:W-:Y:S01]  /*13f0*/  FMUL.FTZ R113, R113, R178 ;  /* 0x000000b271717220 */ /* 0x000fe20000410000 */
[----:B------:R-:W-:-:S02]  /*1400*/  FMUL.FTZ R136, R161, R112 ;  /* 0x00000070a1887220 */ /* 0x000fc40000410000 */
[----:B------:R-:W-:Y:S01]  /*1410*/  FMUL.FTZ R134, R179, R134 ;  /* 0x00000086b3867220 */ /* 0x000fe20000410000 */
[----:B------:R-:W-:Y:S01]  /*1420*/  FMUL.FTZ R138, R115, R138 ;  /* 0x0000008a738a7220 */ /* 0x000fe20000410000 */
[----:B------:R-:W-:Y:S01]  /*1430*/  FMUL.FTZ R140, R113, R140 ;  /* 0x0000008c718c7220 */ /* 0x000fe20000410000 */
[----:B------:R-:W-:Y:S02]  /*1440*/  F2FP.BF16.F32.PACK_AB R114, R136, R137 ;  /* 0x000000898872723e */ /* 0x000fe400000010ff */
[----:B------:R-:W-:Y:S02]  /*1450*/  F2FP.BF16.F32.PACK_AB R115, R134, R139 ;  /* 0x0000008b8673723e */ /* 0x000fe400000010ff */
[----:B------:R-:W-:Y:S02]  /*1460*/  F2FP.BF16.F32.PACK_AB R113, R138, R135 ;  /* 0x000000878a71723e */ /* 0x000fe400000010ff */
[----:B------:R-:W-:-:S07]  /*1470*/  F2FP.BF16.F32.PACK_AB R112, R140, R133 ;  /* 0x000000858c70723e */ /* 0x000fce00000010ff */
.L_x_120:
[----:B------:R-:W0:Y:S01]  /*1480*/  LDC.64 R160, c[0x0][0x3a8] ;  /* 0x0000ea00ffa07b82 */ /* 0x000e220000000a00 */
[C---:B------:R-:W-:Y:S01]  /*1490*/  IADD3 R179, PT, PT, R175.reuse, 0x80, RZ ;  /* 0x00000080afb37810 */ /* 0x040fe20007ffe0ff */
[----:B0-----:R-:W-:-:S05]  /*14a0*/  IMAD.WIDE.U32 R160, R175, 0x10, R160 ;  /* 0x00000010afa07825 */ /* 0x001fca00078e00a0 */
[----:B------:R0:W-:Y:S02]  /*14b0*/  STG.E.128 desc[UR6][R160.64], R112 ;  /* 0x00000070a0007986 */ /* 0x0001e4000c101d06 */
.L_x_118:
[----:B------:R-:W-:Y:S05]  /*14c0*/  BSYNC.RECONVERGENT B0 ;  /* 0x0000000000007941 */ /* 0x000fea0003800200 */
.L_x_117:
[----:B------:R-:W-:Y:S01]  /*14d0*/  ISETP.GE.U32.AND P2, PT, R131, 0x100, PT ;  /* 0x000001008300780c */ /* 0x000fe20003f46070 */
[----:B------:R-:W-:Y:S03]  /*14e0*/  BSSY.RECONVERGENT B0, `(.L_x_121) ;  /* 0x000006d000007945 */ /* 0x000fe60003800200 */
[----:B------:R-:W-:-:S09]  /*14f0*/  P2R R176, PR, RZ, 0x4 ;  /* 0x00000004ffb07803 */ /* 0x000fd20000000000 */
[----:B------:R-:W-:Y:S05]  /*1500*/  @!P2 BRA `(.L_x_122) ;  /* 0x0000000400a8a947 */ /* 0x000fea0003800000 */
[----:B------:R-:W-:Y:S01]  /*1510*/  ISETP.NE.U32.AND P2, PT, RZ, UR8, PT ;  /* 0x00000008ff007c0c */ /* 0x000fe2000bf45070 */
[----:B0-----:R-:W0:Y:S03]  /*1520*/  LDC.64 R112, c[0x0][0x390] ;  /* 0x0000e400ff707b82 */ /* 0x001e260000000a00 */
[----:B------:R-:W-:-:S13]  /*1530*/  ISETP.NE.AND.EX P2, PT, RZ, UR9, PT, P2 ;  /* 0x00000009ff007c0c */ /* 0x000fda000bf45320 */
[----:B------:R-:W1:Y:S01]  /*1540*/  @P2 LDC.64 R142, c[0x0][0x3a0] ;  /* 0x0000e800ff8e2b82 */ /* 0x000e620000000a00 */
[----:B0-----:R-:W-:-:S06]  /*1550*/  IMAD.WIDE.U32 R112, R179, 0x10, R112 ;  /* 0x00000010b3707825 */ /* 0x001fcc00078e0070 */
[----:B------:R-:W5:Y:S01]  /*1560*/  LDG.E.128 R112, desc[UR6][R112.64] ;  /* 0x0000000670707981 */ /* 0x000f62000c1e1d00 */
[----:B-1----:R-:W-:-:S05]  /*1570*/  @P2 IMAD.WIDE.U32 R142, R179, 0x10, R142 ;  /* 0x00000010b38e2825 */ /* 0x002fca00078e008e */
[----:B------:R0:W5:Y:S01]  /*1580*/  @P2 LDG.E.128 R48, desc[UR6][R142.64] ;  /* 0x000000068e302981 */ /* 0x000162000c1e1d00 */
[----:B------:R-:W-:Y:S05]  /*1590*/  @!P2 BRA `(.L_x_123) ;  /* 0x0000000000d4a947 */ /* 0x000fea0003800000 */
[C---:B-----5:R-:W-:Y:S01]  /*15a0*/  PRMT R144, R113.reuse, 0x7632, R144 ;  /* 0x0000763271907816 */ /* 0x060fe20000000090 */
[----:B------:R-:W-:Y:S01]  /*15b0*/  IMAD.U32 R182, R50, 0x10000, RZ ;  /* 0x0001000032b67824 */ /* 0x000fe200078e00ff */
[----:B------:R-:W-:Y:S02]  /*15c0*/  SHF.L.U32 R141, R112, 0x10, RZ ;  /* 0x00000010708d7819 */ /* 0x000fe400000006ff */
[----:B------:R-:W-:Y:S02]  /*15d0*/  SHF.L.U32 R113, R113, 0x10, RZ ;  /* 0x0000001071717819 */ /* 0x000fe400000006ff */
[----:B0-----:R-:W-:Y:S01]  /*15e0*/  SHF.L.U32 R143, R114, 0x10, RZ ;  /* 0x00000010728f7819 */ /* 0x001fe200000006ff */
[-C--:B------:R-:W-:Y:S01]  /*15f0*/  FMUL.FTZ R141, R141, R178.reuse ;  /* 0x000000b28d8d7220 */ /* 0x080fe20000410000 */
[C---:B------:R-:W-:Y:S01]  /*1600*/  PRMT R181, R115.reuse, 0x7632, R181 ;  /* 0x0000763273b57816 */ /* 0x040fe200000000b5 */
[----:B------:R-:W-:Y:S01]  /*1610*/  IMAD.U32 R115, R115, 0x10000, RZ ;  /* 0x0001000073737824 */ /* 0x000fe200078e00ff */
[----:B------:R-:W-:Y:S01]  /*1620*/  PRMT R142, R112, 0x7632, R142 ;  /* 0x00007632708e7816 */ /* 0x000fe2000000008e */
[-C--:B------:R-:W-:Y:S01]  /*1630*/  FMUL.FTZ R113, R113, R178.reuse ;  /* 0x000000b271717220 */ /* 0x080fe20000410000 */
[----:B------:R-:W-:Y:S01]  /*1640*/  PRMT R160, R114, 0x7632, R160 ;  /* 0x0000763272a07816 */ /* 0x000fe200000000a0 */
[-C--:B------:R-:W-:Y:S01]  /*1650*/  FMUL.FTZ R145, R143, R178.reuse ;  /* 0x000000b28f917220 */ /* 0x080fe20000410000 */
[----:B------:R-:W-:Y:S01]  /*1660*/  SHF.L.U32 R112, R88, 0x10, RZ ;  /* 0x0000001058707819 */ /* 0x000fe200000006ff */
[----:B------:R-:W-:Y:S01]  /*1670*/  FMUL.FTZ R115, R115, R178 ;  /* 0x000000b273737220 */ /* 0x000fe20000410000 */
[----:B------:R-:W-:-:S02]  /*1680*/  SHF.L.U32 R114, R48, 0x10, RZ ;  /* 0x0000001030727819 */ /* 0x000fc400000006ff */
[----:B------:R-:W-:Y:S02]  /*1690*/  SHF.L.U32 R146, R89, 0x10, RZ ;  /* 0x0000001059927819 */ /* 0x000fe400000006ff */
[----:B------:R-:W-:Y:S01]  /*16a0*/  SHF.L.U32 R148, R49, 0x10, RZ ;  /* 0x0000001031947819 */ /* 0x000fe200000006ff */
[----:B------:R-:W-:Y:S01]  /*16b0*/  FFMA.FTZ R141, R141, R112, R114 ;  /* 0x000000708d8d7223 */ /* 0x000fe20000010072 */
[----:B------:R-:W-:Y:S02]  /*16c0*/  SHF.L.U32 R180, R90, 0x10, RZ ;  /* 0x000000105ab47819 */ /* 0x000fe400000006ff */
[----:B------:R-:W-:Y:S01]  /*16d0*/  SHF.L.U32 R184, R91, 0x10, RZ ;  /* 0x000000105bb87819 */ /* 0x000fe200000006ff */
[----:B------:R-:W-:Y:S01]  /*16e0*/  FFMA.FTZ R143, R113, R146, R148 ;  /* 0x00000092718f7223 */ /* 0x000fe20000010094 */
[----:B------:R-:W-:Y:S01]  /*16f0*/  SHF.L.U32 R186, R51, 0x10, RZ ;  /* 0x0000001033ba7819 */ /* 0x000fe200000006ff */
[----:B------:R-:W-:Y:S01]  /*1700*/  FFMA.FTZ R145, R145, R180, R182 ;  /* 0x000000b491917223 */ /* 0x000fe200000100b6 */
[----:B------:R-:W-:-:S02]  /*1710*/  SHF.L.U32 R183, R181, 0x10, RZ ;  /* 0x00000010b5b77819 */ /* 0x000fc400000006ff */
[----:B------:R-:W-:Y:S01]  /*1720*/  PRMT R112, R48, 0x7632, R112 ;  /* 0x0000763230707816 */ /* 0x000fe20000000070 */
[----:B------:R-:W-:Y:S01]  /*1730*/  FFMA.FTZ R147, R115, R184, R186 ;  /* 0x000000b873937223 */ /* 0x000fe200000100ba */
[----:B------:R-:W-:Y:S01]  /*1740*/  PRMT R114, R49, 0x7632, R114 ;  /* 0x0000763231727816 */ /* 0x000fe20000000072 */
[----:B------:R-:W-:Y:S01]  /*1750*/  IMAD.U32 R184, R8, 0x10000, RZ ;  /* 0x0001000008b87824 */ /* 0x000fe200078e00ff */
[----:B------:R-:W-:Y:S01]  /*1760*/  PRMT R161, R50, 0x7632, R161 ;  /* 0x0000763232a17816 */ /* 0x000fe200000000a1 */
[----:B------:R-:W-:Y:S01]  /*1770*/  FMUL.FTZ R183, R183, R178 ;  /* 0x000000b2b7b77220 */ /* 0x000fe20000410000 */
[----:B------:R-:W-:Y:S01]  /*1780*/  PRMT R182, R51, 0x7632, R182 ;  /* 0x0000763233b67816 */ /* 0x000fe200000000b6 */
[----:B------:R-:W-:Y:S01]  /*1790*/  IMAD.U32 R114, R114, 0x10000, RZ ;  /* 0x0001000072727824 */ /* 0x000fe200078e00ff */
[----:B------:R-:W-:Y:S02]  /*17a0*/  SHF.L.U32 R113, R142, 0x10, RZ ;  /* 0x000000108e717819 */ /* 0x000fe400000006ff */
[----:B------:R-:W-:-:S02]  /*17b0*/  SHF.L.U32 R115, R144, 0x10, RZ ;  /* 0x0000001090737819 */ /* 0x000fc400000006ff */
[----:B------:R-:W-:Y:S01]  /*17c0*/  SHF.L.U32 R181, R160, 0x10, RZ ;  /* 0x00000010a0b57819 */ /* 0x000fe200000006ff */
[-C--:B------:R-:W-:Y:S01]  /*17d0*/  FMUL.FTZ R113, R113, R178.reuse ;  /* 0x000000b271717220 */ /* 0x080fe20000410000 */
[----:B------:R-:W-:Y:S01]  /*17e0*/  SHF.L.U32 R148, R5, 0x10, RZ ;  /* 0x0000001005947819 */ /* 0x000fe200000006ff */
[-C--:B------:R-:W-:Y:S01]  /*17f0*/  FMUL.FTZ R115, R115, R178.reuse ;  /* 0x000000b273737220 */ /* 0x080fe20000410000 */
[----:B------:R-:W-:Y:S01]  /*1800*/  SHF.L.U32 R146, R6, 0x10, RZ ;  /* 0x0000001006927819 */ /* 0x000fe200000006ff */
[----:B------:R-:W-:Y:S01]  /*1810*/  FMUL.FTZ R181, R181, R178 ;  /* 0x000000b2b5b57220 */ /* 0x000fe20000410000 */
[----:B------:R-:W-:Y:S02]  /*1820*/  SHF.L.U32 R180, R7, 0x10, RZ ;  /* 0x0000001007b47819 */ /* 0x000fe400000006ff */
[----:B------:R-:W-:Y:S01]  /*1830*/  SHF.L.U32 R112, R112, 0x10, RZ ;  /* 0x0000001070707819 */ /* 0x000fe200000006ff */
[----:B------:R-:W-:Y:S01]  /*1840*/  FFMA.FTZ R146, R115, R146, R114 ;  /* 0x0000009273927223 */ /* 0x000fe20000010072 */
[----:B------:R-:W-:-:S02]  /*1850*/  SHF.L.U32 R144, R161, 0x10, RZ ;  /* 0x00000010a1907819 */ /* 0x000fc400000006ff */
[----:B------:R-:W-:Y:S01]  /*1860*/  SHF.L.U32 R182, R182, 0x10, RZ ;  /* 0x00000010b6b67819 */ /* 0x000fe200000006ff */
[----:B------:R-:W-:Y:S01]  /*1870*/  FFMA.FTZ R148, R113, R148, R112 ;  /* 0x0000009471947223 */ /* 0x000fe20000010070 */
[----:B------:R-:W-:Y:S01]  /*1880*/  F2FP.BF16.F32.PACK_AB R113, R146, R143 ;  /* 0x0000008f9271723e */ /* 0x000fe200000010ff */
[----:B------:R-:W-:Y:S02]  /*1890*/  FFMA.FTZ R144, R181, R180, R144 ;  /* 0x000000b4b5907223 */ /* 0x000fe40000010090 */
[----:B------:R-:W-:Y:S01]  /*18a0*/  FFMA.FTZ R142, R183, R184, R182 ;  /* 0x000000b8b78e7223 */ /* 0x000fe200000100b6 */
[----:B------:R-:W-:Y:S02]  /*18b0*/  F2FP.BF16.F32.PACK_AB R112, R148, R141 ;  /* 0x0000008d9470723e */ /* 0x000fe400000010ff */
[----:B------:R-:W-:Y:S02]  /*18c0*/  F2FP.BF16.F32.PACK_AB R114, R144, R145 ;  /* 0x000000919072723e */ /* 0x000fe400000010ff */
[----:B------:R-:W-:Y:S01]  /*18d0*/  F2FP.BF16.F32.PACK_AB R115, R142, R147 ;  /* 0x000000938e73723e */ /* 0x000fe200000010ff */
[----:B------:R-:W-:Y:S06]  /*18e0*/  BRA `(.L_x_124) ;  /* 0x0000000000a07947 */ /* 0x000fec0003800000 */
.L_x_123:
[C---:B-----5:R-:W-:Y:S02]  /*18f0*/  PRMT R144, R113.reuse, 0x7632, R144 ;  /* 0x0000763271907816 */ /* 0x060fe40000000090 */
[----:B------:R-:W-:Y:S02]  /*1900*/  SHF.L.U32 R113, R113, 0x10, RZ ;  /* 0x0000001071717819 */ /* 0x000fe400000006ff */
[C---:B------:R-:W-:Y:S01]  /*1910*/  PRMT R161, R115.reuse, 0x7632, R161 ;  /* 0x0000763273a17816 */ /* 0x040fe200000000a1 */
[----:B------:R-:W-:Y:S01]  /*1920*/  IMAD.U32 R115, R115, 0x10000, RZ ;  /* 0x0001000073737824 */ /* 0x000fe200078e00ff */
[C---:B------:R-:W-:Y:S01]  /*1930*/  PRMT R160, R114.reuse, 0x7632, R160 ;  /* 0x0000763272a07816 */ /* 0x040fe200000000a0 */
[-C--:B------:R-:W-:Y:S01]  /*1940*/  FMUL.FTZ R113, R113, R178.reuse ;  /* 0x000000b271717220 */ /* 0x080fe20000410000 */
[----:B0-----:R-:W-:Y:S01]  /*1950*/  SHF.L.U32 R143, R114, 0x10, RZ ;  /* 0x00000010728f7819 */ /* 0x001fe200000006ff */
[----:B------:R-:W-:Y:S01]  /*1960*/  FMUL.FTZ R115, R115, R178 ;  /* 0x000000b273737220 */ /* 0x000fe20000410000 */
[----:B------:R-:W-:-:S02]  /*1970*/  SHF.L.U32 R141, R112, 0x10, RZ ;  /* 0x00000010708d7819 */ /* 0x000fc400000006ff */
[----:B------:R-:W-:Y:S01]  /*1980*/  SHF.L.U32 R114, R89, 0x10, RZ ;  /* 0x0000001059727819 */ /* 0x000fe200000006ff */
[-C--:B------:R-:W-:Y:S01]  /*1990*/  FMUL.FTZ R145, R143, R178.reuse ;  /* 0x000000b28f917220 */ /* 0x080fe20000410000 */
[----:B------:R-:W-:Y:S01]  /*19a0*/  SHF.L.U32 R148, R91, 0x10, RZ ;  /* 0x000000105b947819 */ /* 0x000fe200000006ff */
[----:B------:R-:W-:Y:S01]  /*19b0*/  FMUL.FTZ R141, R141, R178 ;  /* 0x000000b28d8d7220 */ /* 0x000fe20000410000 */
[----:B------:R-:W-:Y:S01]  /*19c0*/  PRMT R142, R112, 0x7632, R142 ;  /* 0x00007632708e7816 */ /* 0x000fe2000000008e */
[----:B------:R-:W-:Y:S01]  /*19d0*/  FMUL.FTZ R143, R113, R114 ;  /* 0x00000072718f7220 */ /* 0x000fe20000410000 */
[----:B------:R-:W-:Y:S01]  /*19e0*/  SHF.L.U32 R112, R88, 0x10, RZ ;  /* 0x0000001058707819 */ /* 0x000fe200000006ff */
[----:B------:R-:W-:Y:S01]  /*19f0*/  FMUL.FTZ R147, R115, R148 ;  /* 0x0000009473937220 */ /* 0x000fe20000410000 */
[----:B------:R-:W-:Y:S02]  /*1a00*/  SHF.L.U32 R146, R90, 0x10, RZ ;  /* 0x000000105a927819 */ /* 0x000fe400000006ff */
[----:B------:R-:W-:Y:S01]  /*1a10*/  SHF.L.U32 R181, R161, 0x10, RZ ;  /* 0x00000010a1b57819 */ /* 0x000fe200000006ff */
[----:B------:R-:W-:Y:S01]  /*1a20*/  FMUL.FTZ R141, R141, R112 ;  /* 0x000000708d8d7220 */ /* 0x000fe20000410000 */
[----:B------:R-:W-:Y:S01]  /*1a30*/  SHF.L.U32 R161, R160, 0x10, RZ ;  /* 0x00000010a0a17819 */ /* 0x000fe200000006ff */
[----:B------:R-:W-:Y:S01]  /*1a40*/  FMUL.FTZ R145, R145, R146 ;  /* 0x0000009291917220 */ /* 0x000fe20000410000 */
[----:B------:R-:W-:Y:S01]  /*1a50*/  SHF.L.U32 R115, R144, 0x10, RZ ;  /* 0x0000001090737819 */ /* 0x000fe200000006ff */
[----:B------:R-:W-:Y:S01]  /*1a60*/  IMAD.U32 R146, R6, 0x10000, RZ ;  /* 0x0001000006927824 */ /* 0x000fe200078e00ff */
[----:B------:R-:W-:Y:S01]  /*1a70*/  SHF.L.U32 R113, R142, 0x10, RZ ;  /* 0x000000108e717819 */ /* 0x000fe200000006ff */
[----:B------:R-:W-:Y:S01]  /*1a80*/  IMAD.U32 R142, R8, 0x10000, RZ ;  /* 0x00010000088e7824 */ /* 0x000fe200078e00ff */
[----:B------:R-:W-:Y:S01]  /*1a90*/  SHF.L.U32 R148, R5, 0x10, RZ ;  /* 0x0000001005947819 */ /* 0x000fe200000006ff */
[-C--:B------:R-:W-:Y:S01]  /*1aa0*/  FMUL.FTZ R181, R181, R178.reuse ;  /* 0x000000b2b5b57220 */ /* 0x080fe20000410000 */
[----:B------:R-:W-:Y:S01]  /*1ab0*/  SHF.L.U32 R112, R7, 0x10, RZ ;  /* 0x0000001007707819 */ /* 0x000fe200000006ff */
[-C--:B------:R-:W-:Y:S01]  /*1ac0*/  FMUL.FTZ R161, R161, R178.reuse ;  /* 0x000000b2a1a17220 */ /* 0x080fe20000410000 */
[-C--:B------:R-:W-:Y:S01]  /*1ad0*/  FMUL.FTZ R115, R115, R178.reuse ;  /* 0x000000b273737220 */ /* 0x080fe20000410000 */
[----:B------:R-:W-:Y:S01]  /*1ae0*/  FMUL.FTZ R113, R113, R178 ;  /* 0x000000b271717220 */ /* 0x000fe20000410000 */
[----:B------:R-:W-:Y:S01]  /*1af0*/  FMUL.FTZ R142, R181, R142 ;  /* 0x0000008eb58e7220 */ /* 0x000fe20000410000 */
[----:B------:R-:W-:Y:S01]  /*1b00*/  FMUL.FTZ R144, R161, R112 ;  /* 0x00000070a1907220 */ /* 0x000fe20000410000 */
[----:B------:R-:W-:Y:S01]  /*1b10*/  FMUL.FTZ R146, R115, R146 ;  /* 0x0000009273927220 */ /* 0x000fe20000410000 */
[----:B------:R-:W-:-:S02]  /*1b20*/  FMUL.FTZ R148, R113, R148 ;  /* 0x0000009471947220 */ /* 0x000fc40000410000 */
[----:B------:R-:W-:Y:S02]  /*1b30*/  F2FP.BF16.F32.PACK_AB R115, R142, R147 ;  /* 0x000000938e73723e */ /* 0x000fe400000010ff */
[----:B------:R-:W-:Y:S02]  /*1b40*/  F2FP.BF16.F32.PACK_AB R114, R144, R145 ;  /* 0x000000919072723e */ /* 0x000fe400000010ff */
[----:B------:R-:W-:Y:S02]  /*1b50*/  F2FP.BF16.F32.PACK_AB R113, R146, R143 ;  /* 0x0000008f9271723e */ /* 0x000fe400000010ff */
[----:B------:R-:W-:-:S07]  /*1b60*/  F2FP.BF16.F32.PACK_AB R112, R148, R141 ;  /* 0x0000008d9470723e */ /* 0x000fce00000010ff */
.L_x_124:
[----:B------:R-:W0:Y:S02]  /*1b70*/  LDC.64 R160, c[0x0][0x3a8] ;  /* 0x0000ea00ffa07b82 */ /* 0x000e240000000a00 */
[C---:B0-----:R-:W-:Y:S01]  /*1b80*/  IMAD.WIDE.U32 R160, R179.reuse, 0x10, R160 ;  /* 0x00000010b3a07825 */ /* 0x041fe200078e00a0 */
[----:B------:R-:W-:-:S04]  /*1b90*/  IADD3 R179, PT, PT, R179, 0x80, RZ ;  /* 0x00000080b3b37810 */ /* 0x000fc80007ffe0ff */
[----:B------:R1:W-:Y:S03]  /*1ba0*/  STG.E.128 desc[UR6][R160.64], R112 ;  /* 0x00000070a0007986 */ /* 0x0003e6000c101d06 */
.L_x_122:
[----:B------:R-:W-:Y:S05]  /*1bb0*/  BSYNC.RECONVERGENT B0 ;  /* 0x0000000000007941 */ /* 0x000fea0003800200 */
.L_x_121:
[----:B------:R-:W-:Y:S01]  /*1bc0*/  ISETP.GE.U32.AND P2, PT, R131, 0x180, PT ;  /* 0x000001808300780c */ /* 0x000fe20003f46070 */
[----:B------:R-:W-:-:S12]  /*1bd0*/  BSSY.RECONVERGENT B0, `(.L_x_125) ;  /* 0x000006c000007945 */ /* 0x000fd80003800200 */
[----:B------:R-:W-:Y:S05]  /*1be0*/  @!P2 BRA `(.L_x_126) ;  /* 0x0000000400a8a947 */ /* 0x000fea0003800000 */
[----:B------:R-:W-:Y:S01]  /*1bf0*/  ISETP.NE.U32.AND P3, PT, RZ, UR8, PT ;  /* 0x00000008ff007c0c */ /* 0x000fe2000bf65070 */
[----:B01----:R-:W0:Y:S03]  /*1c00*/  LDC.64 R112, c[0x0][0x390] ;  /* 0x0000e400ff707b82 */ /* 0x003e260000000a00 */
[----:B------:R-:W-:-:S13]  /*1c10*/  ISETP.NE.AND.EX P3, PT, RZ, UR9, PT, P3 ;  /* 0x00000009ff007c0c */ /* 0x000fda000bf65330 */
[----:B------:R-:W1:Y:S01]  /*1c20*/  @P3 LDC.64 R150, c[0x0][0x3a0] ;  /* 0x0000e800ff963b82 */ /* 0x000e620000000a00 */
[----:B0-----:R-:W-:-:S06]  /*1c30*/  IMAD.WIDE.U32 R112, R179, 0x10, R112 ;  /* 0x00000010b3707825 */ /* 0x001fcc00078e0070 */
[----:B------:R-:W5:Y:S01]  /*1c40*/  LDG.E.128 R112, desc[UR6][R112.64] ;  /* 0x0000000670707981 */ /* 0x000f62000c1e1d00 */
[----:B-1----:R-:W-:-:S05]  /*1c50*/  @P3 IMAD.WIDE.U32 R150, R179, 0x10, R150 ;  /* 0x00000010b3963825 */ /* 0x002fca00078e0096 */
[----:B------:R0:W5:Y:S01]  /*1c60*/  @P3 LDG.E.128 R48, desc[UR6][R150.64] ;  /* 0x0000000696303981 */ /* 0x000162000c1e1d00 */
[----:B------:R-:W-:Y:S05]  /*1c70*/  @!P3 BRA `(.L_x_127) ;  /* 0x0000000000d4b947 */ /* 0x000fea0003800000 */
[----:B-----5:R-:W-:Y:S01]  /*1c80*/  PRMT R152, R113, 0x7632, R152 ;  /* 0x0000763271987816 */ /* 0x020fe20000000098 */
[----:B------:R-:W-:Y:S01]  /*1c90*/  IMAD.U32 R156, R79, 0x10000, RZ ;  /* 0x000100004f9c7824 */ /* 0x000fe200078e00ff */
[----:B------:R-:W-:Y:S02]  /*1ca0*/  PRMT R181, R115, 0x7632, R181 ;  /* 0x0000763273b57816 */ /* 0x000fe400000000b5 */
[----:B------:R-:W-:Y:S02]  /*1cb0*/  SHF.L.U32 R149, R112, 0x10, RZ ;  /* 0x0000001070957819 */ /* 0x000fe400000006ff */
[----:B------:R-:W-:Y:S02]  /*1cc0*/  SHF.L.U32 R113, R113, 0x10, RZ ;  /* 0x0000001071717819 */ /* 0x000fe400000006ff */
[----:B------:R-:W-:Y:S01]  /*1cd0*/  SHF.L.U32 R115, R115, 0x10, RZ ;  /* 0x0000001073737819 */ /* 0x000fe200000006ff */
[-C--:B------:R-:W-:Y:S01]  /*1ce0*/  FMUL.FTZ R149, R149, R178.reuse ;  /* 0x000000b295957220 */ /* 0x080fe20000410000 */
[C---:B------:R-:W-:Y:S01]  /*1cf0*/  PRMT R160, R114.reuse, 0x7632, R160 ;  /* 0x0000763272a07816 */ /* 0x040fe200000000a0 */
[-C--:B------:R-:W-:Y:S01]  /*1d00*/  FMUL.FTZ R113, R113, R178.reuse ;  /* 0x000000b271717220 */ /* 0x080fe20000410000 */
[----:B0-----:R-:W-:Y:S01]  /*1d10*/  SHF.L.U32 R151, R114, 0x10, RZ ;  /* 0x0000001072977819 */ /* 0x001fe200000006ff */
[-C--:B------:R-:W-:Y:S01]  /*1d20*/  FMUL.FTZ R115, R115, R178.reuse ;  /* 0x000000b273737220 */ /* 0x080fe20000410000 */
[----:B------:R-:W-:Y:S01]  /*1d30*/  PRMT R150, R112, 0x7632, R150 ;  /* 0x0000763270967816 */ /* 0x000fe20000000096 */
[----:B------:R-:W-:Y:S01]  /*1d40*/  IMAD.U32 R112, R76, 0x10000, RZ ;  /* 0x000100004c707824 */ /* 0x000fe200078e00ff */
[----:B------:R-:W-:Y:S01]  /*1d50*/  SHF.L.U32 R180, R48, 0x10, RZ ;  /* 0x0000001030b47819 */ /* 0x000fe200000006ff */
[----:B------:R-:W-:Y:S01]  /*1d60*/  FMUL.FTZ R153, R151, R178 ;  /* 0x000000b297997220 */ /* 0x000fe20000410000 */
[----:B------:R-:W-:-:S02]  /*1d70*/  SHF.L.U32 R114, R77, 0x10, RZ ;  /* 0x000000104d727819 */ /* 0x000fc400000006ff */
[----:B------:R-:W-:Y:S01]  /*1d80*/  SHF.L.U32 R182, R49, 0x10, RZ ;  /* 0x0000001031b67819 */ /* 0x000fe200000006ff */
[----:B------:R-:W-:Y:S01]  /*1d90*/  FFMA.FTZ R149, R149, R112, R180 ;  /* 0x0000007095957223 */ /* 0x000fe200000100b4 */
[----:B------:R-:W-:Y:S02]  /*1da0*/  SHF.L.U32 R186, R51, 0x10, RZ ;  /* 0x0000001033ba7819 */ /* 0x000fe400000006ff */
[----:B------:R-:W-:Y:S01]  /*1db0*/  SHF.L.U32 R154, R78, 0x10, RZ ;  /* 0x000000104e9a7819 */ /* 0x000fe200000006ff */
[----:B------:R-:W-:Y:S01]  /*1dc0*/  FFMA.FTZ R151, R113, R114, R182 ;  /* 0x0000007271977223 */ /* 0x000fe200000100b6 */
[----:B------:R-:W-:Y:S01]  /*1dd0*/  SHF.L.U32 R184, R50, 0x10, RZ ;  /* 0x0000001032b87819 */ /* 0x000fe200000006ff */
[----:B------:R-:W-:Y:S01]  /*1de0*/  FFMA.FTZ R155, R115, R156, R186 ;  /* 0x0000009c739b7223 */ /* 0x000fe200000100ba */
[----:B------:R-:W-:Y:S01]  /*1df0*/  SHF.L.U32 R183, R181, 0x10, RZ ;  /* 0x00000010b5b77819 */ /* 0x000fe200000006ff */
[----:B------:R-:W-:Y:S01]  /*1e00*/  IMAD.U32 R113, R150, 0x10000, RZ ;  /* 0x0001000096717824 */ /* 0x000fe200078e00ff */
[----:B------:R-:W-:Y:S01]  /*1e10*/  PRMT R112, R48, 0x7632, R112 ;  /* 0x0000763230707816 */ /* 0x000fe20000000070 */
[----:B------:R-:W-:Y:S01]  /*1e20*/  FFMA.FTZ R153, R153, R154, R184 ;  /* 0x0000009a99997223 */ /* 0x000fe200000100b8 */
[----:B------:R-:W-:Y:S01]  /*1e30*/  PRMT R114, R49, 0x7632, R114 ;  /* 0x0000763231727816 */ /* 0x000fe20000000072 */
[-C--:B------:R-:W-:Y:S01]  /*1e40*/  FMUL.FTZ R183, R183, R178.reuse ;  /* 0x000000b2b7b77220 */ /* 0x080fe20000410000 */
[----:B------:R-:W-:Y:S01]  /*1e50*/  PRMT R161, R50, 0x7632, R161 ;  /* 0x0000763232a17816 */ /* 0x000fe200000000a1 */
[----:B------:R-:W-:Y:S01]  /*1e60*/  FMUL.FTZ R113, R113, R178 ;  /* 0x000000b271717220 */ /* 0x000fe20000410000 */
[----:B------:R-:W-:-:S02]  /*1e70*/  PRMT R182, R51, 0x7632, R182 ;  /* 0x0000763233b67816 */ /* 0x000fc400000000b6 */
[----:B------:R-:W-:Y:S02]  /*1e80*/  SHF.L.U32 R115, R152, 0x10, RZ ;  /* 0x0000001098737819 */ /* 0x000fe400000006ff */
[----:B------:R-:W-:Y:S01]  /*1e90*/  SHF.L.U32 R181, R160, 0x10, RZ ;  /* 0x00000010a0b57819 */ /* 0x000fe200000006ff */
[----:B------:R-:W-:Y:S01]  /*1ea0*/  IMAD.U32 R182, R182, 0x10000, RZ ;  /* 0x00010000b6b67824 */ /* 0x000fe200078e00ff */
[----:B------:R-:W-:Y:S01]  /*1eb0*/  SHF.L.U32 R156, R9, 0x10, RZ ;  /* 0x00000010099c7819 */ /* 0x000fe200000006ff */
[-C--:B------:R-:W-:Y:S01]  /*1ec0*/  FMUL.FTZ R115, R115, R178.reuse ;  /* 0x000000b273737220 */ /* 0x080fe20000410000 */
[----:B------:R-:W-:Y:S01]  /*1ed0*/  SHF.L.U32 R154, R10, 0x10, RZ ;  /* 0x000000100a9a7819 */ /* 0x000fe200000006ff */
[----:B------:R-:W-:Y:S01]  /*1ee0*/  FMUL.FTZ R181, R181, R178 ;  /* 0x000000b2b5b57220 */ /* 0x000fe20000410000 */
[----:B------:R-:W-:Y:S02]  /*1ef0*/  SHF.L.U32 R180, R12, 0x10, RZ ;  /* 0x000000100cb47819 */ /* 0x000fe400000006ff */
[----:B------:R-:W-:-:S02]  /*1f00*/  SHF.L.U32 R184, R13, 0x10, RZ ;  /* 0x000000100db87819 */ /* 0x000fc400000006ff */
[----:B------:R-:W-:Y:S02]  /*1f10*/  SHF.L.U32 R112, R112, 0x10, RZ ;  /* 0x0000001070707819 */ /* 0x000fe400000006ff */
[----:B------:R-:W-:Y:S01]  /*1f20*/  SHF.L.U32 R114, R114, 0x10, RZ ;  /* 0x0000001072727819 */ /* 0x000fe200000006ff */
[----:B------:R-:W-:Y:S01]  /*1f30*/  FFMA.FTZ R150, R183, R184, R182 ;  /* 0x000000b8b7967223 */ /* 0x000fe200000100b6 */
        /* <DEDUP_REMOVED lines=9> */
.L_x_127:
[C---:B-----5:R-:W-:Y:S01]  /*1fd0*/  PRMT R152, R113.reuse, 0x7632, R152 ;  /* 0x0000763271987816 */ /* 0x060fe20000000098 */
[----:B------:R-:W-:Y:S01]  /*1fe0*/  IMAD.U32 R154, R78, 0x10000, RZ ;  /* 0x000100004e9a7824 */ /* 0x000fe200078e00ff */
[----:B------:R-:W-:Y:S02]  /*1ff0*/  SHF.L.U32 R113, R113, 0x10, RZ ;  /* 0x0000001071717819 */ /* 0x000fe400000006ff */
[C---:B------:R-:W-:Y:S02]  /*2000*/  PRMT R161, R115.reuse, 0x7632, R161 ;  /* 0x0000763273a17816 */ /* 0x040fe400000000a1 */
[----:B------:R-:W-:Y:S01]  /*2010*/  SHF.L.U32 R115, R115, 0x10, RZ ;  /* 0x0000001073737819 */ /* 0x000fe200000006ff */
[-C--:B------:R-:W-:Y:S01]  /*2020*/  FMUL.FTZ R113, R113, R178.reuse ;  /* 0x000000b271717220 */ /* 0x080fe20000410000 */
[C---:B------:R-:W-:Y:S02]  /*2030*/  PRMT R160, R114.reuse, 0x7632, R160 ;  /* 0x0000763272a07816 */ /* 0x040fe400000000a0 */
        /* <DEDUP_REMOVED lines=25> */
[----:B------:R-:W-:Y:S01]  /*21d0*/  FMUL.FTZ R152, R161, R112 ;  /* 0x00000070a1987220 */ /* 0x000fe20000410000 */
[----:B------:R-:W-:Y:S01]  /*21e0*/  FMUL.FTZ R154, R115, R154 ;  /* 0x0000009a739a7220 */ /* 0x000fe20000410000 */
[----:B------:R-:W-:Y:S01]  /*21f0*/  FMUL.FTZ R150, R181, R150 ;  /* 0x00000096b5967220 */ /* 0x000fe20000410000 */
[----:B------:R-:W-:Y:S02]  /*2200*/  FMUL.FTZ R156, R113, R156 ;  /* 0x0000009c719c7220 */ /* 0x000fe40000410000 */
[----:B------:R-:W-:Y:S02]  /*2210*/  F2FP.BF16.F32.PACK_AB R114, R152, R153 ;  /* 0x000000999872723e */ /* 0x000fe400000010ff */
[----:B------:R-:W-:Y:S02]  /*2220*/  F2FP.BF16.F32.PACK_AB R115, R150, R155 ;  /* 0x0000009b9673723e */ /* 0x000fe400000010ff */
[----:B------:R-:W-:Y:S02]  /*2230*/  F2FP.BF16.F32.PACK_AB R113, R154, R151 ;  /* 0x000000979a71723e */ /* 0x000fe400000010ff */
[----:B------:R-:W-:-:S07]  /*2240*/  F2FP.BF16.F32.PACK_AB R112, R156, R149 ;  /* 0x000000959c70723e */ /* 0x000fce00000010ff */
.L_x_128:
[----:B------:R-:W0:Y:S02]  /*2250*/  LDC.64 R160, c[0x0][0x3a8] ;  /* 0x0000ea00ffa07b82 */ /* 0x000e240000000a00 */
[C---:B0-----:R-:W-:Y:S01]  /*2260*/  IMAD.WIDE.U32 R160, R179.reuse, 0x10, R160 ;  /* 0x00000010b3a07825 */ /* 0x041fe200078e00a0 */
[----:B------:R-:W-:-:S04]  /*2270*/  IADD3 R179, PT, PT, R179, 0x80, RZ ;  /* 0x00000080b3b37810 */ /* 0x000fc80007ffe0ff */
[----:B------:R2:W-:Y:S03]  /*2280*/  STG.E.128 desc[UR6][R160.64], R112 ;  /* 0x00000070a0007986 */ /* 0x0005e6000c101d06 */
.L_x_126:
[----:B------:R-:W-:Y:S05]  /*2290*/  BSYNC.RECONVERGENT B0 ;  /* 0x0000000000007941 */ /* 0x000fea0003800200 */
.L_x_125:
[----:B------:R-:W-:Y:S01]  /*22a0*/  ISETP.GE.U32.AND P3, PT, R131, 0x200, PT ;  /* 0x000002008300780c */ /* 0x000fe20003f66070 */
[----:B------:R-:W-:-:S12]  /*22b0*/  BSSY.RECONVERGENT B0, `(.L_x_129) ;  /* 0x000006c000007945 */ /* 0x000fd80003800200 */
[----:B------:R-:W-:Y:S05]  /*22c0*/  @!P3 BRA `(.L_x_130) ;  /* 0x0000000400a8b947 */ /* 0x000fea0003800000 */
[----:B------:R-:W-:Y:S01]  /*22d0*/  ISETP.NE.U32.AND P4, PT, RZ, UR8, PT ;  /* 0x00000008ff007c0c */ /* 0x000fe2000bf85070 */
[----:B012---:R-:W0:Y:S03]  /*22e0*/  LDC.64 R112, c[0x0][0x390] ;  /* 0x0000e400ff707b82 */ /* 0x007e260000000a00 */
        /* <DEDUP_REMOVED lines=28> */
[----:B------:R-:W-:Y:S02]  /*24b0*/  SHF.L.U32 R184, R51, 0x10, RZ ;  /* 0x0000001033b87819 */ /* 0x000fe400000006ff */
[----:B------:R-:W-:Y:S01]  /*24c0*/  PRMT R112, R48, 0x7632, R112 ;  /* 0x0000763230707816 */ /* 0x000fe20000000070 */
[----:B------:R-:W-:Y:S01]  /*24d0*/  FFMA.FTZ R163, R163, R162, R182 ;  /* 0x000000a2a3a37223 */ /* 0x000fe200000100b6 */
[----:B------:R-:W-:Y:S01]  /*24e0*/  PRMT R114, R49, 0x7632, R114 ;  /* 0x0000763231727816 */ /* 0x000fe20000000072 */
[----:B------:R-:W-:Y:S01]  /*24f0*/  FFMA.FTZ R165, R115, R164, R184 ;  /* 0x000000a473a57223 */ /* 0x000fe200000100b8 */
[----:B------:R-:W-:Y:S01]  /*2500*/  PRMT R162, R50, 0x7632, R162 ;  /* 0x0000763232a27816 */ /* 0x000fe200000000a2 */
[----:B------:R-:W-:Y:S01]  /*2510*/  IMAD.U32 R112, R112, 0x10000, RZ ;  /* 0x0001000070707824 */ /* 0x000fe200078e00ff */
[----:B------:R-:W-:-:S02]  /*2520*/  PRMT R182, R51, 0x7632, R182 ;  /* 0x0000763233b67816 */ /* 0x000fc400000000b6 */
[----:B------:R-:W-:Y:S02]  /*2530*/  SHF.L.U32 R113, R158, 0x10, RZ ;  /* 0x000000109e717819 */ /* 0x000fe400000006ff */
        /* <DEDUP_REMOVED lines=9> */
[----:B------:R-:W-:Y:S01]  /*25d0*/  SHF.L.U32 R180, R16, 0x10, RZ ;  /* 0x0000001010b47819 */ /* 0x000fe200000006ff */
[----:B------:R-:W-:Y:S01]  /*25e0*/  FFMA.FTZ R166, R113, R166, R112 ;  /* 0x000000a671a67223 */ /* 0x000fe20000010070 */
[----:B------:R-:W-:-:S02]  /*25f0*/  SHF.L.U32 R184, R17, 0x10, RZ ;  /* 0x0000001011b87819 */ /* 0x000fc400000006ff */
[----:B------:R-:W-:Y:S02]  /*2600*/  SHF.L.U32 R114, R114, 0x10, RZ ;  /* 0x0000001072727819 */ /* 0x000fe400000006ff */
[----:B------:R-:W-:Y:S02]  /*2610*/  SHF.L.U32 R162, R162, 0x10, RZ ;  /* 0x00000010a2a27819 */ /* 0x000fe400000006ff */
[----:B------:R-:W-:Y:S01]  /*2620*/  SHF.L.U32 R182, R182, 0x10, RZ ;  /* 0x00000010b6b67819 */ /* 0x000fe200000006ff */
[----:B------:R-:W-:Y:S01]  /*2630*/  FFMA.FTZ R164, R115, R164, R114 ;  /* 0x000000a473a47223 */ /* 0x000fe20000010072 */
[----:B------:R-:W-:Y:S01]  /*2640*/  F2FP.BF16.F32.PACK_AB R112, R166, R157 ;  /* 0x0000009da670723e */ /* 0x000fe200000010ff */
[----:B------:R-:W-:Y:S02]  /*2650*/  FFMA.FTZ R162, R161, R180, R162 ;  /* 0x000000b4a1a27223 */ /* 0x000fe400000100a2 */
[----:B------:R-:W-:Y:S01]  /*2660*/  FFMA.FTZ R158, R181, R184, R182 ;  /* 0x000000b8b59e7223 */ /* 0x000fe200000100b6 */
[----:B------:R-:W-:-:S02]  /*2670*/  F2FP.BF16.F32.PACK_AB R113, R164, R159 ;  /* 0x0000009fa471723e */ /* 0x000fc400000010ff */
[----:B------:R-:W-:Y:S02]  /*2680*/  F2FP.BF16.F32.PACK_AB R114, R162, R163 ;  /* 0x000000a3a272723e */ /* 0x000fe400000010ff */
[----:B------:R-:W-:Y:S01]  /*2690*/  F2FP.BF16.F32.PACK_AB R115, R158, R165 ;  /* 0x000000a59e73723e */ /* 0x000fe200000010ff */
[----:B------:R-:W-:Y:S06]  /*26a0*/  BRA `(.L_x_132) ;  /* 0x0000000000a07947 */ /* 0x000fec0003800000 */
.L_x_131:
[----:B-----5:R-:W-:Y:S01]  /*26b0*/  PRMT R180, R115, 0x7632, R180 ;  /* 0x0000763273b47816 */ /* 0x020fe200000000b4 */
[----:B------:R-:W-:Y:S01]  /*26c0*/  IMAD.U32 R164, R67, 0x10000, RZ ;  /* 0x0001000043a47824 */ /* 0x000fe200078e00ff */
[----:B------:R-:W-:Y:S01]  /*26d0*/  PRMT R160, R113, 0x7632, R160 ;  /* 0x0000763271a07816 */ /* 0x000fe200000000a0 */
[----:B------:R-:W-:Y:S01]  /*26e0*/  IMAD.U32 R157, R112, 0x10000, RZ ;  /* 0x00010000709d7824 */ /* 0x000fe200078e00ff */
[----:B------:R-:W-:Y:S02]  /*26f0*/  SHF.L.U32 R115, R115, 0x10, RZ ;  /* 0x0000001073737819 */ /* 0x000fe400000006ff */
[----:B------:R-:W-:Y:S01]  /*2700*/  SHF.L.U32 R113, R113, 0x10, RZ ;  /* 0x0000001071717819 */ /* 0x000fe200000006ff */
[-C--:B------:R-:W-:Y:S01]  /*2710*/  FMUL.FTZ R157, R157, R178.reuse ;  /* 0x000000b29d9d7220 */ /* 0x080fe20000410000 */
[C---:B------:R-:W-:Y:S01]  /*2720*/  PRMT R161, R114.reuse, 0x7632, R161 ;  /* 0x0000763272a17816 */ /* 0x040fe200000000a1 */
[-C--:B------:R-:W-:Y:S01]  /*2730*/  FMUL.FTZ R115, R115, R178.reuse ;  /* 0x000000b273737220 */ /* 0x080fe20000410000 */
[----:B0-----:R-:W-:Y:S01]  /*2740*/  SHF.L.U32 R159, R114, 0x10, RZ ;  /* 0x00000010729f7819 */ /* 0x001fe200000006ff */
[----:B------:R-:W-:Y:S01]  /*2750*/  FMUL.FTZ R113, R113, R178 ;  /* 0x000000b271717220 */ /* 0x000fe20000410000 */
        /* <DEDUP_REMOVED lines=19> */
[----:B------:R-:W-:Y:S01]  /*2890*/  FMUL.FTZ R157, R157, R112 ;  /* 0x000000709d9d7220 */ /* 0x000fe20000410000 */
[----:B------:R-:W-:Y:S01]  /*28a0*/  SHF.L.U32 R158, R17, 0x10, RZ ;  /* 0x00000010119e7819 */ /* 0x000fe200000006ff */
[----:B------:R-:W-:Y:S01]  /*28b0*/  FMUL.FTZ R164, R115, R164 ;  /* 0x000000a473a47220 */ /* 0x000fe20000410000 */
[----:B------:R-:W-:Y:S01]  /*28c0*/  FMUL.FTZ R166, R113, R166 ;  /* 0x000000a671a67220 */ /* 0x000fe20000410000 */
[----:B------:R-:W-:-:S02]  /*28d0*/  FMUL.FTZ R162, R161, R162 ;  /* 0x000000a2a1a27220 */ /* 0x000fc40000410000 */
[----:B------:R-:W-:Y:S01]  /*28e0*/  FMUL.FTZ R158, R181, R158 ;  /* 0x0000009eb59e7220 */ /* 0x000fe20000410000 */
[----:B------:R-:W-:Y:S02]  /*28f0*/  F2FP.BF16.F32.PACK_AB R113, R164, R159 ;  /* 0x0000009fa471723e */ /* 0x000fe400000010ff */
[----:B------:R-:W-:Y:S02]  /*2900*/  F2FP.BF16.F32.PACK_AB R114, R162, R163 ;  /* 0x000000a3a272723e */ /* 0x000fe400000010ff */
[----:B------:R-:W-:Y:S02]  /*2910*/  F2FP.BF16.F32.PACK_AB R115, R158, R165 ;  /* 0x000000a59e73723e */ /* 0x000fe400000010ff */
[----:B------:R-:W-:-:S07]  /*2920*/  F2FP.BF16.F32.PACK_AB R112, R166, R157 ;  /* 0x0000009da670723e */ /* 0x000fce00000010ff */
.L_x_132:
[----:B------:R-:W0:Y:S02]  /*2930*/  LDC.64 R160, c[0x0][0x3a8] ;  /* 0x0000ea00ffa07b82 */ /* 0x000e240000000a00 */
[C---:B0-----:R-:W-:Y:S01]  /*2940*/  IMAD.WIDE.U32 R160, R179.reuse, 0x10, R160 ;  /* 0x00000010b3a07825 */ /* 0x041fe200078e00a0 */
[----:B------:R-:W-:-:S04]  /*2950*/  IADD3 R179, PT, PT, R179, 0x80, RZ ;  /* 0x00000080b3b37810 */ /* 0x000fc80007ffe0ff */
[----:B------:R3:W-:Y:S03]  /*2960*/  STG.E.128 desc[UR6][R160.64], R112 ;  /* 0x00000070a0007986 */ /* 0x0007e6000c101d06 */
.L_x_130:
[----:B------:R-:W-:Y:S05]  /*2970*/  BSYNC.RECONVERGENT B0 ;  /* 0x0000000000007941 */ /* 0x000fea0003800200 */
.L_x_129:
[----:B------:R-:W-:Y:S01]  /*2980*/  ISETP.GE.U32.AND P4, PT, R131, 0x280, PT ;  /* 0x000002808300780c */ /* 0x000fe20003f86070 */
[----:B------:R-:W-:-:S12]  /*2990*/  BSSY.RECONVERGENT B0, `(.L_x_133) ;  /* 0x000006b000007945 */ /* 0x000fd80003800200 */
[----:B------:R-:W-:Y:S05]  /*29a0*/  @!P4 BRA `(.L_x_134) ;  /* 0x0000000400a4c947 */ /* 0x000fea0003800000 */
[----:B------:R-:W-:Y:S01]  /*29b0*/  ISETP.NE.U32.AND P5, PT, RZ, UR8, PT ;  /* 0x00000008ff007c0c */ /* 0x000fe2000bfa5070 */
[----:B0123--:R-:W0:Y:S03]  /*29c0*/  LDC.64 R112, c[0x0][0x390] ;  /* 0x0000e400ff707b82 */ /* 0x00fe260000000a00 */
        /* <DEDUP_REMOVED lines=9> */
[----:B0-----:R-:W-:Y:S02]  /*2a60*/  SHF.L.U32 R161, R112, 0x10, RZ ;  /* 0x0000001070a17819 */ /* 0x001fe400000006ff */
[----:B------:R-:W-:Y:S02]  /*2a70*/  SHF.L.U32 R113, R113, 0x10, RZ ;  /* 0x0000001071717819 */ /* 0x000fe400000006ff */
[----:B------:R-:W-:Y:S01]  /*2a80*/  PRMT R181, R115, 0x7632, R181 ;  /* 0x0000763273b57816 */ /* 0x000fe200000000b5 */
[-C--:B------:R-:W-:Y:S01]  /*2a90*/  FMUL.FTZ R161, R161, R178.reuse ;  /* 0x000000b2a1a17220 */ /* 0x080fe20000410000 */
[----:B------:R-:W-:Y:S01]  /*2aa0*/  SHF.L.U32 R115, R115, 0x10, RZ ;  /* 0x0000001073737819 */ /* 0x000fe200000006ff */
[----:B------:R-:W-:Y:S01]  /*2ab0*/  FMUL.FTZ R113, R113, R178 ;  /* 0x000000b271717220 */ /* 0x000fe20000410000 */
[----:B------:R-:W-:-:S02]  /*2ac0*/  PRMT R170, R114, 0x7632, R170 ;  /* 0x0000763272aa7816 */ /* 0x000fc400000000aa */
[----:B------:R-:W-:Y:S01]  /*2ad0*/  SHF.L.U32 R167, R114, 0x10, RZ ;  /* 0x0000001072a77819 */ /* 0x000fe200000006ff */
[-C--:B------:R-:W-:Y:S01]  /*2ae0*/  FMUL.FTZ R115, R115, R178.reuse ;  /* 0x000000b273737220 */ /* 0x080fe20000410000 */
[----:B------:R-:W-:Y:S01]  /*2af0*/  PRMT R160, R112, 0x7632, R160 ;  /* 0x0000763270a07816 */ /* 0x000fe200000000a0 */
[----:B------:R-:W-:Y:S01]  /*2b00*/  IMAD.U32 R112, R52, 0x10000, RZ ;  /* 0x0001000034707824 */ /* 0x000fe200078e00ff */
        /* <DEDUP_REMOVED lines=20> */
[----:B------:R-:W-:Y:S02]  /*2c50*/  SHF.L.U32 R181, R170, 0x10, RZ ;  /* 0x00000010aab57819 */ /* 0x000fe400000006ff */
[----:B------:R-:W-:Y:S01]  /*2c60*/  SHF.L.U32 R174, R18, 0x10, RZ ;  /* 0x0000001012ae7819 */ /* 0x000fe200000006ff */
[-C--:B------:R-:W-:Y:S01]  /*2c70*/  FMUL.FTZ R113, R113, R178.reuse ;  /* 0x000000b271717220 */ /* 0x080fe20000410000 */
[----:B------:R-:W-:Y:S01]  /*2c80*/  SHF.L.U32 R172, R19, 0x10, RZ ;  /* 0x0000001013ac7819 */ /* 0x000fe200000006ff */
[----:B------:R-:W-:Y:S01]  /*2c90*/  FMUL.FTZ R181, R181, R178 ;  /* 0x000000b2b5b57220 */ /* 0x000fe20000410000 */
[----:B------:R-:W-:Y:S02]  /*2ca0*/  SHF.L.U32 R180, R20, 0x10, RZ ;  /* 0x0000001014b47819 */ /* 0x000fe400000006ff */
[----:B------:R-:W-:-:S02]  /*2cb0*/  SHF.L.U32 R184, R21, 0x10, RZ ;  /* 0x0000001015b87819 */ /* 0x000fc400000006ff */
[----:B------:R-:W-:Y:S02]  /*2cc0*/  SHF.L.U32 R112, R112, 0x10, RZ ;  /* 0x0000001070707819 */ /* 0x000fe400000006ff */
        /* <DEDUP_REMOVED lines=12> */
.L_x_135:
[----:B0----5:R-:W-:Y:S01]  /*2d90*/  SHF.L.U32 R161, R112, 0x10, RZ ;  /* 0x0000001070a17819 */ /* 0x021fe200000006ff */
[----:B------:R-:W-:Y:S01]  /*2da0*/  IMAD.U32 R174, R18, 0x10000, RZ ;  /* 0x0001000012ae7824 */ /* 0x000fe200078e00ff */
[C---:B------:R-:W-:Y:S01]  /*2db0*/  PRMT R168, R113.reuse, 0x7632, R168 ;  /* 0x0000763271a87816 */ /* 0x040fe200000000a8 */
[----:B------:R-:W-:Y:S01]  /*2dc0*/  IMAD.U32 R113, R113, 0x10000, RZ ;  /* 0x0001000071717824 */ /* 0x000fe200078e00ff */
[----:B------:R-:W-:Y:S01]  /*2dd0*/  PRMT R160, R112, 0x7632, R160 ;  /* 0x0000763270a07816 */ /* 0x000fe200000000a0 */
[-C--:B------:R-:W-:Y:S01]  /*2de0*/  FMUL.FTZ R161, R161, R178.reuse ;  /* 0x000000b2a1a17220 */ /* 0x080fe20000410000 */
[C---:B------:R-:W-:Y:S01]  /*2df0*/  PRMT R170, R114.reuse, 0x7632, R170 ;  /* 0x0000763272aa7816 */ /* 0x040fe200000000aa */
[----:B------:R-:W-:Y:S01]  /*2e00*/  FMUL.FTZ R113, R113, R178 ;  /* 0x000000b271717220 */ /* 0x000fe20000410000 */
[----:B------:R-:W-:Y:S02]  /*2e10*/  SHF.L.U32 R167, R114, 0x10, RZ ;  /* 0x0000001072a77819 */ /* 0x000fe400000006ff */
[----:B------:R-:W-:-:S02]  /*2e20*/  SHF.L.U32 R112, R52, 0x10, RZ ;  /* 0x0000001034707819 */ /* 0x000fc400000006ff */
        /* <DEDUP_REMOVED lines=30> */
.L_x_136:
[----:B------:R-:W0:Y:S02]  /*3010*/  LDC.64 R160, c[0x0][0x3a8] ;  /* 0x0000ea00ffa07b82 */ /* 0x000e240000000a00 */
[----:B0-----:R-:W-:-:S05]  /*3020*/  IMAD.WIDE.U32 R160, R179, 0x10, R160 ;  /* 0x00000010b3a07825 */ /* 0x001fca00078e00a0 */
[----:B------:R4:W-:Y:S02]  /*3030*/  STG.E.128 desc[UR6][R160.64], R112 ;  /* 0x00000070a0007986 */ /* 0x0009e4000c101d06 */
.L_x_134:
[----:B------:R-:W-:Y:S05]  /*3040*/  BSYNC.RECONVERGENT B0 ;  /* 0x0000000000007941 */ /* 0x000fea0003800200 */
.L_x_133:
[----:B01234-:R-:W-:Y:S01]  /*3050*/  FADD.FTZ R113, RZ, R133 ;  /* 0x00000085ff717221 */ /* 0x01ffe20000010000 */
[C---:B------:R-:W-:Y:S01]  /*3060*/  ISETP.GT.U32.AND P5, PT, R131.reuse, 0xff, PT ;  /* 0x000000ff8300780c */ /* 0x040fe20003fa4070 */
[----:B------:R-:W-:Y:S01]  /*3070*/  BSSY.RECONVERGENT B0, `(.L_x_137) ;  /* 0x00000a2000007945 */ /* 0x000fe20003800200 */
[C---:B------:R-:W-:Y:S01]  /*3080*/  ISETP.GT.U32.AND P6, PT, R131.reuse, 0x17f, PT ;  /* 0x0000017f8300780c */ /* 0x040fe20003fc4070 */
[----:B------:R-:W-:Y:S01]  /*3090*/  FADD.FTZ R112, R140, R113 ;  /* 0x000000718c707221 */ /* 0x000fe20000010000 */
[----:B------:R-:W-:Y:S02]  /*30a0*/  P2R R115, PR, RZ, 0x1 ;  /* 0x00000001ff737803 */ /* 0x000fe40000000000 */
[----:B------:R-:W-:Y:S01]  /*30b0*/  ISETP.GT.U32.AND P0, PT, R131, 0x1ff, PT ;  /* 0x000001ff8300780c */ /* 0x000fe20003f04070 */
[----:B------:R-:W-:Y:S01]  /*30c0*/  FADD.FTZ R113, R135, R112 ;  /* 0x0000007087717221 */ /* 0x000fe20000010000 */
[----:B------:R-:W-:-:S03]  /*30d0*/  LOP3.LUT R179, R177, 0x1f, RZ, 0xc0, !PT ;  /* 0x0000001fb1b37812 */ /* 0x000fc600078ec0ff */
[----:B------:R-:W-:-:S04]  /*30e0*/  FADD.FTZ R112, R138, R113 ;  /* 0x000000718a707221 */ /* 0x000fc80000010000 */
[----:B------:R-:W-:-:S04]  /*30f0*/  FADD.FTZ R113, R137, R112 ;  /* 0x0000007089717221 */ /* 0x000fc80000010000 */
[----:B------:R-:W-:-:S04]  /*3100*/  FADD.FTZ R112, R136, R113 ;  /* 0x0000007188707221 */ /* 0x000fc80000010000 */
[----:B------:R-:W-:-:S04]  /*3110*/  FADD.FTZ R113, R139, R112 ;  /* 0x000000708b717221 */ /* 0x000fc80000010000 */
[----:B------:R-:W-:-:S05]  /*3120*/  FADD.FTZ R113, R134, R113 ;  /* 0x0000007186717221 */ /* 0x000fca0000010000 */
        /* <DEDUP_REMOVED lines=99> */
[----:B------:R-:W-:Y:S02]  /*3760*/  LOP3.LUT P6, RZ, R177, 0x1f, RZ, 0xc0, !PT ;  /* 0x0000001fb1ff7812 */ /* 0x000fe400078cc0ff */
        /* <DEDUP_REMOVED lines=30> */
[----:B------:R-:W-:-:S04]  /*3950*/  ISETP.GT.U32.AND P5, PT, R179, 0x3, PT ;  /* 0x00000003b300780c */ /* 0x000fc80003fa4070 */
        /* <DEDUP_REMOVED lines=9> */
[----:B0-----:R-:W-:Y:S01]  /*39f0*/  FADD.FTZ R113, R161, R178 ;  /* 0x000000b2a1717221 */ /* 0x001fe20000010000 */
[----:B------:R-:W-:Y:S01]  /*3a00*/  HFMA2 R178, -RZ, RZ, 0, 0 ;  /* 0x00000000ffb27431 */ /* 0x000fe200000001ff */
[----:B------:R-:W-:Y:S06]  /*3a10*/  @P6 BRA `(.L_x_138) ;  /* 0x00000000001c6947 */ /* 0x000fec0003800000 */
[----:B------:R-:W0:Y:S01]  /*3a20*/  S2UR UR5, SR_CgaCtaId ;  /* 0x00000000000579c3 */ /* 0x000e220000008800 */
[----:B------:R-:W-:Y:S01]  /*3a30*/  UMOV UR4, 0x400 ;  /* 0x0000040000047882 */ /* 0x000fe20000000000 */
[----:B------:R-:W-:-:S04]  /*3a40*/  SHF.R.U32.HI R114, RZ, 0x2, R177 ;  /* 0x00000002ff727819 */ /* 0x000fc800000116b1 */
[----:B------:R-:W-:Y:S01]  /*3a50*/  LOP3.LUT R114, R114, 0x18, RZ, 0xc0, !PT ;  /* 0x0000001872727812 */ /* 0x000fe200078ec0ff */
[----:B0-----:R-:W-:-:S04]  /*3a60*/  ULEA UR4, UR5, UR4, 0x18 ;  /* 0x0000000405047291 */ /* 0x001fc8000f8ec0ff */
[----:B------:R-:W-:-:S09]  /*3a70*/  @UP1 UIADD3 UR4, UPT, UPT, UR4, 0x20, URZ ;  /* 0x0000002004041890 */ /* 0x000fd2000fffe0ff */
[----:B------:R0:W-:Y:S03]  /*3a80*/  STS.64 [R114+UR4], R112 ;  /* 0x0000007072007988 */ /* 0x0001e60008000a04 */
.L_x_138:
[----:B------:R-:W-:Y:S05]  /*3a90*/  BSYNC.RECONVERGENT B0 ;  /* 0x0000000000007941 */ /* 0x000fea0003800200 */
.L_x_137:
[----:B------:R-:W-:Y:S01]  /*3aa0*/  BAR.SYNC.DEFER_BLOCKING 0x0 ;  /* 0x0000000000007b1d */ /* 0x000fe20000010000 */
[----:B0-----:R-:W-:-:S05]  /*3ab0*/  CS2R R112, SRZ ;  /* 0x0000000000707805 */ /* 0x001fca000001ff00 */
[----:B------:R-:W-:Y:S04]  /*3ac0*/  BSSY.RECONVERGENT B0, `(.L_x_139) ;  /* 0x000000a000007945 */ /* 0x000fe80003800200 */
[----:B------:R-:W-:Y:S05]  /*3ad0*/  @P5 BRA `(.L_x_140) ;  /* 0x0000000000205947 */ /* 0x000fea0003800000 */
[----:B------:R-:W0:Y:S01]  /*3ae0*/  S2UR UR5, SR_CgaCtaId ;  /* 0x00000000000579c3 */ /* 0x000e220000008800 */
[----:B------:R-:W-:Y:S01]  /*3af0*/  UMOV UR4, 0x400 ;  /* 0x0000040000047882 */ /* 0x000fe20000000000 */
[----:B------:R-:W-:Y:S02]  /*3b00*/  SHF.L.U32 R112, R177, 0x3, RZ ;  /* 0x00000003b1707819 */ /* 0x000fe400000006ff */
[----:B------:R-:W-:Y:S02]  /*3b10*/  MOV R178, R130 ;  /* 0x0000008200b27202 */ /* 0x000fe40000000f00 */
[----:B------:R-:W-:Y:S01]  /*3b20*/  LOP3.LUT R112, R112, 0xf8, RZ, 0xc0, !PT ;  /* 0x000000f870707812 */ /* 0x000fe200078ec0ff */
[----:B0-----:R-:W-:-:S04]  /*3b30*/  ULEA UR4, UR5, UR4, 0x18 ;  /* 0x0000000405047291 */ /* 0x001fc8000f8ec0ff */
[----:B------:R-:W-:-:S09]  /*3b40*/  @UP1 UIADD3 UR4, UPT, UPT, UR4, 0x20, URZ ;  /* 0x0000002004041890 */ /* 0x000fd2000fffe0ff */
[----:B------:R-:W0:Y:S03]  /*3b50*/  LDS.64 R112, [R112+UR4] ;  /* 0x0000000470707984 */ /* 0x000e260008000a00 */
.L_x_140:
[----:B------:R-:W-:Y:S05]  /*3b60*/  BSYNC.RECONVERGENT B0 ;  /* 0x0000000000007941 */ /* 0x000fea0003800200 */
.L_x_139:
[----:B------:R-:W1:Y:S01]  /*3b70*/  SHFL.DOWN PT, R115, R178, 0x2, 0x1f ;  /* 0x08401f00b2737f89 */ /* 0x000e6200000e0000 */
[----:B------:R-:W-:Y:S01]  /*3b80*/  ISETP.NE.AND P5, PT, RZ, UR10, PT ;  /* 0x0000000aff007c0c */ /* 0x000fe2000bfa5270 */
[----:B------:R-:W-:Y:S02]  /*3b90*/  BSSY.RECONVERGENT B0, `(.L_x_141) ;  /* 0x0000062000007945 */ /* 0x000fe40003800200 */
[----:B0-----:R-:W0:Y:S01]  /*3ba0*/  SHFL.DOWN PT, R161, R112, 0x2, 0x1f ;  /* 0x08401f0070a17f89 */ /* 0x001e2200000e0000 */
[----:B-1----:R-:W-:Y:S02]  /*3bb0*/  IADD3 R160, PT, PT, R115, R178, RZ ;  /* 0x000000b273a07210 */ /* 0x002fe40007ffe0ff */
[----:B------:R-:W-:Y:S02]  /*3bc0*/  I2FP.F32.S32 R181, R115 ;  /* 0x0000007300b57245 */ /* 0x000fe40000201400 */
[----:B------:R-:W-:Y:S01]  /*3bd0*/  I2FP.F32.S32 R179, R160 ;  /* 0x000000a000b37245 */ /* 0x000fe20000201400 */
[----:B------:R-:W1:Y:S01]  /*3be0*/  SHFL.DOWN PT, R185, R160, 0x1, 0x1f ;  /* 0x08201f00a0b97f89 */ /* 0x000e6200000e0000 */
[----:B------:R-:W-:Y:S01]  /*3bf0*/  I2FP.F32.S32 R115, R178 ;  /* 0x000000b200737245 */ /* 0x000fe20000201400 */
[----:B0-----:R-:W-:Y:S01]  /*3c00*/  FMUL.FTZ R114, R161, R181 ;  /* 0x000000b5a1727220 */ /* 0x001fe20000410000 */
[----:B------:R-:W0:Y:S03]  /*3c10*/  MUFU.RCP R180, R179 ;  /* 0x000000b300b47308 */ /* 0x000e260000001000 */
[----:B------:R-:W-:Y:S01]  /*3c20*/  FFMA.FTZ R183, R115, R112, R114 ;  /* 0x0000007073b77223 */ /* 0x000fe20000010072 */
[----:B------:R-:W-:Y:S01]  /*3c30*/  FADD.FTZ R112, -R161, R112 ;  /* 0x00000070a1707221 */ /* 0x000fe20000010100 */
[----:B------:R-:W2:Y:S03]  /*3c40*/  SHFL.DOWN PT, R114, R113, 0x2, 0x1f ;  /* 0x08401f0071727f89 */ /* 0x000ea600000e0000 */
[----:B------:R-:W-:-:S04]  /*3c50*/  FMUL.FTZ R112, R112, R112 ;  /* 0x0000007070707220 */ /* 0x000fc80000410000 */
[----:B------:R-:W-:-:S04]  /*3c60*/  FMUL.FTZ R112, R112, R115 ;  /* 0x0000007370707220 */ /* 0x000fc80000410000 */
[----:B------:R-:W-:Y:S01]  /*3c70*/  FMUL.FTZ R112, R112, R181 ;  /* 0x000000b570707220 */ /* 0x000fe20000410000 */
[----:B0-----:R-:W-:Y:S01]  /*3c80*/  FMUL.FTZ R178, R180, R183 ;  /* 0x000000b7b4b27220 */ /* 0x001fe20000410000 */
[----:B-1----:R-:W-:-:S04]  /*3c90*/  IADD3 R161, PT, PT, R160, R185, RZ ;  /* 0x000000b9a0a17210 */ /* 0x002fc80007ffe0ff */
[----:B------:R-:W0:Y:S01]  /*3ca0*/  SHFL.DOWN PT, R183, R178, 0x1, 0x1f ;  /* 0x08201f00b2b77f89 */ /* 0x000e2200000e0000 */
[----:B------:R-:W-:Y:S01]  /*3cb0*/  I2FP.F32.S32 R185, R185 ;  /* 0x000000b900b97245 */ /* 0x000fe20000201400 */
[----:B------:R-:W1:Y:S01]  /*3cc0*/  LDC R160, c[0x0][0x448] ;  /* 0x00011200ffa07b82 */ /* 0x000e620000000800 */
[----:B------:R-:W-:Y:S01]  /*3cd0*/  I2FP.F32.S32 R161, R161 ;  /* 0x000000a100a17245 */ /* 0x000fe20000201400 */
[----:B--2---:R-:W-:-:S05]  /*3ce0*/  FADD.FTZ R115, R114, R113 ;  /* 0x0000007172737221 */ /* 0x004fca0000010000 */
[----:B------:R-:W2:Y:S01]  /*3cf0*/  MUFU.RCP R161, R161 ;  /* 0x000000a100a17308 */ /* 0x000ea20000001000 */
[----:B------:R-:W-:-:S05]  /*3d00*/  FFMA.FTZ R112, R180, R112, R115 ;  /* 0x00000070b4707223 */ /* 0x000fca0000010073 */
[----:B------:R-:W3:Y:S01]  /*3d10*/  SHFL.DOWN PT, R113, R112, 0x1, 0x1f ;  /* 0x08201f0070717f89 */ /* 0x000ee200000e0000 */
[----:B0-----:R-:W-:-:S04]  /*3d20*/  FMUL.FTZ R114, R183, R185 ;  /* 0x000000b9b7727220 */ /* 0x001fc80000410000 */
[----:B------:R-:W-:Y:S01]  /*3d30*/  FFMA.FTZ R114, R179, R178, R114 ;  /* 0x000000b2b3727223 */ /* 0x000fe20000010072 */
[----:B------:R-:W-:-:S03]  /*3d40*/  FADD.FTZ R178, R178, -R183 ;  /* 0x800000b7b2b27221 */ /* 0x000fc60000010000 */
[----:B--2---:R-:W-:Y:S01]  /*3d50*/  FMUL.FTZ R115, R161, R114 ;  /* 0x00000072a1737220 */ /* 0x004fe20000410000 */
[----:B------:R-:W-:-:S04]  /*3d60*/  FMUL.FTZ R178, R178, R178 ;  /* 0x000000b2b2b27220 */ /* 0x000fc80000410000 */
[----:B------:R-:W0:Y:S01]  /*3d70*/  SHFL.IDX PT, R181, R115, RZ, 0x1f ;  /* 0x00001fff73b57589 */ /* 0x000e2200000e0000 */
[----:B------:R-:W-:Y:S01]  /*3d80*/  FMUL.FTZ R178, R179, R178 ;  /* 0x000000b2b3b27220 */ /* 0x000fe20000410000 */
[----:B---3--:R-:W-:-:S03]  /*3d90*/  FADD.FTZ R114, R112, R113 ;  /* 0x0000007170727221 */ /* 0x008fc60000010000 */
[----:B------:R-:W-:-:S04]  /*3da0*/  FMUL.FTZ R178, R178, R185 ;  /* 0x000000b9b2b27220 */ /* 0x000fc80000410000 */
[----:B------:R-:W-:-:S06]  /*3db0*/  FFMA.FTZ R161, R161, R178, R114 ;  /* 0x000000b2a1a17223 */ /* 0x000fcc0000010072 */
[----:B------:R-:W1:Y:S01]  /*3dc0*/  SHFL.IDX PT, R161, R161, RZ, 0x1f ;  /* 0x00001fffa1a17589 */ /* 0x000e6200000e0000 */
[C---:B0-----:R-:W-:Y:S01]  /*3dd0*/  FMUL.FTZ R112, R181.reuse, R181 ;  /* 0x000000b5b5707220 */ /* 0x041fe20000410000 */
[----:B------:R-:W-:-:S04]  /*3de0*/  FSEL R178, R181, RZ, !P5 ;  /* 0x000000ffb5b27208 */ /* 0x000fc80006800000 */
[----:B------:R-:W-:Y:S02]  /*3df0*/  FSEL R179, R112, RZ, P5 ;  /* 0x000000ff70b37208 */ /* 0x000fe40002800000 */
[----:B------:R-:W-:Y:S01]  /*3e00*/  ISETP.NE.AND P5, PT, R177, RZ, PT ;  /* 0x000000ffb100720c */ /* 0x000fe20003fa5270 */
[----:B-1----:R-:W-:-:S04]  /*3e10*/  FFMA.FTZ R160, R161, UR11, R160 ;  /* 0x0000000ba1a07c23 */ /* 0x002fc800080100a0 */
[----:B------:R-:W-:-:S08]  /*3e20*/  FADD.FTZ R160, R160, R179 ;  /* 0x000000b3a0a07221 */ /* 0x000fd00000010000 */
[----:B------:R-:W0:Y:S01]  /*3e30*/  @!P5 LDC.64 R114, c[0x0][0x3c0] ;  /* 0x0000f000ff72db82 */ /* 0x000e220000000a00 */
[----:B------:R-:W1:Y:S07]  /*3e40*/  MUFU.RSQ R177, R160 ;  /* 0x000000a000b17308 */ /* 0x000e6e0000001400 */
[----:B------:R-:W2:Y:S01]  /*3e50*/  @!P5 LDC.64 R112, c[0x0][0x3c8] ;  /* 0x0000f200ff70db82 */ /* 0x000ea20000000a00 */
[----:B0-----:R-:W-:-:S05]  /*3e60*/  @!P5 IMAD.WIDE R114, R132, 0x4, R114 ;  /* 0x000000048472d825 */ /* 0x001fca00078e0272 */
[----:B------:R0:W-:Y:S01]  /*3e70*/  @!P5 STG.E desc[UR6][R114.64], R181 ;  /* 0x000000b57200d986 */ /* 0x0001e2000c101906 */
[----:B--2---:R-:W-:-:S05]  /*3e80*/  @!P5 IMAD.WIDE R112, R132, 0x4, R112 ;  /* 0x000000048470d825 */ /* 0x004fca00078e0270 */
[----:B-1----:R0:W-:Y:S01]  /*3e90*/  @!P5 STG.E desc[UR6][R112.64], R177 ;  /* 0x000000b17000d986 */ /* 0x0021e2000c101906 */
[----:B------:R-:W-:Y:S05]  /*3ea0*/  @!P1 BRA `(.L_x_142) ;  /* 0x0000000000c09947 */ /* 0x000fea0003800000 */
[--C-:B------:R-:W-:Y:S01]  /*3eb0*/  FADD.FTZ R160, R137, -R178.reuse ;  /* 0x800000b289a07221 */ /* 0x100fe20000010000 */
[--C-:B0-----:R-:W-:Y:S01]  /*3ec0*/  FADD.FTZ R114, R135, -R178.reuse ;  /* 0x800000b287727221 */ /* 0x101fe20000010000 */
[----:B------:R-:W-:Y:S01]  /*3ed0*/  SHF.L.U32 R161, R109, 0x10, RZ ;  /* 0x000000106da17819 */ /* 0x000fe200000006ff */
[--C-:B------:R-:W-:Y:S01]  /*3ee0*/  FADD.FTZ R180, R139, -R178.reuse ;  /* 0x800000b28bb47221 */ /* 0x100fe20000010000 */
[----:B------:R-:W-:Y:S01]  /*3ef0*/  SHF.L.U32 R179, R105, 0x10, RZ ;  /* 0x0000001069b37819 */ /* 0x000fe200000006ff */
[C---:B------:R-:W-:Y:S01]  /*3f00*/  FMUL.FTZ R160, R177.reuse, R160 ;  /* 0x000000a0b1a07220 */ /* 0x040fe20000410000 */
[----:B------:R-:W-:Y:S01]  /*3f10*/  SHF.L.U32 R181, R110, 0x10, RZ ;  /* 0x000000106eb57819 */ /* 0x000fe200000006ff */
[C---:B------:R-:W-:Y:S01]  /*3f20*/  FMUL.FTZ R114, R177.reuse, R114 ;  /* 0x00000072b1727220 */ /* 0x040fe20000410000 */
[----:B------:R-:W-:Y:S01]  /*3f30*/  SHF.L.U32 R183, R106, 0x10, RZ ;  /* 0x000000106ab77819 */ /* 0x000fe200000006ff */
[----:B------:R-:W-:Y:S01]  /*3f40*/  FMUL.FTZ R182, R177, R180 ;  /* 0x000000b4b1b67220 */ /* 0x000fe20000410000 */
[----:B------:R-:W-:Y:S01]  /*3f50*/  SHF.L.U32 R185, R111, 0x10, RZ ;  /* 0x000000106fb97819 */ /* 0x000fe200000006ff */
[----:B------:R-:W-:Y:S01]  /*3f60*/  FFMA.FTZ R180, R114, R161, R179 ;  /* 0x000000a172b47223 */ /* 0x000fe200000100b3 */
[----:B------:R-:W-:Y:S01]  /*3f70*/  SHF.L.U32 R187, R107, 0x10, RZ ;  /* 0x000000106bbb7819 */ /* 0x000fe200000006ff */
[----:B------:R-:W-:Y:S01]  /*3f80*/  FFMA.FTZ R183, R160, R181, R183 ;  /* 0x000000b5a0b77223 */ /* 0x000fe200000100b7 */
[----:B------:R-:W-:Y:S01]  /*3f90*/  FADD.FTZ R112, R133, -R178 ;  /* 0x800000b285707221 */ /* 0x000fe20000010000 */
[----:B------:R-:W0:Y:S01]  /*3fa0*/  LDC.64 R160, c[0x0][0x428] ;  /* 0x00010a00ffa07b82 */ /* 0x000e220000000a00 */
[----:B------:R-:W-:Y:S01]  /*3fb0*/  SHF.L.U32 R113, R108, 0x10, RZ ;  /* 0x000000106c717819 */ /* 0x000fe200000006ff */
[----:B------:R-:W-:-:S02]  /*3fc0*/  IMAD.U32 R115, R104, 0x10000, RZ ;  /* 0x0001000068737824 */ /* 0x000fc400078e00ff */
[C---:B------:R-:W-:Y:S01]  /*3fd0*/  FMUL.FTZ R112, R177.reuse, R112 ;  /* 0x00000070b1707220 */ /* 0x040fe20000410000 */
[----:B------:R-:W-:Y:S01]  /*3fe0*/  FFMA.FTZ R186, R182, R185, R187 ;  /* 0x000000b9b6ba7223 */ /* 0x000fe200000100bb */
[--C-:B------:R-:W-:Y:S01]  /*3ff0*/  FADD.FTZ R182, R138, -R178.reuse ;  /* 0x800000b28ab67221 */ /* 0x100fe20000010000 */
[--C-:B------:R-:W-:Y:S01]  /*4000*/  FADD.FTZ R114, R140, -R178.reuse ;  /* 0x800000b28c727221 */ /* 0x100fe20000010000 */
[--C-:B------:R-:W-:Y:S01]  /*4010*/  FADD.FTZ R184, R136, -R178.reuse ;  /* 0x800000b288b87221 */ /* 0x100fe20000010000 */
[----:B------:R-:W-:Y:S01]  /*4020*/  FADD.FTZ R188, R134, -R178 ;  /* 0x800000b286bc7221 */ /* 0x000fe20000010000 */
[----:B------:R-:W-:Y:S01]  /*4030*/  FFMA.FTZ R112, R112, R113, R115 ;  /* 0x0000007170707223 */ /* 0x000fe20000010073 */
[----:B------:R-:W-:Y:S01]  /*4040*/  SHF.L.U32 R179, R24, 0x10, RZ ;  /* 0x0000001018b37819 */ /* 0x000fe200000006ff */
[----:B------:R-:W-:Y:S01]  /*4050*/  FMUL.FTZ R182, R177, R182 ;  /* 0x000000b6b1b67220 */ /* 0x000fe20000410000 */
[----:B------:R-:W-:Y:S01]  /*4060*/  SHF.L.U32 R181, R25, 0x10, RZ ;  /* 0x0000001019b57819 */ /* 0x000fe200000006ff */
[----:B------:R-:W-:Y:S01]  /*4070*/  IMAD.U32 R113, R22, 0x10000, RZ ;  /* 0x0001000016717824 */ /* 0x000fe200078e00ff */
[----:B------:R-:W-:Y:S01]  /*4080*/  SHF.L.U32 R115, R23, 0x10, RZ ;  /* 0x0000001017737819 */ /* 0x000fe200000006ff */
[----:B------:R-:W-:Y:S01]  /*4090*/  IMAD.U32 R191, R29, 0x10000, RZ ;  /* 0x000100001dbf7824 */ /* 0x000fe200078e00ff */
[----:B------:R-:W-:Y:S01]  /*40a0*/  SHF.L.U32 R185, R26, 0x10, RZ ;  /* 0x000000101ab97819 */ /* 0x000fe200000006ff */
[----:B------:R-:W-:Y:S01]  /*40b0*/  FMUL.FTZ R188, R177, R188 ;  /* 0x000000bcb1bc7220 */ /* 0x000fe20000410000 */
[----:B------:R-:W-:Y:S01]  /*40c0*/  SHF.L.U32 R187, R27, 0x10, RZ ;  /* 0x000000101bbb7819 */ /* 0x000fe200000006ff */
[C---:B------:R-:W-:Y:S01]  /*40d0*/  FMUL.FTZ R184, R177.reuse, R184 ;  /* 0x000000b8b1b87220 */ /* 0x040fe20000410000 */
[----:B------:R-:W-:Y:S01]  /*40e0*/  SHF.L.U32 R189, R28, 0x10, RZ ;  /* 0x000000101cbd7819 */ /* 0x000fe200000006ff */
[----:B------:R-:W-:Y:S01]  /*40f0*/  FMUL.FTZ R114, R177, R114 ;  /* 0x00000072b1727220 */ /* 0x000fe20000410000 */
[----:B------:R-:W-:Y:S01]  /*4100*/  FFMA.FTZ R181, R182, R179, R181 ;  /* 0x000000b3b6b57223 */ /* 0x000fe200000100b5 */
[----:B------:R-:W-:Y:S01]  /*4110*/  FFMA.FTZ R184, R184, R185, R187 ;  /* 0x000000b9b8b87223 */ /* 0x000fe200000100bb */
[----:B0-----:R-:W-:-:S04]  /*4120*/  IMAD.WIDE.U32 R160, R175, 0x10, R160 ;  /* 0x00000010afa07825 */ /* 0x001fc800078e00a0 */
[----:B------:R-:W-:Y:S01]  /*4130*/  FFMA.FTZ R189, R188, R189, R191 ;  /* 0x000000bdbcbd7223 */ /* 0x000fe200000100bf */
[----:B------:R-:W-:Y:S01]  /*4140*/  FFMA.FTZ R179, R114, R113, R115 ;  /* 0x0000007172b37223 */ /* 0x000fe20000010073 */
[----:B------:R-:W-:Y:S02]  /*4150*/  F2FP.BF16.F32.PACK_AB R113, R181, R180 ;  /* 0x000000b4b571723e */ /* 0x000fe400000010ff */
[----:B------:R-:W-:Y:S02]  /*4160*/  F2FP.BF16.F32.PACK_AB R114, R184, R183 ;  /* 0x000000b7b872723e */ /* 0x000fe400000010ff */
[----:B------:R-:W-:Y:S02]  /*4170*/  F2FP.BF16.F32.PACK_AB R115, R189, R186 ;  /* 0x000000babd73723e */ /* 0x000fe400000010ff */
[----:B------:R-:W-:Y:S02]  /*4180*/  F2FP.BF16.F32.PACK_AB R112, R179, R112 ;  /* 0x00000070b370723e */ /* 0x000fe400000010ff */
[----:B------:R-:W-:-:S03]  /*4190*/  IADD3 R175, PT, PT, R175, 0x80, RZ ;  /* 0x00000080afaf7810 */ /* 0x000fc60007ffe0ff */
[----:B------:R1:W-:Y:S04]  /*41a0*/  STG.E.128 desc[UR6][R160.64], R112 ;  /* 0x00000070a0007986 */ /* 0x0003e8000c101d06 */
.L_x_142:
[----:B------:R-:W-:Y:S05]  /*41b0*/  BSYNC.RECONVERGENT B0 ;  /* 0x0000000000007941 */ /* 0x000fea0003800200 */
.L_x_141:
[----:B------:R-:W-:Y:S01]  /*41c0*/  ISETP.NE.AND P1, PT, R176, RZ, PT ;  /* 0x000000ffb000720c */ /* 0x000fe20003f25270 */
[----:B------:R-:W-:-:S12]  /*41d0*/  BSSY.RECONVERGENT B0, `(.L_x_143) ;  /* 0x0000032000007945 */ /* 0x000fd80003800200 */
[----:B------:R-:W-:Y:S05]  /*41e0*/  @!P1 BRA `(.L_x_144) ;  /* 0x0000000000c09947 */ /* 0x000fea0003800000 */
[--C-:B-1----:R-:W-:Y:S01]  /*41f0*/  FADD.FTZ R160, R145, -R178.reuse ;  /* 0x800000b291a07221 */ /* 0x102fe20000010000 */
[--C-:B0-----:R-:W-:Y:S01]  /*4200*/  FADD.FTZ R114, R143, -R178.reuse ;  /* 0x800000b28f727221 */ /* 0x101fe20000010000 */
[----:B------:R-:W-:Y:S01]  /*4210*/  SHF.L.U32 R161, R97, 0x10, RZ ;  /* 0x0000001061a17819 */ /* 0x000fe200000006ff */
[--C-:B------:R-:W-:Y:S01]  /*4220*/  FADD.FTZ R176, R147, -R178.reuse ;  /* 0x800000b293b07221 */ /* 0x100fe20000010000 */
[----:B------:R-:W-:Y:S01]  /*4230*/  SHF.L.U32 R179, R93, 0x10, RZ ;  /* 0x000000105db37819 */ /* 0x000fe200000006ff */
[C---:B------:R-:W-:Y:S01]  /*4240*/  FMUL.FTZ R160, R177.reuse, R160 ;  /* 0x000000a0b1a07220 */ /* 0x040fe20000410000 */
[----:B------:R-:W-:Y:S01]  /*4250*/  SHF.L.U32 R181, R98, 0x10, RZ ;  /* 0x0000001062b57819 */ /* 0x000fe200000006ff */
[----:B------:R-:W-:Y:S02]  /*4260*/  IMAD.U32 R183, R94, 0x10000, RZ ;  /* 0x000100005eb77824 */ /* 0x000fe400078e00ff */
[C---:B------:R-:W-:Y:S01]  /*4270*/  FMUL.FTZ R114, R177.reuse, R114 ;  /* 0x00000072b1727220 */ /* 0x040fe20000410000 */
[----:B------:R-:W-:Y:S01]  /*4280*/  FMUL.FTZ R180, R177, R176 ;  /* 0x000000b0b1b47220 */ /* 0x000fe20000410000 */
[----:B------:R-:W-:Y:S01]  /*4290*/  SHF.L.U32 R185, R99, 0x10, RZ ;  /* 0x0000001063b97819 */ /* 0x000fe200000006ff */
[----:B------:R-:W-:Y:S01]  /*42a0*/  FFMA.FTZ R183, R160, R181, R183 ;  /* 0x000000b5a0b77223 */ /* 0x000fe200000100b7 */
[----:B------:R-:W-:Y:S01]  /*42b0*/  FFMA.FTZ R176, R114, R161, R179 ;  /* 0x000000a172b07223 */ /* 0x000fe200000100b3 */
[----:B------:R-:W-:Y:S01]  /*42c0*/  SHF.L.U32 R187, R95, 0x10, RZ ;  /* 0x000000105fbb7819 */ /* 0x000fe200000006ff */
[----:B------:R-:W0:Y:S01]  /*42d0*/  LDC.64 R160, c[0x0][0x428] ;  /* 0x00010a00ffa07b82 */ /* 0x000e220000000a00 */
[--C-:B------:R-:W-:Y:S01]  /*42e0*/  FADD.FTZ R112, R141, -R178.reuse ;  /* 0x800000b28d707221 */ /* 0x100fe20000010000 */
[----:B------:R-:W-:Y:S01]  /*42f0*/  SHF.L.U32 R113, R96, 0x10, RZ ;  /* 0x0000001060717819 */ /* 0x000fe200000006ff */
[--C-:B------:R-:W-:Y:S01]  /*4300*/  FADD.FTZ R114, R148, -R178.reuse ;  /* 0x800000b294727221 */ /* 0x100fe20000010000 */
[----:B------:R-:W-:Y:S01]  /*4310*/  SHF.L.U32 R115, R92, 0x10, RZ ;  /* 0x000000105c737819 */ /* 0x000fe200000006ff */
[C---:B------:R-:W-:Y:S01]  /*4320*/  FMUL.FTZ R112, R177.reuse, R112 ;  /* 0x00000070b1707220 */ /* 0x040fe20000410000 */
[----:B------:R-:W-:Y:S01]  /*4330*/  FFMA.FTZ R184, R180, R185, R187 ;  /* 0x000000b9b4b87223 */ /* 0x000fe200000100bb */
        /* <DEDUP_REMOVED lines=13> */
[----:B------:R-:W-:Y:S01]  /*4410*/  FMUL.FTZ R114, R177, R114 ;  /* 0x00000072b1727220 */ /* 0x000fe20000410000 */
[----:B------:R-:W-:Y:S01]  /*4420*/  SHF.L.U32 R189, R36, 0x10, RZ ;  /* 0x0000001024bd7819 */ /* 0x000fe200000006ff */
[----:B------:R-:W-:Y:S01]  /*4430*/  FFMA.FTZ R181, R180, R179, R181 ;  /* 0x000000b3b4b57223 */ /* 0x000fe200000100b5 */
[----:B------:R-:W-:Y:S01]  /*4440*/  SHF.L.U32 R191, R37, 0x10, RZ ;  /* 0x0000001025bf7819 */ /* 0x000fe200000006ff */
[----:B------:R-:W-:Y:S01]  /*4450*/  FFMA.FTZ R182, R182, R185, R187 ;  /* 0x000000b9b6b67223 */ /* 0x000fe200000100bb */
[----:B------:R-:W-:Y:S01]  /*4460*/  FFMA.FTZ R179, R114, R113, R115 ;  /* 0x0000007172b37223 */ /* 0x000fe20000010073 */
[----:B0-----:R-:W-:Y:S01]  /*4470*/  IMAD.WIDE.U32 R160, R175, 0x10, R160 ;  /* 0x00000010afa07825 */ /* 0x001fe200078e00a0 */
[----:B------:R-:W-:-:S03]  /*4480*/  F2FP.BF16.F32.PACK_AB R113, R181, R176 ;  /* 0x000000b0b571723e */ /* 0x000fc600000010ff */
[----:B------:R-:W-:Y:S01]  /*4490*/  FFMA.FTZ R189, R186, R189, R191 ;  /* 0x000000bdbabd7223 */ /* 0x000fe200000100bf */
[----:B------:R-:W-:Y:S02]  /*44a0*/  F2FP.BF16.F32.PACK_AB R114, R182, R183 ;  /* 0x000000b7b672723e */ /* 0x000fe400000010ff */
[----:B------:R-:W-:Y:S02]  /*44b0*/  F2FP.BF16.F32.PACK_AB R112, R179, R112 ;  /* 0x00000070b370723e */ /* 0x000fe400000010ff */
[----:B------:R-:W-:Y:S02]  /*44c0*/  F2FP.BF16.F32.PACK_AB R115, R189, R184 ;  /* 0x000000b8bd73723e */ /* 0x000fe400000010ff */
[----:B------:R-:W-:-:S03]  /*44d0*/  IADD3 R175, PT, PT, R175, 0x80, RZ ;  /* 0x00000080afaf7810 */ /* 0x000fc60007ffe0ff */
[----:B------:R2:W-:Y:S04]  /*44e0*/  STG.E.128 desc[UR6][R160.64], R112 ;  /* 0x00000070a0007986 */ /* 0x0005e8000c101d06 */
.L_x_144:
[----:B------:R-:W-:Y:S05]  /*44f0*/  BSYNC.RECONVERGENT B0 ;  /* 0x0000000000007941 */ /* 0x000fea0003800200 */
.L_x_143:
[----:B------:R-:W-:Y:S04]  /*4500*/  BSSY.RECONVERGENT B0, `(.L_x_145) ;  /* 0x0000032000007945 */ /* 0x000fe80003800200 */
[----:B------:R-:W-:Y:S05]  /*4510*/  @!P2 BRA `(.L_x_146) ;  /* 0x0000000000c0a947 */ /* 0x000fea0003800000 */
[--C-:B-12---:R-:W-:Y:S01]  /*4520*/  FADD.FTZ R160, R153, -R178.reuse ;  /* 0x800000b299a07221 */ /* 0x106fe20000010000 */
[--C-:B0-----:R-:W-:Y:S01]  /*4530*/  FADD.FTZ R114, R151, -R178.reuse ;  /* 0x800000b297727221 */ /* 0x101fe20000010000 */
[----:B------:R-:W-:Y:S01]  /*4540*/  IMAD.U32 R161, R85, 0x10000, RZ ;  /* 0x0001000055a17824 */ /* 0x000fe200078e00ff */
[----:B------:R-:W-:Y:S01]  /*4550*/  SHF.L.U32 R179, R81, 0x10, RZ ;  /* 0x0000001051b37819 */ /* 0x000fe200000006ff */
[--C-:B------:R-:W-:Y:S01]  /*4560*/  FADD.FTZ R176, R155, -R178.reuse ;  /* 0x800000b29bb07221 */ /* 0x100fe20000010000 */
[----:B------:R-:W-:Y:S01]  /*4570*/  SHF.L.U32 R181, R86, 0x10, RZ ;  /* 0x0000001056b57819 */ /* 0x000fe200000006ff */
[C---:B------:R-:W-:Y:S01]  /*4580*/  FMUL.FTZ R160, R177.reuse, R160 ;  /* 0x000000a0b1a07220 */ /* 0x040fe20000410000 */
[----:B------:R-:W-:Y:S01]  /*4590*/  SHF.L.U32 R183, R82, 0x10, RZ ;  /* 0x0000001052b77819 */ /* 0x000fe200000006ff */
[C---:B------:R-:W-:Y:S01]  /*45a0*/  FMUL.FTZ R114, R177.reuse, R114 ;  /* 0x00000072b1727220 */ /* 0x040fe20000410000 */
[----:B------:R-:W-:Y:S01]  /*45b0*/  FMUL.FTZ R180, R177, R176 ;  /* 0x000000b0b1b47220 */ /* 0x000fe20000410000 */
[----:B------:R-:W-:Y:S01]  /*45c0*/  SHF.L.U32 R185, R87, 0x10, RZ ;  /* 0x0000001057b97819 */ /* 0x000fe200000006ff */
[--C-:B------:R-:W-:Y:S01]  /*45d0*/  FADD.FTZ R112, R149, -R178.reuse ;  /* 0x800000b295707221 */ /* 0x100fe20000010000 */
[----:B------:R-:W-:Y:S01]  /*45e0*/  FFMA.FTZ R176, R114, R161, R179 ;  /* 0x000000a172b07223 */ /* 0x000fe200000100b3 */
[----:B------:R-:W-:Y:S01]  /*45f0*/  FFMA.FTZ R183, R160, R181, R183 ;  /* 0x000000b5a0b77223 */ /* 0x000fe200000100b7 */
[----:B------:R-:W-:Y:S01]  /*4600*/  SHF.L.U32 R187, R83, 0x10, RZ ;  /* 0x0000001053bb7819 */ /* 0x000fe200000006ff */
[----:B------:R-:W0:Y:S01]  /*4610*/  LDC.64 R160, c[0x0][0x428] ;  /* 0x00010a00ffa07b82 */ /* 0x000e220000000a00 */
[----:B------:R-:W-:Y:S01]  /*4620*/  SHF.L.U32 R113, R84, 0x10, RZ ;  /* 0x0000001054717819 */ /* 0x000fe200000006ff */
[C---:B------:R-:W-:Y:S01]  /*4630*/  FMUL.FTZ R112, R177.reuse, R112 ;  /* 0x00000070b1707220 */ /* 0x040fe20000410000 */
[----:B------:R-:W-:Y:S01]  /*4640*/  SHF.L.U32 R115, R80, 0x10, RZ ;  /* 0x0000001050737819 */ /* 0x000fe200000006ff */
        /* <DEDUP_REMOVED lines=11> */
[C---:B------:R-:W-:Y:S01]  /*4700*/  FMUL.FTZ R186, R177.reuse, R186 ;  /* 0x000000bab1ba7220 */ /* 0x040fe20000410000 */
        /* <DEDUP_REMOVED lines=12> */
[----:B------:R-:W-:Y:S01]  /*47d0*/  F2FP.BF16.F32.PACK_AB R114, R182, R183 ;  /* 0x000000b7b672723e */ /* 0x000fe200000010ff */
[----:B------:R-:W-:Y:S01]  /*47e0*/  VIADD R175, R175, 0x80 ;  /* 0x00000080afaf7836 */ /* 0x000fe20000000000 */
[----:B------:R-:W-:Y:S02]  /*47f0*/  F2FP.BF16.F32.PACK_AB R112, R179, R112 ;  /* 0x00000070b370723e */ /* 0x000fe400000010ff */
[----:B------:R-:W-:-:S05]  /*4800*/  F2FP.BF16.F32.PACK_AB R115, R189, R184 ;  /* 0x000000b8bd73723e */ /* 0x000fca00000010ff */
[----:B------:R3:W-:Y:S02]  /*4810*/  STG.E.128 desc[UR6][R160.64], R112 ;  /* 0x00000070a0007986 */ /* 0x0007e4000c101d06 */
.L_x_146:
[----:B------:R-:W-:Y:S05]  /*4820*/  BSYNC.RECONVERGENT B0 ;  /* 0x0000000000007941 */ /* 0x000fea0003800200 */
.L_x_145:
[----:B------:R-:W-:Y:S04]  /*4830*/  BSSY.RECONVERGENT B0, `(.L_x_147) ;  /* 0x0000032000007945 */ /* 0x000fe80003800200 */
[----:B------:R-:W-:Y:S05]  /*4840*/  @!P3 BRA `(.L_x_148) ;  /* 0x0000000000c0b947 */ /* 0x000fea0003800000 */
[--C-:B-123--:R-:W-:Y:S01]  /*4850*/  FADD.FTZ R160, R163, -R178.reuse ;  /* 0x800000b2a3a07221 */ /* 0x10efe20000010000 */
        /* <DEDUP_REMOVED lines=11> */
[--C-:B------:R-:W-:Y:S01]  /*4910*/  FADD.FTZ R112, R157, -R178.reuse ;  /* 0x800000b29d707221 */ /* 0x100fe20000010000 */
[----:B------:R-:W-:Y:S01]  /*4920*/  FFMA.FTZ R183, R160, R181, R183 ;  /* 0x000000b5a0b77223 */ /* 0x000fe200000100b7 */
[----:B------:R-:W-:Y:S01]  /*4930*/  IMAD.U32 R185, R75, 0x10000, RZ ;  /* 0x000100004bb97824 */ /* 0x000fe200078e00ff */
        /* <DEDUP_REMOVED lines=33> */
.L_x_148:
[----:B------:R-:W-:Y:S05]  /*4b50*/  BSYNC.RECONVERGENT B0 ;  /* 0x0000000000007941 */ /* 0x000fea0003800200 */
.L_x_147:
[----:B------:R-:W-:Y:S04]  /*4b60*/  BSSY.RECONVERGENT B0, `(.L_x_149) ;  /* 0x0000031000007945 */ /* 0x000fe80003800200 */
[----:B------:R-:W-:Y:S05]  /*4b70*/  @!P4 BRA `(.L_x_150) ;  /* 0x0000000000bcc947 */ /* 0x000fea0003800000 */
[----:B-1234-:R-:W1:Y:S01]  /*4b80*/  LDC.64 R160, c[0x0][0x428] ;  /* 0x00010a00ffa07b82 */ /* 0x01ee620000000a00 */
[--C-:B------:R-:W-:Y:S01]  /*4b90*/  FADD.FTZ R176, R169, -R178.reuse ;  /* 0x800000b2a9b07221 */ /* 0x100fe20000010000 */
[--C-:B0-----:R-:W-:Y:S01]  /*4ba0*/  FADD.FTZ R112, R167, -R178.reuse ;  /* 0x800000b2a7707221 */ /* 0x101fe20000010000 */
[--C-:B------:R-:W-:Y:S01]  /*4bb0*/  FADD.FTZ R182, R171, -R178.reuse ;  /* 0x800000b2abb67221 */ /* 0x100fe20000010000 */
[--C-:B------:R-:W-:Y:S01]  /*4bc0*/  FADD.FTZ R114, R174, -R178.reuse ;  /* 0x800000b2ae727221 */ /* 0x100fe20000010000 */
[--C-:B------:R-:W-:Y:S01]  /*4bd0*/  FADD.FTZ R180, R172, -R178.reuse ;  /* 0x800000b2acb47221 */ /* 0x100fe20000010000 */
[--C-:B------:R-:W-:Y:S01]  /*4be0*/  FADD.FTZ R184, R170, -R178.reuse ;  /* 0x800000b2aab87221 */ /* 0x100fe20000010000 */
[--C-:B------:R-:W-:Y:S01]  /*4bf0*/  FADD.FTZ R186, R173, -R178.reuse ;  /* 0x800000b2adba7221 */ /* 0x100fe20000010000 */
[----:B------:R-:W-:Y:S01]  /*4c00*/  SHF.L.U32 R179, R61, 0x10, RZ ;  /* 0x000000103db37819 */ /* 0x000fe200000006ff */
[----:B------:R-:W-:Y:S01]  /*4c10*/  FADD.FTZ R178, R168, -R178 ;  /* 0x800000b2a8b27221 */ /* 0x000fe20000010000 */
[----:B------:R-:W-:Y:S01]  /*4c20*/  SHF.L.U32 R113, R60, 0x10, RZ ;  /* 0x000000103c717819 */ /* 0x000fe200000006ff */
[----:B------:R-:W-:Y:S01]  /*4c30*/  IMAD.U32 R181, R57, 0x10000, RZ ;  /* 0x0001000039b57824 */ /* 0x000fe200078e00ff */
[----:B------:R-:W-:Y:S01]  /*4c40*/  SHF.L.U32 R115, R56, 0x10, RZ ;  /* 0x0000001038737819 */ /* 0x000fe200000006ff */
[C---:B------:R-:W-:Y:S01]  /*4c50*/  FMUL.FTZ R176, R177.reuse, R176 ;  /* 0x000000b0b1b07220 */ /* 0x040fe20000410000 */
[----:B------:R-:W-:Y:S01]  /*4c60*/  SHF.L.U32 R183, R62, 0x10, RZ ;  /* 0x000000103eb77819 */ /* 0x000fe200000006ff */
[C---:B------:R-:W-:Y:S01]  /*4c70*/  FMUL.FTZ R112, R177.reuse, R112 ;  /* 0x00000070b1707220 */ /* 0x040fe20000410000 */
[----:B------:R-:W-:Y:S01]  /*4c80*/  SHF.L.U32 R185, R58, 0x10, RZ ;  /* 0x000000103ab97819 */ /* 0x000fe200000006ff */
[C---:B------:R-:W-:Y:S01]  /*4c90*/  FMUL.FTZ R182, R177.reuse, R182 ;  /* 0x000000b6b1b67220 */ /* 0x040fe20000410000 */
[C---:B------:R-:W-:Y:S01]  /*4ca0*/  FMUL.FTZ R114, R177.reuse, R114 ;  /* 0x00000072b1727220 */ /* 0x040fe20000410000 */
[C---:B------:R-:W-:Y:S01]  /*4cb0*/  FMUL.FTZ R180, R177.reuse, R180 ;  /* 0x000000b4b1b47220 */ /* 0x040fe20000410000 */
[C---:B------:R-:W-:Y:S01]  /*4cc0*/  FMUL.FTZ R184, R177.reuse, R184 ;  /* 0x000000b8b1b87220 */ /* 0x040fe20000410000 */
[C---:B------:R-:W-:Y:S01]  /*4cd0*/  FMUL.FTZ R186, R177.reuse, R186 ;  /* 0x000000bab1ba7220 */ /* 0x040fe20000410000 */
[----:B------:R-:W-:Y:S01]  /*4ce0*/  FMUL.FTZ R178, R177, R178 ;  /* 0x000000b2b1b27220 */ /* 0x000fe20000410000 */
[----:B------:R-:W-:Y:S01]  /*4cf0*/  FFMA.FTZ R176, R176, R179, R181 ;  /* 0x000000b3b0b07223 */ /* 0x000fe200000100b5 */
[----:B------:R-:W-:Y:S01]  /*4d00*/  FFMA.FTZ R112, R112, R113, R115 ;  /* 0x0000007170707223 */ /* 0x000fe20000010073 */
[----:B------:R-:W-:Y:S01]  /*4d10*/  FFMA.FTZ R182, R182, R183, R185 ;  /* 0x000000b7b6b67223 */ /* 0x000fe200000100b9 */
[----:B------:R-:W-:Y:S01]  /*4d20*/  SHF.L.U32 R177, R124, 0x10, RZ ;  /* 0x000000107cb17819 */ /* 0x000fe200000006ff */
[----:B------:R-:W-:Y:S01]  /*4d30*/  IMAD.U32 R187, R59, 0x10000, RZ ;  /* 0x000100003bbb7824 */ /* 0x000fe200078e00ff */
[----:B------:R-:W-:Y:S01]  /*4d40*/  SHF.L.U32 R179, R125, 0x10, RZ ;  /* 0x000000107db37819 */ /* 0x000fe200000006ff */
[----:B-1----:R-:W-:Y:S01]  /*4d50*/  IMAD.WIDE.U32 R160, R175, 0x10, R160 ;  /* 0x00000010afa07825 */ /* 0x002fe200078e00a0 */
[----:B------:R-:W-:-:S02]  /*4d60*/  SHF.L.U32 R113, R122, 0x10, RZ ;  /* 0x000000107a717819 */ /* 0x000fc400000006ff */
[----:B------:R-:W-:Y:S01]  /*4d70*/  SHF.L.U32 R181, R126, 0x10, RZ ;  /* 0x000000107eb57819 */ /* 0x000fe200000006ff */
[----:B------:R-:W-:Y:S01]  /*4d80*/  FFMA.FTZ R179, R180, R177, R179 ;  /* 0x000000b1b4b37223 */ /* 0x000fe200000100b3 */
[----:B------:R-:W-:Y:S02]  /*4d90*/  SHF.L.U32 R185, R63, 0x10, RZ ;  /* 0x000000103fb97819 */ /* 0x000fe400000006ff */
[----:B------:R-:W-:Y:S02]  /*4da0*/  SHF.L.U32 R189, R128, 0x10, RZ ;  /* 0x0000001080bd7819 */ /* 0x000fe400000006ff */
[----:B------:R-:W-:Y:S01]  /*4db0*/  SHF.L.U32 R191, R129, 0x10, RZ ;  /* 0x0000001081bf7819 */ /* 0x000fe200000006ff */
[----:B------:R-:W-:Y:S01]  /*4dc0*/  FFMA.FTZ R185, R186, R185, R187 ;  /* 0x000000b9bab97223 */ /* 0x000fe200000100bb */
[----:B------:R-:W-:Y:S02]  /*4dd0*/  SHF.L.U32 R183, R127, 0x10, RZ ;  /* 0x000000107fb77819 */ /* 0x000fe400000006ff */
[----:B------:R-:W-:Y:S01]  /*4de0*/  SHF.L.U32 R115, R123, 0x10, RZ ;  /* 0x000000107b737819 */ /* 0x000fe200000006ff */
[----:B------:R-:W-:-:S02]  /*4df0*/  FFMA.FTZ R178, R178, R189, R191 ;  /* 0x000000bdb2b27223 */ /* 0x000fc400000100bf */
[----:B------:R-:W-:Y:S02]  /*4e00*/  FFMA.FTZ R181, R184, R181, R183 ;  /* 0x000000b5b8b57223 */ /* 0x000fe400000100b7 */
[----:B------:R-:W-:Y:S01]  /*4e10*/  FFMA.FTZ R177, R114, R113, R115 ;  /* 0x0000007172b17223 */ /* 0x000fe20000010073 */
[----:B------:R-:W-:Y:S02]  /*4e20*/  F2FP.BF16.F32.PACK_AB R115, R178, R185 ;  /* 0x000000b9b273723e */ /* 0x000fe400000010ff */
[----:B------:R-:W-:Y:S02]  /*4e30*/  F2FP.BF16.F32.PACK_AB R114, R181, R182 ;  /* 0x000000b6b572723e */ /* 0x000fe400000010ff */
[----:B------:R-:W-:Y:S02]  /*4e40*/  F2FP.BF16.F32.PACK_AB R113, R179, R176 ;  /* 0x000000b0b371723e */ /* 0x000fe400000010ff */
[----:B------:R-:W-:-:S05]  /*4e50*/  F2FP.BF16.F32.PACK_AB R112, R177, R112 ;  /* 0x00000070b170723e */ /* 0x000fca00000010ff */
[----:B------:R0:W-:Y:S02]  /*4e60*/  STG.E.128 desc[UR6][R160.64], R112 ;  /* 0x00000070a0007986 */ /* 0x0001e4000c101d06 */
.L_x_150:
[----:B------:R-:W-:Y:S05]  /*4e70*/  BSYNC.RECONVERGENT B0 ;  /* 0x0000000000007941 */ /* 0x000fea0003800200 */
.L_x_149:
[----:B01234-:R-:W0:Y:S01]  /*4e80*/  LDC.64 R112, c[0x0][0x380] ;  /* 0x0000e000ff707b82 */ /* 0x01fe220000000a00 */
[----:B------:R-:W-:Y:S01]  /*4e90*/  UPLOP3.LUT UP1, UPT, UPT, UPT, UP1, 0x40, 0x4 ;  /* 0x000000000004789c */ /* 0x000fe20003f2e810 */
[----:B0-----:R-:W-:-:S04]  /*4ea0*/  IADD3 R132, PT, PT, R132, R112, RZ ;  /* 0x0000007084847210 */ /* 0x001fc80007ffe0ff */
[----:B------:R-:W-:-:S13]  /*4eb0*/  ISETP.GE.AND P1, PT, R132, R113, PT ;  /* 0x000000718400720c */ /* 0x000fda0003f26270 */
[----:B------:R-:W-:Y:S05]  /*4ec0*/  @!P1 BRA `(.L_x_151) ;  /* 0xffffffbc009c9947 */ /* 0x000fea000383ffff */
[----:B------:R-:W-:Y:S05]  /*4ed0*/  EXIT ;  /* 0x000000000000794d */ /* 0x000fea0003800000 */
.L_x_152:
        /* <DEDUP_REMOVED lines=10> */
.L_x_33984:


//--------------------- .text._ZN10layer_norm13ln_fwd_kernelINS_13Kernel_traitsI13__nv_bfloat16S2_S2_S2_fjLj5120ELj1ELj1ELj4ELj16ENS_18Kernel_traits_baseILj5120ES2_S2_S2_S2_fjLj128EEEEELb0ELb1ELb0ELb1EEEvNS_9FwdParamsE --------------------------
	.section	.text._ZN10layer_norm13ln_fwd_kernelINS_13Kernel_traitsI13__nv_bfloat16S2_S2_S2_fjLj5120ELj1ELj1ELj4ELj16ENS_18Kernel_traits_baseILj5120ES2_S2_S2_S2_fjLj128EEEEELb0ELb1ELb0ELb1EEEvNS_9FwdParamsE,"ax",@progbits
	.align	128
        .global         _ZN10layer_norm13ln_fwd_kernelINS_13Kernel_traitsI13__nv_bfloat16S2_S2_S2_fjLj5120ELj1ELj1ELj4ELj16ENS_18Kernel_traits_baseILj5120ES2_S2_S2_S2_fjLj128EEEEELb0ELb1ELb0ELb1EEEvNS_9FwdParamsE
        .type           _ZN10layer_norm13ln_fwd_kernelINS_13Kernel_traitsI13__nv_bfloat16S2_S2_S2_fjLj5120ELj1ELj1ELj4ELj16ENS_18Kernel_traits_baseILj5120ES2_S2_S2_S2_fjLj128EEEEELb0ELb1ELb0ELb1EEEvNS_9FwdParamsE,@function
        .size           _ZN10layer_norm13ln_fwd_kernelINS_13Kernel_traitsI13__nv_bfloat16S2_S2_S2_fjLj5120ELj1ELj1ELj4ELj16ENS_18Kernel_traits_baseILj5120ES2_S2_S2_S2_fjLj128EEEEELb0ELb1ELb0ELb1EEEvNS_9FwdParamsE,(.L_x_33985 - _ZN10layer_norm13ln_fwd_kernelINS_13Kernel_traitsI13__nv_bfloat16S2_S2_S2_fjLj5120ELj1ELj1ELj4ELj16ENS_18Kernel_traits_baseILj5120ES2_S2_S2_S2_fjLj128EEEEELb0ELb1ELb0ELb1EEEvNS_9FwdParamsE)
        .other          _ZN10layer_norm13ln_fwd_kernelINS_13Kernel_traitsI13__nv_bfloat16S2_S2_S2_fjLj5120ELj1ELj1ELj4ELj16ENS_18Kernel_traits_baseILj5120ES2_S2_S2_S2_fjLj128EEEEELb0ELb1ELb0ELb1EEEvNS_9FwdParamsE,@"STO_CUDA_ENTRY STV_DEFAULT"
_ZN10layer_norm13ln_fwd_kernelINS_13Kernel_traitsI13__nv_bfloat16S2_S2_S2_fjLj5120ELj1ELj1ELj4ELj16ENS_18Kernel_traits_baseILj5120ES2_S2_S2_S2_fjLj128EEEEELb0ELb1ELb0ELb1EEEvNS_9FwdParamsE:
.text._ZN10layer_norm13ln_fwd_kernelINS_13Kernel_traitsI13__nv_bfloat16S2_S2_S2_fjLj5120ELj1ELj1ELj4ELj16ENS_18Kernel_traits_baseILj5120ES2_S2_S2_S2_fjLj128EEEEELb0ELb1ELb0ELb1EEEvNS_9FwdParamsE:
[----:B------:R-:W-:Y:S01]  /*0000*/  LDC R1, c[0x0][0x37c] ;  /* 0x0000df00ff017b82 */ /* 0x000fe20000000800 */
[----:B------:R-:W0:Y:S01]  /*0010*/  LDCU.64 UR4, c[0x0][0x438] ;  /* 0x00008700ff0477ac */ /* 0x000e220008000a00 */
[----:B------:R-:W1:Y:S06]  /*0020*/  S2R R9, SR_TID.X ;  /* 0x0000000000097919 */ /* 0x000e6c0000002100 */
[----:B------:R-:W2:Y:S01]  /*0030*/  S2UR UR6, SR_CTAID.X ;  /* 0x00000000000679c3 */ /* 0x000ea20000002500 */
[----:B------:R-:W3:Y:S01]  /*0040*/  LDCU.64 UR8, c[0x0][0x358] ;  /* 0x00006b00ff0877ac */ /* 0x000ee20008000a00 */
[----:B0-----:R-:W-:-:S04]  /*0050*/  UISETP.NE.U32.AND UP0, UPT, UR4, URZ, UPT ;  /* 0x000000ff0400728c */ /* 0x001fc8000bf05070 */
[----:B------:R-:W-:-:S09]  /*0060*/  UISETP.NE.AND.EX UP0, UPT, UR5, URZ, UPT, UP0 ;  /* 0x000000ff0500728c */ /* 0x000fd2000bf05300 */
[----:B--23--:R-:W-:Y:S05]  /*0070*/  BRA.U !UP0, `(.L_x_153) ;  /* 0x0000000108587547 */ /* 0x00cfea000b800000 */
[----:B------:R-:W1:Y:S08]  /*0080*/  LDC.64 R2, c[0x0][0x3d0] ;  /* 0x0000f400ff027b82 */ /* 0x000e700000000a00 */
[----:B------:R-:W0:Y:S08]  /*0090*/  LDC.64 R4, c[0x0][0x438] ;  /* 0x00010e00ff047b82 */ /* 0x000e300000000a00 */
[----:B------:R-:W2:Y:S01]  /*00a0*/  LDC.64 R6, c[0x0][0x3e8] ;  /* 0x0000fa00ff067b82 */ /* 0x000ea20000000a00 */
[----:B-1----:R-:W-:-:S05]  /*00b0*/  IMAD.WIDE.U32 R2, R9, 0x10, R2 ;  /* 0x0000001009027825 */ /* 0x002fca00078e0002 */
[----:B------:R1:W5:Y:S01]  /*00c0*/  LDG.E.128 R20, desc[UR8][R2.64] ;  /* 0x0000000802147981 */ /* 0x000362000c1e1d00 */
[----:B0-----:R-:W-:-:S03]  /*00d0*/  IMAD.WIDE.U32 R4, R9, 0x10, R4 ;  /* 0x0000001009047825 */ /* 0x001fc600078e0004 */
[----:B------:R1:W5:Y:S04]  /*00e0*/  LDG.E.128 R24, desc[UR8][R2.64+0x800] ;  /* 0x0008000802187981 */ /* 0x000368000c1e1d00 */
[----:B------:R1:W5:Y:S01]  /*00f0*/  LDG.E.128 R28, desc[UR8][R2.64+0x1000] ;  /* 0x00100008021c7981 */ /* 0x000362000c1e1d00 */
[----:B--2---:R-:W-:-:S03]  /*0100*/  IMAD.WIDE.U32 R6, R9, 0x10, R6 ;  /* 0x0000001009067825 */ /* 0x004fc600078e0006 */
[----:B------:R1:W5:Y:S04]  /*0110*/  LDG.E.128 R32, desc[UR8][R2.64+0x1800] ;  /* 0x0018000802207981 */ /* 0x000368000c1e1d00 */
        /* <DEDUP_REMOVED lines=10> */
[----:B------:R1:W5:Y:S01]  /*01c0*/  LDG.E.128 R76, desc[UR8][R6.64+0x2000] ;  /* 0x00200008064c7981 */ /* 0x000362000c1e1d00 */
[----:B------:R-:W-:Y:S05]  /*01d0*/  BRA `(.L_x_154) ;  /* 0x0000000000607947 */ /* 0x000fea0003800000 */
.L_x_153:
[----:B------:R-:W1:Y:S08]  /*01e0*/  LDC.64 R2, c[0x0][0x3d0] ;  /* 0x0000f400ff027b82 */ /* 0x000e700000000a00 */
[----:B------:R-:W0:Y:S01]  /*01f0*/  LDC.64 R4, c[0x0][0x3e8] ;  /* 0x0000fa00ff047b82 */ /* 0x000e220000000a00 */
[----:B-1----:R-:W-:-:S05]  /*0200*/  IMAD.WIDE.U32 R2, R9, 0x10, R2 ;  /* 0x0000001009027825 */ /* 0x002fca00078e0002 */
[----:B------:R1:W5:Y:S01]  /*0210*/  LDG.E.128 R20, desc[UR8][R2.64] ;  /* 0x0000000802147981 */ /* 0x000362000c1e1d00 */
[----:B0-----:R-:W-:-:S03]  /*0220*/  IMAD.WIDE.U32 R4, R9, 0x10, R4 ;  /* 0x0000001009047825 */ /* 0x001fc600078e0004 */
        /* <DEDUP_REMOVED lines=9> */
[----:B------:R-:W-:-:S02]  /*02c0*/  CS2R R58, SRZ ;  /* 0x00000000003a7805 */ /* 0x000fc4000001ff00 */
[----:B------:R-:W-:Y:S02]  /*02d0*/  CS2R R56, SRZ ;  /* 0x0000000000387805 */ /* 0x000fe4000001ff00 */
[----:B------:R-:W-:Y:S02]  /*02e0*/  CS2R R54, SRZ ;  /* 0x0000000000367805 */ /* 0x000fe4000001ff00 */
[----:B------:R-:W-:Y:S02]  /*02f0*/  CS2R R52, SRZ ;  /* 0x0000000000347805 */ /* 0x000fe4000001ff00 */
[----:B------:R-:W-:Y:S02]  /*0300*/  CS2R R50, SRZ ;  /* 0x0000000000327805 */ /* 0x000fe4000001ff00 */
[----:B------:R-:W-:Y:S02]  /*0310*/  CS2R R48, SRZ ;  /* 0x0000000000307805 */ /* 0x000fe4000001ff00 */
[----:B------:R-:W-:-:S02]  /*0320*/  CS2R R46, SRZ ;  /* 0x00000000002e7805 */ /* 0x000fc4000001ff00 */
[----:B------:R-:W-:Y:S02]  /*0330*/  CS2R R44, SRZ ;  /* 0x00000000002c7805 */ /* 0x000fe4000001ff00 */
[----:B------:R-:W-:Y:S02]  /*0340*/  CS2R R42, SRZ ;  /* 0x00000000002a7805 */ /* 0x000fe4000001ff00 */
[----:B-1----:R-:W-:-:S07]  /*0350*/  CS2R R40, SRZ ;  /* 0x0000000000287805 */ /* 0x002fce000001ff00 */
.L_x_154:
[----:B------:R-:W0:Y:S02]  /*0360*/  LDCU UR4, c[0x0][0x384] ;  /* 0x00007080ff0477ac */ /* 0x000e240008000800 */
[----:B0-----:R-:W-:-:S06]  /*0370*/  UISETP.GE.AND UP0, UPT, UR6, UR4, UPT ;  /* 0x000000040600728c */ /* 0x001fcc000bf06270 */
[----:B------:R-:W-:-:S13]  /*0380*/  PLOP3.LUT P0, PT, PT, PT, UP0, 0x80, 0x8 ;  /* 0x000000000008781c */ /* 0x000fda0003f0f008 */
[----:B------:R-:W-:Y:S05]  /*0390*/  @P0 EXIT ;  /* 0x000000000000094d */ /* 0x000fea0003800000 */
[----:B------:R-:W0:Y:S01]  /*03a0*/  LDCU.64 UR4, c[0x0][0x3e0] ;  /* 0x00007c00ff0477ac */ /* 0x000e220008000a00 */
[----:B-----5:R-:W-:Y:S02]  /*03b0*/  PRMT R131, R33, 0x7632, R131 ;  /* 0x0000763221837816 */ /* 0x020fe40000000083 */
[----:B------:R-:W-:Y:S01]  /*03c0*/  PRMT R130, R52, 0x7632, R130 ;  /* 0x0000763234827816 */ /* 0x000fe20000000082 */
[----:B------:R-:W-:Y:S01]  /*03d0*/  UPLOP3.LUT UP1, UPT, UPT, UPT, UPT, 0x40, 0x4 ;  /* 0x000000000004789c */ /* 0x000fe20003f2e870 */
[----:B------:R-:W-:Y:S01]  /*03e0*/  PRMT R129, R32, 0x7632, R129 ;  /* 0x0000763220817816 */ /* 0x000fe20000000081 */
[----:B------:R-:W2:Y:S01]  /*03f0*/  LDCU UR7, c[0x0][0x388] ;  /* 0x00007100ff0777ac */ /* 0x000ea20008000800 */
[----:B------:R-:W-:Y:S02]  /*0400*/  PRMT R128, R51, 0x7632, R128 ;  /* 0x0000763233807816 */ /* 0x000fe40000000080 */
[----:B------:R-:W-:Y:S01]  /*0410*/  PRMT R127, R31, 0x7632, R127 ;  /* 0x000076321f7f7816 */ /* 0x000fe2000000007f */
[----:B------:R-:W3:Y:S01]  /*0420*/  LDCU.U8 UR12, c[0x0][0x410] ;  /* 0x00008200ff0c77ac */ /* 0x000ee20008000000 */
[----:B------:R-:W-:-:S02]  /*0430*/  PRMT R126, R50, 0x7632, R126 ;  /* 0x00007632327e7816 */ /* 0x000fc4000000007e */
[----:B------:R-:W-:Y:S01]  /*0440*/  PRMT R0, R30, 0x7632, R0 ;  /* 0x000076321e007816 */ /* 0x000fe20000000000 */
[----:B------:R-:W4:Y:S01]  /*0450*/  LDCU UR13, c[0x0][0x400] ;  /* 0x00008000ff0d77ac */ /* 0x000f220008000800 */
[----:B-1----:R-:W-:Y:S02]  /*0460*/  PRMT R2, R49, 0x7632, R2 ;  /* 0x0000763231027816 */ /* 0x002fe40000000002 */
[----:B------:R-:W-:Y:S01]  /*0470*/  PRMT R3, R29, 0x7632, R3 ;  /* 0x000076321d037816 */ /* 0x000fe20000000003 */
[----:B0-----:R-:W-:Y:S01]  /*0480*/  UISETP.NE.U32.AND UP0, UPT, UR4, URZ, UPT ;  /* 0x000000ff0400728c */ /* 0x001fe2000bf05070 */
[----:B------:R-:W-:Y:S01]  /*0490*/  PRMT R4, R48, 0x7632, R4 ;  /* 0x0000763230047816 */ /* 0x000fe20000000004 */
[----:B------:R-:W0:Y:S01]  /*04a0*/  LDCU.64 UR10, c[0x0][0x3a0] ;  /* 0x00007400ff0a77ac */ /* 0x000e220008000a00 */
[----:B------:R-:W-:Y:S02]  /*04b0*/  PRMT R5, R28, 0x7632, R5 ;  /* 0x000076321c057816 */ /* 0x000fe40000000005 */
[----:B------:R-:W-:Y:S01]  /*04c0*/  PRMT R6, R47, 0x7632, R6 ;  /* 0x000076322f067816 */ /* 0x000fe20000000006 */
[----:B------:R-:W-:Y:S01]  /*04d0*/  UISETP.NE.AND.EX UP0, UPT, UR5, URZ, UPT, UP0 ;  /* 0x000000ff0500728c */ /* 0x000fe2000bf05300 */
[----:B------:R-:W-:Y:S01]  /*04e0*/  PRMT R7, R27, 0x7632, R7 ;  /* 0x000076321b077816 */ /* 0x000fe20000000007 */
[----:B------:R-:W1:Y:S01]  /*04f0*/  LDCU.64 UR14, c[0x0][0x380] ;  /* 0x00007000ff0e77ac */ /* 0x000e620008000a00 */
        /* <DEDUP_REMOVED lines=33> */
[----:B01234-:R-:W-:-:S07]  /*0710*/  PRMT R125, R60, 0x7632, R125 ;  /* 0x000076323c7d7816 */ /* 0x01ffce000000007d */
.L_x_169:
[----:B0-----:R-:W0:Y:S01]  /*0720*/  @UP0 LDCU.64 UR4, c[0x0][0x3e0] ;  /* 0x00007c00ff0407ac */ /* 0x001e220008000a00 */
[----:B------:R-:W1:Y:S01]  /*0730*/  S2R R93, SR_TID.X ;  /* 0x00000000005d7919 */ /* 0x000e620000002100 */
[----:B------:R-:W-:Y:S01]  /*0740*/  PLOP3.LUT P0, PT, PT, PT, UP0, 0x80, 0x8 ;  /* 0x000000000008781c */ /* 0x000fe20003f0f008 */
[----:B------:R-:W2:Y:S01]  /*0750*/  LDC.64 R158, c[0x0][0x390] ;  /* 0x0000e400ff9e7b82 */ /* 0x000ea20000000a00 */
[----:B0-----:R-:W-:-:S06]  /*0760*/  @UP0 UIMAD.WIDE UR4, UR6, 0x2, UR4 ;  /* 0x00000002060408a5 */ /* 0x001fcc000f8e0204 */
[----:B------:R-:W-:Y:S01]  /*0770*/  MOV R88, UR4 ;  /* 0x0000000400587c02 */ /* 0x000fe20008000f00 */
[----:B------:R-:W-:Y:S01]  /*0780*/  UIMAD UR4, UR6, UR7, URZ ;  /* 0x00000007060472a4 */ /* 0x000fe2000f8e02ff */
[----:B------:R-:W-:-:S03]  /*0790*/  MOV R89, UR5 ;  /* 0x0000000500597c02 */ /* 0x000fc60008000f00 */
[----:B------:R-:W-:Y:S02]  /*07a0*/  USHF.R.S32.HI UR5, URZ, 0x1f, UR4 ;  /* 0x0000001fff057899 */ /* 0x000fe40008011404 */
[----:B------:R-:W3:Y:S02]  /*07b0*/  @P0 LDG.E.U16 R88, desc[UR8][R88.64] ;  /* 0x0000000858580981 */ /* 0x000ee4000c1e1500 */
[----:B------:R-:W-:-:S06]  /*07c0*/  ULEA.HI UR5, UR5, UR4, URZ, 0x3 ;  /* 0x0000000405057291 */ /* 0x000fcc000f8f18ff */
[----:B------:R-:W-:-:S04]  /*07d0*/  MOV R92, UR5 ;  /* 0x00000005005c7c02 */ /* 0x000fc80008000f00 */
[----:B-1----:R-:W-:-:S05]  /*07e0*/  LEA.HI.SX32 R92, R92, R93, 0x1d ;  /* 0x0000005d5c5c7211 */ /* 0x002fca00078feaff */
[----:B--2---:R-:W-:-:S06]  /*07f0*/  IMAD.WIDE.U32 R84, R92, 0x10, R158 ;  /* 0x000000105c547825 */ /* 0x004fcc00078e009e */
[----:B------:R-:W5:Y:S01]  /*0800*/  LDG.E.128 R84, desc[UR8][R84.64] ;  /* 0x0000000854547981 */ /* 0x000f62000c1e1d00 */
[----:B------:R-:W-:Y:S01]  /*0810*/  UMOV UR4, 0x3f800000 ;  /* 0x3f80000000047882 */ /* 0x000fe20000000000 */
[----:B---3--:R-:W-:Y:S02]  /*0820*/  @P0 R2UR UR5, R88 ;  /* 0x00000000580502ca */ /* 0x008fe400000e0000 */
[----:B------:R-:W-:-:S04]  /*0830*/  ISETP.NE.U32.AND P0, PT, RZ, UR10, PT ;  /* 0x0000000aff007c0c */ /* 0x000fc8000bf05070 */
[----:B------:R-:W-:-:S07]  /*0840*/  ISETP.NE.AND.EX P0, PT, RZ, UR11, PT, P0 ;  /* 0x0000000bff007c0c */ /* 0x000fce000bf05300 */
[----:B------:R-:W-:-:S06]  /*0850*/  @UP0 USHF.L.U32 UR4, UR5, 0x10, URZ ;  /* 0x0000001005040899 */ /* 0x000fcc00080006ff */
[----:B------:R-:W-:Y:S06]  /*0860*/  @!P0 BRA `(.L_x_155) ;  /* 0x0000000000e08947 */ /* 0x000fec0003800000 */
[----:B------:R-:W0:Y:S02]  /*0870*/  LDC.64 R80, c[0x0][0x3a0] ;  /* 0x0000e800ff507b82 */ /* 0x000e240000000a00 */
[----:B0-----:R-:W-:-:S06]  /*0880*/  IMAD.WIDE.U32 R80, R92, 0x10, R80 ;  /* 0x000000105c507825 */ /* 0x001fcc00078e0050 */
[----:B------:R-:W2:Y:S01]  /*0890*/  LDG.E.128 R80, desc[UR8][R80.64] ;  /* 0x0000000850507981 */ /* 0x000ea2000c1e1d00 */
[----:B-----5:R-:W-:Y:S01]  /*08a0*/  PRMT R88, R84, 0x7632, R88 ;  /* 0x0000763254587816 */ /* 0x020fe20000000058 */
[----:B------:R-:W-:Y:S01]  /*08b0*/  IMAD.U32 R103, R63, 0x10000, RZ ;  /* 0x000100003f677824 */ /* 0x000fe200078e00ff */
[C---:B------:R-:W-:Y:S01]  /*08c0*/  SHF.L.U32 R90, R85.reuse, 0x10, RZ ;  /* 0x00000010555a7819 */ /* 0x040fe200000006ff */
[----:B------:R-:W-:Y:S01]  /*08d0*/  IMAD.U32 R132, R122, 0x10000, RZ ;  /* 0x000100007a847824 */ /* 0x000fe200078e00ff */
[----:B------:R-:W-:Y:S02]  /*08e0*/  SHF.L.U32 R84, R84, 0x10, RZ ;  /* 0x0000001054547819 */ /* 0x000fe400000006ff */
[----:B------:R-:W-:Y:S01]  /*08f0*/  PRMT R89, R85, 0x7632, R89 ;  /* 0x0000763255597816 */ /* 0x000fe20000000059 */
[----:B------:R-:W-:Y:S01]  /*0900*/  FMUL.FTZ R90, R90, UR4 ;  /* 0x000000045a5a7c20 */ /* 0x000fe20008410000 */
[C---:B------:R-:W-:Y:S01]  /*0910*/  PRMT R101, R87.reuse, 0x7632, R101 ;  /* 0x0000763257657816 */ /* 0x040fe20000000065 */
[----:B------:R-:W-:Y:S01]  /*0920*/  FMUL.FTZ R84, R84, UR4 ;  /* 0x0000000454547c20 */ /* 0x000fe20008410000 */
[----:B------:R-:W-:-:S02]  /*0930*/  SHF.L.U32 R96, R87, 0x10, RZ ;  /* 0x0000001057607819 */ /* 0x000fc400000006ff */
[----:B------:R-:W-:Y:S02]  /*0940*/  SHF.L.U32 R91, R61, 0x10, RZ ;  /* 0x000000103d5b7819 */ /* 0x000fe400000006ff */
[----:B------:R-:W-:Y:S01]  /*0950*/  PRMT R94, R86, 0x7632, R94 ;  /* 0x00007632565e7816 */ /* 0x000fe2000000005e */
[----:B------:R-:W-:Y:S01]  /*0960*/  FMUL.FTZ R96, R96, UR4 ;  /* 0x0000000460607c20 */ /* 0x000fe20008410000 */
[----:B------:R-:W-:Y:S02]  /*0970*/  SHF.L.U32 R85, R60, 0x10, RZ ;  /* 0x000000103c557819 */ /* 0x000fe400000006ff */
[----:B------:R-:W-:Y:S02]  /*0980*/  SHF.L.U32 R86, R86, 0x10, RZ ;  /* 0x0000001056567819 */ /* 0x000fe400000006ff */
[----:B------:R-:W-:Y:S02]  /*0990*/  SHF.L.U32 R97, R62, 0x10, RZ ;  /* 0x000000103e617819 */ /* 0x000fe400000006ff */
[----:B------:R-:W-:Y:S01]  /*09a0*/  SHF.L.U32 R89, R89, 0x10, RZ ;  /* 0x0000001059597819 */ /* 0x000fe200000006ff */
[----:B------:R-:W-:Y:S01]  /*09b0*/  FMUL.FTZ R86, R86, UR4 ;  /* 0x0000000456567c20 */ /* 0x000fe20008410000 */
[----:B------:R-:W-:-:S02]  /*09c0*/  SHF.L.U32 R94, R94, 0x10, RZ ;  /* 0x000000105e5e7819 */ /* 0x000fc400000006ff */
[----:B------:R-:W-:Y:S01]  /*09d0*/  SHF.L.U32 R101, R101, 0x10, RZ ;  /* 0x0000001065657819 */ /* 0x000fe200000006ff */
[----:B------:R-:W-:Y:S01]  /*09e0*/  FMUL.FTZ R89, R89, UR4 ;  /* 0x0000000459597c20 */ /* 0x000fe20008410000 */
[----:B------:R-:W-:Y:S01]  /*09f0*/  SHF.L.U32 R88, R88, 0x10, RZ ;  /* 0x0000001058587819 */ /* 0x000fe200000006ff */
[----:B------:R-:W-:Y:S02]  /*0a00*/  FMUL.FTZ R94, R94, UR4 ;  /* 0x000000045e5e7c20 */ /* 0x000fe40008410000 */
[----:B------:R-:W-:Y:S02]  /*0a10*/  FMUL.FTZ R101, R101, UR4 ;  /* 0x0000000465657c20 */ /* 0x000fe40008410000 */
[----:B------:R-:W-:Y:S01]  /*0a20*/  FMUL.FTZ R88, R88, UR4 ;  /* 0x0000000458587c20 */ /* 0x000fe20008410000 */
[----:B--2---:R-:W-:Y:S02]  /*0a30*/  SHF.L.U32 R95, R81, 0x10, RZ ;  /* 0x00000010515f7819 */ /* 0x004fe400000006ff */
[----:B------:R-:W-:-:S02]  /*0a40*/  SHF.L.U32 R87, R80, 0x10, RZ ;  /* 0x0000001050577819 */ /* 0x000fc400000006ff */
[----:B------:R-:W-:Y:S01]  /*0a50*/  SHF.L.U32 R99, R82, 0x10, RZ ;  /* 0x0000001052637819 */ /* 0x000fe200000006ff */
[----:B------:R-:W-:Y:S01]  /*0a60*/  FFMA.FTZ R100, R90, R91, R95 ;  /* 0x0000005b5a647223 */ /* 0x000fe2000001005f */
[----:B------:R-:W-:Y:S01]  /*0a70*/  PRMT R90, R83, 0x7632, R90 ;  /* 0x00007632535a7816 */ /* 0x000fe2000000005a */
[----:B------:R-:W-:Y:S01]  /*0a80*/  FFMA.FTZ R102, R84, R85, R87 ;  /* 0x0000005554667223 */ /* 0x000fe20000010057 */
[----:B------:R-:W-:Y:S01]  /*0a90*/  PRMT R85, R81, 0x7632, R85 ;  /* 0x0000763251557816 */ /* 0x000fe20000000055 */
[----:B------:R-:W-:Y:S01]  /*0aa0*/  FFMA.FTZ R98, R86, R97, R99 ;  /* 0x0000006156627223 */ /* 0x000fe20000010063 */
[----:B------:R-:W-:Y:S02]  /*0ab0*/  PRMT R87, R82, 0x7632, R87 ;  /* 0x0000763252577816 */ /* 0x000fe40000000057 */
[----:B------:R-:W-:Y:S02]  /*0ac0*/  PRMT R84, R80, 0x7632, R84 ;  /* 0x0000763250547816 */ /* 0x000fe40000000054 */
        /* <DEDUP_REMOVED lines=8> */
[----:B------:R-:W-:Y:S01]  /*0b50*/  SHF.L.U32 R87, R87, 0x10, RZ ;  /* 0x0000001057577819 */ /* 0x000fe200000006ff */
[----:B------:R-:W-:Y:S01]  /*0b60*/  FFMA.FTZ R97, R89, R86, R90 ;  /* 0x0000005659617223 */ /* 0x000fe2000001005a */
[----:B------:R-:W-:-:S03]  /*0b70*/  SHF.L.U32 R85, R84, 0x10, RZ ;  /* 0x0000001054557819 */ /* 0x000fc600000006ff */
[----:B------:R-:W-:Y:S01]  /*0b80*/  FFMA.FTZ R99, R94, R99, R87 ;  /* 0x000000635e637223 */ /* 0x000fe20000010057 */
[----:B------:R-:W-:Y:S01]  /*0b90*/  F2FP.BF16.F32.PACK_AB R87, R101, R96 ;  /* 0x000000606557723e */ /* 0x000fe200000010ff */
[----:B------:R-:W-:Y:S01]  /*0ba0*/  FFMA.FTZ R95, R88, R95, R85 ;  /* 0x0000005f585f7223 */ /* 0x000fe20000010055 */
[----:B------:R-:W-:Y:S02]  /*0bb0*/  F2FP.BF16.F32.PACK_AB R85, R97, R100 ;  /* 0x000000646155723e */ /* 0x000fe400000010ff */
[----:B------:R-:W-:Y:S02]  /*0bc0*/  F2FP.BF16.F32.PACK_AB R86, R99, R98 ;  /* 0x000000626356723e */ /* 0x000fe400000010ff */
[----:B------:R-:W-:Y:S01]  /*0bd0*/  F2FP.BF16.F32.PACK_AB R84, R95, R102 ;  /* 0x000000665f54723e */ /* 0x000fe200000010ff */
[----:B------:R-:W-:Y:S06]  /*0be0*/  BRA `(.L_x_156) ;  /* 0x0000000000a07947 */ /* 0x000fec0003800000 */
.L_x_155:
[----:B-----5:R-:W-:Y:S02]  /*0bf0*/  PRMT R88, R84, 0x7632, R88 ;  /* 0x0000763254587816 */ /* 0x020fe40000000058 */
[----:B------:R-:W-:Y:S02]  /*0c00*/  PRMT R91, R86, 0x7632, R91 ;  /* 0x00007632565b7816 */ /* 0x000fe4000000005b */
[----:B------:R-:W-:Y:S02]  /*0c10*/  SHF.L.U32 R84, R84, 0x10, RZ ;  /* 0x0000001054547819 */ /* 0x000fe400000006ff */
[----:B------:R-:W-:Y:S02]  /*0c20*/  SHF.L.U32 R86, R86, 0x10, RZ ;  /* 0x0000001056567819 */ /* 0x000fe400000006ff */
[----:B------:R-:W-:Y:S01]  /*0c30*/  PRMT R89, R85, 0x7632, R89 ;  /* 0x0000763255597816 */ /* 0x000fe20000000059 */
[----:B------:R-:W-:Y:S01]  /*0c40*/  FMUL.FTZ R84, R84, UR4 ;  /* 0x0000000454547c20 */ /* 0x000fe20008410000 */
[----:B------:R-:W-:Y:S01]  /*0c50*/  PRMT R94, R87, 0x7632, R94 ;  /* 0x00007632575e7816 */ /* 0x000fe2000000005e */
[----:B------:R-:W-:Y:S01]  /*0c60*/  FMUL.FTZ R86, R86, UR4 ;  /* 0x0000000456567c20 */ /* 0x000fe20008410000 */
[----:B------:R-:W-:-:S02]  /*0c70*/  SHF.L.U32 R90, R85, 0x10, RZ ;  /* 0x00000010555a7819 */ /* 0x000fc400000006ff */
[----:B------:R-:W-:Y:S02]  /*0c80*/  SHF.L.U32 R85, R60, 0x10, RZ ;  /* 0x000000103c557819 */ /* 0x000fe400000006ff */
[----:B------:R-:W-:Y:S01]  /*0c90*/  SHF.L.U32 R95, R62, 0x10, RZ ;  /* 0x000000103e5f7819 */ /* 0x000fe200000006ff */
[----:B------:R-:W-:Y:S01]  /*0ca0*/  FMUL.FTZ R90, R90, UR4 ;  /* 0x000000045a5a7c20 */ /* 0x000fe20008410000 */
[----:B------:R-:W-:Y:S01]  /*0cb0*/  SHF.L.U32 R96, R87, 0x10, RZ ;  /* 0x0000001057607819 */ /* 0x000fe200000006ff */
[----:B------:R-:W-:Y:S01]  /*0cc0*/  FMUL.FTZ R102, R84, R85 ;  /* 0x0000005554667220 */ /* 0x000fe20000410000 */
[----:B------:R-:W-:Y:S01]  /*0cd0*/  SHF.L.U32 R94, R94, 0x10, RZ ;  /* 0x000000105e5e7819 */ /* 0x000fe200000006ff */
[----:B------:R-:W-:Y:S01]  /*0ce0*/  FMUL.FTZ R98, R86, R95 ;  /* 0x0000005f56627220 */ /* 0x000fe20000410000 */
[----:B------:R-:W-:Y:S01]  /*0cf0*/  SHF.L.U32 R91, R91, 0x10, RZ ;  /* 0x000000105b5b7819 */ /* 0x000fe200000006ff */
[----:B------:R-:W-:Y:S01]  /*0d00*/  FMUL.FTZ R96, R96, UR4 ;  /* 0x0000000460607c20 */ /* 0x000fe20008410000 */
[----:B------:R-:W-:Y:S01]  /*0d10*/  SHF.L.U32 R89, R89, 0x10, RZ ;  /* 0x0000001059597819 */ /* 0x000fe200000006ff */
[----:B------:R-:W-:Y:S01]  /*0d20*/  IMAD.U32 R87, R61, 0x10000, RZ ;  /* 0x000100003d577824 */ /* 0x000fe200078e00ff */
[----:B------:R-:W-:Y:S01]  /*0d30*/  SHF.L.U32 R88, R88, 0x10, RZ ;  /* 0x0000001058587819 */ /* 0x000fe200000006ff */
[----:B------:R-:W-:Y:S01]  /*0d40*/  FMUL.FTZ R94, R94, UR4 ;  /* 0x000000045e5e7c20 */ /* 0x000fe20008410000 */
[----:B------:R-:W-:Y:S01]  /*0d50*/  SHF.L.U32 R97, R63, 0x10, RZ ;  /* 0x000000103f617819 */ /* 0x000fe200000006ff */
[----:B------:R-:W-:Y:S01]  /*0d60*/  FMUL.FTZ R91, R91, UR4 ;  /* 0x000000045b5b7c20 */ /* 0x000fe20008410000 */
[----:B------:R-:W-:Y:S01]  /*0d70*/  SHF.L.U32 R95, R125, 0x10, RZ ;  /* 0x000000107d5f7819 */ /* 0x000fe200000006ff */
[----:B------:R-:W-:Y:S01]  /*0d80*/  FMUL.FTZ R89, R89, UR4 ;  /* 0x0000000459597c20 */ /* 0x000fe20008410000 */
[----:B------:R-:W-:Y:S01]  /*0d90*/  SHF.L.U32 R84, R124, 0x10, RZ ;  /* 0x000000107c547819 */ /* 0x000fe200000006ff */
[----:B------:R-:W-:Y:S01]  /*0da0*/  FMUL.FTZ R88, R88, UR4 ;  /* 0x0000000458587c20 */ /* 0x000fe20008410000 */
        /* <DEDUP_REMOVED lines=12> */
.L_x_156:
[----:B------:R-:W0:Y:S01]  /*0e70*/  LDC.64 R166, c[0x0][0x3a8] ;  /* 0x0000ea00ffa67b82 */ /* 0x000e220000000a00 */
[----:B------:R-:W-:-:S04]  /*0e80*/  VIADD R94, R92, 0x80 ;  /* 0x000000805c5e7836 */ /* 0x000fc80000000000 */
[----:B------:R-:W-:-:S03]  /*0e90*/  IMAD.WIDE.U32 R88, R94, 0x10, R158 ;  /* 0x000000105e587825 */ /* 0x000fc600078e009e */
[----:B------:R-:W1:Y:S01]  /*0ea0*/  @P0 LDC.64 R132, c[0x0][0x3a0] ;  /* 0x0000e800ff840b82 */ /* 0x000e620000000a00 */
[----:B0-----:R-:W-:-:S05]  /*0eb0*/  IMAD.WIDE.U32 R134, R92, 0x10, R166 ;  /* 0x000000105c867825 */ /* 0x001fca00078e00a6 */
[----:B------:R0:W-:Y:S01]  /*0ec0*/  STG.E.128 desc[UR8][R134.64], R84 ;  /* 0x0000005486007986 */ /* 0x0001e2000c101d08 */
[----:B-1----:R-:W-:-:S03]  /*0ed0*/  @P0 IMAD.WIDE.U32 R132, R94, 0x10, R132 ;  /* 0x000000105e840825 */ /* 0x002fc600078e0084 */
[----:B------:R-:W5:Y:S04]  /*0ee0*/  LDG.E.128 R88, desc[UR8][R88.64] ;  /* 0x0000000858587981 */ /* 0x000f68000c1e1d00 */
[----:B------:R0:W5:Y:S01]  /*0ef0*/  @P0 LDG.E.128 R80, desc[UR8][R132.64] ;  /* 0x0000000884500981 */ /* 0x000162000c1e1d00 */
[----:B------:R-:W-:Y:S05]  /*0f00*/  @!P0 BRA `(.L_x_157) ;  /* 0x0000000000d48947 */ /* 0x000fea0003800000 */
[----:B0----5:R-:W-:Y:S01]  /*0f10*/  PRMT R86, R89, 0x7632, R86 ;  /* 0x0000763259567816 */ /* 0x021fe20000000056 */
[----:B------:R-:W-:Y:S01]  /*0f20*/  IMAD.U32 R140, R67, 0x10000, RZ ;  /* 0x00010000438c7824 */ /* 0x000fe200078e00ff */
[C---:B------:R-:W-:Y:S02]  /*0f30*/  PRMT R84, R88.reuse, 0x7632, R84 ;  /* 0x0000763258547816 */ /* 0x040fe40000000054 */
[----:B------:R-:W-:Y:S02]  /*0f40*/  SHF.L.U32 R89, R89, 0x10, RZ ;  /* 0x0000001059597819 */ /* 0x000fe400000006ff */
[----:B------:R-:W-:Y:S02]  /*0f50*/  SHF.L.U32 R88, R88, 0x10, RZ ;  /* 0x0000001058587819 */ /* 0x000fe400000006ff */
[C---:B------:R-:W-:Y:S01]  /*0f60*/  PRMT R103, R90.reuse, 0x7632, R103 ;  /* 0x000076325a677816 */ /* 0x040fe20000000067 */
[----:B------:R-:W-:Y:S01]  /*0f70*/  FMUL.FTZ R89, R89, UR4 ;  /* 0x0000000459597c20 */ /* 0x000fe20008410000 */
[----:B------:R-:W-:Y:S01]  /*0f80*/  SHF.L.U32 R132, R90, 0x10, RZ ;  /* 0x000000105a847819 */ /* 0x000fe200000006ff */
[----:B------:R-:W-:Y:S01]  /*0f90*/  FMUL.FTZ R88, R88, UR4 ;  /* 0x0000000458587c20 */ /* 0x000fe20008410000 */
[----:B------:R-:W-:-:S02]  /*0fa0*/  SHF.L.U32 R134, R91, 0x10, RZ ;  /* 0x000000105b867819 */ /* 0x000fc400000006ff */
[----:B------:R-:W-:Y:S01]  /*0fb0*/  SHF.L.U32 R136, R65, 0x10, RZ ;  /* 0x0000001041887819 */ /* 0x000fe200000006ff */
[----:B------:R-:W-:Y:S01]  /*0fc0*/  FMUL.FTZ R132, R132, UR4 ;  /* 0x0000000484847c20 */ /* 0x000fe20008410000 */
[----:B------:R-:W-:Y:S01]  /*0fd0*/  SHF.L.U32 R90, R81, 0x10, RZ ;  /* 0x00000010515a7819 */ /* 0x000fe200000006ff */
[----:B------:R-:W-:Y:S01]  /*0fe0*/  FMUL.FTZ R135, R134, UR4 ;  /* 0x0000000486877c20 */ /* 0x000fe20008410000 */
[----:B------:R-:W-:Y:S02]  /*0ff0*/  SHF.L.U32 R85, R64, 0x10, RZ ;  /* 0x0000001040557819 */ /* 0x000fe400000006ff */
[----:B------:R-:W-:Y:S01]  /*1000*/  SHF.L.U32 R87, R80, 0x10, RZ ;  /* 0x0000001050577819 */ /* 0x000fe200000006ff */
[----:B------:R-:W-:Y:S01]  /*1010*/  FFMA.FTZ R136, R89, R136, R90 ;  /* 0x0000008859887223 */ /* 0x000fe2000001005a */
[----:B------:R-:W-:Y:S02]  /*1020*/  PRMT R137, R91, 0x7632, R137 ;  /* 0x000076325b897816 */ /* 0x000fe40000000089 */
[----:B------:R-:W-:Y:S01]  /*1030*/  SHF.L.U32 R91, R66, 0x10, RZ ;  /* 0x00000010425b7819 */ /* 0x000fe200000006ff */
[----:B------:R-:W-:Y:S01]  /*1040*/  FFMA.FTZ R138, R88, R85, R87 ;  /* 0x00000055588a7223 */ /* 0x000fe20000010057 */
[----:B------:R-:W-:-:S02]  /*1050*/  SHF.L.U32 R133, R82, 0x10, RZ ;  /* 0x0000001052857819 */ /* 0x000fc400000006ff */
[C---:B------:R-:W-:Y:S02]  /*1060*/  SHF.L.U32 R142, R83.reuse, 0x10, RZ ;  /* 0x00000010538e7819 */ /* 0x040fe400000006ff */
[----:B------:R-:W-:Y:S01]  /*1070*/  PRMT R89, R83, 0x7632, R89 ;  /* 0x0000763253597816 */ /* 0x000fe20000000059 */
[----:B------:R-:W-:Y:S01]  /*1080*/  FFMA.FTZ R134, R132, R91, R133 ;  /* 0x0000005b84867223 */ /* 0x000fe20000010085 */
[----:B------:R-:W-:Y:S01]  /*1090*/  SHF.L.U32 R137, R137, 0x10, RZ ;  /* 0x0000001089897819 */ /* 0x000fe200000006ff */
[----:B------:R-:W-:Y:S01]  /*10a0*/  FFMA.FTZ R132, R135, R140, R142 ;  /* 0x0000008c87847223 */ /* 0x000fe2000001008e */
[----:B------:R-:W-:Y:S02]  /*10b0*/  PRMT R85, R80, 0x7632, R85 ;  /* 0x0000763250557816 */ /* 0x000fe40000000055 */
[----:B------:R-:W-:Y:S01]  /*10c0*/  PRMT R87, R81, 0x7632, R87 ;  /* 0x0000763251577816 */ /* 0x000fe20000000057 */
[----:B------:R-:W-:Y:S01]  /*10d0*/  FMUL.FTZ R137, R137, UR4 ;  /* 0x0000000489897c20 */ /* 0x000fe20008410000 */
[----:B------:R-:W-:-:S02]  /*10e0*/  PRMT R88, R82, 0x7632, R88 ;  /* 0x0000763252587816 */ /* 0x000fc40000000058 */
[----:B------:R-:W-:Y:S01]  /*10f0*/  SHF.L.U32 R84, R84, 0x10, RZ ;  /* 0x0000001054547819 */ /* 0x000fe200000006ff */
[----:B------:R-:W-:Y:S01]  /*1100*/  IMAD.U32 R87, R87, 0x10000, RZ ;  /* 0x0001000057577824 */ /* 0x000fe200078e00ff */
[----:B------:R-:W-:Y:S02]  /*1110*/  SHF.L.U32 R86, R86, 0x10, RZ ;  /* 0x0000001056567819 */ /* 0x000fe400000006ff */
[----:B------:R-:W-:Y:S01]  /*1120*/  SHF.L.U32 R103, R103, 0x10, RZ ;  /* 0x0000001067677819 */ /* 0x000fe200000006ff */
[----:B------:R-:W-:Y:S01]  /*1130*/  FMUL.FTZ R84, R84, UR4 ;  /* 0x0000000454547c20 */ /* 0x000fe20008410000 */
[----:B------:R-:W-:Y:S01]  /*1140*/  SHF.L.U32 R140, R118, 0x10, RZ ;  /* 0x00000010768c7819 */ /* 0x000fe200000006ff */
[----:B------:R-:W-:Y:S01]  /*1150*/  FMUL.FTZ R86, R86, UR4 ;  /* 0x0000000456567c20 */ /* 0x000fe20008410000 */
[----:B------:R-:W-:Y:S01]  /*1160*/  SHF.L.U32 R142, R89, 0x10, RZ ;  /* 0x00000010598e7819 */ /* 0x000fe200000006ff */
[----:B------:R-:W-:Y:S01]  /*1170*/  FMUL.FTZ R103, R103, UR4 ;  /* 0x0000000467677c20 */ /* 0x000fe20008410000 */
[----:B------:R-:W-:-:S02]  /*1180*/  SHF.L.U32 R133, R121, 0x10, RZ ;  /* 0x0000001079857819 */ /* 0x000fc400000006ff */
[----:B------:R-:W-:Y:S01]  /*1190*/  SHF.L.U32 R135, R120, 0x10, RZ ;  /* 0x0000001078877819 */ /* 0x000fe200000006ff */
[----:B------:R-:W-:Y:S01]  /*11a0*/  FFMA.FTZ R139, R137, R140, R142 ;  /* 0x0000008c898b7223 */ /* 0x000fe2000001008e */
[----:B------:R-:W-:Y:S02]  /*11b0*/  SHF.L.U32 R90, R119, 0x10, RZ ;  /* 0x00000010775a7819 */ /* 0x000fe400000006ff */
[----:B------:R-:W-:Y:S01]  /*11c0*/  SHF.L.U32 R85, R85, 0x10, RZ ;  /* 0x0000001055557819 */ /* 0x000fe200000006ff */
[----:B------:R-:W-:Y:S01]  /*11d0*/  FFMA.FTZ R135, R86, R135, R87 ;  /* 0x0000008756877223 */ /* 0x000fe20000010057 */
[----:B------:R-:W-:Y:S02]  /*11e0*/  SHF.L.U32 R88, R88, 0x10, RZ ;  /* 0x0000001058587819 */ /* 0x000fe400000006ff */
[----:B------:R-:W-:Y:S01]  /*11f0*/  F2FP.BF16.F32.PACK_AB R87, R139, R132 ;  /* 0x000000848b57723e */ /* 0x000fe200000010ff */
[----:B------:R-:W-:Y:S01]  /*1200*/  FFMA.FTZ R133, R84, R133, R85 ;  /* 0x0000008554857223 */ /* 0x000fe20000010055 */
[----:B------:R-:W-:Y:S01]  /*1210*/  F2FP.BF16.F32.PACK_AB R85, R135, R136 ;  /* 0x000000888755723e */ /* 0x000fe200000010ff */
[----:B------:R-:W-:-:S03]  /*1220*/  FFMA.FTZ R137, R103, R90, R88 ;  /* 0x0000005a67897223 */ /* 0x000fc60000010058 */
[----:B------:R-:W-:Y:S02]  /*1230*/  F2FP.BF16.F32.PACK_AB R84, R133, R138 ;  /* 0x0000008a8554723e */ /* 0x000fe400000010ff */
[----:B------:R-:W-:Y:S01]  /*1240*/  F2FP.BF16.F32.PACK_AB R86, R137, R134 ;  /* 0x000000868956723e */ /* 0x000fe200000010ff */
[----:B------:R-:W-:Y:S06]  /*1250*/  BRA `(.L_x_158) ;  /* 0x0000000000a07947 */ /* 0x000fec0003800000 */
.L_x_157:
[----:B0----5:R-:W-:Y:S02]  /*1260*/  PRMT R84, R88, 0x7632, R84 ;  /* 0x0000763258547816 */ /* 0x021fe40000000054 */
[----:B------:R-:W-:Y:S02]  /*1270*/  PRMT R87, R90, 0x7632, R87 ;  /* 0x000076325a577816 */ /* 0x000fe40000000057 */
[----:B------:R-:W-:Y:S02]  /*1280*/  SHF.L.U32 R88, R88, 0x10, RZ ;  /* 0x0000001058587819 */ /* 0x000fe400000006ff */
[----:B------:R-:W-:Y:S02]  /*1290*/  SHF.L.U32 R90, R90, 0x10, RZ ;  /* 0x000000105a5a7819 */ /* 0x000fe400000006ff */
[----:B------:R-:W-:Y:S01]  /*12a0*/  SHF.L.U32 R132, R91, 0x10, RZ ;  /* 0x000000105b847819 */ /* 0x000fe200000006ff */
[----:B------:R-:W-:Y:S01]  /*12b0*/  FMUL.FTZ R88, R88, UR4 ;  /* 0x0000000458587c20 */ /* 0x000fe20008410000 */
[----:B------:R-:W-:Y:S01]  /*12c0*/  PRMT R86, R89, 0x7632, R86 ;  /* 0x0000763259567816 */ /* 0x000fe20000000056 */
[----:B------:R-:W-:Y:S01]  /*12d0*/  FMUL.FTZ R90, R90, UR4 ;  /* 0x000000045a5a7c20 */ /* 0x000fe20008410000 */
[----:B------:R-:W-:Y:S01]  /*12e0*/  PRMT R103, R91, 0x7632, R103 ;  /* 0x000076325b677816 */ /* 0x000fe20000000067 */
[----:B------:R-:W-:Y:S01]  /*12f0*/  FMUL.FTZ R132, R132, UR4 ;  /* 0x0000000484847c20 */ /* 0x000fe20008410000 */
[----:B------:R-:W-:-:S02]  /*1300*/  SHF.L.U32 R85, R64, 0x10, RZ ;  /* 0x0000001040557819 */ /* 0x000fc400000006ff */
[----:B------:R-:W-:Y:S02]  /*1310*/  SHF.L.U32 R91, R66, 0x10, RZ ;  /* 0x00000010425b7819 */ /* 0x000fe400000006ff */
[----:B------:R-:W-:Y:S01]  /*1320*/  SHF.L.U32 R133, R67, 0x10, RZ ;  /* 0x0000001043857819 */ /* 0x000fe200000006ff */
[----:B------:R-:W-:Y:S01]  /*1330*/  FMUL.FTZ R138, R88, R85 ;  /* 0x00000055588a7220 */ /* 0x000fe20000410000 */
        /* <DEDUP_REMOVED lines=26> */
.L_x_158:
[----:B------:R-:W0:Y:S01]  /*14e0*/  @P0 LDC.64 R140, c[0x0][0x3a0] ;  /* 0x0000e800ff8c0b82 */ /* 0x000e220000000a00 */
[----:B------:R-:W-:Y:S01]  /*14f0*/  IADD3 R103, PT, PT, R92, 0x100, RZ ;  /* 0x000001005c677810 */ /* 0x000fe20007ffe0ff */
[----:B------:R-:W-:-:S04]  /*1500*/  IMAD.WIDE.U32 R142, R94, 0x10, R166 ;  /* 0x000000105e8e7825 */ /* 0x000fc800078e00a6 */
[C---:B------:R-:W-:Y:S01]  /*1510*/  IMAD.WIDE.U32 R88, R103.reuse, 0x10, R158 ;  /* 0x0000001067587825 */ /* 0x040fe200078e009e */
[----:B------:R1:W-:Y:S05]  /*1520*/  STG.E.128 desc[UR8][R142.64], R84 ;  /* 0x000000548e007986 */ /* 0x0003ea000c101d08 */
[----:B------:R-:W5:Y:S01]  /*1530*/  LDG.E.128 R88, desc[UR8][R88.64] ;  /* 0x0000000858587981 */ /* 0x000f62000c1e1d00 */
[----:B0-----:R-:W-:-:S05]  /*1540*/  @P0 IMAD.WIDE.U32 R140, R103, 0x10, R140 ;  /* 0x00000010678c0825 */ /* 0x001fca00078e008c */
[----:B------:R1:W5:Y:S01]  /*1550*/  @P0 LDG.E.128 R80, desc[UR8][R140.64] ;  /* 0x000000088c500981 */ /* 0x000362000c1e1d00 */
[----:B------:R-:W-:Y:S05]  /*1560*/  @!P0 BRA `(.L_x_159) ;  /* 0x0000000000d48947 */ /* 0x000fea0003800000 */
[----:B-1---5:R-:W-:Y:S01]  /*1570*/  IMAD.U32 R85, R89, 0x10000, RZ ;  /* 0x0001000059557824 */ /* 0x022fe200078e00ff */
[----:B------:R-:W-:Y:S01]  /*1580*/  SHF.L.U32 R84, R88, 0x10, RZ ;  /* 0x0000001058547819 */ /* 0x000fe200000006ff */
[----:B------:R-:W-:Y:S01]  /*1590*/  IMAD.U32 R147, R114, 0x10000, RZ ;  /* 0x0001000072937824 */ /* 0x000fe200078e00ff */
[----:B------:R-:W-:Y:S01]  /*15a0*/  SHF.L.U32 R86, R69, 0x10, RZ ;  /* 0x0000001045567819 */ /* 0x000fe200000006ff */
[----:B------:R-:W-:Y:S01]  /*15b0*/  FMUL.FTZ R85, R85, UR4 ;  /* 0x0000000455557c20 */ /* 0x000fe20008410000 */
[----:B------:R-:W-:Y:S01]  /*15c0*/  SHF.L.U32 R140, R81, 0x10, RZ ;  /* 0x00000010518c7819 */ /* 0x000fe200000006ff */
[----:B------:R-:W-:Y:S01]  /*15d0*/  FMUL.FTZ R84, R84, UR4 ;  /* 0x0000000454547c20 */ /* 0x000fe20008410000 */
[----:B------:R-:W-:Y:S02]  /*15e0*/  SHF.L.U32 R141, R68, 0x10, RZ ;  /* 0x00000010448d7819 */ /* 0x000fe400000006ff */
[----:B------:R-:W-:Y:S01]  /*15f0*/  SHF.L.U32 R87, R80, 0x10, RZ ;  /* 0x0000001050577819 */ /* 0x000fe200000006ff */
[----:B------:R-:W-:Y:S01]  /*1600*/  FFMA.FTZ R143, R85, R86, R140 ;  /* 0x00000056558f7223 */ /* 0x000fe2000001008c */
[----:B------:R-:W-:-:S02]  /*1610*/  PRMT R86, R91, 0x7632, R86 ;  /* 0x000076325b567816 */ /* 0x000fc40000000056 */
[----:B------:R-:W-:Y:S01]  /*1620*/  SHF.L.U32 R91, R91, 0x10, RZ ;  /* 0x000000105b5b7819 */ /* 0x000fe200000006ff */
[--C-:B------:R-:W-:Y:S01]  /*1630*/  FFMA.FTZ R141, R84, R141, R87.reuse ;  /* 0x0000008d548d7223 */ /* 0x100fe20000010057 */
[----:B------:R-:W-:Y:S02]  /*1640*/  SHF.L.U32 R84, R90, 0x10, RZ ;  /* 0x000000105a547819 */ /* 0x000fe400000006ff */
[----:B------:R-:W-:Y:S01]  /*1650*/  PRMT R87, R83, 0x7632, R87 ;  /* 0x0000763253577816 */ /* 0x000fe20000000057 */
[----:B------:R-:W-:Y:S01]  /*1660*/  FMUL.FTZ R91, R91, UR4 ;  /* 0x000000045b5b7c20 */ /* 0x000fe20008410000 */
[----:B------:R-:W-:Y:S01]  /*1670*/  SHF.L.U32 R86, R86, 0x10, RZ ;  /* 0x0000001056567819 */ /* 0x000fe200000006ff */
[----:B------:R-:W-:Y:S01]  /*1680*/  FMUL.FTZ R84, R84, UR4 ;  /* 0x0000000454547c20 */ /* 0x000fe20008410000 */
[----:B------:R-:W-:Y:S02]  /*1690*/  SHF.L.U32 R85, R70, 0x10, RZ ;  /* 0x0000001046557819 */ /* 0x000fe400000006ff */
[----:B------:R-:W-:Y:S01]  /*16a0*/  SHF.L.U32 R145, R82, 0x10, RZ ;  /* 0x0000001052917819 */ /* 0x000fe200000006ff */
[----:B------:R-:W-:Y:S01]  /*16b0*/  FMUL.FTZ R86, R86, UR4 ;  /* 0x0000000456567c20 */ /* 0x000fe20008410000 */
[----:B------:R-:W-:-:S02]  /*16c0*/  SHF.L.U32 R144, R71, 0x10, RZ ;  /* 0x0000001047907819 */ /* 0x000fc400000006ff */
[----:B------:R-:W-:Y:S01]  /*16d0*/  SHF.L.U32 R140, R83, 0x10, RZ ;  /* 0x00000010538c7819 */ /* 0x000fe200000006ff */
[----:B------:R-:W-:Y:S01]  /*16e0*/  FFMA.FTZ R146, R84, R85, R145 ;  /* 0x0000005554927223 */ /* 0x000fe20000010091 */
[----:B------:R-:W-:Y:S02]  /*16f0*/  SHF.L.U32 R87, R87, 0x10, RZ ;  /* 0x0000001057577819 */ /* 0x000fe400000006ff */
[----:B------:R-:W-:Y:S01]  /*1700*/  PRMT R88, R88, 0x7632, R88 ;  /* 0x0000763258587816 */ /* 0x000fe20000000058 */
[----:B------:R-:W-:Y:S01]  /*1710*/  FFMA.FTZ R144, R91, R144, R140 ;  /* 0x000000905b907223 */ /* 0x000fe2000001008c */
[----:B------:R-:W-:Y:S01]  /*1720*/  PRMT R89, R89, 0x7632, R89 ;  /* 0x0000763259597816 */ /* 0x000fe20000000059 */
[----:B------:R-:W-:Y:S01]  /*1730*/  FFMA.FTZ R147, R86, R147, R87 ;  /* 0x0000009356937223 */ /* 0x000fe20000010057 */
[----:B------:R-:W-:Y:S02]  /*1740*/  PRMT R90, R90, 0x7632, R90 ;  /* 0x000076325a5a7816 */ /* 0x000fe4000000005a */
[----:B------:R-:W-:-:S02]  /*1750*/  PRMT R84, R80, 0x7632, R84 ;  /* 0x0000763250547816 */ /* 0x000fc40000000054 */
[----:B------:R-:W-:Y:S02]  /*1760*/  PRMT R86, R81, 0x7632, R86 ;  /* 0x0000763251567816 */ /* 0x000fe40000000056 */
[----:B------:R-:W-:Y:S02]  /*1770*/  PRMT R91, R82, 0x7632, R91 ;  /* 0x00007632525b7816 */ /* 0x000fe4000000005b */
[----:B------:R-:W-:Y:S02]  /*1780*/  SHF.L.U32 R88, R88, 0x10, RZ ;  /* 0x0000001058587819 */ /* 0x000fe400000006ff */
        /* <DEDUP_REMOVED lines=19> */
.L_x_159:
[C---:B-1---5:R-:W-:Y:S02]  /*18c0*/  SHF.L.U32 R85, R90.reuse, 0x10, RZ ;  /* 0x000000105a557819 */ /* 0x062fe400000006ff */
[----:B------:R-:W-:Y:S02]  /*18d0*/  PRMT R140, R90, 0x7632, R140 ;  /* 0x000076325a8c7816 */ /* 0x000fe4000000008c */
[----:B------:R-:W-:Y:S01]  /*18e0*/  PRMT R142, R91, 0x7632, R142 ;  /* 0x000076325b8e7816 */ /* 0x000fe2000000008e */
[----:B------:R-:W-:Y:S01]  /*18f0*/  FMUL.FTZ R85, R85, UR4 ;  /* 0x0000000455557c20 */ /* 0x000fe20008410000 */
[C---:B------:R-:W-:Y:S01]  /*1900*/  PRMT R84, R88.reuse, 0x7632, R84 ;  /* 0x0000763258547816 */ /* 0x040fe20000000054 */
[----:B------:R-:W-:Y:S01]  /*1910*/  IMAD.U32 R88, R88, 0x10000, RZ ;  /* 0x0001000058587824 */ /* 0x000fe200078e00ff */
[C---:B------:R-:W-:Y:S01]  /*1920*/  PRMT R86, R89.reuse, 0x7632, R86 ;  /* 0x0000763259567816 */ /* 0x040fe20000000056 */
[----:B------:R-:W-:Y:S01]  /*1930*/  IMAD.U32 R142, R142, 0x10000, RZ ;  /* 0x000100008e8e7824 */ /* 0x000fe200078e00ff */
[----:B------:R-:W-:Y:S01]  /*1940*/  SHF.L.U32 R146, R70, 0x10, RZ ;  /* 0x0000001046927819 */ /* 0x000fe200000006ff */
[----:B------:R-:W-:Y:S01]  /*1950*/  FMUL.FTZ R88, R88, UR4 ;  /* 0x0000000458587c20 */ /* 0x000fe20008410000 */
[----:B------:R-:W-:Y:S01]  /*1960*/  SHF.L.U32 R140, R140, 0x10, RZ ;  /* 0x000000108c8c7819 */ /* 0x000fe200000006ff */
[----:B------:R-:W-:Y:S01]  /*1970*/  FMUL.FTZ R142, R142, UR4 ;  /* 0x000000048e8e7c20 */ /* 0x000fe20008410000 */
[----:B------:R-:W-:Y:S01]  /*1980*/  SHF.L.U32 R89, R89, 0x10, RZ ;  /* 0x0000001059597819 */ /* 0x000fe200000006ff */
[----:B------:R-:W-:Y:S01]  /*1990*/  FMUL.FTZ R146, R85, R146 ;  /* 0x0000009255927220 */ /* 0x000fe20000410000 */
        /* <DEDUP_REMOVED lines=14> */
[----:B------:R-:W-:Y:S01]  /*1a80*/  SHF.L.U32 R144, R71, 0x10, RZ ;  /* 0x0000001047907819 */ /* 0x000fe200000006ff */
[----:B------:R-:W-:Y:S01]  /*1a90*/  FMUL.FTZ R141, R88, R141 ;  /* 0x0000008d588d7220 */ /* 0x000fe20000410000 */
[----:B------:R-:W-:Y:S01]  /*1aa0*/  SHF.L.U32 R85, R117, 0x10, RZ ;  /* 0x0000001075557819 */ /* 0x000fe200000006ff */
[----:B------:R-:W-:Y:S01]  /*1ab0*/  FMUL.FTZ R143, R89, R90 ;  /* 0x0000005a598f7220 */ /* 0x000fe20000410000 */
[----:B------:R-:W-:Y:S01]  /*1ac0*/  SHF.L.U32 R87, R116, 0x10, RZ ;  /* 0x0000001074577819 */ /* 0x000fe200000006ff */
[----:B------:R-:W-:-:S02]  /*1ad0*/  FMUL.FTZ R144, R91, R144 ;  /* 0x000000905b907220 */ /* 0x000fc40000410000 */
[----:B------:R-:W-:Y:S02]  /*1ae0*/  FMUL.FTZ R140, R84, R85 ;  /* 0x00000055548c7220 */ /* 0x000fe40000410000 */
[----:B------:R-:W-:Y:S01]  /*1af0*/  FMUL.FTZ R142, R86, R87 ;  /* 0x00000057568e7220 */ /* 0x000fe20000410000 */
[----:B------:R-:W-:Y:S02]  /*1b00*/  F2FP.BF16.F32.PACK_AB R87, R147, R144 ;  /* 0x000000909357723e */ /* 0x000fe400000010ff */
[----:B------:R-:W-:Y:S02]  /*1b10*/  F2FP.BF16.F32.PACK_AB R86, R145, R146 ;  /* 0x000000929156723e */ /* 0x000fe400000010ff */
[----:B------:R-:W-:Y:S02]  /*1b20*/  F2FP.BF16.F32.PACK_AB R85, R142, R143 ;  /* 0x0000008f8e55723e */ /* 0x000fe400000010ff */
[----:B------:R-:W-:-:S07]  /*1b30*/  F2FP.BF16.F32.PACK_AB R84, R140, R141 ;  /* 0x0000008d8c54723e */ /* 0x000fce00000010ff */
.L_x_160:
[----:B------:R-:W0:Y:S01]  /*1b40*/  @P0 LDC.64 R88, c[0x0][0x3a0] ;  /* 0x0000e800ff580b82 */ /* 0x000e220000000a00 */
[----:B------:R-:W-:Y:S01]  /*1b50*/  IADD3 R148, PT, PT, R92, 0x180, RZ ;  /* 0x000001805c947810 */ /* 0x000fe20007ffe0ff */
[----:B------:R-:W-:-:S05]  /*1b60*/  IMAD.WIDE.U32 R150, R103, 0x10, R166 ;  /* 0x0000001067967825 */ /* 0x000fca00078e00a6 */
[----:B------:R1:W-:Y:S01]  /*1b70*/  STG.E.128 desc[UR8][R150.64], R84 ;  /* 0x0000005496007986 */ /* 0x0003e2000c101d08 */
[----:B0-----:R-:W-:-:S04]  /*1b80*/  @P0 IMAD.WIDE.U32 R152, R148, 0x10, R88 ;  /* 0x0000001094980825 */ /* 0x001fc800078e0058 */
[----:B------:R-:W-:Y:S01]  /*1b90*/  IMAD.WIDE.U32 R88, R148, 0x10, R158 ;  /* 0x0000001094587825 */ /* 0x000fe200078e009e */
[----:B------:R1:W5:Y:S05]  /*1ba0*/  @P0 LDG.E.128 R80, desc[UR8][R152.64] ;  /* 0x0000000898500981 */ /* 0x00036a000c1e1d00 */
[----:B------:R-:W5:Y:S01]  /*1bb0*/  LDG.E.128 R88, desc[UR8][R88.64] ;  /* 0x0000000858587981 */ /* 0x000f62000c1e1d00 */
[----:B------:R-:W-:Y:S05]  /*1bc0*/  @!P0 BRA `(.L_x_161) ;  /* 0x0000000000d48947 */ /* 0x000fea0003800000 */
[----:B-1---5:R-:W-:Y:S02]  /*1bd0*/  PRMT R84, R88, 0x7632, R84 ;  /* 0x0000763258547816 */ /* 0x022fe40000000054 */
[----:B------:R-:W-:Y:S02]  /*1be0*/  SHF.L.U32 R154, R73, 0x10, RZ ;  /* 0x00000010499a7819 */ /* 0x000fe400000006ff */
[----:B------:R-:W-:Y:S02]  /*1bf0*/  SHF.L.U32 R85, R84, 0x10, RZ ;  /* 0x0000001054557819 */ /* 0x000fe400000006ff */
[----:B------:R-:W-:Y:S02]  /*1c00*/  PRMT R84, R80, 0x7632, R84 ;  /* 0x0000763250547816 */ /* 0x000fe40000000054 */
[----:B------:R-:W-:Y:S01]  /*1c10*/  SHF.L.U32 R87, R82, 0x10, RZ ;  /* 0x0000001052577819 */ /* 0x000fe200000006ff */
[----:B------:R-:W-:Y:S01]  /*1c20*/  FMUL.FTZ R85, R85, UR4 ;  /* 0x0000000455557c20 */ /* 0x000fe20008410000 */
[----:B------:R-:W-:-:S02]  /*1c30*/  SHF.L.U32 R86, R84, 0x10, RZ ;  /* 0x0000001054567819 */ /* 0x000fc400000006ff */
[----:B------:R-:W-:Y:S02]  /*1c40*/  SHF.L.U32 R84, R113, 0x10, RZ ;  /* 0x0000001071547819 */ /* 0x000fe400000006ff */
[----:B------:R-:W-:Y:S02]  /*1c50*/  SHF.L.U32 R88, R88, 0x10, RZ ;  /* 0x0000001058587819 */ /* 0x000fe400000006ff */
[----:B------:R-:W-:Y:S01]  /*1c60*/  SHF.L.U32 R152, R75, 0x10, RZ ;  /* 0x000000104b987819 */ /* 0x000fe200000006ff */
[----:B------:R-:W-:Y:S01]  /*1c70*/  FFMA.FTZ R155, R85, R84, R86 ;  /* 0x00000054559b7223 */ /* 0x000fe20000010056 */
[C---:B------:R-:W-:Y:S01]  /*1c80*/  PRMT R84, R89.reuse, 0x7632, R84 ;  /* 0x0000763259547816 */ /* 0x040fe20000000054 */
[----:B------:R-:W-:Y:S01]  /*1c90*/  FMUL.FTZ R88, R88, UR4 ;  /* 0x0000000458587c20 */ /* 0x000fe20008410000 */
[----:B------:R-:W-:Y:S02]  /*1ca0*/  SHF.L.U32 R89, R89, 0x10, RZ ;  /* 0x0000001059597819 */ /* 0x000fe400000006ff */
[----:B------:R-:W-:-:S02]  /*1cb0*/  SHF.L.U32 R85, R84, 0x10, RZ ;  /* 0x0000001054557819 */ /* 0x000fc400000006ff */
[----:B------:R-:W-:Y:S01]  /*1cc0*/  PRMT R84, R81, 0x7632, R84 ;  /* 0x0000763251547816 */ /* 0x000fe20000000054 */
[----:B------:R-:W-:Y:S02]  /*1cd0*/  FMUL.FTZ R89, R89, UR4 ;  /* 0x0000000459597c20 */ /* 0x000fe40008410000 */
[----:B------:R-:W-:Y:S01]  /*1ce0*/  FMUL.FTZ R85, R85, UR4 ;  /* 0x0000000455557c20 */ /* 0x000fe20008410000 */
[----:B------:R-:W-:Y:S01]  /*1cf0*/  SHF.L.U32 R86, R84, 0x10, RZ ;  /* 0x0000001054567819 */ /* 0x000fe200000006ff */
[----:B------:R-:W-:-:S04]  /*1d00*/  IMAD.U32 R84, R112, 0x10000, RZ ;  /* 0x0001000070547824 */ /* 0x000fc800078e00ff */
[----:B------:R-:W-:Y:S01]  /*1d10*/  FFMA.FTZ R153, R85, R84, R86 ;  /* 0x0000005455997223 */ /* 0x000fe20000010056 */
[C---:B------:R-:W-:Y:S02]  /*1d20*/  PRMT R84, R90.reuse, 0x7632, R84 ;  /* 0x000076325a547816 */ /* 0x040fe40000000054 */
[----:B------:R-:W-:Y:S02]  /*1d30*/  SHF.L.U32 R90, R90, 0x10, RZ ;  /* 0x000000105a5a7819 */ /* 0x000fe400000006ff */
[----:B------:R-:W-:Y:S02]  /*1d40*/  SHF.L.U32 R85, R84, 0x10, RZ ;  /* 0x0000001054557819 */ /* 0x000fe400000006ff */
[----:B------:R-:W-:Y:S01]  /*1d50*/  PRMT R84, R82, 0x7632, R84 ;  /* 0x0000763252547816 */ /* 0x000fe20000000054 */
[----:B------:R-:W-:Y:S02]  /*1d60*/  FMUL.FTZ R90, R90, UR4 ;  /* 0x000000045a5a7c20 */ /* 0x000fe40008410000 */
[----:B------:R-:W-:Y:S01]  /*1d70*/  FMUL.FTZ R85, R85, UR4 ;  /* 0x0000000455557c20 */ /* 0x000fe20008410000 */
[----:B------:R-:W-:-:S02]  /*1d80*/  SHF.L.U32 R86, R84, 0x10, RZ ;  /* 0x0000001054567819 */ /* 0x000fc400000006ff */
[----:B------:R-:W-:-:S05]  /*1d90*/  SHF.L.U32 R84, R111, 0x10, RZ ;  /* 0x000000106f547819 */ /* 0x000fca00000006ff */
        /* <DEDUP_REMOVED lines=10> */
[----:B------:R-:W-:Y:S01]  /*1e40*/  SHF.L.U32 R84, R81, 0x10, RZ ;  /* 0x0000001051547819 */ /* 0x000fe200000006ff */
[----:B------:R-:W-:-:S04]  /*1e50*/  IMAD.U32 R85, R74, 0x10000, RZ ;  /* 0x000100004a557824 */ /* 0x000fc800078e00ff */
[----:B------:R-:W-:Y:S01]  /*1e60*/  FFMA.FTZ R154, R89, R154, R84 ;  /* 0x0000009a599a7223 */ /* 0x000fe20000010054 */
[----:B------:R-:W-:Y:S01]  /*1e70*/  FFMA.FTZ R150, R90, R85, R87 ;  /* 0x000000555a967223 */ /* 0x000fe20000010057 */
[----:B------:R-:W-:Y:S02]  /*1e80*/  SHF.L.U32 R84, R83, 0x10, RZ ;  /* 0x0000001053547819 */ /* 0x000fe400000006ff */
[----:B------:R-:W-:Y:S02]  /*1e90*/  SHF.L.U32 R85, R72, 0x10, RZ ;  /* 0x0000001048557819 */ /* 0x000fe400000006ff */
[----:B------:R-:W-:Y:S01]  /*1ea0*/  SHF.L.U32 R87, R80, 0x10, RZ ;  /* 0x0000001050577819 */ /* 0x000fe200000006ff */
[----:B------:R-:W-:Y:S01]  /*1eb0*/  FFMA.FTZ R152, R91, R152, R84 ;  /* 0x000000985b987223 */ /* 0x000fe20000010054 */
[----:B------:R-:W-:-:S03]  /*1ec0*/  F2FP.BF16.F32.PACK_AB R86, R151, R150 ;  /* 0x000000969756723e */ /* 0x000fc600000010ff */
[----:B------:R-:W-:Y:S01]  /*1ed0*/  FFMA.FTZ R156, R88, R85, R87 ;  /* 0x00000055589c7223 */ /* 0x000fe20000010057 */
[----:B------:R-:W-:Y:S02]  /*1ee0*/  F2FP.BF16.F32.PACK_AB R87, R149, R152 ;  /* 0x000000989557723e */ /* 0x000fe400000010ff */
[----:B------:R-:W-:Y:S02]  /*1ef0*/  F2FP.BF16.F32.PACK_AB R85, R153, R154 ;  /* 0x0000009a9955723e */ /* 0x000fe400000010ff */
[----:B------:R-:W-:Y:S01]  /*1f00*/  F2FP.BF16.F32.PACK_AB R84, R155, R156 ;  /* 0x0000009c9b54723e */ /* 0x000fe200000010ff */
[----:B------:R-:W-:Y:S06]  /*1f10*/  BRA `(.L_x_162) ;  /* 0x0000000000a07947 */ /* 0x000fec0003800000 */
.L_x_161:
[----:B-1---5:R-:W-:Y:S01]  /*1f20*/  SHF.L.U32 R85, R89, 0x10, RZ ;  /* 0x0000001059557819 */ /* 0x022fe200000006ff */
[----:B------:R-:W-:Y:S01]  /*1f30*/  IMAD.U32 R87, R73, 0x10000, RZ ;  /* 0x0001000049577824 */ /* 0x000fe200078e00ff */
[C---:B------:R-:W-:Y:S02]  /*1f40*/  SHF.L.U32 R84, R88.reuse, 0x10, RZ ;  /* 0x0000001058547819 */ /* 0x040fe400000006ff */
[----:B------:R-:W-:Y:S01]  /*1f50*/  PRMT R88, R88, 0x7632, R88 ;  /* 0x0000763258587816 */ /* 0x000fe20000000058 */
[----:B------:R-:W-:Y:S01]  /*1f60*/  FMUL.FTZ R154, R85, UR4 ;  /* 0x00000004559a7c20 */ /* 0x000fe20008410000 */
[----:B------:R-:W-:Y:S01]  /*1f70*/  SHF.L.U32 R85, R72, 0x10, RZ ;  /* 0x0000001048557819 */ /* 0x000fe200000006ff */
[----:B------:R-:W-:Y:S01]  /*1f80*/  FMUL.FTZ R84, R84, UR4 ;  /* 0x0000000454547c20 */ /* 0x000fe20008410000 */
[----:B------:R-:W-:Y:S01]  /*1f90*/  PRMT R89, R89, 0x7632, R89 ;  /* 0x0000763259597816 */ /* 0x000fe20000000059 */
[----:B------:R-:W-:Y:S01]  /*1fa0*/  FMUL.FTZ R154, R154, R87 ;  /* 0x000000579a9a7220 */ /* 0x000fe20000410000 */
[----:B------:R-:W-:Y:S01]  /*1fb0*/  SHF.L.U32 R88, R88, 0x10, RZ ;  /* 0x0000001058587819 */ /* 0x000fe200000006ff */
[----:B------:R-:W-:Y:S01]  /*1fc0*/  FMUL.FTZ R156, R84, R85 ;  /* 0x00000055549c7220 */ /* 0x000fe20000410000 */
[----:B------:R-:W-:-:S02]  /*1fd0*/  SHF.L.U32 R85, R91, 0x10, RZ ;  /* 0x000000105b557819 */ /* 0x000fc400000006ff */
[----:B------:R-:W-:Y:S01]  /*1fe0*/  SHF.L.U32 R84, R90, 0x10, RZ ;  /* 0x000000105a547819 */ /* 0x000fe200000006ff */
[----:B------:R-:W-:Y:S01]  /*1ff0*/  FMUL.FTZ R88, R88, UR4 ;  /* 0x0000000458587c20 */ /* 0x000fe20008410000 */
[----:B------:R-:W-:Y:S01]  /*2000*/  PRMT R91, R91, 0x7632, R91 ;  /* 0x000076325b5b7816 */ /* 0x000fe2000000005b */
[----:B------:R-:W-:Y:S01]  /*2010*/  FMUL.FTZ R152, R85, UR4 ;  /* 0x0000000455987c20 */ /* 0x000fe20008410000 */
[----:B------:R-:W-:Y:S01]  /*2020*/  SHF.L.U32 R85, R74, 0x10, RZ ;  /* 0x000000104a557819 */ /* 0x000fe200000006ff */
[----:B------:R-:W-:Y:S01]  /*2030*/  FMUL.FTZ R84, R84, UR4 ;  /* 0x0000000454547c20 */ /* 0x000fe20008410000 */
[----:B------:R-:W-:Y:S02]  /*2040*/  SHF.L.U32 R91, R91, 0x10, RZ ;  /* 0x000000105b5b7819 */ /* 0x000fe400000006ff */
[----:B------:R-:W-:Y:S01]  /*2050*/  PRMT R90, R90, 0x7632, R90 ;  /* 0x000076325a5a7816 */ /* 0x000fe2000000005a */
[----:B------:R-:W-:Y:S01]  /*2060*/  FMUL.FTZ R150, R84, R85 ;  /* 0x0000005554967220 */ /* 0x000fe20000410000 */
[----:B------:R-:W-:Y:S01]  /*2070*/  SHF.L.U32 R84, R110, 0x10, RZ ;  /* 0x000000106e547819 */ /* 0x000fe200000006ff */
[----:B------:R-:W-:Y:S01]  /*2080*/  FMUL.FTZ R91, R91, UR4 ;  /* 0x000000045b5b7c20 */ /* 0x000fe20008410000 */
[----:B------:R-:W-:-:S02]  /*2090*/  SHF.L.U32 R90, R90, 0x10, RZ ;  /* 0x000000105a5a7819 */ /* 0x000fc400000006ff */
[----:B------:R-:W-:Y:S01]  /*20a0*/  SHF.L.U32 R89, R89, 0x10, RZ ;  /* 0x0000001059597819 */ /* 0x000fe200000006ff */
[----:B------:R-:W-:Y:S01]  /*20b0*/  FMUL.FTZ R149, R91, R84 ;  /* 0x000000545b957220 */ /* 0x000fe20000410000 */
[----:B------:R-:W-:Y:S01]  /*20c0*/  SHF.L.U32 R87, R75, 0x10, RZ ;  /* 0x000000104b577819 */ /* 0x000fe200000006ff */
[----:B------:R-:W-:Y:S01]  /*20d0*/  FMUL.FTZ R90, R90, UR4 ;  /* 0x000000045a5a7c20 */ /* 0x000fe20008410000 */
[----:B------:R-:W-:Y:S01]  /*20e0*/  SHF.L.U32 R151, R111, 0x10, RZ ;  /* 0x000000106f977819 */ /* 0x000fe200000006ff */
[----:B------:R-:W-:Y:S01]  /*20f0*/  FMUL.FTZ R89, R89, UR4 ;  /* 0x0000000459597c20 */ /* 0x000fe20008410000 */
[----:B------:R-:W-:Y:S01]  /*2100*/  SHF.L.U32 R155, R113, 0x10, RZ ;  /* 0x00000010719b7819 */ /* 0x000fe200000006ff */
[----:B------:R-:W-:Y:S02]  /*2110*/  IMAD.U32 R84, R112, 0x10000, RZ ;  /* 0x0001000070547824 */ /* 0x000fe400078e00ff */
        /* <DEDUP_REMOVED lines=8> */
.L_x_162:
        /* <DEDUP_REMOVED lines=16> */
[----:B------:R-:W-:Y:S01]  /*22a0*/  SHF.L.U32 R163, R76, 0x10, RZ ;  /* 0x000000104ca37819 */ /* 0x000fe200000006ff */
[----:B------:R-:W-:Y:S01]  /*22b0*/  FMUL.FTZ R88, R88, UR4 ;  /* 0x0000000458587c20 */ /* 0x000fe20008410000 */
[----:B------:R-:W-:Y:S01]  /*22c0*/  SHF.L.U32 R161, R77, 0x10, RZ ;  /* 0x000000104da17819 */ /* 0x000fe200000006ff */
[----:B------:R-:W-:Y:S01]  /*22d0*/  FFMA.FTZ R158, R85, R158, R84 ;  /* 0x0000009e559e7223 */ /* 0x000fe20000010054 */
[----:B------:R-:W-:Y:S02]  /*22e0*/  SHF.L.U32 R85, R80, 0x10, RZ ;  /* 0x0000001050557819 */ /* 0x000fe400000006ff */
[C---:B------:R-:W-:Y:S02]  /*22f0*/  SHF.L.U32 R84, R89.reuse, 0x10, RZ ;  /* 0x0000001059547819 */ /* 0x040fe400000006ff */
[----:B------:R-:W-:Y:S01]  /*2300*/  PRMT R89, R89, 0x7632, R89 ;  /* 0x0000763259597816 */ /* 0x000fe20000000059 */
[----:B------:R-:W-:Y:S01]  /*2310*/  FFMA.FTZ R163, R88, R163, R85 ;  /* 0x000000a358a37223 */ /* 0x000fe20000010055 */
[----:B------:R-:W-:-:S02]  /*2320*/  IMAD.U32 R85, R81, 0x10000, RZ ;  /* 0x0001000051557824 */ /* 0x000fc400078e00ff */
[----:B------:R-:W-:Y:S01]  /*2330*/  FMUL.FTZ R84, R84, UR4 ;  /* 0x0000000454547c20 */ /* 0x000fe20008410000 */
[----:B------:R-:W-:Y:S02]  /*2340*/  SHF.L.U32 R89, R89, 0x10, RZ ;  /* 0x0000001059597819 */ /* 0x000fe400000006ff */
[----:B------:R-:W-:Y:S01]  /*2350*/  SHF.L.U32 R164, R108, 0x10, RZ ;  /* 0x000000106ca47819 */ /* 0x000fe200000006ff */
[----:B------:R-:W-:Y:S01]  /*2360*/  FFMA.FTZ R161, R84, R161, R85 ;  /* 0x000000a154a17223 */ /* 0x000fe20000010055 */
[----:B------:R-:W-:Y:S01]  /*2370*/  PRMT R84, R81, 0x7632, R84 ;  /* 0x0000763251547816 */ /* 0x000fe20000000054 */
[----:B------:R-:W-:Y:S01]  /*2380*/  FMUL.FTZ R89, R89, UR4 ;  /* 0x0000000459597c20 */ /* 0x000fe20008410000 */
[----:B------:R-:W-:Y:S02]  /*2390*/  SHF.L.U32 R85, R82, 0x10, RZ ;  /* 0x0000001052557819 */ /* 0x000fe400000006ff */
[----:B------:R-:W-:Y:S02]  /*23a0*/  SHF.L.U32 R84, R84, 0x10, RZ ;  /* 0x0000001054547819 */ /* 0x000fe400000006ff */
[----:B------:R-:W-:-:S02]  /*23b0*/  SHF.L.U32 R165, R79, 0x10, RZ ;  /* 0x000000104fa57819 */ /* 0x000fc400000006ff */
[----:B------:R-:W-:Y:S01]  /*23c0*/  SHF.L.U32 R88, R106, 0x10, RZ ;  /* 0x000000106a587819 */ /* 0x000fe200000006ff */
[----:B------:R-:W-:Y:S01]  /*23d0*/  FFMA.FTZ R164, R89, R164, R84 ;  /* 0x000000a459a47223 */ /* 0x000fe20000010054 */
[----:B------:R-:W-:Y:S02]  /*23e0*/  SHF.L.U32 R84, R90, 0x10, RZ ;  /* 0x000000105a547819 */ /* 0x000fe400000006ff */
[----:B------:R-:W-:Y:S02]  /*23f0*/  SHF.L.U32 R89, R78, 0x10, RZ ;  /* 0x000000104e597819 */ /* 0x000fe400000006ff */
[----:B------:R-:W-:Y:S01]  /*2400*/  PRMT R90, R90, 0x7632, R90 ;  /* 0x000076325a5a7816 */ /* 0x000fe2000000005a */
[----:B------:R-:W-:-:S03]  /*2410*/  FMUL.FTZ R84, R84, UR4 ;  /* 0x0000000454547c20 */ /* 0x000fc60008410000 */
[----:B------:R-:W-:Y:S01]  /*2420*/  SHF.L.U32 R90, R90, 0x10, RZ ;  /* 0x000000105a5a7819 */ /* 0x000fe200000006ff */
[----:B------:R-:W-:Y:S01]  /*2430*/  FFMA.FTZ R89, R84, R89, R85 ;  /* 0x0000005954597223 */ /* 0x000fe20000010055 */
[----:B------:R-:W-:Y:S02]  /*2440*/  PRMT R84, R82, 0x7632, R84 ;  /* 0x0000763252547816 */ /* 0x000fe40000000054 */
[----:B------:R-:W-:Y:S01]  /*2450*/  SHF.L.U32 R85, R107, 0x10, RZ ;  /* 0x000000106b557819 */ /* 0x000fe200000006ff */
[----:B------:R-:W-:Y:S01]  /*2460*/  FMUL.FTZ R90, R90, UR4 ;  /* 0x000000045a5a7c20 */ /* 0x000fe20008410000 */
[----:B------:R-:W-:Y:S02]  /*2470*/  SHF.L.U32 R87, R84, 0x10, RZ ;  /* 0x0000001054577819 */ /* 0x000fe400000006ff */
[C---:B------:R-:W-:Y:S02]  /*2480*/  SHF.L.U32 R84, R91.reuse, 0x10, RZ ;  /* 0x000000105b547819 */ /* 0x040fe400000006ff */
[----:B------:R-:W-:Y:S01]  /*2490*/  PRMT R91, R91, 0x7632, R91 ;  /* 0x000076325b5b7816 */ /* 0x000fe2000000005b */
[----:B------:R-:W-:Y:S01]  /*24a0*/  FFMA.FTZ R90, R90, R85, R87 ;  /* 0x000000555a5a7223 */ /* 0x000fe20000010057 */
[----:B------:R-:W-:-:S02]  /*24b0*/  IMAD.U32 R85, R83, 0x10000, RZ ;  /* 0x0001000053557824 */ /* 0x000fc400078e00ff */
[----:B------:R-:W-:Y:S01]  /*24c0*/  FMUL.FTZ R84, R84, UR4 ;  /* 0x0000000454547c20 */ /* 0x000fe20008410000 */
[----:B------:R-:W-:Y:S02]  /*24d0*/  SHF.L.U32 R91, R91, 0x10, RZ ;  /* 0x000000105b5b7819 */ /* 0x000fe400000006ff */
[----:B------:R-:W-:Y:S01]  /*24e0*/  F2FP.BF16.F32.PACK_AB R86, R90, R89 ;  /* 0x000000595a56723e */ /* 0x000fe200000010ff */
[----:B------:R-:W-:Y:S01]  /*24f0*/  FFMA.FTZ R165, R84, R165, R85 ;  /* 0x000000a554a57223 */ /* 0x000fe20000010055 */
[----:B------:R-:W-:Y:S01]  /*2500*/  PRMT R84, R83, 0x7632, R84 ;  /* 0x0000763253547816 */ /* 0x000fe20000000054 */
[----:B------:R-:W-:Y:S01]  /*2510*/  FMUL.FTZ R91, R91, UR4 ;  /* 0x000000045b5b7c20 */ /* 0x000fe20008410000 */
[----:B------:R-:W-:Y:S02]  /*2520*/  F2FP.BF16.F32.PACK_AB R85, R164, R161 ;  /* 0x000000a1a455723e */ /* 0x000fe400000010ff */
[----:B------:R-:W-:-:S05]  /*2530*/  SHF.L.U32 R84, R84, 0x10, RZ ;  /* 0x0000001054547819 */ /* 0x000fca00000006ff */
[----:B------:R-:W-:Y:S01]  /*2540*/  FFMA.FTZ R88, R91, R88, R84 ;  /* 0x000000585b587223 */ /* 0x000fe20000010054 */
[----:B------:R-:W-:-:S04]  /*2550*/  F2FP.BF16.F32.PACK_AB R84, R158, R163 ;  /* 0x000000a39e54723e */ /* 0x000fc800000010ff */
[----:B------:R-:W-:Y:S01]  /*2560*/  F2FP.BF16.F32.PACK_AB R87, R88, R165 ;  /* 0x000000a55857723e */ /* 0x000fe200000010ff */
[----:B------:R-:W-:Y:S06]  /*2570*/  BRA `(.L_x_164) ;  /* 0x0000000000a07947 */ /* 0x000fec0003800000 */
.L_x_163:
[----:B-1---5:R-:W-:Y:S02]  /*2580*/  SHF.L.U32 R84, R88, 0x10, RZ ;  /* 0x0000001058547819 */ /* 0x022fe400000006ff */
[C---:B------:R-:W-:Y:S02]  /*2590*/  SHF.L.U32 R85, R89.reuse, 0x10, RZ ;  /* 0x0000001059557819 */ /* 0x040fe400000006ff */
[----:B------:R-:W-:Y:S01]  /*25a0*/  SHF.L.U32 R163, R76, 0x10, RZ ;  /* 0x000000104ca37819 */ /* 0x000fe200000006ff */
[----:B------:R-:W-:Y:S01]  /*25b0*/  FMUL.FTZ R84, R84, UR4 ;  /* 0x0000000454547c20 */ /* 0x000fe20008410000 */
[----:B------:R-:W-:Y:S01]  /*25c0*/  PRMT R89, R89, 0x7632, R89 ;  /* 0x0000763259597816 */ /* 0x000fe20000000059 */
[----:B------:R-:W-:Y:S01]  /*25d0*/  FMUL.FTZ R85, R85, UR4 ;  /* 0x0000000455557c20 */ /* 0x000fe20008410000 */
[----:B------:R-:W-:Y:S01]  /*25e0*/  PRMT R88, R88, 0x7632, R88 ;  /* 0x0000763258587816 */ /* 0x000fe20000000058 */
[----:B------:R-:W-:Y:S01]  /*25f0*/  FMUL.FTZ R163, R84, R163 ;  /* 0x000000a354a37220 */ /* 0x000fe20000410000 */
[----:B------:R-:W-:-:S02]  /*2600*/  SHF.L.U32 R89, R89, 0x10, RZ ;  /* 0x0000001059597819 */ /* 0x000fc400000006ff */
[----:B------:R-:W-:Y:S02]  /*2610*/  SHF.L.U32 R84, R90, 0x10, RZ ;  /* 0x000000105a547819 */ /* 0x000fe400000006ff */
        /* <DEDUP_REMOVED lines=8> */
[----:B------:R-:W-:Y:S01]  /*26a0*/  PRMT R90, R90, 0x7632, R90 ;  /* 0x000076325a5a7816 */ /* 0x000fe2000000005a */
[----:B------:R-:W-:Y:S01]  /*26b0*/  FMUL.FTZ R89, R84, R89 ;  /* 0x0000005954597220 */ /* 0x000fe20000410000 */
[C---:B------:R-:W-:Y:S01]  /*26c0*/  SHF.L.U32 R84, R91.reuse, 0x10, RZ ;  /* 0x000000105b547819 */ /* 0x040fe200000006ff */
[----:B------:R-:W-:Y:S01]  /*26d0*/  FMUL.FTZ R158, R88, R85 ;  /* 0x00000055589e7220 */ /* 0x000fe20000410000 */
[----:B------:R-:W-:Y:S01]  /*26e0*/  PRMT R91, R91, 0x7632, R91 ;  /* 0x000076325b5b7816 */ /* 0x000fe2000000005b */
        /* <DEDUP_REMOVED lines=10> */
[----:B------:R-:W-:Y:S01]  /*2790*/  FMUL.FTZ R165, R84, R165 ;  /* 0x000000a554a57220 */ /* 0x000fe20000410000 */
[----:B------:R-:W-:Y:S01]  /*27a0*/  F2FP.BF16.F32.PACK_AB R84, R158, R163 ;  /* 0x000000a39e54723e */ /* 0x000fe200000010ff */
[----:B------:R-:W-:Y:S01]  /*27b0*/  FMUL.FTZ R90, R90, R85 ;  /* 0x000000555a5a7220 */ /* 0x000fe20000410000 */
[----:B------:R-:W-:Y:S01]  /*27c0*/  F2FP.BF16.F32.PACK_AB R85, R164, R161 ;  /* 0x000000a1a455723e */ /* 0x000fe200000010ff */
[----:B------:R-:W-:-:S03]  /*27d0*/  FMUL.FTZ R88, R91, R88 ;  /* 0x000000585b587220 */ /* 0x000fc60000410000 */
[----:B------:R-:W-:Y:S02]  /*27e0*/  F2FP.BF16.F32.PACK_AB R86, R90, R89 ;  /* 0x000000595a56723e */ /* 0x000fe400000010ff */
[----:B------:R-:W-:-:S07]  /*27f0*/  F2FP.BF16.F32.PACK_AB R87, R88, R165 ;  /* 0x000000a55857723e */ /* 0x000fce00000010ff */
.L_x_164:
[----:B------:R-:W-:Y:S01]  /*2800*/  FADD.FTZ R160, RZ, R102 ;  /* 0x00000066ffa07221 */ /* 0x000fe20000010000 */
[----:B------:R-:W-:Y:S01]  /*2810*/  IMAD.WIDE.U32 R166, R157, 0x10, R166 ;  /* 0x000000109da67825 */ /* 0x000fe200078e00a6 */
[----:B------:R-:W-:Y:S01]  /*2820*/  LOP3.LUT P0, RZ, R93, 0x1f, RZ, 0xc0, !PT ;  /* 0x0000001f5dff7812 */ /* 0x000fe2000780c0ff */
[----:B------:R-:W-:Y:S02]  /*2830*/  BSSY.RECONVERGENT B0, `(.L_x_165) ;  /* 0x0000096000007945 */ /* 0x000fe40003800200 */
[----:B------:R-:W-:Y:S01]  /*2840*/  FADD.FTZ R91, R160, R95 ;  /* 0x0000005fa05b7221 */ /* 0x000fe20000010000 */
[----:B------:R0:W-:Y:S03]  /*2850*/  STG.E.128 desc[UR8][R166.64], R84 ;  /* 0x00000054a6007986 */ /* 0x0001e6000c101d08 */
        /* <DEDUP_REMOVED lines=8> */
[----:B0-----:R-:W-:-:S04]  /*28e0*/  FADD.FTZ R84, R91, R136 ;  /* 0x000000885b547221 */ /* 0x001fc80000010000 */
        /* <DEDUP_REMOVED lines=138> */
.L_x_166:
[----:B------:R-:W-:Y:S05]  /*3190*/  BSYNC.RECONVERGENT B0 ;  /* 0x0000000000007941 */ /* 0x000fea0003800200 */
.L_x_165:
[----:B0-----:R-:W-:Y:S01]  /*31a0*/  LOP3.LUT R84, R93, 0x1f, RZ, 0xc0, !PT ;  /* 0x0000001f5d547812 */ /* 0x001fe200078ec0ff */
[----:B------:R-:W-:Y:S01]  /*31b0*/  BAR.SYNC.DEFER_BLOCKING 0x0 ;  /* 0x0000000000007b1d */ /* 0x000fe20000010000 */
[----:B------:R-:W-:Y:S02]  /*31c0*/  HFMA2 R159, -RZ, RZ, 0, 0 ;  /* 0x00000000ff9f7431 */ /* 0x000fe400000001ff */
[----:B------:R-:W-:Y:S02]  /*31d0*/  ISETP.GT.U32.AND P0, PT, R84, 0x3, PT ;  /* 0x000000035400780c */ /* 0x000fe40003f04070 */
[----:B------:R-:W-:Y:S01]  /*31e0*/  CS2R R84, SRZ ;  /* 0x0000000000547805 */ /* 0x000fe2000001ff00 */
[----:B------:R-:W-:Y:S10]  /*31f0*/  BSSY.RECONVERGENT B0, `(.L_x_167) ;  /* 0x000000a000007945 */ /* 0x000ff40003800200 */
[----:B------:R-:W-:Y:S05]  /*3200*/  @P0 BRA `(.L_x_168) ;  /* 0x0000000000200947 */ /* 0x000fea0003800000 */
[----:B------:R-:W0:Y:S01]  /*3210*/  S2UR UR5, SR_CgaCtaId ;  /* 0x00000000000579c3 */ /* 0x000e220000008800 */
[----:B------:R-:W-:Y:S01]  /*3220*/  UMOV UR4, 0x400 ;  /* 0x0000040000047882 */ /* 0x000fe20000000000 */
[----:B------:R-:W-:Y:S02]  /*3230*/  SHF.L.U32 R84, R93, 0x3, RZ ;  /* 0x000000035d547819 */ /* 0x000fe400000006ff */
[----:B------:R-:W-:Y:S02]  /*3240*/  MOV R159, 0x500 ;  /* 0x00000500009f7802 */ /* 0x000fe40000000f00 */
[----:B------:R-:W-:Y:S01]  /*3250*/  LOP3.LUT R84, R84, 0xf8, RZ, 0xc0, !PT ;  /* 0x000000f854547812 */ /* 0x000fe200078ec0ff */
[----:B0-----:R-:W-:-:S04]  /*3260*/  ULEA UR4, UR5, UR4, 0x18 ;  /* 0x0000000405047291 */ /* 0x001fc8000f8ec0ff */
[----:B------:R-:W-:-:S09]  /*3270*/  @UP1 UIADD3 UR4, UPT, UPT, UR4, 0x20, URZ ;  /* 0x0000002004041890 */ /* 0x000fd2000fffe0ff */
[----:B------:R-:W0:Y:S03]  /*3280*/  LDS.64 R84, [R84+UR4] ;  /* 0x0000000454547984 */ /* 0x000e260008000a00 */
.L_x_168:
[----:B------:R-:W-:Y:S05]  /*3290*/  BSYNC.RECONVERGENT B0 ;  /* 0x0000000000007941 */ /* 0x000fea0003800200 */
.L_x_167:
[----:B0-----:R-:W0:Y:S01]  /*32a0*/  SHFL.DOWN PT, R91, R84, 0x2, 0x1f ;  /* 0x08401f00545b7f89 */ /* 0x001e2200000e0000 */
[----:B------:R-:W-:Y:S01]  /*32b0*/  ISETP.NE.AND P0, PT, R93, RZ, PT ;  /* 0x000000ff5d00720c */ /* 0x000fe20003f05270 */
[----:B------:R-:W1:Y:S01]  /*32c0*/  LDC.64 R172, c[0x0][0x428] ;  /* 0x00010a00ffac7b82 */ /* 0x000e620000000a00 */
[----:B------:R-:W-:Y:S01]  /*32d0*/  I2FP.F32.U32 R93, R159 ;  /* 0x0000009f005d7245 */ /* 0x000fe20000201000 */
[----:B------:R-:W2:Y:S01]  /*32e0*/  SHFL.DOWN PT, R160, R159, 0x2, 0x1f ;  /* 0x08401f009fa07f89 */ /* 0x000ea200000e0000 */
[----:B------:R-:W-:Y:S01]  /*32f0*/  ISETP.NE.AND P1, PT, RZ, UR12, PT ;  /* 0x0000000cff007c0c */ /* 0x000fe2000bf25270 */
[----:B------:R-:W-:Y:S01]  /*3300*/  UPLOP3.LUT UP1, UPT, UPT, UPT, UP1, 0x40, 0x4 ;  /* 0x000000000004789c */ /* 0x000fe20003f2e810 */
[----:B0-----:R-:W-:Y:S01]  /*3310*/  FADD.FTZ R86, -R91, R84 ;  /* 0x000000545b567221 */ /* 0x001fe20000010100 */
[----:B-1----:R-:W-:-:S04]  /*3320*/  IMAD.WIDE.U32 R168, R103, 0x10, R172 ;  /* 0x0000001067a87825 */ /* 0x002fc800078e00ac */
[----:B------:R-:W-:Y:S01]  /*3330*/  FMUL.FTZ R162, R86, R86 ;  /* 0x0000005656a27220 */ /* 0x000fe20000410000 */
[----:B--2---:R-:W-:Y:S01]  /*3340*/  IADD3 R86, PT, PT, R160, R159, RZ ;  /* 0x0000009fa0567210 */ /* 0x004fe20007ffe0ff */
[----:B------:R-:W-:Y:S01]  /*3350*/  IMAD.WIDE.U32 R170, R148, 0x10, R172 ;  /* 0x0000001094aa7825 */ /* 0x000fe200078e00ac */
[----:B------:R-:W-:-:S03]  /*3360*/  I2FP.F32.S32 R160, R160 ;  /* 0x000000a000a07245 */ /* 0x000fc60000201400 */
[----:B------:R-:W-:Y:S01]  /*3370*/  FMUL.FTZ R87, R162, R93 ;  /* 0x0000005da2577220 */ /* 0x000fe20000410000 */
[----:B------:R-:W-:Y:S01]  /*3380*/  PRMT R162, R35, 0x7632, R162 ;  /* 0x0000763223a27816 */ /* 0x000fe200000000a2 */
[----:B------:R-:W-:Y:S02]  /*3390*/  SHFL.DOWN PT, R159, R86, 0x1, 0x1f ;  /* 0x08201f00569f7f89 */ /* 0x000fe400000e0000 */
[-C--:B------:R-:W-:Y:S01]  /*33a0*/  FMUL.FTZ R87, R87, R160.reuse ;  /* 0x000000a057577220 */ /* 0x080fe20000410000 */
[----:B------:R-:W-:Y:S01]  /*33b0*/  FMUL.FTZ R160, R91, R160 ;  /* 0x000000a05ba07220 */ /* 0x000fe20000410000 */
[----:B------:R-:W-:-:S03]  /*33c0*/  SHF.L.U32 R162, R162, 0x10, RZ ;  /* 0x00000010a2a27819 */ /* 0x000fc600000006ff */
[----:B------:R-:W-:Y:S02]  /*33d0*/  FFMA.FTZ R93, R93, R84, R160 ;  /* 0x000000545d5d7223 */ /* 0x000fe400000100a0 */
[----:B------:R-:W0:Y:S02]  /*33e0*/  SHFL.DOWN PT, R84, R85, 0x2, 0x1f ;  /* 0x08401f0055547f89 */ /* 0x000e2400000e0000 */
[----:B0-----:R-:W-:Y:S01]  /*33f0*/  FADD.FTZ R91, R84, R85 ;  /* 0x00000055545b7221 */ /* 0x001fe20000010000 */
[----:B------:R-:W-:-:S04]  /*3400*/  I2FP.F32.S32 R84, R86 ;  /* 0x0000005600547245 */ /* 0x000fc80000201400 */
[----:B------:R-:W0:Y:S02]  /*3410*/  MUFU.RCP R160, R84 ;  /* 0x0000005400a07308 */ /* 0x000e240000001000 */
[C---:B0-----:R-:W-:Y:S01]  /*3420*/  FFMA.FTZ R91, R160.reuse, R87, R91 ;  /* 0x00000057a05b7223 */ /* 0x041fe2000001005b */
[----:B------:R-:W-:-:S05]  /*3430*/  FMUL.FTZ R87, R160, R93 ;  /* 0x0000005da0577220 */ /* 0x000fca0000410000 */
[----:B------:R-:W0:Y:S02]  /*3440*/  SHFL.DOWN PT, R160, R87, 0x1, 0x1f ;  /* 0x08201f0057a07f89 */ /* 0x000e2400000e0000 */
[----:B0-----:R-:W-:-:S04]  /*3450*/  FADD.FTZ R93, R87, -R160 ;  /* 0x800000a0575d7221 */ /* 0x001fc80000010000 */
[----:B------:R-:W-:Y:S01]  /*3460*/  FMUL.FTZ R167, R93, R93 ;  /* 0x0000005d5da77220 */ /* 0x000fe20000410000 */
[----:B------:R-:W-:Y:S01]  /*3470*/  IMAD.IADD R93, R86, 0x1, R159 ;  /* 0x00000001565d7824 */ /* 0x000fe200078e029f */
[----:B------:R-:W-:Y:S02]  /*3480*/  I2FP.F32.S32 R159, R159 ;  /* 0x0000009f009f7245 */ /* 0x000fe40000201400 */
[----:B------:R-:W-:-:S04]  /*3490*/  FMUL.FTZ R85, R84, R167 ;  /* 0x000000a754557220 */ /* 0x000fc80000410000 */
[-C--:B------:R-:W-:Y:S01]  /*34a0*/  FMUL.FTZ R85, R85, R159.reuse ;  /* 0x0000009f55557220 */ /* 0x080fe20000410000 */
[----:B------:R-:W-:Y:S01]  /*34b0*/  FMUL.FTZ R159, R160, R159 ;  /* 0x0000009fa09f7220 */ /* 0x000fe20000410000 */
[----:B------:R-:W-:-:S03]  /*34c0*/  I2FP.F32.S32 R160, R93 ;  /* 0x0000005d00a07245 */ /* 0x000fc60000201400 */
[----:B------:R-:W-:Y:S01]  /*34d0*/  FFMA.FTZ R167, R84, R87, R159 ;  /* 0x0000005754a77223 */ /* 0x000fe2000001009f */
[----:B------:R-:W-:Y:S01]  /*34e0*/  MOV R87, UR6 ;  /* 0x0000000600577c02 */ /* 0x000fe20008000f00 */
[----:B------:R-:W0:Y:S01]  /*34f0*/  SHFL.DOWN PT, R84, R91, 0x1, 0x1f ;  /* 0x08201f005b547f89 */ /* 0x000e2200000e0000 */
[----:B------:R-:W1:Y:S02]  /*3500*/  MUFU.RCP R160, R160 ;  /* 0x000000a000a07308 */ /* 0x000e640000001000 */
[----:B-1----:R-:W-:Y:S01]  /*3510*/  FMUL.FTZ R93, R160, R167 ;  /* 0x000000a7a05d7220 */ /* 0x002fe20000410000 */
[----:B------:R-:W-:-:S04]  /*3520*/  IMAD.WIDE.U32 R166, R94, 0x10, R172 ;  /* 0x000000105ea67825 */ /* 0x000fc800078e00ac */
[----:B0-----:R-:W-:Y:S01]  /*3530*/  FADD.FTZ R159, R91, R84 ;  /* 0x000000545b9f7221 */ /* 0x001fe20000010000 */
[----:B------:R-:W0:Y:S03]  /*3540*/  SHFL.IDX PT, R93, R93, RZ, 0x1f ;  /* 0x00001fff5d5d7589 */ /* 0x000e2600000e0000 */
[----:B------:R-:W-:Y:S01]  /*3550*/  FFMA.FTZ R159, R160, R85, R159 ;  /* 0x00000055a09f7223 */ /* 0x000fe2000001009f */
[----:B------:R-:W-:Y:S01]  /*3560*/  PRMT R160, R53, 0x7632, R160 ;  /* 0x0000763235a07816 */ /* 0x000fe200000000a0 */
[----:B------:R-:W1:Y:S03]  /*3570*/  @!P0 LDC.64 R84, c[0x0][0x3c0] ;  /* 0x0000f000ff548b82 */ /* 0x000e660000000a00 */
[----:B------:R-:W-:Y:S01]  /*3580*/  SHF.L.U32 R160, R160, 0x10, RZ ;  /* 0x00000010a0a07819 */ /* 0x000fe200000006ff */
[----:B------:R-:W2:Y:S01]  /*3590*/  SHFL.IDX PT, R159, R159, RZ, 0x1f ;  /* 0x00001fff9f9f7589 */ /* 0x000ea200000e0000 */
[----:B-1----:R-:W-:-:S04]  /*35a0*/  @!P0 IMAD.WIDE R86, R87, 0x4, R84 ;  /* 0x0000000457568825 */ /* 0x002fc800078e0254 */
[----:B0-----:R-:W-:Y:S01]  /*35b0*/  FMUL.FTZ R85, R93, R93 ;  /* 0x0000005d5d557220 */ /* 0x001fe20000410000 */
[----:B------:R-:W2:Y:S01]  /*35c0*/  LDC R84, c[0x0][0x448] ;  /* 0x00011200ff547b82 */ /* 0x000ea20000000800 */
[----:B------:R0:W-:Y:S03]  /*35d0*/  @!P0 STG.E desc[UR8][R86.64], R93 ;  /* 0x0000005d56008986 */ /* 0x0001e6000c101908 */
[----:B------:R-:W-:Y:S02]  /*35e0*/  FSEL R85, R85, RZ, P1 ;  /* 0x000000ff55557208 */ /* 0x000fe40000800000 */
[----:B0-----:R-:W-:Y:S02]  /*35f0*/  FSEL R93, R93, RZ, !P1 ;  /* 0x000000ff5d5d7208 */ /* 0x001fe40004800000 */
[----:B------:R-:W-:Y:S01]  /*3600*/  MOV R87, UR6 ;  /* 0x0000000600577c02 */ /* 0x000fe20008000f00 */
[----:B------:R-:W-:Y:S01]  /*3610*/  UIADD3 UR6, UPT, UPT, UR6, UR14, URZ ;  /* 0x0000000e06067290 */ /* 0x000fe2000fffe0ff */
[----:B------:R-:W-:-:S02]  /*3620*/  R2UR UR4, R93 ;  /* 0x000000005d0472ca */ /* 0x000fc400000e0000 */
[----:B------:R-:W-:Y:S01]  /*3630*/  SHF.L.U32 R86, R131, 0x10, RZ ;  /* 0x0000001083567819 */ /* 0x000fe200000006ff */
[----:B------:R-:W-:Y:S01]  /*3640*/  UISETP.GE.AND UP2, UPT, UR6, UR15, UPT ;  /* 0x0000000f0600728c */ /* 0x000fe2000bf46270 */
[----:B------:R-:W-:Y:S01]  /*3650*/  SHF.L.U32 R93, R18, 0x10, RZ ;  /* 0x00000010125d7819 */ /* 0x000fe200000006ff */
[----:B--2---:R-:W-:-:S04]  /*3660*/  FFMA.FTZ R84, R159, UR13, R84 ;  /* 0x0000000d9f547c23 */ /* 0x004fc80008010054 */
[----:B------:R-:W-:Y:S02]  /*3670*/  FADD.FTZ R91, R84, R85 ;  /* 0x00000055545b7221 */ /* 0x000fe40000010000 */
[----:B------:R-:W0:Y:S02]  /*3680*/  @!P0 LDC.64 R84, c[0x0][0x3c8] ;  /* 0x0000f200ff548b82 */ /* 0x000e240000000a00 */
        /* <DEDUP_REMOVED lines=21> */
[----:B------:R-:W-:Y:S01]  /*37e0*/  FADD.FTZ R134, R134, -UR4 ;  /* 0x8000000486867e21 */ /* 0x000fe20008010000 */
[----:B0-----:R-:W-:-:S04]  /*37f0*/  @!P0 IMAD.WIDE R84, R87, 0x4, R84 ;  /* 0x0000000457548825 */ /* 0x001fc800078e0254 */
        /* <DEDUP_REMOVED lines=9> */
[----:B------:R-:W-:Y:S01]  /*3890*/  FMUL.FTZ R153, R153, UR5 ;  /* 0x0000000599997c20 */ /* 0x000fe20008410000 */
[----:B------:R-:W-:Y:S01]  /*38a0*/  MOV R87, UR5 ;  /* 0x0000000500577c02 */ /* 0x000fe20008000f00 */
[----:B------:R-:W-:Y:S01]  /*38b0*/  FMUL.FTZ R151, R151, UR5 ;  /* 0x0000000597977c20 */ /* 0x000fe20008410000 */
[----:B------:R-:W-:Y:S01]  /*38c0*/  FMUL.FTZ R149, R149, UR5 ;  /* 0x0000000595957c20 */ /* 0x000fe20008410000 */
[--C-:B------:R-:W-:Y:S01]  /*38d0*/  FFMA.FTZ R159, R153, R86, R160.reuse ;  /* 0x00000056999f7223 */ /* 0x100fe200000100a0 */
[----:B------:R-:W-:Y:S01]  /*38e0*/  PRMT R160, R34, 0x7632, R160 ;  /* 0x0000763222a07816 */ /* 0x000fe200000000a0 */
[----:B------:R0:W-:Y:S01]  /*38f0*/  @!P0 STG.E desc[UR8][R84.64], R87 ;  /* 0x0000005754008986 */ /* 0x0001e2000c101908 */
[----:B------:R-:W-:Y:S01]  /*3900*/  PRMT R86, R54, 0x7632, R86 ;  /* 0x0000763236567816 */ /* 0x000fe20000000056 */
[----:B------:R-:W-:Y:S01]  /*3910*/  FMUL.FTZ R90, R90, UR5 ;  /* 0x000000055a5a7c20 */ /* 0x000fe20008410000 */
[----:B------:R-:W-:Y:S01]  /*3920*/  SHF.L.U32 R160, R160, 0x10, RZ ;  /* 0x00000010a0a07819 */ /* 0x000fe200000006ff */
[----:B------:R-:W-:Y:S01]  /*3930*/  FMUL.FTZ R88, R88, UR5 ;  /* 0x0000000558587c20 */ /* 0x000fe20008410000 */
[----:B------:R-:W-:Y:S01]  /*3940*/  PRMT R153, R38, 0x7632, R153 ;  /* 0x0000763226997816 */ /* 0x000fe20000000099 */
[----:B------:R-:W-:Y:S01]  /*3950*/  FMUL.FTZ R91, R95, UR5 ;  /* 0x000000055f5b7c20 */ /* 0x000fe20008410000 */
[----:B------:R-:W-:Y:S01]  /*3960*/  FMUL.FTZ R95, R99, UR5 ;  /* 0x00000005635f7c20 */ /* 0x000fe20008410000 */
[----:B------:R-:W-:Y:S01]  /*3970*/  SHF.L.U32 R99, R12, 0x10, RZ ;  /* 0x000000100c637819 */ /* 0x000fe200000006ff */
[----:B------:R-:W-:Y:S01]  /*3980*/  FMUL.FTZ R132, R132, UR5 ;  /* 0x0000000584847c20 */ /* 0x000fe20008410000 */
[----:B------:R-:W-:Y:S01]  /*3990*/  SHF.L.U32 R153, R153, 0x10, RZ ;  /* 0x0000001099997819 */ /* 0x000fe200000006ff */
[----:B------:R-:W-:Y:S01]  /*39a0*/  FMUL.FTZ R139, R139, UR5 ;  /* 0x000000058b8b7c20 */ /* 0x000fe20008410000 */
[----:B0-----:R-:W-:Y:S01]  /*39b0*/  SHF.L.U32 R84, R86, 0x10, RZ ;  /* 0x0000001056547819 */ /* 0x001fe200000006ff */
[----:B------:R-:W-:Y:S01]  /*39c0*/  FADD.FTZ R147, R147, -UR4 ;  /* 0x8000000493937e21 */ /* 0x000fe20008010000 */
[----:B------:R-:W-:Y:S01]  /*39d0*/  PRMT R86, R56, 0x7632, R86 ;  /* 0x0000763238567816 */ /* 0x000fe20000000056 */
[----:B------:R-:W-:Y:S01]  /*39e0*/  FADD.FTZ R144, R144, -UR4 ;  /* 0x8000000490907e21 */ /* 0x000fe20008010000 */
[----:B------:R-:W-:Y:S01]  /*39f0*/  PRMT R85, R58, 0x7632, R85 ;  /* 0x000076323a557816 */ /* 0x000fe20000000055 */
[--C-:B------:R-:W-:Y:S01]  /*3a00*/  FFMA.FTZ R160, R151, R160, R84.reuse ;  /* 0x000000a097a07223 */ /* 0x100fe20000010054 */
[----:B------:R-:W-:Y:S01]  /*3a10*/  PRMT R84, R55, 0x7632, R84 ;  /* 0x0000763237547816 */ /* 0x000fe20000000054 */
[----:B------:R-:W-:Y:S01]  /*3a20*/  FMUL.FTZ R151, R164, UR5 ;  /* 0x00000005a4977c20 */ /* 0x000fe20008410000 */
[----:B------:R-:W-:Y:S01]  /*3a30*/  SHF.L.U32 R86, R86, 0x10, RZ ;  /* 0x0000001056567819 */ /* 0x000fe200000006ff */
[----:B------:R-:W-:Y:S01]  /*3a40*/  IMAD.U32 R164, R7, 0x10000, RZ ;  /* 0x0001000007a47824 */ /* 0x000fe200078e00ff */
[----:B------:R-:W-:Y:S01]  /*3a50*/  SHF.L.U32 R84, R84, 0x10, RZ ;  /* 0x0000001054547819 */ /* 0x000fe200000006ff */
[----:B------:R-:W-:Y:S01]  /*3a60*/  FADD.FTZ R156, R156, -UR4 ;  /* 0x800000049c9c7e21 */ /* 0x000fe20008010000 */
[----:B------:R-:W-:Y:S01]  /*3a70*/  SHF.L.U32 R85, R85, 0x10, RZ ;  /* 0x0000001055557819 */ /* 0x000fe200000006ff */
[----:B------:R-:W-:Y:S01]  /*3a80*/  FADD.FTZ R155, R155, -UR4 ;  /* 0x800000049b9b7e21 */ /* 0x000fe20008010000 */
[----:B------:R-:W-:Y:S01]  /*3a90*/  PRMT R87, R59, 0x7632, R87 ;  /* 0x000076323b577816 */ /* 0x000fe20000000057 */
[--C-:B------:R-:W-:Y:S01]  /*3aa0*/  FFMA.FTZ R162, R149, R162, R84.reuse ;  /* 0x000000a295a27223 */ /* 0x100fe20000010054 */
[----:B------:R-:W-:Y:S01]  /*3ab0*/  PRMT R84, R36, 0x7632, R84 ;  /* 0x0000763224547816 */ /* 0x000fe20000000054 */
[----:B------:R-:W-:Y:S01]  /*3ac0*/  FMUL.FTZ R149, R158, UR5 ;  /* 0x000000059e957c20 */ /* 0x000fe20008410000 */
[--C-:B------:R-:W-:Y:S01]  /*3ad0*/  FFMA.FTZ R153, R90, R153, R85.reuse ;  /* 0x000000995a997223 */ /* 0x100fe20000010055 */
[----:B------:R-:W-:Y:S01]  /*3ae0*/  PRMT R85, R39, 0x7632, R85 ;  /* 0x0000763227557816 */ /* 0x000fe20000000055 */
[----:B------:R-:W-:Y:S01]  /*3af0*/  FADD.FTZ R154, R154, -UR4 ;  /* 0x800000049a9a7e21 */ /* 0x000fe20008010000 */
[----:B------:R-:W-:Y:S01]  /*3b00*/  SHF.L.U32 R84, R84, 0x10, RZ ;  /* 0x0000001054547819 */ /* 0x000fe200000006ff */
[----:B------:R-:W-:Y:S01]  /*3b10*/  FADD.FTZ R150, R150, -UR4 ;  /* 0x8000000496967e21 */ /* 0x000fe20008010000 */
[----:B------:R-:W-:Y:S01]  /*3b20*/  SHF.L.U32 R85, R85, 0x10, RZ ;  /* 0x0000001055557819 */ /* 0x000fe200000006ff */
[----:B------:R-:W-:Y:S01]  /*3b30*/  FADD.FTZ R152, R152, -UR4 ;  /* 0x8000000498987e21 */ /* 0x000fe20008010000 */
[----:B------:R-:W-:Y:S01]  /*3b40*/  SHF.L.U32 R87, R87, 0x10, RZ ;  /* 0x0000001057577819 */ /* 0x000fe200000006ff */
[----:B------:R-:W-:Y:S01]  /*3b50*/  FFMA.FTZ R149, R149, R84, R86 ;  /* 0x0000005495957223 */ /* 0x000fe20000010056 */
[----:B------:R-:W-:Y:S01]  /*3b60*/  PRMT R84, R37, 0x7632, R84 ;  /* 0x0000763225547816 */ /* 0x000fe20000000054 */
[----:B------:R-:W-:Y:S01]  /*3b70*/  FADD.FTZ R163, R163, -UR4 ;  /* 0x80000004a3a37e21 */ /* 0x000fe20008010000 */
[----:B------:R-:W-:Y:S01]  /*3b80*/  PRMT R86, R57, 0x7632, R86 ;  /* 0x0000763239567816 */ /* 0x000fe20000000056 */
[----:B------:R-:W-:Y:S01]  /*3b90*/  FFMA.FTZ R158, R88, R85, R87 ;  /* 0x00000055589e7223 */ /* 0x000fe20000010057 */
[----:B------:R-:W-:Y:S01]  /*3ba0*/  SHF.L.U32 R88, R104, 0x10, RZ ;  /* 0x0000001068587819 */ /* 0x000fe200000006ff */
[----:B------:R-:W-:Y:S01]  /*3bb0*/  IMAD.U32 R84, R84, 0x10000, RZ ;  /* 0x0001000054547824 */ /* 0x000fe200078e00ff */
[----:B------:R-:W-:Y:S01]  /*3bc0*/  SHF.L.U32 R86, R86, 0x10, RZ ;  /* 0x0000001056567819 */ /* 0x000fe200000006ff */
[----:B------:R-:W-:Y:S01]  /*3bd0*/  FADD.FTZ R89, R89, -UR4 ;  /* 0x8000000459597e21 */ /* 0x000fe20008010000 */
[----:B------:R-:W-:Y:S01]  /*3be0*/  SHF.L.U32 R85, R20, 0x10, RZ ;  /* 0x0000001014557819 */ /* 0x000fe200000006ff */
[----:B------:R-:W-:Y:S01]  /*3bf0*/  FADD.FTZ R161, R161, -UR4 ;  /* 0x80000004a1a17e21 */ /* 0x000fe20008010000 */
        /* <DEDUP_REMOVED lines=12> */
[----:B------:R-:W-:Y:S01]  /*3cc0*/  IMAD.U32 R87, R19, 0x10000, RZ ;  /* 0x0001000013577824 */ /* 0x000fe200078e00ff */
[----:B------:R-:W-:Y:S01]  /*3cd0*/  SHF.L.U32 R100, R45, 0x10, RZ ;  /* 0x000000102d647819 */ /* 0x000fe200000006ff */
[----:B------:R-:W-:Y:S01]  /*3ce0*/  FADD.FTZ R165, R165, -UR4 ;  /* 0x80000004a5a57e21 */ /* 0x000fe20008010000 */
[----:B------:R-:W-:Y:S01]  /*3cf0*/  F2FP.BF16.F32.PACK_AB R84, R91, R84 ;  /* 0x000000545b54723e */ /* 0x000fe200000010ff */
[----:B------:R-:W-:Y:S01]  /*3d00*/  FFMA.FTZ R85, R85, R86, R88 ;  /* 0x0000005655557223 */ /* 0x000fe20000010058 */
[----:B------:R-:W-:Y:S01]  /*3d10*/  FMUL.FTZ R88, R97, UR5 ;  /* 0x0000000561587c20 */ /* 0x000fe20008410000 */
[----:B------:R-:W-:Y:S01]  /*3d20*/  FMUL.FTZ R86, R98, UR5 ;  /* 0x0000000562567c20 */ /* 0x000fe20008410000 */
[----:B------:R-:W-:-:S02]  /*3d30*/  SHF.L.U32 R98, R16, 0x10, RZ ;  /* 0x0000001010627819 */ /* 0x000fc400000006ff */
[----:B------:R-:W-:Y:S01]  /*3d40*/  FFMA.FTZ R88, R88, R87, R93 ;  /* 0x0000005758587223 */ /* 0x000fe2000001005d */
[----:B------:R-:W-:Y:S02]  /*3d50*/  SHF.L.U32 R87, R22, 0x10, RZ ;  /* 0x0000001016577819 */ /* 0x000fe400000006ff */
[----:B------:R-:W-:Y:S01]  /*3d60*/  SHF.L.U32 R93, R42, 0x10, RZ ;  /* 0x000000102a5d7819 */ /* 0x000fe200000006ff */
[----:B------:R-:W-:Y:S01]  /*3d70*/  FFMA.FTZ R95, R95, R90, R98 ;  /* 0x0000005a5f5f7223 */ /* 0x000fe20000010062 */
[----:B------:R-:W-:Y:S02]  /*3d80*/  SHF.L.U32 R90, R23, 0x10, RZ ;  /* 0x00000010175a7819 */ /* 0x000fe400000006ff */
[----:B------:R-:W-:Y:S01]  /*3d90*/  SHF.L.U32 R97, R14, 0x10, RZ ;  /* 0x000000100e617819 */ /* 0x000fe200000006ff */
[----:B------:R-:W-:Y:S01]  /*3da0*/  FFMA.FTZ R86, R86, R87, R93 ;  /* 0x0000005756567223 */ /* 0x000fe2000001005d */
[----:B------:R-:W-:Y:S01]  /*3db0*/  FMUL.FTZ R87, R96, UR5 ;  /* 0x0000000560577c20 */ /* 0x000fe20008410000 */
[----:B------:R-:W-:-:S02]  /*3dc0*/  SHF.L.U32 R96, R43, 0x10, RZ ;  /* 0x000000102b607819 */ /* 0x000fc400000006ff */
[----:B------:R-:W-:Y:S02]  /*3dd0*/  SHF.L.U32 R93, R15, 0x10, RZ ;  /* 0x000000100f5d7819 */ /* 0x000fe400000006ff */
[----:B------:R-:W-:Y:S01]  /*3de0*/  SHF.L.U32 R98, R44, 0x10, RZ ;  /* 0x000000102c627819 */ /* 0x000fe200000006ff */
[----:B------:R-:W-:Y:S01]  /*3df0*/  FFMA.FTZ R87, R87, R90, R96 ;  /* 0x0000005a57577223 */ /* 0x000fe20000010060 */
[----:B------:R-:W-:Y:S01]  /*3e00*/  FMUL.FTZ R90, R101, UR5 ;  /* 0x00000005655a7c20 */ /* 0x000fe20008410000 */
[----:B------:R-:W-:Y:S02]  /*3e10*/  SHF.L.U32 R96, R24, 0x10, RZ ;  /* 0x0000001018607819 */ /* 0x000fe400000006ff */
[----:B------:R-:W-:Y:S01]  /*3e20*/  SHF.L.U32 R101, R10, 0x10, RZ ;  /* 0x000000100a657819 */ /* 0x000fe200000006ff */
[----:B------:R-:W-:Y:S01]  /*3e30*/  FFMA.FTZ R90, R90, R93, R97 ;  /* 0x0000005d5a5a7223 */ /* 0x000fe20000010061 */
[----:B------:R-:W-:Y:S01]  /*3e40*/  FMUL.FTZ R93, R138, UR5 ;  /* 0x000000058a5d7c20 */ /* 0x000fe20008410000 */
[----:B------:R-:W-:-:S02]  /*3e50*/  IMAD.U32 R97, R13, 0x10000, RZ ;  /* 0x000100000d617824 */ /* 0x000fc400078e00ff */
[----:B------:R-:W-:Y:S01]  /*3e60*/  FMUL.FTZ R138, R146, UR5 ;  /* 0x00000005928a7c20 */ /* 0x000fe20008410000 */
[----:B------:R-:W-:Y:S01]  /*3e70*/  FMUL.FTZ R146, R147, UR5 ;  /* 0x0000000593927c20 */ /* 0x000fe20008410000 */
[----:B------:R-:W-:Y:S01]  /*3e80*/  FFMA.FTZ R93, R93, R96, R98 ;  /* 0x000000605d5d7223 */ /* 0x000fe20000010062 */
[----:B------:R-:W-:Y:S01]  /*3e90*/  FMUL.FTZ R96, R133, UR5 ;  /* 0x0000000585607c20 */ /* 0x000fe20008410000 */
[----:B------:R-:W-:Y:S01]  /*3ea0*/  SHF.L.U32 R98, R25, 0x10, RZ ;  /* 0x0000001019627819 */ /* 0x000fe200000006ff */
[----:B------:R-:W-:Y:S01]  /*3eb0*/  FMUL.FTZ R147, R152, UR5 ;  /* 0x0000000598937c20 */ /* 0x000fe20008410000 */
[----:B------:R-:W-:Y:S01]  /*3ec0*/  SHF.L.U32 R133, R8, 0x10, RZ ;  /* 0x0000001008857819 */ /* 0x000fe200000006ff */
[----:B------:R-:W-:Y:S01]  /*3ed0*/  FFMA.FTZ R96, R96, R97, R99 ;  /* 0x0000006160607223 */ /* 0x000fe20000010063 */
[----:B------:R-:W-:Y:S01]  /*3ee0*/  FMUL.FTZ R97, R136, UR5 ;  /* 0x0000000588617c20 */ /* 0x000fe20008410000 */
[----:B------:R-:W-:Y:S02]  /*3ef0*/  SHF.L.U32 R99, R11, 0x10, RZ ;  /* 0x000000100b637819 */ /* 0x000fe400000006ff */
[----:B------:R-:W-:Y:S01]  /*3f00*/  SHF.L.U32 R136, R2, 0x10, RZ ;  /* 0x0000001002887819 */ /* 0x000fe200000006ff */
[----:B------:R-:W-:Y:S01]  /*3f10*/  FFMA.FTZ R97, R97, R98, R100 ;  /* 0x0000006261617223 */ /* 0x000fe20000010064 */
[----:B------:R-:W-:Y:S01]  /*3f20*/  FMUL.FTZ R98, R135, UR5 ;  /* 0x0000000587627c20 */ /* 0x000fe20008410000 */
[----:B------:R-:W-:-:S02]  /*3f30*/  SHF.L.U32 R100, R26, 0x10, RZ ;  /* 0x000000101a647819 */ /* 0x000fc400000006ff */
[----:B------:R-:W-:Y:S01]  /*3f40*/  SHF.L.U32 R135, R4, 0x10, RZ ;  /* 0x0000001004877819 */ /* 0x000fe200000006ff */
[----:B------:R-:W-:Y:S01]  /*3f50*/  FFMA.FTZ R98, R98, R99, R101 ;  /* 0x0000006362627223 */ /* 0x000fe20000010065 */
[----:B------:R-:W-:Y:S01]  /*3f60*/  FMUL.FTZ R101, R134, UR5 ;  /* 0x0000000586657c20 */ /* 0x000fe20008410000 */
[----:B------:R-:W-:Y:S02]  /*3f70*/  SHF.L.U32 R99, R9, 0x10, RZ ;  /* 0x0000001009637819 */ /* 0x000fe400000006ff */
[----:B------:R-:W-:Y:S01]  /*3f80*/  SHF.L.U32 R134, R3, 0x10, RZ ;  /* 0x0000001003867819 */ /* 0x000fe200000006ff */
[----:B------:R-:W-:Y:S01]  /*3f90*/  FFMA.FTZ R101, R101, R100, R102 ;  /* 0x0000006465657223 */ /* 0x000fe20000010066 */
[----:B------:R-:W-:Y:S01]  /*3fa0*/  FMUL.FTZ R102, R137, UR5 ;  /* 0x0000000589667c20 */ /* 0x000fe20008410000 */
        /* <DEDUP_REMOVED lines=9> */
[----:B------:R-:W-:Y:S01]  /*4040*/  FMUL.FTZ R99, R141, UR5 ;  /* 0x000000058d637c20 */ /* 0x000fe20008410000 */
[----:B------:R-:W-:Y:S02]  /*4050*/  SHF.L.U32 R139, R50, 0x10, RZ ;  /* 0x00000010328b7819 */ /* 0x000fe400000006ff */
[----:B------:R-:W-:Y:S01]  /*4060*/  SHF.L.U32 R141, R128, 0x10, RZ ;  /* 0x00000010808d7819 */ /* 0x000fe200000006ff */
[----:B------:R-:W-:Y:S01]  /*4070*/  FFMA.FTZ R99, R99, R100, R132 ;  /* 0x0000006463637223 */ /* 0x000fe20000010084 */
[----:B------:R-:W-:Y:S01]  /*4080*/  FMUL.FTZ R100, R140, UR5 ;  /* 0x000000058c647c20 */ /* 0x000fe20008410000 */
[----:B------:R-:W-:Y:S01]  /*4090*/  FMUL.FTZ R132, R143, UR5 ;  /* 0x000000058f847c20 */ /* 0x000fe20008410000 */
[----:B------:R-:W-:Y:S01]  /*40a0*/  FMUL.FTZ R143, R144, UR5 ;  /* 0x00000005908f7c20 */ /* 0x000fe20008410000 */
[----:B------:R-:W-:Y:S01]  /*40b0*/  SHF.L.U32 R140, R130, 0x10, RZ ;  /* 0x00000010828c7819 */ /* 0x000fe200000006ff */
[----:B------:R-:W-:Y:S01]  /*40c0*/  FFMA.FTZ R100, R100, R133, R135 ;  /* 0x0000008564647223 */ /* 0x000fe20000010087 */
[----:B------:R-:W-:-:S02]  /*40d0*/  SHF.L.U32 R133, R29, 0x10, RZ ;  /* 0x000000101d857819 */ /* 0x000fc400000006ff */
[----:B------:R-:W-:Y:S02]  /*40e0*/  SHF.L.U32 R135, R49, 0x10, RZ ;  /* 0x0000001031877819 */ /* 0x000fe400000006ff */
[----:B------:R-:W-:Y:S02]  /*40f0*/  SHF.L.U32 R144, R38, 0x10, RZ ;  /* 0x0000001026907819 */ /* 0x000fe400000006ff */
[----:B------:R-:W-:Y:S01]  /*4100*/  SHF.L.U32 R152, R59, 0x10, RZ ;  /* 0x000000103b987819 */ /* 0x000fe200000006ff */
[----:B------:R-:W-:Y:S01]  /*4110*/  FFMA.FTZ R132, R132, R133, R135 ;  /* 0x0000008584847223 */ /* 0x000fe20000010087 */
[----:B------:R-:W-:Y:S01]  /*4120*/  FMUL.FTZ R133, R142, UR5 ;  /* 0x000000058e857c20 */ /* 0x000fe20008410000 */
[----:B------:R-:W-:Y:S01]  /*4130*/  SHF.L.U32 R135, R30, 0x10, RZ ;  /* 0x000000101e877819 */ /* 0x000fe200000006ff */
[----:B------:R-:W-:Y:S01]  /*4140*/  FMUL.FTZ R142, R154, UR5 ;  /* 0x000000059a8e7c20 */ /* 0x000fe20008410000 */
[----:B------:R-:W-:Y:S01]  /*4150*/  F2FP.BF16.F32.PACK_AB R87, R90, R87 ;  /* 0x000000575a57723e */ /* 0x000fe200000010ff */
[----:B------:R-:W-:Y:S01]  /*4160*/  FFMA.FTZ R133, R133, R134, R136 ;  /* 0x0000008685857223 */ /* 0x000fe20000010088 */
[----:B------:R-:W-:Y:S01]  /*4170*/  SHF.L.U32 R136, R126, 0x10, RZ ;  /* 0x000000107e887819 */ /* 0x000fe200000006ff */
[----:B------:R-:W-:Y:S01]  /*4180*/  FFMA.FTZ R138, R138, R135, R139 ;  /* 0x000000878a8a7223 */ /* 0x000fe2000001008b */
[----:B------:R-:W-:Y:S01]  /*4190*/  FMUL.FTZ R139, R145, UR5 ;  /* 0x00000005918b7c20 */ /* 0x000fe20008410000 */
[----:B------:R-:W-:Y:S01]  /*41a0*/  IMAD.U32 R134, R0, 0x10000, RZ ;  /* 0x0001000000867824 */ /* 0x000fe200078e00ff */
[----:B------:R-:W-:-:S02]  /*41b0*/  SHF.L.U32 R135, R127, 0x10, RZ ;  /* 0x000000107f877819 */ /* 0x000fc400000006ff */
[----:B------:R-:W-:Y:S01]  /*41c0*/  SHF.L.U32 R145, R53, 0x10, RZ ;  /* 0x0000001035917819 */ /* 0x000fe200000006ff */
[----:B------:R-:W-:Y:S01]  /*41d0*/  FFMA.FTZ R139, R139, R134, R136 ;  /* 0x000000868b8b7223 */ /* 0x000fe20000010088 */
[----:B------:R-:W-:Y:S01]  /*41e0*/  SHF.L.U32 R134, R31, 0x10, RZ ;  /* 0x000000101f867819 */ /* 0x000fe200000006ff */
[----:B------:R-:W-:Y:S01]  /*41f0*/  FFMA.FTZ R146, R146, R135, R141 ;  /* 0x0000008792927223 */ /* 0x000fe2000001008d */
[----:B------:R-:W-:Y:S02]  /*4200*/  SHF.L.U32 R136, R51, 0x10, RZ ;  /* 0x0000001033887819 */ /* 0x000fe400000006ff */
[----:B------:R-:W-:Y:S02]  /*4210*/  SHF.L.U32 R135, R32, 0x10, RZ ;  /* 0x0000001020877819 */ /* 0x000fe400000006ff */
[----:B------:R-:W-:Y:S01]  /*4220*/  SHF.L.U32 R141, R52, 0x10, RZ ;  /* 0x00000010348d7819 */ /* 0x000fe200000006ff */
[----:B------:R-:W-:Y:S01]  /*4230*/  FFMA.FTZ R143, R143, R134, R136 ;  /* 0x000000868f8f7223 */ /* 0x000fe20000010088 */
[----:B------:R-:W-:Y:S01]  /*4240*/  FMUL.FTZ R134, R156, UR5 ;  /* 0x000000059c867c20 */ /* 0x000fe20008410000 */
[----:B------:R-:W-:Y:S01]  /*4250*/  SHF.L.U32 R136, R129, 0x10, RZ ;  /* 0x0000001081887819 */ /* 0x000fe200000006ff */
[----:B------:R-:W-:Y:S01]  /*4260*/  IMAD.WIDE.U32 R156, R157, 0x10, R172 ;  /* 0x000000109d9c7825 */ /* 0x000fe200078e00ac */
[----:B------:R-:W-:-:S03]  /*4270*/  F2FP.BF16.F32.PACK_AB R86, R95, R86 ;  /* 0x000000565f56723e */ /* 0x000fc600000010ff */
[----:B------:R-:W-:Y:S01]  /*4280*/  FFMA.FTZ R134, R134, R135, R141 ;  /* 0x0000008786867223 */ /* 0x000fe2000001008d */
[----:B------:R-:W-:Y:S01]  /*4290*/  FMUL.FTZ R135, R155, UR5 ;  /* 0x000000059b877c20 */ /* 0x000fe20008410000 */
[----:B------:R-:W-:Y:S02]  /*42a0*/  SHF.L.U32 R141, R33, 0x10, RZ ;  /* 0x00000010218d7819 */ /* 0x000fe400000006ff */
[----:B------:R-:W-:Y:S01]  /*42b0*/  SHF.L.U32 R155, R56, 0x10, RZ ;  /* 0x00000010389b7819 */ /* 0x000fe200000006ff */
        /* <DEDUP_REMOVED lines=14> */
[----:B------:R-:W-:Y:S01]  /*43a0*/  FMUL.FTZ R136, R163, UR5 ;  /* 0x00000005a3887c20 */ /* 0x000fe20008410000 */
[----:B------:R-:W-:Y:S01]  /*43b0*/  FMUL.FTZ R140, R161, UR5 ;  /* 0x00000005a18c7c20 */ /* 0x000fe20008410000 */
[----:B------:R-:W-:-:S02]  /*43c0*/  F2FP.BF16.F32.PACK_AB R91, R164, R137 ;  /* 0x00000089a45b723e */ /* 0x000fc400000010ff */
[----:B------:R-:W-:Y:S01]  /*43d0*/  FFMA.FTZ R136, R136, R145, R155 ;  /* 0x0000009188887223 */ /* 0x000fe2000001009b */
[----:B------:R-:W-:Y:S02]  /*43e0*/  SHF.L.U32 R145, R37, 0x10, RZ ;  /* 0x0000001025917819 */ /* 0x000fe400000006ff */
[----:B------:R-:W-:Y:S02]  /*43f0*/  SHF.L.U32 R155, R57, 0x10, RZ ;  /* 0x00000010399b7819 */ /* 0x000fe400000006ff */
[----:B------:R-:W-:Y:S02]  /*4400*/  F2FP.BF16.F32.PACK_AB R90, R102, R101 ;  /* 0x00000065665a723e */ /* 0x000fe400000010ff */
[----:B------:R-:W-:Y:S01]  /*4410*/  F2FP.BF16.F32.PACK_AB R89, R98, R97 ;  /* 0x000000616259723e */ /* 0x000fe200000010ff */
[----:B------:R-:W-:Y:S01]  /*4420*/  FFMA.FTZ R140, R140, R145, R155 ;  /* 0x000000918c8c7223 */ /* 0x000fe2000001009b */
[----:B------:R-:W-:Y:S01]  /*4430*/  FMUL.FTZ R145, R165, UR5 ;  /* 0x00000005a5917c20 */ /* 0x000fe20008410000 */
[----:B------:R-:W-:Y:S01]  /*4440*/  IMAD.WIDE.U32 R154, R92, 0x10, R172 ;  /* 0x000000105c9a7825 */ /* 0x000fe200078e00ac */
[----:B------:R-:W-:-:S03]  /*4450*/  F2FP.BF16.F32.PACK_AB R88, R96, R93 ;  /* 0x0000005d6058723e */ /* 0x000fc600000010ff */
[----:B------:R-:W-:Y:S01]  /*4460*/  FFMA.FTZ R145, R145, R150, R152 ;  /* 0x0000009691917223 */ /* 0x000fe20000010098 */
[----:B------:R-:W-:Y:S01]  /*4470*/  F2FP.BF16.F32.PACK_AB R95, R146, R143 ;  /* 0x0000008f925f723e */ /* 0x000fe200000010ff */
[----:B------:R0:W-:Y:S01]  /*4480*/  STG.E.128 desc[UR8][R154.64], R84 ;  /* 0x000000549a007986 */ /* 0x0001e2000c101d08 */
[----:B------:R-:W-:Y:S02]  /*4490*/  F2FP.BF16.F32.PACK_AB R94, R139, R138 ;  /* 0x0000008a8b5e723e */ /* 0x000fe400000010ff */
        /* <DEDUP_REMOVED lines=13> */
[----:B------:R0:W-:Y:S01]  /*4570*/  STG.E.128 desc[UR8][R156.64], R100 ;  /* 0x000000649c007986 */ /* 0x0001e2000c101d08 */
[----:B------:R-:W-:Y:S05]  /*4580*/  BRA.U !UP2, `(.L_x_169) ;  /* 0xffffffc10a647547 */ /* 0x000fea000b83ffff */
[----:B------:R-:W-:Y:S05]  /*4590*/  EXIT ;  /* 0x000000000000794d */ /* 0x000fea0003800000 */
.L_x_170:
        /* <DEDUP_REMOVED lines=14> */
.L_x_33985:


//--------------------- .text._ZN10layer_norm13ln_fwd_kernelINS_13Kernel_traitsI13__nv_bfloat16S2_S2_S2_fjLj5120ELj1ELj1ELj4ELj16ENS_18Kernel_traits_baseILj5120ES2_S2_S2_S2_fjLj128EEEEELb0ELb1ELb1ELb0EEEvNS_9FwdParamsE --------------------------
	.section	.text._ZN10layer_norm13ln_fwd_kernelINS_13Kernel_traitsI13__nv_bfloat16S2_S2_S2_fjLj5120ELj1ELj1ELj4ELj16ENS_18Kernel_traits_baseILj5120ES2_S2_S2_S2_fjLj128EEEEELb0ELb1ELb1ELb0EEEvNS_9FwdParamsE,"ax",@progbits
	.align	128
        .global         _ZN10layer_norm13ln_fwd_kernelINS_13Kernel_traitsI13__nv_bfloat16S2_S2_S2_fjLj5120ELj1ELj1ELj4ELj16ENS_18Kernel_traits_baseILj5120ES2_S2_S2_S2_fjLj128EEEEELb0ELb1ELb1ELb0EEEvNS_9FwdParamsE
        .type           _ZN10layer_norm13ln_fwd_kernelINS_13Kernel_traitsI13__nv_bfloat16S2_S2_S2_fjLj5120ELj1ELj1ELj4ELj16ENS_18Kernel_traits_baseILj5120ES2_S2_S2_S2_fjLj128EEEEELb0ELb1ELb1ELb0EEEvNS_9FwdParamsE,@function
        .size           _ZN10layer_norm13ln_fwd_kernelINS_13Kernel_traitsI13__nv_bfloat16S2_S2_S2_fjLj5120ELj1ELj1ELj4ELj16ENS_18Kernel_traits_baseILj5120ES2_S2_S2_S2_fjLj128EEEEELb0ELb1ELb1ELb0EEEvNS_9FwdParamsE,(.L_x_33986 - _ZN10layer_norm13ln_fwd_kernelINS_13Kernel_traitsI13__nv_bfloat16S2_S2_S2_fjLj5120ELj1ELj1ELj4ELj16ENS_18Kernel_traits_baseILj5120ES2_S2_S2_S2_fjLj128EEEEELb0ELb1ELb1ELb0EEEvNS_9FwdParamsE)
        .other          _ZN10layer_norm13ln_fwd_kernelINS_13Kernel_traitsI13__nv_bfloat16S2_S2_S2_fjLj5120ELj1ELj1ELj4ELj16ENS_18Kernel_traits_baseILj5120ES2_S2_S2_S2_fjLj128EEEEELb0ELb1ELb1ELb0EEEvNS_9FwdParamsE,@"STO_CUDA_ENTRY STV_DEFAULT"
_ZN10layer_norm13ln_fwd_kernelINS_13Kernel_traitsI13__nv_bfloat16S2_S2_S2_fjLj5120ELj1ELj1ELj4ELj16ENS_18Kernel_traits_baseILj5120ES2_S2_S2_S2_fjLj128EEEEELb0ELb1ELb1ELb0EEEvNS_9FwdParamsE:
.text._ZN10layer_norm13ln_fwd_kernelINS_13Kernel_traitsI13__nv_bfloat16S2_S2_S2_fjLj5120ELj1ELj1ELj4ELj16ENS_18Kernel_traits_baseILj5120ES2_S2_S2_S2_fjLj128EEEEELb0ELb1ELb1ELb0EEEvNS_9FwdParamsE:
        /* <DEDUP_REMOVED lines=12> */
[----:B----4-:R-:W-:Y:S02]  /*00c0*/  MOV R0, UR4 ;  /* 0x0000000400007c02 */ /* 0x010fe40008000f00 */
[----:B------:R-:W-:Y:S02]  /*00d0*/  LOP3.LUT R31, R28, 0x1f, R3, 0xf8, !PT ;  /* 0x0000001f1c1f7812 */ /* 0x000fe400078ef803 */
[----:B------:R-:W-:Y:S02]  /*00e0*/  LOP3.LUT R3, R3, 0x1f, RZ, 0xc0, !PT ;  /* 0x0000001f03037812 */ /* 0x000fe400078ec0ff */
        /* <DEDUP_REMOVED lines=37> */
[----:B------:R2:W5:Y:S03]  /*0340*/  @P2 LD.E.128 R84, desc[UR6][R18.64] ;  /* 0x0000000612542980 */ /* 0x000566000c101d00 */
[----:B------:R-:W-:Y:S01]  /*0350*/  @P2 VIADD R31, R31, 0x80 ;  /* 0x000000801f1f2836 */ /* 0x000fe20000000000 */
[----:B------:R2:W5:Y:S03]  /*0360*/  @P2 LDG.E.128 R80, desc[UR6][R20.64] ;  /* 0x0000000614502981 */ /* 0x000566000c1e1d00 */
[----:B-1----:R-:W-:-:S04]  /*0370*/  @P3 IMAD.WIDE.U32 R22, R31, 0x10, R22 ;  /* 0x000000101f163825 */ /* 0x002fc800078e0016 */
        /* <DEDUP_REMOVED lines=18> */
.L_x_172:
        /* <DEDUP_REMOVED lines=41> */
[----:B------:R-:W-:Y:S01]  /*0730*/  CS2R R72, SRZ ;  /* 0x0000000000487805 */ /* 0x000fe2000001ff00 */
[----:B------:R-:W-:Y:S01]  /*0740*/  IMAD.MOV.U32 R86, RZ, RZ, RZ ;  /* 0x000000ffff567224 */ /* 0x000fe200078e00ff */
[----:B------:R-:W-:Y:S02]  /*0750*/  CS2R R84, SRZ ;  /* 0x0000000000547805 */ /* 0x000fe4000001ff00 */
[----:B------:R-:W-:Y:S02]  /*0760*/  MOV R98, RZ ;  /* 0x000000ff00627202 */ /* 0x000fe40000000f00 */
[----:B------:R-:W-:-:S02]  /*0770*/  CS2R R96, SRZ ;  /* 0x0000000000607805 */ /* 0x000fc4000001ff00 */
[----:B------:R-:W-:Y:S02]  /*0780*/  CS2R R108, SRZ ;  /* 0x00000000006c7805 */ /* 0x000fe4000001ff00 */
[----:B------:R-:W-:Y:S02]  /*0790*/  @P4 CS2R R62, SRZ ;  /* 0x00000000003e4805 */ /* 0x000fe4000001ff00 */
[----:B------:R-:W-:Y:S01]  /*07a0*/  @P4 CS2R R60, SRZ ;  /* 0x00000000003c4805 */ /* 0x000fe2000001ff00 */
[----:B------:R-:W-:Y:S01]  /*07b0*/  @P0 IMAD.MOV.U32 R111, RZ, RZ, RZ ;  /* 0x000000ffff6f0224 */ /* 0x000fe200078e00ff */
[----:B------:R-:W-:Y:S01]  /*07c0*/  @P1 MOV R99, RZ ;  /* 0x000000ff00631202 */ /* 0x000fe20000000f00 */
[----:B------:R-:W-:Y:S01]  /*07d0*/  @P3 IMAD.MOV.U32 R75, RZ, RZ, RZ ;  /* 0x000000ffff4b3224 */ /* 0x000fe200078e00ff */
[----:B0-----:R-:W-:-:S07]  /*07e0*/  @P2 MOV R87, RZ ;  /* 0x000000ff00572202 */ /* 0x001fce0000000f00 */
.L_x_173:
[----:B------:R-:W-:Y:S05]  /*07f0*/  BSYNC.RECONVERGENT B0 ;  /* 0x0000000000007941 */ /* 0x000fea0003800200 */
.L_x_171:
[----:B------:R-:W0:Y:S02]  /*0800*/  LDCU UR4, c[0x0][0x384] ;  /* 0x00007080ff0477ac */ /* 0x000e240008000800 */
[----:B0-----:R-:W-:-:S13]  /*0810*/  ISETP.GE.AND P0, PT, R0, UR4, PT ;  /* 0x0000000400007c0c */ /* 0x001fda000bf06270 */
[----:B------:R-:W-:Y:S05]  /*0820*/  @P0 EXIT ;  /* 0x000000000000094d */ /* 0x000fea0003800000 */
[----:B------:R-:W-:Y:S01]  /*0830*/  SHF.R.S32.HI R29, RZ, 0x3, R29 ;  /* 0x00000003ff1d7819 */ /* 0x000fe2000001141d */
[----:B------:R-:W-:Y:S01]  /*0840*/  UPLOP3.LUT UP1, UPT, UPT, UPT, UPT, 0x40, 0x4 ;  /* 0x000000000004789c */ /* 0x000fe20003f2e870 */
[----:B-----5:R-:W-:Y:S01]  /*0850*/  PRMT R5, R67, 0x7632, R5 ;  /* 0x0000763243057816 */ /* 0x020fe20000000005 */
[----:B------:R-:W0:Y:S01]  /*0860*/  LDCU.U8 UR10, c[0x0][0x410] ;  /* 0x00008200ff0a77ac */ /* 0x000e220008000000 */
[C---:B------:R-:W-:Y:S02]  /*0870*/  LOP3.LUT R4, R29.reuse, 0x7f, RZ, 0xc0, !PT ;  /* 0x0000007f1d047812 */ /* 0x040fe400078ec0ff */
[----:B------:R-:W-:Y:S01]  /*0880*/  SHF.L.U32 R29, R29, 0x1, RZ ;  /* 0x000000011d1d7819 */ /* 0x000fe200000006ff */
[----:B------:R-:W1:Y:S01]  /*0890*/  LDCU UR11, c[0x0][0x400] ;  /* 0x00008000ff0b77ac */ /* 0x000e620008000800 */
[----:B------:R-:W-:Y:S01]  /*08a0*/  PRMT R7, R66, 0x7632, R7 ;  /* 0x0000763242077816 */ /* 0x000fe20000000007 */
[----:B------:R-:W-:Y:S01]  /*08b0*/  IMAD R3, R3, -0x20, R4 ;  /* 0xffffffe003037824 */ /* 0x000fe200078e0204 */
[----:B------:R-:W-:Y:S01]  /*08c0*/  VIADDMNMX R4, R4, -R28, RZ, !PT ;  /* 0x8000001c04047246 */ /* 0x000fe200078001ff */
[----:B------:R-:W2:Y:S01]  /*08d0*/  LDCU.64 UR8, c[0x0][0x3a0] ;  /* 0x00007400ff0877ac */ /* 0x000ea20008000a00 */
[----:B------:R-:W-:-:S02]  /*08e0*/  LOP3.LUT R29, R29, 0xffffff00, RZ, 0xc0, !PT ;  /* 0xffffff001d1d7812 */ /* 0x000fc400078ec0ff */
[----:B------:R-:W-:Y:S02]  /*08f0*/  VIMNMX R4, PT, PT, R4, 0x20, PT ;  /* 0x0000002004047848 */ /* 0x000fe40003fe0100 */
[----:B------:R-:W-:Y:S02]  /*0900*/  VIMNMX R3, PT, PT, RZ, R3, !PT ;  /* 0x00000003ff037248 */ /* 0x000fe40007fe0100 */
[----:B------:R-:W-:Y:S02]  /*0910*/  LEA R48, R4, R29, 0x3 ;  /* 0x0000001d04307211 */ /* 0x000fe400078e18ff */
[----:B------:R-:W-:Y:S02]  /*0920*/  VIMNMX R6, PT, PT, R3, 0x20, PT ;  /* 0x0000002003067848 */ /* 0x000fe40003fe0100 */
[----:B------:R-:W-:Y:S02]  /*0930*/  I2FP.F32.U32 R48, R48 ;  /* 0x0000003000307245 */ /* 0x000fe40000201000 */
[----:B------:R-:W-:Y:S01]  /*0940*/  PRMT R4, R63, 0x7632, R4 ;  /* 0x000076323f047816 */ /* 0x000fe20000000004 */
[----:B------:R-:W-:Y:S01]  /*0950*/  IMAD R3, R6, 0x8, R29 ;  /* 0x0000000806037824 */ /* 0x000fe200078e021d */
[----:B------:R3:W4:Y:S01]  /*0960*/  MUFU.RCP R126, R48 ;  /* 0x00000030007e7308 */ /* 0x0007220000001000 */
        /* <DEDUP_REMOVED lines=56> */
[----:B01234-:R-:W-:-:S07]  /*0cf0*/  PRMT R136, R104, 0x7632, R136 ;  /* 0x0000763268887816 */ /* 0x01ffce0000000088 */
.L_x_209:
[----:B------:R-:W0:Y:S08]  /*0d00*/  LDC.64 R116, c[0x0][0x3f0] ;  /* 0x0000fc00ff747b82 */ /* 0x000e300000000a00 */
[----:B------:R-:W1:Y:S01]  /*0d10*/  LDC R219, c[0x0][0x388] ;  /* 0x0000e200ffdb7b82 */ /* 0x000e620000000800 */
[----:B0-----:R-:W-:-:S07]  /*0d20*/  IMAD.WIDE R118, R0, 0x4, R116 ;  /* 0x0000000400767825 */ /* 0x001fce00078e0274 */
[----:B------:R-:W0:Y:S01]  /*0d30*/  LDC.64 R116, c[0x0][0x3f8] ;  /* 0x0000fe00ff747b82 */ /* 0x000e220000000a00 */
[----:B------:R-:W2:Y:S01]  /*0d40*/  LDG.E R142, desc[UR6][R118.64] ;  /* 0x00000006768e7981 */ /* 0x000ea2000c1e1900 */
[----:B0-----:R-:W-:-:S05]  /*0d50*/  IMAD.WIDE R116, R0, 0x4, R116 ;  /* 0x0000000400747825 */ /* 0x001fca00078e0274 */
[----:B------:R0:W5:Y:S01]  /*0d60*/  LDG.E R138, desc[UR6][R116.64] ;  /* 0x00000006748a7981 */ /* 0x000162000c1e1900 */
[----:B------:R-:W-:Y:S01]  /*0d70*/  ISETP.GE.U32.AND P0, PT, R2, 0x80, PT ;  /* 0x000000800200780c */ /* 0x000fe20003f06070 */
[----:B------:R-:W-:Y:S01]  /*0d80*/  HFMA2 R223, -RZ, RZ, 0, 0 ;  /* 0x00000000ffdf7431 */ /* 0x000fe200000001ff */
[----:B------:R-:W-:Y:S01]  /*0d90*/  BSSY.RECONVERGENT B0, `(.L_x_174) ;  /* 0x00000ae000007945 */ /* 0x000fe20003800200 */
[----:B------:R-:W3:Y:S01]  /*0da0*/  S2R R140, SR_TID.X ;  /* 0x00000000008c7919 */ /* 0x000ee20000002100 */
        /* <DEDUP_REMOVED lines=8> */
[-C--:B---3--:R-:W-:Y:S02]  /*0e30*/  @P5 LEA.HI.SX32 R223, R185, R140.reuse, 0x1d ;  /* 0x0000008cb9df5211 */ /* 0x088fe400078feaff */
        /* <DEDUP_REMOVED lines=8> */
.L_x_176:
[----:B------:R-:W-:Y:S05]  /*0ec0*/  BRA.U !UP0, `(.L_x_177) ;  /* 0x0000000508547547 */ /* 0x000fea000b800000 */
[----:B------:R-:W0:Y:S02]  /*0ed0*/  LDC.64 R48, c[0x0][0x3a0] ;  /* 0x0000e800ff307b82 */ /* 0x000e240000000a00 */
[----:B0-----:R-:W-:-:S06]  /*0ee0*/  IMAD.WIDE.U32 R48, R221, 0x10, R48 ;  /* 0x00000010dd307825 */ /* 0x001fcc00078e0030 */
[----:B------:R-:W2:Y:S01]  /*0ef0*/  LDG.E.128 R48, desc[UR6][R48.64] ;  /* 0x0000000630307981 */ /* 0x000ea2000c1e1d00 */
[----:B------:R-:W-:-:S13]  /*0f00*/  ISETP.GT.AND P1, PT, R142, RZ, PT ;  /* 0x000000ff8e00720c */ /* 0x000fda0003f24270 */
[----:B------:R-:W0:Y:S01]  /*0f10*/  @P1 LDC R119, c[0x0][0x40c] ;  /* 0x00010300ff771b82 */ /* 0x000e220000000800 */
[C---:B-----5:R-:W-:Y:S01]  /*0f20*/  @P1 PRMT R117, R52.reuse, 0x7632, R117 ;  /* 0x0000763234751816 */ /* 0x060fe20000000075 */
[----:B------:R-:W-:Y:S01]  /*0f30*/  @P1 IMAD.U32 R116, R52, 0x10000, RZ ;  /* 0x0001000034741824 */ /* 0x000fe200078e00ff */
[----:B------:R-:W-:Y:S01]  /*0f40*/  @P1 PRMT R144, R53, 0x7632, R144 ;  /* 0x0000763235901816 */ /* 0x000fe20000000090 */
[----:B------:R-:W-:Y:S01]  /*0f50*/  @P1 IMAD.U32 R225, R107, 0x10000, RZ ;  /* 0x000100006be11824 */ /* 0x000fe200078e00ff */
[----:B------:R-:W-:Y:S02]  /*0f60*/  @P1 SHF.L.U32 R117, R117, 0x10, RZ ;  /* 0x0000001075751819 */ /* 0x000fe400000006ff */
[----:B------:R-:W-:Y:S01]  /*0f70*/  @P1 SHF.L.U32 R143, R53, 0x10, RZ ;  /* 0x00000010358f1819 */ /* 0x000fe200000006ff */
[----:B------:R-:W1:Y:S01]  /*0f80*/  @P1 LDC R118, c[0x0][0x40c] ;  /* 0x00010300ff761b82 */ /* 0x000e620000000800 */
[----:B------:R-:W-:Y:S01]  /*0f90*/  @P1 IMAD.U32 R144, R144, 0x10000, RZ ;  /* 0x0001000090901824 */ /* 0x000fe200078e00ff */
[----:B------:R-:W-:-:S06]  /*0fa0*/  @P1 SHF.L.U32 R227, R133, 0x10, RZ ;  /* 0x0000001085e31819 */ /* 0x000fcc00000006ff */
[----:B------:R-:W3:Y:S08]  /*0fb0*/  @P1 LDC R146, c[0x0][0x40c] ;  /* 0x00010300ff921b82 */ /* 0x000ef00000000800 */
[----:B------:R-:W4:Y:S01]  /*0fc0*/  @P1 LDC R147, c[0x0][0x40c] ;  /* 0x00010300ff931b82 */ /* 0x000f220000000800 */
[----:B0-----:R-:W-:Y:S01]  /*0fd0*/  @P1 FMUL.FTZ R116, R116, R119 ;  /* 0x0000007774741220 */ /* 0x001fe20000410000 */
[----:B------:R-:W-:-:S06]  /*0fe0*/  @P1 IMAD.U32 R119, R136, 0x10000, RZ ;  /* 0x0001000088771824 */ /* 0x000fcc00078e00ff */
[----:B------:R-:W0:Y:S01]  /*0ff0*/  @P1 LDC R185, c[0x0][0x40c] ;  /* 0x00010300ffb91b82 */ /* 0x000e220000000800 */
[----:B-1----:R-:W-:Y:S01]  /*1000*/  @P1 FMUL.FTZ R118, R117, R118 ;  /* 0x0000007675761220 */ /* 0x002fe20000410000 */
[----:B------:R-:W-:-:S06]  /*1010*/  @P1 SHF.L.U32 R117, R104, 0x10, RZ ;  /* 0x0000001068751819 */ /* 0x000fcc00000006ff */
[----:B------:R-:W1:Y:S08]  /*1020*/  @P1 LDC R148, c[0x0][0x40c] ;  /* 0x00010300ff941b82 */ /* 0x000e700000000800 */
[----:B------:R-:W0:Y:S01]  /*1030*/  @P1 LDC R151, c[0x0][0x40c] ;  /* 0x00010300ff971b82 */ /* 0x000e220000000800 */
[----:B----4-:R-:W-:Y:S01]  /*1040*/  @P1 FMUL.FTZ R144, R144, R147 ;  /* 0x0000009390901220 */ /* 0x010fe20000410000 */
[----:B------:R-:W-:-:S05]  /*1050*/  @P1 PRMT R147, R54, 0x7632, R147 ;  /* 0x0000763236931816 */ /* 0x000fca0000000093 */
[----:B------:R-:W-:Y:S01]  /*1060*/  @P1 IMAD.U32 R147, R147, 0x10000, RZ ;  /* 0x0001000093931824 */ /* 0x000fe200078e00ff */
[----:B------:R-:W4:Y:S01]  /*1070*/  @P1 LDC R235, c[0x0][0x40c] ;  /* 0x00010300ffeb1b82 */ /* 0x000f220000000800 */
[C---:B--2---:R-:W-:Y:S01]  /*1080*/  @P1 PRMT R141, R48.reuse, 0x7632, R141 ;  /* 0x00007632308d1816 */ /* 0x044fe2000000008d */
[C---:B------:R-:W-:Y:S01]  /*1090*/  @P1 IMAD.U32 R145, R48.reuse, 0x10000, RZ ;  /* 0x0001000030911824 */ /* 0x040fe200078e00ff */
[C---:B------:R-:W-:Y:S01]  /*10a0*/  @!P1 PRMT R139, R48.reuse, 0x7632, R139 ;  /* 0x00007632308b9816 */ /* 0x040fe2000000008b */
[----:B------:R-:W-:Y:S01]  /*10b0*/  @P1 IMAD.U32 R233, R51, 0x10000, RZ ;  /* 0x0001000033e91824 */ /* 0x000fe200078e00ff */
[----:B------:R-:W-:Y:S02]  /*10c0*/  @P1 SHF.L.U32 R141, R141, 0x10, RZ ;  /* 0x000000108d8d1819 */ /* 0x000fe400000006ff */
[----:B------:R-:W-:Y:S02]  /*10d0*/  @!P1 SHF.L.U32 R139, R139, 0x10, RZ ;  /* 0x000000108b8b9819 */ /* 0x000fe400000006ff */
[----:B------:R-:W-:Y:S01]  /*10e0*/  @!P1 SHF.L.U32 R137, R48, 0x10, RZ ;  /* 0x0000001030899819 */ /* 0x000fe200000006ff */
[----:B------:R-:W-:Y:S01]  /*10f0*/  @P1 FFMA.FTZ R139, R118, R119, R141 ;  /* 0x00000077768b1223 */ /* 0x000fe2000001008d */
[----:B------:R-:W-:Y:S01]  /*1100*/  @P1 PRMT R118, R49, 0x7632, R118 ;  /* 0x0000763231761816 */ /* 0x000fe20000000076 */
[----:B------:R-:W-:Y:S01]  /*1110*/  @P1 FFMA.FTZ R137, R116, R117, R145 ;  /* 0x0000007574891223 */ /* 0x000fe20000010091 */
[----:B---3--:R-:W-:Y:S01]  /*1120*/  @P1 FMUL.FTZ R116, R143, R146 ;  /* 0x000000928f741220 */ /* 0x008fe20000410000 */
[----:B------:R-:W-:Y:S01]  /*1130*/  @!P1 PRMT R143, R49, 0x7632, R143 ;  /* 0x00007632318f9816 */ /* 0x000fe2000000008f */
[----:B------:R-:W-:Y:S01]  /*1140*/  @P1 IMAD.U32 R146, R54, 0x10000, RZ ;  /* 0x0001000036921824 */ /* 0x000fe200078e00ff */
[----:B------:R-:W-:-:S02]  /*1150*/  @P1 SHF.L.U32 R119, R135, 0x10, RZ ;  /* 0x0000001087771819 */ /* 0x000fc400000006ff */
[----:B------:R-:W-:Y:S01]  /*1160*/  @P1 SHF.L.U32 R145, R118, 0x10, RZ ;  /* 0x0000001076911819 */ /* 0x000fe200000006ff */
[----:B------:R-:W-:Y:S01]  /*1170*/  @!P1 IMAD.U32 R143, R143, 0x10000, RZ ;  /* 0x000100008f8f9824 */ /* 0x000fe200078e00ff */
[----:B------:R-:W-:Y:S01]  /*1180*/  @P1 SHF.L.U32 R118, R55, 0x10, RZ ;  /* 0x0000001037761819 */ /* 0x000fe200000006ff */
[----:B0-----:R-:W-:Y:S01]  /*1190*/  @P1 FMUL.FTZ R146, R146, R151 ;  /* 0x0000009792921220 */ /* 0x001fe20000410000 */
[----:B------:R-:W-:Y:S01]  /*11a0*/  @P1 SHF.L.U32 R117, R105, 0x10, RZ ;  /* 0x0000001069751819 */ /* 0x000fe200000006ff */
[----:B------:R-:W-:Y:S01]  /*11b0*/  @P1 FFMA.FTZ R143, R144, R119, R145 ;  /* 0x00000077908f1223 */ /* 0x000fe20000010091 */
[----:B------:R-:W-:Y:S01]  /*11c0*/  @P1 SHF.L.U32 R149, R49, 0x10, RZ ;  /* 0x0000001031951819 */ /* 0x000fe200000006ff */
[----:B------:R-:W-:Y:S01]  /*11d0*/  @P1 FMUL.FTZ R144, R118, R185 ;  /* 0x000000b976901220 */ /* 0x000fe20000410000 */
[----:B------:R-:W-:Y:S01]  /*11e0*/  @P1 PRMT R118, R55, 0x7632, R118 ;  /* 0x0000763237761816 */ /* 0x000fe20000000076 */
[----:B------:R-:W-:Y:S01]  /*11f0*/  @!P1 IMAD.U32 R145, R50, 0x10000, RZ ;  /* 0x0001000032919824 */ /* 0x000fe200078e00ff */
[----:B------:R-:W-:Y:S01]  /*1200*/  @!P1 SHF.L.U32 R141, R49, 0x10, RZ ;  /* 0x00000010318d9819 */ /* 0x000fe200000006ff */
[----:B------:R-:W-:Y:S01]  /*1210*/  @P1 FFMA.FTZ R141, R116, R117, R149 ;  /* 0x00000075748d1223 */ /* 0x000fe20000010095 */
[----:B-1----:R-:W-:Y:S01]  /*1220*/  @P1 FMUL.FTZ R116, R147, R148 ;  /* 0x0000009493741220 */ /* 0x002fe20000410000 */
[----:B------:R-:W-:-:S02]  /*1230*/  @P1 SHF.L.U32 R148, R118, 0x10, RZ ;  /* 0x0000001076941819 */ /* 0x000fc400000006ff */
[----:B------:R-:W-:Y:S02]  /*1240*/  @P1 PRMT R118, R50, 0x7632, R118 ;  /* 0x0000763232761816 */ /* 0x000fe40000000076 */
[C---:B------:R-:W-:Y:S01]  /*1250*/  @P1 PRMT R150, R51.reuse, 0x7632, R150 ;  /* 0x0000763233961816 */ /* 0x040fe20000000096 */
[----:B----4-:R-:W-:Y:S01]  /*1260*/  @P1 FMUL.FTZ R148, R148, R235 ;  /* 0x000000eb94941220 */ /* 0x010fe20000410000 */
[----:B------:R-:W-:Y:S02]  /*1270*/  @!P1 PRMT R151, R51, 0x7632, R151 ;  /* 0x0000763233979816 */ /* 0x000fe40000000097 */
[----:B------:R-:W-:Y:S02]  /*1280*/  @P1 SHF.L.U32 R117, R106, 0x10, RZ ;  /* 0x000000106a751819 */ /* 0x000fe400000006ff */
[----:B------:R-:W-:Y:S01]  /*1290*/  @P1 SHF.L.U32 R119, R134, 0x10, RZ ;  /* 0x0000001086771819 */ /* 0x000fe200000006ff */
[----:B------:R-:W-:Y:S01]  /*12a0*/  @!P1 IMAD.U32 R151, R151, 0x10000, RZ ;  /* 0x0001000097979824 */ /* 0x000fe200078e00ff */
[----:B------:R-:W-:-:S02]  /*12b0*/  @P1 SHF.L.U32 R231, R50, 0x10, RZ ;  /* 0x0000001032e71819 */ /* 0x000fc400000006ff */
[----:B------:R-:W-:Y:S02]  /*12c0*/  @!P1 PRMT R149, R50, 0x7632, R149 ;  /* 0x0000763232959816 */ /* 0x000fe40000000095 */
[----:B------:R-:W-:Y:S01]  /*12d0*/  @P1 SHF.L.U32 R185, R118, 0x10, RZ ;  /* 0x0000001076b91819 */ /* 0x000fe200000006ff */
[----:B------:R-:W-:Y:S01]  /*12e0*/  @P1 FFMA.FTZ R145, R146, R117, R231 ;  /* 0x0000007592911223 */ /* 0x000fe200000100e7 */
[----:B------:R-:W-:Y:S02]  /*12f0*/  @P1 SHF.L.U32 R229, R150, 0x10, RZ ;  /* 0x0000001096e51819 */ /* 0x000fe400000006ff */
[----:B------:R-:W-:Y:S01]  /*1300*/  @!P1 SHF.L.U32 R147, R51, 0x10, RZ ;  /* 0x0000001033939819 */ /* 0x000fe200000006ff */
[----:B------:R-:W-:Y:S01]  /*1310*/  @P1 FFMA.FTZ R147, R144, R225, R233 ;  /* 0x000000e190931223 */ /* 0x000fe200000100e9 */
[----:B------:R-:W-:Y:S01]  /*1320*/  @!P1 SHF.L.U32 R149, R149, 0x10, RZ ;  /* 0x0000001095959819 */ /* 0x000fe200000006ff */
[----:B------:R-:W-:Y:S01]  /*1330*/  @P1 FFMA.FTZ R149, R116, R119, R185 ;  /* 0x0000007774951223 */ /* 0x000fe200000100b9 */
        /* <DEDUP_REMOVED lines=14> */
.L_x_177:
[----:B------:R-:W0:Y:S01]  /*1420*/  @P5 LDC R118, c[0x0][0x40c] ;  /* 0x00010300ff765b82 */ /* 0x000e220000000800 */
[C---:B-----5:R-:W-:Y:S01]  /*1430*/  @P5 PRMT R116, R52.reuse, 0x7632, R116 ;  /* 0x0000763234745816 */ /* 0x060fe20000000074 */
[----:B------:R-:W-:Y:S01]  /*1440*/  IMAD.MOV.U32 R139, RZ, RZ, RZ ;  /* 0x000000ffff8b7224 */ /* 0x000fe200078e00ff */
[----:B------:R-:W-:Y:S01]  /*1450*/  @P5 SHF.L.U32 R117, R52, 0x10, RZ ;  /* 0x0000001034755819 */ /* 0x000fe200000006ff */
[----:B------:R-:W-:Y:S01]  /*1460*/  IMAD.MOV.U32 R151, RZ, RZ, RZ ;  /* 0x000000ffff977224 */ /* 0x000fe200078e00ff */
[----:B------:R-:W-:Y:S01]  /*1470*/  MOV R137, RZ ;  /* 0x000000ff00897202 */ /* 0x000fe20000000f00 */
[----:B------:R-:W-:Y:S01]  /*1480*/  @P5 IMAD.U32 R116, R116, 0x10000, RZ ;  /* 0x0001000074745824 */ /* 0x000fe200078e00ff */
[----:B------:R-:W-:Y:S01]  /*1490*/  @P5 SHF.L.U32 R143, R53, 0x10, RZ ;  /* 0x00000010358f5819 */ /* 0x000fe200000006ff */
[----:B------:R-:W1:Y:S01]  /*14a0*/  @P5 LDC R119, c[0x0][0x40c] ;  /* 0x00010300ff775b82 */ /* 0x000e620000000800 */
[----:B------:R-:W-:Y:S02]  /*14b0*/  @P5 SHF.L.U32 R141, R136, 0x10, RZ ;  /* 0x00000010888d5819 */ /* 0x000fe400000006ff */
[----:B------:R-:W-:-:S02]  /*14c0*/  @P5 SHF.L.U32 R145, R54, 0x10, RZ ;  /* 0x0000001036915819 */ /* 0x000fc400000006ff */
[----:B------:R-:W-:Y:S02]  /*14d0*/  @P5 SHF.L.U32 R185, R134, 0x10, RZ ;  /* 0x0000001086b95819 */ /* 0x000fe400000006ff */
[----:B------:R-:W-:Y:S01]  /*14e0*/  @P5 SHF.L.U32 R225, R107, 0x10, RZ ;  /* 0x000000106be15819 */ /* 0x000fe200000006ff */
[----:B------:R-:W2:Y:S08]  /*14f0*/  @P5 LDC R146, c[0x0][0x40c] ;  /* 0x00010300ff925b82 */ /* 0x000eb00000000800 */
[----:B------:R-:W3:Y:S01]  /*1500*/  @P5 LDC R144, c[0x0][0x40c] ;  /* 0x00010300ff905b82 */ /* 0x000ee20000000800 */
[----:B0-----:R-:W-:Y:S01]  /*1510*/  @P5 FMUL.FTZ R118, R117, R118 ;  /* 0x0000007675765220 */ /* 0x001fe20000410000 */
[----:B------:R-:W-:-:S05]  /*1520*/  @P5 PRMT R117, R53, 0x7632, R117 ;  /* 0x0000763235755816 */ /* 0x000fca0000000075 */
[----:B------:R-:W-:Y:S01]  /*1530*/  @P5 IMAD.U32 R117, R117, 0x10000, RZ ;  /* 0x0001000075755824 */ /* 0x000fe200078e00ff */
[----:B------:R-:W0:Y:S01]  /*1540*/  @P5 LDC R149, c[0x0][0x40c] ;  /* 0x00010300ff955b82 */ /* 0x000e220000000800 */
[----:B-1----:R-:W-:Y:S01]  /*1550*/  @P5 FMUL.FTZ R116, R116, R119 ;  /* 0x0000007774745220 */ /* 0x002fe20000410000 */
[----:B------:R-:W-:-:S03]  /*1560*/  @P5 SHF.L.U32 R119, R104, 0x10, RZ ;  /* 0x0000001068775819 */ /* 0x000fc600000006ff */
[----:B------:R-:W-:Y:S01]  /*1570*/  @P5 FMUL.FTZ R139, R116, R141 ;  /* 0x0000008d748b5220 */ /* 0x000fe20000410000 */
[----:B------:R-:W-:Y:S01]  /*1580*/  @P5 PRMT R116, R54, 0x7632, R116 ;  /* 0x0000763236745816 */ /* 0x000fe20000000074 */
[----:B------:R-:W-:Y:S01]  /*1590*/  @P5 FMUL.FTZ R137, R118, R119 ;  /* 0x0000007776895220 */ /* 0x000fe20000410000 */
[----:B------:R-:W1:Y:S01]  /*15a0*/  @P5 LDC R148, c[0x0][0x40c] ;  /* 0x00010300ff945b82 */ /* 0x000e620000000800 */
[----:B------:R-:W-:Y:S01]  /*15b0*/  @P5 SHF.L.U32 R118, R135, 0x10, RZ ;  /* 0x0000001087765819 */ /* 0x000fe200000006ff */
[----:B--2---:R-:W-:Y:S01]  /*15c0*/  @P5 FMUL.FTZ R117, R117, R146 ;  /* 0x0000009275755220 */ /* 0x004fe20000410000 */
[----:B------:R-:W-:Y:S01]  /*15d0*/  @P5 SHF.L.U32 R146, R55, 0x10, RZ ;  /* 0x0000001037925819 */ /* 0x000fe200000006ff */
[----:B------:R-:W-:Y:S01]  /*15e0*/  HFMA2 R141, -RZ, RZ, 0, 0 ;  /* 0x00000000ff8d7431 */ /* 0x000fe200000001ff */
[----:B------:R-:W-:Y:S01]  /*15f0*/  @P5 SHF.L.U32 R119, R105, 0x10, RZ ;  /* 0x0000001069775819 */ /* 0x000fe200000006ff */
[----:B------:R-:W-:Y:S02]  /*1600*/  @P5 IMAD.U32 R116, R116, 0x10000, RZ ;  /* 0x0001000074745824 */ /* 0x000fe400078e00ff */
[----:B------:R-:W2:Y:S01]  /*1610*/  @P5 LDC R147, c[0x0][0x40c] ;  /* 0x00010300ff935b82 */ /* 0x000ea20000000800 */
[----:B---3--:R-:W-:Y:S01]  /*1620*/  @P5 FMUL.FTZ R144, R143, R144 ;  /* 0x000000908f905220 */ /* 0x008fe20000410000 */
[----:B------:R-:W-:-:S02]  /*1630*/  IMAD.MOV.U32 R143, RZ, RZ, RZ ;  /* 0x000000ffff8f7224 */ /* 0x000fc400078e00ff */
[----:B------:R-:W-:Y:S01]  /*1640*/  @P5 FMUL.FTZ R143, R117, R118 ;  /* 0x00000076758f5220 */ /* 0x000fe20000410000 */
[----:B------:R-:W-:Y:S01]  /*1650*/  @P5 PRMT R117, R55, 0x7632, R117 ;  /* 0x0000763237755816 */ /* 0x000fe20000000075 */
[----:B------:R-:W-:Y:S01]  /*1660*/  @P5 FMUL.FTZ R141, R144, R119 ;  /* 0x00000077908d5220 */ /* 0x000fe20000410000 */
[----:B------:R-:W-:Y:S01]  /*1670*/  @P5 SHF.L.U32 R118, R133, 0x10, RZ ;  /* 0x0000001085765819 */ /* 0x000fe200000006ff */
[----:B------:R-:W-:Y:S01]  /*1680*/  @P5 IMAD.U32 R119, R106, 0x10000, RZ ;  /* 0x000100006a775824 */ /* 0x000fe200078e00ff */
[----:B------:R-:W3:Y:S01]  /*1690*/  @P5 LDC R150, c[0x0][0x40c] ;  /* 0x00010300ff965b82 */ /* 0x000ee20000000800 */
[----:B------:R-:W-:Y:S02]  /*16a0*/  @P5 IMAD.U32 R117, R117, 0x10000, RZ ;  /* 0x0001000075755824 */ /* 0x000fe400078e00ff */
[----:B0-----:R-:W-:Y:S01]  /*16b0*/  @P5 FMUL.FTZ R146, R146, R149 ;  /* 0x0000009592925220 */ /* 0x001fe20000410000 */
[----:B------:R-:W-:Y:S02]  /*16c0*/  HFMA2 R149, -RZ, RZ, 0, 0 ;  /* 0x00000000ff957431 */ /* 0x000fe400000001ff */
[----:B-1----:R-:W-:Y:S01]  /*16d0*/  @P5 FMUL.FTZ R148, R145, R148 ;  /* 0x0000009491945220 */ /* 0x002fe20000410000 */
[----:B------:R-:W-:-:S03]  /*16e0*/  MOV R145, RZ ;  /* 0x000000ff00917202 */ /* 0x000fc60000000f00 */
[----:B------:R-:W-:Y:S01]  /*16f0*/  @P5 FMUL.FTZ R145, R148, R119 ;  /* 0x0000007794915220 */ /* 0x000fe20000410000 */
[----:B------:R-:W-:Y:S01]  /*1700*/  F2FP.BF16.F32.PACK_AB R119, RZ, R143 ;  /* 0x0000008fff77723e */ /* 0x000fe200000010ff */
[----:B--2---:R-:W-:Y:S01]  /*1710*/  @P5 FMUL.FTZ R116, R116, R147 ;  /* 0x0000009374745220 */ /* 0x004fe20000410000 */
[----:B------:R-:W-:Y:S01]  /*1720*/  MOV R147, RZ ;  /* 0x000000ff00937202 */ /* 0x000fe20000000f00 */
[----:B------:R-:W-:Y:S01]  /*1730*/  @P5 FMUL.FTZ R147, R146, R225 ;  /* 0x000000e192935220 */ /* 0x000fe20000410000 */
[----:B------:R-:W-:Y:S01]  /*1740*/  F2FP.BF16.F32.PACK_AB R144, RZ, R145 ;  /* 0x00000091ff90723e */ /* 0x000fe200000010ff */
[----:B------:R-:W-:Y:S01]  /*1750*/  @P5 FMUL.FTZ R149, R116, R185 ;  /* 0x000000b974955220 */ /* 0x000fe20000410000 */
[----:B------:R-:W-:Y:S02]  /*1760*/  F2FP.BF16.F32.PACK_AB R116, RZ, R137 ;  /* 0x00000089ff74723e */ /* 0x000fe400000010ff */
[----:B------:R-:W-:Y:S01]  /*1770*/  F2FP.BF16.F32.PACK_AB R148, RZ, R147 ;  /* 0x00000093ff94723e */ /* 0x000fe200000010ff */
[----:B---3--:R-:W-:Y:S01]  /*1780*/  @P5 FMUL.FTZ R117, R117, R150 ;  /* 0x0000009675755220 */ /* 0x008fe20000410000 */
[----:B------:R-:W-:-:S03]  /*1790*/  F2FP.BF16.F32.PACK_AB R146, RZ, R149 ;  /* 0x00000095ff92723e */ /* 0x000fc600000010ff */
[----:B------:R-:W-:Y:S01]  /*17a0*/  @P5 FMUL.FTZ R151, R117, R118 ;  /* 0x0000007675975220 */ /* 0x000fe20000410000 */
[----:B------:R-:W-:Y:S02]  /*17b0*/  F2FP.BF16.F32.PACK_AB R117, RZ, R139 ;  /* 0x0000008bff75723e */ /* 0x000fe400000010ff */
[----:B------:R-:W-:Y:S02]  /*17c0*/  F2FP.BF16.F32.PACK_AB R118, RZ, R141 ;  /* 0x0000008dff76723e */ /* 0x000fe400000010ff */
[----:B------:R-:W-:Y:S02]  /*17d0*/  F2FP.BF16.F32.PACK_AB R150, RZ, R151 ;  /* 0x00000097ff96723e */ /* 0x000fe400000010ff */
[----:B------:R-:W-:Y:S02]  /*17e0*/  PRMT R116, R116, 0x5410, R117 ;  /* 0x0000541074747816 */ /* 0x000fe40000000075 */
[----:B------:R-:W-:Y:S02]  /*17f0*/  PRMT R117, R118, 0x5410, R119 ;  /* 0x0000541076757816 */ /* 0x000fe40000000077 */
[----:B------:R-:W-:-:S02]  /*1800*/  PRMT R118, R144, 0x5410, R146 ;  /* 0x0000541090767816 */ /* 0x000fc40000000092 */
[----:B------:R-:W-:-:S07]  /*1810*/  PRMT R119, R148, 0x5410, R150 ;  /* 0x0000541094777816 */ /* 0x000fce0000000096 */
.L_x_178:
[----:B------:R-:W0:Y:S01]  /*1820*/  LDC.64 R184, c[0x0][0x3a8] ;  /* 0x0000ea00ffb87b82 */ /* 0x000e220000000a00 */
[----:B------:R-:W-:Y:S01]  /*1830*/  IADD3 R223, PT, PT, R223, 0x80, RZ ;  /* 0x00000080dfdf7810 */ /* 0x000fe20007ffe0ff */
[----:B0-----:R-:W-:-:S04]  /*1840*/  IMAD.WIDE.U32 R184, R221, 0x10, R184 ;  /* 0x00000010ddb87825 */ /* 0x001fc800078e00b8 */
[----:B------:R-:W-:Y:S01]  /*1850*/  VIADD R221, R221, 0x80 ;  /* 0x00000080dddd7836 */ /* 0x000fe20000000000 */
[----:B------:R0:W-:Y:S06]  /*1860*/  STG.E.128 desc[UR6][R184.64], R116 ;  /* 0x00000074b8007986 */ /* 0x0001ec000c101d06 */
.L_x_175:
[----:B------:R-:W-:Y:S05]  /*1870*/  BSYNC.RECONVERGENT B0 ;  /* 0x0000000000007941 */ /* 0x000fea0003800200 */
.L_x_174:
[----:B------:R-:W-:Y:S01]  /*1880*/  ISETP.GE.U32.AND P1, PT, R2, 0x100, PT ;  /* 0x000001000200780c */ /* 0x000fe20003f26070 */
[----:B------:R-:W-:-:S12]  /*1890*/  BSSY.RECONVERGENT B0, `(.L_x_179) ;  /* 0x0000096000007945 */ /* 0x000fd80003800200 */
[----:B------:R-:W-:Y:S05]  /*18a0*/  @!P1 BRA `(.L_x_180) ;  /* 0x0000000800509947 */ /* 0x000fea0003800000 */
[----:B------:R-:W-:Y:S01]  /*18b0*/  ISETP.NE.U32.AND P2, PT, RZ, UR8, PT ;  /* 0x00000008ff007c0c */ /* 0x000fe2000bf45070 */
[----:B0-----:R-:W0:Y:S03]  /*18c0*/  @P5 LDC.64 R118, c[0x0][0x390] ;  /* 0x0000e400ff765b82 */ /* 0x001e260000000a00 */
[----:B------:R-:W-:-:S13]  /*18d0*/  ISETP.NE.AND.EX P2, PT, RZ, UR9, PT, P2 ;  /* 0x00000009ff007c0c */ /* 0x000fda000bf45320 */
[----:B------:R-:W1:Y:S01]  /*18e0*/  @P2 LDC.64 R116, c[0x0][0x3a0] ;  /* 0x0000e800ff742b82 */ /* 0x000e620000000a00 */
[----:B0-----:R-:W-:-:S05]  /*18f0*/  @P5 IMAD.WIDE.U32 R118, R223, 0x10, R118 ;  /* 0x00000010df765825 */ /* 0x001fca00078e0076 */
[----:B------:R0:W5:Y:S01]  /*1900*/  @P5 LDG.E.128 R52, desc[UR6][R118.64] ;  /* 0x0000000676345981 */ /* 0x000162000c1e1d00 */
[----:B-1----:R-:W-:-:S05]  /*1910*/  @P2 IMAD.WIDE.U32 R116, R221, 0x10, R116 ;  /* 0x00000010dd742825 */ /* 0x002fca00078e0074 */
[----:B------:R0:W5:Y:S01]  /*1920*/  @P2 LDG.E.128 R48, desc[UR6][R116.64] ;  /* 0x0000000674302981 */ /* 0x000162000c1e1d00 */
[----:B------:R-:W-:Y:S05]  /*1930*/  @!P2 BRA `(.L_x_181) ;  /* 0x000000040018a947 */ /* 0x000fea0003800000 */
[----:B------:R-:W-:Y:S01]  /*1940*/  ISETP.GT.AND P2, PT, R142, RZ, PT ;  /* 0x000000ff8e00720c */ /* 0x000fe20003f44270 */
[----:B-----5:R-:W-:Y:S01]  /*1950*/  IMAD.U32 R157, R49, 0x10000, RZ ;  /* 0x00010000319d7824 */ /* 0x020fe200078e00ff */
[C---:B0-----:R-:W-:Y:S02]  /*1960*/  PRMT R116, R48.reuse, 0x7632, R116 ;  /* 0x0000763230747816 */ /* 0x041fe40000000074 */
[----:B------:R-:W-:-:S03]  /*1970*/  SHF.L.U32 R153, R48, 0x10, RZ ;  /* 0x0000001030997819 */ /* 0x000fc600000006ff */
[----:B------:R-:W-:-:S06]  /*1980*/  IMAD.U32 R155, R116, 0x10000, RZ ;  /* 0x00010000749b7824 */ /* 0x000fcc00078e00ff */
[----:B------:R-:W0:Y:S01]  /*1990*/  @P2 LDC R118, c[0x0][0x40c] ;  /* 0x00010300ff762b82 */ /* 0x000e220000000800 */
[----:B------:R-:W-:Y:S02]  /*19a0*/  @P2 SHF.L.U32 R117, R52, 0x10, RZ ;  /* 0x0000001034752819 */ /* 0x000fe400000006ff */
[----:B------:R-:W-:Y:S02]  /*19b0*/  @P2 SHF.L.U32 R116, R92, 0x10, RZ ;  /* 0x000000105c742819 */ /* 0x000fe400000006ff */
[----:B------:R-:W-:Y:S02]  /*19c0*/  @P2 PRMT R144, R53, 0x7632, R144 ;  /* 0x0000763235902816 */ /* 0x000fe40000000090 */
[----:B------:R-:W-:Y:S01]  /*19d0*/  @P2 SHF.L.U32 R119, R132, 0x10, RZ ;  /* 0x0000001084772819 */ /* 0x000fe200000006ff */
[----:B------:R-:W1:Y:S01]  /*19e0*/  @P2 LDC R148, c[0x0][0x40c] ;  /* 0x00010300ff942b82 */ /* 0x000e620000000800 */
[----:B------:R-:W-:-:S07]  /*19f0*/  @P2 SHF.L.U32 R144, R144, 0x10, RZ ;  /* 0x0000001090902819 */ /* 0x000fce00000006ff */
[----:B------:R-:W2:Y:S08]  /*1a00*/  @P2 LDC R159, c[0x0][0x40c] ;  /* 0x00010300ff9f2b82 */ /* 0x000eb00000000800 */
[----:B------:R-:W3:Y:S01]  /*1a10*/  @P2 LDC R150, c[0x0][0x40c] ;  /* 0x00010300ff962b82 */ /* 0x000ee20000000800 */
[----:B0-----:R-:W-:Y:S01]  /*1a20*/  @P2 FMUL.FTZ R146, R117, R118 ;  /* 0x0000007675922220 */ /* 0x001fe20000410000 */
[----:B------:R-:W-:-:S03]  /*1a30*/  @P2 PRMT R117, R52, 0x7632, R117 ;  /* 0x0000763234752816 */ /* 0x000fc60000000075 */
[----:B------:R-:W-:Y:S01]  /*1a40*/  @P2 FFMA.FTZ R153, R146, R116, R153 ;  /* 0x0000007492992223 */ /* 0x000fe20000010099 */
[----:B------:R-:W-:Y:S01]  /*1a50*/  PRMT R116, R49, 0x7632, R116 ;  /* 0x0000763231747816 */ /* 0x000fe20000000074 */
[----:B------:R-:W-:Y:S01]  /*1a60*/  @P2 IMAD.U32 R117, R117, 0x10000, RZ ;  /* 0x0001000075752824 */ /* 0x000fe200078e00ff */
[----:B------:R-:W0:Y:S01]  /*1a70*/  @P2 LDC R152, c[0x0][0x40c] ;  /* 0x00010300ff982b82 */ /* 0x000e220000000800 */
[----:B------:R-:W-:Y:S02]  /*1a80*/  @P2 IMAD.U32 R146, R55, 0x10000, RZ ;  /* 0x0001000037922824 */ /* 0x000fe400078e00ff */
[----:B-1----:R-:W-:Y:S01]  /*1a90*/  @P2 FMUL.FTZ R118, R117, R148 ;  /* 0x0000009475762220 */ /* 0x002fe20000410000 */
[----:B------:R-:W-:-:S03]  /*1aa0*/  @P2 SHF.L.U32 R117, R53, 0x10, RZ ;  /* 0x0000001035752819 */ /* 0x000fc600000006ff */
[----:B------:R-:W-:Y:S01]  /*1ab0*/  @P2 FFMA.FTZ R155, R118, R119, R155 ;  /* 0x00000077769b2223 */ /* 0x000fe2000001009b */
[----:B------:R-:W1:Y:S01]  /*1ac0*/  @P2 LDC R161, c[0x0][0x40c] ;  /* 0x00010300ffa12b82 */ /* 0x000e620000000800 */
[----:B--2---:R-:W-:Y:S01]  /*1ad0*/  @P2 FMUL.FTZ R144, R144, R159 ;  /* 0x0000009f90902220 */ /* 0x004fe20000410000 */
[----:B------:R-:W-:Y:S02]  /*1ae0*/  @P2 SHF.L.U32 R119, R54, 0x10, RZ ;  /* 0x0000001036772819 */ /* 0x000fe400000006ff */
[----:B------:R-:W-:Y:S02]  /*1af0*/  SHF.L.U32 R159, R116, 0x10, RZ ;  /* 0x00000010749f7819 */ /* 0x000fe400000006ff */
[----:B------:R-:W-:Y:S02]  /*1b00*/  @P2 SHF.L.U32 R116, R93, 0x10, RZ ;  /* 0x000000105d742819 */ /* 0x000fe400000006ff */
[----:B------:R-:W2:Y:S01]  /*1b10*/  @P2 LDC R163, c[0x0][0x40c] ;  /* 0x00010300ffa32b82 */ /* 0x000ea20000000800 */
[----:B---3--:R-:W-:Y:S01]  /*1b20*/  @P2 FMUL.FTZ R150, R117, R150 ;  /* 0x0000009675962220 */ /* 0x008fe20000410000 */
[----:B------:R-:W-:Y:S01]  /*1b30*/  @P2 PRMT R118, R54, 0x7632, R118 ;  /* 0x0000763236762816 */ /* 0x000fe20000000076 */
[----:B------:R-:W-:-:S02]  /*1b40*/  @P2 IMAD.U32 R117, R131, 0x10000, RZ ;  /* 0x0001000083752824 */ /* 0x000fc400078e00ff */
[----:B------:R-:W-:Y:S01]  /*1b50*/  @P2 FFMA.FTZ R157, R150, R116, R157 ;  /* 0x00000074969d2223 */ /* 0x000fe2000001009d */
[----:B------:R-:W-:Y:S01]  /*1b60*/  @P2 SHF.L.U32 R118, R118, 0x10, RZ ;  /* 0x0000001076762819 */ /* 0x000fe200000006ff */
[----:B------:R-:W-:Y:S01]  /*1b70*/  @P2 FFMA.FTZ R159, R144, R117, R159 ;  /* 0x00000075909f2223 */ /* 0x000fe2000001009f */
[----:B------:R-:W3:Y:S01]  /*1b80*/  @P2 LDC R185, c[0x0][0x40c] ;  /* 0x00010300ffb92b82 */ /* 0x000ee20000000800 */
[----:B0-----:R-:W-:Y:S01]  /*1b90*/  @P2 FMUL.FTZ R152, R119, R152 ;  /* 0x0000009877982220 */ /* 0x001fe20000410000 */
[----:B------:R-:W-:Y:S02]  /*1ba0*/  @P2 PRMT R119, R55, 0x7632, R119 ;  /* 0x0000763237772816 */ /* 0x000fe40000000077 */
[----:B------:R-:W-:Y:S02]  /*1bb0*/  PRMT R116, R50, 0x7632, R116 ;  /* 0x0000763232747816 */ /* 0x000fe40000000074 */
[----:B------:R-:W-:Y:S02]  /*1bc0*/  PRMT R117, R51, 0x7632, R117 ;  /* 0x0000763233757816 */ /* 0x000fe40000000075 */
[----:B------:R-:W-:Y:S01]  /*1bd0*/  @P2 SHF.L.U32 R144, R119, 0x10, RZ ;  /* 0x0000001077902819 */ /* 0x000fe200000006ff */
[----:B-1----:R-:W-:Y:S01]  /*1be0*/  @P2 FMUL.FTZ R118, R118, R161 ;  /* 0x000000a176762220 */ /* 0x002fe20000410000 */
[----:B------:R-:W-:Y:S01]  /*1bf0*/  IMAD.U32 R165, R116, 0x10000, RZ ;  /* 0x0001000074a57824 */ /* 0x000fe200078e00ff */
[----:B------:R-:W-:-:S02]  /*1c00*/  SHF.L.U32 R161, R50, 0x10, RZ ;  /* 0x0000001032a17819 */ /* 0x000fc400000006ff */
[----:B------:R-:W-:Y:S01]  /*1c10*/  SHF.L.U32 R167, R117, 0x10, RZ ;  /* 0x0000001075a77819 */ /* 0x000fe200000006ff */
[----:B------:R-:W-:Y:S01]  /*1c20*/  @P2 IMAD.U32 R117, R130, 0x10000, RZ ;  /* 0x0001000082752824 */ /* 0x000fe200078e00ff */
[----:B------:R-:W-:Y:S01]  /*1c30*/  @P2 SHF.L.U32 R116, R94, 0x10, RZ ;  /* 0x000000105e742819 */ /* 0x000fe200000006ff */
[----:B--2---:R-:W-:Y:S01]  /*1c40*/  @P2 FMUL.FTZ R148, R146, R163 ;  /* 0x000000a392942220 */ /* 0x004fe20000410000 */
[----:B------:R-:W-:Y:S01]  /*1c50*/  SHF.L.U32 R163, R51, 0x10, RZ ;  /* 0x0000001033a37819 */ /* 0x000fe200000006ff */
[----:B------:R-:W-:Y:S01]  /*1c60*/  @P2 IMAD.U32 R146, R129, 0x10000, RZ ;  /* 0x0001000081922824 */ /* 0x000fe200078e00ff */
[----:B------:R-:W-:Y:S01]  /*1c70*/  @P2 SHF.L.U32 R119, R95, 0x10, RZ ;  /* 0x000000105f772819 */ /* 0x000fe200000006ff */
[----:B------:R-:W-:Y:S01]  /*1c80*/  @P2 FFMA.FTZ R161, R152, R116, R161 ;  /* 0x0000007498a12223 */ /* 0x000fe200000100a1 */
[----:B------:R-:W-:Y:S01]  /*1c90*/  @P2 FFMA.FTZ R165, R118, R117, R165 ;  /* 0x0000007576a52223 */ /* 0x000fe200000100a5 */
[----:B------:R-:W-:Y:S01]  /*1ca0*/  F2FP.BF16.F32.PACK_AB R116, RZ, R153 ;  /* 0x00000099ff74723e */ /* 0x000fe200000010ff */
[----:B---3--:R-:W-:Y:S01]  /*1cb0*/  @P2 FMUL.FTZ R144, R144, R185 ;  /* 0x000000b990902220 */ /* 0x008fe20000410000 */
[----:B------:R-:W-:Y:S01]  /*1cc0*/  @P2 FFMA.FTZ R163, R148, R119, R163 ;  /* 0x0000007794a32223 */ /* 0x000fe200000100a3 */
[----:B------:R-:W-:-:S02]  /*1cd0*/  F2FP.BF16.F32.PACK_AB R117, RZ, R155 ;  /* 0x0000009bff75723e */ /* 0x000fc400000010ff */
[----:B------:R-:W-:Y:S01]  /*1ce0*/  @P2 FFMA.FTZ R167, R144, R146, R167 ;  /* 0x0000009290a72223 */ /* 0x000fe200000100a7 */
        /* <DEDUP_REMOVED lines=11> */
.L_x_181:
[----:B0-----:R-:W0:Y:S01]  /*1da0*/  @P5 LDC R118, c[0x0][0x40c] ;  /* 0x00010300ff765b82 */ /* 0x001e220000000800 */
[C---:B-----5:R-:W-:Y:S01]  /*1db0*/  @P5 PRMT R116, R52.reuse, 0x7632, R116 ;  /* 0x0000763234745816 */ /* 0x060fe20000000074 */
[----:B------:R-:W-:Y:S01]  /*1dc0*/  IMAD.MOV.U32 R153, RZ, RZ, RZ ;  /* 0x000000ffff997224 */ /* 0x000fe200078e00ff */
[----:B------:R-:W-:Y:S01]  /*1dd0*/  @P5 SHF.L.U32 R117, R52, 0x10, RZ ;  /* 0x0000001034755819 */ /* 0x000fe200000006ff */
[----:B------:R-:W-:Y:S01]  /*1de0*/  HFMA2 R155, -RZ, RZ, 0, 0 ;  /* 0x00000000ff9b7431 */ /* 0x000fe200000001ff */
[----:B------:R-:W-:Y:S01]  /*1df0*/  @P5 SHF.L.U32 R116, R116, 0x10, RZ ;  /* 0x0000001074745819 */ /* 0x000fe200000006ff */
[----:B------:R-:W-:Y:S01]  /*1e00*/  @P5 IMAD.U32 R157, R132, 0x10000, RZ ;  /* 0x00010000849d5824 */ /* 0x000fe200078e00ff */
[----:B------:R-:W-:Y:S01]  /*1e10*/  @P5 SHF.L.U32 R144, R53, 0x10, RZ ;  /* 0x0000001035905819 */ /* 0x000fe200000006ff */
[----:B------:R-:W1:Y:S01]  /*1e20*/  @P5 LDC R119, c[0x0][0x40c] ;  /* 0x00010300ff775b82 */ /* 0x000e620000000800 */
[----:B------:R-:W-:Y:S01]  /*1e30*/  @P5 IMAD.U32 R148, R55, 0x10000, RZ ;  /* 0x0001000037945824 */ /* 0x000fe200078e00ff */
[----:B------:R-:W-:-:S02]  /*1e40*/  @P5 SHF.L.U32 R185, R130, 0x10, RZ ;  /* 0x0000001082b95819 */ /* 0x000fc400000006ff */
[----:B------:R-:W-:Y:S02]  /*1e50*/  @P5 SHF.L.U32 R225, R95, 0x10, RZ ;  /* 0x000000105fe15819 */ /* 0x000fe400000006ff */
[----:B------:R-:W-:Y:S02]  /*1e60*/  MOV R167, RZ ;  /* 0x000000ff00a77202 */ /* 0x000fe40000000f00 */
[----:B------:R-:W2:Y:S08]  /*1e70*/  @P5 LDC R146, c[0x0][0x40c] ;  /* 0x00010300ff925b82 */ /* 0x000eb00000000800 */
[----:B------:R-:W3:Y:S01]  /*1e80*/  @P5 LDC R159, c[0x0][0x40c] ;  /* 0x00010300ff9f5b82 */ /* 0x000ee20000000800 */
[----:B0-----:R-:W-:Y:S01]  /*1e90*/  @P5 FMUL.FTZ R118, R117, R118 ;  /* 0x0000007675765220 */ /* 0x001fe20000410000 */
[----:B------:R-:W-:-:S04]  /*1ea0*/  @P5 PRMT R117, R53, 0x7632, R117 ;  /* 0x0000763235755816 */ /* 0x000fc80000000075 */
[----:B------:R-:W-:Y:S02]  /*1eb0*/  @P5 SHF.L.U32 R117, R117, 0x10, RZ ;  /* 0x0000001075755819 */ /* 0x000fe400000006ff */
[----:B------:R-:W0:Y:S01]  /*1ec0*/  @P5 LDC R161, c[0x0][0x40c] ;  /* 0x00010300ffa15b82 */ /* 0x000e220000000800 */
[----:B-1----:R-:W-:Y:S01]  /*1ed0*/  @P5 FMUL.FTZ R116, R116, R119 ;  /* 0x0000007774745220 */ /* 0x002fe20000410000 */
[----:B------:R-:W-:-:S03]  /*1ee0*/  @P5 SHF.L.U32 R119, R92, 0x10, RZ ;  /* 0x000000105c775819 */ /* 0x000fc600000006ff */
[----:B------:R-:W-:Y:S01]  /*1ef0*/  @P5 FMUL.FTZ R155, R157, R116 ;  /* 0x000000749d9b5220 */ /* 0x000fe20000410000 */
[----:B------:R-:W-:Y:S01]  /*1f00*/  @P5 PRMT R116, R54, 0x7632, R116 ;  /* 0x0000763236745816 */ /* 0x000fe20000000074 */
[----:B------:R-:W-:Y:S01]  /*1f10*/  @P5 FMUL.FTZ R153, R118, R119 ;  /* 0x0000007776995220 */ /* 0x000fe20000410000 */
[----:B------:R-:W1:Y:S01]  /*1f20*/  @P5 LDC R163, c[0x0][0x40c] ;  /* 0x00010300ffa35b82 */ /* 0x000e620000000800 */
[----:B--2---:R-:W-:Y:S01]  /*1f30*/  @P5 FMUL.FTZ R117, R117, R146 ;  /* 0x0000009275755220 */ /* 0x004fe20000410000 */
[----:B------:R-:W-:Y:S01]  /*1f40*/  @P5 IMAD.U32 R118, R131, 0x10000, RZ ;  /* 0x0001000083765824 */ /* 0x000fe200078e00ff */
[----:B------:R-:W-:Y:S01]  /*1f50*/  @P5 SHF.L.U32 R146, R54, 0x10, RZ ;  /* 0x0000001036925819 */ /* 0x000fe200000006ff */
[----:B------:R-:W-:Y:S01]  /*1f60*/  IMAD.MOV.U32 R157, RZ, RZ, RZ ;  /* 0x000000ffff9d7224 */ /* 0x000fe200078e00ff */
[----:B------:R-:W-:Y:S02]  /*1f70*/  @P5 SHF.L.U32 R119, R93, 0x10, RZ ;  /* 0x000000105d775819 */ /* 0x000fe400000006ff */
[----:B------:R-:W-:Y:S01]  /*1f80*/  @P5 SHF.L.U32 R116, R116, 0x10, RZ ;  /* 0x0000001074745819 */ /* 0x000fe200000006ff */
[----:B------:R-:W2:Y:S01]  /*1f90*/  @P5 LDC R165, c[0x0][0x40c] ;  /* 0x00010300ffa55b82 */ /* 0x000ea20000000800 */
[----:B---3--:R-:W-:Y:S01]  /*1fa0*/  @P5 FMUL.FTZ R144, R144, R159 ;  /* 0x0000009f90905220 */ /* 0x008fe20000410000 */
[----:B------:R-:W-:Y:S01]  /*1fb0*/  MOV R159, RZ ;  /* 0x000000ff009f7202 */ /* 0x000fe20000000f00 */
[----:B------:R-:W-:Y:S01]  /*1fc0*/  @P5 FMUL.FTZ R159, R118, R117 ;  /* 0x00000075769f5220 */ /* 0x000fe20000410000 */
[----:B------:R-:W-:Y:S01]  /*1fd0*/  @P5 PRMT R117, R55, 0x7632, R117 ;  /* 0x0000763237755816 */ /* 0x000fe20000000075 */
[----:B------:R-:W-:Y:S01]  /*1fe0*/  @P5 FMUL.FTZ R157, R144, R119 ;  /* 0x00000077909d5220 */ /* 0x000fe20000410000 */
[----:B------:R-:W-:Y:S01]  /*1ff0*/  @P5 SHF.L.U32 R119, R94, 0x10, RZ ;  /* 0x000000105e775819 */ /* 0x000fe200000006ff */
[----:B------:R-:W-:Y:S01]  /*2000*/  @P5 IMAD.U32 R118, R129, 0x10000, RZ ;  /* 0x0001000081765824 */ /* 0x000fe200078e00ff */
[----:B------:R-:W3:Y:S01]  /*2010*/  @P5 LDC R150, c[0x0][0x40c] ;  /* 0x00010300ff965b82 */ /* 0x000ee20000000800 */
[----:B------:R-:W-:Y:S01]  /*2020*/  @P5 SHF.L.U32 R117, R117, 0x10, RZ ;  /* 0x0000001075755819 */ /* 0x000fe200000006ff */
[----:B0-----:R-:W-:Y:S01]  /*2030*/  @P5 FMUL.FTZ R146, R146, R161 ;  /* 0x000000a192925220 */ /* 0x001fe20000410000 */
[----:B------:R-:W-:-:S02]  /*2040*/  HFMA2 R161, -RZ, RZ, 0, 0 ;  /* 0x00000000ffa17431 */ /* 0x000fc400000001ff */
[----:B-1----:R-:W-:Y:S01]  /*2050*/  @P5 FMUL.FTZ R116, R116, R163 ;  /* 0x000000a374745220 */ /* 0x002fe20000410000 */
[----:B------:R-:W-:Y:S02]  /*2060*/  IMAD.MOV.U32 R163, RZ, RZ, RZ ;  /* 0x000000ffffa37224 */ /* 0x000fe400078e00ff */
[----:B------:R-:W-:Y:S01]  /*2070*/  @P5 FMUL.FTZ R161, R146, R119 ;  /* 0x0000007792a15220 */ /* 0x000fe20000410000 */
[----:B------:R-:W-:-:S04]  /*2080*/  F2FP.BF16.F32.PACK_AB R119, RZ, R159 ;  /* 0x0000009fff77723e */ /* 0x000fc800000010ff */
[----:B------:R-:W-:Y:S01]  /*2090*/  F2FP.BF16.F32.PACK_AB R144, RZ, R161 ;  /* 0x000000a1ff90723e */ /* 0x000fe200000010ff */
[----:B--2---:R-:W-:Y:S01]  /*20a0*/  @P5 FMUL.FTZ R148, R148, R165 ;  /* 0x000000a594945220 */ /* 0x004fe20000410000 */
[----:B------:R-:W-:Y:S02]  /*20b0*/  IMAD.MOV.U32 R165, RZ, RZ, RZ ;  /* 0x000000ffffa57224 */ /* 0x000fe400078e00ff */
[----:B------:R-:W-:Y:S01]  /*20c0*/  @P5 FMUL.FTZ R165, R185, R116 ;  /* 0x00000074b9a55220 */ /* 0x000fe20000410000 */
[----:B------:R-:W-:Y:S01]  /*20d0*/  F2FP.BF16.F32.PACK_AB R116, RZ, R153 ;  /* 0x00000099ff74723e */ /* 0x000fe200000010ff */
[----:B------:R-:W-:-:S03]  /*20e0*/  @P5 FMUL.FTZ R163, R148, R225 ;  /* 0x000000e194a35220 */ /* 0x000fc60000410000 */
        /* <DEDUP_REMOVED lines=11> */
.L_x_182:
[----:B------:R-:W0:Y:S01]  /*21a0*/  LDC.64 R184, c[0x0][0x3a8] ;  /* 0x0000ea00ffb87b82 */ /* 0x000e220000000a00 */
[----:B------:R-:W-:Y:S01]  /*21b0*/  IADD3 R223, PT, PT, R223, 0x80, RZ ;  /* 0x00000080dfdf7810 */ /* 0x000fe20007ffe0ff */
[C---:B0-----:R-:W-:Y:S01]  /*21c0*/  IMAD.WIDE.U32 R184, R221.reuse, 0x10, R184 ;  /* 0x00000010ddb87825 */ /* 0x041fe200078e00b8 */
[----:B------:R-:W-:-:S04]  /*21d0*/  IADD3 R221, PT, PT, R221, 0x80, RZ ;  /* 0x00000080dddd7810 */ /* 0x000fc80007ffe0ff */
[----:B------:R1:W-:Y:S03]  /*21e0*/  STG.E.128 desc[UR6][R184.64], R116 ;  /* 0x00000074b8007986 */ /* 0x0003e6000c101d06 */
.L_x_180:
[----:B------:R-:W-:Y:S05]  /*21f0*/  BSYNC.RECONVERGENT B0 ;  /* 0x0000000000007941 */ /* 0x000fea0003800200 */
.L_x_179:
[----:B------:R-:W-:Y:S01]  /*2200*/  ISETP.GE.U32.AND P2, PT, R2, 0x180, PT ;  /* 0x000001800200780c */ /* 0x000fe20003f46070 */
[----:B------:R-:W-:-:S12]  /*2210*/  BSSY.RECONVERGENT B0, `(.L_x_183) ;  /* 0x0000096000007945 */ /* 0x000fd80003800200 */
[----:B------:R-:W-:Y:S05]  /*2220*/  @!P2 BRA `(.L_x_184) ;  /* 0x000000080050a947 */ /* 0x000fea0003800000 */
[----:B------:R-:W-:Y:S01]  /*2230*/  ISETP.NE.U32.AND P3, PT, RZ, UR8, PT ;  /* 0x00000008ff007c0c */ /* 0x000fe2000bf65070 */
[----:B01----:R-:W0:Y:S03]  /*2240*/  @P5 LDC.64 R118, c[0x0][0x390] ;  /* 0x0000e400ff765b82 */ /* 0x003e260000000a00 */
[----:B------:R-:W-:-:S13]  /*2250*/  ISETP.NE.AND.EX P3, PT, RZ, UR9, PT, P3 ;  /* 0x00000009ff007c0c */ /* 0x000fda000bf65330 */
[----:B------:R-:W1:Y:S01]  /*2260*/  @P3 LDC.64 R116, c[0x0][0x3a0] ;  /* 0x0000e800ff743b82 */ /* 0x000e620000000a00 */
[----:B0-----:R-:W-:-:S05]  /*2270*/  @P5 IMAD.WIDE.U32 R118, R223, 0x10, R118 ;  /* 0x00000010df765825 */ /* 0x001fca00078e0076 */
[----:B------:R0:W5:Y:S01]  /*2280*/  @P5 LDG.E.128 R52, desc[UR6][R118.64] ;  /* 0x0000000676345981 */ /* 0x000162000c1e1d00 */
[----:B-1----:R-:W-:-:S05]  /*2290*/  @P3 IMAD.WIDE.U32 R116, R221, 0x10, R116 ;  /* 0x00000010dd743825 */ /* 0x002fca00078e0074 */
[----:B------:R0:W5:Y:S01]  /*22a0*/  @P3 LDG.E.128 R48, desc[UR6][R116.64] ;  /* 0x0000000674303981 */ /* 0x000162000c1e1d00 */
[----:B------:R-:W-:Y:S05]  /*22b0*/  @!P3 BRA `(.L_x_185) ;  /* 0x000000040018b947 */ /* 0x000fea0003800000 */
[----:B------:R-:W-:Y:S02]  /*22c0*/  ISETP.GT.AND P3, PT, R142, RZ, PT ;  /* 0x000000ff8e00720c */ /* 0x000fe40003f64270 */
[C---:B0----5:R-:W-:Y:S02]  /*22d0*/  PRMT R116, R48.reuse, 0x7632, R116 ;  /* 0x0000763230747816 */ /* 0x061fe40000000074 */
[----:B------:R-:W-:Y:S02]  /*22e0*/  SHF.L.U32 R169, R48, 0x10, RZ ;  /* 0x0000001030a97819 */ /* 0x000fe400000006ff */
[----:B------:R-:W-:Y:S02]  /*22f0*/  SHF.L.U32 R171, R116, 0x10, RZ ;  /* 0x0000001074ab7819 */ /* 0x000fe400000006ff */
[----:B------:R-:W-:-:S05]  /*2300*/  SHF.L.U32 R173, R49, 0x10, RZ ;  /* 0x0000001031ad7819 */ /* 0x000fca00000006ff */
[----:B------:R-:W0:Y:S01]  /*2310*/  @P3 LDC R118, c[0x0][0x40c] ;  /* 0x00010300ff763b82 */ /* 0x000e220000000800 */
[----:B------:R-:W-:Y:S01]  /*2320*/  @P3 IMAD.U32 R117, R52, 0x10000, RZ ;  /* 0x0001000034753824 */ /* 0x000fe200078e00ff */
[----:B------:R-:W-:Y:S01]  /*2330*/  @P3 PRMT R144, R53, 0x7632, R144 ;  /* 0x0000763235903816 */ /* 0x000fe20000000090 */
[----:B------:R-:W-:Y:S01]  /*2340*/  @P3 IMAD.U32 R116, R80, 0x10000, RZ ;  /* 0x0001000050743824 */ /* 0x000fe200078e00ff */
[----:B------:R-:W-:Y:S02]  /*2350*/  @P3 SHF.L.U32 R119, R128, 0x10, RZ ;  /* 0x0000001080773819 */ /* 0x000fe400000006ff */
[----:B------:R-:W-:Y:S02]  /*2360*/  @P3 SHF.L.U32 R144, R144, 0x10, RZ ;  /* 0x0000001090903819 */ /* 0x000fe400000006ff */
[----:B------:R-:W1:Y:S08]  /*2370*/  @P3 LDC R148, c[0x0][0x40c] ;  /* 0x00010300ff943b82 */ /* 0x000e700000000800 */
[----:B------:R-:W2:Y:S08]  /*2380*/  @P3 LDC R150, c[0x0][0x40c] ;  /* 0x00010300ff963b82 */ /* 0x000eb00000000800 */
[----:B------:R-:W3:Y:S01]  /*2390*/  @P3 LDC R175, c[0x0][0x40c] ;  /* 0x00010300ffaf3b82 */ /* 0x000ee20000000800 */
[----:B0-----:R-:W-:Y:S01]  /*23a0*/  @P3 FMUL.FTZ R146, R117, R118 ;  /* 0x0000007675923220 */ /* 0x001fe20000410000 */
[----:B------:R-:W-:-:S03]  /*23b0*/  @P3 PRMT R117, R52, 0x7632, R117 ;  /* 0x0000763234753816 */ /* 0x000fc60000000075 */
[----:B------:R-:W-:Y:S01]  /*23c0*/  @P3 FFMA.FTZ R169, R146, R116, R169 ;  /* 0x0000007492a93223 */ /* 0x000fe200000100a9 */
[----:B------:R-:W-:Y:S02]  /*23d0*/  @P3 SHF.L.U32 R117, R117, 0x10, RZ ;  /* 0x0000001075753819 */ /* 0x000fe400000006ff */
[----:B------:R-:W0:Y:S01]  /*23e0*/  @P3 LDC R152, c[0x0][0x40c] ;  /* 0x00010300ff983b82 */ /* 0x000e220000000800 */
[----:B------:R-:W-:Y:S02]  /*23f0*/  PRMT R116, R49, 0x7632, R116 ;  /* 0x0000763231747816 */ /* 0x000fe40000000074 */
[----:B-1----:R-:W-:Y:S01]  /*2400*/  @P3 FMUL.FTZ R118, R117, R148 ;  /* 0x0000009475763220 */ /* 0x002fe20000410000 */
[----:B------:R-:W-:Y:S01]  /*2410*/  @P3 IMAD.U32 R117, R53, 0x10000, RZ ;  /* 0x0001000035753824 */ /* 0x000fe200078e00ff */
[----:B------:R-:W-:Y:S02]  /*2420*/  @P3 SHF.L.U32 R146, R55, 0x10, RZ ;  /* 0x0000001037923819 */ /* 0x000fe400000006ff */
[----:B------:R-:W-:Y:S01]  /*2430*/  @P3 FFMA.FTZ R171, R118, R119, R171 ;  /* 0x0000007776ab3223 */ /* 0x000fe200000100ab */
[----:B------:R-:W1:Y:S01]  /*2440*/  @P3 LDC R179, c[0x0][0x40c] ;  /* 0x00010300ffb33b82 */ /* 0x000e620000000800 */
[----:B--2---:R-:W-:Y:S01]  /*2450*/  @P3 FMUL.FTZ R150, R117, R150 ;  /* 0x0000009675963220 */ /* 0x004fe20000410000 */
[----:B------:R-:W-:Y:S01]  /*2460*/  @P3 IMAD.U32 R119, R54, 0x10000, RZ ;  /* 0x0001000036773824 */ /* 0x000fe200078e00ff */
[----:B------:R-:W-:-:S02]  /*2470*/  @P3 SHF.L.U32 R117, R127, 0x10, RZ ;  /* 0x000000107f753819 */ /* 0x000fc400000006ff */
[----:B------:R-:W-:-:S03]  /*2480*/  @P3 PRMT R118, R54, 0x7632, R118 ;  /* 0x0000763236763816 */ /* 0x000fc60000000076 */
[----:B------:R-:W2:Y:S01]  /*2490*/  @P3 LDC R177, c[0x0][0x40c] ;  /* 0x00010300ffb13b82 */ /* 0x000ea20000000800 */
[----:B---3--:R-:W-:Y:S01]  /*24a0*/  @P3 FMUL.FTZ R144, R144, R175 ;  /* 0x000000af90903220 */ /* 0x008fe20000410000 */
[----:B------:R-:W-:Y:S01]  /*24b0*/  IMAD.U32 R175, R116, 0x10000, RZ ;  /* 0x0001000074af7824 */ /* 0x000fe200078e00ff */
[----:B------:R-:W-:Y:S02]  /*24c0*/  @P3 SHF.L.U32 R116, R81, 0x10, RZ ;  /* 0x0000001051743819 */ /* 0x000fe400000006ff */
[----:B------:R-:W-:Y:S01]  /*24d0*/  @P3 SHF.L.U32 R118, R118, 0x10, RZ ;  /* 0x0000001076763819 */ /* 0x000fe200000006ff */
[----:B------:R-:W-:Y:S01]  /*24e0*/  @P3 FFMA.FTZ R175, R144, R117, R175 ;  /* 0x0000007590af3223 */ /* 0x000fe200000100af */
[----:B------:R-:W-:Y:S01]  /*24f0*/  PRMT R117, R51, 0x7632, R117 ;  /* 0x0000763233757816 */ /* 0x000fe20000000075 */
[----:B------:R-:W3:Y:S01]  /*2500*/  @P3 LDC R185, c[0x0][0x40c] ;  /* 0x00010300ffb93b82 */ /* 0x000ee20000000800 */
[----:B0-----:R-:W-:Y:S01]  /*2510*/  @P3 FMUL.FTZ R152, R119, R152 ;  /* 0x0000009877983220 */ /* 0x001fe20000410000 */
[----:B------:R-:W-:Y:S01]  /*2520*/  @P3 PRMT R119, R55, 0x7632, R119 ;  /* 0x0000763237773816 */ /* 0x000fe20000000077 */
[----:B------:R-:W-:Y:S01]  /*2530*/  @P3 FFMA.FTZ R173, R150, R116, R173 ;  /* 0x0000007496ad3223 */ /* 0x000fe200000100ad */
[----:B------:R-:W-:Y:S01]  /*2540*/  PRMT R116, R50, 0x7632, R116 ;  /* 0x0000763232747816 */ /* 0x000fe20000000074 */
[----:B------:R-:W-:Y:S01]  /*2550*/  IMAD.U32 R183, R117, 0x10000, RZ ;  /* 0x0001000075b77824 */ /* 0x000fe200078e00ff */
[----:B------:R-:W-:Y:S01]  /*2560*/  @P3 SHF.L.U32 R117, R125, 0x10, RZ ;  /* 0x000000107d753819 */ /* 0x000fe200000006ff */
[----:B------:R-:W-:-:S02]  /*2570*/  @P3 IMAD.U32 R144, R119, 0x10000, RZ ;  /* 0x0001000077903824 */ /* 0x000fc400078e00ff */
[----:B-1----:R-:W-:Y:S01]  /*2580*/  @P3 FMUL.FTZ R148, R146, R179 ;  /* 0x000000b392943220 */ /* 0x002fe20000410000 */
[----:B------:R-:W-:Y:S02]  /*2590*/  SHF.L.U32 R181, R116, 0x10, RZ ;  /* 0x0000001074b57819 */ /* 0x000fe400000006ff */
[----:B------:R-:W-:Y:S02]  /*25a0*/  SHF.L.U32 R179, R51, 0x10, RZ ;  /* 0x0000001033b37819 */ /* 0x000fe400000006ff */
[----:B------:R-:W-:Y:S02]  /*25b0*/  @P3 SHF.L.U32 R116, R82, 0x10, RZ ;  /* 0x0000001052743819 */ /* 0x000fe400000006ff */
[----:B------:R-:W-:Y:S01]  /*25c0*/  @P3 SHF.L.U32 R119, R83, 0x10, RZ ;  /* 0x0000001053773819 */ /* 0x000fe200000006ff */
[----:B--2---:R-:W-:Y:S01]  /*25d0*/  @P3 FMUL.FTZ R118, R118, R177 ;  /* 0x000000b176763220 */ /* 0x004fe20000410000 */
[----:B------:R-:W-:Y:S01]  /*25e0*/  @P3 SHF.L.U32 R146, R124, 0x10, RZ ;  /* 0x000000107c923819 */ /* 0x000fe200000006ff */
[----:B------:R-:W-:-:S02]  /*25f0*/  IMAD.U32 R177, R50, 0x10000, RZ ;  /* 0x0001000032b17824 */ /* 0x000fc400078e00ff */
[----:B------:R-:W-:Y:S01]  /*2600*/  @P3 FFMA.FTZ R181, R118, R117, R181 ;  /* 0x0000007576b53223 */ /* 0x000fe200000100b5 */
[----:B------:R-:W-:Y:S01]  /*2610*/  @P3 FFMA.FTZ R179, R148, R119, R179 ;  /* 0x0000007794b33223 */ /* 0x000fe200000100b3 */
[----:B------:R-:W-:Y:S01]  /*2620*/  @P3 FFMA.FTZ R177, R152, R116, R177 ;  /* 0x0000007498b13223 */ /* 0x000fe200000100b1 */
[----:B------:R-:W-:Y:S01]  /*2630*/  F2FP.BF16.F32.PACK_AB R116, RZ, R169 ;  /* 0x000000a9ff74723e */ /* 0x000fe200000010ff */
[----:B---3--:R-:W-:Y:S01]  /*2640*/  @P3 FMUL.FTZ R144, R144, R185 ;  /* 0x000000b990903220 */ /* 0x008fe20000410000 */
[----:B------:R-:W-:Y:S02]  /*2650*/  F2FP.BF16.F32.PACK_AB R117, RZ, R171 ;  /* 0x000000abff75723e */ /* 0x000fe400000010ff */
[----:B------:R-:W-:Y:S01]  /*2660*/  F2FP.BF16.F32.PACK_AB R118, RZ, R173 ;  /* 0x000000adff76723e */ /* 0x000fe200000010ff */
[----:B------:R-:W-:Y:S01]  /*2670*/  @P3 FFMA.FTZ R183, R144, R146, R183 ;  /* 0x0000009290b73223 */ /* 0x000fe200000100b7 */
        /* <DEDUP_REMOVED lines=10> */
.L_x_185:
[----:B0-----:R-:W0:Y:S01]  /*2720*/  @P5 LDC R118, c[0x0][0x40c] ;  /* 0x00010300ff765b82 */ /* 0x001e220000000800 */
[C---:B-----5:R-:W-:Y:S01]  /*2730*/  @P5 PRMT R116, R52.reuse, 0x7632, R116 ;  /* 0x0000763234745816 */ /* 0x060fe20000000074 */
[----:B------:R-:W-:Y:S02]  /*2740*/  @P5 IMAD.U32 R117, R52, 0x10000, RZ ;  /* 0x0001000034755824 */ /* 0x000fe400078e00ff */
[----:B------:R-:W-:Y:S02]  /*2750*/  HFMA2 R169, -RZ, RZ, 0, 0 ;  /* 0x00000000ffa97431 */ /* 0x000fe400000001ff */
[----:B------:R-:W-:Y:S01]  /*2760*/  @P5 IMAD.U32 R144, R53, 0x10000, RZ ;  /* 0x0001000035905824 */ /* 0x000fe200078e00ff */
[----:B------:R-:W-:Y:S01]  /*2770*/  @P5 SHF.L.U32 R116, R116, 0x10, RZ ;  /* 0x0000001074745819 */ /* 0x000fe200000006ff */
[----:B------:R-:W-:Y:S01]  /*2780*/  HFMA2 R183, -RZ, RZ, 0, 0 ;  /* 0x00000000ffb77431 */ /* 0x000fe200000001ff */
[----:B------:R-:W-:Y:S01]  /*2790*/  @P5 SHF.L.U32 R173, R128, 0x10, RZ ;  /* 0x0000001080ad5819 */ /* 0x000fe200000006ff */
[----:B------:R-:W1:Y:S01]  /*27a0*/  @P5 LDC R119, c[0x0][0x40c] ;  /* 0x00010300ff775b82 */ /* 0x000e620000000800 */
[----:B------:R-:W-:Y:S01]  /*27b0*/  MOV R171, RZ ;  /* 0x000000ff00ab7202 */ /* 0x000fe20000000f00 */
[----:B------:R-:W-:Y:S01]  /*27c0*/  @P5 IMAD.U32 R185, R125, 0x10000, RZ ;  /* 0x000100007db95824 */ /* 0x000fe200078e00ff */
[----:B------:R-:W-:Y:S01]  /*27d0*/  @P5 SHF.L.U32 R148, R55, 0x10, RZ ;  /* 0x0000001037945819 */ /* 0x000fe200000006ff */
[----:B------:R-:W-:-:S04]  /*27e0*/  @P5 IMAD.U32 R225, R83, 0x10000, RZ ;  /* 0x0001000053e15824 */ /* 0x000fc800078e00ff */
[----:B------:R-:W2:Y:S08]  /*27f0*/  @P5 LDC R146, c[0x0][0x40c] ;  /* 0x00010300ff925b82 */ /* 0x000eb00000000800 */
[----:B------:R-:W3:Y:S01]  /*2800*/  @P5 LDC R175, c[0x0][0x40c] ;  /* 0x00010300ffaf5b82 */ /* 0x000ee20000000800 */
[----:B0-----:R-:W-:Y:S01]  /*2810*/  @P5 FMUL.FTZ R118, R117, R118 ;  /* 0x0000007675765220 */ /* 0x001fe20000410000 */
[----:B------:R-:W-:-:S04]  /*2820*/  @P5 PRMT R117, R53, 0x7632, R117 ;  /* 0x0000763235755816 */ /* 0x000fc80000000075 */
[----:B------:R-:W-:Y:S02]  /*2830*/  @P5 SHF.L.U32 R117, R117, 0x10, RZ ;  /* 0x0000001075755819 */ /* 0x000fe400000006ff */
[----:B------:R-:W0:Y:S01]  /*2840*/  @P5 LDC R181, c[0x0][0x40c] ;  /* 0x00010300ffb55b82 */ /* 0x000e220000000800 */
[----:B-1----:R-:W-:Y:S01]  /*2850*/  @P5 FMUL.FTZ R116, R116, R119 ;  /* 0x0000007774745220 */ /* 0x002fe20000410000 */
[----:B------:R-:W-:-:S03]  /*2860*/  @P5 IMAD.U32 R119, R80, 0x10000, RZ ;  /* 0x0001000050775824 */ /* 0x000fc600078e00ff */
[----:B------:R-:W-:Y:S01]  /*2870*/  @P5 FMUL.FTZ R171, R173, R116 ;  /* 0x00000074adab5220 */ /* 0x000fe20000410000 */
[----:B------:R-:W-:Y:S01]  /*2880*/  @P5 FMUL.FTZ R169, R118, R119 ;  /* 0x0000007776a95220 */ /* 0x000fe20000410000 */
[----:B------:R-:W-:Y:S01]  /*2890*/  @P5 SHF.L.U32 R118, R127, 0x10, RZ ;  /* 0x000000107f765819 */ /* 0x000fe200000006ff */
[----:B------:R-:W1:Y:S01]  /*28a0*/  @P5 LDC R177, c[0x0][0x40c] ;  /* 0x00010300ffb15b82 */ /* 0x000e620000000800 */
[----:B--2---:R-:W-:Y:S01]  /*28b0*/  @P5 FMUL.FTZ R117, R117, R146 ;  /* 0x0000009275755220 */ /* 0x004fe20000410000 */
[----:B------:R-:W-:Y:S01]  /*28c0*/  @P5 PRMT R116, R54, 0x7632, R116 ;  /* 0x0000763236745816 */ /* 0x000fe20000000074 */
[----:B------:R-:W-:Y:S02]  /*28d0*/  HFMA2 R173, -RZ, RZ, 0, 0 ;  /* 0x00000000ffad7431 */ /* 0x000fe400000001ff */
[----:B------:R-:W-:Y:S01]  /*28e0*/  @P5 IMAD.U32 R119, R81, 0x10000, RZ ;  /* 0x0001000051775824 */ /* 0x000fe200078e00ff */
[----:B------:R-:W-:Y:S01]  /*28f0*/  @P5 SHF.L.U32 R116, R116, 0x10, RZ ;  /* 0x0000001074745819 */ /* 0x000fe200000006ff */
[----:B------:R-:W-:Y:S01]  /*2900*/  @P5 IMAD.U32 R146, R54, 0x10000, RZ ;  /* 0x0001000036925824 */ /* 0x000fe200078e00ff */
[----:B------:R-:W2:Y:S01]  /*2910*/  @P5 LDC R179, c[0x0][0x40c] ;  /* 0x00010300ffb35b82 */ /* 0x000ea20000000800 */
[----:B---3--:R-:W-:Y:S01]  /*2920*/  @P5 FMUL.FTZ R144, R144, R175 ;  /* 0x000000af90905220 */ /* 0x008fe20000410000 */
[----:B------:R-:W-:Y:S01]  /*2930*/  MOV R175, RZ ;  /* 0x000000ff00af7202 */ /* 0x000fe20000000f00 */
[----:B------:R-:W-:Y:S01]  /*2940*/  @P5 FMUL.FTZ R175, R118, R117 ;  /* 0x0000007576af5220 */ /* 0x000fe20000410000 */
[----:B------:R-:W-:Y:S01]  /*2950*/  @P5 PRMT R117, R55, 0x7632, R117 ;  /* 0x0000763237755816 */ /* 0x000fe20000000075 */
[----:B------:R-:W-:Y:S01]  /*2960*/  @P5 FMUL.FTZ R173, R144, R119 ;  /* 0x0000007790ad5220 */ /* 0x000fe20000410000 */
[----:B------:R-:W-:-:S02]  /*2970*/  @P5 SHF.L.U32 R119, R82, 0x10, RZ ;  /* 0x0000001052775819 */ /* 0x000fc400000006ff */
[----:B------:R-:W3:Y:S01]  /*2980*/  @P5 LDC R150, c[0x0][0x40c] ;  /* 0x00010300ff965b82 */ /* 0x000ee20000000800 */
[----:B------:R-:W-:Y:S01]  /*2990*/  @P5 SHF.L.U32 R117, R117, 0x10, RZ ;  /* 0x0000001075755819 */ /* 0x000fe200000006ff */
[----:B0-----:R-:W-:Y:S01]  /*29a0*/  @P5 FMUL.FTZ R148, R148, R181 ;  /* 0x000000b594945220 */ /* 0x001fe20000410000 */
[----:B------:R-:W-:Y:S01]  /*29b0*/  HFMA2 R181, -RZ, RZ, 0, 0 ;  /* 0x00000000ffb57431 */ /* 0x000fe200000001ff */
[----:B------:R-:W-:Y:S01]  /*29c0*/  @P5 SHF.L.U32 R118, R124, 0x10, RZ ;  /* 0x000000107c765819 */ /* 0x000fe200000006ff */
[----:B-1----:R-:W-:Y:S01]  /*29d0*/  @P5 FMUL.FTZ R146, R146, R177 ;  /* 0x000000b192925220 */ /* 0x002fe20000410000 */
[----:B------:R-:W-:-:S03]  /*29e0*/  IMAD.MOV.U32 R177, RZ, RZ, RZ ;  /* 0x000000ffffb17224 */ /* 0x000fc600078e00ff */
        /* <DEDUP_REMOVED lines=19> */
.L_x_186:
[----:B------:R-:W0:Y:S01]  /*2b20*/  LDC.64 R184, c[0x0][0x3a8] ;  /* 0x0000ea00ffb87b82 */ /* 0x000e220000000a00 */
[----:B------:R-:W-:Y:S02]  /*2b30*/  VIADD R223, R223, 0x80 ;  /* 0x00000080dfdf7836 */ /* 0x000fe40000000000 */
[C---:B0-----:R-:W-:Y:S01]  /*2b40*/  IMAD.WIDE.U32 R184, R221.reuse, 0x10, R184 ;  /* 0x00000010ddb87825 */ /* 0x041fe200078e00b8 */
[----:B------:R-:W-:-:S04]  /*2b50*/  IADD3 R221, PT, PT, R221, 0x80, RZ ;  /* 0x00000080dddd7810 */ /* 0x000fc80007ffe0ff */
[----:B------:R2:W-:Y:S03]  /*2b60*/  STG.E.128 desc[UR6][R184.64], R116 ;  /* 0x00000074b8007986 */ /* 0x0005e6000c101d06 */
.L_x_184:
[----:B------:R-:W-:Y:S05]  /*2b70*/  BSYNC.RECONVERGENT B0 ;  /* 0x0000000000007941 */ /* 0x000fea0003800200 */
.L_x_183:
[----:B------:R-:W-:Y:S01]  /*2b80*/  ISETP.GE.U32.AND P3, PT, R2, 0x200, PT ;  /* 0x000002000200780c */ /* 0x000fe20003f66070 */
[----:B------:R-:W-:-:S12]  /*2b90*/  BSSY.RECONVERGENT B0, `(.L_x_187) ;  /* 0x0000096000007945 */ /* 0x000fd80003800200 */
[----:B------:R-:W-:Y:S05]  /*2ba0*/  @!P3 BRA `(.L_x_188) ;  /* 0x000000080050b947 */ /* 0x000fea0003800000 */
[----:B------:R-:W-:Y:S01]  /*2bb0*/  ISETP.NE.U32.AND P4, PT, RZ, UR8, PT ;  /* 0x00000008ff007c0c */ /* 0x000fe2000bf85070 */
[----:B012---:R-:W0:Y:S03]  /*2bc0*/  @P5 LDC.64 R118, c[0x0][0x390] ;  /* 0x0000e400ff765b82 */ /* 0x007e260000000a00 */
        /* <DEDUP_REMOVED lines=8> */
[C---:B-----5:R-:W-:Y:S01]  /*2c50*/  IMAD.U32 R187, R48.reuse, 0x10000, RZ ;  /* 0x0001000030bb7824 */ /* 0x060fe200078e00ff */
[----:B0-----:R-:W-:Y:S02]  /*2c60*/  PRMT R116, R48, 0x7632, R116 ;  /* 0x0000763230747816 */ /* 0x001fe40000000074 */
[----:B------:R-:W-:Y:S02]  /*2c70*/  SHF.L.U32 R191, R49, 0x10, RZ ;  /* 0x0000001031bf7819 */ /* 0x000fe400000006ff */
[----:B------:R-:W-:-:S07]  /*2c80*/  SHF.L.U32 R189, R116, 0x10, RZ ;  /* 0x0000001074bd7819 */ /* 0x000fce00000006ff */
[----:B------:R-:W0:Y:S01]  /*2c90*/  @P4 LDC R118, c[0x0][0x40c] ;  /* 0x00010300ff764b82 */ /* 0x000e220000000800 */
[----:B------:R-:W-:Y:S01]  /*2ca0*/  @P4 SHF.L.U32 R117, R52, 0x10, RZ ;  /* 0x0000001034754819 */ /* 0x000fe200000006ff */
[----:B------:R-:W-:Y:S01]  /*2cb0*/  @P4 IMAD.U32 R119, R123, 0x10000, RZ ;  /* 0x000100007b774824 */ /* 0x000fe200078e00ff */
[----:B------:R-:W-:Y:S02]  /*2cc0*/  @P4 PRMT R144, R53, 0x7632, R144 ;  /* 0x0000763235904816 */ /* 0x000fe40000000090 */
[----:B------:R-:W-:-:S03]  /*2cd0*/  @P4 SHF.L.U32 R116, R68, 0x10, RZ ;  /* 0x0000001044744819 */ /* 0x000fc600000006ff */
[----:B------:R-:W1:Y:S01]  /*2ce0*/  @P4 LDC R185, c[0x0][0x40c] ;  /* 0x00010300ffb94b82 */ /* 0x000e620000000800 */
[----:B------:R-:W-:-:S07]  /*2cf0*/  @P4 IMAD.U32 R144, R144, 0x10000, RZ ;  /* 0x0001000090904824 */ /* 0x000fce00078e00ff */
[----:B------:R-:W2:Y:S08]  /*2d00*/  @P4 LDC R148, c[0x0][0x40c] ;  /* 0x00010300ff944b82 */ /* 0x000eb00000000800 */
[----:B------:R-:W3:Y:S01]  /*2d10*/  @P4 LDC R150, c[0x0][0x40c] ;  /* 0x00010300ff964b82 */ /* 0x000ee20000000800 */
[----:B0-----:R-:W-:Y:S01]  /*2d20*/  @P4 FMUL.FTZ R146, R117, R118 ;  /* 0x0000007675924220 */ /* 0x001fe20000410000 */
[----:B------:R-:W-:-:S03]  /*2d30*/  @P4 PRMT R117, R52, 0x7632, R117 ;  /* 0x0000763234754816 */ /* 0x000fc60000000075 */
[----:B------:R-:W-:Y:S01]  /*2d40*/  @P4 FFMA.FTZ R187, R146, R116, R187 ;  /* 0x0000007492bb4223 */ /* 0x000fe200000100bb */
[----:B------:R-:W-:Y:S02]  /*2d50*/  @P4 SHF.L.U32 R117, R117, 0x10, RZ ;  /* 0x0000001075754819 */ /* 0x000fe400000006ff */
[----:B------:R-:W0:Y:S01]  /*2d60*/  @P4 LDC R152, c[0x0][0x40c] ;  /* 0x00010300ff984b82 */ /* 0x000e220000000800 */
[----:B-1----:R-:W-:Y:S01]  /*2d70*/  @P4 FMUL.FTZ R144, R144, R185 ;  /* 0x000000b990904220 */ /* 0x002fe20000410000 */
[----:B------:R-:W-:Y:S02]  /*2d80*/  PRMT R116, R49, 0x7632, R116 ;  /* 0x0000763231747816 */ /* 0x000fe40000000074 */
[----:B------:R-:W-:Y:S02]  /*2d90*/  @P4 SHF.L.U32 R146, R55, 0x10, RZ ;  /* 0x0000001037924819 */ /* 0x000fe400000006ff */
[----:B------:R-:W-:Y:S01]  /*2da0*/  SHF.L.U32 R193, R116, 0x10, RZ ;  /* 0x0000001074c17819 */ /* 0x000fe200000006ff */
[----:B------:R-:W-:Y:S01]  /*2db0*/  @P4 IMAD.U32 R116, R69, 0x10000, RZ ;  /* 0x0001000045744824 */ /* 0x000fe200078e00ff */
[----:B------:R-:W1:Y:S01]  /*2dc0*/  @P4 LDC R195, c[0x0][0x40c] ;  /* 0x00010300ffc34b82 */ /* 0x000e620000000800 */
[----:B--2---:R-:W-:Y:S01]  /*2dd0*/  @P4 FMUL.FTZ R118, R117, R148 ;  /* 0x0000009475764220 */ /* 0x004fe20000410000 */
[----:B------:R-:W-:-:S03]  /*2de0*/  @P4 SHF.L.U32 R117, R53, 0x10, RZ ;  /* 0x0000001035754819 */ /* 0x000fc600000006ff */
[----:B------:R-:W-:Y:S01]  /*2df0*/  @P4 FFMA.FTZ R189, R118, R119, R189 ;  /* 0x0000007776bd4223 */ /* 0x000fe200000100bd */
[----:B------:R-:W-:Y:S02]  /*2e00*/  @P4 SHF.L.U32 R119, R54, 0x10, RZ ;  /* 0x0000001036774819 */ /* 0x000fe400000006ff */
[----:B------:R-:W2:Y:S01]  /*2e10*/  @P4 LDC R197, c[0x0][0x40c] ;  /* 0x00010300ffc54b82 */ /* 0x000ea20000000800 */
[----:B---3--:R-:W-:Y:S01]  /*2e20*/  @P4 FMUL.FTZ R150, R117, R150 ;  /* 0x0000009675964220 */ /* 0x008fe20000410000 */
[----:B------:R-:W-:Y:S02]  /*2e30*/  @P4 SHF.L.U32 R117, R122, 0x10, RZ ;  /* 0x000000107a754819 */ /* 0x000fe400000006ff */
[----:B------:R-:W-:Y:S01]  /*2e40*/  @P4 PRMT R118, R54, 0x7632, R118 ;  /* 0x0000763236764816 */ /* 0x000fe20000000076 */
[----:B------:R-:W-:Y:S01]  /*2e50*/  @P4 FFMA.FTZ R191, R150, R116, R191 ;  /* 0x0000007496bf4223 */ /* 0x000fe200000100bf */
[----:B------:R-:W-:Y:S01]  /*2e60*/  PRMT R116, R50, 0x7632, R116 ;  /* 0x0000763232747816 */ /* 0x000fe20000000074 */
[----:B------:R-:W-:Y:S01]  /*2e70*/  @P4 FFMA.FTZ R193, R144, R117, R193 ;  /* 0x0000007590c14223 */ /* 0x000fe200000100c1 */
[----:B------:R-:W3:Y:S01]  /*2e80*/  @P4 LDC R185, c[0x0][0x40c] ;  /* 0x00010300ffb94b82 */ /* 0x000ee20000000800 */
[----:B0-----:R-:W-:Y:S01]  /*2e90*/  @P4 FMUL.FTZ R152, R119, R152 ;  /* 0x0000009877984220 */ /* 0x001fe20000410000 */
[----:B------:R-:W-:Y:S01]  /*2ea0*/  @P4 PRMT R119, R55, 0x7632, R119 ;  /* 0x0000763237774816 */ /* 0x000fe20000000077 */
[----:B------:R-:W-:Y:S01]  /*2eb0*/  @P4 IMAD.U32 R118, R118, 0x10000, RZ ;  /* 0x0001000076764824 */ /* 0x000fe200078e00ff */
[----:B------:R-:W-:-:S02]  /*2ec0*/  PRMT R117, R51, 0x7632, R117 ;  /* 0x0000763233757816 */ /* 0x000fc40000000075 */
[----:B------:R-:W-:Y:S01]  /*2ed0*/  @P4 SHF.L.U32 R144, R119, 0x10, RZ ;  /* 0x0000001077904819 */ /* 0x000fe200000006ff */
[----:B------:R-:W-:Y:S02]  /*2ee0*/  @P4 IMAD.U32 R119, R71, 0x10000, RZ ;  /* 0x0001000047774824 */ /* 0x000fe400078e00ff */
[----:B-1----:R-:W-:Y:S01]  /*2ef0*/  @P4 FMUL.FTZ R118, R118, R195 ;  /* 0x000000c376764220 */ /* 0x002fe20000410000 */
[----:B------:R-:W-:Y:S02]  /*2f00*/  SHF.L.U32 R201, R117, 0x10, RZ ;  /* 0x0000001075c97819 */ /* 0x000fe400000006ff */
[----:B------:R-:W-:Y:S02]  /*2f10*/  SHF.L.U32 R195, R50, 0x10, RZ ;  /* 0x0000001032c37819 */ /* 0x000fe400000006ff */
[----:B------:R-:W-:Y:S01]  /*2f20*/  SHF.L.U32 R199, R116, 0x10, RZ ;  /* 0x0000001074c77819 */ /* 0x000fe200000006ff */
[----:B------:R-:W-:Y:S01]  /*2f30*/  @P4 IMAD.U32 R116, R70, 0x10000, RZ ;  /* 0x0001000046744824 */ /* 0x000fe200078e00ff */
[----:B------:R-:W-:Y:S01]  /*2f40*/  @P4 SHF.L.U32 R117, R121, 0x10, RZ ;  /* 0x0000001079754819 */ /* 0x000fe200000006ff */
[----:B--2---:R-:W-:Y:S01]  /*2f50*/  @P4 FMUL.FTZ R148, R146, R197 ;  /* 0x000000c592944220 */ /* 0x004fe20000410000 */
[----:B------:R-:W-:Y:S01]  /*2f60*/  @P4 SHF.L.U32 R146, R120, 0x10, RZ ;  /* 0x0000001078924819 */ /* 0x000fe200000006ff */
[----:B------:R-:W-:-:S02]  /*2f70*/  IMAD.U32 R197, R51, 0x10000, RZ ;  /* 0x0001000033c57824 */ /* 0x000fc400078e00ff */
[----:B------:R-:W-:Y:S01]  /*2f80*/  @P4 FFMA.FTZ R195, R152, R116, R195 ;  /* 0x0000007498c34223 */ /* 0x000fe200000100c3 */
[----:B------:R-:W-:Y:S01]  /*2f90*/  @P4 FFMA.FTZ R199, R118, R117, R199 ;  /* 0x0000007576c74223 */ /* 0x000fe200000100c7 */
[----:B------:R-:W-:Y:S01]  /*2fa0*/  F2FP.BF16.F32.PACK_AB R116, RZ, R187 ;  /* 0x000000bbff74723e */ /* 0x000fe200000010ff */
[----:B------:R-:W-:Y:S01]  /*2fb0*/  @P4 FFMA.FTZ R197, R148, R119, R197 ;  /* 0x0000007794c54223 */ /* 0x000fe200000100c5 */
[----:B------:R-:W-:Y:S01]  /*2fc0*/  F2FP.BF16.F32.PACK_AB R117, RZ, R189 ;  /* 0x000000bdff75723e */ /* 0x000fe200000010ff */
[----:B---3--:R-:W-:Y:S01]  /*2fd0*/  @P4 FMUL.FTZ R144, R144, R185 ;  /* 0x000000b990904220 */ /* 0x008fe20000410000 */
[----:B------:R-:W-:Y:S02]  /*2fe0*/  F2FP.BF16.F32.PACK_AB R118, RZ, R191 ;  /* 0x000000bfff76723e */ /* 0x000fe400000010ff */
[----:B------:R-:W-:Y:S01]  /*2ff0*/  F2FP.BF16.F32.PACK_AB R148, RZ, R199 ;  /* 0x000000c7ff94723e */ /* 0x000fe200000010ff */
[----:B------:R-:W-:Y:S01]  /*3000*/  @P4 FFMA.FTZ R201, R144, R146, R201 ;  /* 0x0000009290c94223 */ /* 0x000fe200000100c9 */
        /* <DEDUP_REMOVED lines=9> */
.L_x_189:
[----:B0-----:R-:W0:Y:S01]  /*30a0*/  @P5 LDC R118, c[0x0][0x40c] ;  /* 0x00010300ff765b82 */ /* 0x001e220000000800 */
        /* <DEDUP_REMOVED lines=8> */
[----:B------:R-:W-:Y:S01]  /*3130*/  @P5 SHF.L.U32 R144, R53, 0x10, RZ ;  /* 0x0000001035905819 */ /* 0x000fe200000006ff */
[----:B------:R-:W-:Y:S01]  /*3140*/  IMAD.MOV.U32 R201, RZ, RZ, RZ ;  /* 0x000000ffffc97224 */ /* 0x000fe200078e00ff */
[----:B------:R-:W-:-:S02]  /*3150*/  @P5 SHF.L.U32 R148, R55, 0x10, RZ ;  /* 0x0000001037945819 */ /* 0x000fc400000006ff */
[----:B------:R-:W-:-:S03]  /*3160*/  @P5 SHF.L.U32 R225, R71, 0x10, RZ ;  /* 0x0000001047e15819 */ /* 0x000fc600000006ff */
        /* <DEDUP_REMOVED lines=15> */
[----:B------:R-:W-:Y:S01]  /*3260*/  @P5 IMAD.U32 R116, R116, 0x10000, RZ ;  /* 0x0001000074745824 */ /* 0x000fe200078e00ff */
[----:B------:R-:W-:Y:S01]  /*3270*/  @P5 SHF.L.U32 R146, R54, 0x10, RZ ;  /* 0x0000001036925819 */ /* 0x000fe200000006ff */
[----:B------:R-:W-:Y:S01]  /*3280*/  @P5 FMUL.FTZ R193, R118, R117 ;  /* 0x0000007576c15220 */ /* 0x000fe20000410000 */
[----:B------:R-:W-:Y:S01]  /*3290*/  @P5 PRMT R117, R55, 0x7632, R117 ;  /* 0x0000763237755816 */ /* 0x000fe20000000075 */
[----:B------:R-:W2:Y:S01]  /*32a0*/  @P5 LDC R197, c[0x0][0x40c] ;  /* 0x00010300ffc55b82 */ /* 0x000ea20000000800 */
[----:B---3--:R-:W-:Y:S01]  /*32b0*/  @P5 FMUL.FTZ R144, R144, R191 ;  /* 0x000000bf90905220 */ /* 0x008fe20000410000 */
[----:B------:R-:W-:Y:S01]  /*32c0*/  HFMA2 R191, -RZ, RZ, 0, 0 ;  /* 0x00000000ffbf7431 */ /* 0x000fe200000001ff */
[----:B------:R-:W-:Y:S01]  /*32d0*/  @P5 SHF.L.U32 R185, R121, 0x10, RZ ;  /* 0x0000001079b95819 */ /* 0x000fe200000006ff */
[----:B------:R-:W-:Y:S01]  /*32e0*/  @P5 IMAD.U32 R117, R117, 0x10000, RZ ;  /* 0x0001000075755824 */ /* 0x000fe200078e00ff */
[----:B------:R-:W-:-:S03]  /*32f0*/  @P5 SHF.L.U32 R118, R120, 0x10, RZ ;  /* 0x0000001078765819 */ /* 0x000fc600000006ff */
[----:B------:R-:W3:Y:S01]  /*3300*/  @P5 LDC R150, c[0x0][0x40c] ;  /* 0x00010300ff965b82 */ /* 0x000ee20000000800 */
[----:B0-----:R-:W-:Y:S01]  /*3310*/  @P5 FMUL.FTZ R148, R148, R199 ;  /* 0x000000c794945220 */ /* 0x001fe20000410000 */
[----:B------:R-:W-:Y:S02]  /*3320*/  HFMA2 R199, -RZ, RZ, 0, 0 ;  /* 0x00000000ffc77431 */ /* 0x000fe400000001ff */
[----:B------:R-:W-:Y:S01]  /*3330*/  @P5 FMUL.FTZ R191, R144, R119 ;  /* 0x0000007790bf5220 */ /* 0x000fe20000410000 */
[----:B------:R-:W-:Y:S02]  /*3340*/  @P5 IMAD.U32 R119, R70, 0x10000, RZ ;  /* 0x0001000046775824 */ /* 0x000fe400078e00ff */
        /* <DEDUP_REMOVED lines=21> */
.L_x_190:
[----:B------:R-:W0:Y:S01]  /*34a0*/  LDC.64 R184, c[0x0][0x3a8] ;  /* 0x0000ea00ffb87b82 */ /* 0x000e220000000a00 */
[----:B------:R-:W-:Y:S01]  /*34b0*/  IADD3 R223, PT, PT, R223, 0x80, RZ ;  /* 0x00000080dfdf7810 */ /* 0x000fe20007ffe0ff */
[----:B0-----:R-:W-:-:S04]  /*34c0*/  IMAD.WIDE.U32 R184, R221, 0x10, R184 ;  /* 0x00000010ddb87825 */ /* 0x001fc800078e00b8 */
[----:B------:R-:W-:Y:S01]  /*34d0*/  VIADD R221, R221, 0x80 ;  /* 0x00000080dddd7836 */ /* 0x000fe20000000000 */
[----:B------:R3:W-:Y:S06]  /*34e0*/  STG.E.128 desc[UR6][R184.64], R116 ;  /* 0x00000074b8007986 */ /* 0x0007ec000c101d06 */
.L_x_188:
[----:B------:R-:W-:Y:S05]  /*34f0*/  BSYNC.RECONVERGENT B0 ;  /* 0x0000000000007941 */ /* 0x000fea0003800200 */
.L_x_187:
[----:B------:R-:W-:Y:S01]  /*3500*/  ISETP.GE.U32.AND P4, PT, R2, 0x280, PT ;  /* 0x000002800200780c */ /* 0x000fe20003f86070 */
[----:B------:R-:W-:-:S12]  /*3510*/  BSSY.RECONVERGENT B0, `(.L_x_191) ;  /* 0x0000094000007945 */ /* 0x000fd80003800200 */
[----:B------:R-:W-:Y:S05]  /*3520*/  @!P4 BRA `(.L_x_192) ;  /* 0x000000080048c947 */ /* 0x000fea0003800000 */
[----:B------:R-:W-:Y:S01]  /*3530*/  ISETP.NE.U32.AND P6, PT, RZ, UR8, PT ;  /* 0x00000008ff007c0c */ /* 0x000fe2000bfc5070 */
[----:B0123--:R-:W0:Y:S03]  /*3540*/  @P5 LDC.64 R118, c[0x0][0x390] ;  /* 0x0000e400ff765b82 */ /* 0x00fe260000000a00 */
        /* <DEDUP_REMOVED lines=14> */
[----:B------:R-:W-:Y:S02]  /*3630*/  @P5 PRMT R142, R53, 0x7632, R142 ;  /* 0x00007632358e5816 */ /* 0x000fe4000000008e */
[----:B------:R-:W-:Y:S02]  /*3640*/  @P5 SHF.L.U32 R116, R56, 0x10, RZ ;  /* 0x0000001038745819 */ /* 0x000fe400000006ff */
        /* <DEDUP_REMOVED lines=11> */
[----:B-1----:R-:W-:Y:S01]  /*3700*/  @P5 FMUL.FTZ R142, R142, R185 ;  /* 0x000000b98e8e5220 */ /* 0x002fe20000410000 */
[----:B------:R-:W-:Y:S01]  /*3710*/  SHF.L.U32 R209, R116, 0x10, RZ ;  /* 0x0000001074d17819 */ /* 0x000fe200000006ff */
[----:B------:R-:W-:Y:S01]  /*3720*/  @P5 IMAD.U32 R144, R55, 0x10000, RZ ;  /* 0x0001000037905824 */ /* 0x000fe200078e00ff */
[----:B------:R-:W-:-:S04]  /*3730*/  @P5 SHF.L.U32 R116, R57, 0x10, RZ ;  /* 0x0000001039745819 */ /* 0x000fc800000006ff */
[----:B------:R-:W1:Y:S01]  /*3740*/  @P5 LDC R211, c[0x0][0x40c] ;  /* 0x00010300ffd35b82 */ /* 0x000e620000000800 */
[----:B--2---:R-:W-:Y:S01]  /*3750*/  @P5 FMUL.FTZ R118, R117, R146 ;  /* 0x0000009275765220 */ /* 0x004fe20000410000 */
[----:B------:R-:W-:-:S03]  /*3760*/  @P5 SHF.L.U32 R117, R53, 0x10, RZ ;  /* 0x0000001035755819 */ /* 0x000fc600000006ff */
[----:B------:R-:W-:Y:S01]  /*3770*/  @P5 FFMA.FTZ R205, R118, R119, R205 ;  /* 0x0000007776cd5223 */ /* 0x000fe200000100cd */
[C---:B------:R-:W-:Y:S02]  /*3780*/  @P5 SHF.L.U32 R119, R54.reuse, 0x10, RZ ;  /* 0x0000001036775819 */ /* 0x040fe400000006ff */
[----:B------:R-:W2:Y:S01]  /*3790*/  @P5 LDC R213, c[0x0][0x40c] ;  /* 0x00010300ffd55b82 */ /* 0x000ea20000000800 */
[----:B---3--:R-:W-:Y:S01]  /*37a0*/  @P5 FMUL.FTZ R148, R117, R148 ;  /* 0x0000009475945220 */ /* 0x008fe20000410000 */
[----:B------:R-:W-:Y:S01]  /*37b0*/  @P5 PRMT R118, R54, 0x7632, R118 ;  /* 0x0000763236765816 */ /* 0x000fe20000000076 */
[----:B------:R-:W-:Y:S02]  /*37c0*/  @P5 IMAD.U32 R117, R46, 0x10000, RZ ;  /* 0x000100002e755824 */ /* 0x000fe400078e00ff */
[----:B------:R-:W-:Y:S01]  /*37d0*/  @P5 FFMA.FTZ R207, R148, R116, R207 ;  /* 0x0000007494cf5223 */ /* 0x000fe200000100cf */
[----:B------:R-:W-:Y:S01]  /*37e0*/  @P5 SHF.L.U32 R118, R118, 0x10, RZ ;  /* 0x0000001076765819 */ /* 0x000fe200000006ff */
[----:B------:R-:W-:Y:S01]  /*37f0*/  @P5 FFMA.FTZ R209, R142, R117, R209 ;  /* 0x000000758ed15223 */ /* 0x000fe200000100d1 */
[----:B------:R-:W3:Y:S01]  /*3800*/  @P5 LDC R185, c[0x0][0x40c] ;  /* 0x00010300ffb95b82 */ /* 0x000ee20000000800 */
[----:B0-----:R-:W-:Y:S01]  /*3810*/  @P5 FMUL.FTZ R150, R119, R150 ;  /* 0x0000009677965220 */ /* 0x001fe20000410000 */
[----:B------:R-:W-:-:S02]  /*3820*/  @P5 PRMT R119, R55, 0x7632, R119 ;  /* 0x0000763237775816 */ /* 0x000fc40000000077 */
[----:B------:R-:W-:Y:S02]  /*3830*/  PRMT R116, R50, 0x7632, R116 ;  /* 0x0000763232747816 */ /* 0x000fe40000000074 */
[----:B------:R-:W-:Y:S02]  /*3840*/  PRMT R117, R51, 0x7632, R117 ;  /* 0x0000763233757816 */ /* 0x000fe40000000075 */
[----:B------:R-:W-:Y:S01]  /*3850*/  @P5 SHF.L.U32 R142, R119, 0x10, RZ ;  /* 0x00000010778e5819 */ /* 0x000fe200000006ff */
[----:B-1----:R-:W-:Y:S01]  /*3860*/  @P5 FMUL.FTZ R118, R118, R211 ;  /* 0x000000d376765220 */ /* 0x002fe20000410000 */
[----:B------:R-:W-:Y:S01]  /*3870*/  IMAD.U32 R215, R116, 0x10000, RZ ;  /* 0x0001000074d77824 */ /* 0x000fe200078e00ff */
[----:B------:R-:W-:Y:S02]  /*3880*/  SHF.L.U32 R211, R50, 0x10, RZ ;  /* 0x0000001032d37819 */ /* 0x000fe400000006ff */
        /* <DEDUP_REMOVED lines=25> */
.L_x_193:
        /* <DEDUP_REMOVED lines=9> */
[----:B------:R-:W-:Y:S01]  /*3ab0*/  MOV R209, RZ ;  /* 0x000000ff00d17202 */ /* 0x000fe20000000f00 */
[----:B------:R-:W-:Y:S01]  /*3ac0*/  @P5 IMAD.U32 R146, R55, 0x10000, RZ ;  /* 0x0001000037925824 */ /* 0x000fe200078e00ff */
[----:B------:R-:W-:-:S02]  /*3ad0*/  @P5 SHF.L.U32 R223, R59, 0x10, RZ ;  /* 0x000000103bdf5819 */ /* 0x000fc400000006ff */
[----:B------:R-:W-:-:S03]  /*3ae0*/  MOV R217, RZ ;  /* 0x000000ff00d97202 */ /* 0x000fc60000000f00 */
        /* <DEDUP_REMOVED lines=14> */
[----:B------:R-:W-:Y:S02]  /*3bd0*/  @P5 SHF.L.U32 R144, R54, 0x10, RZ ;  /* 0x0000001036905819 */ /* 0x000fe400000006ff */
[----:B------:R-:W-:Y:S01]  /*3be0*/  @P5 SHF.L.U32 R119, R57, 0x10, RZ ;  /* 0x0000001039775819 */ /* 0x000fe200000006ff */
[----:B------:R-:W-:Y:S01]  /*3bf0*/  @P5 FMUL.FTZ R209, R118, R117 ;  /* 0x0000007576d15220 */ /* 0x000fe20000410000 */
[----:B------:R-:W-:Y:S01]  /*3c00*/  @P5 PRMT R117, R55, 0x7632, R117 ;  /* 0x0000763237755816 */ /* 0x000fe20000000075 */
[----:B------:R-:W2:Y:S01]  /*3c10*/  @P5 LDC R215, c[0x0][0x40c] ;  /* 0x00010300ffd75b82 */ /* 0x000ea20000000800 */
[----:B---3--:R-:W-:Y:S01]  /*3c20*/  @P5 FMUL.FTZ R142, R142, R207 ;  /* 0x000000cf8e8e5220 */ /* 0x008fe20000410000 */
[----:B------:R-:W-:Y:S01]  /*3c30*/  @P5 SHF.L.U32 R116, R116, 0x10, RZ ;  /* 0x0000001074745819 */ /* 0x000fe200000006ff */
[----:B------:R-:W-:Y:S01]  /*3c40*/  IMAD.MOV.U32 R207, RZ, RZ, RZ ;  /* 0x000000ffffcf7224 */ /* 0x000fe200078e00ff */
[----:B------:R-:W-:Y:S01]  /*3c50*/  @P5 SHF.L.U32 R117, R117, 0x10, RZ ;  /* 0x0000001075755819 */ /* 0x000fe200000006ff */
[----:B------:R-:W-:Y:S01]  /*3c60*/  @P5 FMUL.FTZ R207, R142, R119 ;  /* 0x000000778ecf5220 */ /* 0x000fe20000410000 */
[----:B------:R-:W-:Y:S01]  /*3c70*/  @P5 SHF.L.U32 R119, R58, 0x10, RZ ;  /* 0x000000103a775819 */ /* 0x000fe200000006ff */
[----:B------:R-:W-:Y:S01]  /*3c80*/  @P5 IMAD.U32 R118, R44, 0x10000, RZ ;  /* 0x000100002c765824 */ /* 0x000fe200078e00ff */
[----:B------:R-:W3:Y:S01]  /*3c90*/  @P5 LDC R148, c[0x0][0x40c] ;  /* 0x00010300ff945b82 */ /* 0x000ee20000000800 */
[----:B0-----:R-:W-:Y:S01]  /*3ca0*/  @P5 FMUL.FTZ R144, R144, R211 ;  /* 0x000000d390905220 */ /* 0x001fe20000410000 */
[----:B------:R-:W-:Y:S01]  /*3cb0*/  HFMA2 R211, -RZ, RZ, 0, 0 ;  /* 0x00000000ffd37431 */ /* 0x000fe200000001ff */
[----:B------:R-:W-:Y:S01]  /*3cc0*/  @P5 SHF.L.U32 R185, R45, 0x10, RZ ;  /* 0x000000102db95819 */ /* 0x000fe200000006ff */
[----:B-1----:R-:W-:Y:S01]  /*3cd0*/  @P5 FMUL.FTZ R116, R116, R213 ;  /* 0x000000d574745220 */ /* 0x002fe20000410000 */
[----:B------:R-:W-:-:S02]  /*3ce0*/  IMAD.MOV.U32 R213, RZ, RZ, RZ ;  /* 0x000000ffffd57224 */ /* 0x000fc400078e00ff */
        /* <DEDUP_REMOVED lines=19> */
.L_x_194:
[----:B------:R-:W0:Y:S02]  /*3e20*/  LDC.64 R184, c[0x0][0x3a8] ;  /* 0x0000ea00ffb87b82 */ /* 0x000e240000000a00 */
[----:B0-----:R-:W-:-:S05]  /*3e30*/  IMAD.WIDE.U32 R184, R221, 0x10, R184 ;  /* 0x00000010ddb87825 */ /* 0x001fca00078e00b8 */
[----:B------:R4:W-:Y:S02]  /*3e40*/  STG.E.128 desc[UR6][R184.64], R116 ;  /* 0x00000074b8007986 */ /* 0x0009e4000c101d06 */
.L_x_192:
[----:B------:R-:W-:Y:S05]  /*3e50*/  BSYNC.RECONVERGENT B0 ;  /* 0x0000000000007941 */ /* 0x000fea0003800200 */
.L_x_191:
[----:B01234-:R-:W-:Y:S01]  /*3e60*/  FADD.FTZ R116, RZ, R137 ;  /* 0x00000089ff747221 */ /* 0x01ffe20000010000 */
[C---:B------:R-:W-:Y:S01]  /*3e70*/  ISETP.GT.U32.AND P5, PT, R2.reuse, 0xff, PT ;  /* 0x000000ff0200780c */ /* 0x040fe20003fa4070 */
[----:B------:R-:W-:Y:S01]  /*3e80*/  BSSY.RECONVERGENT B0, `(.L_x_195) ;  /* 0x00000a2000007945 */ /* 0x000fe20003800200 */
[C---:B------:R-:W-:Y:S01]  /*3e90*/  ISETP.GT.U32.AND P6, PT, R2.reuse, 0x17f, PT ;  /* 0x0000017f0200780c */ /* 0x040fe20003fc4070 */
[----:B------:R-:W-:Y:S01]  /*3ea0*/  FADD.FTZ R116, R139, R116 ;  /* 0x000000748b747221 */ /* 0x000fe20000010000 */
[----:B------:R-:W-:Y:S02]  /*3eb0*/  P2R R117, PR, RZ, 0x2 ;  /* 0x00000002ff757803 */ /* 0x000fe40000000000 */
[----:B------:R-:W-:Y:S01]  /*3ec0*/  ISETP.GT.U32.AND P1, PT, R2, 0x1ff, PT ;  /* 0x000001ff0200780c */ /* 0x000fe20003f24070 */
[----:B------:R-:W-:-:S04]  /*3ed0*/  FADD.FTZ R116, R141, R116 ;  /* 0x000000748d747221 */ /* 0x000fc80000010000 */
        /* <DEDUP_REMOVED lines=50> */
[----:B------:R-:W-:-:S03]  /*4200*/  LOP3.LUT R146, R140, 0x1f, RZ, 0xc0, !PT ;  /* 0x0000001f8c927812 */ /* 0x000fc600078ec0ff */
        /* <DEDUP_REMOVED lines=55> */
[----:B------:R-:W-:Y:S01]  /*4580*/  ISETP.GT.U32.AND P6, PT, R146, 0x3, PT ;  /* 0x000000039200780c */ /* 0x000fe20003fc4070 */
[----:B------:R-:W-:Y:S02]  /*4590*/  HFMA2 R146, -RZ, RZ, 0, 0 ;  /* 0x00000000ff927431 */ /* 0x000fe400000001ff */
        /* <DEDUP_REMOVED lines=29> */
[----:B------:R-:W-:-:S04]  /*4770*/  LOP3.LUT P5, RZ, R140, 0x1f, RZ, 0xc0, !PT ;  /* 0x0000001f8cff7812 */ /* 0x000fc800078ac0ff */
        /* <DEDUP_REMOVED lines=18> */
.L_x_196:
[----:B------:R-:W-:Y:S05]  /*48a0*/  BSYNC.RECONVERGENT B0 ;  /* 0x0000000000007941 */ /* 0x000fea0003800200 */
.L_x_195:
[----:B------:R-:W-:Y:S01]  /*48b0*/  BAR.SYNC.DEFER_BLOCKING 0x0 ;  /* 0x0000000000007b1d */ /* 0x000fe20000010000 */
[----:B0-----:R-:W-:-:S05]  /*48c0*/  CS2R R116, SRZ ;  /* 0x0000000000747805 */ /* 0x001fca000001ff00 */
[----:B------:R-:W-:Y:S04]  /*48d0*/  BSSY.RECONVERGENT B0, `(.L_x_197) ;  /* 0x000000a000007945 */ /* 0x000fe80003800200 */
[----:B------:R-:W-:Y:S05]  /*48e0*/  @P6 BRA `(.L_x_198) ;  /* 0x0000000000206947 */ /* 0x000fea0003800000 */
[----:B------:R-:W0:Y:S01]  /*48f0*/  S2UR UR5, SR_CgaCtaId ;  /* 0x00000000000579c3 */ /* 0x000e220000008800 */
[----:B------:R-:W-:Y:S01]  /*4900*/  UMOV UR4, 0x400 ;  /* 0x0000040000047882 */ /* 0x000fe20000000000 */
[----:B------:R-:W-:Y:S01]  /*4910*/  SHF.L.U32 R116, R140, 0x3, RZ ;  /* 0x000000038c747819 */ /* 0x000fe200000006ff */
[----:B------:R-:W-:-:S03]  /*4920*/  IMAD.MOV.U32 R146, RZ, RZ, R3 ;  /* 0x000000ffff927224 */ /* 0x000fc600078e0003 */
[----:B------:R-:W-:Y:S01]  /*4930*/  LOP3.LUT R116, R116, 0xf8, RZ, 0xc0, !PT ;  /* 0x000000f874747812 */ /* 0x000fe200078ec0ff */
[----:B0-----:R-:W-:-:S04]  /*4940*/  ULEA UR4, UR5, UR4, 0x18 ;  /* 0x0000000405047291 */ /* 0x001fc8000f8ec0ff */
[----:B------:R-:W-:-:S09]  /*4950*/  @UP1 UIADD3 UR4, UPT, UPT, UR4, 0x20, URZ ;  /* 0x0000002004041890 */ /* 0x000fd2000fffe0ff */
[----:B------:R-:W0:Y:S03]  /*4960*/  LDS.64 R116, [R116+UR4] ;  /* 0x0000000474747984 */ /* 0x000e260008000a00 */
.L_x_198:
[----:B------:R-:W-:Y:S05]  /*4970*/  BSYNC.RECONVERGENT B0 ;  /* 0x0000000000007941 */ /* 0x000fea0003800200 */
.L_x_197:
[----:B------:R-:W1:Y:S01]  /*4980*/  SHFL.DOWN PT, R119, R146, 0x2, 0x1f ;  /* 0x08401f0092777f89 */ /* 0x000e6200000e0000 */
[----:B------:R-:W-:Y:S02]  /*4990*/  ISETP.NE.AND P6, PT, R140, RZ, PT ;  /* 0x000000ff8c00720c */ /* 0x000fe40003fc5270 */
[----:B------:R-:W-:Y:S01]  /*49a0*/  ISETP.NE.AND P5, PT, RZ, UR10, PT ;  /* 0x0000000aff007c0c */ /* 0x000fe2000bfa5270 */
[----:B0-----:R-:W0:Y:S04]  /*49b0*/  SHFL.DOWN PT, R185, R116, 0x2, 0x1f ;  /* 0x08401f0074b97f89 */ /* 0x001e2800000e0000 */
[----:B------:R-:W2:Y:S01]  /*49c0*/  SHFL.DOWN PT, R118, R117, 0x2, 0x1f ;  /* 0x08401f0075767f89 */ /* 0x000ea200000e0000 */
[----:B-1----:R-:W-:Y:S02]  /*49d0*/  IADD3 R142, PT, PT, R119, R146, RZ ;  /* 0x00000092778e7210 */ /* 0x002fe40007ffe0ff */
[----:B------:R-:W-:-:S02]  /*49e0*/  I2FP.F32.S32 R150, R119 ;  /* 0x0000007700967245 */ /* 0x000fc40000201400 */
[----:B------:R-:W-:Y:S01]  /*49f0*/  I2FP.F32.S32 R144, R142 ;  /* 0x0000008e00907245 */ /* 0x000fe20000201400 */
[----:B------:R-:W1:Y:S01]  /*4a00*/  SHFL.DOWN PT, R223, R142, 0x1, 0x1f ;  /* 0x08201f008edf7f89 */ /* 0x000e6200000e0000 */
[----:B------:R-:W-:Y:S01]  /*4a10*/  I2FP.F32.S32 R119, R146 ;  /* 0x0000009200777245 */ /* 0x000fe20000201400 */
[C---:B0-----:R-:W-:Y:S01]  /*4a20*/  FMUL.FTZ R152, R185.reuse, R150 ;  /* 0x00000096b9987220 */ /* 0x041fe20000410000 */
[----:B------:R-:W0:Y:S01]  /*4a30*/  MUFU.RCP R148, R144 ;  /* 0x0000009000947308 */ /* 0x000e220000001000 */
[----:B------:R-:W-:Y:S01]  /*4a40*/  FADD.FTZ R185, -R185, R116 ;  /* 0x00000074b9b97221 */ /* 0x000fe20000010100 */
[----:B--2---:R-:W-:Y:S01]  /*4a50*/  FADD.FTZ R117, R118, R117 ;  /* 0x0000007576757221 */ /* 0x004fe20000010000 */
[----:B------:R-:W-:Y:S01]  /*4a60*/  FFMA.FTZ R221, R119, R116, R152 ;  /* 0x0000007477dd7223 */ /* 0x000fe20000010098 */
[----:B------:R-:W2:Y:S01]  /*4a70*/  LDC R146, c[0x0][0x448] ;  /* 0x00011200ff927b82 */ /* 0x000ea20000000800 */
[----:B------:R-:W-:-:S04]  /*4a80*/  FMUL.FTZ R185, R185, R185 ;  /* 0x000000b9b9b97220 */ /* 0x000fc80000410000 */
[----:B------:R-:W-:-:S04]  /*4a90*/  FMUL.FTZ R185, R185, R119 ;  /* 0x00000077b9b97220 */ /* 0x000fc80000410000 */
[----:B------:R-:W-:Y:S01]  /*4aa0*/  FMUL.FTZ R185, R185, R150 ;  /* 0x00000096b9b97220 */ /* 0x000fe20000410000 */
[----:B0-----:R-:W-:-:S03]  /*4ab0*/  FMUL.FTZ R221, R148, R221 ;  /* 0x000000dd94dd7220 */ /* 0x001fc60000410000 */
[----:B------:R-:W-:Y:S01]  /*4ac0*/  FFMA.FTZ R117, R148, R185, R117 ;  /* 0x000000b994757223 */ /* 0x000fe20000010075 */
[-C--:B-1----:R-:W-:Y:S01]  /*4ad0*/  IADD3 R142, PT, PT, R142, R223.reuse, RZ ;  /* 0x000000df8e8e7210 */ /* 0x082fe20007ffe0ff */
[----:B------:R-:W0:Y:S01]  /*4ae0*/  SHFL.DOWN PT, R116, R221, 0x1, 0x1f ;  /* 0x08201f00dd747f89 */ /* 0x000e2200000e0000 */
[----:B------:R-:W-:Y:S02]  /*4af0*/  I2FP.F32.S32 R223, R223 ;  /* 0x000000df00df7245 */ /* 0x000fe40000201400 */
[----:B------:R-:W-:Y:S01]  /*4b00*/  I2FP.F32.S32 R142, R142 ;  /* 0x0000008e008e7245 */ /* 0x000fe20000201400 */
[----:B------:R-:W1:Y:S05]  /*4b10*/  SHFL.DOWN PT, R118, R117, 0x1, 0x1f ;  /* 0x08201f0075767f89 */ /* 0x000e6a00000e0000 */
[----:B------:R-:W3:Y:S01]  /*4b20*/  MUFU.RCP R142, R142 ;  /* 0x0000008e008e7308 */ /* 0x000ee20000001000 */
[----:B0-----:R-:W-:Y:S01]  /*4b30*/  FADD.FTZ R119, R221, -R116 ;  /* 0x80000074dd777221 */ /* 0x001fe20000010000 */
[----:B------:R-:W-:-:S03]  /*4b40*/  FMUL.FTZ R185, R116, R223 ;  /* 0x000000df74b97220 */ /* 0x000fc60000410000 */
[----:B------:R-:W-:Y:S01]  /*4b50*/  FMUL.FTZ R119, R119, R119 ;  /* 0x0000007777777220 */ /* 0x000fe20000410000 */
[----:B------:R-:W-:-:S03]  /*4b60*/  FFMA.FTZ R185, R144, R221, R185 ;  /* 0x000000dd90b97223 */ /* 0x000fc600000100b9 */
[----:B------:R-:W-:Y:S01]  /*4b70*/  FMUL.FTZ R144, R144, R119 ;  /* 0x0000007790907220 */ /* 0x000fe20000410000 */
[----:B---3--:R-:W-:Y:S01]  /*4b80*/  FMUL.FTZ R185, R142, R185 ;  /* 0x000000b98eb97220 */ /* 0x008fe20000410000 */
[----:B-1----:R-:W-:Y:S02]  /*4b90*/  FADD.FTZ R119, R117, R118 ;  /* 0x0000007675777221 */ /* 0x002fe40000010000 */
[----:B------:R-:W-:Y:S01]  /*4ba0*/  FMUL.FTZ R144, R144, R223 ;  /* 0x000000df90907220 */ /* 0x000fe20000410000 */
[----:B------:R-:W0:Y:S02]  /*4bb0*/  @!P6 LDC.64 R116, c[0x0][0x3c8] ;  /* 0x0000f200ff74eb82 */ /* 0x000e240000000a00 */
[----:B------:R-:W1:Y:S01]  /*4bc0*/  SHFL.IDX PT, R185, R185, RZ, 0x1f ;  /* 0x00001fffb9b97589 */ /* 0x000e6200000e0000 */
[----:B------:R-:W-:-:S05]  /*4bd0*/  FFMA.FTZ R144, R142, R144, R119 ;  /* 0x000000908e907223 */ /* 0x000fca0000010077 */
[----:B------:R-:W2:Y:S01]  /*4be0*/  SHFL.IDX PT, R223, R144, RZ, 0x1f ;  /* 0x00001fff90df7589 */ /* 0x000ea200000e0000 */
[----:B------:R-:W3:Y:S01]  /*4bf0*/  @!P6 LDC.64 R118, c[0x0][0x3c0] ;  /* 0x0000f000ff76eb82 */ /* 0x000ee20000000a00 */
[----:B0-----:R-:W-:-:S04]  /*4c00*/  @!P6 IMAD.WIDE R116, R0, 0x4, R116 ;  /* 0x000000040074e825 */ /* 0x001fc800078e0274 */
[----:B-1----:R-:W-:-:S05]  /*4c10*/  FMUL.FTZ R142, R185, R185 ;  /* 0x000000b9b98e7220 */ /* 0x002fca0000410000 */
[----:B------:R-:W-:Y:S01]  /*4c20*/  FSEL R221, R142, RZ, P5 ;  /* 0x000000ff8edd7208 */ /* 0x000fe20002800000 */
[----:B--2---:R-:W-:Y:S01]  /*4c30*/  FFMA.FTZ R142, R223, UR11, R146 ;  /* 0x0000000bdf8e7c23 */ /* 0x004fe20008010092 */
[----:B---3--:R-:W-:-:S04]  /*4c40*/  @!P6 IMAD.WIDE R118, R0, 0x4, R118 ;  /* 0x000000040076e825 */ /* 0x008fc800078e0276 */
[----:B------:R-:W-:Y:S01]  /*4c50*/  FADD.FTZ R221, R142, R221 ;  /* 0x000000dd8edd7221 */ /* 0x000fe20000010000 */
[----:B------:R0:W-:Y:S05]  /*4c60*/  @!P6 STG.E desc[UR6][R118.64], R185 ;  /* 0x000000b97600e986 */ /* 0x0001ea000c101906 */
[----:B------:R-:W1:Y:S02]  /*4c70*/  MUFU.RSQ R221, R221 ;  /* 0x000000dd00dd7308 */ /* 0x000e640000001400 */
[----:B-1----:R0:W-:Y:S01]  /*4c80*/  @!P6 STG.E desc[UR6][R116.64], R221 ;  /* 0x000000dd7400e986 */ /* 0x0021e2000c101906 */
[----:B-----5:R-:W-:-:S13]  /*4c90*/  ISETP.GE.AND P6, PT, R138, 0x1, PT ;  /* 0x000000018a00780c */ /* 0x020fda0003fc6270 */
[----:B0-----:R-:W-:Y:S05]  /*4ca0*/  @!P6 BRA `(.L_x_199) ;  /* 0x000000100010e947 */ /* 0x001fea0003800000 */
[----:B------:R-:W-:Y:S01]  /*4cb0*/  VIADD R138, R138, 0xffffffff ;  /* 0xffffffff8a8a7836 */ /* 0x000fe20000000000 */
[----:B------:R-:W-:Y:S03]  /*4cc0*/  BSSY.RECONVERGENT B0, `(.L_x_200) ;  /* 0x0000037000007945 */ /* 0x000fe60003800200 */
[----:B------:R-:W-:-:S05]  /*4cd0*/  IMAD R138, R138, R219, RZ ;  /* 0x000000db8a8a7224 */ /* 0x000fca00078e02ff */
[----:B------:R-:W-:-:S04]  /*4ce0*/  SHF.R.S32.HI R117, RZ, 0x1f, R138 ;  /* 0x0000001fff757819 */ /* 0x000fc8000001148a */
[----:B------:R-:W-:Y:S02]  /*4cf0*/  LEA.HI R117, R117, R138, RZ, 0x3 ;  /* 0x0000008a75757211 */ /* 0x000fe400078f18ff */
[----:B------:R-:W-:Y:S02]  /*4d00*/  FSEL R138, R185, RZ, !P5 ;  /* 0x000000ffb98a7208 */ /* 0x000fe40006800000 */
[----:B------:R-:W-:Y:S01]  /*4d10*/  LEA.HI.SX32 R219, R117, R140, 0x1d ;  /* 0x0000008c75db7211 */ /* 0x000fe200078feaff */
[----:B------:R-:W-:Y:S06]  /*4d20*/  @!P0 BRA `(.L_x_201) ;  /* 0x0000000000c08947 */ /* 0x000fec0003800000 */
[--C-:B------:R-:W-:Y:S01]  /*4d30*/  FADD.FTZ R118, R141, -R138.reuse ;  /* 0x8000008a8d767221 */ /* 0x100fe20000010000 */
[----:B------:R-:W-:Y:S01]  /*4d40*/  IMAD.U32 R185, R113, 0x10000, RZ ;  /* 0x0001000071b97824 */ /* 0x000fe200078e00ff */
[----:B------:R-:W-:Y:S01]  /*4d50*/  SHF.L.U32 R223, R109, 0x10, RZ ;  /* 0x000000106ddf7819 */ /* 0x000fe200000006ff */
[--C-:B------:R-:W-:Y:S01]  /*4d60*/  FADD.FTZ R140, R145, -R138.reuse ;  /* 0x8000008a918c7221 */ /* 0x100fe20000010000 */
[----:B------:R-:W-:Y:S01]  /*4d70*/  FMUL.FTZ R118, R221, R118 ;  /* 0x00000076dd767220 */ /* 0x000fe20000410000 */
[--C-:B------:R-:W-:Y:S01]  /*4d80*/  FADD.FTZ R144, R147, -R138.reuse ;  /* 0x8000008a93907221 */ /* 0x100fe20000010000 */
[----:B------:R-:W-:Y:S01]  /*4d90*/  SHF.L.U32 R225, R114, 0x10, RZ ;  /* 0x0000001072e17819 */ /* 0x000fe200000006ff */
[----:B------:R-:W-:Y:S01]  /*4da0*/  FMUL.FTZ R142, R221, R140 ;  /* 0x0000008cdd8e7220 */ /* 0x000fe20000410000 */
[----:B------:R-:W-:Y:S01]  /*4db0*/  FFMA.FTZ R140, R118, R185, R223 ;  /* 0x000000b9768c7223 */ /* 0x000fe200000100df */
[--C-:B------:R-:W-:Y:S01]  /*4dc0*/  FADD.FTZ R116, R137, -R138.reuse ;  /* 0x8000008a89747221 */ /* 0x100fe20000010000 */
[----:B------:R-:W0:Y:S01]  /*4dd0*/  LDC.64 R184, c[0x0][0x428] ;  /* 0x00010a00ffb87b82 */ /* 0x000e220000000a00 */
[----:B------:R-:W-:Y:S01]  /*4de0*/  IMAD.U32 R227, R110, 0x10000, RZ ;  /* 0x000100006ee37824 */ /* 0x000fe200078e00ff */
        /* <DEDUP_REMOVED lines=20> */
[----:B------:R-:W-:Y:S01]  /*4f30*/  IMAD.U32 R233, R37, 0x10000, RZ ;  /* 0x0001000025e97824 */ /* 0x000fe200078e00ff */
[----:B------:R-:W-:Y:S01]  /*4f40*/  SHF.L.U32 R235, R36, 0x10, RZ ;  /* 0x0000001024eb7819 */ /* 0x000fe200000006ff */
[C---:B------:R-:W-:Y:S01]  /*4f50*/  FMUL.FTZ R148, R221.reuse, R148 ;  /* 0x00000094dd947220 */ /* 0x040fe20000410000 */
[C---:B------:R-:W-:Y:S01]  /*4f60*/  FMUL.FTZ R144, R221.reuse, R144 ;  /* 0x00000090dd907220 */ /* 0x040fe20000410000 */
[----:B------:R-:W-:Y:S01]  /*4f70*/  FMUL.FTZ R118, R221, R118 ;  /* 0x00000076dd767220 */ /* 0x000fe20000410000 */
[----:B------:R-:W-:Y:S01]  /*4f80*/  FFMA.FTZ R225, R142, R223, R225 ;  /* 0x000000df8ee17223 */ /* 0x000fe200000100e1 */
[----:B------:R-:W-:Y:S01]  /*4f90*/  FFMA.FTZ R233, R148, R233, R235 ;  /* 0x000000e994e97223 */ /* 0x000fe200000100eb */
[----:B------:R-:W-:Y:S01]  /*4fa0*/  FFMA.FTZ R144, R144, R229, R231 ;  /* 0x000000e590907223 */ /* 0x000fe200000100e7 */
[----:B------:R-:W-:Y:S01]  /*4fb0*/  FFMA.FTZ R223, R118, R117, R119 ;  /* 0x0000007576df7223 */ /* 0x000fe20000010077 */
[----:B0-----:R-:W-:Y:S01]  /*4fc0*/  IMAD.WIDE.U32 R184, R219, 0x10, R184 ;  /* 0x00000010dbb87825 */ /* 0x001fe200078e00b8 */
[----:B------:R-:W-:-:S02]  /*4fd0*/  F2FP.BF16.F32.PACK_AB R117, R225, R140 ;  /* 0x0000008ce175723e */ /* 0x000fc400000010ff */
[----:B------:R-:W-:Y:S02]  /*4fe0*/  F2FP.BF16.F32.PACK_AB R119, R233, R146 ;  /* 0x00000092e977723e */ /* 0x000fe400000010ff */
[----:B------:R-:W-:Y:S02]  /*4ff0*/  F2FP.BF16.F32.PACK_AB R118, R144, R227 ;  /* 0x000000e39076723e */ /* 0x000fe400000010ff */
[----:B------:R-:W-:Y:S02]  /*5000*/  F2FP.BF16.F32.PACK_AB R116, R223, R116 ;  /* 0x00000074df74723e */ /* 0x000fe400000010ff */
[----:B------:R-:W-:-:S03]  /*5010*/  IADD3 R219, PT, PT, R219, 0x80, RZ ;  /* 0x00000080dbdb7810 */ /* 0x000fc60007ffe0ff */
[----:B------:R0:W-:Y:S04]  /*5020*/  STG.E.128 desc[UR6][R184.64], R116 ;  /* 0x00000074b8007986 */ /* 0x0001e8000c101d06 */
.L_x_201:
[----:B------:R-:W-:Y:S05]  /*5030*/  BSYNC.RECONVERGENT B0 ;  /* 0x0000000000007941 */ /* 0x000fea0003800200 */
.L_x_200:
[----:B------:R-:W-:Y:S04]  /*5040*/  BSSY.RECONVERGENT B0, `(.L_x_202) ;  /* 0x0000032000007945 */ /* 0x000fe80003800200 */
[----:B------:R-:W-:Y:S05]  /*5050*/  @!P1 BRA `(.L_x_203) ;  /* 0x0000000000c09947 */ /* 0x000fea0003800000 */
[--C-:B0-----:R-:W-:Y:S01]  /*5060*/  FADD.FTZ R118, R157, -R138.reuse ;  /* 0x8000008a9d767221 */ /* 0x101fe20000010000 */
[----:B------:R-:W-:Y:S01]  /*5070*/  SHF.L.U32 R185, R101, 0x10, RZ ;  /* 0x0000001065b97819 */ /* 0x000fe200000006ff */
[--C-:B------:R-:W-:Y:S01]  /*5080*/  FADD.FTZ R140, R161, -R138.reuse ;  /* 0x8000008aa18c7221 */ /* 0x100fe20000010000 */
[----:B------:R-:W-:Y:S02]  /*5090*/  IMAD.U32 R223, R97, 0x10000, RZ ;  /* 0x0001000061df7824 */ /* 0x000fe400078e00ff */
[----:B------:R-:W-:Y:S01]  /*50a0*/  FMUL.FTZ R118, R221, R118 ;  /* 0x00000076dd767220 */ /* 0x000fe20000410000 */
[--C-:B------:R-:W-:Y:S01]  /*50b0*/  FADD.FTZ R144, R163, -R138.reuse ;  /* 0x8000008aa3907221 */ /* 0x100fe20000010000 */
[----:B------:R-:W-:Y:S01]  /*50c0*/  FMUL.FTZ R142, R221, R140 ;  /* 0x0000008cdd8e7220 */ /* 0x000fe20000410000 */
[----:B------:R-:W-:Y:S01]  /*50d0*/  SHF.L.U32 R225, R102, 0x10, RZ ;  /* 0x0000001066e17819 */ /* 0x000fe200000006ff */
[----:B------:R-:W-:Y:S01]  /*50e0*/  FFMA.FTZ R140, R118, R185, R223 ;  /* 0x000000b9768c7223 */ /* 0x000fe200000100df */
[----:B------:R-:W-:Y:S01]  /*50f0*/  SHF.L.U32 R227, R98, 0x10, RZ ;  /* 0x0000001062e37819 */ /* 0x000fe200000006ff */
[----:B------:R-:W0:Y:S01]  /*5100*/  LDC.64 R184, c[0x0][0x428] ;  /* 0x00010a00ffb87b82 */ /* 0x000e220000000a00 */
[----:B------:R-:W-:Y:S01]  /*5110*/  FADD.FTZ R116, R153, -R138 ;  /* 0x8000008a99747221 */ /* 0x000fe20000010000 */
[----:B------:R-:W-:Y:S01]  /*5120*/  SHF.L.U32 R231, R99, 0x10, RZ ;  /* 0x0000001063e77819 */ /* 0x000fe200000006ff */
[----:B------:R-:W-:-:S02]  /*5130*/  IMAD.U32 R229, R103, 0x10000, RZ ;  /* 0x0001000067e57824 */ /* 0x000fc400078e00ff */
[C---:B------:R-:W-:Y:S01]  /*5140*/  FMUL.FTZ R144, R221.reuse, R144 ;  /* 0x00000090dd907220 */ /* 0x040fe20000410000 */
[----:B------:R-:W-:Y:S01]  /*5150*/  SHF.L.U32 R119, R96, 0x10, RZ ;  /* 0x0000001060777819 */ /* 0x000fe200000006ff */
[----:B------:R-:W-:Y:S02]  /*5160*/  IMAD.U32 R117, R100, 0x10000, RZ ;  /* 0x0001000064757824 */ /* 0x000fe400078e00ff */
[----:B------:R-:W-:Y:S01]  /*5170*/  FMUL.FTZ R116, R221, R116 ;  /* 0x00000074dd747220 */ /* 0x000fe20000410000 */
[----:B------:R-:W-:Y:S01]  /*5180*/  FFMA.FTZ R227, R142, R225, R227 ;  /* 0x000000e18ee37223 */ /* 0x000fe200000100e3 */
        /* <DEDUP_REMOVED lines=29> */
.L_x_203:
[----:B------:R-:W-:Y:S05]  /*5360*/  BSYNC.RECONVERGENT B0 ;  /* 0x0000000000007941 */ /* 0x000fea0003800200 */
.L_x_202:
[----:B------:R-:W-:Y:S04]  /*5370*/  BSSY.RECONVERGENT B0, `(.L_x_204) ;  /* 0x0000032000007945 */ /* 0x000fe80003800200 */
[----:B------:R-:W-:Y:S05]  /*5380*/  @!P2 BRA `(.L_x_205) ;  /* 0x0000000000c0a947 */ /* 0x000fea0003800000 */
[--C-:B01----:R-:W-:Y:S01]  /*5390*/  FADD.FTZ R118, R173, -R138.reuse ;  /* 0x8000008aad767221 */ /* 0x103fe20000010000 */
[----:B------:R-:W-:Y:S01]  /*53a0*/  SHF.L.U32 R185, R89, 0x10, RZ ;  /* 0x0000001059b97819 */ /* 0x000fe200000006ff */
[--C-:B------:R-:W-:Y:S01]  /*53b0*/  FADD.FTZ R140, R177, -R138.reuse ;  /* 0x8000008ab18c7221 */ /* 0x100fe20000010000 */
[----:B------:R-:W-:Y:S01]  /*53c0*/  SHF.L.U32 R223, R85, 0x10, RZ ;  /* 0x0000001055df7819 */ /* 0x000fe200000006ff */
[----:B------:R-:W-:Y:S01]  /*53d0*/  FMUL.FTZ R118, R221, R118 ;  /* 0x00000076dd767220 */ /* 0x000fe20000410000 */
[--C-:B------:R-:W-:Y:S01]  /*53e0*/  FADD.FTZ R144, R179, -R138.reuse ;  /* 0x8000008ab3907221 */ /* 0x100fe20000010000 */
[----:B------:R-:W-:Y:S01]  /*53f0*/  FMUL.FTZ R142, R221, R140 ;  /* 0x0000008cdd8e7220 */ /* 0x000fe20000410000 */
[----:B------:R-:W-:Y:S01]  /*5400*/  SHF.L.U32 R227, R86, 0x10, RZ ;  /* 0x0000001056e37819 */ /* 0x000fe200000006ff */
[----:B------:R-:W-:Y:S01]  /*5410*/  FFMA.FTZ R140, R118, R185, R223 ;  /* 0x000000b9768c7223 */ /* 0x000fe200000100df */
[----:B------:R-:W-:Y:S01]  /*5420*/  FADD.FTZ R116, R169, -R138 ;  /* 0x8000008aa9747221 */ /* 0x000fe20000010000 */
[----:B------:R-:W0:Y:S01]  /*5430*/  LDC.64 R184, c[0x0][0x428] ;  /* 0x00010a00ffb87b82 */ /* 0x000e220000000a00 */
[----:B------:R-:W-:Y:S01]  /*5440*/  IMAD.U32 R225, R90, 0x10000, RZ ;  /* 0x000100005ae17824 */ /* 0x000fe200078e00ff */
        /* <DEDUP_REMOVED lines=36> */
.L_x_205:
[----:B------:R-:W-:Y:S05]  /*5690*/  BSYNC.RECONVERGENT B0 ;  /* 0x0000000000007941 */ /* 0x000fea0003800200 */
.L_x_204:
[----:B------:R-:W-:Y:S04]  /*56a0*/  BSSY.RECONVERGENT B0, `(.L_x_206) ;  /* 0x0000032000007945 */ /* 0x000fe80003800200 */
[----:B------:R-:W-:Y:S05]  /*56b0*/  @!P3 BRA `(.L_x_207) ;  /* 0x0000000000c0b947 */ /* 0x000fea0003800000 */
[--C-:B012---:R-:W-:Y:S01]  /*56c0*/  FADD.FTZ R118, R191, -R138.reuse ;  /* 0x8000008abf767221 */ /* 0x107fe20000010000 */
        /* <DEDUP_REMOVED lines=15> */
[----:B------:R-:W-:Y:S01]  /*57c0*/  FMUL.FTZ R116, R221, R116 ;  /* 0x00000074dd747220 */ /* 0x000fe20000410000 */
[----:B------:R-:W-:Y:S01]  /*57d0*/  SHF.L.U32 R119, R72, 0x10, RZ ;  /* 0x0000001048777819 */ /* 0x000fe200000006ff */
        /* <DEDUP_REMOVED lines=30> */
.L_x_207:
[----:B------:R-:W-:Y:S05]  /*59c0*/  BSYNC.RECONVERGENT B0 ;  /* 0x0000000000007941 */ /* 0x000fea0003800200 */
.L_x_206:
[----:B------:R-:W-:Y:S04]  /*59d0*/  BSSY.RECONVERGENT B0, `(.L_x_199) ;  /* 0x0000031000007945 */ /* 0x000fe80003800200 */
[----:B------:R-:W-:Y:S05]  /*59e0*/  @!P4 BRA `(.L_x_208) ;  /* 0x0000000000bcc947 */ /* 0x000fea0003800000 */
[----:B0123--:R-:W0:Y:S01]  /*59f0*/  LDC.64 R184, c[0x0][0x428] ;  /* 0x00010a00ffb87b82 */ /* 0x00fe220000000a00 */
[--C-:B------:R-:W-:Y:S01]  /*5a00*/  FADD.FTZ R140, R207, -R138.reuse ;  /* 0x8000008acf8c7221 */ /* 0x100fe20000010000 */
[--C-:B------:R-:W-:Y:S01]  /*5a10*/  FADD.FTZ R116, R203, -R138.reuse ;  /* 0x8000008acb747221 */ /* 0x100fe20000010000 */
        /* <DEDUP_REMOVED lines=8> */
[C---:B------:R-:W-:Y:S01]  /*5aa0*/  FMUL.FTZ R140, R221.reuse, R140 ;  /* 0x0000008cdd8c7220 */ /* 0x040fe20000410000 */
[----:B------:R-:W-:Y:S01]  /*5ab0*/  SHF.L.U32 R117, R64, 0x10, RZ ;  /* 0x0000001040757819 */ /* 0x000fe200000006ff */
[----:B------:R-:W-:Y:S01]  /*5ac0*/  IMAD.U32 R119, R60, 0x10000, RZ ;  /* 0x000100003c777824 */ /* 0x000fe200078e00ff */
[----:B------:R-:W-:Y:S01]  /*5ad0*/  SHF.L.U32 R227, R66, 0x10, RZ ;  /* 0x0000001042e37819 */ /* 0x000fe200000006ff */
[----:B------:R-:W-:Y:S01]  /*5ae0*/  FMUL.FTZ R116, R221, R116 ;  /* 0x00000074dd747220 */ /* 0x000fe20000410000 */
[----:B------:R-:W-:-:S02]  /*5af0*/  IMAD.U32 R229, R62, 0x10000, RZ ;  /* 0x000100003ee57824 */ /* 0x000fc400078e00ff */
        /* <DEDUP_REMOVED lines=8> */
[----:B------:R-:W-:Y:S01]  /*5b80*/  SHF.L.U32 R221, R9, 0x10, RZ ;  /* 0x0000001009dd7819 */ /* 0x000fe200000006ff */
[----:B------:R-:W-:Y:S01]  /*5b90*/  FFMA.FTZ R144, R144, R227, R229 ;  /* 0x000000e390907223 */ /* 0x000fe200000100e5 */
[----:B------:R-:W-:Y:S01]  /*5ba0*/  SHF.L.U32 R223, R8, 0x10, RZ ;  /* 0x0000001008df7819 */ /* 0x000fe200000006ff */
[----:B------:R-:W-:Y:S01]  /*5bb0*/  IMAD.U32 R229, R67, 0x10000, RZ ;  /* 0x0001000043e57824 */ /* 0x000fe200078e00ff */
[----:B------:R-:W-:Y:S01]  /*5bc0*/  SHF.L.U32 R117, R11, 0x10, RZ ;  /* 0x000000100b757819 */ /* 0x000fe200000006ff */
[----:B------:R-:W-:Y:S01]  /*5bd0*/  IMAD.U32 R227, R6, 0x10000, RZ ;  /* 0x0001000006e37824 */ /* 0x000fe200078e00ff */
[----:B------:R-:W-:Y:S01]  /*5be0*/  SHF.L.U32 R225, R7, 0x10, RZ ;  /* 0x0000001007e17819 */ /* 0x000fe200000006ff */
[----:B------:R-:W-:Y:S01]  /*5bf0*/  FFMA.FTZ R223, R142, R221, R223 ;  /* 0x000000dd8edf7223 */ /* 0x000fe200000100df */
[----:B------:R-:W-:Y:S01]  /*5c00*/  SHF.L.U32 R231, R63, 0x10, RZ ;  /* 0x000000103fe77819 */ /* 0x000fe200000006ff */
[----:B0-----:R-:W-:Y:S01]  /*5c10*/  IMAD.WIDE.U32 R184, R219, 0x10, R184 ;  /* 0x00000010dbb87825 */ /* 0x001fe200078e00b8 */
[----:B------:R-:W-:-:S03]  /*5c20*/  SHF.L.U32 R233, R5, 0x10, RZ ;  /* 0x0000001005e97819 */ /* 0x000fc600000006ff */
[----:B------:R-:W-:Y:S01]  /*5c30*/  FFMA.FTZ R225, R146, R225, R227 ;  /* 0x000000e192e17223 */ /* 0x000fe200000100e3 */
[----:B------:R-:W-:Y:S01]  /*5c40*/  SHF.L.U32 R235, R4, 0x10, RZ ;  /* 0x0000001004eb7819 */ /* 0x000fe200000006ff */
[----:B------:R-:W-:Y:S01]  /*5c50*/  FFMA.FTZ R148, R148, R229, R231 ;  /* 0x000000e594947223 */ /* 0x000fe200000100e7 */
[----:B------:R-:W-:-:S03]  /*5c60*/  SHF.L.U32 R119, R10, 0x10, RZ ;  /* 0x000000100a777819 */ /* 0x000fc600000006ff */
[----:B------:R-:W-:Y:S02]  /*5c70*/  FFMA.FTZ R233, R138, R233, R235 ;  /* 0x000000e98ae97223 */ /* 0x000fe400000100eb */
[----:B------:R-:W-:Y:S01]  /*5c80*/  FFMA.FTZ R221, R118, R117, R119 ;  /* 0x0000007576dd7223 */ /* 0x000fe20000010077 */
[----:B------:R-:W-:Y:S02]  /*5c90*/  F2FP.BF16.F32.PACK_AB R118, R225, R144 ;  /* 0x00000090e176723e */ /* 0x000fe400000010ff */
[----:B------:R-:W-:Y:S02]  /*5ca0*/  F2FP.BF16.F32.PACK_AB R119, R233, R148 ;  /* 0x00000094e977723e */ /* 0x000fe400000010ff */
[----:B------:R-:W-:Y:S02]  /*5cb0*/  F2FP.BF16.F32.PACK_AB R117, R223, R140 ;  /* 0x0000008cdf75723e */ /* 0x000fe400000010ff */
[----:B------:R-:W-:-:S05]  /*5cc0*/  F2FP.BF16.F32.PACK_AB R116, R221, R116 ;  /* 0x00000074dd74723e */ /* 0x000fca00000010ff */
[----:B------:R4:W-:Y:S02]  /*5cd0*/  STG.E.128 desc[UR6][R184.64], R116 ;  /* 0x00000074b8007986 */ /* 0x0009e4000c101d06 */
.L_x_208:
[----:B------:R-:W-:Y:S05]  /*5ce0*/  BSYNC.RECONVERGENT B0 ;  /* 0x0000000000007941 */ /* 0x000fea0003800200 */
.L_x_199:
[----:B01234-:R-:W0:Y:S01]  /*5cf0*/  LDC.64 R116, c[0x0][0x380] ;  /* 0x0000e000ff747b82 */ /* 0x01fe220000000a00 */
[----:B------:R-:W-:Y:S01]  /*5d00*/  UPLOP3.LUT UP1, UPT, UPT, UPT, UP1, 0x40, 0x4 ;  /* 0x000000000004789c */ /* 0x000fe20003f2e810 */
[----:B0-----:R-:W-:-:S04]  /*5d10*/  IADD3 R0, PT, PT, R0, R116, RZ ;  /* 0x0000007400007210 */ /* 0x001fc80007ffe0ff */
[----:B------:R-:W-:-:S13]  /*5d20*/  ISETP.GE.AND P0, PT, R0, R117, PT ;  /* 0x000000750000720c */ /* 0x000fda0003f06270 */
[----:B------:R-:W-:Y:S05]  /*5d30*/  @!P0 BRA `(.L_x_209) ;  /* 0xffffffac00f08947 */ /* 0x000fea000383ffff */
[----:B------:R-:W-:Y:S05]  /*5d40*/  EXIT ;  /* 0x000000000000794d */ /* 0x000fea0003800000 */
.L_x_210:
        /* <DEDUP_REMOVED lines=11> */
.L_x_33986:


//--------------------- .text._ZN10layer_norm13ln_fwd_kernelINS_13Kernel_traitsI13__nv_bfloat16S2_S2_S2_fjLj5120ELj1ELj1ELj4ELj16ENS_18Kernel_traits_baseILj5120ES2_S2_S2_S2_fjLj128EEEEELb0ELb1ELb1ELb1EEEvNS_9FwdParamsE --------------------------
	.section	.text._ZN10layer_norm13ln_fwd_kernelINS_13Kernel_traitsI13__nv_bfloat16S2_S2_S2_fjLj5120ELj1ELj1ELj4ELj16ENS_18Kernel_traits_baseILj5120ES2_S2_S2_S2_fjLj128EEEEELb0ELb1ELb1ELb1EEEvNS_9FwdParamsE,"ax",@progbits
	.align	128
        .global         _ZN10layer_norm13ln_fwd_kernelINS_13Kernel_traitsI13__nv_bfloat16S2_S2_S2_fjLj5120ELj1ELj1ELj4ELj16ENS_18Kernel_traits_baseILj5120ES2_S2_S2_S2_fjLj128EEEEELb0ELb1ELb1ELb1EEEvNS_9FwdParamsE
        .type           _ZN10layer_norm13ln_fwd_kernelINS_13Kernel_traitsI13__nv_bfloat16S2_S2_S2_fjLj5120ELj1ELj1ELj4ELj16ENS_18Kernel_traits_baseILj5120ES2_S2_S2_S2_fjLj128EEEEELb0ELb1ELb1ELb1EEEvNS_9FwdParamsE,@function
        .size           _ZN10layer_norm13ln_fwd_kernelINS_13Kernel_traitsI13__nv_bfloat16S2_S2_S2_fjLj5120ELj1ELj1ELj4ELj16ENS_18Kernel_traits_baseILj5120ES2_S2_S2_S2_fjLj128EEEEELb0ELb1ELb1ELb1EEEvNS_9FwdParamsE,(.L_x_33987 - _ZN10layer_norm13ln_fwd_kernelINS_13Kernel_traitsI13__nv_bfloat16S2_S2_S2_fjLj5120ELj1ELj1ELj4ELj16ENS_18Kernel_traits_baseILj5120ES2_S2_S2_S2_fjLj128EEEEELb0ELb1ELb1ELb1EEEvNS_9FwdParamsE)
        .other          _ZN10layer_norm13ln_fwd_kernelINS_13Kernel_traitsI13__nv_bfloat16S2_S2_S2_fjLj5120ELj1ELj1ELj4ELj16ENS_18Kernel_traits_baseILj5120ES2_S2_S2_S2_fjLj128EEEEELb0ELb1ELb1ELb1EEEvNS_9FwdParamsE,@"STO_CUDA_ENTRY STV_DEFAULT"
_ZN10layer_norm13ln_fwd_kernelINS_13Kernel_traitsI13__nv_bfloat16S2_S2_S2_fjLj5120ELj1ELj1ELj4ELj16ENS_18Kernel_traits_baseILj5120ES2_S2_S2_S2_fjLj128EEEEELb0ELb1ELb1ELb1EEEvNS_9FwdParamsE:
.text._ZN10layer_norm13ln_fwd_kernelINS_13Kernel_traitsI13__nv_bfloat16S2_S2_S2_fjLj5120ELj1ELj1ELj4ELj16ENS_18Kernel_traits_baseILj5120ES2_S2_S2_S2_fjLj128EEEEELb0ELb1ELb1ELb1EEEvNS_9FwdParamsE:
        /* <DEDUP_REMOVED lines=30> */
.L_x_211:
        /* <DEDUP_REMOVED lines=24> */
.L_x_212:
[----:B------:R-:W0:Y:S02]  /*0360*/  LDCU UR4, c[0x0][0x384] ;  /* 0x00007080ff0477ac */ /* 0x000e240008000800 */
[----:B0-----:R-:W-:-:S06]  /*0370*/  UISETP.GE.AND UP0, UPT, UR7, UR4, UPT ;  /* 0x000000040700728c */ /* 0x001fcc000bf06270 */
[----:B------:R-:W-:-:S13]  /*0380*/  PLOP3.LUT P0, PT, PT, PT, UP0, 0x80, 0x8 ;  /* 0x000000000008781c */ /* 0x000fda0003f0f008 */
[----:B------:R-:W-:Y:S05]  /*0390*/  @P0 EXIT ;  /* 0x000000000000094d */ /* 0x000fea0003800000 */
[----:B-----5:R-:W-:Y:S01]  /*03a0*/  PRMT R128, R49, 0x7632, R128 ;  /* 0x0000763231807816 */ /* 0x020fe20000000080 */
[----:B------:R-:W-:Y:S01]  /*03b0*/  UPLOP3.LUT UP0, UPT, UPT, UPT, UPT, 0x40, 0x4 ;  /* 0x000000000004789c */ /* 0x000fe20003f0e870 */
[----:B------:R-:W-:Y:S01]  /*03c0*/  PRMT R127, R29, 0x7632, R127 ;  /* 0x000076321d7f7816 */ /* 0x000fe2000000007f */
[----:B------:R-:W0:Y:S01]  /*03d0*/  LDCU UR15, c[0x0][0x388] ;  /* 0x00007100ff0f77ac */ /* 0x000e220008000800 */
[----:B------:R-:W-:Y:S02]  /*03e0*/  PRMT R126, R48, 0x7632, R126 ;  /* 0x00007632307e7816 */ /* 0x000fe4000000007e */
[----:B------:R-:W-:Y:S01]  /*03f0*/  PRMT R125, R28, 0x7632, R125 ;  /* 0x000076321c7d7816 */ /* 0x000fe2000000007d */
[----:B------:R-:W2:Y:S01]  /*0400*/  LDCU.U8 UR18, c[0x0][0x410] ;  /* 0x00008200ff1277ac */ /* 0x000ea20008000000 */
[----:B------:R-:W-:Y:S02]  /*0410*/  PRMT R124, R47, 0x7632, R124 ;  /* 0x000076322f7c7816 */ /* 0x000fe4000000007c */
[----:B------:R-:W-:Y:S01]  /*0420*/  PRMT R123, R27, 0x7632, R123 ;  /* 0x000076321b7b7816 */ /* 0x000fe2000000007b */
[----:B------:R-:W3:Y:S01]  /*0430*/  LDCU UR19, c[0x0][0x400] ;  /* 0x00008000ff1377ac */ /* 0x000ee20008000800 */
[----:B------:R-:W-:-:S02]  /*0440*/  PRMT R122, R46, 0x7632, R122 ;  /* 0x000076322e7a7816 */ /* 0x000fc4000000007a */
[----:B------:R-:W-:Y:S01]  /*0450*/  PRMT R121, R26, 0x7632, R121 ;  /* 0x000076321a797816 */ /* 0x000fe20000000079 */
[----:B------:R-:W4:Y:S01]  /*0460*/  LDCU.128 UR8, c[0x0][0x3f0] ;  /* 0x00007e00ff0877ac */ /* 0x000f220008000c00 */
[----:B------:R-:W-:Y:S02]  /*0470*/  PRMT R120, R45, 0x7632, R120 ;  /* 0x000076322d787816 */ /* 0x000fe40000000078 */
[----:B------:R-:W-:Y:S01]  /*0480*/  PRMT R119, R25, 0x7632, R119 ;  /* 0x0000763219777816 */ /* 0x000fe20000000077 */
[----:B------:R-:W0:Y:S01]  /*0490*/  LDCU.64 UR16, c[0x0][0x3a0] ;  /* 0x00007400ff1077ac */ /* 0x000e220008000a00 */
[----:B------:R-:W-:Y:S02]  /*04a0*/  PRMT R118, R44, 0x7632, R118 ;  /* 0x000076322c767816 */ /* 0x000fe40000000076 */
[----:B------:R-:W-:Y:S01]  /*04b0*/  PRMT R117, R24, 0x7632, R117 ;  /* 0x0000763218757816 */ /* 0x000fe20000000075 */
[----:B------:R-:W0:Y:S01]  /*04c0*/  LDCU.64 UR20, c[0x0][0x380] ;  /* 0x00007000ff1477ac */ /* 0x000e220008000a00 */
        /* <DEDUP_REMOVED lines=21> */
[----:B-1----:R-:W-:Y:S02]  /*0620*/  PRMT R7, R66, 0x7632, R7 ;  /* 0x0000763242077816 */ /* 0x002fe40000000007 */
[----:B------:R-:W-:Y:S02]  /*0630*/  PRMT R6, R65, 0x7632, R6 ;  /* 0x0000763241067816 */ /* 0x000fe40000000006 */
[----:B------:R-:W-:Y:S02]  /*0640*/  PRMT R5, R64, 0x7632, R5 ;  /* 0x0000763240057816 */ /* 0x000fe40000000005 */
[----:B------:R-:W-:-:S02]  /*0650*/  PRMT R4, R63, 0x7632, R4 ;  /* 0x000076323f047816 */ /* 0x000fc40000000004 */
[----:B------:R-:W-:Y:S02]  /*0660*/  PRMT R3, R62, 0x7632, R3 ;  /* 0x000076323e037816 */ /* 0x000fe40000000003 */
[----:B------:R-:W-:Y:S02]  /*0670*/  PRMT R2, R61, 0x7632, R2 ;  /* 0x000076323d027816 */ /* 0x000fe40000000002 */
[----:B0-234-:R-:W-:-:S07]  /*0680*/  PRMT R0, R60, 0x7632, R0 ;  /* 0x000076323c007816 */ /* 0x01dfce0000000000 */
.L_x_228:
[----:B------:R-:W-:-:S06]  /*0690*/  UIMAD.WIDE UR4, UR7, 0x4, UR8 ;  /* 0x00000004070478a5 */ /* 0x000fcc000f8e0208 */
[----:B01----:R-:W-:Y:S02]  /*06a0*/  MOV R90, UR4 ;  /* 0x00000004005a7c02 */ /* 0x003fe40008000f00 */
[----:B------:R-:W-:-:S05]  /*06b0*/  MOV R91, UR5 ;  /* 0x00000005005b7c02 */ /* 0x000fca0008000f00 */
[----:B------:R-:W2:Y:S01]  /*06c0*/  LDG.E R90, desc[UR12][R90.64] ;  /* 0x0000000c5a5a7981 */ /* 0x000ea2000c1e1900 */
[----:B------:R-:W-:Y:S01]  /*06d0*/  IMAD.MOV.U32 R152, RZ, RZ, RZ ;  /* 0x000000ffff987224 */ /* 0x000fe200078e00ff */
[----:B--2---:R-:W-:-:S13]  /*06e0*/  R2UR UR14, R90 ;  /* 0x000000005a0e72ca */ /* 0x004fda00000e0000 */
[----:B------:R-:W-:-:S06]  /*06f0*/  UISETP.GE.AND UP1, UPT, UR14, 0x1, UPT ;  /* 0x000000010e00788c */ /* 0x000fcc000bf26270 */
[----:B------:R-:W-:-:S05]  /*0700*/  PLOP3.LUT P1, PT, PT, PT, UP1, 0x80, 0x8 ;  /* 0x000000000008781c */ /* 0x000fca0003f2f018 */
[----:B------:R-:W-:-:S06]  /*0710*/  @UP1 UIADD3 UR4, UPT, UPT, UR14, -0x1, URZ ;  /* 0xffffffff0e041890 */ /* 0x000fcc000fffe0ff */
[----:B------:R-:W-:Y:S01]  /*0720*/  IMAD.U32 R94, RZ, RZ, UR4 ;  /* 0x00000004ff5e7e24 */ /* 0x000fe2000f8e00ff */
[----:B------:R-:W-:Y:S01]  /*0730*/  UIMAD.WIDE UR4, UR7, 0x4, UR10 ;  /* 0x00000004070478a5 */ /* 0x000fe2000f8e020a */
[----:B------:R-:W0:Y:S02]  /*0740*/  @P1 LDC.64 R88, c[0x0][0x390] ;  /* 0x0000e400ff581b82 */ /* 0x000e240000000a00 */
[----:B------:R-:W-:-:S03]  /*0750*/  @P1 IMAD R94, R94, UR15, RZ ;  /* 0x0000000f5e5e1c24 */ /* 0x000fc6000f8e02ff */
[----:B------:R-:W-:Y:S02]  /*0760*/  MOV R92, UR4 ;  /* 0x00000004005c7c02 */ /* 0x000fe40008000f00 */
[----:B------:R-:W-:Y:S02]  /*0770*/  @P1 SHF.R.S32.HI R95, RZ, 0x1f, R94 ;  /* 0x0000001fff5f1819 */ /* 0x000fe4000001145e */
[----:B------:R-:W-:Y:S02]  /*0780*/  MOV R93, UR5 ;  /* 0x00000005005d7c02 */ /* 0x000fe40008000f00 */
[----:B------:R-:W-:-:S03]  /*0790*/  @P1 LEA.HI R94, R95, R94, RZ, 0x3 ;  /* 0x0000005e5f5e1211 */ /* 0x000fc600078f18ff */
[----:B------:R-:W2:Y:S01]  /*07a0*/  LDG.E R92, desc[UR12][R92.64] ;  /* 0x0000000c5c5c7981 */ /* 0x000ea2000c1e1900 */
[----:B------:R-:W-:-:S05]  /*07b0*/  @P1 LEA.HI.SX32 R152, R94, R129, 0x1d ;  /* 0x000000815e981211 */ /* 0x000fca00078feaff */
[----:B0-----:R-:W-:-:S05]  /*07c0*/  @P1 IMAD.WIDE.U32 R88, R152, 0x10, R88 ;  /* 0x0000001098581825 */ /* 0x001fca00078e0058 */
[----:B------:R0:W5:Y:S01]  /*07d0*/  @P1 LDG.E.128 R80, desc[UR12][R88.64] ;  /* 0x0000000c58501981 */ /* 0x000162000c1e1d00 */
[----:B------:R-:W-:Y:S01]  /*07e0*/  ISETP.NE.U32.AND P0, PT, RZ, UR16, PT ;  /* 0x00000010ff007c0c */ /* 0x000fe2000bf05070 */
[----:B------:R-:W-:-:S03]  /*07f0*/  UIMAD UR4, UR7, UR15, URZ ;  /* 0x0000000f070472a4 */ /* 0x000fc6000f8e02ff */
[----:B------:R-:W-:Y:S01]  /*0800*/  ISETP.NE.AND.EX P0, PT, RZ, UR17, PT, P0 ;  /* 0x00000011ff007c0c */ /* 0x000fe2000bf05300 */
[----:B------:R-:W-:-:S04]  /*0810*/  USHF.R.S32.HI UR5, URZ, 0x1f, UR4 ;  /* 0x0000001fff057899 */ /* 0x000fc80008011404 */
[----:B------:R-:W-:-:S06]  /*0820*/  ULEA.HI UR5, UR5, UR4, URZ, 0x3 ;  /* 0x0000000405057291 */ /* 0x000fcc000f8f18ff */
[----:B------:R-:W-:-:S04]  /*0830*/  MOV R90, UR5 ;  /* 0x00000005005a7c02 */ /* 0x000fc80008000f00 */
[----:B------:R-:W-:Y:S02]  /*0840*/  LEA.HI.SX32 R129, R90, R129, 0x1d ;  /* 0x000000815a817211 */ /* 0x000fe400078feaff */
[----:B--2---:R-:W-:Y:S01]  /*0850*/  R2UR UR6, R92 ;  /* 0x000000005c0672ca */ /* 0x004fe200000e0000 */
[----:B0-----:R-:W-:-:S14]  /*0860*/  @!P0 BRA `(.L_x_213) ;  /* 0x0000000400548947 */ /* 0x001fdc0003800000 */
[----:B------:R-:W0:Y:S02]  /*0870*/  LDC.64 R84, c[0x0][0x3a0] ;  /* 0x0000e800ff547b82 */ /* 0x000e240000000a00 */
[----:B0-----:R-:W-:-:S06]  /*0880*/  IMAD.WIDE.U32 R84, R129, 0x10, R84 ;  /* 0x0000001081547825 */ /* 0x001fcc00078e0054 */
[----:B------:R-:W2:Y:S01]  /*0890*/  LDG.E.128 R84, desc[UR12][R84.64] ;  /* 0x0000000c54547981 */ /* 0x000ea2000c1e1d00 */
[----:B------:R-:W-:-:S13]  /*08a0*/  ISETP.LT.AND P2, PT, RZ, UR14, PT ;  /* 0x0000000eff007c0c */ /* 0x000fda000bf41270 */
[----:B------:R-:W0:Y:S01]  /*08b0*/  @P2 LDC R90, c[0x0][0x40c] ;  /* 0x00010300ff5a2b82 */ /* 0x000e220000000800 */
[C---:B-----5:R-:W-:Y:S01]  /*08c0*/  @P2 PRMT R89, R80.reuse, 0x7632, R89 ;  /* 0x0000763250592816 */ /* 0x060fe20000000059 */
[C---:B------:R-:W-:Y:S01]  /*08d0*/  @P2 IMAD.U32 R94, R81.reuse, 0x10000, RZ ;  /* 0x00010000515e2824 */ /* 0x040fe200078e00ff */
[----:B------:R-:W-:Y:S01]  /*08e0*/  @P2 SHF.L.U32 R88, R80, 0x10, RZ ;  /* 0x0000001050582819 */ /* 0x000fe200000006ff */
[----:B------:R-:W-:Y:S01]  /*08f0*/  @P2 IMAD.U32 R105, R4, 0x10000, RZ ;  /* 0x0001000004692824 */ /* 0x000fe200078e00ff */
[----:B------:R-:W-:Y:S01]  /*0900*/  @P2 PRMT R95, R81, 0x7632, R95 ;  /* 0x00007632515f2816 */ /* 0x000fe2000000005f */
[----:B------:R-:W-:Y:S02]  /*0910*/  @P2 IMAD.U32 R89, R89, 0x10000, RZ ;  /* 0x0001000059592824 */ /* 0x000fe400078e00ff */
[----:B------:R-:W1:Y:S01]  /*0920*/  @P2 LDC R91, c[0x0][0x40c] ;  /* 0x00010300ff5b2b82 */ /* 0x000e620000000800 */
[----:B------:R-:W-:-:S07]  /*0930*/  @P2 SHF.L.U32 R95, R95, 0x10, RZ ;  /* 0x000000105f5f2819 */ /* 0x000fce00000006ff */
[----:B------:R-:W3:Y:S08]  /*0940*/  @P2 LDC R99, c[0x0][0x40c] ;  /* 0x00010300ff632b82 */ /* 0x000ef00000000800 */
[----:B------:R-:W4:Y:S01]  /*0950*/  @P2 LDC R103, c[0x0][0x40c] ;  /* 0x00010300ff672b82 */ /* 0x000f220000000800 */
[----:B0-----:R-:W-:Y:S01]  /*0960*/  @P2 FMUL.FTZ R90, R89, R90 ;  /* 0x0000005a595a2220 */ /* 0x001fe20000410000 */
[----:B------:R-:W-:-:S06]  /*0970*/  @P2 SHF.L.U32 R89, R60, 0x10, RZ ;  /* 0x000000103c592819 */ /* 0x000fcc00000006ff */
[----:B------:R-:W0:Y:S01]  /*0980*/  @P2 LDC R104, c[0x0][0x40c] ;  /* 0x00010300ff682b82 */ /* 0x000e220000000800 */
[----:B-1----:R-:W-:Y:S01]  /*0990*/  @P2 FMUL.FTZ R88, R88, R91 ;  /* 0x0000005b58582220 */ /* 0x002fe20000410000 */
[----:B------:R-:W-:-:S06]  /*09a0*/  @P2 SHF.L.U32 R91, R0, 0x10, RZ ;  /* 0x00000010005b2819 */ /* 0x000fcc00000006ff */
[----:B------:R-:W1:Y:S01]  /*09b0*/  @P2 LDC R96, c[0x0][0x40c] ;  /* 0x00010300ff602b82 */ /* 0x000e620000000800 */
[----:B---3--:R-:W-:-:S07]  /*09c0*/  @P2 FMUL.FTZ R94, R94, R99 ;  /* 0x000000635e5e2220 */ /* 0x008fce0000410000 */
[----:B------:R-:W3:Y:S08]  /*09d0*/  @P2 LDC R102, c[0x0][0x40c] ;  /* 0x00010300ff662b82 */ /* 0x000ef00000000800 */
[----:B------:R-:W3:Y:S01]  /*09e0*/  @P2 LDC R107, c[0x0][0x40c] ;  /* 0x00010300ff6b2b82 */ /* 0x000ee20000000800 */
[----:B-1----:R-:W-:Y:S01]  /*09f0*/  @P2 FMUL.FTZ R95, R95, R96 ;  /* 0x000000605f5f2220 */ /* 0x002fe20000410000 */
[C---:B--2---:R-:W-:Y:S01]  /*0a00*/  @P2 PRMT R92, R84.reuse, 0x7632, R92 ;  /* 0x00007632545c2816 */ /* 0x044fe2000000005c */
[----:B------:R-:W-:Y:S01]  /*0a10*/  @!P2 IMAD.U32 R99, R85, 0x10000, RZ ;  /* 0x000100005563a824 */ /* 0x000fe200078e00ff */
[----:B------:R-:W-:Y:S01]  /*0a20*/  @P2 SHF.L.U32 R97, R84, 0x10, RZ ;  /* 0x0000001054612819 */ /* 0x000fe200000006ff */
[----:B------:R-:W-:Y:S01]  /*0a30*/  @P2 IMAD.U32 R130, R86, 0x10000, RZ ;  /* 0x0001000056822824 */ /* 0x000fe200078e00ff */
[----:B------:R-:W-:-:S02]  /*0a40*/  @P2 SHF.L.U32 R93, R92, 0x10, RZ ;  /* 0x000000105c5d2819 */ /* 0x000fc400000006ff */
[----:B------:R-:W-:Y:S02]  /*0a50*/  @P2 PRMT R92, R82, 0x7632, R92 ;  /* 0x00007632525c2816 */ /* 0x000fe4000000005c */
[C---:B------:R-:W-:Y:S02]  /*0a60*/  @!P2 PRMT R100, R84.reuse, 0x7632, R100 ;  /* 0x000076325464a816 */ /* 0x040fe40000000064 */
[----:B------:R-:W-:Y:S01]  /*0a70*/  @!P2 SHF.L.U32 R101, R84, 0x10, RZ ;  /* 0x000000105465a819 */ /* 0x000fe200000006ff */
[----:B------:R-:W-:Y:S01]  /*0a80*/  @P2 FFMA.FTZ R101, R88, R89, R97 ;  /* 0x0000005958652223 */ /* 0x000fe20000010061 */
[----:B------:R-:W-:Y:S01]  /*0a90*/  @P2 SHF.L.U32 R97, R85, 0x10, RZ ;  /* 0x0000001055612819 */ /* 0x000fe200000006ff */
[----:B------:R-:W-:Y:S01]  /*0aa0*/  @P2 IMAD.U32 R89, R61, 0x10000, RZ ;  /* 0x000100003d592824 */ /* 0x000fe200078e00ff */
[----:B------:R-:W-:Y:S01]  /*0ab0*/  @P2 SHF.L.U32 R92, R92, 0x10, RZ ;  /* 0x000000105c5c2819 */ /* 0x000fe200000006ff */
[----:B------:R-:W-:Y:S02]  /*0ac0*/  @!P2 IMAD.U32 R100, R100, 0x10000, RZ ;  /* 0x000100006464a824 */ /* 0x000fe400078e00ff */
[----:B------:R-:W-:Y:S01]  /*0ad0*/  @P2 FFMA.FTZ R100, R90, R91, R93 ;  /* 0x0000005b5a642223 */ /* 0x000fe2000001005d */
[----:B------:R-:W-:Y:S01]  /*0ae0*/  @P2 SHF.L.U32 R93, R83, 0x10, RZ ;  /* 0x00000010535d2819 */ /* 0x000fe200000006ff */
[----:B------:R-:W-:Y:S01]  /*0af0*/  @P2 FFMA.FTZ R99, R94, R89, R97 ;  /* 0x000000595e632223 */ /* 0x000fe20000010061 */
[----:B----4-:R-:W-:Y:S01]  /*0b00*/  @P2 FMUL.FTZ R89, R92, R103 ;  /* 0x000000675c592220 */ /* 0x010fe20000410000 */
[----:B------:R-:W-:-:S02]  /*0b10*/  @P2 PRMT R90, R85, 0x7632, R90 ;  /* 0x00007632555a2816 */ /* 0x000fc4000000005a */
[----:B------:R-:W-:Y:S01]  /*0b20*/  @P2 PRMT R92, R83, 0x7632, R92 ;  /* 0x00007632535c2816 */ /* 0x000fe2000000005c */
[----:B0-----:R-:W-:Y:S01]  /*0b30*/  @P2 FMUL.FTZ R97, R93, R104 ;  /* 0x000000685d612220 */ /* 0x001fe20000410000 */
[----:B------:R-:W-:Y:S01]  /*0b40*/  @P2 SHF.L.U32 R88, R2, 0x10, RZ ;  /* 0x0000001002582819 */ /* 0x000fe200000006ff */
[----:B------:R-:W-:Y:S01]  /*0b50*/  @P2 IMAD.U32 R90, R90, 0x10000, RZ ;  /* 0x000100005a5a2824 */ /* 0x000fe200078e00ff */
[----:B------:R-:W-:Y:S02]  /*0b60*/  @P2 SHF.L.U32 R91, R82, 0x10, RZ ;  /* 0x00000010525b2819 */ /* 0x000fe400000006ff */
[----:B------:R-:W-:Y:S02]  /*0b70*/  @!P2 PRMT R98, R85, 0x7632, R98 ;  /* 0x000076325562a816 */ /* 0x000fe40000000062 */
[----:B------:R-:W-:Y:S01]  /*0b80*/  @P2 SHF.L.U32 R104, R92, 0x10, RZ ;  /* 0x000000105c682819 */ /* 0x000fe200000006ff */
[----:B---3--:R-:W-:Y:S01]  /*0b90*/  @P2 FMUL.FTZ R91, R91, R102 ;  /* 0x000000665b5b2220 */ /* 0x008fe20000410000 */
[----:B------:R-:W-:-:S02]  /*0ba0*/  @P2 PRMT R92, R86, 0x7632, R92 ;  /* 0x00007632565c2816 */ /* 0x000fc4000000005c */
[C---:B------:R-:W-:Y:S01]  /*0bb0*/  @!P2 PRMT R103, R87.reuse, 0x7632, R103 ;  /* 0x000076325767a816 */ /* 0x040fe20000000067 */
[----:B------:R-:W-:Y:S01]  /*0bc0*/  @P2 FMUL.FTZ R104, R104, R107 ;  /* 0x0000006b68682220 */ /* 0x000fe20000410000 */
[----:B------:R-:W-:Y:S02]  /*0bd0*/  @P2 PRMT R106, R87, 0x7632, R106 ;  /* 0x00007632576a2816 */ /* 0x000fe4000000006a */
[----:B------:R-:W-:Y:S01]  /*0be0*/  @!P2 SHF.L.U32 R98, R98, 0x10, RZ ;  /* 0x000000106262a819 */ /* 0x000fe200000006ff */
[----:B------:R-:W-:Y:S01]  /*0bf0*/  @P2 FFMA.FTZ R98, R95, R88, R90 ;  /* 0x000000585f622223 */ /* 0x000fe2000001005a */
[----:B------:R-:W-:Y:S01]  /*0c00*/  @!P2 PRMT R93, R86, 0x7632, R93 ;  /* 0x00007632565da816 */ /* 0x000fe2000000005d */
[----:B------:R-:W-:Y:S01]  /*0c10*/  @P2 IMAD.U32 R88, R62, 0x10000, RZ ;  /* 0x000100003e582824 */ /* 0x000fe200078e00ff */
[----:B------:R-:W-:Y:S02]  /*0c20*/  @P2 SHF.L.U32 R96, R92, 0x10, RZ ;  /* 0x000000105c602819 */ /* 0x000fe400000006ff */
[----:B------:R-:W-:Y:S01]  /*0c30*/  @P2 SHF.L.U32 R90, R3, 0x10, RZ ;  /* 0x00000010035a2819 */ /* 0x000fe200000006ff */
[----:B------:R-:W-:Y:S01]  /*0c40*/  @!P2 IMAD.U32 R93, R93, 0x10000, RZ ;  /* 0x000100005d5da824 */ /* 0x000fe200078e00ff */
[----:B------:R-:W-:-:S02]  /*0c50*/  @P2 SHF.L.U32 R102, R63, 0x10, RZ ;  /* 0x000000103f662819 */ /* 0x000fc400000006ff */
[----:B------:R-:W-:Y:S01]  /*0c60*/  @P2 SHF.L.U32 R132, R87, 0x10, RZ ;  /* 0x0000001057842819 */ /* 0x000fe200000006ff */
[----:B------:R-:W-:Y:S01]  /*0c70*/  @P2 FFMA.FTZ R93, R89, R90, R96 ;  /* 0x0000005a595d2223 */ /* 0x000fe20000010060 */
[----:B------:R-:W-:Y:S01]  /*0c80*/  @!P2 SHF.L.U32 R92, R103, 0x10, RZ ;  /* 0x00000010675ca819 */ /* 0x000fe200000006ff */
[----:B------:R-:W-:Y:S01]  /*0c90*/  @P2 IMAD.U32 R103, R106, 0x10000, RZ ;  /* 0x000100006a672824 */ /* 0x000fe200078e00ff */
[----:B------:R-:W-:Y:S01]  /*0ca0*/  @!P2 SHF.L.U32 R95, R86, 0x10, RZ ;  /* 0x00000010565fa819 */ /* 0x000fe200000006ff */
[----:B------:R-:W-:Y:S01]  /*0cb0*/  @P2 FFMA.FTZ R95, R91, R88, R130 ;  /* 0x000000585b5f2223 */ /* 0x000fe20000010082 */
[----:B------:R-:W-:Y:S01]  /*0cc0*/  @!P2 SHF.L.U32 R94, R87, 0x10, RZ ;  /* 0x00000010575ea819 */ /* 0x000fe200000006ff */
[----:B------:R-:W-:Y:S01]  /*0cd0*/  @P2 FFMA.FTZ R94, R97, R102, R132 ;  /* 0x00000066615e2223 */ /* 0x000fe20000010084 */
[----:B------:R-:W-:Y:S01]  /*0ce0*/  @P2 FFMA.FTZ R92, R104, R105, R103 ;  /* 0x00000069685c2223 */ /* 0x000fe20000010067 */
[----:B------:R-:W-:Y:S02]  /*0cf0*/  F2FP.BF16.F32.PACK_AB R88, RZ, R101 ;  /* 0x00000065ff58723e */ /* 0x000fe400000010ff */
        /* <DEDUP_REMOVED lines=12> */
.L_x_213:
[----:B------:R-:W0:Y:S01]  /*0dc0*/  @P1 LDC R90, c[0x0][0x40c] ;  /* 0x00010300ff5a1b82 */ /* 0x000e220000000800 */
[C---:B-----5:R-:W-:Y:S02]  /*0dd0*/  @P1 PRMT R88, R80.reuse, 0x7632, R88 ;  /* 0x0000763250581816 */ /* 0x060fe40000000058 */
[----:B------:R-:W-:Y:S02]  /*0de0*/  CS2R R100, SRZ ;  /* 0x0000000000647805 */ /* 0x000fe4000001ff00 */
[----:B------:R-:W-:Y:S02]  /*0df0*/  @P1 SHF.L.U32 R89, R80, 0x10, RZ ;  /* 0x0000001050591819 */ /* 0x000fe400000006ff */
[----:B------:R-:W-:Y:S02]  /*0e00*/  CS2R R98, SRZ ;  /* 0x0000000000627805 */ /* 0x000fe4000001ff00 */
[----:B------:R-:W-:Y:S02]  /*0e10*/  @P1 SHF.L.U32 R88, R88, 0x10, RZ ;  /* 0x0000001058581819 */ /* 0x000fe400000006ff */
[----:B------:R-:W-:Y:S01]  /*0e20*/  @P1 SHF.L.U32 R93, R0, 0x10, RZ ;  /* 0x00000010005d1819 */ /* 0x000fe200000006ff */
[----:B------:R-:W1:Y:S01]  /*0e30*/  @P1 LDC R91, c[0x0][0x40c] ;  /* 0x00010300ff5b1b82 */ /* 0x000e620000000800 */
[----:B------:R-:W-:-:S02]  /*0e40*/  @P1 SHF.L.U32 R92, R81, 0x10, RZ ;  /* 0x00000010515c1819 */ /* 0x000fc400000006ff */
[----:B------:R-:W-:-:S05]  /*0e50*/  @P1 SHF.L.U32 R104, R4, 0x10, RZ ;  /* 0x0000001004681819 */ /* 0x000fca00000006ff */
[----:B------:R-:W2:Y:S08]  /*0e60*/  @P1 LDC R94, c[0x0][0x40c] ;  /* 0x00010300ff5e1b82 */ /* 0x000eb00000000800 */
[----:B------:R-:W3:Y:S01]  /*0e70*/  @P1 LDC R95, c[0x0][0x40c] ;  /* 0x00010300ff5f1b82 */ /* 0x000ee20000000800 */
[----:B0-----:R-:W-:Y:S01]  /*0e80*/  @P1 FMUL.FTZ R90, R89, R90 ;  /* 0x0000005a595a1220 */ /* 0x001fe20000410000 */
[----:B------:R-:W-:-:S05]  /*0e90*/  @P1 PRMT R89, R81, 0x7632, R89 ;  /* 0x0000763251591816 */ /* 0x000fca0000000059 */
[----:B------:R-:W-:Y:S01]  /*0ea0*/  @P1 IMAD.U32 R89, R89, 0x10000, RZ ;  /* 0x0001000059591824 */ /* 0x000fe200078e00ff */
        /* <DEDUP_REMOVED lines=8> */
[C---:B------:R-:W-:Y:S01]  /*0f30*/  @P1 PRMT R88, R82.reuse, 0x7632, R88 ;  /* 0x0000763252581816 */ /* 0x040fe20000000058 */
[----:B------:R-:W-:Y:S01]  /*0f40*/  @P1 IMAD.U32 R93, R82, 0x10000, RZ ;  /* 0x00010000525d1824 */ /* 0x000fe200078e00ff */
[----:B------:R-:W-:Y:S01]  /*0f50*/  @P1 SHF.L.U32 R91, R61, 0x10, RZ ;  /* 0x000000103d5b1819 */ /* 0x000fe200000006ff */
[----:B------:R-:W-:Y:S01]  /*0f60*/  @P1 FMUL.FTZ R98, R89, R90 ;  /* 0x0000005a59621220 */ /* 0x000fe20000410000 */
[----:B------:R-:W-:Y:S01]  /*0f70*/  @P1 PRMT R89, R83, 0x7632, R89 ;  /* 0x0000763253591816 */ /* 0x000fe20000000059 */
[----:B------:R-:W-:Y:S01]  /*0f80*/  @P1 IMAD.U32 R90, R63, 0x10000, RZ ;  /* 0x000100003f5a1824 */ /* 0x000fe200078e00ff */
[----:B------:R-:W2:Y:S01]  /*0f90*/  @P1 LDC R103, c[0x0][0x40c] ;  /* 0x00010300ff671b82 */ /* 0x000ea20000000800 */
[----:B------:R-:W-:Y:S01]  /*0fa0*/  @P1 SHF.L.U32 R88, R88, 0x10, RZ ;  /* 0x0000001058581819 */ /* 0x000fe200000006ff */
[----:B---3--:R-:W-:Y:S01]  /*0fb0*/  @P1 FMUL.FTZ R92, R92, R95 ;  /* 0x0000005f5c5c1220 */ /* 0x008fe20000410000 */
[----:B------:R-:W-:-:S02]  /*0fc0*/  @P1 SHF.L.U32 R94, R83, 0x10, RZ ;  /* 0x00000010535e1819 */ /* 0x000fc400000006ff */
[----:B------:R-:W-:Y:S01]  /*0fd0*/  @P1 SHF.L.U32 R89, R89, 0x10, RZ ;  /* 0x0000001059591819 */ /* 0x000fe200000006ff */
[----:B------:R-:W-:Y:S01]  /*0fe0*/  @P1 FMUL.FTZ R99, R92, R91 ;  /* 0x0000005b5c631220 */ /* 0x000fe20000410000 */
[----:B------:R-:W-:Y:S01]  /*0ff0*/  @P1 IMAD.U32 R91, R62, 0x10000, RZ ;  /* 0x000100003e5b1824 */ /* 0x000fe200078e00ff */
[----:B------:R-:W3:Y:S01]  /*1000*/  @P1 LDC R102, c[0x0][0x40c] ;  /* 0x00010300ff661b82 */ /* 0x000ee20000000800 */
[----:B0-----:R-:W-:Y:S01]  /*1010*/  @P1 FMUL.FTZ R88, R88, R97 ;  /* 0x0000006158581220 */ /* 0x001fe20000410000 */
[----:B------:R-:W-:Y:S01]  /*1020*/  @P1 SHF.L.U32 R97, R3, 0x10, RZ ;  /* 0x0000001003611819 */ /* 0x000fe200000006ff */
[----:B-1----:R-:W-:Y:S01]  /*1030*/  @P1 FMUL.FTZ R96, R93, R96 ;  /* 0x000000605d601220 */ /* 0x002fe20000410000 */
[----:B------:R-:W-:-:S03]  /*1040*/  CS2R R92, SRZ ;  /* 0x00000000005c7805 */ /* 0x000fc6000001ff00 */
[----:B------:R-:W-:Y:S01]  /*1050*/  @P1 FMUL.FTZ R93, R88, R97 ;  /* 0x00000061585d1220 */ /* 0x000fe20000410000 */
[----:B------:R-:W-:Y:S01]  /*1060*/  F2FP.BF16.F32.PACK_AB R88, RZ, R101 ;  /* 0x00000065ff58723e */ /* 0x000fe200000010ff */
[----:B--2---:R-:W-:Y:S01]  /*1070*/  @P1 FMUL.FTZ R103, R94, R103 ;  /* 0x000000675e671220 */ /* 0x004fe20000410000 */
[----:B------:R-:W-:Y:S02]  /*1080*/  CS2R R94, SRZ ;  /* 0x00000000005e7805 */ /* 0x000fe4000001ff00 */
[----:B------:R-:W-:Y:S01]  /*1090*/  F2FP.BF16.F32.PACK_AB R97, RZ, R93 ;  /* 0x0000005dff61723e */ /* 0x000fe200000010ff */
[----:B------:R-:W-:Y:S01]  /*10a0*/  @P1 FMUL.FTZ R95, R96, R91 ;  /* 0x0000005b605f1220 */ /* 0x000fe20000410000 */
[----:B------:R-:W-:Y:S01]  /*10b0*/  @P1 FMUL.FTZ R94, R103, R90 ;  /* 0x0000005a675e1220 */ /* 0x000fe20000410000 */
[----:B------:R-:W-:Y:S02]  /*10c0*/  F2FP.BF16.F32.PACK_AB R90, RZ, R99 ;  /* 0x00000063ff5a723e */ /* 0x000fe400000010ff */
[----:B------:R-:W-:Y:S01]  /*10d0*/  F2FP.BF16.F32.PACK_AB R91, RZ, R98 ;  /* 0x00000062ff5b723e */ /* 0x000fe200000010ff */
[----:B---3--:R-:W-:Y:S01]  /*10e0*/  @P1 FMUL.FTZ R89, R89, R102 ;  /* 0x0000006659591220 */ /* 0x008fe20000410000 */
[----:B------:R-:W-:-:S02]  /*10f0*/  F2FP.BF16.F32.PACK_AB R96, RZ, R95 ;  /* 0x0000005fff60723e */ /* 0x000fc400000010ff */
[----:B------:R-:W-:Y:S01]  /*1100*/  F2FP.BF16.F32.PACK_AB R102, RZ, R94 ;  /* 0x0000005eff66723e */ /* 0x000fe200000010ff */
[----:B------:R-:W-:Y:S01]  /*1110*/  @P1 FMUL.FTZ R92, R89, R104 ;  /* 0x00000068595c1220 */ /* 0x000fe20000410000 */
[----:B------:R-:W-:-:S04]  /*1120*/  F2FP.BF16.F32.PACK_AB R89, RZ, R100 ;  /* 0x00000064ff59723e */ /* 0x000fc800000010ff */
[----:B------:R-:W-:Y:S02]  /*1130*/  F2FP.BF16.F32.PACK_AB R103, RZ, R92 ;  /* 0x0000005cff67723e */ /* 0x000fe400000010ff */
[----:B------:R-:W-:Y:S02]  /*1140*/  PRMT R88, R88, 0x5410, R89 ;  /* 0x0000541058587816 */ /* 0x000fe40000000059 */
[----:B------:R-:W-:Y:S02]  /*1150*/  PRMT R89, R90, 0x5410, R91 ;  /* 0x000054105a597816 */ /* 0x000fe4000000005b */
[----:B------:R-:W-:Y:S02]  /*1160*/  PRMT R90, R96, 0x5410, R97 ;  /* 0x00005410605a7816 */ /* 0x000fe40000000061 */
[----:B------:R-:W-:-:S07]  /*1170*/  PRMT R91, R102, 0x5410, R103 ;  /* 0x00005410665b7816 */ /* 0x000fce0000000067 */
.L_x_214:
[----:B------:R-:W0:Y:S01]  /*1180*/  LDC.64 R132, c[0x0][0x3a8] ;  /* 0x0000ea00ff847b82 */ /* 0x000e220000000a00 */
[----:B------:R-:W-:Y:S01]  /*1190*/  @P1 IADD3 R107, PT, PT, R152, 0x80, RZ ;  /* 0x00000080986b1810 */ /* 0x000fe20007ffe0ff */
[----:B------:R-:W-:-:S06]  /*11a0*/  @P0 VIADD R131, R129, 0x80 ;  /* 0x0000008081830836 */ /* 0x000fcc0000000000 */
[----:B------:R-:W1:Y:S08]  /*11b0*/  @P1 LDC.64 R102, c[0x0][0x390] ;  /* 0x0000e400ff661b82 */ /* 0x000e700000000a00 */
[----:B------:R-:W2:Y:S01]  /*11c0*/  @P0 LDC.64 R96, c[0x0][0x3a0] ;  /* 0x0000e800ff600b82 */ /* 0x000ea20000000a00 */
[----:B0-----:R-:W-:-:S05]  /*11d0*/  IMAD.WIDE.U32 R104, R129, 0x10, R132 ;  /* 0x0000001081687825 */ /* 0x001fca00078e0084 */
[----:B------:R0:W-:Y:S01]  /*11e0*/  STG.E.128 desc[UR12][R104.64], R88 ;  /* 0x0000005868007986 */ /* 0x0001e2000c101d0c */
[----:B-1----:R-:W-:-:S05]  /*11f0*/  @P1 IMAD.WIDE.U32 R102, R107, 0x10, R102 ;  /* 0x000000106b661825 */ /* 0x002fca00078e0066 */
[----:B------:R0:W5:Y:S01]  /*1200*/  @P1 LDG.E.128 R80, desc[UR12][R102.64] ;  /* 0x0000000c66501981 */ /* 0x000162000c1e1d00 */
[----:B--2---:R-:W-:-:S05]  /*1210*/  @P0 IMAD.WIDE.U32 R96, R131, 0x10, R96 ;  /* 0x0000001083600825 */ /* 0x004fca00078e0060 */
[----:B------:R0:W5:Y:S01]  /*1220*/  @P0 LDG.E.128 R84, desc[UR12][R96.64] ;  /* 0x0000000c60540981 */ /* 0x000162000c1e1d00 */
[----:B------:R-:W-:Y:S05]  /*1230*/  @!P0 BRA `(.L_x_215) ;  /* 0x0000000400188947 */ /* 0x000fea0003800000 */
[----:B------:R-:W-:Y:S01]  /*1240*/  ISETP.LT.AND P2, PT, RZ, UR14, PT ;  /* 0x0000000eff007c0c */ /* 0x000fe2000bf41270 */
[----:B-----5:R-:W-:Y:S01]  /*1250*/  IMAD.U32 R107, R85, 0x10000, RZ ;  /* 0x00010000556b7824 */ /* 0x020fe200078e00ff */
[C---:B0-----:R-:W-:Y:S02]  /*1260*/  PRMT R88, R84.reuse, 0x7632, R88 ;  /* 0x0000763254587816 */ /* 0x041fe40000000058 */
[----:B------:R-:W-:-:S03]  /*1270*/  SHF.L.U32 R131, R84, 0x10, RZ ;  /* 0x0000001054837819 */ /* 0x000fc600000006ff */
[----:B------:R-:W-:-:S06]  /*1280*/  IMAD.U32 R130, R88, 0x10000, RZ ;  /* 0x0001000058827824 */ /* 0x000fcc00078e00ff */
[----:B------:R-:W0:Y:S01]  /*1290*/  @P2 LDC R90, c[0x0][0x40c] ;  /* 0x00010300ff5a2b82 */ /* 0x000e220000000800 */
[----:B------:R-:W-:Y:S02]  /*12a0*/  @P2 SHF.L.U32 R89, R80, 0x10, RZ ;  /* 0x0000001050592819 */ /* 0x000fe400000006ff */
[----:B------:R-:W-:Y:S02]  /*12b0*/  @P2 SHF.L.U32 R88, R64, 0x10, RZ ;  /* 0x0000001040582819 */ /* 0x000fe400000006ff */
[----:B------:R-:W-:-:S03]  /*12c0*/  @P2 PRMT R91, R81, 0x7632, R91 ;  /* 0x00007632515b2816 */ /* 0x000fc6000000005b */
[----:B------:R-:W1:Y:S01]  /*12d0*/  @P2 LDC R102, c[0x0][0x40c] ;  /* 0x00010300ff662b82 */ /* 0x000e620000000800 */
[----:B------:R-:W-:-:S07]  /*12e0*/  @P2 SHF.L.U32 R91, R91, 0x10, RZ ;  /* 0x000000105b5b2819 */ /* 0x000fce00000006ff */
[----:B------:R-:W2:Y:S08]  /*12f0*/  @P2 LDC R104, c[0x0][0x40c] ;  /* 0x00010300ff682b82 */ /* 0x000eb00000000800 */
[----:B------:R-:W3:Y:S01]  /*1300*/  @P2 LDC R97, c[0x0][0x40c] ;  /* 0x00010300ff612b82 */ /* 0x000ee20000000800 */
[----:B0-----:R-:W-:Y:S01]  /*1310*/  @P2 FMUL.FTZ R96, R89, R90 ;  /* 0x0000005a59602220 */ /* 0x001fe20000410000 */
[----:B------:R-:W-:-:S02]  /*1320*/  @P2 PRMT R89, R80, 0x7632, R89 ;  /* 0x0000763250592816 */ /* 0x000fc40000000059 */
[----:B------:R-:W-:Y:S01]  /*1330*/  @P2 SHF.L.U32 R90, R5, 0x10, RZ ;  /* 0x00000010055a2819 */ /* 0x000fe200000006ff */
[----:B------:R-:W-:Y:S01]  /*1340*/  @P2 FFMA.FTZ R131, R96, R88, R131 ;  /* 0x0000005860832223 */ /* 0x000fe20000010083 */
[----:B------:R-:W-:Y:S01]  /*1350*/  PRMT R88, R85, 0x7632, R88 ;  /* 0x0000763255587816 */ /* 0x000fe20000000058 */
[----:B------:R-:W-:Y:S01]  /*1360*/  @P2 IMAD.U32 R89, R89, 0x10000, RZ ;  /* 0x0001000059592824 */ /* 0x000fe200078e00ff */
[----:B------:R-:W0:Y:S01]  /*1370*/  @P2 LDC R103, c[0x0][0x40c] ;  /* 0x00010300ff672b82 */ /* 0x000e220000000800 */
[----:B------:R-:W-:Y:S02]  /*1380*/  @P2 SHF.L.U32 R96, R81, 0x10, RZ ;  /* 0x0000001051602819 */ /* 0x000fe400000006ff */
[----:B-1----:R-:W-:Y:S01]  /*1390*/  @P2 FMUL.FTZ R89, R89, R102 ;  /* 0x0000006659592220 */ /* 0x002fe20000410000 */
[----:B------:R-:W-:Y:S01]  /*13a0*/  SHF.L.U32 R106, R88, 0x10, RZ ;  /* 0x00000010586a7819 */ /* 0x000fe200000006ff */
[----:B------:R-:W-:Y:S01]  /*13b0*/  @P2 IMAD.U32 R102, R83, 0x10000, RZ ;  /* 0x0001000053662824 */ /* 0x000fe200078e00ff */
[----:B------:R-:W-:Y:S01]  /*13c0*/  @P2 SHF.L.U32 R88, R65, 0x10, RZ ;  /* 0x0000001041582819 */ /* 0x000fe200000006ff */
[----:B------:R-:W-:Y:S01]  /*13d0*/  @P2 FFMA.FTZ R130, R89, R90, R130 ;  /* 0x0000005a59822223 */ /* 0x000fe20000010082 */
[----:B------:R-:W1:Y:S01]  /*13e0*/  @P2 LDC R105, c[0x0][0x40c] ;  /* 0x00010300ff692b82 */ /* 0x000e620000000800 */
[----:B--2---:R-:W-:Y:S01]  /*13f0*/  @P2 FMUL.FTZ R91, R91, R104 ;  /* 0x000000685b5b2220 */ /* 0x004fe20000410000 */
[----:B------:R-:W-:Y:S01]  /*1400*/  @P2 IMAD.U32 R89, R6, 0x10000, RZ ;  /* 0x0001000006592824 */ /* 0x000fe200078e00ff */
[----:B------:R-:W-:-:S02]  /*1410*/  @P2 PRMT R90, R82, 0x7632, R90 ;  /* 0x00007632525a2816 */ /* 0x000fc4000000005a */
[----:B------:R-:W-:Y:S01]  /*1420*/  SHF.L.U32 R104, R87, 0x10, RZ ;  /* 0x0000001057687819 */ /* 0x000fe200000006ff */
[----:B------:R-:W-:Y:S01]  /*1430*/  @P2 FFMA.FTZ R106, R91, R89, R106 ;  /* 0x000000595b6a2223 */ /* 0x000fe2000001006a */
[----:B------:R-:W-:Y:S01]  /*1440*/  @P2 PRMT R91, R83, 0x7632, R91 ;  /* 0x00007632535b2816 */ /* 0x000fe2000000005b */
[----:B------:R-:W2:Y:S01]  /*1450*/  @P2 LDC R134, c[0x0][0x40c] ;  /* 0x00010300ff862b82 */ /* 0x000ea20000000800 */
[----:B---3--:R-:W-:Y:S01]  /*1460*/  @P2 FMUL.FTZ R96, R96, R97 ;  /* 0x0000006160602220 */ /* 0x008fe20000410000 */
[----:B------:R-:W-:Y:S02]  /*1470*/  @P2 SHF.L.U32 R90, R90, 0x10, RZ ;  /* 0x000000105a5a2819 */ /* 0x000fe400000006ff */
[----:B------:R-:W-:Y:S01]  /*1480*/  @P2 SHF.L.U32 R97, R82, 0x10, RZ ;  /* 0x0000001052612819 */ /* 0x000fe200000006ff */
[----:B------:R-:W-:Y:S01]  /*1490*/  @P2 FFMA.FTZ R107, R96, R88, R107 ;  /* 0x00000058606b2223 */ /* 0x000fe2000001006b */
[----:B------:R-:W-:Y:S02]  /*14a0*/  PRMT R88, R86, 0x7632, R88 ;  /* 0x0000763256587816 */ /* 0x000fe40000000058 */
[----:B------:R-:W3:Y:S01]  /*14b0*/  @P2 LDC R137, c[0x0][0x40c] ;  /* 0x00010300ff892b82 */ /* 0x000ee20000000800 */
[----:B------:R-:W-:Y:S01]  /*14c0*/  PRMT R89, R87, 0x7632, R89 ;  /* 0x0000763257597816 */ /* 0x000fe20000000059 */
[----:B0-----:R-:W-:Y:S01]  /*14d0*/  @P2 FMUL.FTZ R90, R90, R103 ;  /* 0x000000675a5a2220 */ /* 0x001fe20000410000 */
[----:B------:R-:W-:Y:S01]  /*14e0*/  @P2 SHF.L.U32 R96, R91, 0x10, RZ ;  /* 0x000000105b602819 */ /* 0x000fe200000006ff */
[----:B------:R-:W-:Y:S01]  /*14f0*/  IMAD.U32 R103, R88, 0x10000, RZ ;  /* 0x0001000058677824 */ /* 0x000fe200078e00ff */
[----:B------:R-:W-:-:S02]  /*1500*/  @P2 SHF.L.U32 R88, R66, 0x10, RZ ;  /* 0x0000001042582819 */ /* 0x000fc400000006ff */
[----:B------:R-:W-:Y:S01]  /*1510*/  @P2 SHF.L.U32 R91, R67, 0x10, RZ ;  /* 0x00000010435b2819 */ /* 0x000fe200000006ff */
[----:B-1----:R-:W-:Y:S01]  /*1520*/  @P2 FMUL.FTZ R135, R102, R105 ;  /* 0x0000006966872220 */ /* 0x002fe20000410000 */
[----:B------:R-:W-:Y:S02]  /*1530*/  SHF.L.U32 R105, R86, 0x10, RZ ;  /* 0x0000001056697819 */ /* 0x000fe400000006ff */
[----:B------:R-:W-:Y:S01]  /*1540*/  SHF.L.U32 R102, R89, 0x10, RZ ;  /* 0x0000001059667819 */ /* 0x000fe200000006ff */
[----:B------:R-:W-:Y:S02]  /*1550*/  @P2 IMAD.U32 R89, R7, 0x10000, RZ ;  /* 0x0001000007592824 */ /* 0x000fe400078e00ff */
[----:B------:R-:W-:Y:S01]  /*1560*/  @P2 FFMA.FTZ R104, R135, R91, R104 ;  /* 0x0000005b87682223 */ /* 0x000fe20000010068 */
[----:B--2---:R-:W-:Y:S01]  /*1570*/  @P2 FMUL.FTZ R136, R97, R134 ;  /* 0x0000008661882220 */ /* 0x004fe20000410000 */
[----:B------:R-:W-:Y:S02]  /*1580*/  @P2 IMAD.U32 R134, R8, 0x10000, RZ ;  /* 0x0001000008862824 */ /* 0x000fe400078e00ff */
[----:B------:R-:W-:Y:S01]  /*1590*/  @P2 FFMA.FTZ R103, R90, R89, R103 ;  /* 0x000000595a672223 */ /* 0x000fe20000010067 */
[----:B------:R-:W-:Y:S01]  /*15a0*/  F2FP.BF16.F32.PACK_AB R89, RZ, R130 ;  /* 0x00000082ff59723e */ /* 0x000fe200000010ff */
[----:B------:R-:W-:Y:S01]  /*15b0*/  @P2 FFMA.FTZ R105, R136, R88, R105 ;  /* 0x0000005888692223 */ /* 0x000fe20000010069 */
[----:B------:R-:W-:-:S02]  /*15c0*/  F2FP.BF16.F32.PACK_AB R88, RZ, R131 ;  /* 0x00000083ff58723e */ /* 0x000fc400000010ff */
[----:B------:R-:W-:Y:S01]  /*15d0*/  F2FP.BF16.F32.PACK_AB R90, RZ, R107 ;  /* 0x0000006bff5a723e */ /* 0x000fe200000010ff */
[----:B---3--:R-:W-:Y:S01]  /*15e0*/  @P2 FMUL.FTZ R97, R96, R137 ;  /* 0x0000008960612220 */ /* 0x008fe20000410000 */
[----:B------:R-:W-:Y:S02]  /*15f0*/  F2FP.BF16.F32.PACK_AB R96, RZ, R106 ;  /* 0x0000006aff60723e */ /* 0x000fe400000010ff */
[----:B------:R-:W-:Y:S01]  /*1600*/  F2FP.BF16.F32.PACK_AB R135, RZ, R104 ;  /* 0x00000068ff87723e */ /* 0x000fe200000010ff */
[----:B------:R-:W-:Y:S01]  /*1610*/  @P2 FFMA.FTZ R102, R97, R134, R102 ;  /* 0x0000008661662223 */ /* 0x000fe20000010066 */
        /* <DEDUP_REMOVED lines=8> */
.L_x_215:
[----:B0-----:R-:W0:Y:S01]  /*16a0*/  @P1 LDC R90, c[0x0][0x40c] ;  /* 0x00010300ff5a1b82 */ /* 0x001e220000000800 */
        /* <DEDUP_REMOVED lines=29> */
[----:B---3--:R-:W-:Y:S01]  /*1880*/  @P1 FMUL.FTZ R96, R96, R103 ;  /* 0x0000006760601220 */ /* 0x008fe20000410000 */
[----:B------:R-:W-:-:S02]  /*1890*/  @P1 SHF.L.U32 R88, R88, 0x10, RZ ;  /* 0x0000001058581819 */ /* 0x000fc400000006ff */
[----:B------:R-:W-:Y:S01]  /*18a0*/  @P1 SHF.L.U32 R102, R83, 0x10, RZ ;  /* 0x0000001053661819 */ /* 0x000fe200000006ff */
[----:B------:R-:W-:Y:S01]  /*18b0*/  @P1 FMUL.FTZ R107, R96, R91 ;  /* 0x0000005b606b1220 */ /* 0x000fe20000410000 */
[----:B------:R-:W-:Y:S01]  /*18c0*/  @P1 SHF.L.U32 R89, R89, 0x10, RZ ;  /* 0x0000001059591819 */ /* 0x000fe200000006ff */
[----:B------:R-:W-:Y:S01]  /*18d0*/  @P1 IMAD.U32 R96, R67, 0x10000, RZ ;  /* 0x0001000043601824 */ /* 0x000fe200078e00ff */
[----:B------:R-:W3:Y:S01]  /*18e0*/  @P1 LDC R134, c[0x0][0x40c] ;  /* 0x00010300ff861b82 */ /* 0x000ee20000000800 */
[----:B------:R-:W-:Y:S01]  /*18f0*/  @P1 SHF.L.U32 R91, R7, 0x10, RZ ;  /* 0x00000010075b1819 */ /* 0x000fe200000006ff */
[----:B0-----:R-:W-:Y:S01]  /*1900*/  @P1 FMUL.FTZ R97, R97, R104 ;  /* 0x0000006861611220 */ /* 0x001fe20000410000 */
[----:B-1----:R-:W-:Y:S01]  /*1910*/  @P1 FMUL.FTZ R88, R88, R105 ;  /* 0x0000006958581220 */ /* 0x002fe20000410000 */
[----:B------:R-:W-:Y:S02]  /*1920*/  CS2R R104, SRZ ;  /* 0x0000000000687805 */ /* 0x000fe4000001ff00 */
[----:B------:R-:W-:Y:S01]  /*1930*/  @P1 FMUL.FTZ R105, R97, R90 ;  /* 0x0000005a61691220 */ /* 0x000fe20000410000 */
[----:B------:R-:W-:Y:S01]  /*1940*/  F2FP.BF16.F32.PACK_AB R90, RZ, R107 ;  /* 0x0000006bff5a723e */ /* 0x000fe200000010ff */
[----:B--2---:R-:W-:Y:S01]  /*1950*/  @P1 FMUL.FTZ R135, R102, R135 ;  /* 0x0000008766871220 */ /* 0x004fe20000410000 */
[----:B------:R-:W-:-:S02]  /*1960*/  CS2R R102, SRZ ;  /* 0x0000000000667805 */ /* 0x000fc4000001ff00 */
[----:B------:R-:W-:Y:S01]  /*1970*/  @P1 FMUL.FTZ R103, R91, R88 ;  /* 0x000000585b671220 */ /* 0x000fe20000410000 */
[----:B------:R-:W-:Y:S01]  /*1980*/  @P1 FMUL.FTZ R104, R135, R96 ;  /* 0x0000006087681220 */ /* 0x000fe20000410000 */
[----:B------:R-:W-:Y:S02]  /*1990*/  F2FP.BF16.F32.PACK_AB R88, RZ, R131 ;  /* 0x00000083ff58723e */ /* 0x000fe400000010ff */
[----:B------:R-:W-:Y:S01]  /*19a0*/  F2FP.BF16.F32.PACK_AB R91, RZ, R106 ;  /* 0x0000006aff5b723e */ /* 0x000fe200000010ff */
[----:B---3--:R-:W-:Y:S01]  /*19b0*/  @P1 FMUL.FTZ R89, R89, R134 ;  /* 0x0000008659591220 */ /* 0x008fe20000410000 */
[----:B------:R-:W-:Y:S02]  /*19c0*/  F2FP.BF16.F32.PACK_AB R96, RZ, R105 ;  /* 0x00000069ff60723e */ /* 0x000fe400000010ff */
[----:B------:R-:W-:Y:S01]  /*19d0*/  F2FP.BF16.F32.PACK_AB R97, RZ, R103 ;  /* 0x00000067ff61723e */ /* 0x000fe200000010ff */
[----:B------:R-:W-:Y:S01]  /*19e0*/  @P1 FMUL.FTZ R102, R136, R89 ;  /* 0x0000005988661220 */ /* 0x000fe20000410000 */
[----:B------:R-:W-:-:S02]  /*19f0*/  F2FP.BF16.F32.PACK_AB R89, RZ, R130 ;  /* 0x00000082ff59723e */ /* 0x000fc400000010ff */
[----:B------:R-:W-:Y:S02]  /*1a00*/  F2FP.BF16.F32.PACK_AB R134, RZ, R104 ;  /* 0x00000068ff86723e */ /* 0x000fe400000010ff */
[----:B------:R-:W-:Y:S02]  /*1a10*/  F2FP.BF16.F32.PACK_AB R135, RZ, R102 ;  /* 0x00000066ff87723e */ /* 0x000fe400000010ff */
[----:B------:R-:W-:Y:S02]  /*1a20*/  PRMT R88, R88, 0x5410, R89 ;  /* 0x0000541058587816 */ /* 0x000fe40000000059 */
[----:B------:R-:W-:Y:S02]  /*1a30*/  PRMT R89, R90, 0x5410, R91 ;  /* 0x000054105a597816 */ /* 0x000fe4000000005b */
[----:B------:R-:W-:Y:S02]  /*1a40*/  PRMT R90, R96, 0x5410, R97 ;  /* 0x00005410605a7816 */ /* 0x000fe40000000061 */
[----:B------:R-:W-:-:S07]  /*1a50*/  PRMT R91, R134, 0x5410, R135 ;  /* 0x00005410865b7816 */ /* 0x000fce0000000087 */
.L_x_216:
[----:B------:R-:W0:Y:S01]  /*1a60*/  @P1 LDC.64 R134, c[0x0][0x390] ;  /* 0x0000e400ff861b82 */ /* 0x000e220000000a00 */
[C---:B------:R-:W-:Y:S01]  /*1a70*/  IADD3 R137, PT, PT, R129.reuse, 0x80, RZ ;  /* 0x0000008081897810 */ /* 0x040fe20007ffe0ff */
[----:B------:R-:W-:Y:S01]  /*1a80*/  @P1 VIADD R139, R152, 0x100 ;  /* 0x00000100988b1836 */ /* 0x000fe20000000000 */
[----:B------:R-:W-:-:S03]  /*1a90*/  @P0 IADD3 R141, PT, PT, R129, 0x100, RZ ;  /* 0x00000100818d0810 */ /* 0x000fc60007ffe0ff */
[----:B------:R-:W-:Y:S02]  /*1aa0*/  IMAD.WIDE.U32 R136, R137, 0x10, R132 ;  /* 0x0000001089887825 */ /* 0x000fe400078e0084 */
[----:B------:R-:W1:Y:S03]  /*1ab0*/  @P0 LDC.64 R96, c[0x0][0x3a0] ;  /* 0x0000e800ff600b82 */ /* 0x000e660000000a00 */
[----:B------:R2:W-:Y:S01]  /*1ac0*/  STG.E.128 desc[UR12][R136.64], R88 ;  /* 0x0000005888007986 */ /* 0x0005e2000c101d0c */
[----:B0-----:R-:W-:-:S05]  /*1ad0*/  @P1 IMAD.WIDE.U32 R134, R139, 0x10, R134 ;  /* 0x000000108b861825 */ /* 0x001fca00078e0086 */
[----:B------:R2:W5:Y:S01]  /*1ae0*/  @P1 LDG.E.128 R80, desc[UR12][R134.64] ;  /* 0x0000000c86501981 */ /* 0x000562000c1e1d00 */
[----:B-1----:R-:W-:-:S05]  /*1af0*/  @P0 IMAD.WIDE.U32 R96, R141, 0x10, R96 ;  /* 0x000000108d600825 */ /* 0x002fca00078e0060 */
[----:B------:R2:W5:Y:S01]  /*1b00*/  @P0 LDG.E.128 R84, desc[UR12][R96.64] ;  /* 0x0000000c60540981 */ /* 0x000562000c1e1d00 */
[----:B------:R-:W-:Y:S05]  /*1b10*/  @!P0 BRA `(.L_x_217) ;  /* 0x0000000400188947 */ /* 0x000fea0003800000 */
[----:B------:R-:W-:Y:S01]  /*1b20*/  ISETP.LT.AND P2, PT, RZ, UR14, PT ;  /* 0x0000000eff007c0c */ /* 0x000fe2000bf41270 */
[C---:B-----5:R-:W-:Y:S01]  /*1b30*/  IMAD.U32 R138, R84.reuse, 0x10000, RZ ;  /* 0x00010000548a7824 */ /* 0x060fe200078e00ff */
[----:B--2---:R-:W-:Y:S01]  /*1b40*/  PRMT R88, R84, 0x7632, R88 ;  /* 0x0000763254587816 */ /* 0x004fe20000000058 */
[----:B------:R-:W-:Y:S01]  /*1b50*/  IMAD.U32 R141, R87, 0x10000, RZ ;  /* 0x00010000578d7824 */ /* 0x000fe200078e00ff */
[----:B------:R-:W-:Y:S02]  /*1b60*/  SHF.L.U32 R136, R85, 0x10, RZ ;  /* 0x0000001055887819 */ /* 0x000fe400000006ff */
[----:B------:R-:W-:-:S07]  /*1b70*/  SHF.L.U32 R139, R88, 0x10, RZ ;  /* 0x00000010588b7819 */ /* 0x000fce00000006ff */
[----:B------:R-:W0:Y:S01]  /*1b80*/  @P2 LDC R90, c[0x0][0x40c] ;  /* 0x00010300ff5a2b82 */ /* 0x000e220000000800 */
[----:B------:R-:W-:Y:S01]  /*1b90*/  @P2 SHF.L.U32 R89, R80, 0x10, RZ ;  /* 0x0000001050592819 */ /* 0x000fe200000006ff */
[----:B------:R-:W-:Y:S01]  /*1ba0*/  @P2 IMAD.U32 R91, R9, 0x10000, RZ ;  /* 0x00010000095b2824 */ /* 0x000fe200078e00ff */
[----:B------:R-:W-:Y:S02]  /*1bb0*/  @P2 SHF.L.U32 R88, R68, 0x10, RZ ;  /* 0x0000001044582819 */ /* 0x000fe400000006ff */
[----:B------:R-:W-:-:S03]  /*1bc0*/  @P2 PRMT R96, R81, 0x7632, R96 ;  /* 0x0000763251602816 */ /* 0x000fc60000000060 */
[----:B------:R-:W1:Y:S02]  /*1bd0*/  @P2 LDC R134, c[0x0][0x40c] ;  /* 0x00010300ff862b82 */ /* 0x000e640000000800 */
[----:B------:R-:W-:-:S06]  /*1be0*/  @P2 IMAD.U32 R96, R96, 0x10000, RZ ;  /* 0x0001000060602824 */ /* 0x000fcc00078e00ff */
        /* <DEDUP_REMOVED lines=9> */
[----:B------:R-:W-:-:S03]  /*1c80*/  @P2 SHF.L.U32 R89, R81, 0x10, RZ ;  /* 0x0000001051592819 */ /* 0x000fc600000006ff */
[----:B------:R-:W-:Y:S01]  /*1c90*/  @P2 FFMA.FTZ R139, R90, R91, R139 ;  /* 0x0000005b5a8b2223 */ /* 0x000fe2000001008b */
[----:B------:R-:W1:Y:S01]  /*1ca0*/  @P2 LDC R144, c[0x0][0x40c] ;  /* 0x00010300ff902b82 */ /* 0x000e620000000800 */
[----:B--2---:R-:W-:Y:S01]  /*1cb0*/  @P2 FMUL.FTZ R97, R89, R140 ;  /* 0x0000008c59612220 */ /* 0x004fe20000410000 */
[----:B------:R-:W-:Y:S01]  /*1cc0*/  SHF.L.U32 R140, R88, 0x10, RZ ;  /* 0x00000010588c7819 */ /* 0x000fe200000006ff */
[----:B------:R-:W-:Y:S01]  /*1cd0*/  @P2 IMAD.U32 R88, R69, 0x10000, RZ ;  /* 0x0001000045582824 */ /* 0x000fe200078e00ff */
[----:B------:R-:W-:Y:S02]  /*1ce0*/  @P2 SHF.L.U32 R90, R10, 0x10, RZ ;  /* 0x000000100a5a2819 */ /* 0x000fe400000006ff */
[----:B------:R-:W-:Y:S01]  /*1cf0*/  @P2 PRMT R91, R82, 0x7632, R91 ;  /* 0x00007632525b2816 */ /* 0x000fe2000000005b */
[----:B------:R-:W-:Y:S01]  /*1d00*/  @P2 FFMA.FTZ R136, R97, R88, R136 ;  /* 0x0000005861882223 */ /* 0x000fe20000010088 */
[----:B------:R-:W2:Y:S01]  /*1d10*/  @P2 LDC R142, c[0x0][0x40c] ;  /* 0x00010300ff8e2b82 */ /* 0x000ea20000000800 */
[----:B---3--:R-:W-:Y:S01]  /*1d20*/  @P2 FMUL.FTZ R89, R96, R135 ;  /* 0x0000008760592220 */ /* 0x008fe20000410000 */
[----:B------:R-:W-:Y:S01]  /*1d30*/  @P2 SHF.L.U32 R96, R82, 0x10, RZ ;  /* 0x0000001052602819 */ /* 0x000fe200000006ff */
[----:B------:R-:W-:Y:S01]  /*1d40*/  @P2 IMAD.U32 R91, R91, 0x10000, RZ ;  /* 0x000100005b5b2824 */ /* 0x000fe200078e00ff */
[----:B------:R-:W-:Y:S01]  /*1d50*/  @P2 SHF.L.U32 R135, R83, 0x10, RZ ;  /* 0x0000001053872819 */ /* 0x000fe200000006ff */
[----:B------:R-:W-:Y:S01]  /*1d60*/  @P2 FFMA.FTZ R140, R89, R90, R140 ;  /* 0x0000005a598c2223 */ /* 0x000fe2000001008c */
[----:B------:R-:W-:-:S02]  /*1d70*/  @P2 PRMT R90, R83, 0x7632, R90 ;  /* 0x00007632535a2816 */ /* 0x000fc4000000005a */
[----:B------:R-:W3:Y:S01]  /*1d80*/  @P2 LDC R143, c[0x0][0x40c] ;  /* 0x00010300ff8f2b82 */ /* 0x000ee20000000800 */
[----:B0-----:R-:W-:Y:S01]  /*1d90*/  @P2 FMUL.FTZ R134, R96, R137 ;  /* 0x0000008960862220 */ /* 0x001fe20000410000 */
[----:B------:R-:W-:Y:S02]  /*1da0*/  PRMT R89, R87, 0x7632, R89 ;  /* 0x0000763257597816 */ /* 0x000fe40000000059 */
[----:B------:R-:W-:Y:S02]  /*1db0*/  PRMT R88, R86, 0x7632, R88 ;  /* 0x0000763256587816 */ /* 0x000fe40000000058 */
[----:B------:R-:W-:Y:S01]  /*1dc0*/  @P2 SHF.L.U32 R96, R90, 0x10, RZ ;  /* 0x000000105a602819 */ /* 0x000fe200000006ff */
[----:B------:R-:W-:Y:S02]  /*1dd0*/  @P2 IMAD.U32 R90, R71, 0x10000, RZ ;  /* 0x00010000475a2824 */ /* 0x000fe400078e00ff */
[----:B-1----:R-:W-:Y:S01]  /*1de0*/  @P2 FMUL.FTZ R144, R135, R144 ;  /* 0x0000009087902220 */ /* 0x002fe20000410000 */
[----:B------:R-:W-:-:S02]  /*1df0*/  SHF.L.U32 R135, R89, 0x10, RZ ;  /* 0x0000001059877819 */ /* 0x000fc400000006ff */
[----:B------:R-:W-:Y:S01]  /*1e00*/  SHF.L.U32 R137, R86, 0x10, RZ ;  /* 0x0000001056897819 */ /* 0x000fe200000006ff */
[----:B------:R-:W-:Y:S01]  /*1e10*/  @P2 FFMA.FTZ R141, R144, R90, R141 ;  /* 0x0000005a908d2223 */ /* 0x000fe2000001008d */
[----:B------:R-:W-:Y:S02]  /*1e20*/  @P2 SHF.L.U32 R89, R11, 0x10, RZ ;  /* 0x000000100b592819 */ /* 0x000fe400000006ff */
[----:B------:R-:W-:Y:S01]  /*1e30*/  @P2 SHF.L.U32 R97, R12, 0x10, RZ ;  /* 0x000000100c612819 */ /* 0x000fe200000006ff */
[----:B--2---:R-:W-:Y:S01]  /*1e40*/  @P2 FMUL.FTZ R91, R91, R142 ;  /* 0x0000008e5b5b2220 */ /* 0x004fe20000410000 */
[----:B------:R-:W-:Y:S01]  /*1e50*/  SHF.L.U32 R142, R88, 0x10, RZ ;  /* 0x00000010588e7819 */ /* 0x000fe200000006ff */
[----:B------:R-:W-:Y:S01]  /*1e60*/  @P2 IMAD.U32 R88, R70, 0x10000, RZ ;  /* 0x0001000046582824 */ /* 0x000fe200078e00ff */
[----:B------:R-:W-:-:S03]  /*1e70*/  F2FP.BF16.F32.PACK_AB R90, RZ, R136 ;  /* 0x00000088ff5a723e */ /* 0x000fc600000010ff */
[----:B------:R-:W-:Y:S01]  /*1e80*/  @P2 FFMA.FTZ R137, R134, R88, R137 ;  /* 0x0000005886892223 */ /* 0x000fe20000010089 */
[----:B------:R-:W-:Y:S01]  /*1e90*/  @P2 FFMA.FTZ R142, R91, R89, R142 ;  /* 0x000000595b8e2223 */ /* 0x000fe2000001008e */
[----:B---3--:R-:W-:Y:S01]  /*1ea0*/  @P2 FMUL.FTZ R96, R96, R143 ;  /* 0x0000008f60602220 */ /* 0x008fe20000410000 */
[----:B------:R-:W-:Y:S02]  /*1eb0*/  F2FP.BF16.F32.PACK_AB R88, RZ, R138 ;  /* 0x0000008aff58723e */ /* 0x000fe400000010ff */
[----:B------:R-:W-:Y:S01]  /*1ec0*/  F2FP.BF16.F32.PACK_AB R89, RZ, R139 ;  /* 0x0000008bff59723e */ /* 0x000fe200000010ff */
[----:B------:R-:W-:Y:S01]  /*1ed0*/  @P2 FFMA.FTZ R135, R96, R97, R135 ;  /* 0x0000006160872223 */ /* 0x000fe20000010087 */
        /* <DEDUP_REMOVED lines=10> */
.L_x_217:
[----:B--2---:R-:W0:Y:S01]  /*1f80*/  @P1 LDC R90, c[0x0][0x40c] ;  /* 0x00010300ff5a1b82 */ /* 0x004e220000000800 */
[C---:B-----5:R-:W-:Y:S02]  /*1f90*/  @P1 PRMT R88, R80.reuse, 0x7632, R88 ;  /* 0x0000763250581816 */ /* 0x060fe40000000058 */
[----:B------:R-:W-:Y:S02]  /*1fa0*/  CS2R R138, SRZ ;  /* 0x00000000008a7805 */ /* 0x000fe4000001ff00 */
[----:B------:R-:W-:Y:S01]  /*1fb0*/  @P1 SHF.L.U32 R89, R80, 0x10, RZ ;  /* 0x0000001050591819 */ /* 0x000fe200000006ff */
[----:B------:R-:W-:Y:S01]  /*1fc0*/  @P1 IMAD.U32 R96, R81, 0x10000, RZ ;  /* 0x0001000051601824 */ /* 0x000fe200078e00ff */
[----:B------:R-:W-:Y:S01]  /*1fd0*/  @P1 SHF.L.U32 R97, R9, 0x10, RZ ;  /* 0x0000001009611819 */ /* 0x000fe200000006ff */
[----:B------:R-:W-:Y:S01]  /*1fe0*/  @P1 IMAD.U32 R88, R88, 0x10000, RZ ;  /* 0x0001000058581824 */ /* 0x000fe200078e00ff */
[----:B------:R-:W-:Y:S01]  /*1ff0*/  MOV R140, RZ ;  /* 0x000000ff008c7202 */ /* 0x000fe20000000f00 */
[----:B------:R-:W1:Y:S01]  /*2000*/  @P1 LDC R91, c[0x0][0x40c] ;  /* 0x00010300ff5b1b82 */ /* 0x000e620000000800 */
[----:B------:R-:W-:-:S02]  /*2010*/  HFMA2 R136, -RZ, RZ, 0, 0 ;  /* 0x00000000ff887431 */ /* 0x000fc400000001ff */
[----:B------:R-:W-:-:S05]  /*2020*/  @P1 IMAD.U32 R143, R71, 0x10000, RZ ;  /* 0x00010000478f1824 */ /* 0x000fca00078e00ff */
        /* <DEDUP_REMOVED lines=14> */
[----:B------:R-:W-:Y:S01]  /*2110*/  @P1 IMAD.U32 R97, R82, 0x10000, RZ ;  /* 0x0001000052611824 */ /* 0x000fe200078e00ff */
[----:B------:R-:W-:Y:S01]  /*2120*/  @P1 SHF.L.U32 R88, R88, 0x10, RZ ;  /* 0x0000001058581819 */ /* 0x000fe200000006ff */
[----:B------:R-:W-:Y:S02]  /*2130*/  @P1 IMAD.U32 R91, R69, 0x10000, RZ ;  /* 0x00010000455b1824 */ /* 0x000fe400078e00ff */
[----:B------:R-:W-:Y:S01]  /*2140*/  @P1 FMUL.FTZ R140, R90, R89 ;  /* 0x000000595a8c1220 */ /* 0x000fe20000410000 */
[C---:B------:R-:W-:Y:S01]  /*2150*/  @P1 PRMT R89, R83.reuse, 0x7632, R89 ;  /* 0x0000763253591816 */ /* 0x040fe20000000059 */
[----:B------:R-:W2:Y:S01]  /*2160*/  @P1 LDC R141, c[0x0][0x40c] ;  /* 0x00010300ff8d1b82 */ /* 0x000ea20000000800 */
[----:B---3--:R-:W-:Y:S01]  /*2170*/  @P1 FMUL.FTZ R96, R96, R135 ;  /* 0x0000008760601220 */ /* 0x008fe20000410000 */
[----:B------:R-:W-:Y:S01]  /*2180*/  @P1 SHF.L.U32 R134, R83, 0x10, RZ ;  /* 0x0000001053861819 */ /* 0x000fe200000006ff */
[----:B------:R-:W-:Y:S01]  /*2190*/  HFMA2 R135, -RZ, RZ, 0, 0 ;  /* 0x00000000ff877431 */ /* 0x000fe200000001ff */
        /* <DEDUP_REMOVED lines=11> */
[----:B------:R-:W-:Y:S01]  /*2250*/  F2FP.BF16.F32.PACK_AB R90, RZ, R136 ;  /* 0x00000088ff5a723e */ /* 0x000fe200000010ff */
[----:B------:R-:W-:Y:S01]  /*2260*/  @P1 FMUL.FTZ R142, R91, R88 ;  /* 0x000000585b8e1220 */ /* 0x000fe20000410000 */
[----:B------:R-:W-:Y:S02]  /*2270*/  F2FP.BF16.F32.PACK_AB R88, RZ, R138 ;  /* 0x0000008aff58723e */ /* 0x000fe400000010ff */
[----:B------:R-:W-:Y:S01]  /*2280*/  F2FP.BF16.F32.PACK_AB R91, RZ, R140 ;  /* 0x0000008cff5b723e */ /* 0x000fe200000010ff */
[----:B--2---:R-:W-:Y:S01]  /*2290*/  @P1 FMUL.FTZ R134, R134, R141 ;  /* 0x0000008d86861220 */ /* 0x004fe20000410000 */
[----:B------:R-:W-:Y:S02]  /*22a0*/  MOV R141, RZ ;  /* 0x000000ff008d7202 */ /* 0x000fe40000000f00 */
[----:B------:R-:W-:Y:S01]  /*22b0*/  F2FP.BF16.F32.PACK_AB R97, RZ, R142 ;  /* 0x0000008eff61723e */ /* 0x000fe200000010ff */
[----:B------:R-:W-:Y:S01]  /*22c0*/  @P1 FMUL.FTZ R141, R134, R143 ;  /* 0x0000008f868d1220 */ /* 0x000fe20000410000 */
[----:B---3--:R-:W-:-:S04]  /*22d0*/  @P1 FMUL.FTZ R89, R89, R144 ;  /* 0x0000009059591220 */ /* 0x008fc80000410000 */
[----:B------:R-:W-:Y:S01]  /*22e0*/  F2FP.BF16.F32.PACK_AB R134, RZ, R141 ;  /* 0x0000008dff86723e */ /* 0x000fe200000010ff */
[----:B------:R-:W-:Y:S01]  /*22f0*/  @P1 FMUL.FTZ R135, R96, R89 ;  /* 0x0000005960871220 */ /* 0x000fe20000410000 */
[----:B------:R-:W-:Y:S02]  /*2300*/  F2FP.BF16.F32.PACK_AB R89, RZ, R139 ;  /* 0x0000008bff59723e */ /* 0x000fe400000010ff */
[----:B------:R-:W-:Y:S02]  /*2310*/  F2FP.BF16.F32.PACK_AB R96, RZ, R137 ;  /* 0x00000089ff60723e */ /* 0x000fe400000010ff */
[----:B------:R-:W-:Y:S02]  /*2320*/  F2FP.BF16.F32.PACK_AB R143, RZ, R135 ;  /* 0x00000087ff8f723e */ /* 0x000fe400000010ff */
[----:B------:R-:W-:Y:S02]  /*2330*/  PRMT R88, R88, 0x5410, R89 ;  /* 0x0000541058587816 */ /* 0x000fe40000000059 */
[----:B------:R-:W-:-:S02]  /*2340*/  PRMT R89, R90, 0x5410, R91 ;  /* 0x000054105a597816 */ /* 0x000fc4000000005b */
[----:B------:R-:W-:Y:S02]  /*2350*/  PRMT R90, R96, 0x5410, R97 ;  /* 0x00005410605a7816 */ /* 0x000fe40000000061 */
[----:B------:R-:W-:-:S07]  /*2360*/  PRMT R91, R134, 0x5410, R143 ;  /* 0x00005410865b7816 */ /* 0x000fce000000008f */
.L_x_218:
[----:B------:R-:W0:Y:S01]  /*2370*/  @P1 LDC.64 R144, c[0x0][0x390] ;  /* 0x0000e400ff901b82 */ /* 0x000e220000000a00 */
[C---:B------:R-:W-:Y:S01]  /*2380*/  VIADD R147, R129.reuse, 0x100 ;  /* 0x0000010081937836 */ /* 0x040fe20000000000 */
[----:B------:R-:W-:Y:S02]  /*2390*/  @P1 IADD3 R143, PT, PT, R152, 0x180, RZ ;  /* 0x00000180988f1810 */ /* 0x000fe40007ffe0ff */
[----:B------:R-:W-:Y:S01]  /*23a0*/  @P0 IADD3 R149, PT, PT, R129, 0x180, RZ ;  /* 0x0000018081950810 */ /* 0x000fe20007ffe0ff */
[----:B------:R-:W-:-:S03]  /*23b0*/  IMAD.WIDE.U32 R146, R147, 0x10, R132 ;  /* 0x0000001093927825 */ /* 0x000fc600078e0084 */
[----:B------:R-:W1:Y:S02]  /*23c0*/  @P0 LDC.64 R96, c[0x0][0x3a0] ;  /* 0x0000e800ff600b82 */ /* 0x000e640000000a00 */
[----:B------:R2:W-:Y:S01]  /*23d0*/  STG.E.128 desc[UR12][R146.64], R88 ;  /* 0x0000005892007986 */ /* 0x0005e2000c101d0c */
[----:B0-----:R-:W-:-:S05]  /*23e0*/  @P1 IMAD.WIDE.U32 R144, R143, 0x10, R144 ;  /* 0x000000108f901825 */ /* 0x001fca00078e0090 */
[----:B------:R2:W5:Y:S01]  /*23f0*/  @P1 LDG.E.128 R80, desc[UR12][R144.64] ;  /* 0x0000000c90501981 */ /* 0x000562000c1e1d00 */
[----:B-1----:R-:W-:-:S05]  /*2400*/  @P0 IMAD.WIDE.U32 R96, R149, 0x10, R96 ;  /* 0x0000001095600825 */ /* 0x002fca00078e0060 */
[----:B------:R2:W5:Y:S01]  /*2410*/  @P0 LDG.E.128 R84, desc[UR12][R96.64] ;  /* 0x0000000c60540981 */ /* 0x000562000c1e1d00 */
[----:B------:R-:W-:Y:S05]  /*2420*/  @!P0 BRA `(.L_x_219) ;  /* 0x0000000400188947 */ /* 0x000fea0003800000 */
[----:B------:R-:W-:Y:S01]  /*2430*/  ISETP.LT.AND P2, PT, RZ, UR14, PT ;  /* 0x0000000eff007c0c */ /* 0x000fe2000bf41270 */
[----:B--2--5:R-:W-:Y:S01]  /*2440*/  IMAD.U32 R147, R86, 0x10000, RZ ;  /* 0x0001000056937824 */ /* 0x024fe200078e00ff */
[----:B------:R-:W-:Y:S02]  /*2450*/  SHF.L.U32 R149, R84, 0x10, RZ ;  /* 0x0000001054957819 */ /* 0x000fe400000006ff */
[----:B------:R-:W-:Y:S02]  /*2460*/  SHF.L.U32 R146, R85, 0x10, RZ ;  /* 0x0000001055927819 */ /* 0x000fe400000006ff */
[----:B------:R-:W-:-:S07]  /*2470*/  SHF.L.U32 R148, R87, 0x10, RZ ;  /* 0x0000001057947819 */ /* 0x000fce00000006ff */
[----:B------:R-:W0:Y:S01]  /*2480*/  @P2 LDC R91, c[0x0][0x40c] ;  /* 0x00010300ff5b2b82 */ /* 0x000e220000000800 */
[C---:B------:R-:W-:Y:S01]  /*2490*/  @P2 IMAD.U32 R88, R80.reuse, 0x10000, RZ ;  /* 0x0001000050582824 */ /* 0x040fe200078e00ff */
[----:B------:R-:W-:-:S04]  /*24a0*/  @P2 PRMT R89, R80, 0x7632, R89 ;  /* 0x0000763250592816 */ /* 0x000fc80000000059 */
[----:B------:R-:W-:Y:S02]  /*24b0*/  @P2 SHF.L.U32 R89, R89, 0x10, RZ ;  /* 0x0000001059592819 */ /* 0x000fe400000006ff */
[----:B------:R-:W1:Y:S08]  /*24c0*/  @P2 LDC R90, c[0x0][0x40c] ;  /* 0x00010300ff5a2b82 */ /* 0x000e700000000800 */
[----:B------:R-:W2:Y:S01]  /*24d0*/  @P2 LDC R134, c[0x0][0x40c] ;  /* 0x00010300ff862b82 */ /* 0x000ea20000000800 */
[----:B0-----:R-:W-:Y:S01]  /*24e0*/  @P2 FMUL.FTZ R96, R88, R91 ;  /* 0x0000005b58602220 */ /* 0x001fe20000410000 */
[----:B------:R-:W-:-:S06]  /*24f0*/  PRMT R88, R84, 0x7632, R88 ;  /* 0x0000763254587816 */ /* 0x000fcc0000000058 */
[----:B------:R-:W0:Y:S01]  /*2500*/  @P2 LDC R97, c[0x0][0x40c] ;  /* 0x00010300ff612b82 */ /* 0x000e220000000800 */
[----:B------:R-:W-:Y:S02]  /*2510*/  @P2 IMAD.U32 R91, R81, 0x10000, RZ ;  /* 0x00010000515b2824 */ /* 0x000fe400078e00ff */
[----:B------:R-:W-:Y:S01]  /*2520*/  IMAD.U32 R145, R88, 0x10000, RZ ;  /* 0x0001000058917824 */ /* 0x000fe200078e00ff */
[----:B------:R-:W-:Y:S01]  /*2530*/  @P2 SHF.L.U32 R88, R72, 0x10, RZ ;  /* 0x0000001048582819 */ /* 0x000fe200000006ff */
[----:B-1----:R-:W-:Y:S01]  /*2540*/  @P2 FMUL.FTZ R90, R89, R90 ;  /* 0x0000005a595a2220 */ /* 0x002fe20000410000 */
[----:B------:R-:W-:Y:S02]  /*2550*/  @P2 SHF.L.U32 R89, R13, 0x10, RZ ;  /* 0x000000100d592819 */ /* 0x000fe400000006ff */
[----:B------:R-:W1:Y:S01]  /*2560*/  @P2 LDC R151, c[0x0][0x40c] ;  /* 0x00010300ff972b82 */ /* 0x000e620000000800 */
[----:B------:R-:W-:Y:S01]  /*2570*/  @P2 FFMA.FTZ R149, R96, R88, R149 ;  /* 0x0000005860952223 */ /* 0x000fe20000010095 */
[----:B------:R-:W-:Y:S01]  /*2580*/  @P2 SHF.L.U32 R88, R73, 0x10, RZ ;  /* 0x0000001049582819 */ /* 0x000fe200000006ff */
[----:B------:R-:W-:Y:S01]  /*2590*/  @P2 FFMA.FTZ R145, R90, R89, R145 ;  /* 0x000000595a912223 */ /* 0x000fe20000010091 */
[----:B------:R-:W-:Y:S01]  /*25a0*/  @P2 PRMT R90, R81, 0x7632, R90 ;  /* 0x00007632515a2816 */ /* 0x000fe2000000005a */
[----:B--2---:R-:W-:Y:S01]  /*25b0*/  @P2 FMUL.FTZ R91, R91, R134 ;  /* 0x000000865b5b2220 */ /* 0x004fe20000410000 */
[----:B------:R-:W-:-:S02]  /*25c0*/  PRMT R89, R85, 0x7632, R89 ;  /* 0x0000763255597816 */ /* 0x000fc40000000059 */
[----:B------:R-:W2:Y:S01]  /*25d0*/  @P2 LDC R96, c[0x0][0x40c] ;  /* 0x00010300ff602b82 */ /* 0x000ea20000000800 */
[----:B------:R-:W-:Y:S01]  /*25e0*/  @P2 SHF.L.U32 R90, R90, 0x10, RZ ;  /* 0x000000105a5a2819 */ /* 0x000fe200000006ff */
[----:B------:R-:W-:Y:S01]  /*25f0*/  @P2 FFMA.FTZ R146, R91, R88, R146 ;  /* 0x000000585b922223 */ /* 0x000fe20000010092 */
[----:B------:R-:W-:Y:S01]  /*2600*/  @P2 SHF.L.U32 R88, R14, 0x10, RZ ;  /* 0x000000100e582819 */ /* 0x000fe200000006ff */
[----:B------:R-:W-:Y:S01]  /*2610*/  IMAD.U32 R143, R89, 0x10000, RZ ;  /* 0x00010000598f7824 */ /* 0x000fe200078e00ff */
[----:B------:R-:W-:Y:S02]  /*2620*/  @P2 SHF.L.U32 R91, R82, 0x10, RZ ;  /* 0x00000010525b2819 */ /* 0x000fe400000006ff */
[----:B------:R-:W-:Y:S01]  /*2630*/  PRMT R89, R86, 0x7632, R89 ;  /* 0x0000763256597816 */ /* 0x000fe20000000059 */
[----:B------:R-:W3:Y:S01]  /*2640*/  @P2 LDC R134, c[0x0][0x40c] ;  /* 0x00010300ff862b82 */ /* 0x000ee20000000800 */
[----:B0-----:R-:W-:-:S03]  /*2650*/  @P2 FMUL.FTZ R90, R90, R97 ;  /* 0x000000615a5a2220 */ /* 0x001fc60000410000 */
[----:B------:R-:W-:Y:S02]  /*2660*/  IMAD.U32 R144, R89, 0x10000, RZ ;  /* 0x0001000059907824 */ /* 0x000fe400078e00ff */
[----:B------:R-:W-:Y:S01]  /*2670*/  @P2 FFMA.FTZ R143, R90, R88, R143 ;  /* 0x000000585a8f2223 */ /* 0x000fe2000001008f */
[----:B------:R-:W-:Y:S01]  /*2680*/  @P2 PRMT R90, R82, 0x7632, R90 ;  /* 0x00007632525a2816 */ /* 0x000fe2000000005a */
[----:B------:R-:W0:Y:S01]  /*2690*/  @P2 LDC R97, c[0x0][0x40c] ;  /* 0x00010300ff612b82 */ /* 0x000e220000000800 */
[----:B------:R-:W-:Y:S02]  /*26a0*/  @P2 SHF.L.U32 R88, R74, 0x10, RZ ;  /* 0x000000104a582819 */ /* 0x000fe400000006ff */
[----:B------:R-:W-:Y:S01]  /*26b0*/  @P2 SHF.L.U32 R90, R90, 0x10, RZ ;  /* 0x000000105a5a2819 */ /* 0x000fe200000006ff */
[----:B--2---:R-:W-:Y:S01]  /*26c0*/  @P2 FMUL.FTZ R96, R91, R96 ;  /* 0x000000605b602220 */ /* 0x004fe20000410000 */
[----:B------:R-:W-:-:S03]  /*26d0*/  @P2 PRMT R91, R83, 0x7632, R91 ;  /* 0x00007632535b2816 */ /* 0x000fc6000000005b */
[----:B-1----:R-:W-:Y:S01]  /*26e0*/  @P2 FMUL.FTZ R89, R90, R151 ;  /* 0x000000975a592220 */ /* 0x002fe20000410000 */
[----:B------:R-:W-:Y:S02]  /*26f0*/  @P2 IMAD.U32 R90, R83, 0x10000, RZ ;  /* 0x00010000535a2824 */ /* 0x000fe400078e00ff */
[----:B------:R-:W-:Y:S01]  /*2700*/  @P2 FFMA.FTZ R147, R96, R88, R147 ;  /* 0x0000005860932223 */ /* 0x000fe20000010093 */
[----:B------:R-:W-:Y:S02]  /*2710*/  @P2 SHF.L.U32 R88, R15, 0x10, RZ ;  /* 0x000000100f582819 */ /* 0x000fe400000006ff */
[----:B------:R-:W-:Y:S02]  /*2720*/  @P2 SHF.L.U32 R91, R91, 0x10, RZ ;  /* 0x000000105b5b2819 */ /* 0x000fe400000006ff */
[----:B------:R-:W-:Y:S01]  /*2730*/  F2FP.BF16.F32.PACK_AB R96, RZ, R143 ;  /* 0x0000008fff60723e */ /* 0x000fe200000010ff */
[----:B------:R-:W-:Y:S01]  /*2740*/  @P2 FFMA.FTZ R144, R89, R88, R144 ;  /* 0x0000005859902223 */ /* 0x000fe20000010090 */
[----:B------:R-:W-:Y:S01]  /*2750*/  PRMT R88, R87, 0x7632, R88 ;  /* 0x0000763257587816 */ /* 0x000fe20000000058 */
[----:B---3--:R-:W-:Y:S01]  /*2760*/  @P2 FMUL.FTZ R91, R91, R134 ;  /* 0x000000865b5b2220 */ /* 0x008fe20000410000 */
[----:B------:R-:W-:-:S02]  /*2770*/  @P2 SHF.L.U32 R89, R16, 0x10, RZ ;  /* 0x0000001010592819 */ /* 0x000fc400000006ff */
[----:B------:R-:W-:Y:S01]  /*2780*/  F2FP.BF16.F32.PACK_AB R150, RZ, R144 ;  /* 0x00000090ff96723e */ /* 0x000fe200000010ff */
[----:B------:R-:W-:Y:S01]  /*2790*/  IMAD.U32 R134, R88, 0x10000, RZ ;  /* 0x0001000058867824 */ /* 0x000fe200078e00ff */
[----:B------:R-:W-:Y:S01]  /*27a0*/  @P2 SHF.L.U32 R88, R75, 0x10, RZ ;  /* 0x000000104b582819 */ /* 0x000fe200000006ff */
[----:B0-----:R-:W-:Y:S01]  /*27b0*/  @P2 FMUL.FTZ R97, R90, R97 ;  /* 0x000000615a612220 */ /* 0x001fe20000410000 */
[----:B------:R-:W-:Y:S01]  /*27c0*/  F2FP.BF16.F32.PACK_AB R90, RZ, R146 ;  /* 0x00000092ff5a723e */ /* 0x000fe200000010ff */
[----:B------:R-:W-:Y:S01]  /*27d0*/  @P2 FFMA.FTZ R134, R91, R89, R134 ;  /* 0x000000595b862223 */ /* 0x000fe20000010086 */
[----:B------:R-:W-:Y:S01]  /*27e0*/  F2FP.BF16.F32.PACK_AB R89, RZ, R145 ;  /* 0x00000091ff59723e */ /* 0x000fe200000010ff */
[----:B------:R-:W-:Y:S01]  /*27f0*/  @P2 FFMA.FTZ R148, R97, R88, R148 ;  /* 0x0000005861942223 */ /* 0x000fe20000010094 */
        /* <DEDUP_REMOVED lines=9> */
.L_x_219:
[----:B--2---:R-:W0:Y:S01]  /*2890*/  @P1 LDC R90, c[0x0][0x40c] ;  /* 0x00010300ff5a1b82 */ /* 0x004e220000000800 */
[C---:B-----5:R-:W-:Y:S02]  /*28a0*/  @P1 PRMT R88, R80.reuse, 0x7632, R88 ;  /* 0x0000763250581816 */ /* 0x060fe40000000058 */
[----:B------:R-:W-:Y:S02]  /*28b0*/  CS2R R144, SRZ ;  /* 0x0000000000907805 */ /* 0x000fe4000001ff00 */
[----:B------:R-:W-:Y:S02]  /*28c0*/  @P1 SHF.L.U32 R89, R80, 0x10, RZ ;  /* 0x0000001050591819 */ /* 0x000fe400000006ff */
[----:B------:R-:W-:Y:S02]  /*28d0*/  CS2R R148, SRZ ;  /* 0x0000000000947805 */ /* 0x000fe4000001ff00 */
[----:B------:R-:W-:Y:S01]  /*28e0*/  @P1 SHF.L.U32 R143, R13, 0x10, RZ ;  /* 0x000000100d8f1819 */ /* 0x000fe200000006ff */
[----:B------:R-:W-:Y:S01]  /*28f0*/  @P1 IMAD.U32 R88, R88, 0x10000, RZ ;  /* 0x0001000058581824 */ /* 0x000fe200078e00ff */
[----:B------:R-:W-:Y:S01]  /*2900*/  @P1 SHF.L.U32 R91, R72, 0x10, RZ ;  /* 0x00000010485b1819 */ /* 0x000fe200000006ff */
[----:B------:R-:W1:Y:S08]  /*2910*/  @P1 LDC R97, c[0x0][0x40c] ;  /* 0x00010300ff611b82 */ /* 0x000e700000000800 */
[----:B------:R-:W2:Y:S08]  /*2920*/  @P1 LDC R96, c[0x0][0x40c] ;  /* 0x00010300ff601b82 */ /* 0x000eb00000000800 */
[----:B------:R-:W3:Y:S01]  /*2930*/  @P1 LDC R147, c[0x0][0x40c] ;  /* 0x00010300ff931b82 */ /* 0x000ee20000000800 */
[----:B0-----:R-:W-:Y:S01]  /*2940*/  @P1 FMUL.FTZ R90, R89, R90 ;  /* 0x0000005a595a1220 */ /* 0x001fe20000410000 */
[----:B------:R-:W-:-:S03]  /*2950*/  @P1 PRMT R89, R81, 0x7632, R89 ;  /* 0x0000763251591816 */ /* 0x000fc60000000059 */
[----:B------:R-:W-:Y:S01]  /*2960*/  @P1 FMUL.FTZ R149, R90, R91 ;  /* 0x0000005b5a951220 */ /* 0x000fe20000410000 */
[----:B------:R-:W-:Y:S01]  /*2970*/  @P1 SHF.L.U32 R90, R14, 0x10, RZ ;  /* 0x000000100e5a1819 */ /* 0x000fe200000006ff */
[----:B------:R-:W-:Y:S01]  /*2980*/  @P1 IMAD.U32 R89, R89, 0x10000, RZ ;  /* 0x0001000059591824 */ /* 0x000fe200078e00ff */
[----:B------:R-:W0:Y:S01]  /*2990*/  @P1 LDC R151, c[0x0][0x40c] ;  /* 0x00010300ff971b82 */ /* 0x000e220000000800 */
[----:B-1----:R-:W-:Y:S01]  /*29a0*/  @P1 FMUL.FTZ R88, R88, R97 ;  /* 0x0000006158581220 */ /* 0x002fe20000410000 */
[----:B------:R-:W-:-:S03]  /*29b0*/  @P1 SHF.L.U32 R91, R73, 0x10, RZ ;  /* 0x00000010495b1819 */ /* 0x000fc600000006ff */
[----:B------:R-:W-:Y:S01]  /*29c0*/  @P1 FMUL.FTZ R145, R143, R88 ;  /* 0x000000588f911220 */ /* 0x000fe20000410000 */
[----:B------:R-:W-:Y:S02]  /*29d0*/  @P1 SHF.L.U32 R88, R81, 0x10, RZ ;  /* 0x0000001051581819 */ /* 0x000fe400000006ff */
[----:B------:R-:W1:Y:S01]  /*29e0*/  @P1 LDC R134, c[0x0][0x40c] ;  /* 0x00010300ff861b82 */ /* 0x000e620000000800 */
[----:B--2---:R-:W-:Y:S01]  /*29f0*/  @P1 FMUL.FTZ R89, R89, R96 ;  /* 0x0000006059591220 */ /* 0x004fe20000410000 */
[----:B------:R-:W-:Y:S01]  /*2a00*/  MOV R143, RZ ;  /* 0x000000ff008f7202 */ /* 0x000fe20000000f00 */
[----:B------:R-:W-:Y:S02]  /*2a10*/  @P1 IMAD.U32 R96, R82, 0x10000, RZ ;  /* 0x0001000052601824 */ /* 0x000fe400078e00ff */
[----:B------:R-:W-:Y:S01]  /*2a20*/  @P1 FMUL.FTZ R143, R90, R89 ;  /* 0x000000595a8f1220 */ /* 0x000fe20000410000 */
[----:B------:R-:W-:Y:S02]  /*2a30*/  @P1 PRMT R89, R83, 0x7632, R89 ;  /* 0x0000763253591816 */ /* 0x000fe40000000059 */
[----:B------:R-:W2:Y:S01]  /*2a40*/  @P1 LDC R97, c[0x0][0x40c] ;  /* 0x00010300ff611b82 */ /* 0x000ea20000000800 */
[----:B---3--:R-:W-:Y:S01]  /*2a50*/  @P1 FMUL.FTZ R88, R88, R147 ;  /* 0x0000009358581220 */ /* 0x008fe20000410000 */
[----:B------:R-:W-:Y:S01]  /*2a60*/  CS2R R146, SRZ ;  /* 0x0000000000927805 */ /* 0x000fe2000001ff00 */
[----:B------:R-:W-:Y:S01]  /*2a70*/  @P1 IMAD.U32 R89, R89, 0x10000, RZ ;  /* 0x0001000059591824 */ /* 0x000fe200078e00ff */
[----:B------:R-:W-:Y:S01]  /*2a80*/  @P1 SHF.L.U32 R90, R83, 0x10, RZ ;  /* 0x00000010535a1819 */ /* 0x000fe200000006ff */
[----:B------:R-:W-:Y:S01]  /*2a90*/  @P1 FMUL.FTZ R146, R88, R91 ;  /* 0x0000005b58921220 */ /* 0x000fe20000410000 */
[----:B------:R-:W-:-:S02]  /*2aa0*/  @P1 PRMT R88, R82, 0x7632, R88 ;  /* 0x0000763252581816 */ /* 0x000fc40000000058 */
[----:B------:R-:W3:Y:S01]  /*2ab0*/  @P1 LDC R153, c[0x0][0x40c] ;  /* 0x00010300ff991b82 */ /* 0x000ee20000000800 */
[----:B------:R-:W-:Y:S01]  /*2ac0*/  @P1 SHF.L.U32 R91, R74, 0x10, RZ ;  /* 0x000000104a5b1819 */ /* 0x000fe200000006ff */
[----:B0-----:R-:W-:Y:S01]  /*2ad0*/  @P1 FMUL.FTZ R96, R96, R151 ;  /* 0x0000009760601220 */ /* 0x001fe20000410000 */
[----:B------:R-:W-:-:S03]  /*2ae0*/  @P1 SHF.L.U32 R88, R88, 0x10, RZ ;  /* 0x0000001058581819 */ /* 0x000fc600000006ff */
[----:B------:R-:W-:Y:S01]  /*2af0*/  @P1 FMUL.FTZ R147, R96, R91 ;  /* 0x0000005b60931220 */ /* 0x000fe20000410000 */
[----:B------:R-:W-:Y:S01]  /*2b00*/  @P1 SHF.L.U32 R91, R15, 0x10, RZ ;  /* 0x000000100f5b1819 */ /* 0x000fe200000006ff */
[----:B-1----:R-:W-:Y:S01]  /*2b10*/  @P1 FMUL.FTZ R89, R89, R134 ;  /* 0x0000008659591220 */ /* 0x002fe20000410000 */
[----:B------:R-:W-:Y:S02]  /*2b20*/  HFMA2 R134, -RZ, RZ, 0, 0 ;  /* 0x00000000ff867431 */ /* 0x000fe400000001ff */
[----:B------:R-:W-:-:S04]  /*2b30*/  @P1 IMAD.U32 R96, R16, 0x10000, RZ ;  /* 0x0001000010601824 */ /* 0x000fc800078e00ff */
[----:B------:R-:W-:Y:S01]  /*2b40*/  @P1 FMUL.FTZ R134, R96, R89 ;  /* 0x0000005960861220 */ /* 0x000fe20000410000 */
[----:B--2---:R-:W-:Y:S01]  /*2b50*/  @P1 FMUL.FTZ R88, R88, R97 ;  /* 0x0000006158581220 */ /* 0x004fe20000410000 */
[----:B------:R-:W-:Y:S02]  /*2b60*/  @P1 SHF.L.U32 R97, R75, 0x10, RZ ;  /* 0x000000104b611819 */ /* 0x000fe400000006ff */
[----:B------:R-:W-:Y:S01]  /*2b70*/  F2FP.BF16.F32.PACK_AB R89, RZ, R145 ;  /* 0x00000091ff59723e */ /* 0x000fe200000010ff */
[----:B------:R-:W-:Y:S01]  /*2b80*/  @P1 FMUL.FTZ R144, R91, R88 ;  /* 0x000000585b901220 */ /* 0x000fe20000410000 */
[----:B------:R-:W-:Y:S02]  /*2b90*/  F2FP.BF16.F32.PACK_AB R88, RZ, R149 ;  /* 0x00000095ff58723e */ /* 0x000fe400000010ff */
[----:B------:R-:W-:Y:S01]  /*2ba0*/  F2FP.BF16.F32.PACK_AB R91, RZ, R143 ;  /* 0x0000008fff5b723e */ /* 0x000fe200000010ff */
[----:B---3--:R-:W-:Y:S01]  /*2bb0*/  @P1 FMUL.FTZ R90, R90, R153 ;  /* 0x000000995a5a1220 */ /* 0x008fe20000410000 */
[----:B------:R-:W-:-:S02]  /*2bc0*/  F2FP.BF16.F32.PACK_AB R96, RZ, R147 ;  /* 0x00000093ff60723e */ /* 0x000fc400000010ff */
        /* <DEDUP_REMOVED lines=9> */
.L_x_220:
[----:B------:R-:W0:Y:S01]  /*2c60*/  @P1 LDC.64 R150, c[0x0][0x390] ;  /* 0x0000e400ff961b82 */ /* 0x000e220000000a00 */
[C---:B------:R-:W-:Y:S02]  /*2c70*/  IADD3 R155, PT, PT, R129.reuse, 0x180, RZ ;  /* 0x00000180819b7810 */ /* 0x040fe40007ffe0ff */
[----:B------:R-:W-:Y:S02]  /*2c80*/  @P1 IADD3 R153, PT, PT, R152, 0x200, RZ ;  /* 0x0000020098991810 */ /* 0x000fe40007ffe0ff */
[----:B------:R-:W-:Y:S01]  /*2c90*/  IADD3 R159, PT, PT, R129, 0x200, RZ ;  /* 0x00000200819f7810 */ /* 0x000fe20007ffe0ff */
        /* <DEDUP_REMOVED lines=8> */
[----:B------:R-:W-:Y:S01]  /*2d20*/  UISETP.GT.AND UP1, UPT, UR14, URZ, UPT ;  /* 0x000000ff0e00728c */ /* 0x000fe2000bf24270 */
[----:B-----5:R-:W-:Y:S01]  /*2d30*/  IMAD.U32 R153, R84, 0x10000, RZ ;  /* 0x0001000054997824 */ /* 0x020fe200078e00ff */
[----:B--2---:R-:W-:Y:S02]  /*2d40*/  SHF.L.U32 R150, R85, 0x10, RZ ;  /* 0x0000001055967819 */ /* 0x004fe400000006ff */
[----:B------:R-:W-:Y:S02]  /*2d50*/  SHF.L.U32 R151, R86, 0x10, RZ ;  /* 0x0000001056977819 */ /* 0x000fe400000006ff */
[----:B------:R-:W-:Y:S02]  /*2d60*/  PLOP3.LUT P0, PT, PT, PT, UP1, 0x80, 0x8 ;  /* 0x000000000008781c */ /* 0x000fe40003f0f018 */
[----:B------:R-:W-:-:S03]  /*2d70*/  SHF.L.U32 R152, R87, 0x10, RZ ;  /* 0x0000001057987819 */ /* 0x000fc600000006ff */
[----:B------:R-:W0:Y:S01]  /*2d80*/  @UP1 LDCU UR4, c[0x0][0x40c] ;  /* 0x00008180ff0417ac */ /* 0x000e220008000800 */
[----:B------:R-:W1:Y:S01]  /*2d90*/  @UP1 LDCU UR5, c[0x0][0x40c] ;  /* 0x00008180ff0517ac */ /* 0x000e620008000800 */
[----:B------:R-:W2:Y:S06]  /*2da0*/  @UP1 LDCU UR14, c[0x0][0x40c] ;  /* 0x00008180ff0e17ac */ /* 0x000eac0008000800 */
[----:B------:R-:W-:Y:S02]  /*2db0*/  @P0 SHF.L.U32 R89, R80, 0x10, RZ ;  /* 0x0000001050590819 */ /* 0x000fe400000006ff */
[----:B------:R-:W-:Y:S01]  /*2dc0*/  @P0 SHF.L.U32 R88, R76, 0x10, RZ ;  /* 0x000000104c580819 */ /* 0x000fe200000006ff */
[----:B------:R-:W3:Y:S02]  /*2dd0*/  @UP1 LDCU UR22, c[0x0][0x40c] ;  /* 0x00008180ff1617ac */ /* 0x000ee40008000800 */
[----:B0-----:R-:W-:Y:S01]  /*2de0*/  @P0 FMUL.FTZ R90, R89, UR4 ;  /* 0x00000004595a0c20 */ /* 0x001fe20008410000 */
[----:B------:R-:W-:Y:S01]  /*2df0*/  @P0 IMAD.U32 R89, R81, 0x10000, RZ ;  /* 0x0001000051590824 */ /* 0x000fe200078e00ff */
[----:B------:R-:W0:Y:S02]  /*2e00*/  @UP1 LDCU UR4, c[0x0][0x40c] ;  /* 0x00008180ff0417ac */ /* 0x000e240008000800 */
[----:B------:R-:W-:Y:S01]  /*2e10*/  @P0 FFMA.FTZ R153, R90, R88, R153 ;  /* 0x000000585a990223 */ /* 0x000fe20000010099 */
[----:B------:R-:W-:Y:S01]  /*2e20*/  @P0 SHF.L.U32 R88, R77, 0x10, RZ ;  /* 0x000000104d580819 */ /* 0x000fe200000006ff */
[----:B-1----:R-:W-:Y:S01]  /*2e30*/  @P0 FMUL.FTZ R89, R89, UR5 ;  /* 0x0000000559590c20 */ /* 0x002fe20008410000 */
[----:B------:R-:W-:Y:S01]  /*2e40*/  @P0 SHF.L.U32 R90, R82, 0x10, RZ ;  /* 0x00000010525a0819 */ /* 0x000fe200000006ff */
[----:B------:R-:W1:Y:S02]  /*2e50*/  @UP1 LDCU UR5, c[0x0][0x40c] ;  /* 0x00008180ff0517ac */ /* 0x000e640008000800 */
[----:B------:R-:W-:Y:S01]  /*2e60*/  @P0 FFMA.FTZ R150, R89, R88, R150 ;  /* 0x0000005859960223 */ /* 0x000fe20000010096 */
[----:B------:R-:W-:-:S02]  /*2e70*/  @P0 IMAD.U32 R88, R78, 0x10000, RZ ;  /* 0x000100004e580824 */ /* 0x000fc400078e00ff */
[----:B--2---:R-:W-:Y:S01]  /*2e80*/  @P0 FMUL.FTZ R90, R90, UR14 ;  /* 0x0000000e5a5a0c20 */ /* 0x004fe20008410000 */
[----:B------:R-:W-:-:S03]  /*2e90*/  @P0 SHF.L.U32 R89, R83, 0x10, RZ ;  /* 0x0000001053590819 */ /* 0x000fc600000006ff */
[----:B------:R-:W-:Y:S01]  /*2ea0*/  @P0 FFMA.FTZ R151, R90, R88, R151 ;  /* 0x000000585a970223 */ /* 0x000fe20000010097 */
[----:B------:R-:W-:Y:S01]  /*2eb0*/  @P0 SHF.L.U32 R88, R79, 0x10, RZ ;  /* 0x000000104f580819 */ /* 0x000fe200000006ff */
[----:B---3--:R-:W-:Y:S01]  /*2ec0*/  @P0 FMUL.FTZ R89, R89, UR22 ;  /* 0x0000001659590c20 */ /* 0x008fe20008410000 */
[----:B------:R-:W-:Y:S02]  /*2ed0*/  F2FP.BF16.F32.PACK_AB R90, RZ, R150 ;  /* 0x00000096ff5a723e */ /* 0x000fe400000010ff */
[----:B------:R-:W-:Y:S01]  /*2ee0*/  F2FP.BF16.F32.PACK_AB R97, RZ, R151 ;  /* 0x00000097ff61723e */ /* 0x000fe200000010ff */
[----:B------:R-:W-:Y:S01]  /*2ef0*/  @P0 FFMA.FTZ R152, R89, R88, R152 ;  /* 0x0000005859980223 */ /* 0x000fe20000010098 */
[----:B------:R-:W-:Y:S02]  /*2f00*/  @P0 PRMT R89, R80, 0x7632, R89 ;  /* 0x0000763250590816 */ /* 0x000fe40000000059 */
[----:B------:R-:W-:Y:S02]  /*2f10*/  PRMT R88, R84, 0x7632, R88 ;  /* 0x0000763254587816 */ /* 0x000fe40000000058 */
[----:B------:R-:W-:Y:S01]  /*2f20*/  F2FP.BF16.F32.PACK_AB R158, RZ, R152 ;  /* 0x00000098ff9e723e */ /* 0x000fe200000010ff */
[----:B------:R-:W-:Y:S01]  /*2f30*/  @P0 IMAD.U32 R89, R89, 0x10000, RZ ;  /* 0x0001000059590824 */ /* 0x000fe200078e00ff */
[----:B------:R-:W-:-:S03]  /*2f40*/  SHF.L.U32 R157, R88, 0x10, RZ ;  /* 0x00000010589d7819 */ /* 0x000fc600000006ff */
[----:B0-----:R-:W-:Y:S01]  /*2f50*/  @P0 FMUL.FTZ R88, R89, UR4 ;  /* 0x0000000459580c20 */ /* 0x001fe20008410000 */
[----:B------:R-:W-:Y:S01]  /*2f60*/  @P0 SHF.L.U32 R89, R17, 0x10, RZ ;  /* 0x0000001011590819 */ /* 0x000fe200000006ff */
[----:B------:R-:W0:Y:S04]  /*2f70*/  @UP1 LDCU UR4, c[0x0][0x40c] ;  /* 0x00008180ff0417ac */ /* 0x000e280008000800 */
[----:B------:R-:W-:Y:S01]  /*2f80*/  @P0 FFMA.FTZ R157, R88, R89, R157 ;  /* 0x00000059589d0223 */ /* 0x000fe2000001009d */
[----:B------:R-:W-:Y:S02]  /*2f90*/  @P0 PRMT R89, R81, 0x7632, R89 ;  /* 0x0000763251590816 */ /* 0x000fe40000000059 */
[----:B------:R-:W-:Y:S02]  /*2fa0*/  PRMT R88, R85, 0x7632, R88 ;  /* 0x0000763255587816 */ /* 0x000fe40000000058 */
[----:B------:R-:W-:-:S03]  /*2fb0*/  @P0 SHF.L.U32 R89, R89, 0x10, RZ ;  /* 0x0000001059590819 */ /* 0x000fc600000006ff */
[----:B------:R-:W-:Y:S01]  /*2fc0*/  IMAD.U32 R156, R88, 0x10000, RZ ;  /* 0x00010000589c7824 */ /* 0x000fe200078e00ff */
[----:B------:R-:W-:Y:S01]  /*2fd0*/  @P0 SHF.L.U32 R88, R18, 0x10, RZ ;  /* 0x0000001012580819 */ /* 0x000fe200000006ff */
[----:B-1----:R-:W-:Y:S01]  /*2fe0*/  @P0 FMUL.FTZ R89, R89, UR5 ;  /* 0x0000000559590c20 */ /* 0x002fe20008410000 */
[----:B------:R-:W1:Y:S03]  /*2ff0*/  @UP1 LDCU UR5, c[0x0][0x40c] ;  /* 0x00008180ff0517ac */ /* 0x000e660008000800 */
[----:B------:R-:W-:Y:S01]  /*3000*/  @P0 FFMA.FTZ R156, R89, R88, R156 ;  /* 0x00000058599c0223 */ /* 0x000fe2000001009c */
[----:B------:R-:W-:Y:S02]  /*3010*/  @P0 PRMT R89, R82, 0x7632, R89 ;  /* 0x0000763252590816 */ /* 0x000fe40000000059 */
[----:B------:R-:W-:Y:S02]  /*3020*/  PRMT R88, R86, 0x7632, R88 ;  /* 0x0000763256587816 */ /* 0x000fe40000000058 */
[----:B------:R-:W-:-:S02]  /*3030*/  @P0 SHF.L.U32 R89, R89, 0x10, RZ ;  /* 0x0000001059590819 */ /* 0x000fc400000006ff */
[----:B------:R-:W-:Y:S02]  /*3040*/  SHF.L.U32 R155, R88, 0x10, RZ ;  /* 0x00000010589b7819 */ /* 0x000fe400000006ff */
[----:B------:R-:W-:Y:S01]  /*3050*/  F2FP.BF16.F32.PACK_AB R96, RZ, R156 ;  /* 0x0000009cff60723e */ /* 0x000fe200000010ff */
[----:B0-----:R-:W-:Y:S01]  /*3060*/  @P0 FMUL.FTZ R88, R89, UR4 ;  /* 0x0000000459580c20 */ /* 0x001fe20008410000 */
[----:B------:R-:W-:-:S04]  /*3070*/  @P0 IMAD.U32 R89, R19, 0x10000, RZ ;  /* 0x0001000013590824 */ /* 0x000fc800078e00ff */
[----:B------:R-:W-:Y:S01]  /*3080*/  @P0 FFMA.FTZ R155, R88, R89, R155 ;  /* 0x00000059589b0223 */ /* 0x000fe2000001009b */
[----:B------:R-:W-:Y:S02]  /*3090*/  @P0 PRMT R89, R83, 0x7632, R89 ;  /* 0x0000763253590816 */ /* 0x000fe40000000059 */
[----:B------:R-:W-:Y:S02]  /*30a0*/  PRMT R88, R87, 0x7632, R88 ;  /* 0x0000763257587816 */ /* 0x000fe40000000058 */
[----:B------:R-:W-:Y:S02]  /*30b0*/  @P0 SHF.L.U32 R89, R89, 0x10, RZ ;  /* 0x0000001059590819 */ /* 0x000fe400000006ff */
[----:B------:R-:W-:Y:S02]  /*30c0*/  SHF.L.U32 R154, R88, 0x10, RZ ;  /* 0x00000010589a7819 */ /* 0x000fe400000006ff */
[----:B------:R-:W-:Y:S01]  /*30d0*/  @P0 SHF.L.U32 R88, R108, 0x10, RZ ;  /* 0x000000106c580819 */ /* 0x000fe200000006ff */
[----:B-1----:R-:W-:Y:S01]  /*30e0*/  @P0 FMUL.FTZ R89, R89, UR5 ;  /* 0x0000000559590c20 */ /* 0x002fe20008410000 */
[----:B------:R-:W-:-:S03]  /*30f0*/  F2FP.BF16.F32.PACK_AB R129, RZ, R155 ;  /* 0x0000009bff81723e */ /* 0x000fc600000010ff */
[----:B------:R-:W-:Y:S01]  /*3100*/  @P0 FFMA.FTZ R154, R89, R88, R154 ;  /* 0x00000058599a0223 */ /* 0x000fe2000001009a */
        /* <DEDUP_REMOVED lines=8> */
.L_x_221:
[----:B--2---:R-:W0:Y:S01]  /*3190*/  @P1 LDC R91, c[0x0][0x40c] ;  /* 0x00010300ff5b1b82 */ /* 0x004e220000000800 */
[C---:B-----5:R-:W-:Y:S01]  /*31a0*/  @P1 PRMT R88, R80.reuse, 0x7632, R88 ;  /* 0x0000763250581816 */ /* 0x060fe20000000058 */
[----:B------:R-:W-:Y:S01]  /*31b0*/  @P1 IMAD.U32 R89, R80, 0x10000, RZ ;  /* 0x0001000050591824 */ /* 0x000fe200078e00ff */
[----:B------:R-:W-:Y:S02]  /*31c0*/  CS2R R156, SRZ ;  /* 0x00000000009c7805 */ /* 0x000fe4000001ff00 */
[----:B------:R-:W-:Y:S02]  /*31d0*/  CS2R R152, SRZ ;  /* 0x0000000000987805 */ /* 0x000fe4000001ff00 */
[----:B------:R-:W-:Y:S02]  /*31e0*/  @P1 SHF.L.U32 R88, R88, 0x10, RZ ;  /* 0x0000001058581819 */ /* 0x000fe400000006ff */
[----:B------:R-:W-:Y:S02]  /*31f0*/  CS2R R150, SRZ ;  /* 0x0000000000967805 */ /* 0x000fe4000001ff00 */
[----:B------:R-:W-:Y:S01]  /*3200*/  CS2R R154, SRZ ;  /* 0x00000000009a7805 */ /* 0x000fe2000001ff00 */
[----:B------:R-:W1:Y:S08]  /*3210*/  @P1 LDC R90, c[0x0][0x40c] ;  /* 0x00010300ff5a1b82 */ /* 0x000e700000000800 */
[----:B------:R-:W2:Y:S08]  /*3220*/  @P1 LDC R96, c[0x0][0x40c] ;  /* 0x00010300ff601b82 */ /* 0x000eb00000000800 */
[----:B------:R-:W3:Y:S01]  /*3230*/  @P1 LDC R97, c[0x0][0x40c] ;  /* 0x00010300ff611b82 */ /* 0x000ee20000000800 */
[----:B0-----:R-:W-:Y:S01]  /*3240*/  @P1 FMUL.FTZ R88, R88, R91 ;  /* 0x0000005b58581220 */ /* 0x001fe20000410000 */
[----:B------:R-:W-:-:S05]  /*3250*/  @P1 SHF.L.U32 R91, R17, 0x10, RZ ;  /* 0x00000010115b1819 */ /* 0x000fca00000006ff */
[----:B------:R-:W-:Y:S01]  /*3260*/  @P1 FMUL.FTZ R157, R91, R88 ;  /* 0x000000585b9d1220 */ /* 0x000fe20000410000 */
[----:B-1----:R-:W-:Y:S01]  /*3270*/  @P1 FMUL.FTZ R89, R89, R90 ;  /* 0x0000005a59591220 */ /* 0x002fe20000410000 */
[----:B------:R-:W-:Y:S01]  /*3280*/  @P1 SHF.L.U32 R90, R76, 0x10, RZ ;  /* 0x000000104c5a1819 */ /* 0x000fe200000006ff */
[----:B------:R-:W0:Y:S01]  /*3290*/  @P1 LDC R91, c[0x0][0x40c] ;  /* 0x00010300ff5b1b82 */ /* 0x000e220000000800 */
[----:B------:R-:W-:-:S03]  /*32a0*/  @P1 PRMT R88, R81, 0x7632, R88 ;  /* 0x0000763251581816 */ /* 0x000fc60000000058 */
[----:B------:R-:W-:Y:S01]  /*32b0*/  @P1 FMUL.FTZ R153, R89, R90 ;  /* 0x0000005a59991220 */ /* 0x000fe20000410000 */
[----:B------:R-:W-:Y:S01]  /*32c0*/  @P1 IMAD.U32 R89, R81, 0x10000, RZ ;  /* 0x0001000051591824 */ /* 0x000fe200078e00ff */
[----:B------:R-:W-:Y:S02]  /*32d0*/  @P1 SHF.L.U32 R88, R88, 0x10, RZ ;  /* 0x0000001058581819 */ /* 0x000fe400000006ff */
[----:B------:R-:W-:Y:S01]  /*32e0*/  @P1 SHF.L.U32 R90, R77, 0x10, RZ ;  /* 0x000000104d5a1819 */ /* 0x000fe200000006ff */
[----:B--2---:R-:W-:-:S04]  /*32f0*/  @P1 FMUL.FTZ R89, R89, R96 ;  /* 0x0000006059591220 */ /* 0x004fc80000410000 */
[----:B------:R-:W-:Y:S01]  /*3300*/  @P1 FMUL.FTZ R150, R89, R90 ;  /* 0x0000005a59961220 */ /* 0x000fe20000410000 */
[----:B---3--:R-:W-:Y:S01]  /*3310*/  @P1 FMUL.FTZ R88, R88, R97 ;  /* 0x0000006158581220 */ /* 0x008fe20000410000 */
[----:B------:R-:W-:Y:S01]  /*3320*/  @P1 SHF.L.U32 R89, R18, 0x10, RZ ;  /* 0x0000001012591819 */ /* 0x000fe200000006ff */
[----:B------:R-:W1:Y:S02]  /*3330*/  @P1 LDC R97, c[0x0][0x40c] ;  /* 0x00010300ff611b82 */ /* 0x000e640000000800 */
[----:B------:R-:W-:Y:S02]  /*3340*/  F2FP.BF16.F32.PACK_AB R90, RZ, R150 ;  /* 0x00000096ff5a723e */ /* 0x000fe400000010ff */
[----:B------:R-:W-:Y:S01]  /*3350*/  @P1 FMUL.FTZ R156, R89, R88 ;  /* 0x00000058599c1220 */ /* 0x000fe20000410000 */
[----:B------:R-:W-:Y:S01]  /*3360*/  @P1 IMAD.U32 R88, R82, 0x10000, RZ ;  /* 0x0001000052581824 */ /* 0x000fe200078e00ff */
[----:B------:R-:W-:-:S03]  /*3370*/  @P1 SHF.L.U32 R89, R78, 0x10, RZ ;  /* 0x000000104e591819 */ /* 0x000fc600000006ff */
[----:B0-----:R-:W-:Y:S02]  /*3380*/  @P1 FMUL.FTZ R88, R88, R91 ;  /* 0x0000005b58581220 */ /* 0x001fe40000410000 */
[----:B------:R-:W0:Y:S02]  /*3390*/  @P1 LDC R91, c[0x0][0x40c] ;  /* 0x00010300ff5b1b82 */ /* 0x000e240000000800 */
[----:B------:R-:W-:Y:S01]  /*33a0*/  @P1 FMUL.FTZ R151, R88, R89 ;  /* 0x0000005958971220 */ /* 0x000fe20000410000 */
[----:B------:R-:W-:Y:S02]  /*33b0*/  @P1 PRMT R88, R82, 0x7632, R88 ;  /* 0x0000763252581816 */ /* 0x000fe40000000058 */
[----:B------:R-:W-:Y:S02]  /*33c0*/  @P1 SHF.L.U32 R89, R19, 0x10, RZ ;  /* 0x0000001013591819 */ /* 0x000fe400000006ff */
[----:B------:R-:W-:Y:S02]  /*33d0*/  @P1 SHF.L.U32 R88, R88, 0x10, RZ ;  /* 0x0000001058581819 */ /* 0x000fe400000006ff */
[----:B------:R-:W-:-:S03]  /*33e0*/  F2FP.BF16.F32.PACK_AB R96, RZ, R151 ;  /* 0x00000097ff60723e */ /* 0x000fc600000010ff */
[----:B-1----:R-:W-:Y:S02]  /*33f0*/  @P1 FMUL.FTZ R88, R88, R97 ;  /* 0x0000006158581220 */ /* 0x002fe40000410000 */
[----:B------:R-:W1:Y:S02]  /*3400*/  @P1 LDC R97, c[0x0][0x40c] ;  /* 0x00010300ff611b82 */ /* 0x000e640000000800 */
[----:B------:R-:W-:Y:S01]  /*3410*/  @P1 FMUL.FTZ R155, R89, R88 ;  /* 0x00000058599b1220 */ /* 0x000fe20000410000 */
[----:B------:R-:W-:Y:S01]  /*3420*/  @P1 IMAD.U32 R88, R83, 0x10000, RZ ;  /* 0x0001000053581824 */ /* 0x000fe200078e00ff */
[----:B------:R-:W-:-:S03]  /*3430*/  @P1 SHF.L.U32 R89, R79, 0x10, RZ ;  /* 0x000000104f591819 */ /* 0x000fc600000006ff */
[----:B0-----:R-:W-:Y:S01]  /*3440*/  @P1 FMUL.FTZ R88, R88, R91 ;  /* 0x0000005b58581220 */ /* 0x001fe20000410000 */
[----:B------:R-:W-:-:S03]  /*3450*/  F2FP.BF16.F32.PACK_AB R91, RZ, R156 ;  /* 0x0000009cff5b723e */ /* 0x000fc600000010ff */
[----:B------:R-:W-:Y:S01]  /*3460*/  @P1 FMUL.FTZ R152, R88, R89 ;  /* 0x0000005958981220 */ /* 0x000fe20000410000 */
[----:B------:R-:W-:Y:S02]  /*3470*/  @P1 PRMT R88, R83, 0x7632, R88 ;  /* 0x0000763253581816 */ /* 0x000fe40000000058 */
[----:B------:R-:W-:Y:S02]  /*3480*/  @P1 SHF.L.U32 R89, R108, 0x10, RZ ;  /* 0x000000106c591819 */ /* 0x000fe400000006ff */
[----:B------:R-:W-:Y:S02]  /*3490*/  @P1 SHF.L.U32 R88, R88, 0x10, RZ ;  /* 0x0000001058581819 */ /* 0x000fe400000006ff */
[----:B------:R-:W-:-:S03]  /*34a0*/  F2FP.BF16.F32.PACK_AB R129, RZ, R152 ;  /* 0x00000098ff81723e */ /* 0x000fc600000010ff */
[----:B-1----:R-:W-:Y:S01]  /*34b0*/  @P1 FMUL.FTZ R88, R88, R97 ;  /* 0x0000006158581220 */ /* 0x002fe20000410000 */
        /* <DEDUP_REMOVED lines=9> */
.L_x_222:
        /* <DEDUP_REMOVED lines=55> */
[C---:B------:R-:W-:Y:S01]  /*38c0*/  FADD.FTZ R162, -R96.reuse, R100 ;  /* 0x0000006460a27221 */ /* 0x040fe20000010100 */
[----:B------:R-:W-:Y:S02]  /*38d0*/  FADD.FTZ R158, -R96, R99 ;  /* 0x00000063609e7221 */ /* 0x000fe40000010100 */
[----:B------:R-:W-:-:S04]  /*38e0*/  FFMA.FTZ R97, R97, R97, RZ ;  /* 0x0000006161617223 */ /* 0x000fc800000100ff */
[----:B------:R-:W-:-:S04]  /*38f0*/  FFMA.FTZ R97, R162, R162, R97 ;  /* 0x000000a2a2617223 */ /* 0x000fc80000010061 */
        /* <DEDUP_REMOVED lines=97> */
.L_x_224:
[----:B------:R-:W-:Y:S05]  /*3f10*/  BSYNC.RECONVERGENT B0 ;  /* 0x0000000000007941 */ /* 0x000fea0003800200 */
.L_x_223:
[----:B------:R-:W-:Y:S01]  /*3f20*/  BAR.SYNC.DEFER_BLOCKING 0x0 ;  /* 0x0000000000007b1d */ /* 0x000fe20000010000 */
[----:B------:R-:W-:Y:S01]  /*3f30*/  IMAD.MOV.U32 R133, RZ, RZ, RZ ;  /* 0x000000ffff857224 */ /* 0x000fe200078e00ff */
[----:B0-----:R-:W-:-:S04]  /*3f40*/  CS2R R88, SRZ ;  /* 0x0000000000587805 */ /* 0x001fc8000001ff00 */
[----:B------:R-:W-:Y:S04]  /*3f50*/  BSSY.RECONVERGENT B0, `(.L_x_225) ;  /* 0x000000a000007945 */ /* 0x000fe80003800200 */
        /* <DEDUP_REMOVED lines=9> */
.L_x_226:
[----:B------:R-:W-:Y:S05]  /*3ff0*/  BSYNC.RECONVERGENT B0 ;  /* 0x0000000000007941 */ /* 0x000fea0003800200 */
.L_x_225:
[----:B------:R-:W1:Y:S01]  /*4000*/  SHFL.DOWN PT, R96, R133, 0x2, 0x1f ;  /* 0x08401f0085607f89 */ /* 0x000e6200000e0000 */
[----:B------:R-:W-:Y:S01]  /*4010*/  I2FP.F32.U32 R160, R133 ;  /* 0x0000008500a07245 */ /* 0x000fe20000201000 */
[----:B------:R-:W-:Y:S01]  /*4020*/  UISETP.GE.AND UP1, UPT, UR6, 0x1, UPT ;  /* 0x000000010600788c */ /* 0x000fe2000bf26270 */
[----:B------:R-:W-:Y:S01]  /*4030*/  ISETP.NE.AND P1, PT, RZ, UR18, PT ;  /* 0x00000012ff007c0c */ /* 0x000fe2000bf25270 */
[----:B0-----:R-:W0:Y:S01]  /*4040*/  SHFL.DOWN PT, R158, R88, 0x2, 0x1f ;  /* 0x08401f00589e7f89 */ /* 0x001e2200000e0000 */
[----:B------:R-:W-:-:S03]  /*4050*/  ISETP.NE.AND P0, PT, R129, RZ, PT ;  /* 0x000000ff8100720c */ /* 0x000fc60003f05270 */
[----:B------:R-:W2:Y:S01]  /*4060*/  SHFL.DOWN PT, R132, R89, 0x2, 0x1f ;  /* 0x08401f0059847f89 */ /* 0x000ea200000e0000 */
[----:B-1----:R-:W-:Y:S02]  /*4070*/  IADD3 R91, PT, PT, R96, R133, RZ ;  /* 0x00000085605b7210 */ /* 0x002fe40007ffe0ff */
[----:B------:R-:W-:Y:S02]  /*4080*/  I2FP.F32.S32 R97, R96 ;  /* 0x0000006000617245 */ /* 0x000fe40000201400 */
[----:B------:R-:W-:Y:S01]  /*4090*/  I2FP.F32.S32 R90, R91 ;  /* 0x0000005b005a7245 */ /* 0x000fe20000201400 */
[C---:B0-----:R-:W-:Y:S02]  /*40a0*/  FADD.FTZ R159, -R158.reuse, R88 ;  /* 0x000000589e9f7221 */ /* 0x041fe40000010100 */
[----:B------:R-:W-:Y:S01]  /*40b0*/  FMUL.FTZ R161, R158, R97 ;  /* 0x000000619ea17220 */ /* 0x000fe20000410000 */
[----:B------:R-:W0:Y:S01]  /*40c0*/  MUFU.RCP R96, R90 ;  /* 0x0000005a00607308 */ /* 0x000e220000001000 */
[----:B------:R-:W1:Y:S01]  /*40d0*/  SHFL.DOWN PT, R158, R91, 0x1, 0x1f ;  /* 0x08201f005b9e7f89 */ /* 0x000e6200000e0000 */
[----:B------:R-:W-:Y:S01]  /*40e0*/  FMUL.FTZ R159, R159, R159 ;  /* 0x0000009f9f9f7220 */ /* 0x000fe20000410000 */
[----:B------:R-:W-:Y:S01]  /*40f0*/  FFMA.FTZ R161, R160, R88, R161 ;  /* 0x00000058a0a17223 */ /* 0x000fe200000100a1 */
[----:B--2---:R-:W-:-:S02]  /*4100*/  FADD.FTZ R89, R132, R89 ;  /* 0x0000005984597221 */ /* 0x004fc40000010000 */
[----:B------:R-:W-:-:S04]  /*4110*/  FMUL.FTZ R160, R159, R160 ;  /* 0x000000a09fa07220 */ /* 0x000fc80000410000 */
[----:B------:R-:W-:Y:S01]  /*4120*/  FMUL.FTZ R160, R160, R97 ;  /* 0x00000061a0a07220 */ /* 0x000fe20000410000 */
[----:B0-----:R-:W-:-:S03]  /*4130*/  FMUL.FTZ R133, R96, R161 ;  /* 0x000000a160857220 */ /* 0x001fc60000410000 */
[----:B------:R-:W-:Y:S02]  /*4140*/  FFMA.FTZ R96, R96, R160, R89 ;  /* 0x000000a060607223 */ /* 0x000fe40000010059 */
[----:B------:R-:W0:Y:S01]  /*4150*/  SHFL.DOWN PT, R88, R133, 0x1, 0x1f ;  /* 0x08201f0085587f89 */ /* 0x000e2200000e0000 */
[----:B-1----:R-:W-:-:S03]  /*4160*/  IMAD.IADD R97, R91, 0x1, R158 ;  /* 0x000000015b617824 */ /* 0x002fc600078e029e */
[----:B------:R-:W1:Y:S01]  /*4170*/  SHFL.DOWN PT, R89, R96, 0x1, 0x1f ;  /* 0x08201f0060597f89 */ /* 0x000e6200000e0000 */
[----:B------:R-:W-:Y:S02]  /*4180*/  I2FP.F32.S32 R158, R158 ;  /* 0x0000009e009e7245 */ /* 0x000fe40000201400 */
[----:B------:R-:W-:-:S06]  /*4190*/  I2FP.F32.S32 R97, R97 ;  /* 0x0000006100617245 */ /* 0x000fcc0000201400 */
[----:B------:R-:W2:Y:S01]  /*41a0*/  MUFU.RCP R97, R97 ;  /* 0x0000006100617308 */ /* 0x000ea20000001000 */
[----:B0-----:R-:W-:Y:S01]  /*41b0*/  FADD.FTZ R91, R133, -R88 ;  /* 0x80000058855b7221 */ /* 0x001fe20000010000 */
[----:B------:R-:W-:-:S03]  /*41c0*/  FMUL.FTZ R159, R88, R158 ;  /* 0x0000009e589f7220 */ /* 0x000fc60000410000 */
[----:B------:R-:W-:Y:S01]  /*41d0*/  FMUL.FTZ R91, R91, R91 ;  /* 0x0000005b5b5b7220 */ /* 0x000fe20000410000 */
[----:B-1----:R-:W-:-:S03]  /*41e0*/  FADD.FTZ R88, R96, R89 ;  /* 0x0000005960587221 */ /* 0x002fc60000010000 */
[C---:B------:R-:W-:Y:S01]  /*41f0*/  FMUL.FTZ R91, R90.reuse, R91 ;  /* 0x0000005b5a5b7220 */ /* 0x040fe20000410000 */
[----:B------:R-:W-:Y:S01]  /*4200*/  FFMA.FTZ R90, R90, R133, R159 ;  /* 0x000000855a5a7223 */ /* 0x000fe2000001009f */
[----:B------:R-:W-:Y:S02]  /*4210*/  MOV R133, UR7 ;  /* 0x0000000700857c02 */ /* 0x000fe40008000f00 */
[----:B------:R-:W-:Y:S01]  /*4220*/  FMUL.FTZ R91, R91, R158 ;  /* 0x0000009e5b5b7220 */ /* 0x000fe20000410000 */
[----:B--2---:R-:W-:-:S03]  /*4230*/  FMUL.FTZ R89, R97, R90 ;  /* 0x0000005a61597220 */ /* 0x004fc60000410000 */
[----:B------:R-:W-:Y:S02]  /*4240*/  FFMA.FTZ R96, R97, R91, R88 ;  /* 0x0000005b61607223 */ /* 0x000fe40000010058 */
[----:B------:R-:W0:Y:S01]  /*4250*/  SHFL.IDX PT, R97, R89, RZ, 0x1f ;  /* 0x00001fff59617589 */ /* 0x000e2200000e0000 */
[----:B------:R-:W1:Y:S03]  /*4260*/  LDC R88, c[0x0][0x448] ;  /* 0x00011200ff587b82 */ /* 0x000e660000000800 */
[----:B------:R-:W1:Y:S01]  /*4270*/  SHFL.IDX PT, R91, R96, RZ, 0x1f ;  /* 0x00001fff605b7589 */ /* 0x000e6200000e0000 */
[----:B0-----:R-:W-:Y:S01]  /*4280*/  FMUL.FTZ R90, R97, R97 ;  /* 0x00000061615a7220 */ /* 0x001fe20000410000 */
[----:B-1----:R-:W-:-:S04]  /*4290*/  FFMA.FTZ R88, R91, UR19, R88 ;  /* 0x000000135b587c23 */ /* 0x002fc80008010058 */
[----:B------:R-:W-:-:S05]  /*42a0*/  FSEL R91, R90, RZ, P1 ;  /* 0x000000ff5a5b7208 */ /* 0x000fca0000800000 */
[----:B------:R-:W-:Y:S02]  /*42b0*/  FADD.FTZ R132, R88, R91 ;  /* 0x0000005b58847221 */ /* 0x000fe40000010000 */
[----:B------:R-:W0:Y:S04]  /*42c0*/  @!P0 LDC.64 R90, c[0x0][0x3c0] ;  /* 0x0000f000ff5a8b82 */ /* 0x000e280000000a00 */
[----:B------:R-:W1:Y:S04]  /*42d0*/  MUFU.RSQ R132, R132 ;  /* 0x0000008400847308 */ /* 0x000e680000001400 */
[----:B------:R-:W2:Y:S01]  /*42e0*/  @!P0 LDC.64 R88, c[0x0][0x3c8] ;  /* 0x0000f200ff588b82 */ /* 0x000ea20000000a00 */
[----:B-1----:R-:W-:Y:S01]  /*42f0*/  R2UR UR22, R132 ;  /* 0x00000000841672ca */ /* 0x002fe200000e0000 */
[----:B0-----:R-:W-:-:S05]  /*4300*/  @!P0 IMAD.WIDE R90, R133, 0x4, R90 ;  /* 0x00000004855a8825 */ /* 0x001fca00078e025a */
[----:B------:R0:W-:Y:S01]  /*4310*/  @!P0 STG.E desc[UR12][R90.64], R97 ;  /* 0x000000615a008986 */ /* 0x0001e2000c10190c */
[----:B--2---:R-:W-:-:S06]  /*4320*/  @!P0 IMAD.WIDE R88, R133, 0x4, R88 ;  /* 0x0000000485588825 */ /* 0x004fcc00078e0258 */
[----:B------:R-:W-:-:S05]  /*4330*/  MOV R133, UR22 ;  /* 0x0000001600857c02 */ /* 0x000fca0008000f00 */
[----:B------:R0:W-:Y:S01]  /*4340*/  @!P0 STG.E desc[UR12][R88.64], R133 ;  /* 0x0000008558008986 */ /* 0x0001e2000c10190c */
[----:B------:R-:W-:Y:S05]  /*4350*/  BRA.U !UP1, `(.L_x_227) ;  /* 0x00000011091c7547 */ /* 0x000fea000b800000 */
[----:B0-----:R-:W-:Y:S01]  /*4360*/  FSEL R97, R97, RZ, !P1 ;  /* 0x000000ff61617208 */ /* 0x001fe20004800000 */
[----:B------:R-:W-:Y:S01]  /*4370*/  UIADD3 UR4, UPT, UPT, UR6, -0x1, URZ ;  /* 0xffffffff06047890 */ /* 0x000fe2000fffe0ff */
[----:B------:R-:W-:Y:S02]  /*4380*/  PRMT R89, R30, 0x7632, R89 ;  /* 0x000076321e597816 */ /* 0x000fe40000000059 */
[----:B------:R-:W-:Y:S01]  /*4390*/  R2UR UR14, R97 ;  /* 0x00000000610e72ca */ /* 0x000fe200000e0000 */
[----:B------:R-:W-:Y:S01]  /*43a0*/  UIMAD UR4, UR4, UR15, URZ ;  /* 0x0000000f040472a4 */ /* 0x000fe2000f8e02ff */
[----:B------:R-:W-:Y:S02]  /*43b0*/  PRMT R91, R50, 0x7632, R91 ;  /* 0x00007632325b7816 */ /* 0x000fe4000000005b */
[----:B------:R-:W-:Y:S01]  /*43c0*/  SHF.L.U32 R89, R89, 0x10, RZ ;  /* 0x0000001059597819 */ /* 0x000fe200000006ff */
[----:B------:R-:W-:Y:S01]  /*43d0*/  USHF.R.S32.HI UR5, URZ, 0x1f, UR4 ;  /* 0x0000001fff057899 */ /* 0x000fe20008011404 */
[----:B------:R-:W-:Y:S01]  /*43e0*/  PRMT R88, R31, 0x7632, R88 ;  /* 0x000076321f587816 */ /* 0x000fe20000000058 */
[----:B------:R-:W-:Y:S01]  /*43f0*/  IMAD.U32 R91, R91, 0x10000, RZ ;  /* 0x000100005b5b7824 */ /* 0x000fe200078e00ff */
[----:B------:R-:W-:Y:S01]  /*4400*/  PRMT R90, R51, 0x7632, R90 ;  /* 0x00007632335a7816 */ /* 0x000fe2000000005a */
[----:B------:R-:W-:Y:S01]  /*4410*/  ULEA.HI UR5, UR5, UR4, URZ, 0x3 ;  /* 0x0000000405057291 */ /* 0x000fe2000f8f18ff */
[----:B------:R-:W-:-:S02]  /*4420*/  SHF.L.U32 R88, R88, 0x10, RZ ;  /* 0x0000001058587819 */ /* 0x000fc400000006ff */
[----:B------:R-:W-:Y:S01]  /*4430*/  SHF.L.U32 R90, R90, 0x10, RZ ;  /* 0x000000105a5a7819 */ /* 0x000fe200000006ff */
[----:B------:R-:W-:Y:S01]  /*4440*/  FADD.FTZ R142, R142, -UR14 ;  /* 0x8000000e8e8e7e21 */ /* 0x000fe20008010000 */
[----:B------:R-:W-:Y:S01]  /*4450*/  FADD.FTZ R145, R145, -UR14 ;  /* 0x8000000e91917e21 */ /* 0x000fe20008010000 */
[----:B------:R-:W-:Y:S01]  /*4460*/  FADD.FTZ R144, R144, -UR14 ;  /* 0x8000000e90907e21 */ /* 0x000fe20008010000 */
[----:B------:R-:W-:Y:S01]  /*4470*/  FADD.FTZ R135, R135, -UR14 ;  /* 0x8000000e87877e21 */ /* 0x000fe20008010000 */
[----:B------:R-:W-:Y:S01]  /*4480*/  FMUL.FTZ R96, R142, UR22 ;  /* 0x000000168e607c20 */ /* 0x000fe20008410000 */
[----:B------:R-:W-:Y:S01]  /*4490*/  FMUL.FTZ R142, R145, UR22 ;  /* 0x00000016918e7c20 */ /* 0x000fe20008410000 */
[----:B------:R-:W-:Y:S01]  /*44a0*/  FMUL.FTZ R144, R144, UR22 ;  /* 0x0000001690907c20 */ /* 0x000fe20008410000 */
[----:B------:R-:W-:Y:S01]  /*44b0*/  FMUL.FTZ R97, R135, UR22 ;  /* 0x0000001687617c20 */ /* 0x000fe20008410000 */
[----:B------:R-:W-:Y:S01]  /*44c0*/  FFMA.FTZ R96, R96, R89, R91 ;  /* 0x0000005960607223 */ /* 0x000fe2000001005b */
[----:B------:R-:W-:Y:S01]  /*44d0*/  PRMT R89, R32, 0x7632, R89 ;  /* 0x0000763220597816 */ /* 0x000fe20000000059 */
[----:B------:R-:W-:Y:S01]  /*44e0*/  FADD.FTZ R134, R134, -UR14 ;  /* 0x8000000e86867e21 */ /* 0x000fe20008010000 */
[----:B------:R-:W-:Y:S01]  /*44f0*/  PRMT R91, R52, 0x7632, R91 ;  /* 0x00007632345b7816 */ /* 0x000fe2000000005b */
[----:B------:R-:W-:Y:S01]  /*4500*/  FFMA.FTZ R97, R97, R88, R90 ;  /* 0x0000005861617223 */ /* 0x000fe2000001005a */
[----:B------:R-:W-:Y:S01]  /*4510*/  SHF.L.U32 R89, R89, 0x10, RZ ;  /* 0x0000001059597819 */ /* 0x000fe200000006ff */
[----:B------:R-:W-:Y:S01]  /*4520*/  FADD.FTZ R143, R143, -UR14 ;  /* 0x8000000e8f8f7e21 */ /* 0x000fe20008010000 */
[----:B------:R-:W-:Y:S01]  /*4530*/  PRMT R145, R35, 0x7632, R145 ;  /* 0x0000763223917816 */ /* 0x000fe20000000091 */
[----:B------:R-:W-:Y:S01]  /*4540*/  IMAD.U32 R91, R91, 0x10000, RZ ;  /* 0x000100005b5b7824 */ /* 0x000fe200078e00ff */
[----:B------:R-:W-:Y:S01]  /*4550*/  PRMT R88, R33, 0x7632, R88 ;  /* 0x0000763221587816 */ /* 0x000fe20000000058 */
[----:B------:R-:W-:Y:S01]  /*4560*/  FMUL.FTZ R134, R134, UR22 ;  /* 0x0000001686867c20 */ /* 0x000fe20008410000 */
[----:B------:R-:W-:Y:S01]  /*4570*/  PRMT R90, R53, 0x7632, R90 ;  /* 0x00007632355a7816 */ /* 0x000fe2000000005a */
[----:B------:R-:W-:Y:S01]  /*4580*/  FFMA.FTZ R142, R142, R89, R91 ;  /* 0x000000598e8e7223 */ /* 0x000fe2000001005b */
[----:B------:R-:W-:Y:S01]  /*4590*/  PRMT R89, R34, 0x7632, R89 ;  /* 0x0000763222597816 */ /* 0x000fe20000000059 */
[----:B------:R-:W-:Y:S01]  /*45a0*/  FMUL.FTZ R143, R143, UR22 ;  /* 0x000000168f8f7c20 */ /* 0x000fe20008410000 */
[----:B------:R-:W-:Y:S01]  /*45b0*/  PRMT R91, R54, 0x7632, R91 ;  /* 0x00007632365b7816 */ /* 0x000fe2000000005b */
[----:B------:R-:W-:Y:S01]  /*45c0*/  FADD.FTZ R157, R157, -UR14 ;  /* 0x8000000e9d9d7e21 */ /* 0x000fe20008010000 */
[----:B------:R-:W-:Y:S01]  /*45d0*/  SHF.L.U32 R89, R89, 0x10, RZ ;  /* 0x0000001059597819 */ /* 0x000fe200000006ff */
[----:B------:R-:W-:Y:S01]  /*45e0*/  FADD.FTZ R156, R156, -UR14 ;  /* 0x8000000e9c9c7e21 */ /* 0x000fe20008010000 */
[----:B------:R-:W-:Y:S01]  /*45f0*/  SHF.L.U32 R145, R145, 0x10, RZ ;  /* 0x0000001091917819 */ /* 0x000fe200000006ff */
[----:B------:R-:W-:Y:S01]  /*4600*/  IMAD.U32 R91, R91, 0x10000, RZ ;  /* 0x000100005b5b7824 */ /* 0x000fe200078e00ff */
[----:B------:R-:W-:Y:S01]  /*4610*/  SHF.L.U32 R88, R88, 0x10, RZ ;  /* 0x0000001058587819 */ /* 0x000fe200000006ff */
[----:B------:R-:W-:Y:S01]  /*4620*/  FMUL.FTZ R132, R157, UR22 ;  /* 0x000000169d847c20 */ /* 0x000fe20008410000 */
[----:B------:R-:W-:Y:S01]  /*4630*/  SHF.L.U32 R90, R90, 0x10, RZ ;  /* 0x000000105a5a7819 */ /* 0x000fe200000006ff */
[----:B------:R-:W-:Y:S01]  /*4640*/  FFMA.FTZ R144, R144, R89, R91 ;  /* 0x0000005990907223 */ /* 0x000fe2000001005b */
[----:B------:R-:W-:Y:S01]  /*4650*/  PRMT R89, R55, 0x7632, R89 ;  /* 0x0000763237597816 */ /* 0x000fe20000000059 */
[----:B------:R-:W-:Y:S01]  /*4660*/  FMUL.FTZ R133, R156, UR22 ;  /* 0x000000169c857c20 */ /* 0x000fe20008410000 */
[----:B------:R-:W-:Y:S01]  /*4670*/  PRMT R91, R56, 0x7632, R91 ;  /* 0x00007632385b7816 */ /* 0x000fe2000000005b */
[----:B------:R-:W-:Y:S01]  /*4680*/  FFMA.FTZ R143, R143, R88, R90 ;  /* 0x000000588f8f7223 */ /* 0x000fe2000001005a */
[----:B------:R-:W-:Y:S01]  /*4690*/  SHF.L.U32 R89, R89, 0x10, RZ ;  /* 0x0000001059597819 */ /* 0x000fe200000006ff */
[----:B------:R-:W-:Y:S01]  /*46a0*/  FADD.FTZ R155, R155, -UR14 ;  /* 0x8000000e9b9b7e21 */ /* 0x000fe20008010000 */
[----:B------:R-:W-:Y:S01]  /*46b0*/  PRMT R88, R37, 0x7632, R88 ;  /* 0x0000763225587816 */ /* 0x000fe20000000058 */
[----:B------:R-:W-:Y:S01]  /*46c0*/  IMAD.U32 R91, R91, 0x10000, RZ ;  /* 0x000100005b5b7824 */ /* 0x000fe200078e00ff */
[----:B------:R-:W-:Y:S01]  /*46d0*/  PRMT R90, R57, 0x7632, R90 ;  /* 0x00007632395a7816 */ /* 0x000fe2000000005a */
[--C-:B------:R-:W-:Y:S01]  /*46e0*/  FFMA.FTZ R145, R134, R145, R89.reuse ;  /* 0x0000009186917223 */ /* 0x100fe20000010059 */
[----:B------:R-:W-:Y:S01]  /*46f0*/  PRMT R89, R36, 0x7632, R89 ;  /* 0x0000763224597816 */ /* 0x000fe20000000059 */
[----:B------:R-:W-:Y:S01]  /*4700*/  FADD.FTZ R154, R154, -UR14 ;  /* 0x8000000e9a9a7e21 */ /* 0x000fe20008010000 */
[----:B------:R-:W-:Y:S01]  /*4710*/  SHF.L.U32 R88, R88, 0x10, RZ ;  /* 0x0000001058587819 */ /* 0x000fe200000006ff */
[----:B------:R-:W-:Y:S01]  /*4720*/  FMUL.FTZ R134, R155, UR22 ;  /* 0x000000169b867c20 */ /* 0x000fe20008410000 */
[----:B------:R-:W-:Y:S01]  /*4730*/  SHF.L.U32 R89, R89, 0x10, RZ ;  /* 0x0000001059597819 */ /* 0x000fe200000006ff */
[----:B------:R-:W-:Y:S01]  /*4740*/  FMUL.FTZ R135, R154, UR22 ;  /* 0x000000169a877c20 */ /* 0x000fe20008410000 */
[----:B------:R-:W-:Y:S01]  /*4750*/  SHF.L.U32 R90, R90, 0x10, RZ ;  /* 0x000000105a5a7819 */ /* 0x000fe200000006ff */
[----:B------:R-:W-:Y:S01]  /*4760*/  FADD.FTZ R101, R101, -UR14 ;  /* 0x8000000e65657e21 */ /* 0x000fe20008010000 */
[----:B------:R-:W-:Y:S01]  /*4770*/  FADD.FTZ R100, R100, -UR14 ;  /* 0x8000000e64647e21 */ /* 0x000fe20008010000 */
[----:B------:R-:W-:Y:S01]  /*4780*/  FFMA.FTZ R132, R132, R89, R91 ;  /* 0x0000005984847223 */ /* 0x000fe2000001005b */
[----:B------:R-:W-:Y:S01]  /*4790*/  PRMT R89, R38, 0x7632, R89 ;  /* 0x0000763226597816 */ /* 0x000fe20000000059 */
[----:B------:R-:W-:Y:S01]  /*47a0*/  FFMA.FTZ R133, R133, R88, R90 ;  /* 0x0000005885857223 */ /* 0x000fe2000001005a */
[----:B------:R-:W-:Y:S01]  /*47b0*/  PRMT R91, R58, 0x7632, R91 ;  /* 0x000076323a5b7816 */ /* 0x000fe2000000005b */
[----:B------:R-:W-:Y:S01]  /*47c0*/  FMUL.FTZ R100, R100, UR22 ;  /* 0x0000001664647c20 */ /* 0x000fe20008410000 */
[----:B------:R-:W-:Y:S01]  /*47d0*/  PRMT R88, R39, 0x7632, R88 ;  /* 0x0000763227587816 */ /* 0x000fe20000000058 */
[----:B------:R-:W-:Y:S01]  /*47e0*/  FADD.FTZ R98, R98, -UR14 ;  /* 0x8000000e62627e21 */ /* 0x000fe20008010000 */
[----:B------:R-:W-:Y:S01]  /*47f0*/  PRMT R90, R59, 0x7632, R90 ;  /* 0x000076323b5a7816 */ /* 0x000fe2000000005a */
[----:B------:R-:W-:Y:S01]  /*4800*/  IMAD.U32 R91, R91, 0x10000, RZ ;  /* 0x000100005b5b7824 */ /* 0x000fe200078e00ff */
[----:B------:R-:W-:Y:S01]  /*4810*/  SHF.L.U32 R89, R89, 0x10, RZ ;  /* 0x0000001059597819 */ /* 0x000fe200000006ff */
[----:B------:R-:W-:Y:S01]  /*4820*/  FMUL.FTZ R98, R98, UR22 ;  /* 0x0000001662627c20 */ /* 0x000fe20008410000 */
[----:B------:R-:W-:Y:S01]  /*4830*/  SHF.L.U32 R88, R88, 0x10, RZ ;  /* 0x0000001058587819 */ /* 0x000fe200000006ff */
[----:B------:R-:W-:Y:S01]  /*4840*/  FADD.FTZ R93, R93, -UR14 ;  /* 0x8000000e5d5d7e21 */ /* 0x000fe20008010000 */
[----:B------:R-:W-:Y:S01]  /*4850*/  SHF.L.U32 R90, R90, 0x10, RZ ;  /* 0x000000105a5a7819 */ /* 0x000fe200000006ff */
[----:B------:R-:W-:Y:S01]  /*4860*/  FFMA.FTZ R134, R134, R89, R91 ;  /* 0x0000005986867223 */ /* 0x000fe2000001005b */
[----:B------:R-:W-:Y:S01]  /*4870*/  SHF.L.U32 R89, R20, 0x10, RZ ;  /* 0x0000001014597819 */ /* 0x000fe200000006ff */
[----:B------:R-:W-:-:S02]  /*4880*/  IMAD.U32 R91, R40, 0x10000, RZ ;  /* 0x00010000285b7824 */ /* 0x000fc400078e00ff */
[----:B------:R-:W-:Y:S01]  /*4890*/  FADD.FTZ R94, R94, -UR14 ;  /* 0x8000000e5e5e7e21 */ /* 0x000fe20008010000 */
[----:B------:R-:W-:Y:S01]  /*48a0*/  FFMA.FTZ R135, R135, R88, R90 ;  /* 0x0000005887877223 */ /* 0x000fe2000001005a */
[----:B------:R-:W-:Y:S01]  /*48b0*/  FMUL.FTZ R88, R101, UR22 ;  /* 0x0000001665587c20 */ /* 0x000fe20008410000 */
[----:B------:R-:W-:Y:S01]  /*48c0*/  FADD.FTZ R90, R99, -UR14 ;  /* 0x8000000e635a7e21 */ /* 0x000fe20008010000 */
[----:B------:R-:W-:Y:S01]  /*48d0*/  SHF.L.U32 R101, R112, 0x10, RZ ;  /* 0x0000001070657819 */ /* 0x000fe200000006ff */
[----:B------:R-:W-:Y:S01]  /*48e0*/  FMUL.FTZ R93, R93, UR22 ;  /* 0x000000165d5d7c20 */ /* 0x000fe20008410000 */
[----:B------:R-:W-:Y:S01]  /*48f0*/  FFMA.FTZ R88, R88, R89, R91 ;  /* 0x0000005958587223 */ /* 0x000fe2000001005b */
[----:B------:R-:W-:Y:S01]  /*4900*/  SHF.L.U32 R89, R109, 0x10, RZ ;  /* 0x000000106d597819 */ /* 0x000fe200000006ff */
[----:B------:R-:W-:Y:S01]  /*4910*/  FADD.FTZ R92, R92, -UR14 ;  /* 0x8000000e5c5c7e21 */ /* 0x000fe20008010000 */
[----:B------:R-:W-:Y:S01]  /*4920*/  SHF.L.U32 R91, R110, 0x10, RZ ;  /* 0x000000106e5b7819 */ /* 0x000fe200000006ff */
[----:B------:R-:W-:Y:S01]  /*4930*/  FADD.FTZ R131, R131, -UR14 ;  /* 0x8000000e83837e21 */ /* 0x000fe20008010000 */
[----:B------:R-:W-:Y:S01]  /*4940*/  SHF.L.U32 R155, R116, 0x10, RZ ;  /* 0x00000010749b7819 */ /* 0x000fe200000006ff */
[----:B------:R-:W-:Y:S01]  /*4950*/  FMUL.FTZ R92, R92, UR22 ;  /* 0x000000165c5c7c20 */ /* 0x000fe20008410000 */
[----:B------:R-:W-:Y:S01]  /*4960*/  FADD.FTZ R130, R130, -UR14 ;  /* 0x8000000e82827e21 */ /* 0x000fe20008010000 */
[----:B------:R-:W-:Y:S01]  /*4970*/  FFMA.FTZ R99, R100, R89, R91 ;  /* 0x0000005964637223 */ /* 0x000fe2000001005b */
[----:B------:R-:W-:Y:S01]  /*4980*/  FMUL.FTZ R89, R90, UR22 ;  /* 0x000000165a597c20 */ /* 0x000fe20008410000 */
[----:B------:R-:W-:Y:S01]  /*4990*/  SHF.L.U32 R90, R21, 0x10, RZ ;  /* 0x00000010155a7819 */ /* 0x000fe200000006ff */
[----:B------:R-:W-:Y:S01]  /*49a0*/  IMAD.U32 R100, R41, 0x10000, RZ ;  /* 0x0001000029647824 */ /* 0x000fe200078e00ff */
[----:B------:R-:W-:Y:S01]  /*49b0*/  SHF.L.U32 R91, R111, 0x10, RZ ;  /* 0x000000106f5b7819 */ /* 0x000fe200000006ff */
[----:B------:R-:W-:Y:S01]  /*49c0*/  FADD.FTZ R107, R107, -UR14 ;  /* 0x8000000e6b6b7e21 */ /* 0x000fe20008010000 */
[----:B------:R-:W-:Y:S01]  /*49d0*/  FADD.FTZ R106, R106, -UR14 ;  /* 0x8000000e6a6a7e21 */ /* 0x000fe20008010000 */
[----:B------:R-:W-:Y:S01]  /*49e0*/  FFMA.FTZ R89, R89, R90, R100 ;  /* 0x0000005a59597223 */ /* 0x000fe20000010064 */
[----:B------:R-:W-:Y:S01]  /*49f0*/  FADD.FTZ R90, R95, -UR14 ;  /* 0x8000000e5f5a7e21 */ /* 0x000fe20008010000 */
[----:B------:R-:W-:Y:S01]  /*4a00*/  FFMA.FTZ R95, R98, R91, R101 ;  /* 0x0000005b625f7223 */ /* 0x000fe20000010065 */
[----:B------:R-:W-:Y:S01]  /*4a10*/  SHF.L.U32 R91, R22, 0x10, RZ ;  /* 0x00000010165b7819 */ /* 0x000fe200000006ff */
[----:B------:R-:W-:-:S02]  /*4a20*/  IMAD.U32 R101, R42, 0x10000, RZ ;  /* 0x000100002a657824 */ /* 0x000fc400078e00ff */
[----:B------:R-:W-:Y:S01]  /*4a30*/  FMUL.FTZ R90, R90, UR22 ;  /* 0x000000165a5a7c20 */ /* 0x000fe20008410000 */
[----:B------:R-:W-:Y:S01]  /*4a40*/  SHF.L.U32 R98, R113, 0x10, RZ ;  /* 0x0000001071627819 */ /* 0x000fe200000006ff */
[----:B------:R-:W-:Y:S01]  /*4a50*/  FADD.FTZ R105, R105, -UR14 ;  /* 0x8000000e69697e21 */ /* 0x000fe20008010000 */
[----:B------:R-:W-:Y:S01]  /*4a60*/  SHF.L.U32 R100, R114, 0x10, RZ ;  /* 0x0000001072647819 */ /* 0x000fe200000006ff */
[----:B------:R-:W-:Y:S01]  /*4a70*/  FFMA.FTZ R90, R90, R91, R101 ;  /* 0x0000005b5a5a7223 */ /* 0x000fe20000010065 */
[----:B------:R-:W-:Y:S01]  /*4a80*/  FMUL.FTZ R91, R94, UR22 ;  /* 0x000000165e5b7c20 */ /* 0x000fe20008410000 */
[----:B------:R-:W-:Y:S01]  /*4a90*/  SHF.L.U32 R94, R23, 0x10, RZ ;  /* 0x00000010175e7819 */ /* 0x000fe200000006ff */
[----:B------:R-:W-:Y:S01]  /*4aa0*/  FMUL.FTZ R105, R105, UR22 ;  /* 0x0000001669697c20 */ /* 0x000fe20008410000 */
[----:B------:R-:W-:Y:S01]  /*4ab0*/  FFMA.FTZ R93, R93, R98, R100 ;  /* 0x000000625d5d7223 */ /* 0x000fe20000010064 */
[----:B------:R-:W-:Y:S01]  /*4ac0*/  IMAD.U32 R98, R43, 0x10000, RZ ;  /* 0x000100002b627824 */ /* 0x000fe200078e00ff */
[----:B------:R-:W-:Y:S01]  /*4ad0*/  SHF.L.U32 R101, R115, 0x10, RZ ;  /* 0x0000001073657819 */ /* 0x000fe200000006ff */
[----:B------:R-:W-:Y:S01]  /*4ae0*/  FMUL.FTZ R100, R107, UR22 ;  /* 0x000000166b647c20 */ /* 0x000fe20008410000 */
[----:B------:R-:W-:-:S02]  /*4af0*/  IMAD.U32 R107, R45, 0x10000, RZ ;  /* 0x000100002d6b7824 */ /* 0x000fc400078e00ff */
[----:B------:R-:W-:Y:S01]  /*4b00*/  FFMA.FTZ R91, R91, R94, R98 ;  /* 0x0000005e5b5b7223 */ /* 0x000fe20000010062 */
[----:B------:R-:W-:Y:S01]  /*4b10*/  FMUL.FTZ R98, R130, UR22 ;  /* 0x0000001682627c20 */ /* 0x000fe20008410000 */
        /* <DEDUP_REMOVED lines=8> */
[----:B------:R-:W-:Y:S01]  /*4ba0*/  SHF.L.U32 R101, R117, 0x10, RZ ;  /* 0x0000001075657819 */ /* 0x000fe200000006ff */
[----:B------:R-:W-:Y:S01]  /*4bb0*/  FMUL.FTZ R103, R103, UR22 ;  /* 0x0000001667677c20 */ /* 0x000fe20008410000 */
[----:B------:R-:W-:Y:S01]  /*4bc0*/  SHF.L.U32 R131, R118, 0x10, RZ ;  /* 0x0000001076837819 */ /* 0x000fe200000006ff */
[----:B------:R-:W-:Y:S01]  /*4bd0*/  FMUL.FTZ R104, R104, UR22 ;  /* 0x0000001668687c20 */ /* 0x000fe20008410000 */
[----:B------:R-:W-:Y:S01]  /*4be0*/  FADD.FTZ R102, R102, -UR14 ;  /* 0x8000000e66667e21 */ /* 0x000fe20008010000 */
[----:B------:R-:W-:Y:S01]  /*4bf0*/  SHF.L.U32 R155, R123, 0x10, RZ ;  /* 0x000000107b9b7819 */ /* 0x000fe200000006ff */
[----:B------:R-:W-:Y:S01]  /*4c00*/  FADD.FTZ R138, R138, -UR14 ;  /* 0x8000000e8a8a7e21 */ /* 0x000fe20008010000 */
[----:B------:R-:W-:Y:S01]  /*4c10*/  FFMA.FTZ R98, R98, R101, R131 ;  /* 0x0000006562627223 */ /* 0x000fe20000010083 */
[----:B------:R-:W-:Y:S01]  /*4c20*/  SHF.L.U32 R101, R25, 0x10, RZ ;  /* 0x0000001019657819 */ /* 0x000fe200000006ff */
[----:B------:R-:W-:Y:S01]  /*4c30*/  FMUL.FTZ R102, R102, UR22 ;  /* 0x0000001666667c20 */ /* 0x000fe20008410000 */
[----:B------:R-:W-:Y:S01]  /*4c40*/  FADD.FTZ R139, R139, -UR14 ;  /* 0x8000000e8b8b7e21 */ /* 0x000fe20008010000 */
[----:B------:R-:W-:Y:S01]  /*4c50*/  FADD.FTZ R136, R136, -UR14 ;  /* 0x8000000e88887e21 */ /* 0x000fe20008010000 */
[----:B------:R-:W-:Y:S01]  /*4c60*/  FADD.FTZ R140, R140, -UR14 ;  /* 0x8000000e8c8c7e21 */ /* 0x000fe20008010000 */
[----:B------:R-:W-:Y:S01]  /*4c70*/  FFMA.FTZ R100, R100, R101, R107 ;  /* 0x0000006564647223 */ /* 0x000fe2000001006b */
[----:B------:R-:W-:Y:S01]  /*4c80*/  FMUL.FTZ R101, R106, UR22 ;  /* 0x000000166a657c20 */ /* 0x000fe20008410000 */
[----:B------:R-:W-:Y:S01]  /*4c90*/  SHF.L.U32 R106, R119, 0x10, RZ ;  /* 0x00000010776a7819 */ /* 0x000fe200000006ff */
[----:B------:R-:W-:-:S02]  /*4ca0*/  IMAD.U32 R107, R47, 0x10000, RZ ;  /* 0x000100002f6b7824 */ /* 0x000fc400078e00ff */
[----:B------:R-:W-:Y:S01]  /*4cb0*/  FADD.FTZ R137, R137, -UR14 ;  /* 0x8000000e89897e21 */ /* 0x000fe20008010000 */
[----:B------:R-:W-:Y:S01]  /*4cc0*/  SHF.L.U32 R131, R127, 0x10, RZ ;  /* 0x000000107f837819 */ /* 0x000fe200000006ff */
[----:B------:R-:W-:Y:S01]  /*4cd0*/  FADD.FTZ R141, R141, -UR14 ;  /* 0x8000000e8d8d7e21 */ /* 0x000fe20008010000 */
[----:B------:R-:W-:Y:S01]  /*4ce0*/  FFMA.FTZ R101, R101, R106, R130 ;  /* 0x0000006a65657223 */ /* 0x000fe20000010082 */
[----:B------:R-:W-:Y:S01]  /*4cf0*/  SHF.L.U32 R106, R26, 0x10, RZ ;  /* 0x000000101a6a7819 */ /* 0x000fe200000006ff */
[----:B------:R-:W-:Y:S02]  /*4d00*/  IMAD.U32 R130, R46, 0x10000, RZ ;  /* 0x000100002e827824 */ /* 0x000fe400078e00ff */
[----:B------:R-:W-:Y:S01]  /*4d10*/  FMUL.FTZ R137, R137, UR22 ;  /* 0x0000001689897c20 */ /* 0x000fe20008410000 */
[----:B------:R-:W-:Y:S01]  /*4d20*/  FMUL.FTZ R141, R141, UR22 ;  /* 0x000000168d8d7c20 */ /* 0x000fe20008410000 */
[----:B------:R-:W-:Y:S01]  /*4d30*/  FADD.FTZ R147, R147, -UR14 ;  /* 0x8000000e93937e21 */ /* 0x000fe20008010000 */
[----:B------:R-:W-:Y:S01]  /*4d40*/  FFMA.FTZ R105, R105, R106, R130 ;  /* 0x0000006a69697223 */ /* 0x000fe20000010082 */
[----:B------:R-:W-:Y:S01]  /*4d50*/  SHF.L.U32 R106, R121, 0x10, RZ ;  /* 0x00000010796a7819 */ /* 0x000fe200000006ff */
[----:B------:R-:W-:Y:S01]  /*4d60*/  FADD.FTZ R146, R146, -UR14 ;  /* 0x8000000e92927e21 */ /* 0x000fe20008010000 */
[----:B------:R-:W-:Y:S01]  /*4d70*/  SHF.L.U32 R130, R122, 0x10, RZ ;  /* 0x000000107a827819 */ /* 0x000fe200000006ff */
[----:B------:R-:W-:Y:S01]  /*4d80*/  FADD.FTZ R148, R148, -UR14 ;  /* 0x8000000e94947e21 */ /* 0x000fe20008010000 */
[----:B------:R-:W-:Y:S01]  /*4d90*/  FADD.FTZ R153, R153, -UR14 ;  /* 0x8000000e99997e21 */ /* 0x000fe20008010000 */
[----:B------:R-:W-:Y:S01]  /*4da0*/  FADD.FTZ R150, R150, -UR14 ;  /* 0x8000000e96967e21 */ /* 0x000fe20008010000 */
[----:B------:R-:W-:Y:S01]  /*4db0*/  FADD.FTZ R151, R151, -UR14 ;  /* 0x8000000e97977e21 */ /* 0x000fe20008010000 */
[----:B------:R-:W-:Y:S01]  /*4dc0*/  FFMA.FTZ R106, R103, R106, R130 ;  /* 0x0000006a676a7223 */ /* 0x000fe20000010082 */
[----:B------:R-:W-:Y:S01]  /*4dd0*/  SHF.L.U32 R103, R27, 0x10, RZ ;  /* 0x000000101b677819 */ /* 0x000fe200000006ff */
[----:B------:R-:W-:Y:S01]  /*4de0*/  FADD.FTZ R152, R152, -UR14 ;  /* 0x8000000e98987e21 */ /* 0x000fe20008010000 */
[----:B------:R-:W-:-:S02]  /*4df0*/  SHF.L.U32 R130, R126, 0x10, RZ ;  /* 0x000000107e827819 */ /* 0x000fc400000006ff */
[----:B------:R-:W-:Y:S01]  /*4e00*/  F2FP.BF16.F32.PACK_AB R91, R94, R91 ;  /* 0x0000005b5e5b723e */ /* 0x000fe200000010ff */
[----:B------:R-:W-:Y:S01]  /*4e10*/  FFMA.FTZ R154, R104, R103, R107 ;  /* 0x00000067689a7223 */ /* 0x000fe2000001006b */
[----:B------:R-:W-:Y:S01]  /*4e20*/  SHF.L.U32 R103, R124, 0x10, RZ ;  /* 0x000000107c677819 */ /* 0x000fe200000006ff */
[----:B------:R-:W-:Y:S01]  /*4e30*/  IMAD.U32 R107, R48, 0x10000, RZ ;  /* 0x00010000306b7824 */ /* 0x000fe200078e00ff */
[----:B------:R-:W-:Y:S02]  /*4e40*/  SHF.L.U32 R104, R125, 0x10, RZ ;  /* 0x000000107d687819 */ /* 0x000fe400000006ff */
[----:B------:R-:W-:Y:S01]  /*4e50*/  F2FP.BF16.F32.PACK_AB R90, R93, R90 ;  /* 0x0000005a5d5a723e */ /* 0x000fe200000010ff */
[----:B------:R-:W-:Y:S01]  /*4e60*/  FFMA.FTZ R155, R102, R155, R103 ;  /* 0x0000009b669b7223 */ /* 0x000fe20000010067 */
[----:B------:R-:W-:Y:S01]  /*4e70*/  SHF.L.U32 R103, R28, 0x10, RZ ;  /* 0x000000101c677819 */ /* 0x000fe200000006ff */
[----:B------:R-:W-:Y:S01]  /*4e80*/  FMUL.FTZ R102, R138, UR22 ;  /* 0x000000168a667c20 */ /* 0x000fe20008410000 */
[----:B------:R-:W-:-:S02]  /*4e90*/  SHF.L.U32 R138, R53, 0x10, RZ ;  /* 0x00000010358a7819 */ /* 0x000fc400000006ff */
[----:B------:R-:W-:Y:S01]  /*4ea0*/  F2FP.BF16.F32.PACK_AB R89, R95, R89 ;  /* 0x000000595f59723e */ /* 0x000fe200000010ff */
[----:B------:R-:W-:Y:S01]  /*4eb0*/  FFMA.FTZ R102, R102, R103, R107 ;  /* 0x0000006766667223 */ /* 0x000fe2000001006b */
[----:B------:R-:W-:Y:S01]  /*4ec0*/  FMUL.FTZ R103, R139, UR22 ;  /* 0x000000168b677c20 */ /* 0x000fe20008410000 */
[----:B------:R-:W-:Y:S01]  /*4ed0*/  FMUL.FTZ R107, R136, UR22 ;  /* 0x00000016886b7c20 */ /* 0x000fe20008410000 */
[----:B------:R-:W-:Y:S01]  /*4ee0*/  SHF.L.U32 R139, R128, 0x10, RZ ;  /* 0x00000010808b7819 */ /* 0x000fe200000006ff */
[----:B------:R-:W-:Y:S01]  /*4ef0*/  FMUL.FTZ R136, R140, UR22 ;  /* 0x000000168c887c20 */ /* 0x000fe20008410000 */
[----:B------:R-:W-:Y:S01]  /*4f00*/  FFMA.FTZ R103, R103, R104, R130 ;  /* 0x0000006867677223 */ /* 0x000fe20000010082 */
[----:B------:R-:W-:Y:S01]  /*4f10*/  SHF.L.U32 R104, R29, 0x10, RZ ;  /* 0x000000101d687819 */ /* 0x000fe200000006ff */
[----:B------:R-:W-:Y:S02]  /*4f20*/  IMAD.U32 R130, R49, 0x10000, RZ ;  /* 0x0001000031827824 */ /* 0x000fe400078e00ff */
[----:B------:R-:W-:Y:S01]  /*4f30*/  FFMA.FTZ R136, R136, R131, R139 ;  /* 0x0000008388887223 */ /* 0x000fe2000001008b */
[----:B------:R-:W-:Y:S01]  /*4f40*/  FADD.FTZ R131, R149, -UR14 ;  /* 0x8000000e95837e21 */ /* 0x000fe20008010000 */
[----:B------:R-:W-:Y:S01]  /*4f50*/  FMUL.FTZ R140, R147, UR22 ;  /* 0x00000016938c7c20 */ /* 0x000fe20008410000 */
[----:B------:R-:W-:Y:S01]  /*4f60*/  FFMA.FTZ R107, R107, R104, R130 ;  /* 0x000000686b6b7223 */ /* 0x000fe20000010082 */
[----:B------:R-:W-:Y:S01]  /*4f70*/  SHF.L.U32 R104, R30, 0x10, RZ ;  /* 0x000000101e687819 */ /* 0x000fe200000006ff */
[----:B------:R-:W-:Y:S01]  /*4f80*/  IMAD.U32 R130, R50, 0x10000, RZ ;  /* 0x0001000032827824 */ /* 0x000fe200078e00ff */
[----:B------:R-:W-:Y:S01]  /*4f90*/  F2FP.BF16.F32.PACK_AB R88, R99, R88 ;  /* 0x000000586358723e */ /* 0x000fe200000010ff */
[----:B------:R-:W-:Y:S01]  /*4fa0*/  IMAD.U32 R147, R58, 0x10000, RZ ;  /* 0x000100003a937824 */ /* 0x000fe200078e00ff */
[----:B------:R-:W-:Y:S01]  /*4fb0*/  F2FP.BF16.F32.PACK_AB R92, R98, R92 ;  /* 0x0000005c625c723e */ /* 0x000fe200000010ff */
[----:B------:R-:W-:Y:S01]  /*4fc0*/  FFMA.FTZ R139, R137, R104, R130 ;  /* 0x00000068898b7223 */ /* 0x000fe20000010082 */
[----:B------:R-:W-:Y:S01]  /*4fd0*/  SHF.L.U32 R104, R31, 0x10, RZ ;  /* 0x000000101f687819 */ /* 0x000fe200000006ff */
[----:B------:R-:W-:Y:S01]  /*4fe0*/  IMAD.U32 R137, R52, 0x10000, RZ ;  /* 0x0001000034897824 */ /* 0x000fe200078e00ff */
[----:B------:R-:W-:-:S02]  /*4ff0*/  SHF.L.U32 R130, R51, 0x10, RZ ;  /* 0x0000001033827819 */ /* 0x000fc400000006ff */
[----:B------:R-:W-:Y:S02]  /*5000*/  F2FP.BF16.F32.PACK_AB R95, R155, R154 ;  /* 0x0000009a9b5f723e */ /* 0x000fe400000010ff */
[----:B------:R-:W-:Y:S01]  /*5010*/  F2FP.BF16.F32.PACK_AB R94, R106, R105 ;  /* 0x000000696a5e723e */ /* 0x000fe200000010ff */
[----:B------:R-:W-:Y:S01]  /*5020*/  FFMA.FTZ R149, R141, R104, R130 ;  /* 0x000000688d957223 */ /* 0x000fe20000010082 */
[----:B------:R-:W-:Y:S01]  /*5030*/  FMUL.FTZ R104, R131, UR22 ;  /* 0x0000001683687c20 */ /* 0x000fe20008410000 */
[----:B------:R-:W-:Y:S01]  /*5040*/  SHF.L.U32 R131, R32, 0x10, RZ ;  /* 0x0000001020837819 */ /* 0x000fe200000006ff */
[----:B------:R-:W-:Y:S01]  /*5050*/  IMAD.U32 R141, R54, 0x10000, RZ ;  /* 0x00010000368d7824 */ /* 0x000fe200078e00ff */
[----:B------:R-:W-:Y:S02]  /*5060*/  SHF.L.U32 R130, R33, 0x10, RZ ;  /* 0x0000001021827819 */ /* 0x000fe400000006ff */
[----:B------:R-:W-:Y:S01]  /*5070*/  F2FP.BF16.F32.PACK_AB R93, R101, R100 ;  /* 0x00000064655d723e */ /* 0x000fe200000010ff */
[----:B------:R-:W-:Y:S01]  /*5080*/  FFMA.FTZ R104, R104, R131, R137 ;  /* 0x0000008368687223 */ /* 0x000fe20000010089 */
[----:B------:R-:W-:Y:S01]  /*5090*/  SHF.L.U32 R131, R34, 0x10, RZ ;  /* 0x0000001022837819 */ /* 0x000fe200000006ff */
[----:B------:R-:W-:Y:S01]  /*50a0*/  FMUL.FTZ R137, R146, UR22 ;  /* 0x0000001692897c20 */ /* 0x000fe20008410000 */
[----:B------:R-:W-:Y:S01]  /*50b0*/  FMUL.FTZ R146, R148, UR22 ;  /* 0x0000001694927c20 */ /* 0x000fe20008410000 */
[----:B------:R-:W-:-:S02]  /*50c0*/  SHF.L.U32 R148, R57, 0x10, RZ ;  /* 0x0000001039947819 */ /* 0x000fc400000006ff */
[----:B------:R-:W-:Y:S01]  /*50d0*/  FFMA.FTZ R140, R140, R131, R141 ;  /* 0x000000838c8c7223 */ /* 0x000fe2000001008d */
[----:B------:R-:W-:Y:S01]  /*50e0*/  SHF.L.U32 R131, R35, 0x10, RZ ;  /* 0x0000001023837819 */ /* 0x000fe200000006ff */
[----:B------:R-:W-:Y:S01]  /*50f0*/  FFMA.FTZ R137, R137, R130, R138 ;  /* 0x0000008289897223 */ /* 0x000fe2000001008a */
[----:B------:R-:W-:Y:S01]  /*5100*/  SHF.L.U32 R141, R55, 0x10, RZ ;  /* 0x00000010378d7819 */ /* 0x000fe200000006ff */
[----:B------:R-:W-:Y:S01]  /*5110*/  FMUL.FTZ R130, R153, UR22 ;  /* 0x0000001699827c20 */ /* 0x000fe20008410000 */
[----:B------:R-:W-:Y:S02]  /*5120*/  SHF.L.U32 R138, R37, 0x10, RZ ;  /* 0x00000010258a7819 */ /* 0x000fe400000006ff */
[----:B------:R-:W-:Y:S01]  /*5130*/  F2FP.BF16.F32.PACK_AB R99, R97, R149 ;  /* 0x000000956163723e */ /* 0x000fe200000010ff */
[----:B------:R-:W-:Y:S01]  /*5140*/  FFMA.FTZ R146, R146, R131, R141 ;  /* 0x0000008392927223 */ /* 0x000fe2000001008d */
[----:B------:R-:W-:Y:S01]  /*5150*/  SHF.L.U32 R131, R36, 0x10, RZ ;  /* 0x0000001024837819 */ /* 0x000fe200000006ff */
[----:B------:R-:W-:Y:S01]  /*5160*/  IMAD.U32 R141, R56, 0x10000, RZ ;  /* 0x00010000388d7824 */ /* 0x000fe200078e00ff */
[----:B------:R-:W-:-:S02]  /*5170*/  F2FP.BF16.F32.PACK_AB R98, R96, R139 ;  /* 0x0000008b6062723e */ /* 0x000fc400000010ff */
[----:B------:R-:W-:Y:S01]  /*5180*/  F2FP.BF16.F32.PACK_AB R97, R136, R107 ;  /* 0x0000006b8861723e */ /* 0x000fe200000010ff */
[----:B------:R-:W-:Y:S01]  /*5190*/  FFMA.FTZ R130, R130, R131, R141 ;  /* 0x0000008382827223 */ /* 0x000fe2000001008d */
[----:B------:R-:W-:Y:S01]  /*51a0*/  FMUL.FTZ R131, R150, UR22 ;  /* 0x0000001696837c20 */ /* 0x000fe20008410000 */
[----:B------:R-:W-:Y:S02]  /*51b0*/  SHF.L.U32 R141, R38, 0x10, RZ ;  /* 0x00000010268d7819 */ /* 0x000fe400000006ff */
[----:B------:R-:W-:Y:S01]  /*51c0*/  F2FP.BF16.F32.PACK_AB R96, R103, R102 ;  /* 0x000000666760723e */ /* 0x000fe200000010ff */
[----:B------:R-:W-:Y:S01]  /*51d0*/  FFMA.FTZ R131, R131, R138, R148 ;  /* 0x0000008a83837223 */ /* 0x000fe20000010094 */
[----:B------:R-:W-:Y:S01]  /*51e0*/  FMUL.FTZ R138, R151, UR22 ;  /* 0x00000016978a7c20 */ /* 0x000fe20008410000 */
[----:B------:R-:W-:Y:S01]  /*51f0*/  SHF.L.U32 R148, R39, 0x10, RZ ;  /* 0x0000001027947819 */ /* 0x000fe200000006ff */
[----:B------:R-:W0:Y:S01]  /*5200*/  LDC.64 R150, c[0x0][0x428] ;  /* 0x00010a00ff967b82 */ /* 0x000e220000000a00 */
[----:B------:R-:W-:Y:S01]  /*5210*/  F2FP.BF16.F32.PACK_AB R103, R145, R146 ;  /* 0x000000929167723e */ /* 0x000fe200000010ff */
[----:B------:R-:W-:Y:S01]  /*5220*/  FFMA.FTZ R138, R138, R141, R147 ;  /* 0x0000008d8a8a7223 */ /* 0x000fe20000010093 */
[----:B------:R-:W-:Y:S01]  /*5230*/  FMUL.FTZ R141, R152, UR22 ;  /* 0x00000016988d7c20 */ /* 0x000fe20008410000 */
[----:B------:R-:W-:-:S02]  /*5240*/  SHF.L.U32 R152, R59, 0x10, RZ ;  /* 0x000000103b987819 */ /* 0x000fc400000006ff */
[----:B------:R-:W-:Y:S02]  /*5250*/  F2FP.BF16.F32.PACK_AB R102, R144, R140 ;  /* 0x0000008c9066723e */ /* 0x000fe400000010ff */
[----:B------:R-:W-:Y:S01]  /*5260*/  F2FP.BF16.F32.PACK_AB R101, R143, R137 ;  /* 0x000000898f65723e */ /* 0x000fe200000010ff */
[----:B------:R-:W-:Y:S01]  /*5270*/  FFMA.FTZ R141, R141, R148, R152 ;  /* 0x000000948d8d7223 */ /* 0x000fe20000010098 */
[----:B------:R-:W-:Y:S02]  /*5280*/  MOV R148, UR5 ;  /* 0x0000000500947c02 */ /* 0x000fe40008000f00 */
[----:B------:R-:W-:Y:S02]  /*5290*/  F2FP.BF16.F32.PACK_AB R100, R142, R104 ;  /* 0x000000688e64723e */ /* 0x000fe400000010ff */
[----:B------:R-:W-:Y:S02]  /*52a0*/  LEA.HI.SX32 R161, R148, R129, 0x1d ;  /* 0x0000008194a17211 */ /* 0x000fe400078feaff */
[----:B------:R-:W-:-:S02]  /*52b0*/  F2FP.BF16.F32.PACK_AB R107, R135, R141 ;  /* 0x0000008d876b723e */ /* 0x000fc400000010ff */
[C---:B------:R-:W-:Y:S01]  /*52c0*/  IADD3 R157, PT, PT, R161.reuse, 0x100, RZ ;  /* 0x00000100a19d7810 */ /* 0x040fe20007ffe0ff */
[C---:B------:R-:W-:Y:S01]  /*52d0*/  VIADD R159, R161.reuse, 0x80 ;  /* 0x00000080a19f7836 */ /* 0x040fe20000000000 */
[C---:B------:R-:W-:Y:S02]  /*52e0*/  IADD3 R153, PT, PT, R161.reuse, 0x180, RZ ;  /* 0x00000180a1997810 */ /* 0x040fe40007ffe0ff */
[C---:B------:R-:W-:Y:S01]  /*52f0*/  IADD3 R147, PT, PT, R161.reuse, 0x200, RZ ;  /* 0x00000200a1937810 */ /* 0x040fe20007ffe0ff */
[--C-:B0-----:R-:W-:Y:S01]  /*5300*/  IMAD.WIDE.U32 R160, R161, 0x10, R150.reuse ;  /* 0x00000010a1a07825 */ /* 0x101fe200078e0096 */
[----:B------:R-:W-:Y:S02]  /*5310*/  F2FP.BF16.F32.PACK_AB R106, R134, R138 ;  /* 0x0000008a866a723e */ /* 0x000fe400000010ff */
[----:B------:R-:W-:Y:S01]  /*5320*/  F2FP.BF16.F32.PACK_AB R105, R133, R131 ;  /* 0x000000838569723e */ /* 0x000fe200000010ff */
[--C-:B------:R-:W-:Y:S01]  /*5330*/  IMAD.WIDE.U32 R158, R159, 0x10, R150.reuse ;  /* 0x000000109f9e7825 */ /* 0x100fe200078e0096 */
[----:B------:R-:W-:Y:S01]  /*5340*/  F2FP.BF16.F32.PACK_AB R104, R132, R130 ;  /* 0x000000828468723e */ /* 0x000fe200000010ff */
[----:B------:R1:W-:Y:S02]  /*5350*/  STG.E.128 desc[UR12][R160.64], R88 ;  /* 0x00000058a0007986 */ /* 0x0003e4000c101d0c */
[----:B------:R-:W-:-:S02]  /*5360*/  IMAD.WIDE.U32 R156, R157, 0x10, R150 ;  /* 0x000000109d9c7825 */ /* 0x000fc400078e0096 */
[----:B------:R1:W-:Y:S02]  /*5370*/  STG.E.128 desc[UR12][R158.64], R92 ;  /* 0x0000005c9e007986 */ /* 0x0003e4000c101d0c */
[--C-:B------:R-:W-:Y:S02]  /*5380*/  IMAD.WIDE.U32 R152, R153, 0x10, R150.reuse ;  /* 0x0000001099987825 */ /* 0x100fe400078e0096 */
[----:B------:R1:W-:Y:S02]  /*5390*/  STG.E.128 desc[UR12][R156.64], R96 ;  /* 0x000000609c007986 */ /* 0x0003e4000c101d0c */
[----:B------:R-:W-:Y:S02]  /*53a0*/  IMAD.WIDE.U32 R150, R147, 0x10, R150 ;  /* 0x0000001093967825 */ /* 0x000fe400078e0096 */
[----:B------:R1:W-:Y:S04]  /*53b0*/  STG.E.128 desc[UR12][R152.64], R100 ;  /* 0x0000006498007986 */ /* 0x0003e8000c101d0c */
[----:B------:R1:W-:Y:S02]  /*53c0*/  STG.E.128 desc[UR12][R150.64], R104 ;  /* 0x0000006896007986 */ /* 0x0003e4000c101d0c */
.L_x_227:
[----:B------:R-:W-:Y:S02]  /*53d0*/  UIADD3 UR7, UPT, UPT, UR7, UR20, URZ ;  /* 0x0000001407077290 */ /* 0x000fe4000fffe0ff */
[----:B------:R-:W-:Y:S02]  /*53e0*/  UPLOP3.LUT UP0, UPT, UPT, UPT, UP0, 0x40, 0x4 ;  /* 0x000000000004789c */ /* 0x000fe40003f0e800 */
[----:B------:R-:W-:-:S09]  /*53f0*/  UISETP.GE.AND UP1, UPT, UR7, UR21, UPT ;  /* 0x000000150700728c */ /* 0x000fd2000bf26270 */
[----:B------:R-:W-:Y:S05]  /*5400*/  BRA.U !UP1, `(.L_x_228) ;  /* 0xffffffb109a07547 */ /* 0x000fea000b83ffff */
[----:B------:R-:W-:Y:S05]  /*5410*/  EXIT ;  /* 0x000000000000794d */ /* 0x000fea0003800000 */
.L_x_229:
        /* <DEDUP_REMOVED lines=14> */
.L_x_33987:


//--------------------- .text._ZN10layer_norm13ln_fwd_kernelINS_13Kernel_traitsI13__nv_bfloat16S2_S2_S2_fjLj5120ELj1ELj1ELj4ELj16ENS_18Kernel_traits_baseILj5120ES2_S2_S2_S2_fjLj128EEEEELb1ELb0ELb0ELb0EEEvNS_9FwdParamsE --------------------------
	.section	.text._ZN10layer_norm13ln_fwd_kernelINS_13Kernel_traitsI13__nv_bfloat16S2_S2_S2_fjLj5120ELj1ELj1ELj4ELj16ENS_18Kernel_traits_baseILj5120ES2_S2_S2_S2_fjLj128EEEEELb1ELb0ELb0ELb0EEEvNS_9FwdParamsE,"ax",@progbits
	.align	128
        .global         _ZN10layer_norm13ln_fwd_kernelINS_13Kernel_traitsI13__nv_bfloat16S2_S2_S2_fjLj5120ELj1ELj1ELj4ELj16ENS_18Kernel_traits_baseILj5120ES2_S2_S2_S2_fjLj128EEEEELb1ELb0ELb0ELb0EEEvNS_9FwdParamsE
        .type           _ZN10layer_norm13ln_fwd_kernelINS_13Kernel_traitsI13__nv_bfloat16S2_S2_S2_fjLj5120ELj1ELj1ELj4ELj16ENS_18Kernel_traits_baseILj5120ES2_S2_S2_S2_fjLj128EEEEELb1ELb0ELb0ELb0EEEvNS_9FwdParamsE,@function
        .size           _ZN10layer_norm13ln_fwd_kernelINS_13Kernel_traitsI13__nv_bfloat16S2_S2_S2_fjLj5120ELj1ELj1ELj4ELj16ENS_18Kernel_traits_baseILj5120ES2_S2_S2_S2_fjLj128EEEEELb1ELb0ELb0ELb0EEEvNS_9FwdParamsE,(.L_x_33988 - _ZN10layer_norm13ln_fwd_kernelINS_13Kernel_traitsI13__nv_bfloat16S2_S2_S2_fjLj5120ELj1ELj1ELj4ELj16ENS_18Kernel_traits_baseILj5120ES2_S2_S2_S2_fjLj128EEEEELb1ELb0ELb0ELb0EEEvNS_9FwdParamsE)
        .other          _ZN10layer_norm13ln_fwd_kernelINS_13Kernel_traitsI13__nv_bfloat16S2_S2_S2_fjLj5120ELj1ELj1ELj4ELj16ENS_18Kernel_traits_baseILj5120ES2_S2_S2_S2_fjLj128EEEEELb1ELb0ELb0ELb0EEEvNS_9FwdParamsE,@"STO_CUDA_ENTRY STV_DEFAULT"
_ZN10layer_norm13ln_fwd_kernelINS_13Kernel_traitsI13__nv_bfloat16S2_S2_S2_fjLj5120ELj1ELj1ELj4ELj16ENS_18Kernel_traits_baseILj5120ES2_S2_S2_S2_fjLj128EEEEELb1ELb0ELb0ELb0EEEvNS_9FwdParamsE:
.text._ZN10layer_norm13ln_fwd_kernelINS_13Kernel_traitsI13__nv_bfloat16S2_S2_S2_fjLj5120ELj1ELj1ELj4ELj16ENS_18Kernel_traits_baseILj5120ES2_S2_S2_S2_fjLj128EEEEELb1ELb0ELb0ELb0EEEvNS_9FwdParamsE:
[----:B------:R-:W-:Y:S01]  /*0000*/  LDC R1, c[0x0][0x37c] ;  /* 0x0000df00ff017b82 */ /* 0x000fe20000000800 */
[----:B------:R-:W0:Y:S07]  /*0010*/  LDCU.U8 UR4, c[0x0][0x464] ;  /* 0x00008c80ff0477ac */ /* 0x000e2e0008000000 */
[----:B------:R-:W1:Y:S01]  /*0020*/  LDC R24, c[0x0][0x458] ;  /* 0x00011600ff187b82 */ /* 0x000e620000000800 */
[----:B------:R-:W2:Y:S01]  /*0030*/  LDCU.64 UR6, c[0x0][0x450] ;  /* 0x00008a00ff0677ac */ /* 0x000ea20008000a00 */
[----:B------:R-:W3:Y:S06]  /*0040*/  LDCU.64 UR8, c[0x0][0x358] ;  /* 0x00006b00ff0877ac */ /* 0x000eec0008000a00 */
[----:B------:R-:W1:Y:S01]  /*0050*/  LDC R25, c[0x0][0x45c] ;  /* 0x00011700ff197b82 */ /* 0x000e620000000800 */
[----:B------:R-:W4:Y:S07]  /*0060*/  S2R R7, SR_TID.X ;  /* 0x0000000000077919 */ /* 0x000f2e0000002100 */
[----:B------:R-:W5:Y:S01]  /*0070*/  LDC R11, c[0x0][0x388] ;  /* 0x0000e200ff0b7b82 */ /* 0x000f620000000800 */
[----:B0-----:R-:W-:Y:S01]  /*0080*/  ISETP.NE.AND P0, PT, RZ, UR4, PT ;  /* 0x00000004ff007c0c */ /* 0x001fe2000bf05270 */
[----:B------:R-:W0:Y:S01]  /*0090*/  LDCU.64 UR4, c[0x0][0x438] ;  /* 0x00008700ff0477ac */ /* 0x000e220008000a00 */
[----:B--2---:R-:W-:-:S02]  /*00a0*/  IMAD.U32 R2, RZ, RZ, UR6 ;  /* 0x00000006ff027e24 */ /* 0x004fc4000f8e00ff */
[----:B------:R-:W-:-:S09]  /*00b0*/  IMAD.U32 R3, RZ, RZ, UR7 ;  /* 0x00000007ff037e24 */ /* 0x000fd2000f8e00ff */
[----:B---3--:R-:W2:Y:S01]  /*00c0*/  @P0 LDG.E.64 R2, desc[UR8][R2.64] ;  /* 0x0000000802020981 */ /* 0x008ea2000c1e1b00 */
[----:B------:R-:W3:Y:S03]  /*00d0*/  @P0 LDC R9, c[0x0][0x460] ;  /* 0x00011800ff090b82 */ /* 0x000ee60000000800 */
[----:B-1----:R-:W3:Y:S01]  /*00e0*/  @P0 LDG.E.64 R4, desc[UR8][R24.64] ;  /* 0x0000000818040981 */ /* 0x002ee2000c1e1b00 */
[----:B------:R-:W-:Y:S01]  /*00f0*/  BSSY.RECONVERGENT B0, `(.L_x_230) ;  /* 0x0000076000007945 */ /* 0x000fe20003800200 */
[----:B0-----:R-:W-:-:S03]  /*0100*/  UISETP.NE.U32.AND UP0, UPT, UR4, URZ, UPT ;  /* 0x000000ff0400728c */ /* 0x001fc6000bf05070 */
[----:B------:R-:W0:Y:S01]  /*0110*/  S2UR UR16, SR_CTAID.X ;  /* 0x00000000001079c3 */ /* 0x000e220000002500 */
[----:B------:R-:W-:Y:S01]  /*0120*/  UISETP.NE.AND.EX UP0, UPT, UR5, URZ, UPT, UP0 ;  /* 0x000000ff0500728c */ /* 0x000fe2000bf05300 */
[----:B----4-:R-:W-:-:S04]  /*0130*/  LOP3.LUT R0, R7, 0x60, RZ, 0xc0, !PT ;  /* 0x0000006007007812 */ /* 0x010fc800078ec0ff */
[--C-:B------:R-:W-:Y:S02]  /*0140*/  LOP3.LUT R21, R0, 0x1f, R7.reuse, 0xf8, !PT ;  /* 0x0000001f00157812 */ /* 0x100fe400078ef807 */
[----:B------:R-:W0:Y:S02]  /*0150*/  LDC R6, c[0x0][0x360] ;  /* 0x0000d800ff067b82 */ /* 0x000e240000000800 */
[----:B0-----:R-:W-:Y:S01]  /*0160*/  IMAD R31, R6, UR16, R7 ;  /* 0x00000010061f7c24 */ /* 0x001fe2000f8e0207 */
[----:B--2---:R-:W-:Y:S02]  /*0170*/  @P0 R2UR UR6, R2 ;  /* 0x00000000020602ca */ /* 0x004fe400000e0000 */
[----:B-----5:R-:W-:Y:S02]  /*0180*/  SHF.R.S32.HI R2, RZ, 0x1f, R11 ;  /* 0x0000001fff027819 */ /* 0x020fe4000001140b */
[----:B------:R-:W-:Y:S02]  /*0190*/  @P0 R2UR UR7, R3 ;  /* 0x00000000030702ca */ /* 0x000fe400000e0000 */
[----:B---3--:R-:W-:-:S02]  /*01a0*/  @P0 IADD3 R24, P1, PT, R4, R9, RZ ;  /* 0x0000000904180210 */ /* 0x008fc40007f3e0ff */
[----:B------:R-:W-:Y:S02]  /*01b0*/  LEA.HI R2, R2, R11, RZ, 0x3 ;  /* 0x0000000b02027211 */ /* 0x000fe400078f18ff */
[----:B------:R-:W-:Y:S02]  /*01c0*/  @P0 IADD3.X R25, PT, PT, RZ, R5, RZ, P1, !PT ;  /* 0x00000005ff190210 */ /* 0x000fe40000ffe4ff */
[----:B------:R-:W-:Y:S01]  /*01d0*/  LOP3.LUT R5, R21, 0x7f, RZ, 0x3c, !PT ;  /* 0x0000007f15057812 */ /* 0x000fe200078e3cff */
[----:B------:R-:W-:Y:S01]  /*01e0*/  UIADD3 UR14, UPT, UPT, UR6, -0x61c88647, URZ ;  /* 0x9e3779b9060e7890 */ /* 0x000fe2000fffe0ff */
[----:B------:R-:W-:Y:S01]  /*01f0*/  SHF.R.S32.HI R2, RZ, 0x3, R2 ;  /* 0x00000003ff027819 */ /* 0x000fe20000011402 */
[----:B------:R-:W-:Y:S01]  /*0200*/  UIADD3 UR17, UPT, UPT, UR6, 0x3c6ef372, URZ ;  /* 0x3c6ef37206117890 */ /* 0x000fe2000fffe0ff */
[----:B------:R-:W-:Y:S01]  /*0210*/  LOP3.LUT R3, R7, 0x1f, RZ, 0xc0, !PT ;  /* 0x0000001f07037812 */ /* 0x000fe200078ec0ff */
[----:B------:R-:W-:Y:S01]  /*0220*/  UIADD3 UR15, UPT, UPT, UR7, -0x4498517b, URZ ;  /* 0xbb67ae85070f7890 */ /* 0x000fe2000fffe0ff */
[----:B------:R-:W-:Y:S01]  /*0230*/  SHF.R.U64 R29, R24, 0x2, R25 ;  /* 0x00000002181d7819 */ /* 0x000fe20000001219 */
[----:B------:R-:W-:Y:S01]  /*0240*/  IMAD.IADD R30, R2, 0x1, R5 ;  /* 0x00000001021e7824 */ /* 0x000fe200078e0205 */
[----:B------:R-:W-:Y:S01]  /*0250*/  SHF.R.U32.HI R28, RZ, 0x2, R25 ;  /* 0x00000002ff1c7819 */ /* 0x000fe20000011619 */
[----:B------:R-:W-:-:S02]  /*0260*/  UIADD3 UR18, UPT, UPT, UR7, 0x76cf5d0a, URZ ;  /* 0x76cf5d0a07127890 */ /* 0x000fc4000fffe0ff */
[----:B------:R-:W-:Y:S02]  /*0270*/  UIADD3 UR19, UPT, UPT, UR6, -0x255992d5, URZ ;  /* 0xdaa66d2b06137890 */ /* 0x000fe4000fffe0ff */
[----:B------:R-:W-:Y:S02]  /*0280*/  UIADD3 UR20, UPT, UPT, UR7, 0x32370b8f, URZ ;  /* 0x32370b8f07147890 */ /* 0x000fe4000fffe0ff */
[----:B------:R-:W-:Y:S02]  /*0290*/  UIADD3 UR21, UPT, UPT, UR6, 0x78dde6e4, URZ ;  /* 0x78dde6e406157890 */ /* 0x000fe4000fffe0ff */
[----:B------:R-:W-:Y:S02]  /*02a0*/  UIADD3 UR22, UPT, UPT, UR7, -0x126145ec, URZ ;  /* 0xed9eba1407167890 */ /* 0x000fe4000fffe0ff */
[----:B------:R-:W-:Y:S02]  /*02b0*/  UIADD3 UR23, UPT, UPT, UR6, 0x1715609d, URZ ;  /* 0x1715609d06177890 */ /* 0x000fe4000fffe0ff */
[----:B------:R-:W-:-:S02]  /*02c0*/  UIADD3 UR24, UPT, UPT, UR7, -0x56f99767, URZ ;  /* 0xa906689907187890 */ /* 0x000fc4000fffe0ff */
[----:B------:R-:W-:Y:S02]  /*02d0*/  UIADD3 UR25, UPT, UPT, UR6, -0x4ab325aa, URZ ;  /* 0xb54cda5606197890 */ /* 0x000fe4000fffe0ff */
[----:B------:R-:W-:Y:S02]  /*02e0*/  UIADD3 UR26, UPT, UPT, UR7, 0x646e171e, URZ ;  /* 0x646e171e071a7890 */ /* 0x000fe4000fffe0ff */
[----:B------:R-:W-:Y:S02]  /*02f0*/  UIADD3 UR27, UPT, UPT, UR6, 0x5384540f, URZ ;  /* 0x5384540f061b7890 */ /* 0x000fe4000fffe0ff */
[----:B------:R-:W-:Y:S02]  /*0300*/  UIADD3 UR28, UPT, UPT, UR7, 0x1fd5c5a3, URZ ;  /* 0x1fd5c5a3071c7890 */ /* 0x000fe4000fffe0ff */
[----:B------:R-:W-:Y:S02]  /*0310*/  UIADD3 UR29, UPT, UPT, UR6, -0xe443238, URZ ;  /* 0xf1bbcdc8061d7890 */ /* 0x000fe4000fffe0ff */
[----:B------:R-:W-:-:S02]  /*0320*/  UIADD3 UR10, UPT, UPT, UR7, -0x24c28bd8, URZ ;  /* 0xdb3d7428070a7890 */ /* 0x000fc4000fffe0ff */
[----:B------:R-:W-:Y:S02]  /*0330*/  UIADD3 UR30, UPT, UPT, UR6, -0x700cb87f, URZ ;  /* 0x8ff34781061e7890 */ /* 0x000fe4000fffe0ff */
[----:B------:R-:W-:Y:S01]  /*0340*/  UIADD3 UR31, UPT, UPT, UR7, -0x695add53, URZ ;  /* 0x96a522ad071f7890 */ /* 0x000fe2000fffe0ff */
[----:B------:R-:W-:Y:S11]  /*0350*/  BRA.U !UP0, `(.L_x_231) ;  /* 0x0000000108a47547 */ /* 0x000ff6000b800000 */
        /* <DEDUP_REMOVED lines=13> */
[----:B------:R0:W5:Y:S02]  /*0430*/  @P0 LD.E.128 R64, desc[UR8][R6.64] ;  /* 0x0000000806400980 */ /* 0x000164000c101d00 */
[----:B------:R-:W1:Y:S01]  /*0440*/  @P2 LDC.64 R14, c[0x0][0x438] ;  /* 0x00010e00ff0e2b82 */ /* 0x000e620000000a00 */
[----:B--2---:R-:W-:-:S05]  /*0450*/  @P1 IMAD.WIDE.U32 R8, R21, 0x10, R8 ;  /* 0x0000001015081825 */ /* 0x004fca00078e0008 */
[----:B------:R0:W5:Y:S02]  /*0460*/  @P1 LDG.E.128 R60, desc[UR8][R8.64] ;  /* 0x00000008083c1981 */ /* 0x000164000c1e1d00 */
[----:B------:R-:W2:Y:S01]  /*0470*/  @P3 LDC.64 R16, c[0x0][0x3d0] ;  /* 0x0000f400ff103b82 */ /* 0x000ea20000000a00 */
[----:B---3--:R-:W-:-:S04]  /*0480*/  @P1 IMAD.WIDE.U32 R10, R21, 0x10, R10 ;  /* 0x00000010150a1825 */ /* 0x008fc800078e000a */
[----:B------:R-:W-:Y:S01]  /*0490*/  @P1 VIADD R21, R21, 0x80 ;  /* 0x0000008015151836 */ /* 0x000fe20000000000 */
[----:B------:R0:W5:Y:S02]  /*04a0*/  @P1 LD.E.128 R56, desc[UR8][R10.64] ;  /* 0x000000080a381980 */ /* 0x000164000c101d00 */
[----:B------:R-:W3:Y:S01]  /*04b0*/  @P3 LDC.64 R18, c[0x0][0x438] ;  /* 0x00010e00ff123b82 */ /* 0x000ee20000000a00 */
[----:B----4-:R-:W-:-:S05]  /*04c0*/  @P2 IMAD.WIDE.U32 R12, R21, 0x10, R12 ;  /* 0x00000010150c2825 */ /* 0x010fca00078e000c */
[----:B------:R0:W5:Y:S01]  /*04d0*/  @P2 LDG.E.128 R52, desc[UR8][R12.64] ;  /* 0x000000080c342981 */ /* 0x000162000c1e1d00 */
[C---:B-1----:R-:W-:Y:S01]  /*04e0*/  @P2 IMAD.WIDE.U32 R14, R21.reuse, 0x10, R14 ;  /* 0x00000010150e2825 */ /* 0x042fe200078e000e */
[----:B------:R-:W-:-:S04]  /*04f0*/  @P2 IADD3 R21, PT, PT, R21, 0x80, RZ ;  /* 0x0000008015152810 */ /* 0x000fc80007ffe0ff */
        /* <DEDUP_REMOVED lines=15> */
.L_x_231:
        /* <DEDUP_REMOVED lines=9> */
[C---:B0-----:R-:W-:Y:S01]  /*0680*/  @P0 IMAD.WIDE.U32 R6, R21.reuse, 0x10, R4 ;  /* 0x0000001015060825 */ /* 0x041fe200078e0004 */
[----:B------:R-:W-:-:S04]  /*0690*/  @P0 LOP3.LUT R21, R21, 0x80, RZ, 0xfc, !PT ;  /* 0x0000008015150812 */ /* 0x000fc800078efcff */
        /* <DEDUP_REMOVED lines=8> */
[----:B---3--:R-:W-:-:S04]  /*0720*/  @P3 IMAD.WIDE.U32 R12, R21, 0x10, R12 ;  /* 0x00000010150c3825 */ /* 0x008fc800078e000c */
[----:B------:R-:W-:Y:S01]  /*0730*/  @P3 VIADD R21, R21, 0x80 ;  /* 0x0000008015153836 */ /* 0x000fe20000000000 */
[----:B------:R0:W5:Y:S03]  /*0740*/  @P3 LDG.E.128 R44, desc[UR8][R12.64] ;  /* 0x000000080c2c3981 */ /* 0x000166000c1e1d00 */
[----:B----4-:R-:W-:-:S05]  /*0750*/  @P4 IMAD.WIDE.U32 R4, R21, 0x10, R14 ;  /* 0x0000001015044825 */ /* 0x010fca00078e000e */
[----:B------:R0:W5:Y:S01]  /*0760*/  @P4 LDG.E.128 R36, desc[UR8][R4.64] ;  /* 0x0000000804244981 */ /* 0x000162000c1e1d00 */
[----:B------:R-:W-:Y:S02]  /*0770*/  HFMA2 R50, -RZ, RZ, 0, 0 ;  /* 0x00000000ff327431 */ /* 0x000fe400000001ff */
[----:B------:R-:W-:Y:S01]  /*0780*/  IMAD.MOV.U32 R42, RZ, RZ, RZ ;  /* 0x000000ffff2a7224 */ /* 0x000fe200078e00ff */
[----:B------:R-:W-:Y:S02]  /*0790*/  CS2R R40, SRZ ;  /* 0x0000000000287805 */ /* 0x000fe4000001ff00 */
[----:B------:R-:W-:Y:S01]  /*07a0*/  CS2R R48, SRZ ;  /* 0x0000000000307805 */ /* 0x000fe2000001ff00 */
[----:B------:R-:W-:Y:S01]  /*07b0*/  IMAD.MOV.U32 R58, RZ, RZ, RZ ;  /* 0x000000ffff3a7224 */ /* 0x000fe200078e00ff */
[----:B------:R-:W-:Y:S01]  /*07c0*/  CS2R R56, SRZ ;  /* 0x0000000000387805 */ /* 0x000fe2000001ff00 */
[----:B------:R-:W-:Y:S01]  /*07d0*/  IMAD.MOV.U32 R66, RZ, RZ, RZ ;  /* 0x000000ffff427224 */ /* 0x000fe200078e00ff */
[----:B------:R-:W-:-:S02]  /*07e0*/  CS2R R64, SRZ ;  /* 0x0000000000407805 */ /* 0x000fc4000001ff00 */
[----:B------:R-:W-:Y:S02]  /*07f0*/  @P4 CS2R R34, SRZ ;  /* 0x0000000000224805 */ /* 0x000fe4000001ff00 */
[----:B------:R-:W-:Y:S02]  /*0800*/  @P4 CS2R R32, SRZ ;  /* 0x0000000000204805 */ /* 0x000fe4000001ff00 */
[----:B------:R-:W-:Y:S01]  /*0810*/  @P0 MOV R67, RZ ;  /* 0x000000ff00430202 */ /* 0x000fe20000000f00 */
[----:B------:R-:W-:Y:S01]  /*0820*/  @P1 IMAD.MOV.U32 R59, RZ, RZ, RZ ;  /* 0x000000ffff3b1224 */ /* 0x000fe200078e00ff */
[----:B------:R-:W-:Y:S01]  /*0830*/  @P3 MOV R43, RZ ;  /* 0x000000ff002b3202 */ /* 0x000fe20000000f00 */
[----:B0-----:R-:W-:-:S07]  /*0840*/  @P2 IMAD.MOV.U32 R51, RZ, RZ, RZ ;  /* 0x000000ffff332224 */ /* 0x001fce00078e00ff */
.L_x_232:
[----:B------:R-:W-:Y:S05]  /*0850*/  BSYNC.RECONVERGENT B0 ;  /* 0x0000000000007941 */ /* 0x000fea0003800200 */
.L_x_230:
[----:B------:R-:W0:Y:S02]  /*0860*/  LDCU UR4, c[0x0][0x384] ;  /* 0x00007080ff0477ac */ /* 0x000e240008000800 */
[----:B0-----:R-:W-:-:S06]  /*0870*/  UISETP.GE.AND UP0, UPT, UR16, UR4, UPT ;  /* 0x000000041000728c */ /* 0x001fcc000bf06270 */
[----:B------:R-:W-:-:S13]  /*0880*/  PLOP3.LUT P0, PT, PT, PT, UP0, 0x80, 0x8 ;  /* 0x000000000008781c */ /* 0x000fda0003f0f008 */
[----:B------:R-:W-:Y:S05]  /*0890*/  @P0 EXIT ;  /* 0x000000000000094d */ /* 0x000fea0003800000 */
[----:B------:R-:W-:Y:S01]  /*08a0*/  IMAD.HI.U32 R4, R29, -0x2daee0ad, RZ ;  /* 0xd2511f531d047827 */ /* 0x000fe200078e00ff */
[----:B------:R-:W-:Y:S01]  /*08b0*/  LOP3.LUT R11, R2, 0x7f, RZ, 0xc0, !PT ;  /* 0x0000007f020b7812 */ /* 0x000fe200078ec0ff */
[----:B------:R-:W0:Y:S01]  /*08c0*/  LDCU.64 UR4, c[0x0][0x3e0] ;  /* 0x00007c00ff0477ac */ /* 0x000e220008000a00 */
[----:B------:R-:W-:Y:S01]  /*08d0*/  LOP3.LUT R24, R24, 0x3, RZ, 0xc0, !PT ;  /* 0x0000000318187812 */ /* 0x000fe200078ec0ff */
[----:B------:R-:W-:Y:S01]  /*08e0*/  IMAD.HI.U32 R5, R31, -0x326172a9, RZ ;  /* 0xcd9e8d571f057827 */ /* 0x000fe200078e00ff */
[----:B------:R-:W-:Y:S01]  /*08f0*/  LOP3.LUT R4, R4, UR7, RZ, 0x3c, !PT ;  /* 0x0000000704047c12 */ /* 0x000fe2000f8e3cff */
[----:B------:R-:W-:Y:S01]  /*0900*/  UPLOP3.LUT UP2, UPT, UPT, UPT, UPT, 0x40, 0x4 ;  /* 0x000000000004789c */ /* 0x000fe20003f4e870 */
[----:B-----5:R-:W-:Y:S01]  /*0910*/  PRMT R23, R43, 0x7632, R23 ;  /* 0x000076322b177816 */ /* 0x020fe20000000017 */
[----:B------:R-:W-:Y:S01]  /*0920*/  IMAD R7, R31, -0x326172a9, RZ ;  /* 0xcd9e8d571f077824 */ /* 0x000fe200078e02ff */
[----:B------:R-:W-:Y:S01]  /*0930*/  LOP3.LUT R5, R28, UR6, R5, 0x96, !PT ;  /* 0x000000061c057c12 */ /* 0x000fe2000f8e9605 */
[----:B------:R-:W-:Y:S01]  /*0940*/  IMAD.HI.U32 R6, R4, -0x326172a9, RZ ;  /* 0xcd9e8d5704067827 */ /* 0x000fe200078e00ff */
[----:B------:R-:W-:Y:S01]  /*0950*/  PRMT R22, R47, 0x7632, R22 ;  /* 0x000076322f167816 */ /* 0x000fe20000000016 */
[----:B------:R-:W1:Y:S01]  /*0960*/  LDCU UR32, c[0x0][0x388] ;  /* 0x00007100ff2077ac */ /* 0x000e620008000800 */
[----:B------:R-:W-:Y:S01]  /*0970*/  PRMT R21, R51, 0x7632, R21 ;  /* 0x0000763233157816 */ /* 0x000fe20000000015 */
[----:B------:R-:W-:Y:S01]  /*0980*/  IMAD R9, R29, -0x2daee0ad, RZ ;  /* 0xd2511f531d097824 */ /* 0x000fe200078e02ff */
[----:B------:R-:W-:Y:S01]  /*0990*/  LOP3.LUT R6, R7, UR14, R6, 0x96, !PT ;  /* 0x0000000e07067c12 */ /* 0x000fe2000f8e9606 */
[----:B------:R-:W-:Y:S01]  /*09a0*/  IMAD.HI.U32 R8, R5, -0x2daee0ad, RZ ;  /* 0xd2511f5305087827 */ /* 0x000fe200078e00ff */
[----:B------:R-:W-:Y:S01]  /*09b0*/  PRMT R20, R55, 0x7632, R20 ;  /* 0x0000763237147816 */ /* 0x000fe20000000014 */
[----:B------:R-:W2:Y:S01]  /*09c0*/  LDCU.U8 UR33, c[0x0][0x410] ;  /* 0x00008200ff2177ac */ /* 0x000ea20008000000 */
[----:B------:R-:W-:Y:S01]  /*09d0*/  PRMT R19, R59, 0x7632, R19 ;  /* 0x000076323b137816 */ /* 0x000fe20000000013 */
[----:B------:R-:W-:Y:S01]  /*09e0*/  IMAD R10, R5, -0x2daee0ad, RZ ;  /* 0xd2511f53050a7824 */ /* 0x000fe200078e02ff */
[----:B------:R-:W-:Y:S01]  /*09f0*/  LOP3.LUT R8, R9, UR15, R8, 0x96, !PT ;  /* 0x0000000f09087c12 */ /* 0x000fe2000f8e9608 */
[----:B------:R-:W-:Y:S01]  /*0a00*/  IMAD.HI.U32 R5, R6, -0x2daee0ad, RZ ;  /* 0xd2511f5306057827 */ /* 0x000fe200078e00ff */
[----:B0-----:R-:W-:Y:S01]  /*0a10*/  UISETP.NE.U32.AND UP0, UPT, UR4, URZ, UPT ;  /* 0x000000ff0400728c */ /* 0x001fe2000bf05070 */
[----:B------:R-:W-:Y:S01]  /*0a20*/  PRMT R18, R63, 0x7632, R18 ;  /* 0x000076323f127816 */ /* 0x000fe20000000012 */
[----:B------:R-:W0:Y:S01]  /*0a30*/  LDCU UR34, c[0x0][0x400] ;  /* 0x00008000ff2277ac */ /* 0x000e220008000800 */
[----:B------:R-:W-:Y:S01]  /*0a40*/  IMAD R7, R4, -0x326172a9, RZ ;  /* 0xcd9e8d5704077824 */ /* 0x000fe200078e02ff */
[----:B------:R-:W-:Y:S01]  /*0a50*/  LOP3.LUT R5, R10, UR18, R5, 0x96, !PT ;  /* 0x000000120a057c12 */ /* 0x000fe2000f8e9605 */
[----:B------:R-:W-:Y:S01]  /*0a60*/  IMAD.HI.U32 R4, R8, -0x326172a9, RZ ;  /* 0xcd9e8d5708047827 */ /* 0x000fe200078e00ff */
[----:B------:R-:W-:Y:S01]  /*0a70*/  PRMT R17, R58, 0x7632, R17 ;  /* 0x000076323a117816 */ /* 0x000fe20000000011 */
[----:B------:R-:W-:Y:S01]  /*0a80*/  UISETP.NE.AND.EX UP0, UPT, UR5, URZ, UPT, UP0 ;  /* 0x000000ff0500728c */ /* 0x000fe2000bf05300 */
[----:B------:R-:W-:Y:S01]  /*0a90*/  PRMT R16, R62, 0x7632, R16 ;  /* 0x000076323e107816 */ /* 0x000fe20000000010 */
[----:B------:R-:W-:Y:S01]  /*0aa0*/  IMAD R9, R6, -0x2daee0ad, RZ ;  /* 0xd2511f5306097824 */ /* 0x000fe200078e02ff */
[----:B------:R-:W-:Y:S01]  /*0ab0*/  LOP3.LUT R4, R7, UR17, R4, 0x96, !PT ;  /* 0x0000001107047c12 */ /* 0x000fe2000f8e9604 */
[----:B------:R-:W-:Y:S01]  /*0ac0*/  IMAD R7, R8, -0x326172a9, RZ ;  /* 0xcd9e8d5708077824 */ /* 0x000fe200078e02ff */
[----:B------:R-:W-:Y:S01]  /*0ad0*/  PRMT R15, R57, 0x7632, R15 ;  /* 0x00007632390f7816 */ /* 0x000fe2000000000f */
[----:B------:R-:W-:Y:S01]  /*0ae0*/  IMAD.HI.U32 R6, R5, -0x326172a9, RZ ;  /* 0xcd9e8d5705067827 */ /* 0x000fe200078e00ff */
[----:B------:R-:W-:Y:S01]  /*0af0*/  PRMT R14, R61, 0x7632, R14 ;  /* 0x000076323d0e7816 */ /* 0x000fe2000000000e */
[----:B------:R-:W3:Y:S01]  /*0b00*/  LDCU.64 UR12, c[0x0][0x380] ;  /* 0x00007000ff0c77ac */ /* 0x000ee20008000a00 */
[----:B------:R-:W-:Y:S01]  /*0b10*/  PRMT R13, R56, 0x7632, R13 ;  /* 0x00007632380d7816 */ /* 0x000fe2000000000d */
[----:B------:R-:W-:Y:S01]  /*0b20*/  IMAD.HI.U32 R8, R4, -0x2daee0ad, RZ ;  /* 0xd2511f5304087827 */ /* 0x000fe200078e00ff */
[----:B------:R-:W-:-:S02]  /*0b30*/  LOP3.LUT R6, R7, UR19, R6, 0x96, !PT ;  /* 0x0000001307067c12 */ /* 0x000fc4000f8e9606 */
[----:B------:R-:W-:Y:S01]  /*0b40*/  PRMT R12, R60, 0x7632, R12 ;  /* 0x000076323c0c7816 */ /* 0x000fe2000000000c */
[----:B------:R-:W-:Y:S01]  /*0b50*/  IMAD R10, R4, -0x2daee0ad, RZ ;  /* 0xd2511f53040a7824 */ /* 0x000fe200078e02ff */
[----:B------:R-:W-:Y:S01]  /*0b60*/  LOP3.LUT R8, R9, UR20, R8, 0x96, !PT ;  /* 0x0000001409087c12 */ /* 0x000fe2000f8e9608 */
[----:B------:R-:W-:-:S04]  /*0b70*/  IMAD.HI.U32 R7, R6, -0x2daee0ad, RZ ;  /* 0xd2511f5306077827 */ /* 0x000fc800078e00ff */
        /* <DEDUP_REMOVED lines=9> */
[----:B------:R-:W-:Y:S01]  /*0c10*/  IMAD.HI.U32 R8, R5, -0x2daee0ad, RZ ;  /* 0xd2511f5305087827 */ /* 0x000fe200078e00ff */
[----:B------:R-:W-:-:S03]  /*0c20*/  LOP3.LUT R6, R9, UR24, R6, 0x96, !PT ;  /* 0x0000001809067c12 */ /* 0x000fc6000f8e9606 */
[----:B------:R-:W-:Y:S02]  /*0c30*/  IMAD R9, R4, -0x2daee0ad, RZ ;  /* 0xd2511f5304097824 */ /* 0x000fe400078e02ff */
[----:B------:R-:W-:-:S03]  /*0c40*/  IMAD.HI.U32 R4, R6, -0x326172a9, RZ ;  /* 0xcd9e8d5706047827 */ /* 0x000fc600078e00ff */
[----:B------:R-:W-:Y:S01]  /*0c50*/  LOP3.LUT R8, R9, UR26, R8, 0x96, !PT ;  /* 0x0000001a09087c12 */ /* 0x000fe2000f8e9608 */
[----:B------:R-:W-:Y:S02]  /*0c60*/  IMAD R10, R5, -0x2daee0ad, RZ ;  /* 0xd2511f53050a7824 */ /* 0x000fe400078e02ff */
[----:B------:R-:W-:Y:S02]  /*0c70*/  IMAD R6, R6, -0x326172a9, RZ ;  /* 0xcd9e8d5706067824 */ /* 0x000fe400078e02ff */
[----:B------:R-:W-:-:S04]  /*0c80*/  IMAD.HI.U32 R5, R8, -0x326172a9, RZ ;  /* 0xcd9e8d5708057827 */ /* 0x000fc800078e00ff */
[----:B------:R-:W-:Y:S01]  /*0c90*/  IMAD R7, R7, -0x326172a9, RZ ;  /* 0xcd9e8d5707077824 */ /* 0x000fe200078e02ff */
[----:B------:R-:W-:Y:S01]  /*0ca0*/  LOP3.LUT R5, R6, UR27, R5, 0x96, !PT ;  /* 0x0000001b06057c12 */ /* 0x000fe2000f8e9605 */
[----:B------:R-:W-:Y:S01]  /*0cb0*/  IMAD R6, R3, -0x20, R11 ;  /* 0xffffffe003067824 */ /* 0x000fe200078e020b */
[----:B------:R-:W-:Y:S01]  /*0cc0*/  VIADDMNMX R11, R11, -R0, RZ, !PT ;  /* 0x800000000b0b7246 */ /* 0x000fe200078001ff */
[----:B------:R-:W-:Y:S01]  /*0cd0*/  IMAD.SHL.U32 R2, R2, 0x2, RZ ;  /* 0x0000000202027824 */ /* 0x000fe200078e00ff */
[----:B------:R-:W-:Y:S01]  /*0ce0*/  LOP3.LUT R4, R7, UR25, R4, 0x96, !PT ;  /* 0x0000001907047c12 */ /* 0x000fe2000f8e9604 */
[----:B------:R-:W-:Y:S01]  /*0cf0*/  IMAD R8, R8, -0x326172a9, RZ ;  /* 0xcd9e8d5708087824 */ /* 0x000fe200078e02ff */
[----:B------:R-:W-:Y:S02]  /*0d00*/  VIMNMX R11, PT, PT, R11, 0x20, PT ;  /* 0x000000200b0b7848 */ /* 0x000fe40003fe0100 */
[----:B------:R-:W-:Y:S01]  /*0d10*/  LOP3.LUT R2, R2, 0xffffff00, RZ, 0xc0, !PT ;  /* 0xffffff0002027812 */ /* 0x000fe200078ec0ff */
[----:B------:R-:W-:Y:S01]  /*0d20*/  IMAD.HI.U32 R7, R4, -0x2daee0ad, RZ ;  /* 0xd2511f5304077827 */ /* 0x000fe200078e00ff */
[----:B------:R-:W-:-:S03]  /*0d30*/  VIMNMX R6, PT, PT, RZ, R6, !PT ;  /* 0x00000006ff067248 */ /* 0x000fc60007fe0100 */
[----:B------:R-:W-:Y:S01]  /*0d40*/  IMAD R11, R11, 0x8, R2 ;  /* 0x000000080b0b7824 */ /* 0x000fe200078e0202 */
[----:B------:R-:W-:Y:S01]  /*0d50*/  LOP3.LUT R7, R10, UR28, R7, 0x96, !PT ;  /* 0x0000001c0a077c12 */ /* 0x000fe2000f8e9607 */
[----:B------:R-:W-:Y:S01]  /*0d60*/  IMAD R9, R4, -0x2daee0ad, RZ ;  /* 0xd2511f5304097824 */ /* 0x000fe200078e02ff */
[----:B------:R-:W-:Y:S01]  /*0d70*/  VIMNMX R27, PT, PT, R6, 0x20, PT ;  /* 0x00000020061b7848 */ /* 0x000fe20003fe0100 */
[----:B------:R-:W-:Y:S01]  /*0d80*/  IMAD.HI.U32 R4, R5, -0x2daee0ad, RZ ;  /* 0xd2511f5305047827 */ /* 0x000fe200078e00ff */
[----:B------:R-:W-:Y:S02]  /*0d90*/  I2FP.F32.U32 R10, R11 ;  /* 0x0000000b000a7245 */ /* 0x000fe40000201000 */
[----:B------:R-:W-:Y:S01]  /*0da0*/  LEA R27, R27, R2, 0x3 ;  /* 0x000000021b1b7211 */ /* 0x000fe200078e18ff */
[----:B------:R-:W-:Y:S01]  /*0db0*/  IMAD.HI.U32 R3, R7, -0x326172a9, RZ ;  /* 0xcd9e8d5707037827 */ /* 0x000fe200078e00ff */
[----:B------:R-:W-:Y:S01]  /*0dc0*/  LOP3.LUT R0, R9, UR10, R4, 0x96, !PT ;  /* 0x0000000a09007c12 */ /* 0x000fe2000f8e9604 */
[----:B------:R-:W4:Y:S01]  /*0dd0*/  LDCU.64 UR10, c[0x0][0x3a0] ;  /* 0x00007400ff0a77ac */ /* 0x000f220008000a00 */
[----:B------:R-:W0:Y:S01]  /*0de0*/  MUFU.RCP R10, R10 ;  /* 0x0000000a000a7308 */ /* 0x000e220000001000 */
[----:B------:R-:W-:Y:S01]  /*0df0*/  IMAD R4, R7, -0x326172a9, RZ ;  /* 0xcd9e8d5707047824 */ /* 0x000fe200078e02ff */
[----:B------:R-:W-:Y:S01]  /*0e00*/  LOP3.LUT R84, R8, UR29, R3, 0x96, !PT ;  /* 0x0000001d08547c12 */ /* 0x000fe2000f8e9603 */
[----:B------:R-:W-:Y:S01]  /*0e10*/  IMAD R5, R5, -0x2daee0ad, RZ ;  /* 0xd2511f5305057824 */ /* 0x000fe200078e02ff */
[----:B------:R-:W-:Y:S01]  /*0e20*/  PRMT R11, R67, 0x7632, R11 ;  /* 0x00007632430b7816 */ /* 0x000fe2000000000b */
[----:B------:R-:W-:Y:S01]  /*0e30*/  IMAD.HI.U32 R25, R0, -0x326172a9, RZ ;  /* 0xcd9e8d5700197827 */ /* 0x000fe200078e00ff */
[----:B------:R-:W-:-:S02]  /*0e40*/  PRMT R9, R71, 0x7632, R9 ;  /* 0x0000763247097816 */ /* 0x000fc40000000009 */
[----:B------:R-:W-:Y:S01]  /*0e50*/  PRMT R8, R66, 0x7632, R8 ;  /* 0x0000763242087816 */ /* 0x000fe20000000008 */
[----:B------:R-:W-:Y:S01]  /*0e60*/  IMAD.HI.U32 R26, R84, -0x2daee0ad, RZ ;  /* 0xd2511f53541a7827 */ /* 0x000fe200078e00ff */
[----:B------:R-:W-:Y:S02]  /*0e70*/  LOP3.LUT R25, R4, UR30, R25, 0x96, !PT ;  /* 0x0000001e04197c12 */ /* 0x000fe4000f8e9619 */
[----:B------:R-:W-:Y:S01]  /*0e80*/  PRMT R7, R70, 0x7632, R7 ;  /* 0x0000763246077816 */ /* 0x000fe20000000007 */
[----:B------:R-:W-:Y:S01]  /*0e90*/  IMAD.MOV.U32 R2, RZ, RZ, RZ ;  /* 0x000000ffff027224 */ /* 0x000fe200078e00ff */
[----:B------:R-:W-:Y:S01]  /*0ea0*/  LOP3.LUT R26, R5, UR31, R26, 0x96, !PT ;  /* 0x0000001f051a7c12 */ /* 0x000fe2000f8e961a */
[----:B------:R-:W-:Y:S01]  /*0eb0*/  IMAD R84, R84, -0x2daee0ad, RZ ;  /* 0xd2511f5354547824 */ /* 0x000fe200078e02ff */
[----:B------:R-:W-:Y:S01]  /*0ec0*/  PRMT R6, R65, 0x7632, R6 ;  /* 0x0000763241067816 */ /* 0x000fe20000000006 */
[----:B------:R-:W-:Y:S01]  /*0ed0*/  IMAD R0, R0, -0x326172a9, RZ ;  /* 0xcd9e8d5700007824 */ /* 0x000fe200078e02ff */
[----:B------:R-:W-:-:S02]  /*0ee0*/  PRMT R5, R69, 0x7632, R5 ;  /* 0x0000763245057816 */ /* 0x000fc40000000005 */
[----:B------:R-:W-:Y:S02]  /*0ef0*/  PRMT R4, R64, 0x7632, R4 ;  /* 0x0000763240047816 */ /* 0x000fe40000000004 */
[----:B01234-:R-:W-:-:S07]  /*0f00*/  PRMT R3, R68, 0x7632, R3 ;  /* 0x0000763244037816 */ /* 0x01ffce0000000003 */
.L_x_666:
[----:B0-----:R-:W0:Y:S01]  /*0f10*/  @UP0 LDCU.64 UR4, c[0x0][0x3e0] ;  /* 0x00007c00ff0407ac */ /* 0x001e220008000a00 */
[----:B------:R-:W-:Y:S01]  /*0f20*/  PLOP3.LUT P0, PT, PT, PT, UP0, 0x80, 0x8 ;  /* 0x000000000008781c */ /* 0x000fe20003f0f008 */
[----:B0-----:R-:W-:-:S06]  /*0f30*/  @UP0 UIMAD.WIDE UR4, UR16, 0x2, UR4 ;  /* 0x00000002100408a5 */ /* 0x001fcc000f8e0204 */
[----:B-1234-:R-:W-:Y:S01]  /*0f40*/  IMAD.U32 R72, RZ, RZ, UR4 ;  /* 0x00000004ff487e24 */ /* 0x01efe2000f8e00ff */
[----:B------:R-:W-:-:S05]  /*0f50*/  MOV R73, UR5 ;  /* 0x0000000500497c02 */ /* 0x000fca0008000f00 */
[----:B------:R-:W2:Y:S01]  /*0f60*/  @P0 LDG.E.U16 R72, desc[UR8][R72.64] ;  /* 0x0000000848480981 */ /* 0x000ea2000c1e1500 */
[----:B------:R-:W-:Y:S01]  /*0f70*/  PLOP3.LUT P0, PT, PT, PT, UP0, 0x80, 0x8 ;  /* 0x000000000008781c */ /* 0x000fe20003f0f008 */
[----:B------:R-:W-:Y:S01]  /*0f80*/  UIMAD UR4, UR16, UR32, URZ ;  /* 0x00000020100472a4 */ /* 0x000fe2000f8e02ff */
[----:B------:R-:W-:Y:S01]  /*0f90*/  ISETP.GE.U32.AND P1, PT, R30, 0x80, PT ;  /* 0x000000801e00780c */ /* 0x000fe20003f26070 */
[----:B------:R-:W0:Y:S01]  /*0fa0*/  S2R R82, SR_TID.X ;  /* 0x0000000000527919 */ /* 0x000e220000002100 */
[----:B------:R-:W-:Y:S01]  /*0fb0*/  BSSY.RECONVERGENT B0, `(.L_x_233) ;  /* 0x0000564000007945 */ /* 0x000fe20003800200 */
[----:B------:R-:W-:Y:S01]  /*0fc0*/  USHF.R.S32.HI UR5, URZ, 0x1f, UR4 ;  /* 0x0000001fff057899 */ /* 0x000fe20008011404 */
[----:B------:R-:W-:-:S03]  /*0fd0*/  P2R R86, PR, RZ, 0x2 ;  /* 0x00000002ff567803 */ /* 0x000fc60000000000 */
[----:B------:R-:W-:-:S03]  /*0fe0*/  ULEA.HI UR5, UR5, UR4, URZ, 0x3 ;  /* 0x0000000405057291 */ /* 0x000fc6000f8f18ff */
[----:B------:R-:W-:-:S03]  /*0ff0*/  UMOV UR4, 0x3f800000 ;  /* 0x3f80000000047882 */ /* 0x000fc60000000000 */
[----:B------:R-:W-:-:S05]  /*1000*/  IMAD.U32 R75, RZ, RZ, UR5 ;  /* 0x00000005ff4b7e24 */ /* 0x000fca000f8e00ff */
[----:B0-----:R-:W-:-:S05]  /*1010*/  LEA.HI.SX32 R80, R75, R82, 0x1d ;  /* 0x000000524b507211 */ /* 0x001fca00078feaff */
[----:B------:R-:W-:Y:S01]  /*1020*/  IMAD.MOV.U32 R90, RZ, RZ, R80 ;  /* 0x000000ffff5a7224 */ /* 0x000fe200078e0050 */
[----:B--2---:R-:W-:-:S13]  /*1030*/  @P0 R2UR UR35, R72 ;  /* 0x00000000482302ca */ /* 0x004fda00000e0000 */
[----:B------:R-:W-:Y:S01]  /*1040*/  @UP0 USHF.L.U32 UR4, UR35, 0x10, URZ ;  /* 0x0000001023040899 */ /* 0x000fe200080006ff */
[----:B------:R-:W-:Y:S11]  /*1050*/  @!P1 BRA `(.L_x_234) ;  /* 0x0000005400649947 */ /* 0x000ff60003800000 */
        /* <DEDUP_REMOVED lines=8> */
[----:B------:R-:W5:Y:S01]  /*10e0*/  LDG.E.128 R76, desc[UR8][R76.64] ;  /* 0x000000084c4c7981 */ /* 0x000f62000c1e1d00 */
[----:B------:R-:W-:Y:S01]  /*10f0*/  ISETP.NE.AND P0, PT, R24, 0x1, PT ;  /* 0x000000011800780c */ /* 0x000fe20003f05270 */
[----:B------:R-:W-:Y:S01]  /*1100*/  BSSY.RECONVERGENT B1, `(.L_x_236) ;  /* 0x000004d000017945 */ /* 0x000fe20003800200 */
[----:B------:R-:W-:Y:S02]  /*1110*/  HFMA2 R81, -RZ, RZ, 0, 1.1920928955078125e-07 ;  /* 0x00000002ff517431 */ /* 0x000fe400000001ff */
[----:B------:R-:W-:Y:S02]  /*1120*/  IMAD.MOV.U32 R83, RZ, RZ, R0 ;  /* 0x000000ffff537224 */ /* 0x000fe400078e0000 */
[----:B------:R-:W-:-:S07]  /*1130*/  IMAD.MOV.U32 R88, RZ, RZ, R84 ;  /* 0x000000ffff587224 */ /* 0x000fce00078e0054 */
[----:B------:R-:W-:Y:S05]  /*1140*/  @!P0 BRA `(.L_x_237) ;  /* 0x0000000400208947 */ /* 0x000fea0003800000 */
[----:B------:R-:W-:-:S04]  /*1150*/  MOV R81, 0x2 ;  /* 0x0000000200517802 */ /* 0x000fc80000000f00 */
[----:B------:R-:W-:-:S05]  /*1160*/  VIADDMNMX.U32 R81, R24, 0xfffffffe, R81, PT ;  /* 0xfffffffe18517846 */ /* 0x000fca0003800051 */
[----:B------:R-:W-:-:S04]  /*1170*/  IMAD.SHL.U32 R81, R81, 0x4, RZ ;  /* 0x0000000451517824 */ /* 0x000fc800078e00ff */
[----:B------:R-:W0:Y:S02]  /*1180*/  LDC R112, c[0x2][R81] ;  /* 0x0080000051707b82 */ /* 0x000e240000000800 */
[----:B0-----:R-:W-:-:S04]  /*1190*/  SHF.R.S32.HI R113, RZ, 0x1f, R112 ;  /* 0x0000001fff717819 */ /* 0x001fc80000011470 */
.L_x_33820:
[----:B------:R-:W-:Y:S05]  /*11a0*/  BRX R112 -0x11b0                                       (*"BRANCH_TARGETS .L_x_33821,.L_x_33822,.L_x_33823"*) ;  /* 0xffffffec70947949 */ /* 0x000fea000383ffff */
.L_x_33823:
[----:B------:R-:W-:Y:S01]  /*11b0*/  VIADD R81, R24, 0x1 ;  /* 0x0000000118517836 */ /* 0x000fe20000000000 */
[----:B------:R-:W-:Y:S01]  /*11c0*/  MOV R88, R84 ;  /* 0x0000005400587202 */ /* 0x000fe20000000f00 */
[----:B------:R-:W-:Y:S01]  /*11d0*/  IMAD.MOV.U32 R83, RZ, RZ, R25 ;  /* 0x000000ffff537224 */ /* 0x000fe200078e0019 */
[----:B------:R-:W-:Y:S06]  /*11e0*/  BRA `(.L_x_237) ;  /* 0x0000000000f87947 */ /* 0x000fec0003800000 */
.L_x_33821:
[----:B------:R-:W-:Y:S02]  /*11f0*/  HFMA2 R81, -RZ, RZ, 0, 1.78813934326171875e-07 ;  /* 0x00000003ff517431 */ /* 0x000fe400000001ff */
[----:B------:R-:W-:Y:S02]  /*1200*/  IMAD.MOV.U32 R88, RZ, RZ, R84 ;  /* 0x000000ffff587224 */ /* 0x000fe400078e0054 */
[----:B------:R-:W-:Y:S01]  /*1210*/  IMAD.MOV.U32 R83, RZ, RZ, R26 ;  /* 0x000000ffff537224 */ /* 0x000fe200078e001a */
[----:B------:R-:W-:Y:S06]  /*1220*/  BRA `(.L_x_237) ;  /* 0x0000000000e87947 */ /* 0x000fec0003800000 */
.L_x_33822:
[----:B------:R-:W-:Y:S01]  /*1230*/  VIADD R29, R29, 0x1 ;  /* 0x000000011d1d7836 */ /* 0x000fe20000000000 */
[----:B------:R-:W-:Y:S03]  /*1240*/  BSSY.RECONVERGENT B2, `(.L_x_238) ;  /* 0x000000c000027945 */ /* 0x000fe60003800200 */
[C---:B------:R-:W-:Y:S01]  /*1250*/  IMAD.WIDE.U32 R120, R29.reuse, -0x2daee0ad, RZ ;  /* 0xd2511f531d787825 */ /* 0x040fe200078e00ff */
[----:B------:R-:W-:-:S13]  /*1260*/  ISETP.NE.AND P0, PT, R29, RZ, PT ;  /* 0x000000ff1d00720c */ /* 0x000fda0003f05270 */
[----:B------:R-:W-:Y:S05]  /*1270*/  @P0 BRA `(.L_x_239) ;  /* 0x0000000000200947 */ /* 0x000fea0003800000 */
[----:B------:R-:W-:-:S04]  /*1280*/  IADD3 R28, PT, PT, R28, 0x1, RZ ;  /* 0x000000011c1c7810 */ /* 0x000fc80007ffe0ff */
[----:B------:R-:W-:-:S13]  /*1290*/  ISETP.NE.AND P0, PT, R28, RZ, PT ;  /* 0x000000ff1c00720c */ /* 0x000fda0003f05270 */
[----:B------:R-:W-:Y:S02]  /*12a0*/  @!P0 VIADD R31, R31, 0x1 ;  /* 0x000000011f1f8836 */ /* 0x000fe40000000000 */
[----:B------:R-:W-:Y:S02]  /*12b0*/  @!P0 VIADD R0, R2, 0x1 ;  /* 0x0000000102008836 */ /* 0x000fe40000000000 */
[----:B------:R-:W-:Y:S01]  /*12c0*/  @!P0 IMAD.MOV.U32 R28, RZ, RZ, RZ ;  /* 0x000000ffff1c8224 */ /* 0x000fe200078e00ff */
[----:B------:R-:W-:-:S13]  /*12d0*/  ISETP.NE.AND P1, PT, R31, RZ, !P0 ;  /* 0x000000ff1f00720c */ /* 0x000fda0004725270 */
[----:B------:R-:W-:-:S05]  /*12e0*/  @P1 IADD3 R0, PT, PT, R2, RZ, RZ ;  /* 0x000000ff02001210 */ /* 0x000fca0007ffe0ff */
[----:B------:R-:W-:-:S07]  /*12f0*/  @!P0 IMAD.MOV.U32 R2, RZ, RZ, R0 ;  /* 0x000000ffff028224 */ /* 0x000fce00078e0000 */
.L_x_239:
[----:B------:R-:W-:Y:S05]  /*1300*/  BSYNC.RECONVERGENT B2 ;  /* 0x0000000000027941 */ /* 0x000fea0003800200 */
.L_x_238:
[----:B------:R-:W-:Y:S01]  /*1310*/  IMAD.WIDE.U32 R24, R31, -0x326172a9, RZ ;  /* 0xcd9e8d571f187825 */ /* 0x000fe200078e00ff */
[----:B------:R-:W-:Y:S01]  /*1320*/  LOP3.LUT R112, R2, UR7, R121, 0x96, !PT ;  /* 0x0000000702707c12 */ /* 0x000fe2000f8e9679 */
[----:B------:R-:W-:Y:S02]  /*1330*/  UIADD3 UR5, UPT, UPT, UR7, -0x24c28bd8, URZ ;  /* 0xdb3d742807057890 */ /* 0x000fe4000fffe0ff */
[----:B------:R-:W-:Y:S02]  /*1340*/  HFMA2 R81, -RZ, RZ, 0, 0 ;  /* 0x00000000ff517431 */ /* 0x000fe400000001ff */
[----:B------:R-:W-:Y:S01]  /*1350*/  IMAD.MOV.U32 R83, RZ, RZ, R84 ;  /* 0x000000ffff537224 */ /* 0x000fe200078e0054 */
[----:B------:R-:W-:Y:S01]  /*1360*/  LOP3.LUT R114, R28, UR6, R25, 0x96, !PT ;  /* 0x000000061c727c12 */ /* 0x000fe2000f8e9619 */
[----:B------:R-:W-:-:S04]  /*1370*/  IMAD.WIDE.U32 R112, R112, -0x326172a9, RZ ;  /* 0xcd9e8d5770707825 */ /* 0x000fc800078e00ff */
[----:B------:R-:W-:Y:S01]  /*1380*/  IMAD.WIDE.U32 R114, R114, -0x2daee0ad, RZ ;  /* 0xd2511f5372727825 */ /* 0x000fe200078e00ff */
[----:B------:R-:W-:-:S04]  /*1390*/  LOP3.LUT R121, R24, UR14, R113, 0x96, !PT ;  /* 0x0000000e18797c12 */ /* 0x000fc8000f8e9671 */
        /* <DEDUP_REMOVED lines=31> */
[----:B------:R-:W-:Y:S02]  /*1590*/  LOP3.LUT R25, R120, UR30, R115, 0x96, !PT ;  /* 0x0000001e78197c12 */ /* 0x000fe4000f8e9673 */
[----:B------:R-:W-:Y:S01]  /*15a0*/  MOV R0, R114 ;  /* 0x0000007200007202 */ /* 0x000fe20000000f00 */
[----:B------:R-:W-:Y:S01]  /*15b0*/  IMAD.MOV.U32 R88, RZ, RZ, R112 ;  /* 0x000000ffff587224 */ /* 0x000fe200078e0070 */
[----:B------:R-:W-:-:S07]  /*15c0*/  LOP3.LUT R26, R24, UR31, R113, 0x96, !PT ;  /* 0x0000001f181a7c12 */ /* 0x000fce000f8e9671 */
.L_x_237:
[----:B------:R-:W-:Y:S05]  /*15d0*/  BSYNC.RECONVERGENT B1 ;  /* 0x0000000000017941 */ /* 0x000fea0003800200 */
.L_x_236:
[----:B------:R-:W0:Y:S01]  /*15e0*/  LDC R94, c[0x0][0x408] ;  /* 0x00010200ff5e7b82 */ /* 0x000e220000000800 */
[----:B------:R-:W-:Y:S01]  /*15f0*/  I2FP.F32.U32 R83, R83 ;  /* 0x0000005300537245 */ /* 0x000fe20000201000 */
[----:B------:R-:W-:Y:S01]  /*1600*/  IMAD.MOV.U32 R90, RZ, RZ, 0x2f800000 ;  /* 0x2f800000ff5a7424 */ /* 0x000fe200078e00ff */
[----:B------:R-:W-:Y:S01]  /*1610*/  ISETP.NE.AND P1, PT, R81, 0x1, PT ;  /* 0x000000015100780c */ /* 0x000fe20003f25270 */
[C---:B-----5:R-:W-:Y:S01]  /*1620*/  IMAD.U32 R24, R72.reuse, 0x10000, RZ ;  /* 0x0001000048187824 */ /* 0x060fe200078e00ff */
[----:B------:R-:W-:Y:S01]  /*1630*/  BSSY.RECONVERGENT B1, `(.L_x_240) ;  /* 0x0000052000017945 */ /* 0x000fe20003800200 */
[----:B------:R-:W-:Y:S01]  /*1640*/  FFMA.FTZ R83, R83, R90, 1.1641532182693481445e-10 ;  /* 0x2f00000053537423 */ /* 0x000fe2000001005a */
[----:B------:R-:W-:Y:S01]  /*1650*/  PRMT R72, R72, 0x7632, R72 ;  /* 0x0000763248487816 */ /* 0x000fe20000000048 */
[----:B------:R-:W1:Y:S01]  /*1660*/  LDC R92, c[0x0][0x404] ;  /* 0x00010100ff5c7b82 */ /* 0x000e620000000800 */
[----:B------:R-:W-:Y:S01]  /*1670*/  FMUL.FTZ R113, R24, UR4 ;  /* 0x0000000418717c20 */ /* 0x000fe20008410000 */
[C---:B------:R-:W-:Y:S01]  /*1680*/  SHF.L.U32 R24, R76.reuse, 0x10, RZ ;  /* 0x000000104c187819 */ /* 0x040fe200000006ff */
[----:B------:R-:W-:Y:S01]  /*1690*/  IMAD.MOV.U32 R96, RZ, RZ, 0x2 ;  /* 0x00000002ff607424 */ /* 0x000fe200078e00ff */
[----:B------:R-:W-:Y:S01]  /*16a0*/  PRMT R76, R76, 0x7632, R76 ;  /* 0x000076324c4c7816 */ /* 0x000fe2000000004c */
[----:B0-----:R-:W-:Y:S01]  /*16b0*/  FMUL.FTZ R113, R113, R94 ;  /* 0x0000005e71717220 */ /* 0x001fe20000410000 */
[----:B-1----:R-:W-:-:S04]  /*16c0*/  FSETP.GTU.FTZ.AND P0, PT, R83, R92, PT ;  /* 0x0000005c5300720b */ /* 0x002fc80003f1c000 */
[----:B------:R-:W-:Y:S02]  /*16d0*/  FSEL R83, R113, RZ, !P0 ;  /* 0x000000ff71537208 */ /* 0x000fe40004000000 */
[----:B------:R-:W-:-:S03]  /*16e0*/  PLOP3.LUT P0, PT, P0, PT, PT, 0x8, 0x80 ;  /* 0x000000000080781c */ /* 0x000fc6000070e170 */
[----:B------:R-:W-:Y:S01]  /*16f0*/  FADD.FTZ R83, R83, R24 ;  /* 0x0000001853537221 */ /* 0x000fe20000010000 */
[----:B------:R-:W-:Y:S01]  /*1700*/  P2R R84, PR, RZ, 0x1 ;  /* 0x00000001ff547803 */ /* 0x000fe20000000000 */
[----:B------:R-:W-:Y:S01]  /*1710*/  IMAD.MOV.U32 R24, RZ, RZ, R0 ;  /* 0x000000ffff187224 */ /* 0x000fe200078e0000 */
[----:B------:R-:W-:Y:S07]  /*1720*/  @!P1 BRA `(.L_x_241) ;  /* 0x0000000400089947 */ /* 0x000fee0003800000 */
[----:B------:R-:W-:-:S13]  /*1730*/  ISETP.NE.AND P0, PT, R81, 0x3, PT ;  /* 0x000000035100780c */ /* 0x000fda0003f05270 */
[----:B------:R-:W-:Y:S05]  /*1740*/  @!P0 BRA `(.L_x_242) ;  /* 0x0000000000188947 */ /* 0x000fea0003800000 */
[----:B------:R-:W-:-:S13]  /*1750*/  ISETP.NE.AND P0, PT, R81, 0x2, PT ;  /* 0x000000025100780c */ /* 0x000fda0003f05270 */
[----:B------:R-:W-:Y:S01]  /*1760*/  @!P0 MOV R96, 0x3 ;  /* 0x0000000300608802 */ /* 0x000fe20000000f00 */
[----:B------:R-:W-:Y:S01]  /*1770*/  @!P0 IMAD.MOV.U32 R24, RZ, RZ, R26 ;  /* 0x000000ffff188224 */ /* 0x000fe200078e001a */
[----:B------:R-:W-:Y:S01]  /*1780*/  @P0 MOV R24, R25 ;  /* 0x0000001900180202 */ /* 0x000fe20000000f00 */
[----:B------:R-:W-:Y:S01]  /*1790*/  @P0 VIADD R96, R81, 0x1 ;  /* 0x0000000151600836 */ /* 0x000fe20000000000 */
[----:B------:R-:W-:Y:S06]  /*17a0*/  BRA `(.L_x_241) ;  /* 0x0000000000e87947 */ /* 0x000fec0003800000 */
.L_x_242:
[----:B------:R-:W-:Y:S01]  /*17b0*/  VIADD R29, R29, 0x1 ;  /* 0x000000011d1d7836 */ /* 0x000fe20000000000 */
[----:B------:R-:W-:Y:S03]  /*17c0*/  BSSY.RECONVERGENT B2, `(.L_x_243) ;  /* 0x000000c000027945 */ /* 0x000fe60003800200 */
[C---:B------:R-:W-:Y:S01]  /*17d0*/  IMAD.WIDE.U32 R120, R29.reuse, -0x2daee0ad, RZ ;  /* 0xd2511f531d787825 */ /* 0x040fe200078e00ff */
[----:B------:R-:W-:-:S13]  /*17e0*/  ISETP.NE.AND P0, PT, R29, RZ, PT ;  /* 0x000000ff1d00720c */ /* 0x000fda0003f05270 */
[----:B------:R-:W-:Y:S05]  /*17f0*/  @P0 BRA `(.L_x_244) ;  /* 0x0000000000200947 */ /* 0x000fea0003800000 */
[----:B------:R-:W-:-:S05]  /*1800*/  VIADD R28, R28, 0x1 ;  /* 0x000000011c1c7836 */ /* 0x000fca0000000000 */
[----:B------:R-:W-:-:S13]  /*1810*/  ISETP.NE.AND P0, PT, R28, RZ, PT ;  /* 0x000000ff1c00720c */ /* 0x000fda0003f05270 */
[----:B------:R-:W-:Y:S01]  /*1820*/  @!P0 IADD3 R31, PT, PT, R31, 0x1, RZ ;  /* 0x000000011f1f8810 */ /* 0x000fe20007ffe0ff */
[----:B------:R-:W-:Y:S01]  /*1830*/  @!P0 VIADD R0, R2, 0x1 ;  /* 0x0000000102008836 */ /* 0x000fe20000000000 */
[----:B------:R-:W-:Y:S02]  /*1840*/  @!P0 MOV R28, RZ ;  /* 0x000000ff001c8202 */ /* 0x000fe40000000f00 */
[----:B------:R-:W-:-:S13]  /*1850*/  ISETP.NE.AND P1, PT, R31, RZ, !P0 ;  /* 0x000000ff1f00720c */ /* 0x000fda0004725270 */
[----:B------:R-:W-:-:S04]  /*1860*/  @P1 IMAD.MOV R0, RZ, RZ, R2 ;  /* 0x000000ffff001224 */ /* 0x000fc800078e0202 */
[----:B------:R-:W-:-:S07]  /*1870*/  @!P0 IMAD.MOV.U32 R2, RZ, RZ, R0 ;  /* 0x000000ffff028224 */ /* 0x000fce00078e0000 */
.L_x_244:
[----:B------:R-:W-:Y:S05]  /*1880*/  BSYNC.RECONVERGENT B2 ;  /* 0x0000000000027941 */ /* 0x000fea0003800200 */
.L_x_243:
[----:B------:R-:W-:Y:S01]  /*1890*/  IMAD.WIDE.U32 R24, R31, -0x326172a9, RZ ;  /* 0xcd9e8d571f187825 */ /* 0x000fe200078e00ff */
[----:B------:R-:W-:Y:S01]  /*18a0*/  LOP3.LUT R112, R2, UR7, R121, 0x96, !PT ;  /* 0x0000000702707c12 */ /* 0x000fe2000f8e9679 */
[----:B------:R-:W-:Y:S02]  /*18b0*/  UIADD3 UR5, UPT, UPT, UR7, -0x24c28bd8, URZ ;  /* 0xdb3d742807057890 */ /* 0x000fe4000fffe0ff */
[----:B------:R-:W-:Y:S01]  /*18c0*/  IMAD.MOV.U32 R96, RZ, RZ, RZ ;  /* 0x000000ffff607224 */ /* 0x000fe200078e00ff */
        /* <DEDUP_REMOVED lines=35> */
[----:B------:R-:W-:-:S03]  /*1b00*/  LOP3.LUT R25, R120, UR30, R115, 0x96, !PT ;  /* 0x0000001e78197c12 */ /* 0x000fc6000f8e9673 */
[----:B------:R-:W-:Y:S01]  /*1b10*/  IMAD.MOV.U32 R0, RZ, RZ, R114 ;  /* 0x000000ffff007224 */ /* 0x000fe200078e0072 */
[----:B------:R-:W-:Y:S02]  /*1b20*/  LOP3.LUT R26, R24, UR31, R113, 0x96, !PT ;  /* 0x0000001f181a7c12 */ /* 0x000fe4000f8e9671 */
[----:B------:R-:W-:Y:S01]  /*1b30*/  MOV R24, R88 ;  /* 0x0000005800187202 */ /* 0x000fe20000000f00 */
[----:B------:R-:W-:-:S07]  /*1b40*/  IMAD.MOV.U32 R88, RZ, RZ, R112 ;  /* 0x000000ffff587224 */ /* 0x000fce00078e0070 */
.L_x_241:
[----:B------:R-:W-:Y:S05]  /*1b50*/  BSYNC.RECONVERGENT B1 ;  /* 0x0000000000017941 */ /* 0x000fea0003800200 */
.L_x_240:
[----:B------:R-:W-:Y:S01]  /*1b60*/  I2FP.F32.U32 R81, R24 ;  /* 0x0000001800517245 */ /* 0x000fe20000201000 */
[----:B------:R-:W-:Y:S01]  /*1b70*/  IMAD.U32 R76, R76, 0x10000, RZ ;  /* 0x000100004c4c7824 */ /* 0x000fe200078e00ff */
[----:B------:R-:W-:Y:S01]  /*1b80*/  SHF.L.U32 R72, R72, 0x10, RZ ;  /* 0x0000001048487819 */ /* 0x000fe200000006ff */
[----:B------:R-:W-:Y:S01]  /*1b90*/  BSSY.RECONVERGENT B1, `(.L_x_245) ;  /* 0x000004e000017945 */ /* 0x000fe20003800200 */
[----:B------:R-:W-:Y:S01]  /*1ba0*/  ISETP.NE.AND P1, PT, R96, 0x1, PT ;  /* 0x000000016000780c */ /* 0x000fe20003f25270 */
[----:B------:R-:W-:Y:S01]  /*1bb0*/  FFMA.FTZ R81, R81, R90, 1.1641532182693481445e-10 ;  /* 0x2f00000051517423 */ /* 0x000fe2000001005a */
[----:B------:R-:W-:Y:S01]  /*1bc0*/  MOV R24, R0 ;  /* 0x0000000000187202 */ /* 0x000fe20000000f00 */
[----:B------:R-:W-:Y:S01]  /*1bd0*/  FMUL.FTZ R113, R72, UR4 ;  /* 0x0000000448717c20 */ /* 0x000fe20008410000 */
[----:B------:R-:W-:Y:S02]  /*1be0*/  IMAD.MOV.U32 R72, RZ, RZ, 0x2 ;  /* 0x00000002ff487424 */ /* 0x000fe400078e00ff */
[----:B------:R-:W-:Y:S01]  /*1bf0*/  FSETP.GTU.FTZ.AND P0, PT, R81, R92, PT ;  /* 0x0000005c5100720b */ /* 0x000fe20003f1c000 */
[----:B------:R-:W-:-:S05]  /*1c00*/  FMUL.FTZ R113, R113, R94 ;  /* 0x0000005e71717220 */ /* 0x000fca0000410000 */
[----:B------:R-:W-:Y:S02]  /*1c10*/  FSEL R81, R113, RZ, !P0 ;  /* 0x000000ff71517208 */ /* 0x000fe40004000000 */
[----:B------:R-:W-:-:S03]  /*1c20*/  PLOP3.LUT P0, PT, P0, PT, PT, 0x8, 0x80 ;  /* 0x000000000080781c */ /* 0x000fc6000070e170 */
[----:B------:R-:W-:Y:S01]  /*1c30*/  FADD.FTZ R81, R81, R76 ;  /* 0x0000004c51517221 */ /* 0x000fe20000010000 */
[----:B------:R-:W-:Y:S09]  /*1c40*/  @!P1 BRA `(.L_x_246) ;  /* 0x0000000400089947 */ /* 0x000ff20003800000 */
[----:B------:R-:W-:-:S13]  /*1c50*/  ISETP.NE.AND P1, PT, R96, 0x3, PT ;  /* 0x000000036000780c */ /* 0x000fda0003f25270 */
[----:B------:R-:W-:Y:S05]  /*1c60*/  @!P1 BRA `(.L_x_247) ;  /* 0x0000000000189947 */ /* 0x000fea0003800000 */
[----:B------:R-:W-:-:S13]  /*1c70*/  ISETP.NE.AND P1, PT, R96, 0x2, PT ;  /* 0x000000026000780c */ /* 0x000fda0003f25270 */
[----:B------:R-:W-:Y:S01]  /*1c80*/  @!P1 IMAD.MOV.U32 R72, RZ, RZ, 0x3 ;  /* 0x00000003ff489424 */ /* 0x000fe200078e00ff */
[----:B------:R-:W-:Y:S01]  /*1c90*/  @P1 IADD3 R72, PT, PT, R96, 0x1, RZ ;  /* 0x0000000160481810 */ /* 0x000fe20007ffe0ff */
[----:B------:R-:W-:Y:S02]  /*1ca0*/  @!P1 IMAD.MOV.U32 R24, RZ, RZ, R26 ;  /* 0x000000ffff189224 */ /* 0x000fe400078e001a */
[----:B------:R-:W-:Y:S01]  /*1cb0*/  @P1 IMAD.MOV.U32 R24, RZ, RZ, R25 ;  /* 0x000000ffff181224 */ /* 0x000fe200078e0019 */
[----:B------:R-:W-:Y:S06]  /*1cc0*/  BRA `(.L_x_246) ;  /* 0x0000000000e87947 */ /* 0x000fec0003800000 */
.L_x_247:
        /* <DEDUP_REMOVED lines=13> */
.L_x_249:
[----:B------:R-:W-:Y:S05]  /*1da0*/  BSYNC.RECONVERGENT B2 ;  /* 0x0000000000027941 */ /* 0x000fea0003800200 */
.L_x_248:
[----:B------:R-:W-:Y:S01]  /*1db0*/  IMAD.WIDE.U32 R24, R31, -0x326172a9, RZ ;  /* 0xcd9e8d571f187825 */ /* 0x000fe200078e00ff */
[----:B------:R-:W-:Y:S01]  /*1dc0*/  LOP3.LUT R112, R2, UR7, R121, 0x96, !PT ;  /* 0x0000000702707c12 */ /* 0x000fe2000f8e9679 */
[----:B------:R-:W-:Y:S02]  /*1dd0*/  UIADD3 UR5, UPT, UPT, UR7, -0x24c28bd8, URZ ;  /* 0xdb3d742807057890 */ /* 0x000fe4000fffe0ff */
[----:B------:R-:W-:Y:S01]  /*1de0*/  HFMA2 R72, -RZ, RZ, 0, 0 ;  /* 0x00000000ff487431 */ /* 0x000fe200000001ff */
        /* <DEDUP_REMOVED lines=36> */
[----:B------:R-:W-:Y:S02]  /*2030*/  MOV R0, R114 ;  /* 0x0000007200007202 */ /* 0x000fe40000000f00 */
[----:B------:R-:W-:Y:S01]  /*2040*/  LOP3.LUT R26, R24, UR31, R113, 0x96, !PT ;  /* 0x0000001f181a7c12 */ /* 0x000fe2000f8e9671 */
[----:B------:R-:W-:Y:S02]  /*2050*/  IMAD.MOV.U32 R24, RZ, RZ, R88 ;  /* 0x000000ffff187224 */ /* 0x000fe400078e0058 */
[----:B------:R-:W-:-:S07]  /*2060*/  IMAD.MOV.U32 R88, RZ, RZ, R112 ;  /* 0x000000ffff587224 */ /* 0x000fce00078e0070 */
.L_x_246:
[----:B------:R-:W-:Y:S05]  /*2070*/  BSYNC.RECONVERGENT B1 ;  /* 0x0000000000017941 */ /* 0x000fea0003800200 */
.L_x_245:
[----:B------:R-:W-:Y:S01]  /*2080*/  I2FP.F32.U32 R113, R24 ;  /* 0x0000001800717245 */ /* 0x000fe20000201000 */
[----:B------:R-:W-:Y:S01]  /*2090*/  IMAD.U32 R24, R73, 0x10000, RZ ;  /* 0x0001000049187824 */ /* 0x000fe200078e00ff */
[----:B------:R-:W-:Y:S01]  /*20a0*/  ISETP.NE.AND P2, PT, R72, 0x1, PT ;  /* 0x000000014800780c */ /* 0x000fe20003f45270 */
[----:B------:R-:W-:Y:S01]  /*20b0*/  BSSY.RECONVERGENT B1, `(.L_x_250) ;  /* 0x0000050000017945 */ /* 0x000fe20003800200 */
[----:B------:R-:W-:Y:S02]  /*20c0*/  HFMA2 R76, -RZ, RZ, 0, 1.1920928955078125e-07 ;  /* 0x00000002ff4c7431 */ /* 0x000fe400000001ff */
[----:B------:R-:W-:Y:S01]  /*20d0*/  FFMA.FTZ R113, R113, R90, 1.1641532182693481445e-10 ;  /* 0x2f00000071717423 */ /* 0x000fe2000001005a */
[----:B------:R-:W-:Y:S01]  /*20e0*/  FMUL.FTZ R115, R24, UR4 ;  /* 0x0000000418737c20 */ /* 0x000fe20008410000 */
[----:B------:R-:W-:Y:S01]  /*20f0*/  IMAD.U32 R24, R77, 0x10000, RZ ;  /* 0x000100004d187824 */ /* 0x000fe200078e00ff */
[----:B------:R-:W-:Y:S02]  /*2100*/  PRMT R98, R73, 0x7632, R98 ;  /* 0x0000763249627816 */ /* 0x000fe40000000062 */
[----:B------:R-:W-:Y:S01]  /*2110*/  FMUL.FTZ R115, R115, R94 ;  /* 0x0000005e73737220 */ /* 0x000fe20000410000 */
[----:B------:R-:W-:-:S02]  /*2120*/  FSETP.GTU.FTZ.AND P1, PT, R113, R92, PT ;  /* 0x0000005c7100720b */ /* 0x000fc40003f3c000 */
[----:B------:R-:W-:Y:S02]  /*2130*/  PRMT R96, R77, 0x7632, R96 ;  /* 0x000076324d607816 */ /* 0x000fe40000000060 */
[----:B------:R-:W-:Y:S02]  /*2140*/  FSEL R115, R115, RZ, !P1 ;  /* 0x000000ff73737208 */ /* 0x000fe40004800000 */
[----:B------:R-:W-:-:S03]  /*2150*/  PLOP3.LUT P1, PT, P1, PT, PT, 0x8, 0x80 ;  /* 0x000000000080781c */ /* 0x000fc60000f2e170 */
[----:B------:R-:W-:Y:S01]  /*2160*/  FADD.FTZ R115, R115, R24 ;  /* 0x0000001873737221 */ /* 0x000fe20000010000 */
[----:B------:R-:W-:Y:S01]  /*2170*/  IMAD.MOV.U32 R24, RZ, RZ, R0 ;  /* 0x000000ffff187224 */ /* 0x000fe200078e0000 */
[----:B------:R-:W-:Y:S08]  /*2180*/  @!P2 BRA `(.L_x_251) ;  /* 0x000000040008a947 */ /* 0x000ff00003800000 */
[----:B------:R-:W-:-:S13]  /*2190*/  ISETP.NE.AND P2, PT, R72, 0x3, PT ;  /* 0x000000034800780c */ /* 0x000fda0003f45270 */
[----:B------:R-:W-:Y:S05]  /*21a0*/  @!P2 BRA `(.L_x_252) ;  /* 0x000000000018a947 */ /* 0x000fea0003800000 */
[----:B------:R-:W-:-:S13]  /*21b0*/  ISETP.NE.AND P2, PT, R72, 0x2, PT ;  /* 0x000000024800780c */ /* 0x000fda0003f45270 */
[----:B------:R-:W-:Y:S01]  /*21c0*/  @!P2 IMAD.MOV.U32 R76, RZ, RZ, 0x3 ;  /* 0x00000003ff4ca424 */ /* 0x000fe200078e00ff */
[----:B------:R-:W-:Y:S01]  /*21d0*/  @!P2 MOV R24, R26 ;  /* 0x0000001a0018a202 */ /* 0x000fe20000000f00 */
[----:B------:R-:W-:Y:S02]  /*21e0*/  @P2 VIADD R76, R72, 0x1 ;  /* 0x00000001484c2836 */ /* 0x000fe40000000000 */
[----:B------:R-:W-:Y:S01]  /*21f0*/  @P2 IMAD.MOV.U32 R24, RZ, RZ, R25 ;  /* 0x000000ffff182224 */ /* 0x000fe200078e0019 */
[----:B------:R-:W-:Y:S06]  /*2200*/  BRA `(.L_x_251) ;  /* 0x0000000000e87947 */ /* 0x000fec0003800000 */
.L_x_252:
[----:B------:R-:W-:Y:S01]  /*2210*/  IADD3 R29, PT, PT, R29, 0x1, RZ ;  /* 0x000000011d1d7810 */ /* 0x000fe20007ffe0ff */
[----:B------:R-:W-:Y:S03]  /*2220*/  BSSY.RECONVERGENT B2, `(.L_x_253) ;  /* 0x000000c000027945 */ /* 0x000fe60003800200 */
[C---:B------:R-:W-:Y:S01]  /*2230*/  ISETP.NE.AND P2, PT, R29.reuse, RZ, PT ;  /* 0x000000ff1d00720c */ /* 0x040fe20003f45270 */
[----:B------:R-:W-:-:S12]  /*2240*/  IMAD.WIDE.U32 R112, R29, -0x2daee0ad, RZ ;  /* 0xd2511f531d707825 */ /* 0x000fd800078e00ff */
[----:B------:R-:W-:Y:S05]  /*2250*/  @P2 BRA `(.L_x_254) ;  /* 0x0000000000202947 */ /* 0x000fea0003800000 */
[----:B------:R-:W-:-:S05]  /*2260*/  VIADD R28, R28, 0x1 ;  /* 0x000000011c1c7836 */ /* 0x000fca0000000000 */
[----:B------:R-:W-:-:S13]  /*2270*/  ISETP.NE.AND P2, PT, R28, RZ, PT ;  /* 0x000000ff1c00720c */ /* 0x000fda0003f45270 */
[----:B------:R-:W-:Y:S01]  /*2280*/  @!P2 VIADD R31, R31, 0x1 ;  /* 0x000000011f1fa836 */ /* 0x000fe20000000000 */
[----:B------:R-:W-:Y:S01]  /*2290*/  @!P2 IADD3 R0, PT, PT, R2, 0x1, RZ ;  /* 0x000000010200a810 */ /* 0x000fe20007ffe0ff */
[----:B------:R-:W-:-:S03]  /*22a0*/  @!P2 IMAD.MOV.U32 R28, RZ, RZ, RZ ;  /* 0x000000ffff1ca224 */ /* 0x000fc600078e00ff */
[----:B------:R-:W-:-:S13]  /*22b0*/  ISETP.NE.AND P3, PT, R31, RZ, !P2 ;  /* 0x000000ff1f00720c */ /* 0x000fda0005765270 */
[----:B------:R-:W-:-:S05]  /*22c0*/  @P3 IMAD.MOV R0, RZ, RZ, R2 ;  /* 0x000000ffff003224 */ /* 0x000fca00078e0202 */
[----:B------:R-:W-:-:S07]  /*22d0*/  @!P2 MOV R2, R0 ;  /* 0x000000000002a202 */ /* 0x000fce0000000f00 */
.L_x_254:
[----:B------:R-:W-:Y:S05]  /*22e0*/  BSYNC.RECONVERGENT B2 ;  /* 0x0000000000027941 */ /* 0x000fea0003800200 */
.L_x_253:
[----:B------:R-:W-:Y:S01]  /*22f0*/  IMAD.WIDE.U32 R24, R31, -0x326172a9, RZ ;  /* 0xcd9e8d571f187825 */ /* 0x000fe200078e00ff */
[----:B------:R-:W-:Y:S01]  /*2300*/  LOP3.LUT R72, R2, UR7, R113, 0x96, !PT ;  /* 0x0000000702487c12 */ /* 0x000fe2000f8e9671 */
[----:B------:R-:W-:-:S03]  /*2310*/  UIADD3 UR5, UPT, UPT, UR7, -0x24c28bd8, URZ ;  /* 0xdb3d742807057890 */ /* 0x000fc6000fffe0ff */
        /* <DEDUP_REMOVED lines=37> */
[----:B------:R-:W-:Y:S01]  /*2570*/  LOP3.LUT R26, R24, UR31, R73, 0x96, !PT ;  /* 0x0000001f181a7c12 */ /* 0x000fe2000f8e9649 */
[----:B------:R-:W-:Y:S01]  /*2580*/  IMAD.MOV.U32 R24, RZ, RZ, R88 ;  /* 0x000000ffff187224 */ /* 0x000fe200078e0058 */
[----:B------:R-:W-:Y:S01]  /*2590*/  MOV R88, R72 ;  /* 0x0000004800587202 */ /* 0x000fe20000000f00 */
[----:B------:R-:W-:-:S07]  /*25a0*/  IMAD.MOV.U32 R76, RZ, RZ, RZ ;  /* 0x000000ffff4c7224 */ /* 0x000fce00078e00ff */
.L_x_251:
[----:B------:R-:W-:Y:S05]  /*25b0*/  BSYNC.RECONVERGENT B1 ;  /* 0x0000000000017941 */ /* 0x000fea0003800200 */
.L_x_250:
[----:B------:R-:W-:Y:S01]  /*25c0*/  I2FP.F32.U32 R73, R24 ;  /* 0x0000001800497245 */ /* 0x000fe20000201000 */
[----:B------:R-:W-:Y:S01]  /*25d0*/  IMAD.U32 R98, R98, 0x10000, RZ ;  /* 0x0001000062627824 */ /* 0x000fe200078e00ff */
[----:B------:R-:W-:Y:S01]  /*25e0*/  ISETP.NE.AND P3, PT, R76, 0x1, PT ;  /* 0x000000014c00780c */ /* 0x000fe20003f65270 */
[----:B------:R-:W-:Y:S01]  /*25f0*/  BSSY.RECONVERGENT B1, `(.L_x_255) ;  /* 0x000004e000017945 */ /* 0x000fe20003800200 */
[----:B------:R-:W-:Y:S01]  /*2600*/  SHF.L.U32 R96, R96, 0x10, RZ ;  /* 0x0000001060607819 */ /* 0x000fe200000006ff */
[----:B------:R-:W-:Y:S01]  /*2610*/  FFMA.FTZ R73, R73, R90, 1.1641532182693481445e-10 ;  /* 0x2f00000049497423 */ /* 0x000fe2000001005a */
[----:B------:R-:W-:Y:S01]  /*2620*/  FMUL.FTZ R77, R98, UR4 ;  /* 0x00000004624d7c20 */ /* 0x000fe20008410000 */
[----:B------:R-:W-:Y:S02]  /*2630*/  IMAD.MOV.U32 R72, RZ, RZ, 0x2 ;  /* 0x00000002ff487424 */ /* 0x000fe400078e00ff */
[----:B------:R-:W-:Y:S02]  /*2640*/  IMAD.MOV.U32 R24, RZ, RZ, R0 ;  /* 0x000000ffff187224 */ /* 0x000fe400078e0000 */
[----:B------:R-:W-:Y:S01]  /*2650*/  FMUL.FTZ R77, R77, R94 ;  /* 0x0000005e4d4d7220 */ /* 0x000fe20000410000 */
[----:B------:R-:W-:-:S04]  /*2660*/  FSETP.GTU.FTZ.AND P2, PT, R73, R92, PT ;  /* 0x0000005c4900720b */ /* 0x000fc80003f5c000 */
[----:B------:R-:W-:Y:S02]  /*2670*/  FSEL R77, R77, RZ, !P2 ;  /* 0x000000ff4d4d7208 */ /* 0x000fe40005000000 */
[----:B------:R-:W-:-:S03]  /*2680*/  PLOP3.LUT P2, PT, P2, PT, PT, 0x8, 0x80 ;  /* 0x000000000080781c */ /* 0x000fc6000174e170 */
[----:B------:R-:W-:Y:S01]  /*2690*/  FADD.FTZ R113, R77, R96 ;  /* 0x000000604d717221 */ /* 0x000fe20000010000 */
[----:B------:R-:W-:Y:S09]  /*26a0*/  @!P3 BRA `(.L_x_256) ;  /* 0x000000040008b947 */ /* 0x000ff20003800000 */
        /* <DEDUP_REMOVED lines=8> */
.L_x_257:
        /* <DEDUP_REMOVED lines=13> */
.L_x_259:
[----:B------:R-:W-:Y:S05]  /*2800*/  BSYNC.RECONVERGENT B2 ;  /* 0x0000000000027941 */ /* 0x000fea0003800200 */
.L_x_258:
        /* <DEDUP_REMOVED lines=42> */
[----:B------:R-:W-:Y:S02]  /*2ab0*/  IMAD.MOV.U32 R88, RZ, RZ, R72 ;  /* 0x000000ffff587224 */ /* 0x000fe400078e0048 */
[----:B------:R-:W-:-:S07]  /*2ac0*/  IMAD.MOV.U32 R72, RZ, RZ, RZ ;  /* 0x000000ffff487224 */ /* 0x000fce00078e00ff */
.L_x_256:
[----:B------:R-:W-:Y:S05]  /*2ad0*/  BSYNC.RECONVERGENT B1 ;  /* 0x0000000000017941 */ /* 0x000fea0003800200 */
.L_x_255:
[----:B------:R-:W-:Y:S01]  /*2ae0*/  I2FP.F32.U32 R73, R24 ;  /* 0x0000001800497245 */ /* 0x000fe20000201000 */
[----:B------:R-:W-:Y:S01]  /*2af0*/  BSSY.RECONVERGENT B1, `(.L_x_260) ;  /* 0x0000052000017945 */ /* 0x000fe20003800200 */
[----:B------:R-:W-:Y:S01]  /*2b00*/  SHF.L.U32 R24, R74, 0x10, RZ ;  /* 0x000000104a187819 */ /* 0x000fe200000006ff */
[----:B------:R-:W-:Y:S01]  /*2b10*/  IMAD.MOV.U32 R76, RZ, RZ, 0x2 ;  /* 0x00000002ff4c7424 */ /* 0x000fe200078e00ff */
[----:B------:R-:W-:Y:S01]  /*2b20*/  ISETP.NE.AND P4, PT, R72, 0x1, PT ;  /* 0x000000014800780c */ /* 0x000fe20003f85270 */
[----:B------:R-:W-:Y:S01]  /*2b30*/  FFMA.FTZ R73, R73, R90, 1.1641532182693481445e-10 ;  /* 0x2f00000049497423 */ /* 0x000fe2000001005a */
[----:B------:R-:W-:Y:S01]  /*2b40*/  PRMT R74, R74, 0x7632, R74 ;  /* 0x000076324a4a7816 */ /* 0x000fe2000000004a */
[----:B------:R-:W-:Y:S01]  /*2b50*/  FMUL.FTZ R77, R24, UR4 ;  /* 0x00000004184d7c20 */ /* 0x000fe20008410000 */
[C---:B------:R-:W-:Y:S01]  /*2b60*/  IMAD.U32 R24, R78.reuse, 0x10000, RZ ;  /* 0x000100004e187824 */ /* 0x040fe200078e00ff */
[----:B------:R-:W-:Y:S02]  /*2b70*/  PRMT R78, R78, 0x7632, R78 ;  /* 0x000076324e4e7816 */ /* 0x000fe4000000004e */
[----:B------:R-:W-:Y:S01]  /*2b80*/  FMUL.FTZ R77, R77, R94 ;  /* 0x0000005e4d4d7220 */ /* 0x000fe20000410000 */
[----:B------:R-:W-:-:S04]  /*2b90*/  FSETP.GTU.FTZ.AND P3, PT, R73, R92, PT ;  /* 0x0000005c4900720b */ /* 0x000fc80003f7c000 */
[----:B------:R-:W-:Y:S02]  /*2ba0*/  FSEL R77, R77, RZ, !P3 ;  /* 0x000000ff4d4d7208 */ /* 0x000fe40005800000 */
[----:B------:R-:W-:-:S03]  /*2bb0*/  PLOP3.LUT P3, PT, P3, PT, PT, 0x8, 0x80 ;  /* 0x000000000080781c */ /* 0x000fc60001f6e170 */
[----:B------:R-:W-:Y:S01]  /*2bc0*/  FADD.FTZ R121, R77, R24 ;  /* 0x000000184d797221 */ /* 0x000fe20000010000 */
[----:B------:R-:W-:Y:S01]  /*2bd0*/  MOV R24, R0 ;  /* 0x0000000000187202 */ /* 0x000fe20000000f00 */
[----:B------:R-:W-:Y:S08]  /*2be0*/  @!P4 BRA `(.L_x_261) ;  /* 0x000000040008c947 */ /* 0x000ff00003800000 */
        /* <DEDUP_REMOVED lines=8> */
.L_x_262:
        /* <DEDUP_REMOVED lines=13> */
.L_x_264:
[----:B------:R-:W-:Y:S05]  /*2d40*/  BSYNC.RECONVERGENT B2 ;  /* 0x0000000000027941 */ /* 0x000fea0003800200 */
.L_x_263:
        /* <DEDUP_REMOVED lines=38> */
[----:B------:R-:W-:-:S03]  /*2fb0*/  MOV R0, R76 ;  /* 0x0000004c00007202 */ /* 0x000fc60000000f00 */
[----:B------:R-:W-:Y:S01]  /*2fc0*/  HFMA2 R76, -RZ, RZ, 0, 0 ;  /* 0x00000000ff4c7431 */ /* 0x000fe200000001ff */
[----:B------:R-:W-:Y:S02]  /*2fd0*/  LOP3.LUT R25, R122, UR30, R77, 0x96, !PT ;  /* 0x0000001e7a197c12 */ /* 0x000fe4000f8e964d */
[----:B------:R-:W-:Y:S01]  /*2fe0*/  LOP3.LUT R26, R24, UR31, R73, 0x96, !PT ;  /* 0x0000001f181a7c12 */ /* 0x000fe2000f8e9649 */
[----:B------:R-:W-:Y:S02]  /*2ff0*/  IMAD.MOV.U32 R24, RZ, RZ, R88 ;  /* 0x000000ffff187224 */ /* 0x000fe400078e0058 */
[----:B------:R-:W-:-:S07]  /*3000*/  IMAD.MOV.U32 R88, RZ, RZ, R72 ;  /* 0x000000ffff587224 */ /* 0x000fce00078e0048 */
.L_x_261:
[----:B------:R-:W-:Y:S05]  /*3010*/  BSYNC.RECONVERGENT B1 ;  /* 0x0000000000017941 */ /* 0x000fea0003800200 */
.L_x_260:
[----:B------:R-:W-:Y:S01]  /*3020*/  I2FP.F32.U32 R73, R24 ;  /* 0x0000001800497245 */ /* 0x000fe20000201000 */
[----:B------:R-:W-:Y:S01]  /*3030*/  IMAD.U32 R74, R74, 0x10000, RZ ;  /* 0x000100004a4a7824 */ /* 0x000fe200078e00ff */
[----:B------:R-:W-:Y:S01]  /*3040*/  ISETP.NE.AND P5, PT, R76, 0x1, PT ;  /* 0x000000014c00780c */ /* 0x000fe20003fa5270 */
[----:B------:R-:W-:Y:S01]  /*3050*/  IMAD.U32 R78, R78, 0x10000, RZ ;  /* 0x000100004e4e7824 */ /* 0x000fe200078e00ff */
[----:B------:R-:W-:Y:S01]  /*3060*/  BSSY.RECONVERGENT B1, `(.L_x_265) ;  /* 0x000004d000017945 */ /* 0x000fe20003800200 */
[----:B------:R-:W-:Y:S01]  /*3070*/  FFMA.FTZ R73, R73, R90, 1.1641532182693481445e-10 ;  /* 0x2f00000049497423 */ /* 0x000fe2000001005a */
[----:B------:R-:W-:Y:S01]  /*3080*/  FMUL.FTZ R77, R74, UR4 ;  /* 0x000000044a4d7c20 */ /* 0x000fe20008410000 */
[----:B------:R-:W-:Y:S01]  /*3090*/  MOV R72, 0x2 ;  /* 0x0000000200487802 */ /* 0x000fe20000000f00 */
        /* <DEDUP_REMOVED lines=15> */
.L_x_267:
        /* <DEDUP_REMOVED lines=13> */
.L_x_269:
[----:B------:R-:W-:Y:S05]  /*3260*/  BSYNC.RECONVERGENT B2 ;  /* 0x0000000000027941 */ /* 0x000fea0003800200 */
.L_x_268:
        /* <DEDUP_REMOVED lines=44> */
.L_x_266:
[----:B------:R-:W-:Y:S05]  /*3530*/  BSYNC.RECONVERGENT B1 ;  /* 0x0000000000017941 */ /* 0x000fea0003800200 */
.L_x_265:
[----:B------:R-:W-:Y:S01]  /*3540*/  I2FP.F32.U32 R73, R24 ;  /* 0x0000001800497245 */ /* 0x000fe20000201000 */
[C---:B------:R-:W-:Y:S01]  /*3550*/  IMAD.U32 R24, R75.reuse, 0x10000, RZ ;  /* 0x000100004b187824 */ /* 0x040fe200078e00ff */
[----:B------:R-:W-:Y:S01]  /*3560*/  ISETP.NE.AND P6, PT, R72, 0x1, PT ;  /* 0x000000014800780c */ /* 0x000fe20003fc5270 */
[----:B------:R-:W-:Y:S01]  /*3570*/  BSSY.RECONVERGENT B1, `(.L_x_270) ;  /* 0x0000052000017945 */ /* 0x000fe20003800200 */
[----:B------:R-:W-:Y:S01]  /*3580*/  PRMT R78, R75, 0x7632, R78 ;  /* 0x000076324b4e7816 */ /* 0x000fe2000000004e */
[----:B------:R-:W-:Y:S01]  /*3590*/  FFMA.FTZ R73, R73, R90, 1.1641532182693481445e-10 ;  /* 0x2f00000049497423 */ /* 0x000fe2000001005a */
[----:B------:R-:W-:Y:S01]  /*35a0*/  FMUL.FTZ R77, R24, UR4 ;  /* 0x00000004184d7c20 */ /* 0x000fe20008410000 */
[C---:B------:R-:W-:Y:S02]  /*35b0*/  SHF.L.U32 R24, R79.reuse, 0x10, RZ ;  /* 0x000000104f187819 */ /* 0x040fe400000006ff */
[----:B------:R-:W-:Y:S01]  /*35c0*/  PRMT R79, R79, 0x7632, R79 ;  /* 0x000076324f4f7816 */ /* 0x000fe2000000004f */
[----:B------:R-:W-:Y:S01]  /*35d0*/  FMUL.FTZ R77, R77, R94 ;  /* 0x0000005e4d4d7220 */ /* 0x000fe20000410000 */
[----:B------:R-:W-:Y:S01]  /*35e0*/  FSETP.GTU.FTZ.AND P5, PT, R73, R92, PT ;  /* 0x0000005c4900720b */ /* 0x000fe20003fbc000 */
[----:B------:R-:W-:-:S03]  /*35f0*/  IMAD.MOV.U32 R73, RZ, RZ, R0 ;  /* 0x000000ffff497224 */ /* 0x000fc600078e0000 */
[----:B------:R-:W-:Y:S02]  /*3600*/  FSEL R77, R77, RZ, !P5 ;  /* 0x000000ff4d4d7208 */ /* 0x000fe40006800000 */
[----:B------:R-:W-:-:S03]  /*3610*/  PLOP3.LUT P5, PT, P5, PT, PT, 0x8, 0x80 ;  /* 0x000000000080781c */ /* 0x000fc60002fae170 */
[----:B------:R-:W-:Y:S01]  /*3620*/  FADD.FTZ R141, R77, R24 ;  /* 0x000000184d8d7221 */ /* 0x000fe20000010000 */
[----:B------:R-:W-:Y:S01]  /*3630*/  IMAD.MOV.U32 R24, RZ, RZ, 0x2 ;  /* 0x00000002ff187424 */ /* 0x000fe200078e00ff */
[----:B------:R-:W-:Y:S08]  /*3640*/  @!P6 BRA `(.L_x_271) ;  /* 0x000000040010e947 */ /* 0x000ff00003800000 */
        /* <DEDUP_REMOVED lines=8> */
.L_x_272:
[----:B------:R-:W-:Y:S01]  /*36d0*/  VIADD R29, R29, 0x1 ;  /* 0x000000011d1d7836 */ /* 0x000fe20000000000 */
[----:B------:R-:W-:Y:S03]  /*36e0*/  BSSY.RECONVERGENT B2, `(.L_x_273) ;  /* 0x000000e000027945 */ /* 0x000fe60003800200 */
[C---:B------:R-:W-:Y:S01]  /*36f0*/  IMAD.WIDE.U32 R76, R29.reuse, -0x2daee0ad, RZ ;  /* 0xd2511f531d4c7825 */ /* 0x040fe200078e00ff */
[----:B------:R-:W-:-:S13]  /*3700*/  ISETP.NE.AND P6, PT, R29, RZ, PT ;  /* 0x000000ff1d00720c */ /* 0x000fda0003fc5270 */
[----:B------:R-:W-:Y:S05]  /*3710*/  @P6 BRA `(.L_x_274) ;  /* 0x0000000000286947 */ /* 0x000fea0003800000 */
[----:B------:R-:W-:Y:S01]  /*3720*/  VIADD R28, R28, 0x1 ;  /* 0x000000011c1c7836 */ /* 0x000fe20000000000 */
[----:B------:R-:W-:-:S04]  /*3730*/  P2R R0, PR, RZ, 0x1 ;  /* 0x00000001ff007803 */ /* 0x000fc80000000000 */
[----:B------:R-:W-:-:S13]  /*3740*/  ISETP.NE.AND P6, PT, R28, RZ, PT ;  /* 0x000000ff1c00720c */ /* 0x000fda0003fc5270 */
[----:B------:R-:W-:Y:S01]  /*3750*/  @!P6 IADD3 R31, PT, PT, R31, 0x1, RZ ;  /* 0x000000011f1fe810 */ /* 0x000fe20007ffe0ff */
[----:B------:R-:W-:Y:S01]  /*3760*/  @!P6 VIADD R24, R2, 0x1 ;  /* 0x000000010218e836 */ /* 0x000fe20000000000 */
[----:B------:R-:W-:Y:S02]  /*3770*/  @!P6 MOV R28, RZ ;  /* 0x000000ff001ce202 */ /* 0x000fe40000000f00 */
[----:B------:R-:W-:-:S13]  /*3780*/  ISETP.NE.AND P0, PT, R31, RZ, !P6 ;  /* 0x000000ff1f00720c */ /* 0x000fda0007705270 */
[----:B------:R-:W-:Y:S01]  /*3790*/  @P0 IMAD.MOV R24, RZ, RZ, R2 ;  /* 0x000000ffff180224 */ /* 0x000fe200078e0202 */
[----:B------:R-:W-:-:S03]  /*37a0*/  ISETP.NE.AND P0, PT, R0, RZ, PT ;  /* 0x000000ff0000720c */ /* 0x000fc60003f05270 */
[----:B------:R-:W-:-:S10]  /*37b0*/  @!P6 IMAD.MOV.U32 R2, RZ, RZ, R24 ;  /* 0x000000ffff02e224 */ /* 0x000fd400078e0018 */
.L_x_274:
[----:B------:R-:W-:Y:S05]  /*37c0*/  BSYNC.RECONVERGENT B2 ;  /* 0x0000000000027941 */ /* 0x000fea0003800200 */
.L_x_273:
        /* <DEDUP_REMOVED lines=41> */
[----:B------:R-:W-:Y:S01]  /*3a60*/  IMAD.MOV.U32 R24, RZ, RZ, RZ ;  /* 0x000000ffff187224 */ /* 0x000fe200078e00ff */
[----:B------:R-:W-:Y:S01]  /*3a70*/  MOV R73, R88 ;  /* 0x0000005800497202 */ /* 0x000fe20000000f00 */
[----:B------:R-:W-:-:S07]  /*3a80*/  IMAD.MOV.U32 R88, RZ, RZ, R72 ;  /* 0x000000ffff587224 */ /* 0x000fce00078e0048 */
.L_x_271:
[----:B------:R-:W-:Y:S05]  /*3a90*/  BSYNC.RECONVERGENT B1 ;  /* 0x0000000000017941 */ /* 0x000fea0003800200 */
.L_x_270:
[----:B------:R-:W-:Y:S01]  /*3aa0*/  I2FP.F32.U32 R73, R73 ;  /* 0x0000004900497245 */ /* 0x000fe20000201000 */
[----:B------:R-:W-:Y:S01]  /*3ab0*/  IMAD.U32 R72, R79, 0x10000, RZ ;  /* 0x000100004f487824 */ /* 0x000fe200078e00ff */
[----:B------:R-:W-:Y:S02]  /*3ac0*/  SHF.L.U32 R78, R78, 0x10, RZ ;  /* 0x000000104e4e7819 */ /* 0x000fe400000006ff */
[----:B------:R-:W-:Y:S01]  /*3ad0*/  F2FP.BF16.F32.PACK_AB R74, R123, R121 ;  /* 0x000000797b4a723e */ /* 0x000fe200000010ff */
[----:B------:R-:W-:Y:S02]  /*3ae0*/  FFMA.FTZ R73, R73, R90, 1.1641532182693481445e-10 ;  /* 0x2f00000049497423 */ /* 0x000fe4000001005a */
[----:B------:R-:W-:-:S03]  /*3af0*/  FMUL.FTZ R75, R78, UR4 ;  /* 0x000000044e4b7c20 */ /* 0x000fc60008410000 */
[----:B------:R-:W-:Y:S01]  /*3b00*/  FSETP.GTU.FTZ.AND P6, PT, R73, R92, PT ;  /* 0x0000005c4900720b */ /* 0x000fe20003fdc000 */
[----:B------:R-:W-:Y:S01]  /*3b10*/  FMUL.FTZ R75, R75, R94 ;  /* 0x0000005e4b4b7220 */ /* 0x000fe20000410000 */
[----:B------:R-:W-:-:S04]  /*3b20*/  F2FP.BF16.F32.PACK_AB R73, R113, R115 ;  /* 0x000000737149723e */ /* 0x000fc800000010ff */
[----:B------:R-:W-:Y:S02]  /*3b30*/  FSEL R75, R75, RZ, !P6 ;  /* 0x000000ff4b4b7208 */ /* 0x000fe40007000000 */
[----:B------:R-:W-:-:S03]  /*3b40*/  PLOP3.LUT P6, PT, P6, PT, PT, 0x8, 0x80 ;  /* 0x000000000080781c */ /* 0x000fc600037ce170 */
[----:B------:R-:W-:Y:S01]  /*3b50*/  FADD.FTZ R143, R75, R72 ;  /* 0x000000484b8f7221 */ /* 0x000fe20000010000 */
[----:B------:R-:W-:-:S04]  /*3b60*/  F2FP.BF16.F32.PACK_AB R72, R81, R83 ;  /* 0x000000535148723e */ /* 0x000fc800000010ff */
[----:B------:R-:W-:Y:S01]  /*3b70*/  F2FP.BF16.F32.PACK_AB R75, R143, R141 ;  /* 0x0000008d8f4b723e */ /* 0x000fe200000010ff */
[----:B------:R-:W-:Y:S06]  /*3b80*/  BRA `(.L_x_275) ;  /* 0x0000002800447947 */ /* 0x000fec0003800000 */
.L_x_235:
[----:B------:R-:W-:Y:S01]  /*3b90*/  ISETP.NE.AND P0, PT, R24, 0x1, PT ;  /* 0x000000011800780c */ /* 0x000fe20003f05270 */
[----:B------:R-:W-:Y:S01]  /*3ba0*/  BSSY.RECONVERGENT B1, `(.L_x_276) ;  /* 0x0000049000017945 */ /* 0x000fe20003800200 */
[----:B------:R-:W-:Y:S01]  /*3bb0*/  IMAD.MOV.U32 R81, RZ, RZ, 0x2 ;  /* 0x00000002ff517424 */ /* 0x000fe200078e00ff */
[----:B------:R-:W-:Y:S01]  /*3bc0*/  MOV R76, R0 ;  /* 0x00000000004c7202 */ /* 0x000fe20000000f00 */
[----:B------:R-:W-:-:S09]  /*3bd0*/  IMAD.MOV.U32 R88, RZ, RZ, R84 ;  /* 0x000000ffff587224 */ /* 0x000fd200078e0054 */
[----:B------:R-:W-:Y:S05]  /*3be0*/  @!P0 BRA `(.L_x_277) ;  /* 0x0000000400108947 */ /* 0x000fea0003800000 */
[----:B------:R-:W-:-:S13]  /*3bf0*/  ISETP.NE.AND P0, PT, R24, 0x3, PT ;  /* 0x000000031800780c */ /* 0x000fda0003f05270 */
[----:B------:R-:W-:Y:S05]  /*3c00*/  @!P0 BRA `(.L_x_278) ;  /* 0x0000000000208947 */ /* 0x000fea0003800000 */
[----:B------:R-:W-:-:S13]  /*3c10*/  ISETP.NE.AND P0, PT, R24, 0x2, PT ;  /* 0x000000021800780c */ /* 0x000fda0003f05270 */
[----:B------:R-:W-:Y:S01]  /*3c20*/  @!P0 IMAD.MOV.U32 R81, RZ, RZ, 0x3 ;  /* 0x00000003ff518424 */ /* 0x000fe200078e00ff */
[-C--:B------:R-:W-:Y:S01]  /*3c30*/  @!P0 MOV R88, R84.reuse ;  /* 0x0000005400588202 */ /* 0x080fe20000000f00 */
[----:B------:R-:W-:Y:S01]  /*3c40*/  @!P0 IMAD.MOV.U32 R76, RZ, RZ, R26 ;  /* 0x000000ffff4c8224 */ /* 0x000fe200078e001a */
[----:B------:R-:W-:Y:S01]  /*3c50*/  @P0 MOV R88, R84 ;  /* 0x0000005400580202 */ /* 0x000fe20000000f00 */
[----:B------:R-:W-:Y:S02]  /*3c60*/  @P0 VIADD R81, R24, 0x1 ;  /* 0x0000000118510836 */ /* 0x000fe40000000000 */
[----:B------:R-:W-:Y:S01]  /*3c70*/  @P0 IMAD.MOV.U32 R76, RZ, RZ, R25 ;  /* 0x000000ffff4c0224 */ /* 0x000fe200078e0019 */
[----:B------:R-:W-:Y:S06]  /*3c80*/  BRA `(.L_x_277) ;  /* 0x0000000000e87947 */ /* 0x000fec0003800000 */
.L_x_278:
        /* <DEDUP_REMOVED lines=13> */
.L_x_280:
[----:B------:R-:W-:Y:S05]  /*3d60*/  BSYNC.RECONVERGENT B2 ;  /* 0x0000000000027941 */ /* 0x000fea0003800200 */
.L_x_279:
        /* <DEDUP_REMOVED lines=42> */
[----:B------:R-:W-:Y:S01]  /*4010*/  LOP3.LUT R26, R24, UR31, R77, 0x96, !PT ;  /* 0x0000001f181a7c12 */ /* 0x000fe2000f8e964d */
[----:B------:R-:W-:-:S07]  /*4020*/  IMAD.MOV.U32 R76, RZ, RZ, R84 ;  /* 0x000000ffff4c7224 */ /* 0x000fce00078e0054 */
.L_x_277:
[----:B------:R-:W-:Y:S05]  /*4030*/  BSYNC.RECONVERGENT B1 ;  /* 0x0000000000017941 */ /* 0x000fea0003800200 */
.L_x_276:
[----:B------:R-:W0:Y:S01]  /*4040*/  LDC R90, c[0x0][0x404] ;  /* 0x00010100ff5a7b82 */ /* 0x000e220000000800 */
[----:B------:R-:W-:Y:S01]  /*4050*/  I2FP.F32.U32 R77, R76 ;  /* 0x0000004c004d7245 */ /* 0x000fe20000201000 */
[----:B------:R-:W-:Y:S01]  /*4060*/  IMAD.MOV.U32 R78, RZ, RZ, 0x2f800000 ;  /* 0x2f800000ff4e7424 */ /* 0x000fe200078e00ff */
[----:B------:R-:W-:Y:S01]  /*4070*/  ISETP.NE.AND P1, PT, R81, 0x1, PT ;  /* 0x000000015100780c */ /* 0x000fe20003f25270 */
[----:B-----5:R-:W-:Y:S01]  /*4080*/  IMAD.U32 R24, R72, 0x10000, RZ ;  /* 0x0001000048187824 */ /* 0x020fe200078e00ff */
[----:B------:R-:W-:Y:S01]  /*4090*/  BSSY.RECONVERGENT B1, `(.L_x_281) ;  /* 0x000004f000017945 */ /* 0x000fe20003800200 */
[----:B------:R-:W-:Y:S01]  /*40a0*/  FFMA.FTZ R77, R77, R78, 1.1641532182693481445e-10 ;  /* 0x2f0000004d4d7423 */ /* 0x000fe2000001004e */
[----:B------:R-:W-:Y:S01]  /*40b0*/  HFMA2 R76, -RZ, RZ, 0, 1.1920928955078125e-07 ;  /* 0x00000002ff4c7431 */ /* 0x000fe200000001ff */
[----:B------:R-:W1:Y:S01]  /*40c0*/  LDC R79, c[0x0][0x408] ;  /* 0x00010200ff4f7b82 */ /* 0x000e620000000800 */
[----:B------:R-:W-:Y:S01]  /*40d0*/  FMUL.FTZ R24, R24, UR4 ;  /* 0x0000000418187c20 */ /* 0x000fe20008410000 */
[----:B------:R-:W-:-:S02]  /*40e0*/  PRMT R72, R72, 0x7632, R72 ;  /* 0x0000763248487816 */ /* 0x000fc40000000048 */
[----:B0-----:R-:W-:-:S04]  /*40f0*/  FSETP.GTU.FTZ.AND P0, PT, R77, R90, PT ;  /* 0x0000005a4d00720b */ /* 0x001fc80003f1c000 */
[----:B------:R-:W-:Y:S01]  /*4100*/  PLOP3.LUT P2, PT, P0, PT, PT, 0x8, 0x80 ;  /* 0x000000000080781c */ /* 0x000fe2000074e170 */
[----:B-1----:R-:W-:-:S03]  /*4110*/  FMUL.FTZ R24, R24, R79 ;  /* 0x0000004f18187220 */ /* 0x002fc60000410000 */
[----:B------:R-:W-:Y:S02]  /*4120*/  P2R R84, PR, RZ, 0x4 ;  /* 0x00000004ff547803 */ /* 0x000fe40000000000 */
[----:B------:R-:W-:Y:S01]  /*4130*/  FSEL R83, R24, RZ, !P0 ;  /* 0x000000ff18537208 */ /* 0x000fe20004000000 */
[----:B------:R-:W-:Y:S01]  /*4140*/  IMAD.MOV.U32 R24, RZ, RZ, R0 ;  /* 0x000000ffff187224 */ /* 0x000fe200078e0000 */
[----:B------:R-:W-:Y:S06]  /*4150*/  @!P1 BRA `(.L_x_282) ;  /* 0x0000000400089947 */ /* 0x000fec0003800000 */
        /* <DEDUP_REMOVED lines=8> */
.L_x_283:
        /* <DEDUP_REMOVED lines=13> */
.L_x_285:
[----:B------:R-:W-:Y:S05]  /*42b0*/  BSYNC.RECONVERGENT B2 ;  /* 0x0000000000027941 */ /* 0x000fea0003800200 */
.L_x_284:
        /* <DEDUP_REMOVED lines=44> */
.L_x_282:
[----:B------:R-:W-:Y:S05]  /*4580*/  BSYNC.RECONVERGENT B1 ;  /* 0x0000000000017941 */ /* 0x000fea0003800200 */
.L_x_281:
[----:B------:R-:W-:Y:S01]  /*4590*/  I2FP.F32.U32 R77, R24 ;  /* 0x00000018004d7245 */ /* 0x000fe20000201000 */
[----:B------:R-:W-:Y:S01]  /*45a0*/  IMAD.U32 R72, R72, 0x10000, RZ ;  /* 0x0001000048487824 */ /* 0x000fe200078e00ff */
[----:B------:R-:W-:Y:S01]  /*45b0*/  ISETP.NE.AND P2, PT, R76, 0x1, PT ;  /* 0x000000014c00780c */ /* 0x000fe20003f45270 */
[----:B------:R-:W-:Y:S01]  /*45c0*/  BSSY.RECONVERGENT B1, `(.L_x_286) ;  /* 0x000004c000017945 */ /* 0x000fe20003800200 */
[----:B------:R-:W-:Y:S02]  /*45d0*/  IMAD.MOV.U32 R24, RZ, RZ, R0 ;  /* 0x000000ffff187224 */ /* 0x000fe400078e0000 */
[----:B------:R-:W-:Y:S01]  /*45e0*/  FFMA.FTZ R77, R77, R78, 1.1641532182693481445e-10 ;  /* 0x2f0000004d4d7423 */ /* 0x000fe2000001004e */
[----:B------:R-:W-:-:S04]  /*45f0*/  FMUL.FTZ R72, R72, UR4 ;  /* 0x0000000448487c20 */ /* 0x000fc80008410000 */
[----:B------:R-:W-:Y:S01]  /*4600*/  FMUL.FTZ R72, R72, R79 ;  /* 0x0000004f48487220 */ /* 0x000fe20000410000 */
[----:B------:R-:W-:-:S04]  /*4610*/  FSETP.GTU.FTZ.AND P1, PT, R77, R90, PT ;  /* 0x0000005a4d00720b */ /* 0x000fc80003f3c000 */
[----:B------:R-:W-:Y:S01]  /*4620*/  FSEL R81, R72, RZ, !P1 ;  /* 0x000000ff48517208 */ /* 0x000fe20004800000 */
[----:B------:R-:W-:Y:S01]  /*4630*/  HFMA2 R72, -RZ, RZ, 0, 1.1920928955078125e-07 ;  /* 0x00000002ff487431 */ /* 0x000fe200000001ff */
[----:B------:R-:W-:Y:S01]  /*4640*/  PLOP3.LUT P0, PT, P1, PT, PT, 0x8, 0x80 ;  /* 0x000000000080781c */ /* 0x000fe20000f0e170 */
[----:B------:R-:W-:-:S12]  /*4650*/  @!P2 BRA `(.L_x_287) ;  /* 0x000000040008a947 */ /* 0x000fd80003800000 */
        /* <DEDUP_REMOVED lines=8> */
.L_x_288:
        /* <DEDUP_REMOVED lines=13> */
.L_x_290:
[----:B------:R-:W-:Y:S05]  /*47b0*/  BSYNC.RECONVERGENT B2 ;  /* 0x0000000000027941 */ /* 0x000fea0003800200 */
.L_x_289:
        /* <DEDUP_REMOVED lines=43> */
[----:B------:R-:W-:-:S07]  /*4a70*/  MOV R88, R76 ;  /* 0x0000004c00587202 */ /* 0x000fce0000000f00 */
.L_x_287:
[----:B------:R-:W-:Y:S05]  /*4a80*/  BSYNC.RECONVERGENT B1 ;  /* 0x0000000000017941 */ /* 0x000fea0003800200 */
.L_x_286:
[----:B------:R-:W-:Y:S01]  /*4a90*/  I2FP.F32.U32 R77, R24 ;  /* 0x00000018004d7245 */ /* 0x000fe20000201000 */
[----:B------:R-:W-:Y:S01]  /*4aa0*/  IMAD.U32 R24, R73, 0x10000, RZ ;  /* 0x0001000049187824 */ /* 0x000fe200078e00ff */
[----:B------:R-:W-:Y:S01]  /*4ab0*/  ISETP.NE.AND P3, PT, R72, 0x1, PT ;  /* 0x000000014800780c */ /* 0x000fe20003f65270 */
[----:B------:R-:W-:Y:S01]  /*4ac0*/  BSSY.RECONVERGENT B1, `(.L_x_291) ;  /* 0x000004d000017945 */ /* 0x000fe20003800200 */
[----:B------:R-:W-:Y:S02]  /*4ad0*/  HFMA2 R76, -RZ, RZ, 0, 1.1920928955078125e-07 ;  /* 0x00000002ff4c7431 */ /* 0x000fe400000001ff */
[----:B------:R-:W-:Y:S01]  /*4ae0*/  FFMA.FTZ R77, R77, R78, 1.1641532182693481445e-10 ;  /* 0x2f0000004d4d7423 */ /* 0x000fe2000001004e */
[----:B------:R-:W-:Y:S01]  /*4af0*/  FMUL.FTZ R24, R24, UR4 ;  /* 0x0000000418187c20 */ /* 0x000fe20008410000 */
[----:B------:R-:W-:-:S03]  /*4b00*/  PRMT R92, R73, 0x7632, R92 ;  /* 0x00007632495c7816 */ /* 0x000fc6000000005c */
[----:B------:R-:W-:Y:S01]  /*4b10*/  FMUL.FTZ R24, R24, R79 ;  /* 0x0000004f18187220 */ /* 0x000fe20000410000 */
[----:B------:R-:W-:-:S04]  /*4b20*/  FSETP.GTU.FTZ.AND P2, PT, R77, R90, PT ;  /* 0x0000005a4d00720b */ /* 0x000fc80003f5c000 */
[----:B------:R-:W-:Y:S01]  /*4b30*/  FSEL R115, R24, RZ, !P2 ;  /* 0x000000ff18737208 */ /* 0x000fe20005000000 */
[----:B------:R-:W-:Y:S01]  /*4b40*/  IMAD.MOV.U32 R24, RZ, RZ, R0 ;  /* 0x000000ffff187224 */ /* 0x000fe200078e0000 */
        /* <DEDUP_REMOVED lines=10> */
.L_x_293:
        /* <DEDUP_REMOVED lines=13> */
.L_x_295:
[----:B------:R-:W-:Y:S05]  /*4cc0*/  BSYNC.RECONVERGENT B2 ;  /* 0x0000000000027941 */ /* 0x000fea0003800200 */
.L_x_294:
        /* <DEDUP_REMOVED lines=44> */
.L_x_292:
[----:B------:R-:W-:Y:S05]  /*4f90*/  BSYNC.RECONVERGENT B1 ;  /* 0x0000000000017941 */ /* 0x000fea0003800200 */
.L_x_291:
[----:B------:R-:W-:Y:S01]  /*4fa0*/  ISETP.NE.AND P4, PT, R76, 0x1, PT ;  /* 0x000000014c00780c */ /* 0x000fe20003f85270 */
[----:B------:R-:W-:Y:S01]  /*4fb0*/  IMAD.U32 R92, R92, 0x10000, RZ ;  /* 0x000100005c5c7824 */ /* 0x000fe200078e00ff */
[----:B------:R-:W-:Y:S01]  /*4fc0*/  I2FP.F32.U32 R73, R24 ;  /* 0x0000001800497245 */ /* 0x000fe20000201000 */
[----:B------:R-:W-:Y:S01]  /*4fd0*/  BSSY.RECONVERGENT B1, `(.L_x_296) ;  /* 0x000004c000017945 */ /* 0x000fe20003800200 */
[----:B------:R-:W-:Y:S02]  /*4fe0*/  HFMA2 R72, -RZ, RZ, 0, 1.1920928955078125e-07 ;  /* 0x00000002ff487431 */ /* 0x000fe400000001ff */
[----:B------:R-:W-:Y:S01]  /*4ff0*/  FMUL.FTZ R92, R92, UR4 ;  /* 0x000000045c5c7c20 */ /* 0x000fe20008410000 */
[----:B------:R-:W-:Y:S02]  /*5000*/  IMAD.MOV.U32 R24, RZ, RZ, R0 ;  /* 0x000000ffff187224 */ /* 0x000fe400078e0000 */
[----:B------:R-:W-:Y:S01]  /*5010*/  FFMA.FTZ R73, R73, R78, 1.1641532182693481445e-10 ;  /* 0x2f00000049497423 */ /* 0x000fe2000001004e */
[----:B------:R-:W-:-:S04]  /*5020*/  FMUL.FTZ R92, R92, R79 ;  /* 0x0000004f5c5c7220 */ /* 0x000fc80000410000 */
[----:B------:R-:W-:-:S04]  /*5030*/  FSETP.GTU.FTZ.AND P3, PT, R73, R90, PT ;  /* 0x0000005a4900720b */ /* 0x000fc80003f7c000 */
[----:B------:R-:W-:Y:S02]  /*5040*/  PLOP3.LUT P2, PT, P3, PT, PT, 0x8, 0x80 ;  /* 0x000000000080781c */ /* 0x000fe40001f4e170 */
[----:B------:R-:W-:Y:S01]  /*5050*/  FSEL R113, R92, RZ, !P3 ;  /* 0x000000ff5c717208 */ /* 0x000fe20005800000 */
[----:B------:R-:W-:Y:S10]  /*5060*/  @!P4 BRA `(.L_x_297) ;  /* 0x000000040008c947 */ /* 0x000ff40003800000 */
        /* <DEDUP_REMOVED lines=8> */
.L_x_298:
        /* <DEDUP_REMOVED lines=13> */
.L_x_300:
[----:B------:R-:W-:Y:S05]  /*51c0*/  BSYNC.RECONVERGENT B2 ;  /* 0x0000000000027941 */ /* 0x000fea0003800200 */
.L_x_299:
        /* <DEDUP_REMOVED lines=44> */
.L_x_297:
[----:B------:R-:W-:Y:S05]  /*5490*/  BSYNC.RECONVERGENT B1 ;  /* 0x0000000000017941 */ /* 0x000fea0003800200 */
.L_x_296:
        /* <DEDUP_REMOVED lines=22> */
.L_x_303:
        /* <DEDUP_REMOVED lines=8> */
[----:B------:R-:W-:Y:S02]  /*5680*/  @!P4 IADD3 R0, PT, PT, R2, 0x1, RZ ;  /* 0x000000010200c810 */ /* 0x000fe40007ffe0ff */
[----:B------:R-:W-:Y:S02]  /*5690*/  @!P4 MOV R28, RZ ;  /* 0x000000ff001cc202 */ /* 0x000fe40000000f00 */
[----:B------:R-:W-:-:S13]  /*56a0*/  ISETP.NE.AND P5, PT, R31, RZ, !P4 ;  /* 0x000000ff1f00720c */ /* 0x000fda00067a5270 */
[----:B------:R-:W-:-:S04]  /*56b0*/  @P5 IMAD.MOV R0, RZ, RZ, R2 ;  /* 0x000000ffff005224 */ /* 0x000fc800078e0202 */
[----:B------:R-:W-:-:S07]  /*56c0*/  @!P4 IMAD.MOV.U32 R2, RZ, RZ, R0 ;  /* 0x000000ffff02c224 */ /* 0x000fce00078e0000 */
.L_x_305:
[----:B------:R-:W-:Y:S05]  /*56d0*/  BSYNC.RECONVERGENT B2 ;  /* 0x0000000000027941 */ /* 0x000fea0003800200 */
.L_x_304:
        /* <DEDUP_REMOVED lines=44> */
.L_x_302:
[----:B------:R-:W-:Y:S05]  /*59a0*/  BSYNC.RECONVERGENT B1 ;  /* 0x0000000000017941 */ /* 0x000fea0003800200 */
.L_x_301:
[----:B------:R-:W-:Y:S01]  /*59b0*/  I2FP.F32.U32 R73, R24 ;  /* 0x0000001800497245 */ /* 0x000fe20000201000 */
[----:B------:R-:W-:Y:S01]  /*59c0*/  IMAD.U32 R74, R74, 0x10000, RZ ;  /* 0x000100004a4a7824 */ /* 0x000fe200078e00ff */
[----:B------:R-:W-:Y:S01]  /*59d0*/  ISETP.NE.AND P5, PT, R76, 0x1, PT ;  /* 0x000000014c00780c */ /* 0x000fe20003fa5270 */
[----:B------:R-:W-:Y:S01]  /*59e0*/  BSSY.RECONVERGENT B1, `(.L_x_306) ;  /* 0x000004c000017945 */ /* 0x000fe20003800200 */
[----:B------:R-:W-:Y:S02]  /*59f0*/  HFMA2 R72, -RZ, RZ, 0, 1.1920928955078125e-07 ;  /* 0x00000002ff487431 */ /* 0x000fe400000001ff */
[----:B------:R-:W-:Y:S01]  /*5a00*/  FFMA.FTZ R73, R73, R78, 1.1641532182693481445e-10 ;  /* 0x2f00000049497423 */ /* 0x000fe2000001004e */
[----:B------:R-:W-:Y:S01]  /*5a10*/  FMUL.FTZ R74, R74, UR4 ;  /* 0x000000044a4a7c20 */ /* 0x000fe20008410000 */
[----:B------:R-:W-:-:S03]  /*5a20*/  IMAD.MOV.U32 R24, RZ, RZ, R0 ;  /* 0x000000ffff187224 */ /* 0x000fc600078e0000 */
[----:B------:R-:W-:Y:S01]  /*5a30*/  FMUL.FTZ R74, R74, R79 ;  /* 0x0000004f4a4a7220 */ /* 0x000fe20000410000 */
[----:B------:R-:W-:-:S04]  /*5a40*/  FSETP.GTU.FTZ.AND P4, PT, R73, R90, PT ;  /* 0x0000005a4900720b */ /* 0x000fc80003f9c000 */
[----:B------:R-:W-:Y:S02]  /*5a50*/  FSEL R123, R74, RZ, !P4 ;  /* 0x000000ff4a7b7208 */ /* 0x000fe40006000000 */
        /* <DEDUP_REMOVED lines=10> */
.L_x_308:
        /* <DEDUP_REMOVED lines=13> */
.L_x_310:
[----:B------:R-:W-:Y:S05]  /*5bd0*/  BSYNC.RECONVERGENT B2 ;  /* 0x0000000000027941 */ /* 0x000fea0003800200 */
.L_x_309:
        /* <DEDUP_REMOVED lines=44> */
.L_x_307:
[----:B------:R-:W-:Y:S05]  /*5ea0*/  BSYNC.RECONVERGENT B1 ;  /* 0x0000000000017941 */ /* 0x000fea0003800200 */
.L_x_306:
[----:B------:R-:W-:Y:S01]  /*5eb0*/  I2FP.F32.U32 R73, R24 ;  /* 0x0000001800497245 */ /* 0x000fe20000201000 */
[C---:B------:R-:W-:Y:S01]  /*5ec0*/  IMAD.U32 R24, R75.reuse, 0x10000, RZ ;  /* 0x000100004b187824 */ /* 0x040fe200078e00ff */
[----:B------:R-:W-:Y:S01]  /*5ed0*/  ISETP.NE.AND P6, PT, R72, 0x1, PT ;  /* 0x000000014800780c */ /* 0x000fe20003fc5270 */
[----:B------:R-:W-:Y:S01]  /*5ee0*/  BSSY.RECONVERGENT B1, `(.L_x_311) ;  /* 0x000004f000017945 */ /* 0x000fe20003800200 */
[----:B------:R-:W-:Y:S01]  /*5ef0*/  PRMT R92, R75, 0x7632, R92 ;  /* 0x000076324b5c7816 */ /* 0x000fe2000000005c */
[----:B------:R-:W-:Y:S01]  /*5f00*/  FFMA.FTZ R73, R73, R78, 1.1641532182693481445e-10 ;  /* 0x2f00000049497423 */ /* 0x000fe2000001004e */
[----:B------:R-:W-:-:S04]  /*5f10*/  FMUL.FTZ R24, R24, UR4 ;  /* 0x0000000418187c20 */ /* 0x000fc80008410000 */
[----:B------:R-:W-:Y:S01]  /*5f20*/  FMUL.FTZ R24, R24, R79 ;  /* 0x0000004f18187220 */ /* 0x000fe20000410000 */
[----:B------:R-:W-:Y:S01]  /*5f30*/  FSETP.GTU.FTZ.AND P5, PT, R73, R90, PT ;  /* 0x0000005a4900720b */ /* 0x000fe20003fbc000 */
[----:B------:R-:W-:-:S03]  /*5f40*/  IMAD.MOV.U32 R73, RZ, RZ, R0 ;  /* 0x000000ffff497224 */ /* 0x000fc600078e0000 */
        /* <DEDUP_REMOVED lines=12> */
.L_x_313:
[----:B------:R-:W-:Y:S01]  /*6010*/  IADD3 R29, PT, PT, R29, 0x1, RZ ;  /* 0x000000011d1d7810 */ /* 0x000fe20007ffe0ff */
[----:B------:R-:W-:Y:S03]  /*6020*/  BSSY.RECONVERGENT B2, `(.L_x_314) ;  /* 0x000000e000027945 */ /* 0x000fe60003800200 */
[C---:B------:R-:W-:Y:S01]  /*6030*/  ISETP.NE.AND P6, PT, R29.reuse, RZ, PT ;  /* 0x000000ff1d00720c */ /* 0x040fe20003fc5270 */
[----:B------:R-:W-:-:S12]  /*6040*/  IMAD.WIDE.U32 R76, R29, -0x2daee0ad, RZ ;  /* 0xd2511f531d4c7825 */ /* 0x000fd800078e00ff */
[----:B------:R-:W-:Y:S05]  /*6050*/  @P6 BRA `(.L_x_315) ;  /* 0x0000000000286947 */ /* 0x000fea0003800000 */
[----:B------:R-:W-:Y:S01]  /*6060*/  VIADD R28, R28, 0x1 ;  /* 0x000000011c1c7836 */ /* 0x000fe20000000000 */
[----:B------:R-:W-:-:S04]  /*6070*/  P2R R0, PR, RZ, 0x1 ;  /* 0x00000001ff007803 */ /* 0x000fc80000000000 */
[----:B------:R-:W-:-:S13]  /*6080*/  ISETP.NE.AND P6, PT, R28, RZ, PT ;  /* 0x000000ff1c00720c */ /* 0x000fda0003fc5270 */
[----:B------:R-:W-:Y:S01]  /*6090*/  @!P6 VIADD R31, R31, 0x1 ;  /* 0x000000011f1fe836 */ /* 0x000fe20000000000 */
[----:B------:R-:W-:Y:S01]  /*60a0*/  @!P6 IADD3 R24, PT, PT, R2, 0x1, RZ ;  /* 0x000000010218e810 */ /* 0x000fe20007ffe0ff */
[----:B------:R-:W-:-:S03]  /*60b0*/  @!P6 IMAD.MOV.U32 R28, RZ, RZ, RZ ;  /* 0x000000ffff1ce224 */ /* 0x000fc600078e00ff */
[----:B------:R-:W-:-:S13]  /*60c0*/  ISETP.NE.AND P0, PT, R31, RZ, !P6 ;  /* 0x000000ff1f00720c */ /* 0x000fda0007705270 */
[----:B------:R-:W-:Y:S01]  /*60d0*/  @P0 IMAD.MOV R24, RZ, RZ, R2 ;  /* 0x000000ffff180224 */ /* 0x000fe200078e0202 */
[----:B------:R-:W-:-:S04]  /*60e0*/  ISETP.NE.AND P0, PT, R0, RZ, PT ;  /* 0x000000ff0000720c */ /* 0x000fc80003f05270 */
[----:B------:R-:W-:-:S09]  /*60f0*/  @!P6 MOV R2, R24 ;  /* 0x000000180002e202 */ /* 0x000fd20000000f00 */
.L_x_315:
[----:B------:R-:W-:Y:S05]  /*6100*/  BSYNC.RECONVERGENT B2 ;  /* 0x0000000000027941 */ /* 0x000fea0003800200 */
.L_x_314:
        /* <DEDUP_REMOVED lines=44> */
.L_x_312:
[----:B------:R-:W-:Y:S05]  /*63d0*/  BSYNC.RECONVERGENT B1 ;  /* 0x0000000000017941 */ /* 0x000fea0003800200 */
.L_x_311:
[----:B------:R-:W-:Y:S01]  /*63e0*/  I2FP.F32.U32 R73, R73 ;  /* 0x0000004900497245 */ /* 0x000fe20000201000 */
[----:B------:R-:W-:Y:S01]  /*63f0*/  IMAD.U32 R92, R92, 0x10000, RZ ;  /* 0x000100005c5c7824 */ /* 0x000fe200078e00ff */
[----:B------:R-:W-:Y:S02]  /*6400*/  F2FP.BF16.F32.PACK_AB R74, R123, R121 ;  /* 0x000000797b4a723e */ /* 0x000fe400000010ff */
[----:B------:R-:W-:Y:S01]  /*6410*/  F2FP.BF16.F32.PACK_AB R72, R81, R83 ;  /* 0x000000535148723e */ /* 0x000fe200000010ff */
[----:B------:R-:W-:Y:S01]  /*6420*/  FFMA.FTZ R73, R73, R78, 1.1641532182693481445e-10 ;  /* 0x2f00000049497423 */ /* 0x000fe2000001004e */
[----:B------:R-:W-:-:S04]  /*6430*/  FMUL.FTZ R92, R92, UR4 ;  /* 0x000000045c5c7c20 */ /* 0x000fc80008410000 */
[----:B------:R-:W-:Y:S01]  /*6440*/  FMUL.FTZ R92, R92, R79 ;  /* 0x0000004f5c5c7220 */ /* 0x000fe20000410000 */
[----:B------:R-:W-:Y:S02]  /*6450*/  FSETP.GTU.FTZ.AND P6, PT, R73, R90, PT ;  /* 0x0000005a4900720b */ /* 0x000fe40003fdc000 */
[----:B------:R-:W-:Y:S02]  /*6460*/  F2FP.BF16.F32.PACK_AB R73, R113, R115 ;  /* 0x000000737149723e */ /* 0x000fe400000010ff */
[----:B------:R-:W-:Y:S02]  /*6470*/  FSEL R143, R92, RZ, !P6 ;  /* 0x000000ff5c8f7208 */ /* 0x000fe40007000000 */
[----:B------:R-:W-:Y:S02]  /*6480*/  PLOP3.LUT P6, PT, P6, PT, PT, 0x8, 0x80 ;  /* 0x000000000080781c */ /* 0x000fe400037ce170 */
[----:B------:R-:W-:-:S11]  /*6490*/  F2FP.BF16.F32.PACK_AB R75, R143, R141 ;  /* 0x0000008d8f4b723e */ /* 0x000fd600000010ff */
.L_x_275:
[----:B------:R-:W0:Y:S01]  /*64a0*/  LDC.64 R78, c[0x0][0x3a8] ;  /* 0x0000ea00ff4e7b82 */ /* 0x000e220000000a00 */
[----:B------:R-:W-:Y:S02]  /*64b0*/  SEL R94, RZ, 0x1000000, !P6 ;  /* 0x01000000ff5e7807 */ /* 0x000fe40007000000 */
[----:B------:R-:W-:Y:S02]  /*64c0*/  ISETP.NE.AND P6, PT, R84, RZ, PT ;  /* 0x000000ff5400720c */ /* 0x000fe40003fc5270 */
[----:B------:R-:W-:Y:S02]  /*64d0*/  SEL R92, RZ, 0x10000, !P5 ;  /* 0x00010000ff5c7807 */ /* 0x000fe40006800000 */
[----:B------:R-:W-:Y:S01]  /*64e0*/  SEL R165, RZ, 0x100, !P4 ;  /* 0x00000100ffa57807 */ /* 0x000fe20006000000 */
[----:B------:R-:W1:Y:S01]  /*64f0*/  LDC.64 R76, c[0x0][0x3b0] ;  /* 0x0000ec00ff4c7b82 */ /* 0x000e620000000a00 */
[----:B------:R-:W-:Y:S02]  /*6500*/  SEL R90, RZ, 0x1000000, !P2 ;  /* 0x01000000ff5a7807 */ /* 0x000fe40005000000 */
[----:B------:R-:W-:-:S02]  /*6510*/  SEL R161, RZ, 0x10000, !P1 ;  /* 0x00010000ffa17807 */ /* 0x000fc40004800000 */
[----:B------:R-:W-:Y:S02]  /*6520*/  SEL R84, RZ, 0x100, !P0 ;  /* 0x00000100ff547807 */ /* 0x000fe40004000000 */
[----:B------:R-:W-:Y:S02]  /*6530*/  LOP3.LUT R165, R165, R94, R92, 0xfe, !PT ;  /* 0x0000005ea5a57212 */ /* 0x000fe400078efe5c */
[----:B------:R-:W-:Y:S02]  /*6540*/  SEL R160, RZ, 0x1, !P3 ;  /* 0x00000001ffa07807 */ /* 0x000fe40005800000 */
[----:B------:R-:W-:Y:S01]  /*6550*/  LOP3.LUT R84, R84, R90, R161, 0xfe, !PT ;  /* 0x0000005a54547212 */ /* 0x000fe200078efea1 */
[C---:B------:R-:W-:Y:S01]  /*6560*/  VIADD R90, R80.reuse, 0x80 ;  /* 0x00000080505a7836 */ /* 0x040fe20000000000 */
[----:B------:R-:W-:Y:S02]  /*6570*/  SEL R163, RZ, 0x1, !P6 ;  /* 0x00000001ffa37807 */ /* 0x000fe40007000000 */
[----:B------:R-:W-:Y:S01]  /*6580*/  LOP3.LUT R161, R165, R160, RZ, 0xfc, !PT ;  /* 0x000000a0a5a17212 */ /* 0x000fe200078efcff */
[----:B0-----:R-:W-:Y:S01]  /*6590*/  IMAD.WIDE.U32 R78, R80, 0x10, R78 ;  /* 0x00000010504e7825 */ /* 0x001fe200078e004e */
[----:B------:R-:W-:-:S02]  /*65a0*/  LOP3.LUT R160, R84, R163, RZ, 0xfc, !PT ;  /* 0x000000a354a07212 */ /* 0x000fc400078efcff */
[----:B------:R-:W-:Y:S02]  /*65b0*/  MOV R84, R88 ;  /* 0x0000005800547202 */ /* 0x000fe40000000f00 */
[----:B------:R0:W-:Y:S01]  /*65c0*/  STG.E.128 desc[UR8][R78.64], R72 ;  /* 0x000000484e007986 */ /* 0x0001e2000c101d08 */
[----:B-1----:R-:W-:-:S05]  /*65d0*/  IMAD.WIDE.U32 R76, R80, 0x8, R76 ;  /* 0x00000008504c7825 */ /* 0x002fca00078e004c */
[----:B------:R0:W-:Y:S02]  /*65e0*/  STG.E.64 desc[UR8][R76.64], R160 ;  /* 0x000000a04c007986 */ /* 0x0001e4000c101b08 */
.L_x_234:
[----:B------:R-:W-:Y:S05]  /*65f0*/  BSYNC.RECONVERGENT B0 ;  /* 0x0000000000007941 */ /* 0x000fea0003800200 */
.L_x_233:
[----:B------:R-:W-:Y:S01]  /*6600*/  ISETP.GE.U32.AND P0, PT, R30, 0x100, PT ;  /* 0x000001001e00780c */ /* 0x000fe20003f06070 */
[----:B------:R-:W-:Y:S03]  /*6610*/  BSSY.RECONVERGENT B0, `(.L_x_316) ;  /* 0x0000558000007945 */ /* 0x000fe60003800200 */
[----:B------:R-:W-:-:S09]  /*6620*/  P2R R88, PR, RZ, 0x1 ;  /* 0x00000001ff587803 */ /* 0x000fd20000000000 */
        /* <DEDUP_REMOVED lines=26> */
.L_x_321:
        /* <DEDUP_REMOVED lines=13> */
.L_x_323:
[----:B------:R-:W-:Y:S05]  /*68a0*/  BSYNC.RECONVERGENT B2 ;  /* 0x0000000000027941 */ /* 0x000fea0003800200 */
.L_x_322:
        /* <DEDUP_REMOVED lines=44> */
.L_x_320:
[----:B------:R-:W-:Y:S05]  /*6b70*/  BSYNC.RECONVERGENT B1 ;  /* 0x0000000000017941 */ /* 0x000fea0003800200 */
.L_x_319:
        /* <DEDUP_REMOVED lines=29> */
.L_x_326:
        /* <DEDUP_REMOVED lines=13> */
.L_x_328:
[----:B------:R-:W-:Y:S05]  /*6e20*/  BSYNC.RECONVERGENT B2 ;  /* 0x0000000000027941 */ /* 0x000fea0003800200 */
.L_x_327:
        /* <DEDUP_REMOVED lines=44> */
.L_x_325:
[----:B------:R-:W-:Y:S05]  /*70f0*/  BSYNC.RECONVERGENT B1 ;  /* 0x0000000000017941 */ /* 0x000fea0003800200 */
.L_x_324:
        /* <DEDUP_REMOVED lines=23> */
.L_x_331:
        /* <DEDUP_REMOVED lines=13> */
.L_x_333:
[----:B------:R-:W-:Y:S05]  /*7340*/  BSYNC.RECONVERGENT B2 ;  /* 0x0000000000027941 */ /* 0x000fea0003800200 */
.L_x_332:
        /* <DEDUP_REMOVED lines=44> */
.L_x_330:
[----:B------:R-:W-:Y:S05]  /*7610*/  BSYNC.RECONVERGENT B1 ;  /* 0x0000000000017941 */ /* 0x000fea0003800200 */
.L_x_329:
        /* <DEDUP_REMOVED lines=25> */
.L_x_336:
        /* <DEDUP_REMOVED lines=13> */
.L_x_338:
[----:B------:R-:W-:Y:S05]  /*7880*/  BSYNC.RECONVERGENT B2 ;  /* 0x0000000000027941 */ /* 0x000fea0003800200 */
.L_x_337:
        /* <DEDUP_REMOVED lines=44> */
.L_x_335:
[----:B------:R-:W-:Y:S05]  /*7b50*/  BSYNC.RECONVERGENT B1 ;  /* 0x0000000000017941 */ /* 0x000fea0003800200 */
.L_x_334:
        /* <DEDUP_REMOVED lines=23> */
.L_x_341:
        /* <DEDUP_REMOVED lines=8> */
[----:B------:R-:W-:Y:S02]  /*7d50*/  @!P3 VIADD R0, R2, 0x1 ;  /* 0x000000010200b836 */ /* 0x000fe40000000000 */
[----:B------:R-:W-:Y:S01]  /*7d60*/  @!P3 IMAD.MOV.U32 R28, RZ, RZ, RZ ;  /* 0x000000ffff1cb224 */ /* 0x000fe200078e00ff */
[----:B------:R-:W-:-:S13]  /*7d70*/  ISETP.NE.AND P4, PT, R31, RZ, !P3 ;  /* 0x000000ff1f00720c */ /* 0x000fda0005f85270 */
[----:B------:R-:W-:-:S05]  /*7d80*/  @P4 IMAD.MOV R0, RZ, RZ, R2 ;  /* 0x000000ffff004224 */ /* 0x000fca00078e0202 */
[----:B------:R-:W-:-:S07]  /*7d90*/  @!P3 MOV R2, R0 ;  /* 0x000000000002b202 */ /* 0x000fce0000000f00 */
.L_x_343:
[----:B------:R-:W-:Y:S05]  /*7da0*/  BSYNC.RECONVERGENT B2 ;  /* 0x0000000000027941 */ /* 0x000fea0003800200 */
.L_x_342:
        /* <DEDUP_REMOVED lines=44> */
.L_x_340:
[----:B------:R-:W-:Y:S05]  /*8070*/  BSYNC.RECONVERGENT B1 ;  /* 0x0000000000017941 */ /* 0x000fea0003800200 */
.L_x_339:
        /* <DEDUP_REMOVED lines=25> */
.L_x_346:
        /* <DEDUP_REMOVED lines=13> */
.L_x_348:
[----:B------:R-:W-:Y:S05]  /*82e0*/  BSYNC.RECONVERGENT B2 ;  /* 0x0000000000027941 */ /* 0x000fea0003800200 */
.L_x_347:
        /* <DEDUP_REMOVED lines=44> */
.L_x_345:
[----:B------:R-:W-:Y:S05]  /*85b0*/  BSYNC.RECONVERGENT B1 ;  /* 0x0000000000017941 */ /* 0x000fea0003800200 */
.L_x_344:
        /* <DEDUP_REMOVED lines=23> */
.L_x_351:
        /* <DEDUP_REMOVED lines=13> */
.L_x_353:
[----:B------:R-:W-:Y:S05]  /*8800*/  BSYNC.RECONVERGENT B2 ;  /* 0x0000000000027941 */ /* 0x000fea0003800200 */
.L_x_352:
        /* <DEDUP_REMOVED lines=44> */
.L_x_350:
[----:B------:R-:W-:Y:S05]  /*8ad0*/  BSYNC.RECONVERGENT B1 ;  /* 0x0000000000017941 */ /* 0x000fea0003800200 */
.L_x_349:
        /* <DEDUP_REMOVED lines=25> */
.L_x_356:
        /* <DEDUP_REMOVED lines=15> */
.L_x_358:
[----:B------:R-:W-:Y:S05]  /*8d60*/  BSYNC.RECONVERGENT B2 ;  /* 0x0000000000027941 */ /* 0x000fea0003800200 */
.L_x_357:
        /* <DEDUP_REMOVED lines=44> */
.L_x_355:
[----:B------:R-:W-:Y:S05]  /*9030*/  BSYNC.RECONVERGENT B1 ;  /* 0x0000000000017941 */ /* 0x000fea0003800200 */
.L_x_354:
        /* <DEDUP_REMOVED lines=15> */
.L_x_318:
        /* <DEDUP_REMOVED lines=16> */
.L_x_362:
        /* <DEDUP_REMOVED lines=13> */
.L_x_364:
[----:B------:R-:W-:Y:S05]  /*9300*/  BSYNC.RECONVERGENT B2 ;  /* 0x0000000000027941 */ /* 0x000fea0003800200 */
.L_x_363:
        /* <DEDUP_REMOVED lines=44> */
.L_x_361:
[----:B------:R-:W-:Y:S05]  /*95d0*/  BSYNC.RECONVERGENT B1 ;  /* 0x0000000000017941 */ /* 0x000fea0003800200 */
.L_x_360:
        /* <DEDUP_REMOVED lines=26> */
.L_x_367:
        /* <DEDUP_REMOVED lines=13> */
.L_x_369:
[----:B------:R-:W-:Y:S05]  /*9850*/  BSYNC.RECONVERGENT B2 ;  /* 0x0000000000027941 */ /* 0x000fea0003800200 */
.L_x_368:
        /* <DEDUP_REMOVED lines=44> */
.L_x_366:
[----:B------:R-:W-:Y:S05]  /*9b20*/  BSYNC.RECONVERGENT B1 ;  /* 0x0000000000017941 */ /* 0x000fea0003800200 */
.L_x_365:
        /* <DEDUP_REMOVED lines=21> */
.L_x_372:
        /* <DEDUP_REMOVED lines=13> */
.L_x_374:
[----:B------:R-:W-:Y:S05]  /*9d50*/  BSYNC.RECONVERGENT B2 ;  /* 0x0000000000027941 */ /* 0x000fea0003800200 */
.L_x_373:
        /* <DEDUP_REMOVED lines=44> */
.L_x_371:
[----:B------:R-:W-:Y:S05]  /*a020*/  BSYNC.RECONVERGENT B1 ;  /* 0x0000000000017941 */ /* 0x000fea0003800200 */
.L_x_370:
        /* <DEDUP_REMOVED lines=22> */
.L_x_377:
        /* <DEDUP_REMOVED lines=13> */
.L_x_379:
[----:B------:R-:W-:Y:S05]  /*a260*/  BSYNC.RECONVERGENT B2 ;  /* 0x0000000000027941 */ /* 0x000fea0003800200 */
.L_x_378:
        /* <DEDUP_REMOVED lines=44> */
.L_x_376:
[----:B------:R-:W-:Y:S05]  /*a530*/  BSYNC.RECONVERGENT B1 ;  /* 0x0000000000017941 */ /* 0x000fea0003800200 */
.L_x_375:
        /* <DEDUP_REMOVED lines=21> */
.L_x_382:
        /* <DEDUP_REMOVED lines=13> */
.L_x_384:
[----:B------:R-:W-:Y:S05]  /*a760*/  BSYNC.RECONVERGENT B2 ;  /* 0x0000000000027941 */ /* 0x000fea0003800200 */
.L_x_383:
        /* <DEDUP_REMOVED lines=44> */
.L_x_381:
[----:B------:R-:W-:Y:S05]  /*aa30*/  BSYNC.RECONVERGENT B1 ;  /* 0x0000000000017941 */ /* 0x000fea0003800200 */
.L_x_380:
        /* <DEDUP_REMOVED lines=22> */
.L_x_387:
        /* <DEDUP_REMOVED lines=13> */
.L_x_389:
[----:B------:R-:W-:Y:S05]  /*ac70*/  BSYNC.RECONVERGENT B2 ;  /* 0x0000000000027941 */ /* 0x000fea0003800200 */
.L_x_388:
        /* <DEDUP_REMOVED lines=44> */
.L_x_386:
[----:B------:R-:W-:Y:S05]  /*af40*/  BSYNC.RECONVERGENT B1 ;  /* 0x0000000000017941 */ /* 0x000fea0003800200 */
.L_x_385:
        /* <DEDUP_REMOVED lines=21> */
.L_x_392:
        /* <DEDUP_REMOVED lines=13> */
.L_x_394:
[----:B------:R-:W-:Y:S05]  /*b170*/  BSYNC.RECONVERGENT B2 ;  /* 0x0000000000027941 */ /* 0x000fea0003800200 */
.L_x_393:
        /* <DEDUP_REMOVED lines=44> */
.L_x_391:
[----:B------:R-:W-:Y:S05]  /*b440*/  BSYNC.RECONVERGENT B1 ;  /* 0x0000000000017941 */ /* 0x000fea0003800200 */
.L_x_390:
        /* <DEDUP_REMOVED lines=22> */
.L_x_397:
        /* <DEDUP_REMOVED lines=15> */
.L_x_399:
[----:B------:R-:W-:Y:S05]  /*b6a0*/  BSYNC.RECONVERGENT B2 ;  /* 0x0000000000027941 */ /* 0x000fea0003800200 */
.L_x_398:
        /* <DEDUP_REMOVED lines=44> */
.L_x_396:
[----:B------:R-:W-:Y:S05]  /*b970*/  BSYNC.RECONVERGENT B1 ;  /* 0x0000000000017941 */ /* 0x000fea0003800200 */
.L_x_395:
        /* <DEDUP_REMOVED lines=12> */
.L_x_359:
        /* <DEDUP_REMOVED lines=11> */
[----:B------:R-:W-:Y:S02]  /*baf0*/  LOP3.LUT R84, R84, R94, R161, 0xfe, !PT ;  /* 0x0000005e54547212 */ /* 0x000fe400078efea1 */
[----:B------:R-:W-:Y:S02]  /*bb00*/  SEL R163, RZ, 0x1, !P6 ;  /* 0x00000001ffa37807 */ /* 0x000fe40007000000 */
[----:B------:R-:W-:Y:S01]  /*bb10*/  LOP3.LUT R161, R165, R160, RZ, 0xfc, !PT ;  /* 0x000000a0a5a17212 */ /* 0x000fe200078efcff */
[----:B0-----:R-:W-:Y:S01]  /*bb20*/  IMAD.WIDE.U32 R78, R90, 0x10, R78 ;  /* 0x000000105a4e7825 */ /* 0x001fe200078e004e */
[----:B------:R-:W-:-:S02]  /*bb30*/  LOP3.LUT R160, R84, R163, RZ, 0xfc, !PT ;  /* 0x000000a354a07212 */ /* 0x000fc400078efcff */
[----:B------:R-:W-:Y:S02]  /*bb40*/  MOV R84, R92 ;  /* 0x0000005c00547202 */ /* 0x000fe40000000f00 */
[----:B------:R2:W-:Y:S01]  /*bb50*/  STG.E.128 desc[UR8][R78.64], R72 ;  /* 0x000000484e007986 */ /* 0x0005e2000c101d08 */
[----:B-1----:R-:W-:-:S04]  /*bb60*/  IMAD.WIDE.U32 R76, R90, 0x8, R76 ;  /* 0x000000085a4c7825 */ /* 0x002fc800078e004c */
[----:B------:R-:W-:Y:S01]  /*bb70*/  VIADD R90, R90, 0x80 ;  /* 0x000000805a5a7836 */ /* 0x000fe20000000000 */
[----:B------:R2:W-:Y:S06]  /*bb80*/  STG.E.64 desc[UR8][R76.64], R160 ;  /* 0x000000a04c007986 */ /* 0x0005ec000c101b08 */
.L_x_317:
[----:B------:R-:W-:Y:S05]  /*bb90*/  BSYNC.RECONVERGENT B0 ;  /* 0x0000000000007941 */ /* 0x000fea0003800200 */
.L_x_316:
[----:B------:R-:W-:Y:S01]  /*bba0*/  ISETP.GE.U32.AND P0, PT, R30, 0x180, PT ;  /* 0x000001801e00780c */ /* 0x000fe20003f06070 */
[----:B------:R-:W-:Y:S03]  /*bbb0*/  BSSY.RECONVERGENT B0, `(.L_x_400) ;  /* 0x0000558000007945 */ /* 0x000fe60003800200 */
[----:B------:R-:W-:-:S09]  /*bbc0*/  P2R R92, PR, RZ, 0x1 ;  /* 0x00000001ff5c7803 */ /* 0x000fd20000000000 */
[----:B------:R-:W-:Y:S05]  /*bbd0*/  @!P0 BRA `(.L_x_401) ;  /* 0x0000005400548947 */ /* 0x000fea0003800000 */
[----:B0-2---:R-:W0:Y:S02]  /*bbe0*/  LDC.64 R72, c[0x0][0x390] ;  /* 0x0000e400ff487b82 */ /* 0x005e240000000a00 */
        /* <DEDUP_REMOVED lines=24> */
.L_x_405:
        /* <DEDUP_REMOVED lines=13> */
.L_x_407:
[----:B------:R-:W-:Y:S05]  /*be40*/  BSYNC.RECONVERGENT B2 ;  /* 0x0000000000027941 */ /* 0x000fea0003800200 */
.L_x_406:
        /* <DEDUP_REMOVED lines=44> */
.L_x_404:
[----:B------:R-:W-:Y:S05]  /*c110*/  BSYNC.RECONVERGENT B1 ;  /* 0x0000000000017941 */ /* 0x000fea0003800200 */
.L_x_403:
        /* <DEDUP_REMOVED lines=29> */
.L_x_410:
        /* <DEDUP_REMOVED lines=13> */
.L_x_412:
[----:B------:R-:W-:Y:S05]  /*c3c0*/  BSYNC.RECONVERGENT B2 ;  /* 0x0000000000027941 */ /* 0x000fea0003800200 */
.L_x_411:
        /* <DEDUP_REMOVED lines=44> */
.L_x_409:
[----:B------:R-:W-:Y:S05]  /*c690*/  BSYNC.RECONVERGENT B1 ;  /* 0x0000000000017941 */ /* 0x000fea0003800200 */
.L_x_408:
        /* <DEDUP_REMOVED lines=23> */
.L_x_415:
        /* <DEDUP_REMOVED lines=13> */
.L_x_417:
[----:B------:R-:W-:Y:S05]  /*c8e0*/  BSYNC.RECONVERGENT B2 ;  /* 0x0000000000027941 */ /* 0x000fea0003800200 */
.L_x_416:
        /* <DEDUP_REMOVED lines=44> */
.L_x_414:
[----:B------:R-:W-:Y:S05]  /*cbb0*/  BSYNC.RECONVERGENT B1 ;  /* 0x0000000000017941 */ /* 0x000fea0003800200 */
.L_x_413:
        /* <DEDUP_REMOVED lines=25> */
.L_x_420:
        /* <DEDUP_REMOVED lines=13> */
.L_x_422:
[----:B------:R-:W-:Y:S05]  /*ce20*/  BSYNC.RECONVERGENT B2 ;  /* 0x0000000000027941 */ /* 0x000fea0003800200 */
.L_x_421:
        /* <DEDUP_REMOVED lines=44> */
.L_x_419:
[----:B------:R-:W-:Y:S05]  /*d0f0*/  BSYNC.RECONVERGENT B1 ;  /* 0x0000000000017941 */ /* 0x000fea0003800200 */
.L_x_418:
        /* <DEDUP_REMOVED lines=23> */
.L_x_425:
        /* <DEDUP_REMOVED lines=13> */
.L_x_427:
[----:B------:R-:W-:Y:S05]  /*d340*/  BSYNC.RECONVERGENT B2 ;  /* 0x0000000000027941 */ /* 0x000fea0003800200 */
.L_x_426:
        /* <DEDUP_REMOVED lines=44> */
.L_x_424:
[----:B------:R-:W-:Y:S05]  /*d610*/  BSYNC.RECONVERGENT B1 ;  /* 0x0000000000017941 */ /* 0x000fea0003800200 */
.L_x_423:
        /* <DEDUP_REMOVED lines=25> */
.L_x_430:
        /* <DEDUP_REMOVED lines=13> */
.L_x_432:
[----:B------:R-:W-:Y:S05]  /*d880*/  BSYNC.RECONVERGENT B2 ;  /* 0x0000000000027941 */ /* 0x000fea0003800200 */
.L_x_431:
        /* <DEDUP_REMOVED lines=44> */
.L_x_429:
[----:B------:R-:W-:Y:S05]  /*db50*/  BSYNC.RECONVERGENT B1 ;  /* 0x0000000000017941 */ /* 0x000fea0003800200 */
.L_x_428:
        /* <DEDUP_REMOVED lines=23> */
.L_x_435:
        /* <DEDUP_REMOVED lines=13> */
.L_x_437:
[----:B------:R-:W-:Y:S05]  /*dda0*/  BSYNC.RECONVERGENT B2 ;  /* 0x0000000000027941 */ /* 0x000fea0003800200 */
.L_x_436:
        /* <DEDUP_REMOVED lines=44> */
.L_x_434:
[----:B------:R-:W-:Y:S05]  /*e070*/  BSYNC.RECONVERGENT B1 ;  /* 0x0000000000017941 */ /* 0x000fea0003800200 */
.L_x_433:
        /* <DEDUP_REMOVED lines=25> */
.L_x_440:
        /* <DEDUP_REMOVED lines=15> */
.L_x_442:
[----:B------:R-:W-:Y:S05]  /*e300*/  BSYNC.RECONVERGENT B2 ;  /* 0x0000000000027941 */ /* 0x000fea0003800200 */
.L_x_441:
        /* <DEDUP_REMOVED lines=44> */
.L_x_439:
[----:B------:R-:W-:Y:S05]  /*e5d0*/  BSYNC.RECONVERGENT B1 ;  /* 0x0000000000017941 */ /* 0x000fea0003800200 */
.L_x_438:
        /* <DEDUP_REMOVED lines=15> */
.L_x_402:
        /* <DEDUP_REMOVED lines=16> */
.L_x_446:
        /* <DEDUP_REMOVED lines=13> */
.L_x_448:
[----:B------:R-:W-:Y:S05]  /*e8a0*/  BSYNC.RECONVERGENT B2 ;  /* 0x0000000000027941 */ /* 0x000fea0003800200 */
.L_x_447:
        /* <DEDUP_REMOVED lines=44> */
.L_x_445:
[----:B------:R-:W-:Y:S05]  /*eb70*/  BSYNC.RECONVERGENT B1 ;  /* 0x0000000000017941 */ /* 0x000fea0003800200 */
.L_x_444:
        /* <DEDUP_REMOVED lines=26> */
.L_x_451:
        /* <DEDUP_REMOVED lines=13> */
.L_x_453:
[----:B------:R-:W-:Y:S05]  /*edf0*/  BSYNC.RECONVERGENT B2 ;  /* 0x0000000000027941 */ /* 0x000fea0003800200 */
.L_x_452:
        /* <DEDUP_REMOVED lines=44> */
.L_x_450:
[----:B------:R-:W-:Y:S05]  /*f0c0*/  BSYNC.RECONVERGENT B1 ;  /* 0x0000000000017941 */ /* 0x000fea0003800200 */
.L_x_449:
        /* <DEDUP_REMOVED lines=21> */
.L_x_456:
        /* <DEDUP_REMOVED lines=13> */
.L_x_458:
[----:B------:R-:W-:Y:S05]  /*f2f0*/  BSYNC.RECONVERGENT B2 ;  /* 0x0000000000027941 */ /* 0x000fea0003800200 */
.L_x_457:
        /* <DEDUP_REMOVED lines=44> */
.L_x_455:
[----:B------:R-:W-:Y:S05]  /*f5c0*/  BSYNC.RECONVERGENT B1 ;  /* 0x0000000000017941 */ /* 0x000fea0003800200 */
.L_x_454:
        /* <DEDUP_REMOVED lines=22> */
.L_x_461:
        /* <DEDUP_REMOVED lines=13> */
.L_x_463:
[----:B------:R-:W-:Y:S05]  /*f800*/  BSYNC.RECONVERGENT B2 ;  /* 0x0000000000027941 */ /* 0x000fea0003800200 */
.L_x_462:
        /* <DEDUP_REMOVED lines=44> */
.L_x_460:
[----:B------:R-:W-:Y:S05]  /*fad0*/  BSYNC.RECONVERGENT B1 ;  /* 0x0000000000017941 */ /* 0x000fea0003800200 */
.L_x_459:
        /* <DEDUP_REMOVED lines=21> */
.L_x_466:
        /* <DEDUP_REMOVED lines=13> */
.L_x_468:
[----:B------:R-:W-:Y:S05]  /*fd00*/  BSYNC.RECONVERGENT B2 ;  /* 0x0000000000027941 */ /* 0x000fea0003800200 */
.L_x_467:
        /* <DEDUP_REMOVED lines=44> */
.L_x_465:
[----:B------:R-:W-:Y:S05]  /*ffd0*/  BSYNC.RECONVERGENT B1 ;  /* 0x0000000000017941 */ /* 0x000fea0003800200 */
.L_x_464:
        /* <DEDUP_REMOVED lines=22> */
.L_x_471:
        /* <DEDUP_REMOVED lines=13> */
.L_x_473:
[----:B------:R-:W-:Y:S05]  /*10210*/  BSYNC.RECONVERGENT B2 ;  /* 0x0000000000027941 */ /* 0x000fea0003800200 */
.L_x_472:
        /* <DEDUP_REMOVED lines=44> */
.L_x_470:
[----:B------:R-:W-:Y:S05]  /*104e0*/  BSYNC.RECONVERGENT B1 ;  /* 0x0000000000017941 */ /* 0x000fea0003800200 */
.L_x_469:
        /* <DEDUP_REMOVED lines=21> */
.L_x_476:
        /* <DEDUP_REMOVED lines=13> */
.L_x_478:
[----:B------:R-:W-:Y:S05]  /*10710*/  BSYNC.RECONVERGENT B2 ;  /* 0x0000000000027941 */ /* 0x000fea0003800200 */
.L_x_477:
        /* <DEDUP_REMOVED lines=44> */
.L_x_475:
[----:B------:R-:W-:Y:S05]  /*109e0*/  BSYNC.RECONVERGENT B1 ;  /* 0x0000000000017941 */ /* 0x000fea0003800200 */
.L_x_474:
        /* <DEDUP_REMOVED lines=22> */
.L_x_481:
        /* <DEDUP_REMOVED lines=15> */
.L_x_483:
[----:B------:R-:W-:Y:S05]  /*10c40*/  BSYNC.RECONVERGENT B2 ;  /* 0x0000000000027941 */ /* 0x000fea0003800200 */
.L_x_482:
        /* <DEDUP_REMOVED lines=44> */
.L_x_480:
[----:B------:R-:W-:Y:S05]  /*10f10*/  BSYNC.RECONVERGENT B1 ;  /* 0x0000000000017941 */ /* 0x000fea0003800200 */
.L_x_479:
        /* <DEDUP_REMOVED lines=12> */
.L_x_443:
        /* <DEDUP_REMOVED lines=21> */
.L_x_401:
[----:B------:R-:W-:Y:S05]  /*11130*/  BSYNC.RECONVERGENT B0 ;  /* 0x0000000000007941 */ /* 0x000fea0003800200 */
.L_x_400:
[----:B------:R-:W-:Y:S01]  /*11140*/  ISETP.GE.U32.AND P0, PT, R30, 0x200, PT ;  /* 0x000002001e00780c */ /* 0x000fe20003f06070 */
[----:B------:R-:W-:Y:S03]  /*11150*/  BSSY.RECONVERGENT B0, `(.L_x_484) ;  /* 0x0000558000007945 */ /* 0x000fe60003800200 */
[----:B------:R-:W-:-:S09]  /*11160*/  P2R R94, PR, RZ, 0x1 ;  /* 0x00000001ff5e7803 */ /* 0x000fd20000000000 */
[----:B------:R-:W-:Y:S05]  /*11170*/  @!P0 BRA `(.L_x_485) ;  /* 0x0000005400548947 */ /* 0x000fea0003800000 */
[----:B0-23--:R-:W0:Y:S02]  /*11180*/  LDC.64 R72, c[0x0][0x390] ;  /* 0x0000e400ff487b82 */ /* 0x00de240000000a00 */
        /* <DEDUP_REMOVED lines=24> */
.L_x_489:
        /* <DEDUP_REMOVED lines=13> */
.L_x_491:
[----:B------:R-:W-:Y:S05]  /*113e0*/  BSYNC.RECONVERGENT B2 ;  /* 0x0000000000027941 */ /* 0x000fea0003800200 */
.L_x_490:
        /* <DEDUP_REMOVED lines=44> */
.L_x_488:
[----:B------:R-:W-:Y:S05]  /*116b0*/  BSYNC.RECONVERGENT B1 ;  /* 0x0000000000017941 */ /* 0x000fea0003800200 */
.L_x_487:
        /* <DEDUP_REMOVED lines=29> */
.L_x_494:
        /* <DEDUP_REMOVED lines=13> */
.L_x_496:
[----:B------:R-:W-:Y:S05]  /*11960*/  BSYNC.RECONVERGENT B2 ;  /* 0x0000000000027941 */ /* 0x000fea0003800200 */
.L_x_495:
        /* <DEDUP_REMOVED lines=44> */
.L_x_493:
[----:B------:R-:W-:Y:S05]  /*11c30*/  BSYNC.RECONVERGENT B1 ;  /* 0x0000000000017941 */ /* 0x000fea0003800200 */
.L_x_492:
        /* <DEDUP_REMOVED lines=23> */
.L_x_499:
        /* <DEDUP_REMOVED lines=13> */
.L_x_501:
[----:B------:R-:W-:Y:S05]  /*11e80*/  BSYNC.RECONVERGENT B2 ;  /* 0x0000000000027941 */ /* 0x000fea0003800200 */
.L_x_500:
        /* <DEDUP_REMOVED lines=44> */
.L_x_498:
[----:B------:R-:W-:Y:S05]  /*12150*/  BSYNC.RECONVERGENT B1 ;  /* 0x0000000000017941 */ /* 0x000fea0003800200 */
.L_x_497:
[----:B------:R-:W-:Y:S01]  /*12160*/  I2FP.F32.U32 R101, R24 ;  /* 0x0000001800657245 */ /* 0x000fe20000201000 */
[C---:B------:R-:W-:Y:S01]  /*12170*/  IMAD.U32 R24, R73.reuse, 0x10000, RZ ;  /* 0x0001000049187824 */ /* 0x040fe200078e00ff */
[----:B------:R-:W-:Y:S01]  /*12180*/  ISETP.NE.AND P2, PT, R72, 0x1, PT ;  /* 0x000000014800780c */ /* 0x000fe20003f45270 */
[----:B------:R-:W-:Y:S01]  /*12190*/  BSSY.RECONVERGENT B1, `(.L_x_502) ;  /* 0x0000050000017945 */ /* 0x000fe20003800200 */
[----:B------:R-:W-:Y:S01]  /*121a0*/  PRMT R104, R73, 0x7632, R104 ;  /* 0x0000763249687816 */ /* 0x000fe20000000068 */
[----:B------:R-:W-:Y:S01]  /*121b0*/  FFMA.FTZ R101, R101, R102, 1.1641532182693481445e-10 ;  /* 0x2f00000065657423 */ /* 0x000fe20000010066 */
[----:B------:R-:W-:Y:S01]  /*121c0*/  FMUL.FTZ R103, R24, UR4 ;  /* 0x0000000418677c20 */ /* 0x000fe20008410000 */
[----:B------:R-:W-:Y:S01]  /*121d0*/  IMAD.U32 R24, R77, 0x10000, RZ ;  /* 0x000100004d187824 */ /* 0x000fe200078e00ff */
[----:B------:R-:W-:Y:S02]  /*121e0*/  MOV R76, 0x2 ;  /* 0x00000002004c7802 */ /* 0x000fe40000000f00 */
        /* <DEDUP_REMOVED lines=16> */
.L_x_504:
        /* <DEDUP_REMOVED lines=13> */
.L_x_506:
[----:B------:R-:W-:Y:S05]  /*123c0*/  BSYNC.RECONVERGENT B2 ;  /* 0x0000000000027941 */ /* 0x000fea0003800200 */
.L_x_505:
        /* <DEDUP_REMOVED lines=44> */
.L_x_503:
[----:B------:R-:W-:Y:S05]  /*12690*/  BSYNC.RECONVERGENT B1 ;  /* 0x0000000000017941 */ /* 0x000fea0003800200 */
.L_x_502:
[----:B------:R-:W-:Y:S01]  /*126a0*/  I2FP.F32.U32 R73, R24 ;  /* 0x0000001800497245 */ /* 0x000fe20000201000 */
[----:B------:R-:W-:Y:S01]  /*126b0*/  IMAD.U32 R104, R104, 0x10000, RZ ;  /* 0x0001000068687824 */ /* 0x000fe200078e00ff */
[----:B------:R-:W-:Y:S01]  /*126c0*/  ISETP.NE.AND P3, PT, R76, 0x1, PT ;  /* 0x000000014c00780c */ /* 0x000fe20003f65270 */
[----:B------:R-:W-:Y:S01]  /*126d0*/  BSSY.RECONVERGENT B1, `(.L_x_507) ;  /* 0x000004e000017945 */ /* 0x000fe20003800200 */
[----:B------:R-:W-:Y:S01]  /*126e0*/  SHF.L.U32 R24, R101, 0x10, RZ ;  /* 0x0000001065187819 */ /* 0x000fe200000006ff */
[----:B------:R-:W-:Y:S01]  /*126f0*/  FFMA.FTZ R73, R73, R102, 1.1641532182693481445e-10 ;  /* 0x2f00000049497423 */ /* 0x000fe20000010066 */
[----:B------:R-:W-:Y:S01]  /*12700*/  FMUL.FTZ R77, R104, UR4 ;  /* 0x00000004684d7c20 */ /* 0x000fe20008410000 */
[----:B------:R-:W-:-:S03]  /*12710*/  IMAD.MOV.U32 R72, RZ, RZ, 0x2 ;  /* 0x00000002ff487424 */ /* 0x000fc600078e00ff */
[----:B------:R-:W-:Y:S01]  /*12720*/  FMUL.FTZ R77, R77, R98 ;  /* 0x000000624d4d7220 */ /* 0x000fe20000410000 */
[----:B------:R-:W-:-:S04]  /*12730*/  FSETP.GTU.FTZ.AND P2, PT, R73, R100, PT ;  /* 0x000000644900720b */ /* 0x000fc80003f5c000 */
        /* <DEDUP_REMOVED lines=13> */
.L_x_509:
        /* <DEDUP_REMOVED lines=13> */
.L_x_511:
[----:B------:R-:W-:Y:S05]  /*128e0*/  BSYNC.RECONVERGENT B2 ;  /* 0x0000000000027941 */ /* 0x000fea0003800200 */
.L_x_510:
        /* <DEDUP_REMOVED lines=44> */
.L_x_508:
[----:B------:R-:W-:Y:S05]  /*12bb0*/  BSYNC.RECONVERGENT B1 ;  /* 0x0000000000017941 */ /* 0x000fea0003800200 */
.L_x_507:
        /* <DEDUP_REMOVED lines=25> */
.L_x_514:
        /* <DEDUP_REMOVED lines=13> */
.L_x_516:
[----:B------:R-:W-:Y:S05]  /*12e20*/  BSYNC.RECONVERGENT B2 ;  /* 0x0000000000027941 */ /* 0x000fea0003800200 */
.L_x_515:
        /* <DEDUP_REMOVED lines=44> */
.L_x_513:
[----:B------:R-:W-:Y:S05]  /*130f0*/  BSYNC.RECONVERGENT B1 ;  /* 0x0000000000017941 */ /* 0x000fea0003800200 */
.L_x_512:
        /* <DEDUP_REMOVED lines=23> */
.L_x_519:
        /* <DEDUP_REMOVED lines=13> */
.L_x_521:
[----:B------:R-:W-:Y:S05]  /*13340*/  BSYNC.RECONVERGENT B2 ;  /* 0x0000000000027941 */ /* 0x000fea0003800200 */
.L_x_520:
        /* <DEDUP_REMOVED lines=44> */
.L_x_518:
[----:B------:R-:W-:Y:S05]  /*13610*/  BSYNC.RECONVERGENT B1 ;  /* 0x0000000000017941 */ /* 0x000fea0003800200 */
.L_x_517:
        /* <DEDUP_REMOVED lines=25> */
.L_x_524:
        /* <DEDUP_REMOVED lines=15> */
.L_x_526:
[----:B------:R-:W-:Y:S05]  /*138a0*/  BSYNC.RECONVERGENT B2 ;  /* 0x0000000000027941 */ /* 0x000fea0003800200 */
.L_x_525:
        /* <DEDUP_REMOVED lines=44> */
.L_x_523:
[----:B------:R-:W-:Y:S05]  /*13b70*/  BSYNC.RECONVERGENT B1 ;  /* 0x0000000000017941 */ /* 0x000fea0003800200 */
.L_x_522:
        /* <DEDUP_REMOVED lines=15> */
.L_x_486:
        /* <DEDUP_REMOVED lines=16> */
.L_x_530:
        /* <DEDUP_REMOVED lines=13> */
.L_x_532:
[----:B------:R-:W-:Y:S05]  /*13e40*/  BSYNC.RECONVERGENT B2 ;  /* 0x0000000000027941 */ /* 0x000fea0003800200 */
.L_x_531:
        /* <DEDUP_REMOVED lines=44> */
.L_x_529:
[----:B------:R-:W-:Y:S05]  /*14110*/  BSYNC.RECONVERGENT B1 ;  /* 0x0000000000017941 */ /* 0x000fea0003800200 */
.L_x_528:
        /* <DEDUP_REMOVED lines=26> */
.L_x_535:
        /* <DEDUP_REMOVED lines=13> */
.L_x_537:
[----:B------:R-:W-:Y:S05]  /*14390*/  BSYNC.RECONVERGENT B2 ;  /* 0x0000000000027941 */ /* 0x000fea0003800200 */
.L_x_536:
        /* <DEDUP_REMOVED lines=44> */
.L_x_534:
[----:B------:R-:W-:Y:S05]  /*14660*/  BSYNC.RECONVERGENT B1 ;  /* 0x0000000000017941 */ /* 0x000fea0003800200 */
.L_x_533:
        /* <DEDUP_REMOVED lines=21> */
.L_x_540:
        /* <DEDUP_REMOVED lines=13> */
.L_x_542:
[----:B------:R-:W-:Y:S05]  /*14890*/  BSYNC.RECONVERGENT B2 ;  /* 0x0000000000027941 */ /* 0x000fea0003800200 */
.L_x_541:
        /* <DEDUP_REMOVED lines=44> */
.L_x_539:
[----:B------:R-:W-:Y:S05]  /*14b60*/  BSYNC.RECONVERGENT B1 ;  /* 0x0000000000017941 */ /* 0x000fea0003800200 */
.L_x_538:
        /* <DEDUP_REMOVED lines=22> */
.L_x_545:
        /* <DEDUP_REMOVED lines=13> */
.L_x_547:
[----:B------:R-:W-:Y:S05]  /*14da0*/  BSYNC.RECONVERGENT B2 ;  /* 0x0000000000027941 */ /* 0x000fea0003800200 */
.L_x_546:
        /* <DEDUP_REMOVED lines=44> */
.L_x_544:
[----:B------:R-:W-:Y:S05]  /*15070*/  BSYNC.RECONVERGENT B1 ;  /* 0x0000000000017941 */ /* 0x000fea0003800200 */
.L_x_543:
        /* <DEDUP_REMOVED lines=21> */
.L_x_550:
        /* <DEDUP_REMOVED lines=13> */
.L_x_552:
[----:B------:R-:W-:Y:S05]  /*152a0*/  BSYNC.RECONVERGENT B2 ;  /* 0x0000000000027941 */ /* 0x000fea0003800200 */
.L_x_551:
        /* <DEDUP_REMOVED lines=44> */
.L_x_549:
[----:B------:R-:W-:Y:S05]  /*15570*/  BSYNC.RECONVERGENT B1 ;  /* 0x0000000000017941 */ /* 0x000fea0003800200 */
.L_x_548:
        /* <DEDUP_REMOVED lines=22> */
.L_x_555:
        /* <DEDUP_REMOVED lines=13> */
.L_x_557:
[----:B------:R-:W-:Y:S05]  /*157b0*/  BSYNC.RECONVERGENT B2 ;  /* 0x0000000000027941 */ /* 0x000fea0003800200 */
.L_x_556:
        /* <DEDUP_REMOVED lines=44> */
.L_x_554:
[----:B------:R-:W-:Y:S05]  /*15a80*/  BSYNC.RECONVERGENT B1 ;  /* 0x0000000000017941 */ /* 0x000fea0003800200 */
.L_x_553:
        /* <DEDUP_REMOVED lines=21> */
.L_x_560:
        /* <DEDUP_REMOVED lines=13> */
.L_x_562:
[----:B------:R-:W-:Y:S05]  /*15cb0*/  BSYNC.RECONVERGENT B2 ;  /* 0x0000000000027941 */ /* 0x000fea0003800200 */
.L_x_561:
        /* <DEDUP_REMOVED lines=44> */
.L_x_559:
[----:B------:R-:W-:Y:S05]  /*15f80*/  BSYNC.RECONVERGENT B1 ;  /* 0x0000000000017941 */ /* 0x000fea0003800200 */
.L_x_558:
        /* <DEDUP_REMOVED lines=22> */
.L_x_565:
        /* <DEDUP_REMOVED lines=15> */
.L_x_567:
[----:B------:R-:W-:Y:S05]  /*161e0*/  BSYNC.RECONVERGENT B2 ;  /* 0x0000000000027941 */ /* 0x000fea0003800200 */
.L_x_566:
        /* <DEDUP_REMOVED lines=44> */
.L_x_564:
[----:B------:R-:W-:Y:S05]  /*164b0*/  BSYNC.RECONVERGENT B1 ;  /* 0x0000000000017941 */ /* 0x000fea0003800200 */
.L_x_563:
        /* <DEDUP_REMOVED lines=12> */
.L_x_527:
        /* <DEDUP_REMOVED lines=21> */
.L_x_485:
[----:B------:R-:W-:Y:S05]  /*166d0*/  BSYNC.RECONVERGENT B0 ;  /* 0x0000000000007941 */ /* 0x000fea0003800200 */
.L_x_484:
[----:B------:R-:W-:Y:S01]  /*166e0*/  ISETP.GE.U32.AND P0, PT, R30, 0x280, PT ;  /* 0x000002801e00780c */ /* 0x000fe20003f06070 */
[----:B------:R-:W-:-:S12]  /*166f0*/  BSSY.RECONVERGENT B0, `(.L_x_568) ;  /* 0x0000557000007945 */ /* 0x000fd80003800200 */
[----:B------:R-:W-:Y:S05]  /*16700*/  @!P0 BRA `(.L_x_569) ;  /* 0x0000005400548947 */ /* 0x000fea0003800000 */
[----:B0-234-:R-:W0:Y:S02]  /*16710*/  LDC.64 R72, c[0x0][0x390] ;  /* 0x0000e400ff487b82 */ /* 0x01de240000000a00 */
        /* <DEDUP_REMOVED lines=24> */
.L_x_573:
        /* <DEDUP_REMOVED lines=13> */
.L_x_575:
[----:B------:R-:W-:Y:S05]  /*16970*/  BSYNC.RECONVERGENT B2 ;  /* 0x0000000000027941 */ /* 0x000fea0003800200 */
.L_x_574:
        /* <DEDUP_REMOVED lines=38> */
[----:B------:R-:W-:Y:S02]  /*16be0*/  MOV R0, R98 ;  /* 0x0000006200007202 */ /* 0x000fe40000000f00 */
[----:B------:R-:W-:Y:S01]  /*16bf0*/  LOP3.LUT R25, R116, UR30, R99, 0x96, !PT ;  /* 0x0000001e74197c12 */ /* 0x000fe2000f8e9663 */
[----:B------:R-:W-:Y:S01]  /*16c00*/  IMAD.MOV.U32 R98, RZ, RZ, RZ ;  /* 0x000000ffff627224 */ /* 0x000fe200078e00ff */
[----:B------:R-:W-:Y:S01]  /*16c10*/  LOP3.LUT R26, R24, UR31, R97, 0x96, !PT ;  /* 0x0000001f181a7c12 */ /* 0x000fe2000f8e9661 */
[----:B------:R-:W-:-:S07]  /*16c20*/  IMAD.MOV.U32 R97, RZ, RZ, R84 ;  /* 0x000000ffff617224 */ /* 0x000fce00078e0054 */
.L_x_572:
[----:B------:R-:W-:Y:S05]  /*16c30*/  BSYNC.RECONVERGENT B1 ;  /* 0x0000000000017941 */ /* 0x000fea0003800200 */
.L_x_571:
[----:B------:R-:W0:Y:S01]  /*16c40*/  LDC R104, c[0x0][0x408] ;  /* 0x00010200ff687b82 */ /* 0x000e220000000800 */
[----:B------:R-:W-:Y:S01]  /*16c50*/  HFMA2 R100, -RZ, RZ, 0.1171875, 0 ;  /* 0x2f800000ff647431 */ /* 0x000fe200000001ff */
[----:B------:R-:W-:Y:S01]  /*16c60*/  I2FP.F32.U32 R97, R97 ;  /* 0x0000006100617245 */ /* 0x000fe20000201000 */
[----:B-----5:R-:W-:Y:S01]  /*16c70*/  IMAD.U32 R24, R72, 0x10000, RZ ;  /* 0x0001000048187824 */ /* 0x020fe200078e00ff */
[----:B------:R-:W-:Y:S01]  /*16c80*/  ISETP.NE.AND P1, PT, R98, 0x1, PT ;  /* 0x000000016200780c */ /* 0x000fe20003f25270 */
[----:B------:R-:W-:Y:S01]  /*16c90*/  BSSY.RECONVERGENT B1, `(.L_x_576) ;  /* 0x0000052000017945 */ /* 0x000fe20003800200 */
[----:B------:R-:W-:Y:S02]  /*16ca0*/  HFMA2 R106, -RZ, RZ, 0, 1.1920928955078125e-07 ;  /* 0x00000002ff6a7431 */ /* 0x000fe400000001ff */
[----:B------:R-:W-:Y:S01]  /*16cb0*/  FMUL.FTZ R99, R24, UR4 ;  /* 0x0000000418637c20 */ /* 0x000fe20008410000 */
[----:B------:R-:W1:Y:S01]  /*16cc0*/  LDC R102, c[0x0][0x404] ;  /* 0x00010100ff667b82 */ /* 0x000e620000000800 */
[----:B------:R-:W-:Y:S01]  /*16cd0*/  IMAD.U32 R24, R76, 0x10000, RZ ;  /* 0x000100004c187824 */ /* 0x000fe200078e00ff */
[----:B------:R-:W-:Y:S01]  /*16ce0*/  PRMT R72, R72, 0x7632, R72 ;  /* 0x0000763248487816 */ /* 0x000fe20000000048 */
[----:B------:R-:W-:Y:S01]  /*16cf0*/  FFMA.FTZ R97, R97, R100, 1.1641532182693481445e-10 ;  /* 0x2f00000061617423 */ /* 0x000fe20000010064 */
[----:B------:R-:W-:Y:S01]  /*16d00*/  PRMT R76, R76, 0x7632, R76 ;  /* 0x000076324c4c7816 */ /* 0x000fe2000000004c */
[----:B0-----:R-:W-:-:S03]  /*16d10*/  FMUL.FTZ R99, R99, R104 ;  /* 0x0000006863637220 */ /* 0x001fc60000410000 */
        /* <DEDUP_REMOVED lines=15> */
.L_x_578:
        /* <DEDUP_REMOVED lines=13> */
.L_x_580:
[----:B------:R-:W-:Y:S05]  /*16ee0*/  BSYNC.RECONVERGENT B2 ;  /* 0x0000000000027941 */ /* 0x000fea0003800200 */
.L_x_579:
        /* <DEDUP_REMOVED lines=44> */
.L_x_577:
[----:B------:R-:W-:Y:S05]  /*171b0*/  BSYNC.RECONVERGENT B1 ;  /* 0x0000000000017941 */ /* 0x000fea0003800200 */
.L_x_576:
[----:B------:R-:W-:Y:S01]  /*171c0*/  I2FP.F32.U32 R99, R24 ;  /* 0x0000001800637245 */ /* 0x000fe20000201000 */
[----:B------:R-:W-:Y:S01]  /*171d0*/  IMAD.U32 R72, R72, 0x10000, RZ ;  /* 0x0001000048487824 */ /* 0x000fe200078e00ff */
[----:B------:R-:W-:Y:S01]  /*171e0*/  SHF.L.U32 R76, R76, 0x10, RZ ;  /* 0x000000104c4c7819 */ /* 0x000fe200000006ff */
[----:B------:R-:W-:Y:S01]  /*171f0*/  BSSY.RECONVERGENT B1, `(.L_x_581) ;  /* 0x000004f000017945 */ /* 0x000fe20003800200 */
[----:B------:R-:W-:Y:S02]  /*17200*/  IMAD.MOV.U32 R24, RZ, RZ, R0 ;  /* 0x000000ffff187224 */ /* 0x000fe400078e0000 */
[----:B------:R-:W-:Y:S01]  /*17210*/  FFMA.FTZ R99, R99, R100, 1.1641532182693481445e-10 ;  /* 0x2f00000063637423 */ /* 0x000fe20000010064 */
[----:B------:R-:W-:Y:S01]  /*17220*/  FMUL.FTZ R117, R72, UR4 ;  /* 0x0000000448757c20 */ /* 0x000fe20008410000 */
[----:B------:R-:W-:-:S03]  /*17230*/  IMAD.MOV.U32 R72, RZ, RZ, 0x2 ;  /* 0x00000002ff487424 */ /* 0x000fc600078e00ff */
[----:B------:R-:W-:Y:S01]  /*17240*/  FMUL.FTZ R117, R117, R104 ;  /* 0x0000006875757220 */ /* 0x000fe20000410000 */
[----:B------:R-:W-:-:S04]  /*17250*/  FSETP.GTU.FTZ.AND P1, PT, R99, R102, PT ;  /* 0x000000666300720b */ /* 0x000fc80003f3c000 */
[----:B------:R-:W-:Y:S02]  /*17260*/  FSEL R99, R117, RZ, !P1 ;  /* 0x000000ff75637208 */ /* 0x000fe40004800000 */
[----:B------:R-:W-:Y:S02]  /*17270*/  PLOP3.LUT P2, PT, P1, PT, PT, 0x8, 0x80 ;  /* 0x000000000080781c */ /* 0x000fe40000f4e170 */
[----:B------:R-:W-:Y:S01]  /*17280*/  ISETP.NE.AND P1, PT, R106, 0x1, PT ;  /* 0x000000016a00780c */ /* 0x000fe20003f25270 */
[----:B------:R-:W-:Y:S01]  /*17290*/  FADD.FTZ R99, R99, R76 ;  /* 0x0000004c63637221 */ /* 0x000fe20000010000 */
[----:B------:R-:W-:-:S11]  /*172a0*/  P2R R98, PR, RZ, 0x4 ;  /* 0x00000004ff627803 */ /* 0x000fd60000000000 */
[----:B------:R-:W-:Y:S05]  /*172b0*/  @!P1 BRA `(.L_x_582) ;  /* 0x0000000400089947 */ /* 0x000fea0003800000 */
        /* <DEDUP_REMOVED lines=8> */
.L_x_583:
        /* <DEDUP_REMOVED lines=13> */
.L_x_585:
[----:B------:R-:W-:Y:S05]  /*17410*/  BSYNC.RECONVERGENT B2 ;  /* 0x0000000000027941 */ /* 0x000fea0003800200 */
.L_x_584:
        /* <DEDUP_REMOVED lines=44> */
.L_x_582:
[----:B------:R-:W-:Y:S05]  /*176e0*/  BSYNC.RECONVERGENT B1 ;  /* 0x0000000000017941 */ /* 0x000fea0003800200 */
.L_x_581:
        /* <DEDUP_REMOVED lines=25> */
.L_x_588:
        /* <DEDUP_REMOVED lines=13> */
.L_x_590:
[----:B------:R-:W-:Y:S05]  /*17950*/  BSYNC.RECONVERGENT B2 ;  /* 0x0000000000027941 */ /* 0x000fea0003800200 */
.L_x_589:
        /* <DEDUP_REMOVED lines=44> */
.L_x_587:
[----:B------:R-:W-:Y:S05]  /*17c20*/  BSYNC.RECONVERGENT B1 ;  /* 0x0000000000017941 */ /* 0x000fea0003800200 */
.L_x_586:
        /* <DEDUP_REMOVED lines=23> */
.L_x_593:
        /* <DEDUP_REMOVED lines=13> */
.L_x_595:
[----:B------:R-:W-:Y:S05]  /*17e70*/  BSYNC.RECONVERGENT B2 ;  /* 0x0000000000027941 */ /* 0x000fea0003800200 */
.L_x_594:
        /* <DEDUP_REMOVED lines=44> */
.L_x_592:
[----:B------:R-:W-:Y:S05]  /*18140*/  BSYNC.RECONVERGENT B1 ;  /* 0x0000000000017941 */ /* 0x000fea0003800200 */
.L_x_591:
[----:B------:R-:W-:Y:S01]  /*18150*/  I2FP.F32.U32 R73, R24 ;  /* 0x0000001800497245 */ /* 0x000fe20000201000 */
[----:B------:R-:W-:Y:S01]  /*18160*/  IMAD.U32 R24, R74, 0x10000, RZ ;  /* 0x000100004a187824 */ /* 0x000fe200078e00ff */
[----:B------:R-:W-:Y:S01]  /*18170*/  ISETP.NE.AND P4, PT, R72, 0x1, PT ;  /* 0x000000014800780c */ /* 0x000fe20003f85270 */
[----:B------:R-:W-:Y:S01]  /*18180*/  BSSY.RECONVERGENT B1, `(.L_x_596) ;  /* 0x0000050000017945 */ /* 0x000fe20003800200 */
[----:B------:R-:W-:Y:S01]  /*18190*/  PRMT R74, R74, 0x7632, R74 ;  /* 0x000076324a4a7816 */ /* 0x000fe2000000004a */
[----:B------:R-:W-:Y:S01]  /*181a0*/  FFMA.FTZ R73, R73, R100, 1.1641532182693481445e-10 ;  /* 0x2f00000049497423 */ /* 0x000fe20000010064 */
[----:B------:R-:W-:Y:S01]  /*181b0*/  FMUL.FTZ R77, R24, UR4 ;  /* 0x00000004184d7c20 */ /* 0x000fe20008410000 */
[C---:B------:R-:W-:Y:S01]  /*181c0*/  SHF.L.U32 R24, R78.reuse, 0x10, RZ ;  /* 0x000000104e187819 */ /* 0x040fe200000006ff */
[----:B------:R-:W-:Y:S01]  /*181d0*/  IMAD.MOV.U32 R76, RZ, RZ, 0x2 ;  /* 0x00000002ff4c7424 */ /* 0x000fe200078e00ff */
[----:B------:R-:W-:Y:S01]  /*181e0*/  PRMT R78, R78, 0x7632, R78 ;  /* 0x000076324e4e7816 */ /* 0x000fe2000000004e */
        /* <DEDUP_REMOVED lines=15> */
.L_x_598:
        /* <DEDUP_REMOVED lines=13> */
.L_x_600:
[----:B------:R-:W-:Y:S05]  /*183b0*/  BSYNC.RECONVERGENT B2 ;  /* 0x0000000000027941 */ /* 0x000fea0003800200 */
.L_x_599:
        /* <DEDUP_REMOVED lines=44> */
.L_x_597:
[----:B------:R-:W-:Y:S05]  /*18680*/  BSYNC.RECONVERGENT B1 ;  /* 0x0000000000017941 */ /* 0x000fea0003800200 */
.L_x_596:
[----:B------:R-:W-:Y:S01]  /*18690*/  I2FP.F32.U32 R73, R24 ;  /* 0x0000001800497245 */ /* 0x000fe20000201000 */
[----:B------:R-:W-:Y:S01]  /*186a0*/  IMAD.U32 R78, R78, 0x10000, RZ ;  /* 0x000100004e4e7824 */ /* 0x000fe200078e00ff */
[----:B------:R-:W-:Y:S01]  /*186b0*/  SHF.L.U32 R74, R74, 0x10, RZ ;  /* 0x000000104a4a7819 */ /* 0x000fe200000006ff */
[----:B------:R-:W-:Y:S01]  /*186c0*/  BSSY.RECONVERGENT B1, `(.L_x_601) ;  /* 0x000004e000017945 */ /* 0x000fe20003800200 */
[----:B------:R-:W-:Y:S01]  /*186d0*/  ISETP.NE.AND P5, PT, R76, 0x1, PT ;  /* 0x000000014c00780c */ /* 0x000fe20003fa5270 */
[----:B------:R-:W-:Y:S01]  /*186e0*/  FFMA.FTZ R73, R73, R100, 1.1641532182693481445e-10 ;  /* 0x2f00000049497423 */ /* 0x000fe20000010064 */
[----:B------:R-:W-:Y:S02]  /*186f0*/  IMAD.MOV.U32 R72, RZ, RZ, 0x2 ;  /* 0x00000002ff487424 */ /* 0x000fe400078e00ff */
[----:B------:R-:W-:Y:S01]  /*18700*/  FMUL.FTZ R77, R74, UR4 ;  /* 0x000000044a4d7c20 */ /* 0x000fe20008410000 */
[----:B------:R-:W-:Y:S02]  /*18710*/  MOV R24, R0 ;  /* 0x0000000000187202 */ /* 0x000fe40000000f00 */
        /* <DEDUP_REMOVED lines=14> */
.L_x_603:
        /* <DEDUP_REMOVED lines=13> */
.L_x_605:
[----:B------:R-:W-:Y:S05]  /*188d0*/  BSYNC.RECONVERGENT B2 ;  /* 0x0000000000027941 */ /* 0x000fea0003800200 */
.L_x_604:
        /* <DEDUP_REMOVED lines=42> */
[----:B------:R-:W-:Y:S02]  /*18b80*/  IMAD.MOV.U32 R96, RZ, RZ, R72 ;  /* 0x000000ffff607224 */ /* 0x000fe400078e0048 */
[----:B------:R-:W-:-:S07]  /*18b90*/  HFMA2 R72, -RZ, RZ, 0, 0 ;  /* 0x00000000ff487431 */ /* 0x000fce00000001ff */
.L_x_602:
[----:B------:R-:W-:Y:S05]  /*18ba0*/  BSYNC.RECONVERGENT B1 ;  /* 0x0000000000017941 */ /* 0x000fea0003800200 */
.L_x_601:
[----:B------:R-:W-:Y:S01]  /*18bb0*/  I2FP.F32.U32 R73, R24 ;  /* 0x0000001800497245 */ /* 0x000fe20000201000 */
[C---:B------:R-:W-:Y:S01]  /*18bc0*/  IMAD.U32 R24, R75.reuse, 0x10000, RZ ;  /* 0x000100004b187824 */ /* 0x040fe200078e00ff */
[----:B------:R-:W-:Y:S01]  /*18bd0*/  ISETP.NE.AND P6, PT, R72, 0x1, PT ;  /* 0x000000014800780c */ /* 0x000fe20003fc5270 */
[----:B------:R-:W-:Y:S01]  /*18be0*/  BSSY.RECONVERGENT B1, `(.L_x_606) ;  /* 0x0000052000017945 */ /* 0x000fe20003800200 */
[----:B------:R-:W-:Y:S01]  /*18bf0*/  PRMT R78, R75, 0x7632, R78 ;  /* 0x000076324b4e7816 */ /* 0x000fe2000000004e */
[----:B------:R-:W-:Y:S01]  /*18c00*/  FFMA.FTZ R73, R73, R100, 1.1641532182693481445e-10 ;  /* 0x2f00000049497423 */ /* 0x000fe20000010064 */
[----:B------:R-:W-:Y:S01]  /*18c10*/  FMUL.FTZ R77, R24, UR4 ;  /* 0x00000004184d7c20 */ /* 0x000fe20008410000 */
[C---:B------:R-:W-:Y:S01]  /*18c20*/  IMAD.U32 R24, R79.reuse, 0x10000, RZ ;  /* 0x000100004f187824 */ /* 0x040fe200078e00ff */
[----:B------:R-:W-:Y:S02]  /*18c30*/  PRMT R79, R79, 0x7632, R79 ;  /* 0x000076324f4f7816 */ /* 0x000fe4000000004f */
[----:B------:R-:W-:Y:S01]  /*18c40*/  FMUL.FTZ R77, R77, R104 ;  /* 0x000000684d4d7220 */ /* 0x000fe20000410000 */
[----:B------:R-:W-:Y:S01]  /*18c50*/  FSETP.GTU.FTZ.AND P5, PT, R73, R102, PT ;  /* 0x000000664900720b */ /* 0x000fe20003fbc000 */
[----:B------:R-:W-:-:S03]  /*18c60*/  IMAD.MOV.U32 R73, RZ, RZ, R0 ;  /* 0x000000ffff497224 */ /* 0x000fc600078e0000 */
[----:B------:R-:W-:Y:S02]  /*18c70*/  FSEL R77, R77, RZ, !P5 ;  /* 0x000000ff4d4d7208 */ /* 0x000fe40006800000 */
[----:B------:R-:W-:-:S03]  /*18c80*/  PLOP3.LUT P5, PT, P5, PT, PT, 0x8, 0x80 ;  /* 0x000000000080781c */ /* 0x000fc60002fae170 */
[----:B------:R-:W-:Y:S01]  /*18c90*/  FADD.FTZ R157, R77, R24 ;  /* 0x000000184d9d7221 */ /* 0x000fe20000010000 */
[----:B------:R-:W-:Y:S01]  /*18ca0*/  MOV R24, 0x2 ;  /* 0x0000000200187802 */ /* 0x000fe20000000f00 */
        /* <DEDUP_REMOVED lines=9> */
.L_x_608:
        /* <DEDUP_REMOVED lines=15> */
.L_x_610:
[----:B------:R-:W-:Y:S05]  /*18e30*/  BSYNC.RECONVERGENT B2 ;  /* 0x0000000000027941 */ /* 0x000fea0003800200 */
.L_x_609:
        /* <DEDUP_REMOVED lines=44> */
.L_x_607:
[----:B------:R-:W-:Y:S05]  /*19100*/  BSYNC.RECONVERGENT B1 ;  /* 0x0000000000017941 */ /* 0x000fea0003800200 */
.L_x_606:
[----:B------:R-:W-:Y:S01]  /*19110*/  I2FP.F32.U32 R73, R73 ;  /* 0x0000004900497245 */ /* 0x000fe20000201000 */
[----:B------:R-:W-:Y:S01]  /*19120*/  IMAD.U32 R78, R78, 0x10000, RZ ;  /* 0x000100004e4e7824 */ /* 0x000fe200078e00ff */
[----:B------:R-:W-:Y:S02]  /*19130*/  SHF.L.U32 R72, R79, 0x10, RZ ;  /* 0x000000104f487819 */ /* 0x000fe400000006ff */
[----:B------:R-:W-:Y:S01]  /*19140*/  F2FP.BF16.F32.PACK_AB R74, R139, R137 ;  /* 0x000000898b4a723e */ /* 0x000fe200000010ff */
[----:B------:R-:W-:Y:S01]  /*19150*/  FFMA.FTZ R73, R73, R100, 1.1641532182693481445e-10 ;  /* 0x2f00000049497423 */ /* 0x000fe20000010064 */
[----:B------:R-:W-:-:S04]  /*19160*/  FMUL.FTZ R75, R78, UR4 ;  /* 0x000000044e4b7c20 */ /* 0x000fc80008410000 */
[----:B------:R-:W-:Y:S01]  /*19170*/  FMUL.FTZ R75, R75, R104 ;  /* 0x000000684b4b7220 */ /* 0x000fe20000410000 */
[----:B------:R-:W-:Y:S02]  /*19180*/  FSETP.GTU.FTZ.AND P6, PT, R73, R102, PT ;  /* 0x000000664900720b */ /* 0x000fe40003fdc000 */
[----:B------:R-:W-:Y:S02]  /*19190*/  F2FP.BF16.F32.PACK_AB R73, R119, R117 ;  /* 0x000000757749723e */ /* 0x000fe400000010ff */
[----:B------:R-:W-:Y:S02]  /*191a0*/  FSEL R75, R75, RZ, !P6 ;  /* 0x000000ff4b4b7208 */ /* 0x000fe40007000000 */
[----:B------:R-:W-:-:S03]  /*191b0*/  PLOP3.LUT P6, PT, P6, PT, PT, 0x8, 0x80 ;  /* 0x000000000080781c */ /* 0x000fc600037ce170 */
[----:B------:R-:W-:Y:S01]  /*191c0*/  FADD.FTZ R159, R75, R72 ;  /* 0x000000484b9f7221 */ /* 0x000fe20000010000 */
[----:B------:R-:W-:-:S04]  /*191d0*/  F2FP.BF16.F32.PACK_AB R72, R99, R97 ;  /* 0x000000616348723e */ /* 0x000fc800000010ff */
[----:B------:R-:W-:Y:S01]  /*191e0*/  F2FP.BF16.F32.PACK_AB R75, R159, R157 ;  /* 0x0000009d9f4b723e */ /* 0x000fe200000010ff */
[----:B------:R-:W-:Y:S06]  /*191f0*/  BRA `(.L_x_611) ;  /* 0x0000002800447947 */ /* 0x000fec0003800000 */
.L_x_570:
        /* <DEDUP_REMOVED lines=10> */
[----:B------:R-:W-:Y:S01]  /*192a0*/  @!P1 MOV R76, R26 ;  /* 0x0000001a004c9202 */ /* 0x000fe20000000f00 */
[--C-:B------:R-:W-:Y:S01]  /*192b0*/  @!P1 IMAD.MOV.U32 R96, RZ, RZ, R84.reuse ;  /* 0x000000ffff609224 */ /* 0x100fe200078e0054 */
[----:B------:R-:W-:Y:S01]  /*192c0*/  @P1 MOV R76, R25 ;  /* 0x00000019004c1202 */ /* 0x000fe20000000f00 */
[----:B------:R-:W-:Y:S02]  /*192d0*/  @P1 VIADD R98, R24, 0x1 ;  /* 0x0000000118621836 */ /* 0x000fe40000000000 */
[----:B------:R-:W-:Y:S01]  /*192e0*/  @P1 IMAD.MOV.U32 R96, RZ, RZ, R84 ;  /* 0x000000ffff601224 */ /* 0x000fe200078e0054 */
[----:B------:R-:W-:Y:S06]  /*192f0*/  BRA `(.L_x_613) ;  /* 0x0000000000e47947 */ /* 0x000fec0003800000 */
.L_x_614:
        /* <DEDUP_REMOVED lines=13> */
.L_x_616:
[----:B------:R-:W-:Y:S05]  /*193d0*/  BSYNC.RECONVERGENT B2 ;  /* 0x0000000000027941 */ /* 0x000fea0003800200 */
.L_x_615:
        /* <DEDUP_REMOVED lines=42> */
[----:B------:R-:W-:-:S07]  /*19680*/  MOV R76, R84 ;  /* 0x00000054004c7202 */ /* 0x000fce0000000f00 */
.L_x_613:
[----:B------:R-:W-:Y:S05]  /*19690*/  BSYNC.RECONVERGENT B1 ;  /* 0x0000000000017941 */ /* 0x000fea0003800200 */
.L_x_612:
[----:B------:R-:W0:Y:S01]  /*196a0*/  LDC R100, c[0x0][0x408] ;  /* 0x00010200ff647b82 */ /* 0x000e220000000800 */
[----:B------:R-:W-:Y:S01]  /*196b0*/  I2FP.F32.U32 R77, R76 ;  /* 0x0000004c004d7245 */ /* 0x000fe20000201000 */
[----:B------:R-:W-:Y:S01]  /*196c0*/  IMAD.MOV.U32 R78, RZ, RZ, 0x2f800000 ;  /* 0x2f800000ff4e7424 */ /* 0x000fe200078e00ff */
[----:B-----5:R-:W-:Y:S01]  /*196d0*/  SHF.L.U32 R76, R72, 0x10, RZ ;  /* 0x00000010484c7819 */ /* 0x020fe200000006ff */
[----:B------:R-:W-:Y:S01]  /*196e0*/  BSSY.RECONVERGENT B1, `(.L_x_617) ;  /* 0x0000050000017945 */ /* 0x000fe20003800200 */
[----:B------:R-:W-:Y:S01]  /*196f0*/  ISETP.NE.AND P1, PT, R98, 0x1, PT ;  /* 0x000000016200780c */ /* 0x000fe20003f25270 */
[----:B------:R-:W-:Y:S01]  /*19700*/  FFMA.FTZ R24, R77, R78, 1.1641532182693481445e-10 ;  /* 0x2f0000004d187423 */ /* 0x000fe2000001004e */
[----:B------:R-:W-:Y:S01]  /*19710*/  PRMT R72, R72, 0x7632, R72 ;  /* 0x0000763248487816 */ /* 0x000fe20000000048 */
[----:B------:R-:W1:Y:S01]  /*19720*/  LDC R79, c[0x0][0x404] ;  /* 0x00010100ff4f7b82 */ /* 0x000e620000000800 */
[----:B------:R-:W-:Y:S01]  /*19730*/  FMUL.FTZ R77, R76, UR4 ;  /* 0x000000044c4d7c20 */ /* 0x000fe20008410000 */
[----:B------:R-:W-:-:S03]  /*19740*/  IMAD.MOV.U32 R76, RZ, RZ, 0x2 ;  /* 0x00000002ff4c7424 */ /* 0x000fc600078e00ff */
[----:B0-----:R-:W-:Y:S01]  /*19750*/  FMUL.FTZ R77, R77, R100 ;  /* 0x000000644d4d7220 */ /* 0x001fe20000410000 */
[----:B-1----:R-:W-:Y:S01]  /*19760*/  FSETP.GTU.FTZ.AND P2, PT, R24, R79, PT ;  /* 0x0000004f1800720b */ /* 0x002fe20003f5c000 */
[----:B------:R-:W-:-:S03]  /*19770*/  IMAD.MOV.U32 R24, RZ, RZ, R0 ;  /* 0x000000ffff187224 */ /* 0x000fc600078e0000 */
[----:B------:R-:W-:Y:S02]  /*19780*/  FSEL R97, R77, RZ, !P2 ;  /* 0x000000ff4d617208 */ /* 0x000fe40005000000 */
[----:B------:R-:W-:-:S04]  /*19790*/  PLOP3.LUT P2, PT, P2, PT, PT, 0x8, 0x80 ;  /* 0x000000000080781c */ /* 0x000fc8000174e170 */
[----:B------:R-:W-:Y:S01]  /*197a0*/  P2R R84, PR, RZ, 0x4 ;  /* 0x00000004ff547803 */ /* 0x000fe20000000000 */
        /* <DEDUP_REMOVED lines=9> */
.L_x_619:
        /* <DEDUP_REMOVED lines=13> */
.L_x_621:
[----:B------:R-:W-:Y:S05]  /*19910*/  BSYNC.RECONVERGENT B2 ;  /* 0x0000000000027941 */ /* 0x000fea0003800200 */
.L_x_620:
        /* <DEDUP_REMOVED lines=44> */
.L_x_618:
[----:B------:R-:W-:Y:S05]  /*19be0*/  BSYNC.RECONVERGENT B1 ;  /* 0x0000000000017941 */ /* 0x000fea0003800200 */
.L_x_617:
[----:B------:R-:W-:Y:S01]  /*19bf0*/  I2FP.F32.U32 R77, R24 ;  /* 0x00000018004d7245 */ /* 0x000fe20000201000 */
[----:B------:R-:W-:Y:S01]  /*19c00*/  BSSY.RECONVERGENT B1, `(.L_x_622) ;  /* 0x000004f000017945 */ /* 0x000fe20003800200 */
[----:B------:R-:W-:Y:S01]  /*19c10*/  SHF.L.U32 R72, R72, 0x10, RZ ;  /* 0x0000001048487819 */ /* 0x000fe200000006ff */
[----:B------:R-:W-:Y:S02]  /*19c20*/  IMAD.MOV.U32 R104, RZ, RZ, 0x2 ;  /* 0x00000002ff687424 */ /* 0x000fe400078e00ff */
[----:B------:R-:W-:Y:S02]  /*19c30*/  FFMA.FTZ R24, R77, R78, 1.1641532182693481445e-10 ;  /* 0x2f0000004d187423 */ /* 0x000fe4000001004e */
[----:B------:R-:W-:-:S03]  /*19c40*/  FMUL.FTZ R77, R72, UR4 ;  /* 0x00000004484d7c20 */ /* 0x000fc60008410000 */
[----:B------:R-:W-:Y:S01]  /*19c50*/  FSETP.GTU.FTZ.AND P1, PT, R24, R79, PT ;  /* 0x0000004f1800720b */ /* 0x000fe20003f3c000 */
[----:B------:R-:W-:Y:S01]  /*19c60*/  FMUL.FTZ R77, R77, R100 ;  /* 0x000000644d4d7220 */ /* 0x000fe20000410000 */
[----:B------:R-:W-:Y:S02]  /*19c70*/  IMAD.MOV.U32 R24, RZ, RZ, R0 ;  /* 0x000000ffff187224 */ /* 0x000fe400078e0000 */
[----:B------:R-:W-:Y:S02]  /*19c80*/  PLOP3.LUT P2, PT, P1, PT, PT, 0x8, 0x80 ;  /* 0x000000000080781c */ /* 0x000fe40000f4e170 */
[----:B------:R-:W-:Y:S02]  /*19c90*/  FSEL R99, R77, RZ, !P1 ;  /* 0x000000ff4d637208 */ /* 0x000fe40004800000 */
[----:B------:R-:W-:Y:S02]  /*19ca0*/  ISETP.NE.AND P1, PT, R76, 0x1, PT ;  /* 0x000000014c00780c */ /* 0x000fe40003f25270 */
        /* <DEDUP_REMOVED lines=10> */
.L_x_624:
        /* <DEDUP_REMOVED lines=13> */
.L_x_626:
[----:B------:R-:W-:Y:S05]  /*19e20*/  BSYNC.RECONVERGENT B2 ;  /* 0x0000000000027941 */ /* 0x000fea0003800200 */
.L_x_625:
        /* <DEDUP_REMOVED lines=44> */
.L_x_623:
[----:B------:R-:W-:Y:S05]  /*1a0f0*/  BSYNC.RECONVERGENT B1 ;  /* 0x0000000000017941 */ /* 0x000fea0003800200 */
.L_x_622:
[----:B------:R-:W-:Y:S01]  /*1a100*/  I2FP.F32.U32 R77, R24 ;  /* 0x00000018004d7245 */ /* 0x000fe20000201000 */
[----:B------:R-:W-:Y:S01]  /*1a110*/  BSSY.RECONVERGENT B1, `(.L_x_627) ;  /* 0x000004f000017945 */ /* 0x000fe20003800200 */
[----:B------:R-:W-:Y:S02]  /*1a120*/  SHF.L.U32 R72, R73, 0x10, RZ ;  /* 0x0000001049487819 */ /* 0x000fe400000006ff */
[----:B------:R-:W-:Y:S01]  /*1a130*/  ISETP.NE.AND P2, PT, R104, 0x1, PT ;  /* 0x000000016800780c */ /* 0x000fe20003f45270 */
[----:B------:R-:W-:Y:S01]  /*1a140*/  FFMA.FTZ R24, R77, R78, 1.1641532182693481445e-10 ;  /* 0x2f0000004d187423 */ /* 0x000fe2000001004e */
[----:B------:R-:W-:Y:S01]  /*1a150*/  PRMT R102, R73, 0x7632, R102 ;  /* 0x0000763249667816 */ /* 0x000fe20000000066 */
[----:B------:R-:W-:Y:S01]  /*1a160*/  FMUL.FTZ R77, R72, UR4 ;  /* 0x00000004484d7c20 */ /* 0x000fe20008410000 */
[----:B------:R-:W-:Y:S02]  /*1a170*/  IMAD.MOV.U32 R72, RZ, RZ, 0x2 ;  /* 0x00000002ff487424 */ /* 0x000fe400078e00ff */
[----:B------:R-:W-:Y:S01]  /*1a180*/  FSETP.GTU.FTZ.AND P1, PT, R24, R79, PT ;  /* 0x0000004f1800720b */ /* 0x000fe20003f3c000 */
[----:B------:R-:W-:Y:S01]  /*1a190*/  FMUL.FTZ R77, R77, R100 ;  /* 0x000000644d4d7220 */ /* 0x000fe20000410000 */
[----:B------:R-:W-:-:S04]  /*1a1a0*/  IMAD.MOV.U32 R24, RZ, RZ, R0 ;  /* 0x000000ffff187224 */ /* 0x000fc800078e0000 */
[----:B------:R-:W-:Y:S02]  /*1a1b0*/  FSEL R117, R77, RZ, !P1 ;  /* 0x000000ff4d757208 */ /* 0x000fe40004800000 */
[----:B------:R-:W-:Y:S01]  /*1a1c0*/  PLOP3.LUT P1, PT, P1, PT, PT, 0x8, 0x80 ;  /* 0x000000000080781c */ /* 0x000fe20000f2e170 */
[----:B------:R-:W-:-:S12]  /*1a1d0*/  @!P2 BRA `(.L_x_628) ;  /* 0x000000040008a947 */ /* 0x000fd80003800000 */
        /* <DEDUP_REMOVED lines=8> */
.L_x_629:
        /* <DEDUP_REMOVED lines=13> */
.L_x_631:
[----:B------:R-:W-:Y:S05]  /*1a330*/  BSYNC.RECONVERGENT B2 ;  /* 0x0000000000027941 */ /* 0x000fea0003800200 */
.L_x_630:
        /* <DEDUP_REMOVED lines=44> */
.L_x_628:
[----:B------:R-:W-:Y:S05]  /*1a600*/  BSYNC.RECONVERGENT B1 ;  /* 0x0000000000017941 */ /* 0x000fea0003800200 */
.L_x_627:
[----:B------:R-:W-:Y:S01]  /*1a610*/  I2FP.F32.U32 R73, R24 ;  /* 0x0000001800497245 */ /* 0x000fe20000201000 */
[----:B------:R-:W-:Y:S01]  /*1a620*/  BSSY.RECONVERGENT B1, `(.L_x_632) ;  /* 0x000004e000017945 */ /* 0x000fe20003800200 */
[----:B------:R-:W-:Y:S01]  /*1a630*/  SHF.L.U32 R102, R102, 0x10, RZ ;  /* 0x0000001066667819 */ /* 0x000fe200000006ff */
[----:B------:R-:W-:Y:S01]  /*1a640*/  IMAD.MOV.U32 R76, RZ, RZ, 0x2 ;  /* 0x00000002ff4c7424 */ /* 0x000fe200078e00ff */
[----:B------:R-:W-:Y:S01]  /*1a650*/  ISETP.NE.AND P3, PT, R72, 0x1, PT ;  /* 0x000000014800780c */ /* 0x000fe20003f65270 */
[----:B------:R-:W-:Y:S02]  /*1a660*/  FFMA.FTZ R24, R73, R78, 1.1641532182693481445e-10 ;  /* 0x2f00000049187423 */ /* 0x000fe4000001004e */
[----:B------:R-:W-:-:S03]  /*1a670*/  FMUL.FTZ R73, R102, UR4 ;  /* 0x0000000466497c20 */ /* 0x000fc60008410000 */
        /* <DEDUP_REMOVED lines=14> */
.L_x_634:
        /* <DEDUP_REMOVED lines=13> */
.L_x_636:
[----:B------:R-:W-:Y:S05]  /*1a830*/  BSYNC.RECONVERGENT B2 ;  /* 0x0000000000027941 */ /* 0x000fea0003800200 */
.L_x_635:
        /* <DEDUP_REMOVED lines=44> */
.L_x_633:
[----:B------:R-:W-:Y:S05]  /*1ab00*/  BSYNC.RECONVERGENT B1 ;  /* 0x0000000000017941 */ /* 0x000fea0003800200 */
.L_x_632:
        /* <DEDUP_REMOVED lines=22> */
.L_x_639:
        /* <DEDUP_REMOVED lines=13> */
.L_x_641:
[----:B------:R-:W-:Y:S05]  /*1ad40*/  BSYNC.RECONVERGENT B2 ;  /* 0x0000000000027941 */ /* 0x000fea0003800200 */
.L_x_640:
        /* <DEDUP_REMOVED lines=44> */
.L_x_638:
[----:B------:R-:W-:Y:S05]  /*1b010*/  BSYNC.RECONVERGENT B1 ;  /* 0x0000000000017941 */ /* 0x000fea0003800200 */
.L_x_637:
[----:B------:R-:W-:Y:S01]  /*1b020*/  I2FP.F32.U32 R73, R24 ;  /* 0x0000001800497245 */ /* 0x000fe20000201000 */
[----:B------:R-:W-:Y:S01]  /*1b030*/  BSSY.RECONVERGENT B1, `(.L_x_642) ;  /* 0x000004e000017945 */ /* 0x000fe20003800200 */
[----:B------:R-:W-:Y:S02]  /*1b040*/  SHF.L.U32 R74, R74, 0x10, RZ ;  /* 0x000000104a4a7819 */ /* 0x000fe400000006ff */
[----:B------:R-:W-:Y:S01]  /*1b050*/  ISETP.NE.AND P5, PT, R72, 0x1, PT ;  /* 0x000000014800780c */ /* 0x000fe20003fa5270 */
[----:B------:R-:W-:Y:S02]  /*1b060*/  FFMA.FTZ R24, R73, R78, 1.1641532182693481445e-10 ;  /* 0x2f00000049187423 */ /* 0x000fe4000001004e */
        /* <DEDUP_REMOVED lines=16> */
.L_x_644:
        /* <DEDUP_REMOVED lines=13> */
.L_x_646:
[----:B------:R-:W-:Y:S05]  /*1b240*/  BSYNC.RECONVERGENT B2 ;  /* 0x0000000000027941 */ /* 0x000fea0003800200 */
.L_x_645:
        /* <DEDUP_REMOVED lines=44> */
.L_x_643:
[----:B------:R-:W-:Y:S05]  /*1b510*/  BSYNC.RECONVERGENT B1 ;  /* 0x0000000000017941 */ /* 0x000fea0003800200 */
.L_x_642:
[----:B------:R-:W-:Y:S01]  /*1b520*/  I2FP.F32.U32 R73, R24 ;  /* 0x0000001800497245 */ /* 0x000fe20000201000 */
[----:B------:R-:W-:Y:S01]  /*1b530*/  BSSY.RECONVERGENT B1, `(.L_x_647) ;  /* 0x0000051000017945 */ /* 0x000fe20003800200 */
[----:B------:R-:W-:Y:S02]  /*1b540*/  SHF.L.U32 R72, R75, 0x10, RZ ;  /* 0x000000104b487819 */ /* 0x000fe400000006ff */
[----:B------:R-:W-:Y:S01]  /*1b550*/  ISETP.NE.AND P6, PT, R74, 0x1, PT ;  /* 0x000000014a00780c */ /* 0x000fe20003fc5270 */
[----:B------:R-:W-:Y:S01]  /*1b560*/  FFMA.FTZ R24, R73, R78, 1.1641532182693481445e-10 ;  /* 0x2f00000049187423 */ /* 0x000fe2000001004e */
[----:B------:R-:W-:Y:S01]  /*1b570*/  PRMT R102, R75, 0x7632, R102 ;  /* 0x000076324b667816 */ /* 0x000fe20000000066 */
[----:B------:R-:W-:-:S03]  /*1b580*/  FMUL.FTZ R73, R72, UR4 ;  /* 0x0000000448497c20 */ /* 0x000fc60008410000 */
[----:B------:R-:W-:Y:S01]  /*1b590*/  FSETP.GTU.FTZ.AND P5, PT, R24, R79, PT ;  /* 0x0000004f1800720b */ /* 0x000fe20003fbc000 */
[----:B------:R-:W-:Y:S01]  /*1b5a0*/  FMUL.FTZ R73, R73, R100 ;  /* 0x0000006449497220 */ /* 0x000fe20000410000 */
[----:B------:R-:W-:-:S04]  /*1b5b0*/  IMAD.MOV.U32 R24, RZ, RZ, 0x2 ;  /* 0x00000002ff187424 */ /* 0x000fc800078e00ff */
[----:B------:R-:W-:Y:S01]  /*1b5c0*/  FSEL R157, R73, RZ, !P5 ;  /* 0x000000ff499d7208 */ /* 0x000fe20006800000 */
[----:B------:R-:W-:Y:S01]  /*1b5d0*/  IMAD.MOV.U32 R73, RZ, RZ, R0 ;  /* 0x000000ffff497224 */ /* 0x000fe200078e0000 */
        /* <DEDUP_REMOVED lines=10> */
.L_x_649:
        /* <DEDUP_REMOVED lines=15> */
.L_x_651:
[----:B------:R-:W-:Y:S05]  /*1b770*/  BSYNC.RECONVERGENT B2 ;  /* 0x0000000000027941 */ /* 0x000fea0003800200 */
.L_x_650:
        /* <DEDUP_REMOVED lines=44> */
.L_x_648:
[----:B------:R-:W-:Y:S05]  /*1ba40*/  BSYNC.RECONVERGENT B1 ;  /* 0x0000000000017941 */ /* 0x000fea0003800200 */
.L_x_647:
[----:B------:R-:W-:Y:S02]  /*1ba50*/  I2FP.F32.U32 R73, R73 ;  /* 0x0000004900497245 */ /* 0x000fe40000201000 */
[----:B------:R-:W-:Y:S02]  /*1ba60*/  SHF.L.U32 R102, R102, 0x10, RZ ;  /* 0x0000001066667819 */ /* 0x000fe400000006ff */
[----:B------:R-:W-:Y:S01]  /*1ba70*/  F2FP.BF16.F32.PACK_AB R74, R139, R137 ;  /* 0x000000898b4a723e */ /* 0x000fe200000010ff */
[----:B------:R-:W-:Y:S01]  /*1ba80*/  FFMA.FTZ R78, R73, R78, 1.1641532182693481445e-10 ;  /* 0x2f000000494e7423 */ /* 0x000fe2000001004e */
[----:B------:R-:W-:Y:S01]  /*1ba90*/  F2FP.BF16.F32.PACK_AB R72, R99, R97 ;  /* 0x000000616348723e */ /* 0x000fe200000010ff */
[----:B------:R-:W-:-:S03]  /*1baa0*/  FMUL.FTZ R73, R102, UR4 ;  /* 0x0000000466497c20 */ /* 0x000fc60008410000 */
[----:B------:R-:W-:Y:S01]  /*1bab0*/  FSETP.GTU.FTZ.AND P6, PT, R78, R79, PT ;  /* 0x0000004f4e00720b */ /* 0x000fe20003fdc000 */
[----:B------:R-:W-:-:S05]  /*1bac0*/  FMUL.FTZ R73, R73, R100 ;  /* 0x0000006449497220 */ /* 0x000fca0000410000 */
[----:B------:R-:W-:Y:S02]  /*1bad0*/  FSEL R159, R73, RZ, !P6 ;  /* 0x000000ff499f7208 */ /* 0x000fe40007000000 */
[----:B------:R-:W-:Y:S02]  /*1bae0*/  PLOP3.LUT P6, PT, P6, PT, PT, 0x8, 0x80 ;  /* 0x000000000080781c */ /* 0x000fe400037ce170 */
[----:B------:R-:W-:Y:S02]  /*1baf0*/  F2FP.BF16.F32.PACK_AB R73, R119, R117 ;  /* 0x000000757749723e */ /* 0x000fe400000010ff */
[----:B------:R-:W-:-:S09]  /*1bb00*/  F2FP.BF16.F32.PACK_AB R75, R159, R157 ;  /* 0x0000009d9f4b723e */ /* 0x000fd200000010ff */
.L_x_611:
[----:B------:R-:W0:Y:S01]  /*1bb10*/  LDC.64 R78, c[0x0][0x3a8] ;  /* 0x0000ea00ff4e7b82 */ /* 0x000e220000000a00 */
[----:B------:R-:W-:Y:S02]  /*1bb20*/  SEL R100, RZ, 0x10000, !P5 ;  /* 0x00010000ff647807 */ /* 0x000fe40006800000 */
[----:B------:R-:W-:Y:S02]  /*1bb30*/  ISETP.NE.AND P5, PT, R98, RZ, PT ;  /* 0x000000ff6200720c */ /* 0x000fe40003fa5270 */
[----:B------:R-:W-:Y:S02]  /*1bb40*/  SEL R102, RZ, 0x1000000, !P6 ;  /* 0x01000000ff667807 */ /* 0x000fe40007000000 */
[----:B------:R-:W-:Y:S01]  /*1bb50*/  ISETP.NE.AND P6, PT, R84, RZ, PT ;  /* 0x000000ff5400720c */ /* 0x000fe20003fc5270 */
[----:B------:R-:W1:Y:S01]  /*1bb60*/  LDC.64 R76, c[0x0][0x3b0] ;  /* 0x0000ec00ff4c7b82 */ /* 0x000e620000000a00 */
[----:B------:R-:W-:Y:S02]  /*1bb70*/  SEL R165, RZ, 0x100, !P4 ;  /* 0x00000100ffa57807 */ /* 0x000fe40006000000 */
[----:B------:R-:W-:-:S02]  /*1bb80*/  SEL R98, RZ, 0x1000000, !P2 ;  /* 0x01000000ff627807 */ /* 0x000fc40005000000 */
[----:B------:R-:W-:Y:S02]  /*1bb90*/  SEL R161, RZ, 0x10000, !P1 ;  /* 0x00010000ffa17807 */ /* 0x000fe40004800000 */
[----:B------:R-:W-:Y:S02]  /*1bba0*/  SEL R84, RZ, 0x100, !P5 ;  /* 0x00000100ff547807 */ /* 0x000fe40006800000 */
[----:B------:R-:W-:Y:S02]  /*1bbb0*/  SEL R160, RZ, 0x1, !P3 ;  /* 0x00000001ffa07807 */ /* 0x000fe40005800000 */
[----:B------:R-:W-:Y:S02]  /*1bbc0*/  LOP3.LUT R165, R165, R102, R100, 0xfe, !PT ;  /* 0x00000066a5a57212 */ /* 0x000fe400078efe64 */
[----:B------:R-:W-:Y:S02]  /*1bbd0*/  LOP3.LUT R84, R84, R98, R161, 0xfe, !PT ;  /* 0x0000006254547212 */ /* 0x000fe400078efea1 */
[----:B------:R-:W-:Y:S01]  /*1bbe0*/  SEL R163, RZ, 0x1, !P6 ;  /* 0x00000001ffa37807 */ /* 0x000fe20007000000 */
[----:B0-----:R-:W-:Y:S01]  /*1bbf0*/  IMAD.WIDE.U32 R78, R90, 0x10, R78 ;  /* 0x000000105a4e7825 */ /* 0x001fe200078e004e */
[----:B------:R-:W-:-:S02]  /*1bc00*/  LOP3.LUT R161, R165, R160, RZ, 0xfc, !PT ;  /* 0x000000a0a5a17212 */ /* 0x000fc400078efcff */
[----:B------:R-:W-:Y:S01]  /*1bc10*/  LOP3.LUT R160, R84, R163, RZ, 0xfc, !PT ;  /* 0x000000a354a07212 */ /* 0x000fe200078efcff */
[----:B------:R-:W-:Y:S01]  /*1bc20*/  IMAD.MOV.U32 R84, RZ, RZ, R96 ;  /* 0x000000ffff547224 */ /* 0x000fe200078e0060 */
[----:B------:R0:W-:Y:S01]  /*1bc30*/  STG.E.128 desc[UR8][R78.64], R72 ;  /* 0x000000484e007986 */ /* 0x0001e2000c101d08 */
[----:B-1----:R-:W-:-:S05]  /*1bc40*/  IMAD.WIDE.U32 R76, R90, 0x8, R76 ;  /* 0x000000085a4c7825 */ /* 0x002fca00078e004c */
[----:B------:R0:W-:Y:S02]  /*1bc50*/  STG.E.64 desc[UR8][R76.64], R160 ;  /* 0x000000a04c007986 */ /* 0x0001e4000c101b08 */
.L_x_569:
[----:B------:R-:W-:Y:S05]  /*1bc60*/  BSYNC.RECONVERGENT B0 ;  /* 0x0000000000007941 */ /* 0x000fea0003800200 */
.L_x_568:
[----:B0-234-:R-:W-:Y:S01]  /*1bc70*/  FADD.FTZ R72, RZ, R83 ;  /* 0x00000053ff487221 */ /* 0x01dfe20000010000 */
[----:B------:R-:W-:Y:S01]  /*1bc80*/  ISETP.NE.AND P5, PT, R86, RZ, PT ;  /* 0x000000ff5600720c */ /* 0x000fe20003fa5270 */
[----:B------:R-:W-:Y:S01]  /*1bc90*/  BSSY.RECONVERGENT B0, `(.L_x_652) ;  /* 0x000009e000007945 */ /* 0x000fe20003800200 */
[C---:B------:R-:W-:Y:S01]  /*1bca0*/  ISETP.GT.U32.AND P1, PT, R30.reuse, 0xff, PT ;  /* 0x000000ff1e00780c */ /* 0x040fe20003f24070 */
[----:B------:R-:W-:Y:S01]  /*1bcb0*/  FADD.FTZ R72, R81, R72 ;  /* 0x0000004851487221 */ /* 0x000fe20000010000 */
[C---:B------:R-:W-:Y:S02]  /*1bcc0*/  ISETP.GT.U32.AND P2, PT, R30.reuse, 0x17f, PT ;  /* 0x0000017f1e00780c */ /* 0x040fe40003f44070 */
[C---:B------:R-:W-:Y:S01]  /*1bcd0*/  ISETP.GT.U32.AND P3, PT, R30.reuse, 0x1ff, PT ;  /* 0x000001ff1e00780c */ /* 0x040fe20003f64070 */
[----:B------:R-:W-:Y:S01]  /*1bce0*/  FADD.FTZ R72, R115, R72 ;  /* 0x0000004873487221 */ /* 0x000fe20000010000 */
[----:B------:R-:W-:-:S03]  /*1bcf0*/  ISETP.GT.U32.AND P4, PT, R30, 0x27f, PT ;  /* 0x0000027f1e00780c */ /* 0x000fc60003f84070 */
        /* <DEDUP_REMOVED lines=37> */
[----:B------:R-:W-:-:S05]  /*1bf50*/  @P4 FADD.FTZ R74, R159, R72 ;  /* 0x000000489f4a4221 */ /* 0x000fca0000010000 */
        /* <DEDUP_REMOVED lines=21> */
[----:B------:R-:W-:-:S03]  /*1c0b0*/  HFMA2 R86, -RZ, RZ, 0, 0 ;  /* 0x00000000ff567431 */ /* 0x000fc600000001ff */
        /* <DEDUP_REMOVED lines=70> */
[----:B------:R-:W-:-:S05]  /*1c520*/  @P4 FFMA.FTZ R73, R75, R75, R76 ;  /* 0x0000004b4b494223 */ /* 0x000fca000001004c */
        /* <DEDUP_REMOVED lines=8> */
[----:B------:R-:W-:-:S04]  /*1c5b0*/  LOP3.LUT P1, R74, R82, 0x1f, RZ, 0xc0, !PT ;  /* 0x0000001f524a7812 */ /* 0x000fc8000782c0ff */
[----:B------:R-:W0:Y:S01]  /*1c5c0*/  SHFL.BFLY PT, R79, R78, 0x10, 0x1f ;  /* 0x0e001f004e4f7f89 */ /* 0x000e2200000e0000 */
[----:B------:R-:W-:Y:S01]  /*1c5d0*/  ISETP.GT.U32.AND P2, PT, R74, 0x3, PT ;  /* 0x000000034a00780c */ /* 0x000fe20003f44070 */
[----:B0-----:R-:W-:-:S07]  /*1c5e0*/  FADD.FTZ R73, R78, R79 ;  /* 0x0000004f4e497221 */ /* 0x001fce0000010000 */
[----:B------:R-:W-:Y:S05]  /*1c5f0*/  @P1 BRA `(.L_x_653) ;  /* 0x00000000001c1947 */ /* 0x000fea0003800000 */
[----:B------:R-:W0:Y:S01]  /*1c600*/  S2UR UR5, SR_CgaCtaId ;  /* 0x00000000000579c3 */ /* 0x000e220000008800 */
[----:B------:R-:W-:Y:S01]  /*1c610*/  UMOV UR4, 0x400 ;  /* 0x0000040000047882 */ /* 0x000fe20000000000 */
[----:B------:R-:W-:-:S04]  /*1c620*/  SHF.R.U32.HI R74, RZ, 0x2, R82 ;  /* 0x00000002ff4a7819 */ /* 0x000fc80000011652 */
[----:B------:R-:W-:Y:S01]  /*1c630*/  LOP3.LUT R74, R74, 0x18, RZ, 0xc0, !PT ;  /* 0x000000184a4a7812 */ /* 0x000fe200078ec0ff */
[----:B0-----:R-:W-:-:S04]  /*1c640*/  ULEA UR4, UR5, UR4, 0x18 ;  /* 0x0000000405047291 */ /* 0x001fc8000f8ec0ff */
[----:B------:R-:W-:-:S09]  /*1c650*/  @UP2 UIADD3 UR4, UPT, UPT, UR4, 0x20, URZ ;  /* 0x0000002004042890 */ /* 0x000fd2000fffe0ff */
[----:B------:R0:W-:Y:S03]  /*1c660*/  STS.64 [R74+UR4], R72 ;  /* 0x000000484a007988 */ /* 0x0001e60008000a04 */
.L_x_653:
[----:B------:R-:W-:Y:S05]  /*1c670*/  BSYNC.RECONVERGENT B0 ;  /* 0x0000000000007941 */ /* 0x000fea0003800200 */
.L_x_652:
[----:B------:R-:W-:Y:S01]  /*1c680*/  BAR.SYNC.DEFER_BLOCKING 0x0 ;  /* 0x0000000000007b1d */ /* 0x000fe20000010000 */
[----:B0-----:R-:W-:-:S05]  /*1c690*/  CS2R R72, SRZ ;  /* 0x0000000000487805 */ /* 0x001fca000001ff00 */
[----:B------:R-:W-:Y:S04]  /*1c6a0*/  BSSY.RECONVERGENT B0, `(.L_x_654) ;  /* 0x000000a000007945 */ /* 0x000fe80003800200 */
[----:B------:R-:W-:Y:S05]  /*1c6b0*/  @P2 BRA `(.L_x_655) ;  /* 0x0000000000202947 */ /* 0x000fea0003800000 */
[----:B------:R-:W0:Y:S01]  /*1c6c0*/  S2UR UR5, SR_CgaCtaId ;  /* 0x00000000000579c3 */ /* 0x000e220000008800 */
[----:B------:R-:W-:Y:S01]  /*1c6d0*/  UMOV UR4, 0x400 ;  /* 0x0000040000047882 */ /* 0x000fe20000000000 */
[----:B------:R-:W-:Y:S01]  /*1c6e0*/  IMAD.SHL.U32 R72, R82, 0x8, RZ ;  /* 0x0000000852487824 */ /* 0x000fe200078e00ff */
[----:B------:R-:W-:-:S04]  /*1c6f0*/  MOV R86, R27 ;  /* 0x0000001b00567202 */ /* 0x000fc80000000f00 */
[----:B------:R-:W-:Y:S01]  /*1c700*/  LOP3.LUT R72, R72, 0xf8, RZ, 0xc0, !PT ;  /* 0x000000f848487812 */ /* 0x000fe200078ec0ff */
[----:B0-----:R-:W-:-:S04]  /*1c710*/  ULEA UR4, UR5, UR4, 0x18 ;  /* 0x0000000405047291 */ /* 0x001fc8000f8ec0ff */
[----:B------:R-:W-:-:S09]  /*1c720*/  @UP2 UIADD3 UR4, UPT, UPT, UR4, 0x20, URZ ;  /* 0x0000002004042890 */ /* 0x000fd2000fffe0ff */
[----:B------:R-:W0:Y:S03]  /*1c730*/  LDS.64 R72, [R72+UR4] ;  /* 0x0000000448487984 */ /* 0x000e260008000a00 */
.L_x_655:
[----:B------:R-:W-:Y:S05]  /*1c740*/  BSYNC.RECONVERGENT B0 ;  /* 0x0000000000007941 */ /* 0x000fea0003800200 */
.L_x_654:
[----:B------:R-:W1:Y:S01]  /*1c750*/  SHFL.DOWN PT, R75, R86, 0x2, 0x1f ;  /* 0x08401f00564b7f89 */ /* 0x000e6200000e0000 */
[----:B------:R-:W-:Y:S01]  /*1c760*/  ISETP.NE.AND P2, PT, R82, RZ, PT ;  /* 0x000000ff5200720c */ /* 0x000fe20003f45270 */
[----:B------:R-:W-:Y:S01]  /*1c770*/  BSSY.RECONVERGENT B0, `(.L_x_656) ;  /* 0x0000064000007945 */ /* 0x000fe20003800200 */
[----:B------:R-:W-:Y:S01]  /*1c780*/  ISETP.NE.AND P1, PT, RZ, UR33, PT ;  /* 0x00000021ff007c0c */ /* 0x000fe2000bf25270 */
[----:B0-----:R-:W0:Y:S04]  /*1c790*/  SHFL.DOWN PT, R77, R72, 0x2, 0x1f ;  /* 0x08401f00484d7f89 */ /* 0x001e2800000e0000 */
[----:B------:R-:W2:Y:S01]  /*1c7a0*/  SHFL.DOWN PT, R74, R73, 0x2, 0x1f ;  /* 0x08401f00494a7f89 */ /* 0x000ea200000e0000 */
[----:B-1----:R-:W-:Y:S01]  /*1c7b0*/  IMAD.IADD R76, R75, 0x1, R86 ;  /* 0x000000014b4c7824 */ /* 0x002fe200078e0256 */
[----:B------:R-:W-:-:S02]  /*1c7c0*/  I2FP.F32.S32 R90, R75 ;  /* 0x0000004b005a7245 */ /* 0x000fc40000201400 */
[----:B------:R-:W-:Y:S02]  /*1c7d0*/  I2FP.F32.S32 R75, R86 ;  /* 0x00000056004b7245 */ /* 0x000fe40000201400 */
[----:B------:R-:W-:Y:S01]  /*1c7e0*/  I2FP.F32.S32 R78, R76 ;  /* 0x0000004c004e7245 */ /* 0x000fe20000201400 */
[----:B------:R-:W1:Y:S01]  /*1c7f0*/  SHFL.DOWN PT, R163, R76, 0x1, 0x1f ;  /* 0x08201f004ca37f89 */ /* 0x000e6200000e0000 */
[C---:B0-----:R-:W-:Y:S01]  /*1c800*/  FMUL.FTZ R96, R77.reuse, R90 ;  /* 0x0000005a4d607220 */ /* 0x041fe20000410000 */
[----:B------:R-:W-:Y:S01]  /*1c810*/  FADD.FTZ R77, -R77, R72 ;  /* 0x000000484d4d7221 */ /* 0x000fe20000010100 */
[----:B------:R-:W0:Y:S01]  /*1c820*/  MUFU.RCP R79, R78 ;  /* 0x0000004e004f7308 */ /* 0x000e220000001000 */
[----:B--2---:R-:W-:Y:S01]  /*1c830*/  FADD.FTZ R74, R74, R73 ;  /* 0x000000494a4a7221 */ /* 0x004fe20000010000 */
[----:B------:R-:W-:Y:S01]  /*1c840*/  FFMA.FTZ R96, R75, R72, R96 ;  /* 0x000000484b607223 */ /* 0x000fe20000010060 */
[----:B------:R-:W-:Y:S01]  /*1c850*/  FMUL.FTZ R77, R77, R77 ;  /* 0x0000004d4d4d7220 */ /* 0x000fe20000410000 */
[----:B------:R-:W2:Y:S03]  /*1c860*/  LDC R86, c[0x0][0x448] ;  /* 0x00011200ff567b82 */ /* 0x000ea60000000800 */
        /* <DEDUP_REMOVED lines=13> */
[----:B------:R-:W-:Y:S01]  /*1c940*/  FFMA.FTZ R77, R78, R161, R77 ;  /* 0x000000a14e4d7223 */ /* 0x000fe2000001004d */
[----:B-1----:R-:W-:Y:S02]  /*1c950*/  FADD.FTZ R73, R74, R73 ;  /* 0x000000494a497221 */ /* 0x002fe40000010000 */
[----:B------:R-:W-:Y:S01]  /*1c960*/  FMUL.FTZ R75, R78, R75 ;  /* 0x0000004b4e4b7220 */ /* 0x000fe20000410000 */
[----:B---3--:R-:W-:-:S03]  /*1c970*/  FMUL.FTZ R77, R76, R77 ;  /* 0x0000004d4c4d7220 */ /* 0x008fc60000410000 */
[----:B------:R-:W-:Y:S01]  /*1c980*/  FMUL.FTZ R75, R75, R163 ;  /* 0x000000a34b4b7220 */ /* 0x000fe20000410000 */
[----:B------:R-:W-:Y:S02]  /*1c990*/  MOV R163, UR16 ;  /* 0x0000001000a37c02 */ /* 0x000fe40008000f00 */
[----:B------:R-:W0:Y:S01]  /*1c9a0*/  SHFL.IDX PT, R77, R77, RZ, 0x1f ;  /* 0x00001fff4d4d7589 */ /* 0x000e2200000e0000 */
[----:B------:R-:W-:Y:S02]  /*1c9b0*/  FFMA.FTZ R76, R76, R75, R73 ;  /* 0x0000004b4c4c7223 */ /* 0x000fe40000010049 */
[----:B------:R-:W1:Y:S03]  /*1c9c0*/  @!P2 LDC.64 R74, c[0x0][0x3c0] ;  /* 0x0000f000ff4aab82 */ /* 0x000e660000000a00 */
[----:B------:R-:W2:Y:S05]  /*1c9d0*/  SHFL.IDX PT, R161, R76, RZ, 0x1f ;  /* 0x00001fff4ca17589 */ /* 0x000eaa00000e0000 */
[----:B------:R-:W3:Y:S01]  /*1c9e0*/  @!P2 LDC.64 R72, c[0x0][0x3c8] ;  /* 0x0000f200ff48ab82 */ /* 0x000ee20000000a00 */
[----:B0-----:R-:W-:-:S05]  /*1c9f0*/  FMUL.FTZ R78, R77, R77 ;  /* 0x0000004d4d4e7220 */ /* 0x001fca0000410000 */
[----:B------:R-:W-:Y:S01]  /*1ca00*/  FSEL R79, R78, RZ, P1 ;  /* 0x000000ff4e4f7208 */ /* 0x000fe20000800000 */
[----:B--2---:R-:W-:Y:S01]  /*1ca10*/  FFMA.FTZ R78, R161, UR34, R86 ;  /* 0x00000022a14e7c23 */ /* 0x004fe20008010056 */
[----:B------:R-:W-:-:S03]  /*1ca20*/  IMAD.U32 R161, RZ, RZ, UR16 ;  /* 0x00000010ffa17e24 */ /* 0x000fc6000f8e00ff */
[----:B------:R-:W-:Y:S01]  /*1ca30*/  FADD.FTZ R79, R78, R79 ;  /* 0x0000004f4e4f7221 */ /* 0x000fe20000010000 */
[----:B-1----:R-:W-:Y:S01]  /*1ca40*/  @!P2 IMAD.WIDE R74, R161, 0x4, R74 ;  /* 0x00000004a14aa825 */ /* 0x002fe200078e024a */
[----:B------:R-:W-:-:S03]  /*1ca50*/  FSEL R78, R77, RZ, !P1 ;  /* 0x000000ff4d4e7208 */ /* 0x000fc60004800000 */
[----:B---3--:R-:W-:Y:S01]  /*1ca60*/  @!P2 IMAD.WIDE R72, R163, 0x4, R72 ;  /* 0x00000004a348a825 */ /* 0x008fe200078e0248 */
[----:B------:R-:W0:Y:S01]  /*1ca70*/  MUFU.RSQ R79, R79 ;  /* 0x0000004f004f7308 */ /* 0x000e220000001400 */
[----:B------:R1:W-:Y:S04]  /*1ca80*/  @!P2 STG.E desc[UR8][R74.64], R77 ;  /* 0x0000004d4a00a986 */ /* 0x0003e8000c101908 */
[----:B0-----:R1:W-:Y:S01]  /*1ca90*/  @!P2 STG.E desc[UR8][R72.64], R79 ;  /* 0x0000004f4800a986 */ /* 0x0013e2000c101908 */
[----:B------:R-:W-:Y:S05]  /*1caa0*/  @!P5 BRA `(.L_x_657) ;  /* 0x0000000000c0d947 */ /* 0x000fea0003800000 */
[--C-:B------:R-:W-:Y:S01]  /*1cab0*/  FADD.FTZ R76, R121, -R78.reuse ;  /* 0x8000004e794c7221 */ /* 0x100fe20000010000 */
[--C-:B-1----:R-:W-:Y:S01]  /*1cac0*/  FADD.FTZ R74, R115, -R78.reuse ;  /* 0x8000004e734a7221 */ /* 0x102fe20000010000 */
[----:B------:R-:W-:Y:S01]  /*1cad0*/  IMAD.U32 R77, R69, 0x10000, RZ ;  /* 0x00010000454d7824 */ /* 0x000fe200078e00ff */
[----:B------:R-:W-:Y:S01]  /*1cae0*/  SHF.L.U32 R161, R65, 0x10, RZ ;  /* 0x0000001041a17819 */ /* 0x000fe200000006ff */
[--C-:B------:R-:W-:Y:S01]  /*1caf0*/  FADD.FTZ R82, R141, -R78.reuse ;  /* 0x8000004e8d527221 */ /* 0x100fe20000010000 */
[----:B------:R-:W-:Y:S01]  /*1cb00*/  SHF.L.U32 R165, R66, 0x10, RZ ;  /* 0x0000001042a57819 */ /* 0x000fe200000006ff */
[C---:B------:R-:W-:Y:S01]  /*1cb10*/  FMUL.FTZ R76, R79.reuse, R76 ;  /* 0x0000004c4f4c7220 */ /* 0x040fe20000410000 */
[----:B------:R-:W-:Y:S02]  /*1cb20*/  IMAD.U32 R163, R70, 0x10000, RZ ;  /* 0x0001000046a37824 */ /* 0x000fe400078e00ff */
[C---:B------:R-:W-:Y:S01]  /*1cb30*/  FMUL.FTZ R74, R79.reuse, R74 ;  /* 0x0000004a4f4a7220 */ /* 0x040fe20000410000 */
[----:B------:R-:W-:Y:S01]  /*1cb40*/  FMUL.FTZ R86, R79, R82 ;  /* 0x000000524f567220 */ /* 0x000fe20000410000 */
[----:B------:R-:W-:Y:S01]  /*1cb50*/  SHF.L.U32 R96, R67, 0x10, RZ ;  /* 0x0000001043607819 */ /* 0x000fe200000006ff */
[----:B------:R-:W-:Y:S01]  /*1cb60*/  FFMA.FTZ R165, R76, R163, R165 ;  /* 0x000000a34ca57223 */ /* 0x000fe200000100a5 */
[----:B------:R-:W-:Y:S01]  /*1cb70*/  FFMA.FTZ R82, R74, R77, R161 ;  /* 0x0000004d4a527223 */ /* 0x000fe200000100a1 */
[----:B------:R-:W-:Y:S01]  /*1cb80*/  FADD.FTZ R72, R83, -R78 ;  /* 0x8000004e53487221 */ /* 0x000fe20000010000 */
[----:B------:R-:W0:Y:S01]  /*1cb90*/  LDC.64 R76, c[0x0][0x428] ;  /* 0x00010a00ff4c7b82 */ /* 0x000e220000000a00 */
[----:B------:R-:W-:Y:S01]  /*1cba0*/  IMAD.U32 R90, R71, 0x10000, RZ ;  /* 0x00010000475a7824 */ /* 0x000fe200078e00ff */
[----:B------:R-:W-:Y:S01]  /*1cbb0*/  SHF.L.U32 R75, R64, 0x10, RZ ;  /* 0x00000010404b7819 */ /* 0x000fe200000006ff */
[----:B------:R-:W-:-:S02]  /*1cbc0*/  IMAD.U32 R73, R68, 0x10000, RZ ;  /* 0x0001000044497824 */ /* 0x000fc400078e00ff */
[----:B------:R-:W-:Y:S01]  /*1cbd0*/  FMUL.FTZ R72, R79, R72 ;  /* 0x000000484f487220 */ /* 0x000fe20000410000 */
        /* <DEDUP_REMOVED lines=13> */
[----:B------:R-:W-:-:S02]  /*1ccb0*/  IMAD.U32 R96, R7, 0x10000, RZ ;  /* 0x0001000007607824 */ /* 0x000fc400078e00ff */
[----:B------:R-:W-:Y:S01]  /*1ccc0*/  FMUL.FTZ R102, R79, R102 ;  /* 0x000000664f667220 */ /* 0x000fe20000410000 */
[----:B------:R-:W-:Y:S02]  /*1ccd0*/  IMAD.U32 R104, R9, 0x10000, RZ ;  /* 0x0001000009687824 */ /* 0x000fe400078e00ff */
        /* <DEDUP_REMOVED lines=8> */
[----:B------:R-:W-:Y:S01]  /*1cd60*/  F2FP.BF16.F32.PACK_AB R75, R102, R100 ;  /* 0x00000064664b723e */ /* 0x000fe200000010ff */
[----:B------:R-:W-:Y:S01]  /*1cd70*/  VIADD R80, R80, 0x80 ;  /* 0x0000008050507836 */ /* 0x000fe20000000000 */
[----:B------:R-:W-:Y:S02]  /*1cd80*/  F2FP.BF16.F32.PACK_AB R74, R90, R165 ;  /* 0x000000a55a4a723e */ /* 0x000fe400000010ff */
[----:B------:R-:W-:-:S05]  /*1cd90*/  F2FP.BF16.F32.PACK_AB R72, R161, R72 ;  /* 0x00000048a148723e */ /* 0x000fca00000010ff */
[----:B------:R0:W-:Y:S02]  /*1cda0*/  STG.E.128 desc[UR8][R76.64], R72 ;  /* 0x000000484c007986 */ /* 0x0001e4000c101d08 */
.L_x_657:
[----:B------:R-:W-:Y:S05]  /*1cdb0*/  BSYNC.RECONVERGENT B0 ;  /* 0x0000000000007941 */ /* 0x000fea0003800200 */
.L_x_656:
[----:B------:R-:W-:Y:S01]  /*1cdc0*/  ISETP.NE.AND P1, PT, R88, RZ, PT ;  /* 0x000000ff5800720c */ /* 0x000fe20003f25270 */
[----:B------:R-:W-:-:S12]  /*1cdd0*/  BSSY.RECONVERGENT B0, `(.L_x_658) ;  /* 0x0000032000007945 */ /* 0x000fd80003800200 */
[----:B------:R-:W-:Y:S05]  /*1cde0*/  @!P1 BRA `(.L_x_659) ;  /* 0x0000000000c09947 */ /* 0x000fea0003800000 */
[--C-:B0-----:R-:W-:Y:S01]  /*1cdf0*/  FADD.FTZ R76, R125, -R78.reuse ;  /* 0x8000004e7d4c7221 */ /* 0x101fe20000010000 */
[--C-:B-1----:R-:W-:Y:S01]  /*1ce00*/  FADD.FTZ R74, R111, -R78.reuse ;  /* 0x8000004e6f4a7221 */ /* 0x102fe20000010000 */
[----:B------:R-:W-:Y:S01]  /*1ce10*/  SHF.L.U32 R77, R61, 0x10, RZ ;  /* 0x000000103d4d7819 */ /* 0x000fe200000006ff */
[--C-:B------:R-:W-:Y:S01]  /*1ce20*/  FADD.FTZ R82, R145, -R78.reuse ;  /* 0x8000004e91527221 */ /* 0x100fe20000010000 */
[----:B------:R-:W-:Y:S01]  /*1ce30*/  SHF.L.U32 R163, R62, 0x10, RZ ;  /* 0x000000103ea37819 */ /* 0x000fe200000006ff */
[----:B------:R-:W-:Y:S01]  /*1ce40*/  FMUL.FTZ R76, R79, R76 ;  /* 0x0000004c4f4c7220 */ /* 0x000fe20000410000 */
[----:B------:R-:W-:Y:S02]  /*1ce50*/  IMAD.U32 R161, R57, 0x10000, RZ ;  /* 0x0001000039a17824 */ /* 0x000fe400078e00ff */
[C---:B------:R-:W-:Y:S01]  /*1ce60*/  FMUL.FTZ R74, R79.reuse, R74 ;  /* 0x0000004a4f4a7220 */ /* 0x040fe20000410000 */
[----:B------:R-:W-:Y:S02]  /*1ce70*/  IMAD.U32 R165, R58, 0x10000, RZ ;  /* 0x000100003aa57824 */ /* 0x000fe400078e00ff */
        /* <DEDUP_REMOVED lines=39> */
.L_x_659:
[----:B------:R-:W-:Y:S05]  /*1d0f0*/  BSYNC.RECONVERGENT B0 ;  /* 0x0000000000007941 */ /* 0x000fea0003800200 */
.L_x_658:
[----:B------:R-:W-:Y:S01]  /*1d100*/  ISETP.NE.AND P1, PT, R92, RZ, PT ;  /* 0x000000ff5c00720c */ /* 0x000fe20003f25270 */
[----:B------:R-:W-:-:S12]  /*1d110*/  BSSY.RECONVERGENT B0, `(.L_x_660) ;  /* 0x0000038000007945 */ /* 0x000fd80003800200 */
[----:B------:R-:W-:Y:S05]  /*1d120*/  @!P1 BRA `(.L_x_661) ;  /* 0x0000000000d89947 */ /* 0x000fea0003800000 */
[--C-:B0-2---:R-:W-:Y:S01]  /*1d130*/  FADD.FTZ R76, R129, -R78.reuse ;  /* 0x8000004e814c7221 */ /* 0x105fe20000010000 */
        /* <DEDUP_REMOVED lines=9> */
[----:B------:R-:W-:Y:S01]  /*1d1d0*/  FADD.FTZ R72, R89, -R78 ;  /* 0x8000004e59487221 */ /* 0x000fe20000010000 */
[----:B------:R-:W-:Y:S01]  /*1d1e0*/  FFMA.FTZ R165, R76, R163, R165 ;  /* 0x000000a34ca57223 */ /* 0x000fe200000100a5 */
[----:B------:R-:W-:Y:S01]  /*1d1f0*/  FFMA.FTZ R82, R74, R77, R161 ;  /* 0x0000004d4a527223 */ /* 0x000fe200000100a1 */
[----:B------:R-:W-:Y:S01]  /*1d200*/  SHF.L.U32 R75, R48, 0x10, RZ ;  /* 0x00000010304b7819 */ /* 0x000fe200000006ff */
[----:B------:R-:W0:Y:S01]  /*1d210*/  LDC.64 R76, c[0x0][0x428] ;  /* 0x00010a00ff4c7b82 */ /* 0x000e220000000a00 */
[----:B------:R-:W-:Y:S01]  /*1d220*/  SHF.L.U32 R90, R51, 0x10, RZ ;  /* 0x00000010335a7819 */ /* 0x000fe200000006ff */
[----:B------:R-:W-:-:S02]  /*1d230*/  IMAD.U32 R73, R52, 0x10000, RZ ;  /* 0x0001000034497824 */ /* 0x000fc400078e00ff */
[----:B------:R-:W-:Y:S01]  /*1d240*/  FMUL.FTZ R72, R79, R72 ;  /* 0x000000484f487220 */ /* 0x000fe20000410000 */
[----:B------:R-:W-:Y:S01]  /*1d250*/  IMAD.U32 R88, R55, 0x10000, RZ ;  /* 0x0001000037587824 */ /* 0x000fe200078e00ff */
[----:B------:R-:W-:Y:S01]  /*1d260*/  PRMT R161, R53, 0x7632, R161 ;  /* 0x0000763235a17816 */ /* 0x000fe200000000a1 */
[----:B------:R-:W-:Y:S01]  /*1d270*/  FADD.FTZ R74, R91, -R78 ;  /* 0x8000004e5b4a7221 */ /* 0x000fe20000010000 */
[----:B------:R-:W-:Y:S01]  /*1d280*/  FFMA.FTZ R72, R72, R73, R75 ;  /* 0x0000004948487223 */ /* 0x000fe2000001004b */
[----:B------:R-:W-:Y:S01]  /*1d290*/  FFMA.FTZ R96, R86, R88, R90 ;  /* 0x0000005856607223 */ /* 0x000fe2000001005a */
[----:B------:R-:W-:Y:S01]  /*1d2a0*/  PRMT R163, R49, 0x7632, R163 ;  /* 0x0000763231a37816 */ /* 0x000fe200000000a3 */
[--C-:B------:R-:W-:Y:S01]  /*1d2b0*/  FADD.FTZ R86, R105, -R78.reuse ;  /* 0x8000004e69567221 */ /* 0x100fe20000010000 */
[----:B------:R-:W-:Y:S01]  /*1d2c0*/  PRMT R73, R52, 0x7632, R73 ;  /* 0x0000763234497816 */ /* 0x000fe20000000049 */
[--C-:B------:R-:W-:Y:S01]  /*1d2d0*/  FADD.FTZ R88, R131, -R78.reuse ;  /* 0x8000004e83587221 */ /* 0x100fe20000010000 */
[----:B------:R-:W-:Y:S01]  /*1d2e0*/  PRMT R75, R48, 0x7632, R75 ;  /* 0x00007632304b7816 */ /* 0x000fe2000000004b */
[----:B------:R-:W-:Y:S01]  /*1d2f0*/  FADD.FTZ R98, R151, -R78 ;  /* 0x8000004e97627221 */ /* 0x000fe20000010000 */
[----:B------:R-:W-:Y:S01]  /*1d300*/  PRMT R90, R54, 0x7632, R90 ;  /* 0x00007632365a7816 */ /* 0x000fe2000000005a */
[----:B------:R-:W-:Y:S01]  /*1d310*/  IMAD.U32 R161, R161, 0x10000, RZ ;  /* 0x00010000a1a17824 */ /* 0x000fe200078e00ff */
[----:B------:R-:W-:Y:S01]  /*1d320*/  PRMT R92, R50, 0x7632, R92 ;  /* 0x00007632325c7816 */ /* 0x000fe2000000005c */
        /* <DEDUP_REMOVED lines=22> */
.L_x_661:
[----:B------:R-:W-:Y:S05]  /*1d490*/  BSYNC.RECONVERGENT B0 ;  /* 0x0000000000007941 */ /* 0x000fea0003800200 */
.L_x_660:
[----:B------:R-:W-:Y:S01]  /*1d4a0*/  ISETP.NE.AND P1, PT, R94, RZ, PT ;  /* 0x000000ff5e00720c */ /* 0x000fe20003f25270 */
[----:B------:R-:W-:-:S12]  /*1d4b0*/  BSSY.RECONVERGENT B0, `(.L_x_662) ;  /* 0x0000038000007945 */ /* 0x000fd80003800200 */
[----:B------:R-:W-:Y:S05]  /*1d4c0*/  @!P1 BRA `(.L_x_663) ;  /* 0x0000000000d89947 */ /* 0x000fea0003800000 */
[--C-:B0-23--:R-:W-:Y:S01]  /*1d4d0*/  FADD.FTZ R76, R133, -R78.reuse ;  /* 0x8000004e854c7221 */ /* 0x10dfe20000010000 */
        /* <DEDUP_REMOVED lines=53> */
.L_x_663:
[----:B------:R-:W-:Y:S05]  /*1d830*/  BSYNC.RECONVERGENT B0 ;  /* 0x0000000000007941 */ /* 0x000fea0003800200 */
.L_x_662:
[----:B------:R-:W-:Y:S04]  /*1d840*/  BSSY.RECONVERGENT B0, `(.L_x_664) ;  /* 0x0000039000007945 */ /* 0x000fe80003800200 */
[----:B------:R-:W-:Y:S05]  /*1d850*/  @!P0 BRA `(.L_x_665) ;  /* 0x0000000000dc8947 */ /* 0x000fea0003800000 */
[--C-:B0-234-:R-:W-:Y:S01]  /*1d860*/  FADD.FTZ R76, R117, -R78.reuse ;  /* 0x8000004e754c7221 */ /* 0x11dfe20000010000 */
[----:B-1----:R-:W-:Y:S01]  /*1d870*/  IMAD.U32 R77, R37, 0x10000, RZ ;  /* 0x00010000254d7824 */ /* 0x002fe200078e00ff */
[----:B------:R-:W-:Y:S01]  /*1d880*/  SHF.L.U32 R161, R33, 0x10, RZ ;  /* 0x0000001021a17819 */ /* 0x000fe200000006ff */
[--C-:B------:R-:W-:Y:S01]  /*1d890*/  FADD.FTZ R86, R137, -R78.reuse ;  /* 0x8000004e89567221 */ /* 0x100fe20000010000 */
[----:B------:R-:W-:Y:S01]  /*1d8a0*/  FMUL.FTZ R76, R79, R76 ;  /* 0x0000004c4f4c7220 */ /* 0x000fe20000410000 */
[--C-:B------:R-:W-:Y:S01]  /*1d8b0*/  FADD.FTZ R72, R97, -R78.reuse ;  /* 0x8000004e61487221 */ /* 0x100fe20000010000 */
[--C-:B------:R-:W-:Y:S01]  /*1d8c0*/  FADD.FTZ R74, R99, -R78.reuse ;  /* 0x8000004e634a7221 */ /* 0x100fe20000010000 */
[--C-:B------:R-:W-:Y:S01]  /*1d8d0*/  FADD.FTZ R82, R119, -R78.reuse ;  /* 0x8000004e77527221 */ /* 0x100fe20000010000 */
[----:B------:R-:W-:Y:S01]  /*1d8e0*/  FFMA.FTZ R161, R76, R77, R161 ;  /* 0x0000004d4ca17223 */ /* 0x000fe200000100a1 */
[--C-:B------:R-:W-:Y:S01]  /*1d8f0*/  FADD.FTZ R88, R139, -R78.reuse ;  /* 0x8000004e8b587221 */ /* 0x100fe20000010000 */
[----:B------:R-:W0:Y:S01]  /*1d900*/  LDC.64 R76, c[0x0][0x428] ;  /* 0x00010a00ff4c7b82 */ /* 0x000e220000000a00 */
[--C-:B------:R-:W-:Y:S01]  /*1d910*/  FADD.FTZ R90, R157, -R78.reuse ;  /* 0x8000004e9d5a7221 */ /* 0x100fe20000010000 */
[----:B------:R-:W-:Y:S01]  /*1d920*/  SHF.L.U32 R165, R34, 0x10, RZ ;  /* 0x0000001022a57819 */ /* 0x000fe200000006ff */
[----:B------:R-:W-:Y:S01]  /*1d930*/  FADD.FTZ R78, R159, -R78 ;  /* 0x8000004e9f4e7221 */ /* 0x000fe20000010000 */
[----:B------:R-:W-:Y:S01]  /*1d940*/  SHF.L.U32 R75, R32, 0x10, RZ ;  /* 0x00000010204b7819 */ /* 0x000fe200000006ff */
[----:B------:R-:W-:-:S02]  /*1d950*/  IMAD.U32 R163, R38, 0x10000, RZ ;  /* 0x0001000026a37824 */ /* 0x000fc400078e00ff */
[C---:B------:R-:W-:Y:S01]  /*1d960*/  FMUL.FTZ R86, R79.reuse, R86 ;  /* 0x000000564f567220 */ /* 0x040fe20000410000 */
[----:B------:R-:W-:Y:S02]  /*1d970*/  IMAD.U32 R73, R36, 0x10000, RZ ;  /* 0x0001000024497824 */ /* 0x000fe400078e00ff */
        /* <DEDUP_REMOVED lines=8> */
[----:B------:R-:W-:Y:S01]  /*1da00*/  PRMT R79, R37, 0x7632, R79 ;  /* 0x00007632254f7816 */ /* 0x000fe2000000004f */
[----:B------:R-:W-:Y:S01]  /*1da10*/  IMAD.U32 R92, R39, 0x10000, RZ ;  /* 0x00010000275c7824 */ /* 0x000fe200078e00ff */
[----:B------:R-:W-:-:S02]  /*1da20*/  PRMT R163, R33, 0x7632, R163 ;  /* 0x0000763221a37816 */ /* 0x000fc400000000a3 */
[----:B------:R-:W-:Y:S02]  /*1da30*/  PRMT R73, R36, 0x7632, R73 ;  /* 0x0000763224497816 */ /* 0x000fe40000000049 */
[----:B------:R-:W-:Y:S01]  /*1da40*/  PRMT R75, R32, 0x7632, R75 ;  /* 0x00007632204b7816 */ /* 0x000fe2000000004b */
[----:B------:R-:W-:Y:S01]  /*1da50*/  IMAD.U32 R163, R163, 0x10000, RZ ;  /* 0x00010000a3a37824 */ /* 0x000fe200078e00ff */
[----:B------:R-:W-:Y:S01]  /*1da60*/  PRMT R165, R38, 0x7632, R165 ;  /* 0x0000763226a57816 */ /* 0x000fe200000000a5 */
[----:B------:R-:W-:Y:S01]  /*1da70*/  IMAD.U32 R73, R73, 0x10000, RZ ;  /* 0x0001000049497824 */ /* 0x000fe200078e00ff */
[----:B------:R-:W-:Y:S01]  /*1da80*/  PRMT R78, R34, 0x7632, R78 ;  /* 0x00007632224e7816 */ /* 0x000fe2000000004e */
[----:B0-----:R-:W-:Y:S01]  /*1da90*/  IMAD.WIDE.U32 R76, R80, 0x10, R76 ;  /* 0x00000010504c7825 */ /* 0x001fe200078e004c */
[----:B------:R-:W-:Y:S02]  /*1daa0*/  PRMT R98, R39, 0x7632, R98 ;  /* 0x0000763227627816 */ /* 0x000fe40000000062 */
[----:B------:R-:W-:Y:S01]  /*1dab0*/  PRMT R100, R35, 0x7632, R100 ;  /* 0x0000763223647816 */ /* 0x000fe20000000064 */
[----:B------:R-:W-:Y:S01]  /*1dac0*/  IMAD.U32 R165, R165, 0x10000, RZ ;  /* 0x00010000a5a57824 */ /* 0x000fe200078e00ff */
[----:B------:R-:W-:-:S02]  /*1dad0*/  SHF.L.U32 R79, R79, 0x10, RZ ;  /* 0x000000104f4f7819 */ /* 0x000fc400000006ff */
[----:B------:R-:W-:Y:S01]  /*1dae0*/  SHF.L.U32 R94, R35, 0x10, RZ ;  /* 0x00000010235e7819 */ /* 0x000fe200000006ff */
[----:B------:R-:W-:Y:S01]  /*1daf0*/  IMAD.U32 R100, R100, 0x10000, RZ ;  /* 0x0001000064647824 */ /* 0x000fe200078e00ff */
[----:B------:R-:W-:Y:S01]  /*1db00*/  SHF.L.U32 R98, R98, 0x10, RZ ;  /* 0x0000001062627819 */ /* 0x000fe200000006ff */
[----:B------:R-:W-:Y:S01]  /*1db10*/  FFMA.FTZ R82, R82, R79, R163 ;  /* 0x0000004f52527223 */ /* 0x000fe200000100a3 */
[----:B------:R-:W-:Y:S01]  /*1db20*/  SHF.L.U32 R78, R78, 0x10, RZ ;  /* 0x000000104e4e7819 */ /* 0x000fe200000006ff */
[----:B------:R-:W-:Y:S01]  /*1db30*/  FFMA.FTZ R90, R90, R92, R94 ;  /* 0x0000005c5a5a7223 */ /* 0x000fe2000001005e */
[----:B------:R-:W-:Y:S01]  /*1db40*/  SHF.L.U32 R75, R75, 0x10, RZ ;  /* 0x000000104b4b7819 */ /* 0x000fe200000006ff */
[----:B------:R-:W-:Y:S02]  /*1db50*/  FFMA.FTZ R96, R96, R98, R100 ;  /* 0x0000006260607223 */ /* 0x000fe40000010064 */
[----:B------:R-:W-:Y:S02]  /*1db60*/  FFMA.FTZ R165, R88, R165, R78 ;  /* 0x000000a558a57223 */ /* 0x000fe4000001004e */
[----:B------:R-:W-:Y:S01]  /*1db70*/  FFMA.FTZ R79, R74, R73, R75 ;  /* 0x000000494a4f7223 */ /* 0x000fe2000001004b */
[----:B------:R-:W-:-:S02]  /*1db80*/  F2FP.BF16.F32.PACK_AB R75, R96, R90 ;  /* 0x0000005a604b723e */ /* 0x000fc400000010ff */
[----:B------:R-:W-:Y:S02]  /*1db90*/  F2FP.BF16.F32.PACK_AB R74, R165, R86 ;  /* 0x00000056a54a723e */ /* 0x000fe400000010ff */
[----:B------:R-:W-:Y:S02]  /*1dba0*/  F2FP.BF16.F32.PACK_AB R73, R82, R161 ;  /* 0x000000a15249723e */ /* 0x000fe400000010ff */
[----:B------:R-:W-:-:S05]  /*1dbb0*/  F2FP.BF16.F32.PACK_AB R72, R79, R72 ;  /* 0x000000484f48723e */ /* 0x000fca00000010ff */
[----:B------:R0:W-:Y:S02]  /*1dbc0*/  STG.E.128 desc[UR8][R76.64], R72 ;  /* 0x000000484c007986 */ /* 0x0001e4000c101d08 */
.L_x_665:
[----:B------:R-:W-:Y:S05]  /*1dbd0*/  BSYNC.RECONVERGENT B0 ;  /* 0x0000000000007941 */ /* 0x000fea0003800200 */
.L_x_664:
[----:B------:R-:W-:Y:S02]  /*1dbe0*/  UIADD3 UR16, UPT, UPT, UR16, UR12, URZ ;  /* 0x0000000c10107290 */ /* 0x000fe4000fffe0ff */
[----:B------:R-:W-:Y:S02]  /*1dbf0*/  UPLOP3.LUT UP2, UPT, UPT, UPT, UP2, 0x40, 0x4 ;  /* 0x000000000004789c */ /* 0x000fe40003f4e820 */
[----:B------:R-:W-:-:S09]  /*1dc00*/  UISETP.GE.AND UP1, UPT, UR16, UR13, UPT ;  /* 0x0000000d1000728c */ /* 0x000fd2000bf26270 */
[----:B------:R-:W-:Y:S05]  /*1dc10*/  BRA.U !UP1, `(.L_x_666) ;  /* 0xfffffe3109bc7547 */ /* 0x000fea000b83ffff */
[----:B------:R-:W-:Y:S05]  /*1dc20*/  EXIT ;  /* 0x000000000000794d */ /* 0x000fea0003800000 */
.L_x_667:
        /* <DEDUP_REMOVED lines=13> */
.L_x_33988:


//--------------------- .text._ZN10layer_norm13ln_fwd_kernelINS_13Kernel_traitsI13__nv_bfloat16S2_S2_S2_fjLj5120ELj1ELj1ELj4ELj16ENS_18Kernel_traits_baseILj5120ES2_S2_S2_S2_fjLj128EEEEELb1ELb0ELb0ELb1EEEvNS_9FwdParamsE --------------------------
	.section	.text._ZN10layer_norm13ln_fwd_kernelINS_13Kernel_traitsI13__nv_bfloat16S2_S2_S2_fjLj5120ELj1ELj1ELj4ELj16ENS_18Kernel_traits_baseILj5120ES2_S2_S2_S2_fjLj128EEEEELb1ELb0ELb0ELb1EEEvNS_9FwdParamsE,"ax",@progbits
	.align	128
        .global         _ZN10layer_norm13ln_fwd_kernelINS_13Kernel_traitsI13__nv_bfloat16S2_S2_S2_fjLj5120ELj1ELj1ELj4ELj16ENS_18Kernel_traits_baseILj5120ES2_S2_S2_S2_fjLj128EEEEELb1ELb0ELb0ELb1EEEvNS_9FwdParamsE
        .type           _ZN10layer_norm13ln_fwd_kernelINS_13Kernel_traitsI13__nv_bfloat16S2_S2_S2_fjLj5120ELj1ELj1ELj4ELj16ENS_18Kernel_traits_baseILj5120ES2_S2_S2_S2_fjLj128EEEEELb1ELb0ELb0ELb1EEEvNS_9FwdParamsE,@function
        .size           _ZN10layer_norm13ln_fwd_kernelINS_13Kernel_traitsI13__nv_bfloat16S2_S2_S2_fjLj5120ELj1ELj1ELj4ELj16ENS_18Kernel_traits_baseILj5120ES2_S2_S2_S2_fjLj128EEEEELb1ELb0ELb0ELb1EEEvNS_9FwdParamsE,(.L_x_33989 - _ZN10layer_norm13ln_fwd_kernelINS_13Kernel_traitsI13__nv_bfloat16S2_S2_S2_fjLj5120ELj1ELj1ELj4ELj16ENS_18Kernel_traits_baseILj5120ES2_S2_S2_S2_fjLj128EEEEELb1ELb0ELb0ELb1EEEvNS_9FwdParamsE)
        .other          _ZN10layer_norm13ln_fwd_kernelINS_13Kernel_traitsI13__nv_bfloat16S2_S2_S2_fjLj5120ELj1ELj1ELj4ELj16ENS_18Kernel_traits_baseILj5120ES2_S2_S2_S2_fjLj128EEEEELb1ELb0ELb0ELb1EEEvNS_9FwdParamsE,@"STO_CUDA_ENTRY STV_DEFAULT"
_ZN10layer_norm13ln_fwd_kernelINS_13Kernel_traitsI13__nv_bfloat16S2_S2_S2_fjLj5120ELj1ELj1ELj4ELj16ENS_18Kernel_traits_baseILj5120ES2_S2_S2_S2_fjLj128EEEEELb1ELb0ELb0ELb1EEEvNS_9FwdParamsE:
.text._ZN10layer_norm13ln_fwd_kernelINS_13Kernel_traitsI13__nv_bfloat16S2_S2_S2_fjLj5120ELj1ELj1ELj4ELj16ENS_18Kernel_traits_baseILj5120ES2_S2_S2_S2_fjLj128EEEEELb1ELb0ELb0ELb1EEEvNS_9FwdParamsE:
[----:B------:R-:W-:Y:S01]  /*0000*/  LDC R1, c[0x0][0x37c] ;  /* 0x0000df00ff017b82 */ /* 0x000fe20000000800 */
[----:B------:R-:W0:Y:S07]  /*0010*/  LDCU.U8 UR4, c[0x0][0x464] ;  /* 0x00008c80ff0477ac */ /* 0x000e2e0008000000 */
[----:B------:R-:W1:Y:S01]  /*0020*/  LDC R132, c[0x0][0x458] ;  /* 0x00011600ff847b82 */ /* 0x000e620000000800 */
[----:B------:R-:W2:Y:S01]  /*0030*/  S2R R91, SR_TID.X ;  /* 0x00000000005b7919 */ /* 0x000ea20000002100 */
[----:B------:R-:W3:Y:S01]  /*0040*/  LDCU.64 UR10, c[0x0][0x450] ;  /* 0x00008a00ff0a77ac */ /* 0x000ee20008000a00 */
[----:B------:R-:W4:Y:S05]  /*0050*/  LDCU.64 UR8, c[0x0][0x358] ;  /* 0x00006b00ff0877ac */ /* 0x000f2a0008000a00 */
[----:B------:R-:W2:Y:S08]  /*0060*/  LDC R133, c[0x0][0x45c] ;  /* 0x00011700ff857b82 */ /* 0x000eb00000000800 */
[----:B------:R-:W2:Y:S01]  /*0070*/  LDC.64 R10, c[0x0][0x3d0] ;  /* 0x0000f400ff0a7b82 */ /* 0x000ea20000000a00 */
[----:B0-----:R-:W-:Y:S01]  /*0080*/  ISETP.NE.AND P1, PT, RZ, UR4, PT ;  /* 0x00000004ff007c0c */ /* 0x001fe2000bf25270 */
[----:B------:R-:W0:Y:S01]  /*0090*/  LDCU.64 UR4, c[0x0][0x438] ;  /* 0x00008700ff0477ac */ /* 0x000e220008000a00 */
[----:B---3--:R-:W-:-:S02]  /*00a0*/  IMAD.U32 R2, RZ, RZ, UR10 ;  /* 0x0000000aff027e24 */ /* 0x008fc4000f8e00ff */
[----:B------:R-:W-:-:S09]  /*00b0*/  IMAD.U32 R3, RZ, RZ, UR11 ;  /* 0x0000000bff037e24 */ /* 0x000fd2000f8e00ff */
[----:B-1----:R-:W-:Y:S01]  /*00c0*/  @P1 MOV R4, R132 ;  /* 0x0000008400041202 */ /* 0x002fe20000000f00 */
[----:B----4-:R-:W3:Y:S01]  /*00d0*/  @P1 LDG.E.64 R2, desc[UR8][R2.64] ;  /* 0x0000000802021981 */ /* 0x010ee2000c1e1b00 */
[----:B--2---:R-:W-:Y:S01]  /*00e0*/  @P1 IMAD.MOV.U32 R5, RZ, RZ, R133 ;  /* 0x000000ffff051224 */ /* 0x004fe200078e0085 */
[----:B------:R-:W1:Y:S01]  /*00f0*/  S2UR UR16, SR_CTAID.X ;  /* 0x00000000001079c3 */ /* 0x000e620000002500 */
[----:B0-----:R-:W-:-:S03]  /*0100*/  ISETP.NE.U32.AND P0, PT, RZ, UR4, PT ;  /* 0x00000004ff007c0c */ /* 0x001fc6000bf05070 */
[----:B------:R-:W2:Y:S01]  /*0110*/  @P1 LDG.E.64 R8, desc[UR8][R4.64] ;  /* 0x0000000804081981 */ /* 0x000ea2000c1e1b00 */
[----:B------:R-:W1:Y:S01]  /*0120*/  LDCU UR4, c[0x0][0x384] ;  /* 0x00007080ff0477ac */ /* 0x000e620008000800 */
[----:B------:R-:W-:Y:S01]  /*0130*/  ISETP.NE.AND.EX P0, PT, RZ, UR5, PT, P0 ;  /* 0x00000005ff007c0c */ /* 0x000fe2000bf05300 */
[C---:B------:R-:W-:Y:S01]  /*0140*/  IMAD.WIDE.U32 R10, R91.reuse, 0x10, R10 ;  /* 0x000000105b0a7825 */ /* 0x040fe200078e000a */
[----:B------:R-:W2:Y:S04]  /*0150*/  @P1 LDC R15, c[0x0][0x460] ;  /* 0x00011800ff0f1b82 */ /* 0x000ea80000000800 */
[----:B------:R0:W5:Y:S04]  /*0160*/  LDG.E.128 R80, desc[UR8][R10.64] ;  /* 0x000000080a507981 */ /* 0x000168000c1e1d00 */
[----:B------:R0:W5:Y:S03]  /*0170*/  LDG.E.128 R76, desc[UR8][R10.64+0x800] ;  /* 0x000800080a4c7981 */ /* 0x000166000c1e1d00 */
[----:B------:R-:W4:Y:S01]  /*0180*/  @P0 LDC.64 R12, c[0x0][0x438] ;  /* 0x00010e00ff0c0b82 */ /* 0x000f220000000a00 */
[----:B------:R0:W5:Y:S04]  /*0190*/  LDG.E.128 R72, desc[UR8][R10.64+0x1000] ;  /* 0x001000080a487981 */ /* 0x000168000c1e1d00 */
[----:B------:R0:W5:Y:S04]  /*01a0*/  LDG.E.128 R4, desc[UR8][R10.64+0x1800] ;  /* 0x001800080a047981 */ /* 0x000168000c1e1d00 */
[----:B------:R0:W5:Y:S01]  /*01b0*/  LDG.E.128 R24, desc[UR8][R10.64+0x2000] ;  /* 0x002000080a187981 */ /* 0x000162000c1e1d00 */
[----:B----4-:R-:W-:-:S05]  /*01c0*/  @P0 IMAD.WIDE.U32 R12, R91, 0x10, R12 ;  /* 0x000000105b0c0825 */ /* 0x010fca00078e000c */
[----:B------:R0:W5:Y:S04]  /*01d0*/  @P0 LDG.E.128 R48, desc[UR8][R12.64] ;  /* 0x000000080c300981 */ /* 0x000168000c1e1d00 */
[----:B------:R0:W5:Y:S04]  /*01e0*/  @P0 LDG.E.128 R44, desc[UR8][R12.64+0x800] ;  /* 0x000800080c2c0981 */ /* 0x000168000c1e1d00 */
[----:B------:R0:W5:Y:S04]  /*01f0*/  @P0 LDG.E.128 R40, desc[UR8][R12.64+0x1000] ;  /* 0x001000080c280981 */ /* 0x000168000c1e1d00 */
[----:B------:R0:W5:Y:S04]  /*0200*/  @P0 LDG.E.128 R36, desc[UR8][R12.64+0x1800] ;  /* 0x001800080c240981 */ /* 0x000168000c1e1d00 */
[----:B------:R0:W5:Y:S01]  /*0210*/  @P0 LDG.E.128 R32, desc[UR8][R12.64+0x2000] ;  /* 0x002000080c200981 */ /* 0x000162000c1e1d00 */
[----:B------:R-:W4:Y:S01]  /*0220*/  LDC R0, c[0x0][0x360] ;  /* 0x0000d800ff007b82 */ /* 0x000f220000000800 */
[----:B-1----:R-:W-:-:S06]  /*0230*/  UISETP.GE.AND UP0, UPT, UR16, UR4, UPT ;  /* 0x000000041000728c */ /* 0x002fcc000bf06270 */
[----:B------:R-:W-:Y:S01]  /*0240*/  PLOP3.LUT P3, PT, PT, PT, UP0, 0x80, 0x8 ;  /* 0x000000000008781c */ /* 0x000fe20003f6f008 */
[----:B----4-:R-:W-:Y:S01]  /*0250*/  IMAD R91, R0, UR16, R91 ;  /* 0x00000010005b7c24 */ /* 0x010fe2000f8e025b */
[----:B---3--:R-:W-:Y:S02]  /*0260*/  @P1 R2UR UR10, R2 ;  /* 0x00000000020a12ca */ /* 0x008fe400000e0000 */
[----:B------:R-:W-:Y:S02]  /*0270*/  @P1 R2UR UR11, R3 ;  /* 0x00000000030b12ca */ /* 0x000fe400000e0000 */
[----:B--2---:R-:W-:-:S05]  /*0280*/  @P1 IADD3 R132, P2, PT, R8, R15, RZ ;  /* 0x0000000f08841210 */ /* 0x004fca0007f5e0ff */
[----:B------:R-:W-:Y:S02]  /*0290*/  @P1 IMAD.X R133, RZ, RZ, R9, P2 ;  /* 0x000000ffff851224 */ /* 0x000fe400010e0609 */
[----:B0-----:R-:W-:Y:S06]  /*02a0*/  @P3 EXIT ;  /* 0x000000000000394d */ /* 0x001fec0003800000 */
[--C-:B------:R-:W-:Y:S01]  /*02b0*/  SHF.R.U64 R90, R132, 0x2, R133.reuse ;  /* 0x00000002845a7819 */ /* 0x100fe20000001285 */
[----:B------:R-:W-:Y:S01]  /*02c0*/  IMAD.HI.U32 R0, R91, -0x326172a9, RZ ;  /* 0xcd9e8d575b007827 */ /* 0x000fe200078e00ff */
[----:B------:R-:W-:Y:S01]  /*02d0*/  SHF.R.U32.HI R89, RZ, 0x2, R133 ;  /* 0x00000002ff597819 */ /* 0x000fe20000011685 */
[----:B------:R-:W-:Y:S01]  /*02e0*/  UIADD3 UR21, UPT, UPT, UR10, -0x61c88647, URZ ;  /* 0x9e3779b90a157890 */ /* 0x000fe2000fffe0ff */
[-C--:B-----5:R-:W-:Y:S01]  /*02f0*/  @P0 MOV R86, R80.reuse ;  /* 0x0000005000560202 */ /* 0x0a0fe20000000f00 */
[C---:B------:R-:W-:Y:S01]  /*0300*/  IMAD.HI.U32 R2, R90.reuse, -0x2daee0ad, RZ ;  /* 0xd2511f535a027827 */ /* 0x040fe200078e00ff */
[----:B------:R-:W-:Y:S01]  /*0310*/  LOP3.LUT R0, R89, UR10, R0, 0x96, !PT ;  /* 0x0000000a59007c12 */ /* 0x000fe2000f8e9600 */
[----:B------:R-:W-:Y:S01]  /*0320*/  UIADD3 UR22, UPT, UPT, UR11, -0x4498517b, URZ ;  /* 0xbb67ae850b167890 */ /* 0x000fe2000fffe0ff */
[----:B------:R-:W-:Y:S01]  /*0330*/  @!P0 MOV R86, R80 ;  /* 0x0000005000568202 */ /* 0x000fe20000000f00 */
[----:B------:R-:W-:Y:S01]  /*0340*/  IMAD R10, R90, -0x2daee0ad, RZ ;  /* 0xd2511f535a0a7824 */ /* 0x000fe200078e02ff */
[----:B------:R-:W-:Y:S01]  /*0350*/  LOP3.LUT R2, R2, UR11, RZ, 0x3c, !PT ;  /* 0x0000000b02027c12 */ /* 0x000fe2000f8e3cff */
[----:B------:R-:W-:Y:S01]  /*0360*/  IMAD.HI.U32 R9, R0, -0x2daee0ad, RZ ;  /* 0xd2511f5300097827 */ /* 0x000fe200078e00ff */
[----:B------:R-:W-:Y:S01]  /*0370*/  UIADD3 UR23, UPT, UPT, UR10, 0x3c6ef372, URZ ;  /* 0x3c6ef3720a177890 */ /* 0x000fe2000fffe0ff */
[----:B------:R-:W-:Y:S01]  /*0380*/  @!P0 CS2R R50, SRZ ;  /* 0x0000000000328805 */ /* 0x000fe2000001ff00 */
[----:B------:R-:W-:Y:S01]  /*0390*/  UIADD3 UR24, UPT, UPT, UR11, 0x76cf5d0a, URZ ;  /* 0x76cf5d0a0b187890 */ /* 0x000fe2000fffe0ff */
[----:B------:R-:W-:Y:S01]  /*03a0*/  IMAD R8, R91, -0x326172a9, RZ ;  /* 0xcd9e8d575b087824 */ /* 0x000fe200078e02ff */
[----:B------:R-:W-:Y:S01]  /*03b0*/  LOP3.LUT R9, R10, UR22, R9, 0x96, !PT ;  /* 0x000000160a097c12 */ /* 0x000fe2000f8e9609 */
[C---:B------:R-:W-:Y:S01]  /*03c0*/  IMAD.HI.U32 R3, R2.reuse, -0x326172a9, RZ ;  /* 0xcd9e8d5702037827 */ /* 0x040fe200078e00ff */
[----:B------:R-:W-:Y:S01]  /*03d0*/  UIADD3 UR25, UPT, UPT, UR10, -0x255992d5, URZ ;  /* 0xdaa66d2b0a197890 */ /* 0x000fe2000fffe0ff */
[----:B------:R-:W-:Y:S01]  /*03e0*/  @!P0 CS2R R48, SRZ ;  /* 0x0000000000308805 */ /* 0x000fe2000001ff00 */
[----:B------:R-:W-:Y:S01]  /*03f0*/  UIADD3 UR26, UPT, UPT, UR11, 0x32370b8f, URZ ;  /* 0x32370b8f0b1a7890 */ /* 0x000fe2000fffe0ff */
[----:B------:R-:W-:Y:S01]  /*0400*/  IMAD R11, R2, -0x326172a9, RZ ;  /* 0xcd9e8d57020b7824 */ /* 0x000fe200078e02ff */
[----:B------:R-:W-:Y:S01]  /*0410*/  LOP3.LUT R3, R8, UR21, R3, 0x96, !PT ;  /* 0x0000001508037c12 */ /* 0x000fe2000f8e9603 */
[----:B------:R-:W-:Y:S01]  /*0420*/  IMAD R13, R0, -0x2daee0ad, RZ ;  /* 0xd2511f53000d7824 */ /* 0x000fe200078e02ff */
[----:B------:R-:W-:Y:S01]  /*0430*/  UIADD3 UR27, UPT, UPT, UR10, 0x78dde6e4, URZ ;  /* 0x78dde6e40a1b7890 */ /* 0x000fe2000fffe0ff */
[----:B------:R-:W-:Y:S01]  /*0440*/  IMAD.HI.U32 R2, R9, -0x326172a9, RZ ;  /* 0xcd9e8d5709027827 */ /* 0x000fe200078e00ff */
[----:B------:R-:W-:Y:S01]  /*0450*/  UIADD3 UR28, UPT, UPT, UR11, -0x126145ec, URZ ;  /* 0xed9eba140b1c7890 */ /* 0x000fe2000fffe0ff */
[----:B------:R-:W-:Y:S01]  /*0460*/  @!P0 CS2R R46, SRZ ;  /* 0x00000000002e8805 */ /* 0x000fe2000001ff00 */
[----:B------:R-:W-:Y:S01]  /*0470*/  UIADD3 UR29, UPT, UPT, UR10, 0x1715609d, URZ ;  /* 0x1715609d0a1d7890 */ /* 0x000fe2000fffe0ff */
[----:B------:R-:W-:Y:S01]  /*0480*/  IMAD.HI.U32 R0, R3, -0x2daee0ad, RZ ;  /* 0xd2511f5303007827 */ /* 0x000fe200078e00ff */
[----:B------:R-:W-:Y:S01]  /*0490*/  LOP3.LUT R2, R11, UR23, R2, 0x96, !PT ;  /* 0x000000170b027c12 */ /* 0x000fe2000f8e9602 */
[----:B------:R-:W-:Y:S01]  /*04a0*/  UIADD3 UR30, UPT, UPT, UR11, -0x56f99767, URZ ;  /* 0xa90668990b1e7890 */ /* 0x000fe2000fffe0ff */
[----:B------:R-:W-:Y:S01]  /*04b0*/  @!P0 CS2R R44, SRZ ;  /* 0x00000000002c8805 */ /* 0x000fe2000001ff00 */
[----:B------:R-:W-:Y:S01]  /*04c0*/  IMAD R11, R3, -0x2daee0ad, RZ ;  /* 0xd2511f53030b7824 */ /* 0x000fe200078e02ff */
[----:B------:R-:W-:Y:S01]  /*04d0*/  LOP3.LUT R0, R13, UR24, R0, 0x96, !PT ;  /* 0x000000180d007c12 */ /* 0x000fe2000f8e9600 */
[----:B------:R-:W-:Y:S01]  /*04e0*/  IMAD.HI.U32 R10, R2, -0x2daee0ad, RZ ;  /* 0xd2511f53020a7827 */ /* 0x000fe200078e00ff */
[----:B------:R-:W-:Y:S01]  /*04f0*/  UIADD3 UR31, UPT, UPT, UR10, -0x4ab325aa, URZ ;  /* 0xb54cda560a1f7890 */ /* 0x000fe2000fffe0ff */
[----:B------:R-:W-:Y:S01]  /*0500*/  @!P0 CS2R R42, SRZ ;  /* 0x00000000002a8805 */ /* 0x000fe2000001ff00 */
[----:B------:R-:W-:Y:S01]  /*0510*/  UIADD3 UR32, UPT, UPT, UR11, 0x646e171e, URZ ;  /* 0x646e171e0b207890 */ /* 0x000fe2000fffe0ff */
[----:B------:R-:W-:Y:S01]  /*0520*/  IMAD R8, R9, -0x326172a9, RZ ;  /* 0xcd9e8d5709087824 */ /* 0x000fe200078e02ff */
[----:B------:R-:W-:Y:S01]  /*0530*/  LOP3.LUT R10, R11, UR26, R10, 0x96, !PT ;  /* 0x0000001a0b0a7c12 */ /* 0x000fe2000f8e960a */
[C---:B------:R-:W-:Y:S01]  /*0540*/  IMAD.HI.U32 R3, R0.reuse, -0x326172a9, RZ ;  /* 0xcd9e8d5700037827 */ /* 0x040fe200078e00ff */
[----:B------:R-:W-:Y:S01]  /*0550*/  UIADD3 UR33, UPT, UPT, UR10, 0x5384540f, URZ ;  /* 0x5384540f0a217890 */ /* 0x000fe2000fffe0ff */
[----:B------:R-:W-:Y:S01]  /*0560*/  @!P0 CS2R R40, SRZ ;  /* 0x0000000000288805 */ /* 0x000fe2000001ff00 */
[----:B------:R-:W-:Y:S01]  /*0570*/  UIADD3 UR34, UPT, UPT, UR11, 0x1fd5c5a3, URZ ;  /* 0x1fd5c5a30b227890 */ /* 0x000fe2000fffe0ff */
[----:B------:R-:W-:Y:S01]  /*0580*/  IMAD R9, R0, -0x326172a9, RZ ;  /* 0xcd9e8d5700097824 */ /* 0x000fe200078e02ff */
[----:B------:R-:W-:Y:S01]  /*0590*/  LOP3.LUT R3, R8, UR25, R3, 0x96, !PT ;  /* 0x0000001908037c12 */ /* 0x000fe2000f8e9603 */
[----:B------:R-:W-:Y:S01]  /*05a0*/  IMAD R11, R2, -0x2daee0ad, RZ ;  /* 0xd2511f53020b7824 */ /* 0x000fe200078e02ff */
[----:B------:R-:W0:Y:S01]  /*05b0*/  LDCU.64 UR4, c[0x0][0x3e0] ;  /* 0x00007c00ff0477ac */ /* 0x000e220008000a00 */
[----:B------:R-:W-:Y:S01]  /*05c0*/  IMAD.HI.U32 R0, R10, -0x326172a9, RZ ;  /* 0xcd9e8d570a007827 */ /* 0x000fe200078e00ff */
[----:B------:R-:W-:-:S02]  /*05d0*/  @P0 MOV R30, R24 ;  /* 0x00000018001e0202 */ /* 0x000fc40000000f00 */
[----:B------:R-:W-:Y:S01]  /*05e0*/  @!P0 CS2R R38, SRZ ;  /* 0x0000000000268805 */ /* 0x000fe2000001ff00 */
[----:B------:R-:W-:Y:S01]  /*05f0*/  UIADD3 UR35, UPT, UPT, UR10, -0xe443238, URZ ;  /* 0xf1bbcdc80a237890 */ /* 0x000fe2000fffe0ff */
[----:B------:R-:W-:Y:S01]  /*0600*/  IMAD.HI.U32 R2, R3, -0x2daee0ad, RZ ;  /* 0xd2511f5303027827 */ /* 0x000fe200078e00ff */
[----:B------:R-:W-:Y:S01]  /*0610*/  LOP3.LUT R0, R9, UR27, R0, 0x96, !PT ;  /* 0x0000001b09007c12 */ /* 0x000fe2000f8e9600 */
[----:B------:R-:W-:Y:S01]  /*0620*/  UIADD3 UR36, UPT, UPT, UR11, -0x24c28bd8, URZ ;  /* 0xdb3d74280b247890 */ /* 0x000fe2000fffe0ff */
[----:B------:R-:W-:Y:S01]  /*0630*/  @!P0 MOV R30, R24 ;  /* 0x00000018001e8202 */ /* 0x000fe20000000f00 */
[----:B------:R-:W-:Y:S01]  /*0640*/  IMAD R9, R3, -0x2daee0ad, RZ ;  /* 0xd2511f5303097824 */ /* 0x000fe200078e02ff */
[----:B------:R-:W-:Y:S01]  /*0650*/  LOP3.LUT R2, R11, UR28, R2, 0x96, !PT ;  /* 0x0000001c0b027c12 */ /* 0x000fe2000f8e9602 */
[----:B------:R-:W-:Y:S01]  /*0660*/  IMAD.HI.U32 R8, R0, -0x2daee0ad, RZ ;  /* 0xd2511f5300087827 */ /* 0x000fe200078e00ff */
[----:B------:R-:W-:Y:S01]  /*0670*/  UIADD3 UR37, UPT, UPT, UR10, -0x700cb87f, URZ ;  /* 0x8ff347810a257890 */ /* 0x000fe2000fffe0ff */
[----:B------:R-:W-:Y:S01]  /*0680*/  LOP3.LUT R132, R132, 0x3, RZ, 0xc0, !PT ;  /* 0x0000000384847812 */ /* 0x000fe200078ec0ff */
[----:B------:R-:W-:Y:S01]  /*0690*/  UIADD3 UR38, UPT, UPT, UR11, -0x695add53, URZ ;  /* 0x96a522ad0b267890 */ /* 0x000fe2000fffe0ff */
[----:B------:R-:W-:Y:S01]  /*06a0*/  IMAD R10, R10, -0x326172a9, RZ ;  /* 0xcd9e8d570a0a7824 */ /* 0x000fe200078e02ff */
[----:B------:R-:W-:Y:S01]  /*06b0*/  LOP3.LUT R8, R9, UR30, R8, 0x96, !PT ;  /* 0x0000001e09087c12 */ /* 0x000fe2000f8e9608 */
[----:B------:R-:W-:Y:S01]  /*06c0*/  IMAD.HI.U32 R3, R2, -0x326172a9, RZ ;  /* 0xcd9e8d5702037827 */ /* 0x000fe200078e00ff */
[----:B0-----:R-:W-:Y:S01]  /*06d0*/  UISETP.NE.U32.AND UP0, UPT, UR4, URZ, UPT ;  /* 0x000000ff0400728c */ /* 0x001fe2000bf05070 */
[----:B------:R-:W-:-:S02]  /*06e0*/  PRMT R22, R86, 0x7632, R22 ;  /* 0x0000763256167816 */ /* 0x000fc40000000016 */
[----:B------:R-:W-:Y:S01]  /*06f0*/  @!P0 CS2R R36, SRZ ;  /* 0x0000000000248805 */ /* 0x000fe2000001ff00 */
[----:B------:R-:W-:Y:S01]  /*0700*/  IMAD R9, R2, -0x326172a9, RZ ;  /* 0xcd9e8d5702097824 */ /* 0x000fe200078e02ff */
[----:B------:R-:W-:Y:S01]  /*0710*/  LOP3.LUT R3, R10, UR29, R3, 0x96, !PT ;  /* 0x0000001d0a037c12 */ /* 0x000fe2000f8e9603 */
[----:B------:R-:W-:Y:S01]  /*0720*/  IMAD R11, R0, -0x2daee0ad, RZ ;  /* 0xd2511f53000b7824 */ /* 0x000fe200078e02ff */
[----:B------:R-:W-:Y:S01]  /*0730*/  PRMT R21, R79, 0x7632, R21 ;  /* 0x000076324f157816 */ /* 0x000fe20000000015 */
[----:B------:R-:W-:Y:S01]  /*0740*/  IMAD.HI.U32 R2, R8, -0x326172a9, RZ ;  /* 0xcd9e8d5708027827 */ /* 0x000fe200078e00ff */
[----:B------:R-:W-:Y:S02]  /*0750*/  PRMT R17, R75, 0x7632, R17 ;  /* 0x000076324b117816 */ /* 0x000fe40000000011 */
[----:B------:R-:W-:Y:S02]  /*0760*/  @!P0 CS2R R34, SRZ ;  /* 0x0000000000228805 */ /* 0x000fe4000001ff00 */
[----:B------:R-:W-:Y:S01]  /*0770*/  @!P0 CS2R R32, SRZ ;  /* 0x0000000000208805 */ /* 0x000fe2000001ff00 */
[----:B------:R-:W-:Y:S01]  /*0780*/  IMAD.HI.U32 R0, R3, -0x2daee0ad, RZ ;  /* 0xd2511f5303007827 */ /* 0x000fe200078e00ff */
[----:B------:R-:W-:Y:S01]  /*0790*/  LOP3.LUT R2, R9, UR31, R2, 0x96, !PT ;  /* 0x0000001f09027c12 */ /* 0x000fe2000f8e9602 */
[----:B------:R-:W-:Y:S01]  /*07a0*/  UISETP.NE.AND.EX UP0, UPT, UR5, URZ, UPT, UP0 ;  /* 0x000000ff0500728c */ /* 0x000fe2000bf05300 */
[----:B------:R-:W-:Y:S01]  /*07b0*/  PRMT R12, R50, 0x7632, R12 ;  /* 0x00007632320c7816 */ /* 0x000fe2000000000c */
[----:B------:R-:W-:Y:S01]  /*07c0*/  IMAD R10, R3, -0x2daee0ad, RZ ;  /* 0xd2511f53030a7824 */ /* 0x000fe200078e02ff */
[----:B------:R-:W-:Y:S01]  /*07d0*/  LOP3.LUT R0, R11, UR32, R0, 0x96, !PT ;  /* 0x000000200b007c12 */ /* 0x000fe2000f8e9600 */
[----:B------:R-:W-:Y:S01]  /*07e0*/  IMAD.HI.U32 R9, R2, -0x2daee0ad, RZ ;  /* 0xd2511f5302097827 */ /* 0x000fe200078e00ff */
[----:B------:R-:W-:Y:S01]  /*07f0*/  UPLOP3.LUT UP2, UPT, UPT, UPT, UPT, 0x40, 0x4 ;  /* 0x000000000004789c */ /* 0x000fe20003f4e870 */
[----:B------:R-:W0:Y:S02]  /*0800*/  LDCU UR6, c[0x0][0x404] ;  /* 0x00008080ff0677ac */ /* 0x000e240008000800 */
[----:B------:R-:W-:Y:S01]  /*0810*/  IMAD R8, R8, -0x326172a9, RZ ;  /* 0xcd9e8d5708087824 */ /* 0x000fe200078e02ff */
[----:B------:R-:W-:Y:S01]  /*0820*/  LOP3.LUT R9, R10, UR34, R9, 0x96, !PT ;  /* 0x000000220a097c12 */ /* 0x000fe2000f8e9609 */
[----:B------:R-:W-:Y:S01]  /*0830*/  IMAD.HI.U32 R3, R0, -0x326172a9, RZ ;  /* 0xcd9e8d5700037827 */ /* 0x000fe200078e00ff */
[----:B------:R-:W-:Y:S01]  /*0840*/  PRMT R10, R48, 0x7632, R10 ;  /* 0x00007632300a7816 */ /* 0x000fe2000000000a */
[----:B------:R-:W1:Y:S02]  /*0850*/  LDCU UR7, c[0x0][0x408] ;  /* 0x00008100ff0777ac */ /* 0x000e640008000800 */
[----:B------:R-:W-:Y:S01]  /*0860*/  IMAD R11, R0, -0x326172a9, RZ ;  /* 0xcd9e8d57000b7824 */ /* 0x000fe200078e02ff */
[----:B------:R-:W-:Y:S01]  /*0870*/  LOP3.LUT R3, R8, UR33, R3, 0x96, !PT ;  /* 0x0000002108037c12 */ /* 0x000fe2000f8e9603 */
[----:B------:R-:W-:Y:S01]  /*0880*/  IMAD R13, R2, -0x2daee0ad, RZ ;  /* 0xd2511f53020d7824 */ /* 0x000fe200078e02ff */
[----:B------:R-:W-:Y:S01]  /*0890*/  PRMT R8, R46, 0x7632, R8 ;  /* 0x000076322e087816 */ /* 0x000fe20000000008 */
[----:B------:R-:W-:Y:S01]  /*08a0*/  IMAD.HI.U32 R0, R9, -0x326172a9, RZ ;  /* 0xcd9e8d5709007827 */ /* 0x000fe200078e00ff */
[----:B------:R-:W2:Y:S03]  /*08b0*/  LDCU UR18, c[0x0][0x388] ;  /* 0x00007100ff1277ac */ /* 0x000ea60008000800 */
[----:B------:R-:W-:Y:S01]  /*08c0*/  IMAD.HI.U32 R2, R3, -0x2daee0ad, RZ ;  /* 0xd2511f5303027827 */ /* 0x000fe200078e00ff */
[----:B------:R-:W-:Y:S01]  /*08d0*/  LOP3.LUT R0, R11, UR35, R0, 0x96, !PT ;  /* 0x000000230b007c12 */ /* 0x000fe2000f8e9600 */
[----:B------:R-:W3:Y:S01]  /*08e0*/  LDCU.U8 UR19, c[0x0][0x410] ;  /* 0x00008200ff1377ac */ /* 0x000ee20008000000 */
[----:B------:R-:W-:Y:S01]  /*08f0*/  PRMT R11, R49, 0x7632, R11 ;  /* 0x00007632310b7816 */ /* 0x000fe2000000000b */
[----:B------:R-:W-:Y:S01]  /*0900*/  @P0 IMAD.MOV.U32 R85, RZ, RZ, R81 ;  /* 0x000000ffff550224 */ /* 0x000fe200078e0051 */
[----:B------:R-:W-:Y:S01]  /*0910*/  LOP3.LUT R52, R13, UR36, R2, 0x96, !PT ;  /* 0x000000240d347c12 */ /* 0x000fe2000f8e9602 */
[--C-:B------:R-:W-:Y:S01]  /*0920*/  @P0 IMAD.MOV.U32 R84, RZ, RZ, R82.reuse ;  /* 0x000000ffff540224 */ /* 0x100fe200078e0052 */
[----:B------:R-:W-:Y:S01]  /*0930*/  PRMT R13, R51, 0x7632, R13 ;  /* 0x00007632330d7816 */ /* 0x000fe2000000000d */
[----:B------:R-:W-:Y:S01]  /*0940*/  @!P0 IMAD.MOV.U32 R85, RZ, RZ, R81 ;  /* 0x000000ffff558224 */ /* 0x000fe200078e0051 */
[----:B------:R-:W4:Y:S01]  /*0950*/  LDCU UR20, c[0x0][0x400] ;  /* 0x00008000ff1477ac */ /* 0x000f220008000800 */
[----:B------:R-:W-:Y:S01]  /*0960*/  @!P0 IMAD.MOV.U32 R84, RZ, RZ, R82 ;  /* 0x000000ffff548224 */ /* 0x000fe200078e0052 */
[-C--:B------:R-:W-:Y:S01]  /*0970*/  @P0 MOV R82, R76.reuse ;  /* 0x0000004c00520202 */ /* 0x080fe20000000f00 */
[--C-:B------:R-:W-:Y:S01]  /*0980*/  @P0 IMAD.MOV.U32 R81, RZ, RZ, R77.reuse ;  /* 0x000000ffff510224 */ /* 0x100fe200078e004d */
[----:B------:R-:W-:Y:S01]  /*0990*/  @!P0 MOV R82, R76 ;  /* 0x0000004c00528202 */ /* 0x000fe20000000f00 */
[----:B------:R-:W-:Y:S01]  /*09a0*/  @P0 IMAD.MOV.U32 R80, RZ, RZ, R78 ;  /* 0x000000ffff500224 */ /* 0x000fe200078e004e */
[----:B------:R-:W-:Y:S01]  /*09b0*/  PRMT R24, R84, 0x7632, R24 ;  /* 0x0000763254187816 */ /* 0x000fe20000000018 */
[----:B------:R-:W-:Y:S01]  /*09c0*/  @!P0 IMAD.MOV.U32 R81, RZ, RZ, R77 ;  /* 0x000000ffff518224 */ /* 0x000fe200078e004d */
[----:B------:R-:W-:Y:S01]  /*09d0*/  PRMT R23, R85, 0x7632, R23 ;  /* 0x0000763255177816 */ /* 0x000fe20000000017 */
[----:B------:R-:W-:Y:S01]  /*09e0*/  IMAD R2, R9, -0x326172a9, RZ ;  /* 0xcd9e8d5709027824 */ /* 0x000fe200078e02ff */
[----:B------:R-:W-:Y:S01]  /*09f0*/  PRMT R18, R82, 0x7632, R18 ;  /* 0x0000763252127816 */ /* 0x000fe20000000012 */
[----:B------:R-:W-:Y:S01]  /*0a00*/  IMAD R3, R3, -0x2daee0ad, RZ ;  /* 0xd2511f5303037824 */ /* 0x000fe200078e02ff */
[----:B------:R-:W-:Y:S01]  /*0a10*/  PRMT R19, R81, 0x7632, R19 ;  /* 0x0000763251137816 */ /* 0x000fe20000000013 */
[----:B------:R-:W-:Y:S01]  /*0a20*/  IMAD.HI.U32 R88, R0, -0x2daee0ad, RZ ;  /* 0xd2511f5300587827 */ /* 0x000fe200078e00ff */
[----:B------:R-:W-:Y:S01]  /*0a30*/  PRMT R9, R47, 0x7632, R9 ;  /* 0x000076322f097816 */ /* 0x000fe20000000009 */
[----:B------:R-:W0:Y:S02]  /*0a40*/  LDCU.64 UR12, c[0x0][0x3a0] ;  /* 0x00007400ff0c77ac */ /* 0x000e240008000a00 */
[----:B------:R-:W-:Y:S01]  /*0a50*/  IMAD.HI.U32 R87, R52, -0x326172a9, RZ ;  /* 0xcd9e8d5734577827 */ /* 0x000fe200078e00ff */
[----:B------:R-:W-:Y:S01]  /*0a60*/  LOP3.LUT R88, R3, UR38, R88, 0x96, !PT ;  /* 0x0000002603587c12 */ /* 0x000fe2000f8e9658 */
[----:B------:R-:W0:Y:S01]  /*0a70*/  LDCU.64 UR14, c[0x0][0x380] ;  /* 0x00007000ff0e77ac */ /* 0x000e220008000a00 */
[----:B------:R-:W-:Y:S01]  /*0a80*/  PRMT R3, R41, 0x7632, R3 ;  /* 0x0000763229037816 */ /* 0x000fe20000000003 */
[----:B------:R-:W-:Y:S01]  /*0a90*/  @!P0 IMAD.MOV.U32 R80, RZ, RZ, R78 ;  /* 0x000000ffff508224 */ /* 0x000fe200078e004e */
[-C--:B------:R-:W-:Y:S01]  /*0aa0*/  @P0 MOV R78, R72.reuse ;  /* 0x00000048004e0202 */ /* 0x080fe20000000f00 */
[----:B------:R-:W-:Y:S01]  /*0ab0*/  @P0 IMAD.MOV.U32 R77, RZ, RZ, R73 ;  /* 0x000000ffff4d0224 */ /* 0x000fe200078e0049 */
[----:B------:R-:W-:Y:S01]  /*0ac0*/  @!P0 MOV R78, R72 ;  /* 0x00000048004e8202 */ /* 0x000fe20000000f00 */
[----:B------:R-:W-:Y:S01]  /*0ad0*/  @P0 IMAD.MOV.U32 R76, RZ, RZ, R74 ;  /* 0x000000ffff4c0224 */ /* 0x000fe200078e004a */
[----:B------:R-:W-:Y:S01]  /*0ae0*/  LOP3.LUT R87, R2, UR37, R87, 0x96, !PT ;  /* 0x0000002502577c12 */ /* 0x000fe2000f8e9657 */
[----:B------:R-:W-:Y:S01]  /*0af0*/  @!P0 IMAD.MOV.U32 R77, RZ, RZ, R73 ;  /* 0x000000ffff4d8224 */ /* 0x000fe200078e0049 */
[----:B------:R-:W-:Y:S01]  /*0b00*/  PRMT R20, R80, 0x7632, R20 ;  /* 0x0000763250147816 */ /* 0x000fe20000000014 */
[----:B------:R-:W-:Y:S01]  /*0b10*/  @!P0 IMAD.MOV.U32 R76, RZ, RZ, R74 ;  /* 0x000000ffff4c8224 */ /* 0x000fe200078e004a */
[----:B------:R-:W-:Y:S01]  /*0b20*/  @P0 MOV R74, R4 ;  /* 0x00000004004a0202 */ /* 0x000fe20000000f00 */
[----:B------:R-:W-:Y:S01]  /*0b30*/  @P0 IMAD.MOV.U32 R73, RZ, RZ, R5 ;  /* 0x000000ffff490224 */ /* 0x000fe200078e0005 */
[----:B------:R-:W-:Y:S01]  /*0b40*/  @!P0 MOV R73, R5 ;  /* 0x0000000500498202 */ /* 0x000fe20000000f00 */
[----:B------:R-:W-:Y:S01]  /*0b50*/  @P0 IMAD.MOV.U32 R72, RZ, RZ, R6 ;  /* 0x000000ffff480224 */ /* 0x000fe200078e0006 */
[----:B------:R-:W-:Y:S01]  /*0b60*/  PRMT R16, R76, 0x7632, R16 ;  /* 0x000076324c107816 */ /* 0x000fe20000000010 */
[----:B------:R-:W-:Y:S01]  /*0b70*/  @P0 IMAD.MOV.U32 R31, RZ, RZ, R7 ;  /* 0x000000ffff1f0224 */ /* 0x000fe200078e0007 */
[----:B------:R-:W-:Y:S01]  /*0b80*/  PRMT R15, R77, 0x7632, R15 ;  /* 0x000076324d0f7816 */ /* 0x000fe2000000000f */
[--C-:B------:R-:W-:Y:S01]  /*0b90*/  @P0 IMAD.MOV.U32 R29, RZ, RZ, R25.reuse ;  /* 0x000000ffff1d0224 */ /* 0x100fe200078e0019 */
[----:B------:R-:W-:Y:S01]  /*0ba0*/  @!P0 MOV R29, R25 ;  /* 0x00000019001d8202 */ /* 0x000fe20000000f00 */
[----:B------:R-:W-:Y:S01]  /*0bb0*/  @P0 IMAD.MOV.U32 R28, RZ, RZ, R26 ;  /* 0x000000ffff1c0224 */ /* 0x000fe200078e001a */
[----:B------:R-:W-:Y:S01]  /*0bc0*/  PRMT R25, R83, 0x7632, R25 ;  /* 0x0000763253197816 */ /* 0x000fe20000000019 */
[----:B------:R-:W-:Y:S01]  /*0bd0*/  @!P0 IMAD.MOV.U32 R74, RZ, RZ, R4 ;  /* 0x000000ffff4a8224 */ /* 0x000fe200078e0004 */
[----:B------:R-:W-:Y:S01]  /*0be0*/  PRMT R14, R78, 0x7632, R14 ;  /* 0x000076324e0e7816 */ /* 0x000fe2000000000e */
[--C-:B------:R-:W-:Y:S01]  /*0bf0*/  @!P0 IMAD.MOV.U32 R72, RZ, RZ, R6.reuse ;  /* 0x000000ffff488224 */ /* 0x100fe200078e0006 */
[----:B------:R-:W-:Y:S01]  /*0c00*/  PRMT R6, R44, 0x7632, R6 ;  /* 0x000076322c067816 */ /* 0x000fe20000000006 */
[--C-:B------:R-:W-:Y:S01]  /*0c10*/  @!P0 IMAD.MOV.U32 R31, RZ, RZ, R7.reuse ;  /* 0x000000ffff1f8224 */ /* 0x100fe200078e0007 */
[----:B------:R-:W-:Y:S01]  /*0c20*/  PRMT R7, R45, 0x7632, R7 ;  /* 0x000076322d077816 */ /* 0x000fe20000000007 */
[----:B------:R-:W-:Y:S01]  /*0c30*/  @!P0 IMAD.MOV.U32 R28, RZ, RZ, R26 ;  /* 0x000000ffff1c8224 */ /* 0x000fe200078e001a */
[----:B------:R-:W-:Y:S01]  /*0c40*/  PRMT R5, R43, 0x7632, R5 ;  /* 0x000076322b057816 */ /* 0x000fe20000000005 */
[----:B------:R-:W-:Y:S01]  /*0c50*/  IMAD R104, R0, -0x2daee0ad, RZ ;  /* 0xd2511f5300687824 */ /* 0x000fe200078e02ff */
[----:B------:R-:W-:Y:S01]  /*0c60*/  PRMT R4, R42, 0x7632, R4 ;  /* 0x000076322a047816 */ /* 0x000fe20000000004 */
[----:B------:R-:W-:Y:S01]  /*0c70*/  IMAD.MOV.U32 R26, RZ, RZ, RZ ;  /* 0x000000ffff1a7224 */ /* 0x000fe200078e00ff */
[----:B------:R-:W-:Y:S01]  /*0c80*/  PRMT R2, R40, 0x7632, R2 ;  /* 0x0000763228027816 */ /* 0x000fe20000000002 */
[----:B01234-:R-:W-:-:S07]  /*0c90*/  IMAD R0, R52, -0x326172a9, RZ ;  /* 0xcd9e8d5734007824 */ /* 0x01ffce00078e02ff */
.L_x_921:
[----:B0-----:R-:W0:Y:S01]  /*0ca0*/  @UP0 LDCU.64 UR4, c[0x0][0x3e0] ;  /* 0x00007c00ff0407ac */ /* 0x001e220008000a00 */
[----:B------:R-:W1:Y:S01]  /*0cb0*/  S2R R66, SR_TID.X ;  /* 0x0000000000427919 */ /* 0x000e620000002100 */
[----:B------:R-:W2:Y:S01]  /*0cc0*/  LDC.64 R64, c[0x0][0x390] ;  /* 0x0000e400ff407b82 */ /* 0x000ea20000000a00 */
[----:B------:R-:W-:Y:S01]  /*0cd0*/  PLOP3.LUT P0, PT, PT, PT, UP0, 0x80, 0x8 ;  /* 0x000000000008781c */ /* 0x000fe20003f0f008 */
[----:B0-----:R-:W-:-:S06]  /*0ce0*/  @UP0 UIMAD.WIDE UR4, UR16, 0x2, UR4 ;  /* 0x00000002100408a5 */ /* 0x001fcc000f8e0204 */
[----:B------:R-:W-:Y:S01]  /*0cf0*/  MOV R56, UR4 ;  /* 0x0000000400387c02 */ /* 0x000fe20008000f00 */
[----:B------:R-:W-:Y:S01]  /*0d00*/  UIMAD UR4, UR16, UR18, URZ ;  /* 0x00000012100472a4 */ /* 0x000fe2000f8e02ff */
[----:B------:R-:W-:-:S03]  /*0d10*/  IMAD.U32 R57, RZ, RZ, UR5 ;  /* 0x00000005ff397e24 */ /* 0x000fc6000f8e00ff */
[----:B------:R-:W-:Y:S02]  /*0d20*/  USHF.R.S32.HI UR5, URZ, 0x1f, UR4 ;  /* 0x0000001fff057899 */ /* 0x000fe40008011404 */
[----:B------:R-:W3:Y:S02]  /*0d30*/  @P0 LDG.E.U16 R56, desc[UR8][R56.64] ;  /* 0x0000000838380981 */ /* 0x000ee4000c1e1500 */
[----:B------:R-:W-:-:S06]  /*0d40*/  ULEA.HI UR5, UR5, UR4, URZ, 0x3 ;  /* 0x0000000405057291 */ /* 0x000fcc000f8f18ff */
[----:B------:R-:W-:-:S05]  /*0d50*/  IMAD.U32 R67, RZ, RZ, UR5 ;  /* 0x00000005ff437e24 */ /* 0x000fca000f8e00ff */
[----:B-1----:R-:W-:-:S05]  /*0d60*/  LEA.HI.SX32 R67, R67, R66, 0x1d ;  /* 0x0000004243437211 */ /* 0x002fca00078feaff */
[----:B--2---:R-:W-:-:S06]  /*0d70*/  IMAD.WIDE.U32 R52, R67, 0x10, R64 ;  /* 0x0000001043347825 */ /* 0x004fcc00078e0040 */
[----:B------:R-:W5:Y:S01]  /*0d80*/  LDG.E.128 R52, desc[UR8][R52.64] ;  /* 0x0000000834347981 */ /* 0x000f62000c1e1d00 */
[----:B------:R-:W-:Y:S01]  /*0d90*/  PLOP3.LUT P0, PT, PT, PT, UP0, 0x80, 0x8 ;  /* 0x000000000008781c */ /* 0x000fe20003f0f008 */
[----:B------:R-:W-:Y:S01]  /*0da0*/  UISETP.NE.U32.AND UP1, UPT, UR12, URZ, UPT ;  /* 0x000000ff0c00728c */ /* 0x000fe2000bf25070 */
[----:B------:R-:W-:Y:S01]  /*0db0*/  HFMA2 R92, -RZ, RZ, 0.1171875, 0 ;  /* 0x2f800000ff5c7431 */ /* 0x000fe200000001ff */
[----:B------:R-:W-:Y:S02]  /*0dc0*/  UMOV UR17, 0x3f800000 ;  /* 0x3f80000000117882 */ /* 0x000fe40000000000 */
[----:B------:R-:W-:-:S08]  /*0dd0*/  UISETP.NE.AND.EX UP1, UPT, UR13, URZ, UPT, UP1 ;  /* 0x000000ff0d00728c */ /* 0x000fd0000bf25310 */
[----:B---3--:R-:W-:-:S13]  /*0de0*/  @P0 R2UR UR4, R56 ;  /* 0x00000000380402ca */ /* 0x008fda00000e0000 */
[----:B------:R-:W-:Y:S01]  /*0df0*/  @UP0 USHF.L.U32 UR17, UR4, 0x10, URZ ;  /* 0x0000001004110899 */ /* 0x000fe200080006ff */
[----:B------:R-:W-:Y:S11]  /*0e00*/  BRA.U !UP1, `(.L_x_668) ;  /* 0x00000029090c7547 */ /* 0x000ff6000b800000 */
[----:B------:R-:W0:Y:S02]  /*0e10*/  LDC.64 R56, c[0x0][0x3a0] ;  /* 0x0000e800ff387b82 */ /* 0x000e240000000a00 */
[----:B0-----:R-:W-:-:S06]  /*0e20*/  IMAD.WIDE.U32 R56, R67, 0x10, R56 ;  /* 0x0000001043387825 */ /* 0x001fcc00078e0038 */
[----:B------:R-:W5:Y:S01]  /*0e30*/  LDG.E.128 R56, desc[UR8][R56.64] ;  /* 0x0000000838387981 */ /* 0x000f62000c1e1d00 */
[----:B------:R-:W-:Y:S01]  /*0e40*/  ISETP.NE.AND P0, PT, R132, 0x1, PT ;  /* 0x000000018400780c */ /* 0x000fe20003f05270 */
[----:B------:R-:W-:Y:S01]  /*0e50*/  IMAD.MOV.U32 R60, RZ, RZ, 0x2 ;  /* 0x00000002ff3c7424 */ /* 0x000fe200078e00ff */
[----:B------:R-:W-:Y:S01]  /*0e60*/  MOV R106, R104 ;  /* 0x00000068006a7202 */ /* 0x000fe20000000f00 */
[----:B------:R-:W-:-:S10]  /*0e70*/  IMAD.MOV.U32 R61, RZ, RZ, R0 ;  /* 0x000000ffff3d7224 */ /* 0x000fd400078e0000 */
[----:B------:R-:W-:Y:S05]  /*0e80*/  @!P0 BRA `(.L_x_669) ;  /* 0x0000000400108947 */ /* 0x000fea0003800000 */
[----:B------:R-:W-:-:S05]  /*0e90*/  IMAD.MOV.U32 R61, RZ, RZ, 0x2 ;  /* 0x00000002ff3d7424 */ /* 0x000fca00078e00ff */
[----:B------:R-:W-:-:S05]  /*0ea0*/  VIADDMNMX.U32 R60, R132, 0xfffffffe, R61, PT ;  /* 0xfffffffe843c7846 */ /* 0x000fca000380003d */
[----:B------:R-:W-:-:S04]  /*0eb0*/  IMAD.SHL.U32 R62, R60, 0x4, RZ ;  /* 0x000000043c3e7824 */ /* 0x000fc800078e00ff */
[----:B------:R-:W0:Y:S02]  /*0ec0*/  LDC R60, c[0x2][R62] ;  /* 0x008000003e3c7b82 */ /* 0x000e240000000800 */
[----:B0-----:R-:W-:-:S04]  /*0ed0*/  SHF.R.S32.HI R61, RZ, 0x1f, R60 ;  /* 0x0000001fff3d7819 */ /* 0x001fc8000001143c */
.L_x_33824:
[----:B------:R-:W-:Y:S05]  /*0ee0*/  BRX R60 -0xef0                                         (*"BRANCH_TARGETS .L_x_33825,.L_x_33826,.L_x_33827"*) ;  /* 0xfffffff03c447949 */ /* 0x000fea000383ffff */
.L_x_33827:
[----:B------:R-:W-:Y:S01]  /*0ef0*/  IADD3 R60, PT, PT, R132, 0x1, RZ ;  /* 0x00000001843c7810 */ /* 0x000fe20007ffe0ff */
[----:B------:R-:W-:Y:S02]  /*0f00*/  IMAD.MOV.U32 R106, RZ, RZ, R104 ;  /* 0x000000ffff6a7224 */ /* 0x000fe400078e0068 */
[----:B------:R-:W-:Y:S01]  /*0f10*/  IMAD.MOV.U32 R61, RZ, RZ, R87 ;  /* 0x000000ffff3d7224 */ /* 0x000fe200078e0057 */
[----:B------:R-:W-:Y:S06]  /*0f20*/  BRA `(.L_x_669) ;  /* 0x0000000000e87947 */ /* 0x000fec0003800000 */
.L_x_33825:
[----:B------:R-:W-:Y:S01]  /*0f30*/  MOV R106, R104 ;  /* 0x00000068006a7202 */ /* 0x000fe20000000f00 */
[----:B------:R-:W-:Y:S02]  /*0f40*/  IMAD.MOV.U32 R60, RZ, RZ, 0x3 ;  /* 0x00000003ff3c7424 */ /* 0x000fe400078e00ff */
[----:B------:R-:W-:Y:S01]  /*0f50*/  IMAD.MOV.U32 R61, RZ, RZ, R88 ;  /* 0x000000ffff3d7224 */ /* 0x000fe200078e0058 */
[----:B------:R-:W-:Y:S06]  /*0f60*/  BRA `(.L_x_669) ;  /* 0x0000000000d87947 */ /* 0x000fec0003800000 */
.L_x_33826:
[----:B------:R-:W-:-:S04]  /*0f70*/  IADD3 R90, PT, PT, R90, 0x1, RZ ;  /* 0x000000015a5a7810 */ /* 0x000fc80007ffe0ff */
        /* <DEDUP_REMOVED lines=11> */
.L_x_670:
        /* <DEDUP_REMOVED lines=36> */
[----:B------:R-:W-:-:S04]  /*1270*/  IMAD.WIDE.U32 R68, R68, -0x326172a9, RZ ;  /* 0xcd9e8d5744447825 */ /* 0x000fc800078e00ff */
[----:B------:R-:W-:Y:S01]  /*1280*/  IMAD.WIDE.U32 R106, R106, -0x2daee0ad, RZ ;  /* 0xd2511f536a6a7825 */ /* 0x000fe200078e00ff */
[----:B------:R-:W-:-:S03]  /*1290*/  LOP3.LUT R87, R62, UR37, R69, 0x96, !PT ;  /* 0x000000253e577c12 */ /* 0x000fc6000f8e9645 */
[----:B------:R-:W-:Y:S01]  /*12a0*/  IMAD.MOV.U32 R0, RZ, RZ, R68 ;  /* 0x000000ffff007224 */ /* 0x000fe200078e0044 */
[----:B------:R-:W-:Y:S01]  /*12b0*/  LOP3.LUT R88, R60, UR38, R107, 0x96, !PT ;  /* 0x000000263c587c12 */ /* 0x000fe2000f8e966b */
[----:B------:R-:W-:-:S07]  /*12c0*/  HFMA2 R60, -RZ, RZ, 0, 0 ;  /* 0x00000000ff3c7431 */ /* 0x000fce00000001ff */
.L_x_669:
[----:B------:R-:W-:Y:S01]  /*12d0*/  I2FP.F32.U32 R61, R61 ;  /* 0x0000003d003d7245 */ /* 0x000fe20000201000 */
[----:B-----5:R-:W-:Y:S01]  /*12e0*/  IMAD.U32 R62, R52, 0x10000, RZ ;  /* 0x00010000343e7824 */ /* 0x020fe200078e00ff */
[----:B------:R-:W-:Y:S01]  /*12f0*/  ISETP.NE.AND P1, PT, R60, 0x1, PT ;  /* 0x000000013c00780c */ /* 0x000fe20003f25270 */
[----:B------:R-:W-:Y:S01]  /*1300*/  UMOV UR5, UR7 ;  /* 0x0000000700057c82 */ /* 0x000fe20008000000 */
[----:B------:R-:W-:Y:S01]  /*1310*/  UMOV UR4, UR6 ;  /* 0x0000000600047c82 */ /* 0x000fe20008000000 */
[----:B------:R-:W-:Y:S01]  /*1320*/  FFMA.FTZ R61, R61, R92, 1.1641532182693481445e-10 ;  /* 0x2f0000003d3d7423 */ /* 0x000fe2000001005c */
[----:B------:R-:W-:Y:S01]  /*1330*/  FMUL.FTZ R62, R62, UR17 ;  /* 0x000000113e3e7c20 */ /* 0x000fe20008410000 */
[----:B------:R-:W-:-:S03]  /*1340*/  PRMT R52, R52, 0x7632, R52 ;  /* 0x0000763234347816 */ /* 0x000fc60000000034 */
[----:B------:R-:W-:Y:S01]  /*1350*/  FMUL.FTZ R62, R62, UR5 ;  /* 0x000000053e3e7c20 */ /* 0x000fe20008410000 */
[----:B------:R-:W-:Y:S01]  /*1360*/  FSETP.GTU.FTZ.AND P0, PT, R61, UR4, PT ;  /* 0x000000043d007c0b */ /* 0x000fe2000bf1c000 */
[C---:B------:R-:W-:Y:S01]  /*1370*/  IMAD.U32 R61, R56.reuse, 0x10000, RZ ;  /* 0x00010000383d7824 */ /* 0x040fe200078e00ff */
[----:B------:R-:W-:Y:S02]  /*1380*/  PRMT R56, R56, 0x7632, R56 ;  /* 0x0000763238387816 */ /* 0x000fe40000000038 */
[----:B------:R-:W-:Y:S02]  /*1390*/  FSEL R62, R62, RZ, !P0 ;  /* 0x000000ff3e3e7208 */ /* 0x000fe40004000000 */
[----:B------:R-:W-:-:S03]  /*13a0*/  PLOP3.LUT P0, PT, P0, PT, PT, 0x8, 0x80 ;  /* 0x000000000080781c */ /* 0x000fc6000070e170 */
[----:B------:R-:W-:Y:S01]  /*13b0*/  FADD.FTZ R68, R62, R61 ;  /* 0x0000003d3e447221 */ /* 0x000fe20000010000 */
[----:B------:R-:W-:Y:S01]  /*13c0*/  P2R R98, PR, RZ, 0x1 ;  /* 0x00000001ff627803 */ /* 0x000fe20000000000 */
[----:B------:R-:W-:Y:S01]  /*13d0*/  IMAD.MOV.U32 R61, RZ, RZ, R0 ;  /* 0x000000ffff3d7224 */ /* 0x000fe200078e0000 */
[----:B------:R-:W-:Y:S01]  /*13e0*/  MOV R62, 0x2 ;  /* 0x00000002003e7802 */ /* 0x000fe20000000f00 */
        /* <DEDUP_REMOVED lines=9> */
.L_x_672:
        /* <DEDUP_REMOVED lines=12> */
.L_x_673:
        /* <DEDUP_REMOVED lines=41> */
[----:B------:R-:W-:Y:S01]  /*17d0*/  IMAD.MOV.U32 R62, RZ, RZ, RZ ;  /* 0x000000ffff3e7224 */ /* 0x000fe200078e00ff */
[----:B------:R-:W-:-:S07]  /*17e0*/  MOV R106, R70 ;  /* 0x00000046006a7202 */ /* 0x000fce0000000f00 */
.L_x_671:
[----:B------:R-:W-:Y:S01]  /*17f0*/  I2FP.F32.U32 R61, R61 ;  /* 0x0000003d003d7245 */ /* 0x000fe20000201000 */
[----:B------:R-:W-:Y:S01]  /*1800*/  IMAD.U32 R52, R52, 0x10000, RZ ;  /* 0x0001000034347824 */ /* 0x000fe200078e00ff */
[----:B------:R-:W-:Y:S02]  /*1810*/  ISETP.NE.AND P1, PT, R62, 0x1, PT ;  /* 0x000000013e00780c */ /* 0x000fe40003f25270 */
[----:B------:R-:W-:Y:S01]  /*1820*/  SHF.L.U32 R69, R56, 0x10, RZ ;  /* 0x0000001038457819 */ /* 0x000fe200000006ff */
[----:B------:R-:W-:Y:S01]  /*1830*/  FFMA.FTZ R61, R61, R92, 1.1641532182693481445e-10 ;  /* 0x2f0000003d3d7423 */ /* 0x000fe2000001005c */
[----:B------:R-:W-:Y:S01]  /*1840*/  FMUL.FTZ R52, R52, UR17 ;  /* 0x0000001134347c20 */ /* 0x000fe20008410000 */
[----:B------:R-:W-:-:S03]  /*1850*/  IMAD.MOV.U32 R56, RZ, RZ, 0x2 ;  /* 0x00000002ff387424 */ /* 0x000fc600078e00ff */
[----:B------:R-:W-:Y:S01]  /*1860*/  FMUL.FTZ R52, R52, UR5 ;  /* 0x0000000534347c20 */ /* 0x000fe20008410000 */
[----:B------:R-:W-:-:S04]  /*1870*/  FSETP.GTU.FTZ.AND P0, PT, R61, UR4, PT ;  /* 0x000000043d007c0b */ /* 0x000fc8000bf1c000 */
        /* <DEDUP_REMOVED lines=13> */
.L_x_675:
[----:B------:R-:W-:-:S04]  /*1950*/  VIADD R90, R90, 0x1 ;  /* 0x000000015a5a7836 */ /* 0x000fc80000000000 */
        /* <DEDUP_REMOVED lines=11> */
.L_x_676:
[----:B------:R-:W-:Y:S01]  /*1a10*/  IMAD.WIDE.U32 R62, R91, -0x326172a9, RZ ;  /* 0xcd9e8d575b3e7825 */ /* 0x000fe200078e00ff */
[----:B------:R-:W-:Y:S02]  /*1a20*/  LOP3.LUT R94, R26, UR11, R61, 0x96, !PT ;  /* 0x0000000b1a5e7c12 */ /* 0x000fe4000f8e963d */
[----:B------:R-:W-:Y:S01]  /*1a30*/  MOV R52, R106 ;  /* 0x0000006a00347202 */ /* 0x000fe20000000f00 */
        /* <DEDUP_REMOVED lines=39> */
[----:B------:R-:W-:-:S07]  /*1cb0*/  IMAD.MOV.U32 R106, RZ, RZ, R70 ;  /* 0x000000ffff6a7224 */ /* 0x000fce00078e0046 */
.L_x_674:
[----:B------:R-:W-:Y:S02]  /*1cc0*/  I2FP.F32.U32 R61, R52 ;  /* 0x00000034003d7245 */ /* 0x000fe40000201000 */
[----:B------:R-:W-:Y:S02]  /*1cd0*/  SHF.L.U32 R52, R53, 0x10, RZ ;  /* 0x0000001035347819 */ /* 0x000fe400000006ff */
[----:B------:R-:W-:Y:S01]  /*1ce0*/  ISETP.NE.AND P2, PT, R56, 0x1, PT ;  /* 0x000000013800780c */ /* 0x000fe20003f45270 */
[----:B------:R-:W-:Y:S01]  /*1cf0*/  FFMA.FTZ R61, R61, R92, 1.1641532182693481445e-10 ;  /* 0x2f0000003d3d7423 */ /* 0x000fe2000001005c */
[----:B------:R-:W-:Y:S01]  /*1d00*/  PRMT R71, R53, 0x7632, R71 ;  /* 0x0000763235477816 */ /* 0x000fe20000000047 */
[----:B------:R-:W-:Y:S01]  /*1d10*/  FMUL.FTZ R52, R52, UR17 ;  /* 0x0000001134347c20 */ /* 0x000fe20008410000 */
[----:B------:R-:W-:Y:S02]  /*1d20*/  PRMT R93, R57, 0x7632, R93 ;  /* 0x00007632395d7816 */ /* 0x000fe4000000005d */
[----:B------:R-:W-:Y:S01]  /*1d30*/  FSETP.GTU.FTZ.AND P1, PT, R61, UR4, PT ;  /* 0x000000043d007c0b */ /* 0x000fe2000bf3c000 */
[----:B------:R-:W-:Y:S01]  /*1d40*/  FMUL.FTZ R52, R52, UR5 ;  /* 0x0000000534347c20 */ /* 0x000fe20008410000 */
[----:B------:R-:W-:Y:S01]  /*1d50*/  IMAD.U32 R61, R57, 0x10000, RZ ;  /* 0x00010000393d7824 */ /* 0x000fe200078e00ff */
[----:B------:R-:W-:Y:S01]  /*1d60*/  MOV R53, R0 ;  /* 0x0000000000357202 */ /* 0x000fe20000000f00 */
[----:B------:R-:W-:-:S02]  /*1d70*/  IMAD.MOV.U32 R57, RZ, RZ, 0x2 ;  /* 0x00000002ff397424 */ /* 0x000fc400078e00ff */
        /* <DEDUP_REMOVED lines=12> */
.L_x_678:
[----:B------:R-:W-:-:S04]  /*1e40*/  VIADD R90, R90, 0x1 ;  /* 0x000000015a5a7836 */ /* 0x000fc80000000000 */
        /* <DEDUP_REMOVED lines=11> */
.L_x_679:
        /* <DEDUP_REMOVED lines=34> */
[----:B------:R-:W-:Y:S01]  /*2120*/  HFMA2 R57, -RZ, RZ, 0, 0 ;  /* 0x00000000ff397431 */ /* 0x000fe200000001ff */
        /* <DEDUP_REMOVED lines=8> */
.L_x_677:
[----:B------:R-:W-:Y:S01]  /*21b0*/  I2FP.F32.U32 R53, R53 ;  /* 0x0000003500357245 */ /* 0x000fe20000201000 */
[----:B------:R-:W-:Y:S01]  /*21c0*/  IMAD.U32 R71, R71, 0x10000, RZ ;  /* 0x0001000047477824 */ /* 0x000fe200078e00ff */
[----:B------:R-:W-:Y:S01]  /*21d0*/  ISETP.NE.AND P3, PT, R57, 0x1, PT ;  /* 0x000000013900780c */ /* 0x000fe20003f65270 */
[----:B------:R-:W-:Y:S01]  /*21e0*/  IMAD.U32 R52, R93, 0x10000, RZ ;  /* 0x000100005d347824 */ /* 0x000fe200078e00ff */
[----:B------:R-:W-:Y:S01]  /*21f0*/  MOV R56, 0x2 ;  /* 0x0000000200387802 */ /* 0x000fe20000000f00 */
[----:B------:R-:W-:Y:S01]  /*2200*/  FFMA.FTZ R53, R53, R92, 1.1641532182693481445e-10 ;  /* 0x2f00000035357423 */ /* 0x000fe2000001005c */
[----:B------:R-:W-:-:S04]  /*2210*/  FMUL.FTZ R71, R71, UR17 ;  /* 0x0000001147477c20 */ /* 0x000fc80008410000 */
[----:B------:R-:W-:Y:S01]  /*2220*/  FMUL.FTZ R71, R71, UR5 ;  /* 0x0000000547477c20 */ /* 0x000fe20008410000 */
[----:B------:R-:W-:Y:S01]  /*2230*/  FSETP.GTU.FTZ.AND P2, PT, R53, UR4, PT ;  /* 0x0000000435007c0b */ /* 0x000fe2000bf5c000 */
[----:B------:R-:W-:-:S03]  /*2240*/  IMAD.MOV.U32 R53, RZ, RZ, R0 ;  /* 0x000000ffff357224 */ /* 0x000fc600078e0000 */
        /* <DEDUP_REMOVED lines=12> */
.L_x_681:
        /* <DEDUP_REMOVED lines=12> */
.L_x_682:
        /* <DEDUP_REMOVED lines=43> */
.L_x_680:
[----:B------:R-:W-:Y:S01]  /*2680*/  I2FP.F32.U32 R53, R53 ;  /* 0x0000003500357245 */ /* 0x000fe20000201000 */
[----:B------:R-:W-:Y:S01]  /*2690*/  IMAD.U32 R52, R54, 0x10000, RZ ;  /* 0x0001000036347824 */ /* 0x000fe200078e00ff */
[----:B------:R-:W-:Y:S01]  /*26a0*/  ISETP.NE.AND P4, PT, R56, 0x1, PT ;  /* 0x000000013800780c */ /* 0x000fe20003f85270 */
[----:B------:R-:W-:Y:S01]  /*26b0*/  IMAD.MOV.U32 R57, RZ, RZ, 0x2 ;  /* 0x00000002ff397424 */ /* 0x000fe200078e00ff */
[----:B------:R-:W-:Y:S01]  /*26c0*/  SHF.L.U32 R93, R58, 0x10, RZ ;  /* 0x000000103a5d7819 */ /* 0x000fe200000006ff */
[----:B------:R-:W-:Y:S01]  /*26d0*/  FFMA.FTZ R53, R53, R92, 1.1641532182693481445e-10 ;  /* 0x2f00000035357423 */ /* 0x000fe2000001005c */
[----:B------:R-:W-:Y:S01]  /*26e0*/  FMUL.FTZ R52, R52, UR17 ;  /* 0x0000001134347c20 */ /* 0x000fe20008410000 */
[----:B------:R-:W-:Y:S02]  /*26f0*/  PRMT R54, R54, 0x7632, R54 ;  /* 0x0000763236367816 */ /* 0x000fe40000000036 */
[----:B------:R-:W-:Y:S01]  /*2700*/  PRMT R58, R58, 0x7632, R58 ;  /* 0x000076323a3a7816 */ /* 0x000fe2000000003a */
        /* <DEDUP_REMOVED lines=15> */
.L_x_684:
        /* <DEDUP_REMOVED lines=12> */
.L_x_685:
        /* <DEDUP_REMOVED lines=43> */
.L_x_683:
[----:B------:R-:W-:Y:S02]  /*2b70*/  I2FP.F32.U32 R53, R52 ;  /* 0x0000003400357245 */ /* 0x000fe40000201000 */
[----:B------:R-:W-:Y:S02]  /*2b80*/  SHF.L.U32 R54, R54, 0x10, RZ ;  /* 0x0000001036367819 */ /* 0x000fe400000006ff */
[----:B------:R-:W-:Y:S01]  /*2b90*/  ISETP.NE.AND P5, PT, R57, 0x1, PT ;  /* 0x000000013900780c */ /* 0x000fe20003fa5270 */
[----:B------:R-:W-:Y:S01]  /*2ba0*/  FFMA.FTZ R53, R53, R92, 1.1641532182693481445e-10 ;  /* 0x2f00000035357423 */ /* 0x000fe2000001005c */
[----:B------:R-:W-:Y:S01]  /*2bb0*/  MOV R52, R0 ;  /* 0x0000000000347202 */ /* 0x000fe20000000f00 */
[----:B------:R-:W-:-:S03]  /*2bc0*/  FMUL.FTZ R54, R54, UR17 ;  /* 0x0000001136367c20 */ /* 0x000fc60008410000 */
[----:B------:R-:W-:Y:S01]  /*2bd0*/  FSETP.GTU.FTZ.AND P4, PT, R53, UR4, PT ;  /* 0x0000000435007c0b */ /* 0x000fe2000bf9c000 */
[----:B------:R-:W-:Y:S01]  /*2be0*/  FMUL.FTZ R54, R54, UR5 ;  /* 0x0000000536367c20 */ /* 0x000fe20008410000 */
[----:B------:R-:W-:-:S04]  /*2bf0*/  IMAD.U32 R53, R58, 0x10000, RZ ;  /* 0x000100003a357824 */ /* 0x000fc800078e00ff */
        /* <DEDUP_REMOVED lines=13> */
.L_x_687:
        /* <DEDUP_REMOVED lines=12> */
.L_x_688:
[----:B------:R-:W-:Y:S01]  /*2d90*/  IMAD.WIDE.U32 R56, R91, -0x326172a9, RZ ;  /* 0xcd9e8d575b387825 */ /* 0x000fe200078e00ff */
[----:B------:R-:W-:-:S03]  /*2da0*/  LOP3.LUT R60, R26, UR11, R53, 0x96, !PT ;  /* 0x0000000b1a3c7c12 */ /* 0x000fc6000f8e9635 */
        /* <DEDUP_REMOVED lines=41> */
.L_x_686:
[----:B------:R-:W-:Y:S01]  /*3040*/  I2FP.F32.U32 R53, R52 ;  /* 0x0000003400357245 */ /* 0x000fe20000201000 */
[----:B------:R-:W-:Y:S01]  /*3050*/  IMAD.U32 R52, R55, 0x10000, RZ ;  /* 0x0001000037347824 */ /* 0x000fe200078e00ff */
[----:B------:R-:W-:Y:S01]  /*3060*/  ISETP.NE.AND P6, PT, R54, 0x1, PT ;  /* 0x000000013600780c */ /* 0x000fe20003fc5270 */
[----:B------:R-:W-:Y:S01]  /*3070*/  IMAD.U32 R95, R59, 0x10000, RZ ;  /* 0x000100003b5f7824 */ /* 0x000fe200078e00ff */
[----:B------:R-:W-:Y:S01]  /*3080*/  PRMT R62, R55, 0x7632, R62 ;  /* 0x00007632373e7816 */ /* 0x000fe2000000003e */
[----:B------:R-:W-:Y:S01]  /*3090*/  FFMA.FTZ R53, R53, R92, 1.1641532182693481445e-10 ;  /* 0x2f00000035357423 */ /* 0x000fe2000001005c */
[----:B------:R-:W-:Y:S01]  /*30a0*/  FMUL.FTZ R52, R52, UR17 ;  /* 0x0000001134347c20 */ /* 0x000fe20008410000 */
[----:B------:R-:W-:Y:S02]  /*30b0*/  PRMT R63, R59, 0x7632, R63 ;  /* 0x000076323b3f7816 */ /* 0x000fe4000000003f */
[----:B------:R-:W-:Y:S01]  /*30c0*/  MOV R102, 0x2 ;  /* 0x0000000200667802 */ /* 0x000fe20000000f00 */
        /* <DEDUP_REMOVED lines=15> */
.L_x_690:
[----:B------:R-:W-:-:S04]  /*31c0*/  IADD3 R90, PT, PT, R90, 0x1, RZ ;  /* 0x000000015a5a7810 */ /* 0x000fc80007ffe0ff */
        /* <DEDUP_REMOVED lines=13> */
.L_x_691:
[----:B------:R-:W-:Y:S01]  /*32a0*/  IMAD.WIDE.U32 R58, R91, -0x326172a9, RZ ;  /* 0xcd9e8d575b3a7825 */ /* 0x000fe200078e00ff */
[----:B------:R-:W-:-:S03]  /*32b0*/  LOP3.LUT R52, R26, UR11, R57, 0x96, !PT ;  /* 0x0000000b1a347c12 */ /* 0x000fc6000f8e9639 */
        /* <DEDUP_REMOVED lines=41> */
.L_x_689:
[----:B------:R-:W-:Y:S01]  /*3550*/  I2FP.F32.U32 R53, R52 ;  /* 0x0000003400357245 */ /* 0x000fe20000201000 */
[----:B------:R-:W-:Y:S01]  /*3560*/  IMAD.U32 R62, R62, 0x10000, RZ ;  /* 0x000100003e3e7824 */ /* 0x000fe200078e00ff */
[----:B------:R-:W-:Y:S02]  /*3570*/  SHF.L.U32 R63, R63, 0x10, RZ ;  /* 0x000000103f3f7819 */ /* 0x000fe400000006ff */
[----:B------:R-:W-:Y:S01]  /*3580*/  F2FP.BF16.F32.PACK_AB R54, R94, R93 ;  /* 0x0000005d5e36723e */ /* 0x000fe200000010ff */
[----:B------:R-:W-:Y:S01]  /*3590*/  FFMA.FTZ R53, R53, R92, 1.1641532182693481445e-10 ;  /* 0x2f00000035357423 */ /* 0x000fe2000001005c */
[----:B------:R-:W-:Y:S01]  /*35a0*/  FMUL.FTZ R62, R62, UR17 ;  /* 0x000000113e3e7c20 */ /* 0x000fe20008410000 */
[----:B------:R-:W-:-:S03]  /*35b0*/  F2FP.BF16.F32.PACK_AB R52, R69, R68 ;  /* 0x000000444534723e */ /* 0x000fc600000010ff */
[----:B------:R-:W-:Y:S01]  /*35c0*/  FMUL.FTZ R62, R62, UR5 ;  /* 0x000000053e3e7c20 */ /* 0x000fe20008410000 */
[----:B------:R-:W-:Y:S02]  /*35d0*/  FSETP.GTU.FTZ.AND P6, PT, R53, UR4, PT ;  /* 0x0000000435007c0b */ /* 0x000fe4000bfdc000 */
[----:B------:R-:W-:Y:S02]  /*35e0*/  F2FP.BF16.F32.PACK_AB R53, R71, R70 ;  /* 0x000000464735723e */ /* 0x000fe400000010ff */
[----:B------:R-:W-:Y:S02]  /*35f0*/  FSEL R62, R62, RZ, !P6 ;  /* 0x000000ff3e3e7208 */ /* 0x000fe40007000000 */
[----:B------:R-:W-:-:S03]  /*3600*/  PLOP3.LUT P6, PT, P6, PT, PT, 0x8, 0x80 ;  /* 0x000000000080781c */ /* 0x000fc600037ce170 */
[----:B------:R-:W-:-:S05]  /*3610*/  FADD.FTZ R96, R62, R63 ;  /* 0x0000003f3e607221 */ /* 0x000fca0000010000 */
[----:B------:R-:W-:Y:S01]  /*3620*/  F2FP.BF16.F32.PACK_AB R55, R96, R95 ;  /* 0x0000005f6037723e */ /* 0x000fe200000010ff */
[----:B------:R-:W-:Y:S06]  /*3630*/  BRA `(.L_x_692) ;  /* 0x00000024009c7947 */ /* 0x000fec0003800000 */
.L_x_668:
[----:B------:R-:W-:Y:S01]  /*3640*/  ISETP.NE.AND P0, PT, R132, 0x1, PT ;  /* 0x000000018400780c */ /* 0x000fe20003f05270 */
[----:B------:R-:W-:Y:S01]  /*3650*/  IMAD.MOV.U32 R58, RZ, RZ, 0x2 ;  /* 0x00000002ff3a7424 */ /* 0x000fe200078e00ff */
[----:B------:R-:W-:Y:S01]  /*3660*/  MOV R106, R104 ;  /* 0x00000068006a7202 */ /* 0x000fe20000000f00 */
[----:B------:R-:W-:-:S10]  /*3670*/  IMAD.MOV.U32 R56, RZ, RZ, R0 ;  /* 0x000000ffff387224 */ /* 0x000fd400078e0000 */
        /* <DEDUP_REMOVED lines=11> */
.L_x_694:
        /* <DEDUP_REMOVED lines=12> */
.L_x_695:
        /* <DEDUP_REMOVED lines=42> */
.L_x_693:
[----:B------:R-:W-:Y:S01]  /*3a90*/  I2FP.F32.U32 R57, R56 ;  /* 0x0000003800397245 */ /* 0x000fe20000201000 */
[----:B-----5:R-:W-:Y:S01]  /*3aa0*/  IMAD.U32 R56, R52, 0x10000, RZ ;  /* 0x0001000034387824 */ /* 0x020fe200078e00ff */
[----:B------:R-:W-:Y:S01]  /*3ab0*/  ISETP.NE.AND P1, PT, R58, 0x1, PT ;  /* 0x000000013a00780c */ /* 0x000fe20003f25270 */
[----:B------:R-:W-:Y:S01]  /*3ac0*/  UMOV UR4, UR6 ;  /* 0x0000000600047c82 */ /* 0x000fe20008000000 */
[----:B------:R-:W-:Y:S01]  /*3ad0*/  UMOV UR5, UR7 ;  /* 0x0000000700057c82 */ /* 0x000fe20008000000 */
[----:B------:R-:W-:Y:S01]  /*3ae0*/  FFMA.FTZ R57, R57, R92, 1.1641532182693481445e-10 ;  /* 0x2f00000039397423 */ /* 0x000fe2000001005c */
[----:B------:R-:W-:Y:S01]  /*3af0*/  FMUL.FTZ R56, R56, UR17 ;  /* 0x0000001138387c20 */ /* 0x000fe20008410000 */
[----:B------:R-:W-:Y:S01]  /*3b00*/  HFMA2 R59, -RZ, RZ, 0, 1.1920928955078125e-07 ;  /* 0x00000002ff3b7431 */ /* 0x000fe200000001ff */
[----:B------:R-:W-:Y:S02]  /*3b10*/  PRMT R52, R52, 0x7632, R52 ;  /* 0x0000763234347816 */ /* 0x000fe40000000034 */
[----:B------:R-:W-:Y:S01]  /*3b20*/  FSETP.GTU.FTZ.AND P0, PT, R57, UR4, PT ;  /* 0x0000000439007c0b */ /* 0x000fe2000bf1c000 */
[----:B------:R-:W-:-:S03]  /*3b30*/  FMUL.FTZ R56, R56, UR5 ;  /* 0x0000000538387c20 */ /* 0x000fc60008410000 */
[----:B------:R-:W-:Y:S02]  /*3b40*/  PLOP3.LUT P2, PT, P0, PT, PT, 0x8, 0x80 ;  /* 0x000000000080781c */ /* 0x000fe4000074e170 */
[----:B------:R-:W-:Y:S01]  /*3b50*/  FSEL R68, R56, RZ, !P0 ;  /* 0x000000ff38447208 */ /* 0x000fe20004000000 */
[----:B------:R-:W-:Y:S01]  /*3b60*/  IMAD.MOV.U32 R56, RZ, RZ, R0 ;  /* 0x000000ffff387224 */ /* 0x000fe200078e0000 */
[----:B------:R-:W-:Y:S01]  /*3b70*/  P2R R98, PR, RZ, 0x4 ;  /* 0x00000004ff627803 */ /* 0x000fe20000000000 */
        /* <DEDUP_REMOVED lines=9> */
.L_x_697:
        /* <DEDUP_REMOVED lines=12> */
.L_x_698:
        /* <DEDUP_REMOVED lines=43> */
.L_x_696:
[----:B------:R-:W-:Y:S01]  /*3f80*/  I2FP.F32.U32 R57, R56 ;  /* 0x0000003800397245 */ /* 0x000fe20000201000 */
[----:B------:R-:W-:Y:S01]  /*3f90*/  IMAD.U32 R52, R52, 0x10000, RZ ;  /* 0x0001000034347824 */ /* 0x000fe200078e00ff */
[----:B------:R-:W-:Y:S02]  /*3fa0*/  ISETP.NE.AND P2, PT, R59, 0x1, PT ;  /* 0x000000013b00780c */ /* 0x000fe40003f45270 */
[----:B------:R-:W-:Y:S01]  /*3fb0*/  MOV R56, 0x2 ;  /* 0x0000000200387802 */ /* 0x000fe20000000f00 */
[----:B------:R-:W-:Y:S01]  /*3fc0*/  FFMA.FTZ R57, R57, R92, 1.1641532182693481445e-10 ;  /* 0x2f00000039397423 */ /* 0x000fe2000001005c */
[----:B------:R-:W-:-:S04]  /*3fd0*/  FMUL.FTZ R52, R52, UR17 ;  /* 0x0000001134347c20 */ /* 0x000fc80008410000 */
[----:B------:R-:W-:Y:S01]  /*3fe0*/  FMUL.FTZ R52, R52, UR5 ;  /* 0x0000000534347c20 */ /* 0x000fe20008410000 */
[----:B------:R-:W-:-:S04]  /*3ff0*/  FSETP.GTU.FTZ.AND P1, PT, R57, UR4, PT ;  /* 0x0000000439007c0b */ /* 0x000fc8000bf3c000 */
        /* <DEDUP_REMOVED lines=12> */
.L_x_700:
        /* <DEDUP_REMOVED lines=12> */
.L_x_701:
[----:B------:R-:W-:Y:S01]  /*4180*/  IMAD.WIDE.U32 R58, R91, -0x326172a9, RZ ;  /* 0xcd9e8d575b3a7825 */ /* 0x000fe200078e00ff */
[----:B------:R-:W-:-:S03]  /*4190*/  LOP3.LUT R62, R26, UR11, R57, 0x96, !PT ;  /* 0x0000000b1a3e7c12 */ /* 0x000fc6000f8e9639 */
        /* <DEDUP_REMOVED lines=41> */
.L_x_699:
[----:B------:R-:W-:Y:S01]  /*4430*/  I2FP.F32.U32 R57, R52 ;  /* 0x0000003400397245 */ /* 0x000fe20000201000 */
[C---:B------:R-:W-:Y:S01]  /*4440*/  IMAD.U32 R52, R53.reuse, 0x10000, RZ ;  /* 0x0001000035347824 */ /* 0x040fe200078e00ff */
[----:B------:R-:W-:Y:S02]  /*4450*/  ISETP.NE.AND P3, PT, R56, 0x1, PT ;  /* 0x000000013800780c */ /* 0x000fe40003f65270 */
[----:B------:R-:W-:Y:S01]  /*4460*/  PRMT R62, R53, 0x7632, R62 ;  /* 0x00007632353e7816 */ /* 0x000fe2000000003e */
[----:B------:R-:W-:Y:S01]  /*4470*/  FFMA.FTZ R57, R57, R92, 1.1641532182693481445e-10 ;  /* 0x2f00000039397423 */ /* 0x000fe2000001005c */
[----:B------:R-:W-:-:S04]  /*4480*/  FMUL.FTZ R52, R52, UR17 ;  /* 0x0000001134347c20 */ /* 0x000fc80008410000 */
[----:B------:R-:W-:Y:S01]  /*4490*/  FMUL.FTZ R52, R52, UR5 ;  /* 0x0000000534347c20 */ /* 0x000fe20008410000 */
[----:B------:R-:W-:Y:S01]  /*44a0*/  FSETP.GTU.FTZ.AND P2, PT, R57, UR4, PT ;  /* 0x0000000439007c0b */ /* 0x000fe2000bf5c000 */
[----:B------:R-:W-:-:S03]  /*44b0*/  HFMA2 R57, -RZ, RZ, 0, 1.1920928955078125e-07 ;  /* 0x00000002ff397431 */ /* 0x000fc600000001ff */
        /* <DEDUP_REMOVED lines=12> */
.L_x_703:
        /* <DEDUP_REMOVED lines=12> */
.L_x_704:
        /* <DEDUP_REMOVED lines=43> */
.L_x_702:
[----:B------:R-:W-:Y:S01]  /*48f0*/  ISETP.NE.AND P4, PT, R57, 0x1, PT ;  /* 0x000000013900780c */ /* 0x000fe20003f85270 */
[----:B------:R-:W-:Y:S01]  /*4900*/  IMAD.U32 R62, R62, 0x10000, RZ ;  /* 0x000100003e3e7824 */ /* 0x000fe200078e00ff */
[----:B------:R-:W-:Y:S01]  /*4910*/  I2FP.F32.U32 R53, R52 ;  /* 0x0000003400357245 */ /* 0x000fe20000201000 */
[----:B------:R-:W-:Y:S01]  /*4920*/  IMAD.MOV.U32 R52, RZ, RZ, R0 ;  /* 0x000000ffff347224 */ /* 0x000fe200078e0000 */
[----:B------:R-:W-:Y:S01]  /*4930*/  MOV R56, 0x2 ;  /* 0x0000000200387802 */ /* 0x000fe20000000f00 */
[----:B------:R-:W-:Y:S02]  /*4940*/  FMUL.FTZ R62, R62, UR17 ;  /* 0x000000113e3e7c20 */ /* 0x000fe40008410000 */
[----:B------:R-:W-:Y:S02]  /*4950*/  FFMA.FTZ R53, R53, R92, 1.1641532182693481445e-10 ;  /* 0x2f00000035357423 */ /* 0x000fe4000001005c */
[----:B------:R-:W-:-:S03]  /*4960*/  FMUL.FTZ R62, R62, UR5 ;  /* 0x000000053e3e7c20 */ /* 0x000fc60008410000 */
[----:B------:R-:W-:-:S04]  /*4970*/  FSETP.GTU.FTZ.AND P3, PT, R53, UR4, PT ;  /* 0x0000000435007c0b */ /* 0x000fc8000bf7c000 */
        /* <DEDUP_REMOVED lines=11> */
.L_x_706:
        /* <DEDUP_REMOVED lines=12> */
.L_x_707:
        /* <DEDUP_REMOVED lines=43> */
.L_x_705:
[----:B------:R-:W-:Y:S01]  /*4da0*/  I2FP.F32.U32 R53, R52 ;  /* 0x0000003400357245 */ /* 0x000fe20000201000 */
[----:B------:R-:W-:Y:S01]  /*4db0*/  IMAD.U32 R52, R54, 0x10000, RZ ;  /* 0x0001000036347824 */ /* 0x000fe200078e00ff */
[----:B------:R-:W-:Y:S01]  /*4dc0*/  ISETP.NE.AND P5, PT, R56, 0x1, PT ;  /* 0x000000013800780c */ /* 0x000fe20003fa5270 */
[----:B------:R-:W-:Y:S01]  /*4dd0*/  HFMA2 R57, -RZ, RZ, 0, 1.1920928955078125e-07 ;  /* 0x00000002ff397431 */ /* 0x000fe200000001ff */
[----:B------:R-:W-:Y:S01]  /*4de0*/  PRMT R54, R54, 0x7632, R54 ;  /* 0x0000763236367816 */ /* 0x000fe20000000036 */
        /* <DEDUP_REMOVED lines=16> */
.L_x_709:
        /* <DEDUP_REMOVED lines=12> */
.L_x_710:
        /* <DEDUP_REMOVED lines=43> */
.L_x_708:
[----:B------:R-:W-:Y:S01]  /*5260*/  I2FP.F32.U32 R53, R52 ;  /* 0x0000003400357245 */ /* 0x000fe20000201000 */
[----:B------:R-:W-:Y:S01]  /*5270*/  IMAD.U32 R54, R54, 0x10000, RZ ;  /* 0x0001000036367824 */ /* 0x000fe200078e00ff */
[----:B------:R-:W-:Y:S01]  /*5280*/  ISETP.NE.AND P5, PT, R57, 0x1, PT ;  /* 0x000000013900780c */ /* 0x000fe20003fa5270 */
[----:B------:R-:W-:Y:S02]  /*5290*/  IMAD.MOV.U32 R52, RZ, RZ, R0 ;  /* 0x000000ffff347224 */ /* 0x000fe400078e0000 */
[----:B------:R-:W-:Y:S01]  /*52a0*/  FFMA.FTZ R53, R53, R92, 1.1641532182693481445e-10 ;  /* 0x2f00000035357423 */ /* 0x000fe2000001005c */
[----:B------:R-:W-:-:S04]  /*52b0*/  FMUL.FTZ R54, R54, UR17 ;  /* 0x0000001136367c20 */ /* 0x000fc80008410000 */
[----:B------:R-:W-:Y:S01]  /*52c0*/  FMUL.FTZ R54, R54, UR5 ;  /* 0x0000000536367c20 */ /* 0x000fe20008410000 */
[----:B------:R-:W-:-:S04]  /*52d0*/  FSETP.GTU.FTZ.AND P4, PT, R53, UR4, PT ;  /* 0x0000000435007c0b */ /* 0x000fc8000bf9c000 */
[----:B------:R-:W-:Y:S02]  /*52e0*/  FSEL R94, R54, RZ, !P4 ;  /* 0x000000ff365e7208 */ /* 0x000fe40006000000 */
[----:B------:R-:W-:Y:S02]  /*52f0*/  PLOP3.LUT P4, PT, P4, PT, PT, 0x8, 0x80 ;  /* 0x000000000080781c */ /* 0x000fe4000278e170 */
[----:B------:R-:W-:Y:S01]  /*5300*/  MOV R54, 0x2 ;  /* 0x0000000200367802 */ /* 0x000fe20000000f00 */
        /* <DEDUP_REMOVED lines=9> */
.L_x_712:
[----:B------:R-:W-:-:S04]  /*53a0*/  IADD3 R90, PT, PT, R90, 0x1, RZ ;  /* 0x000000015a5a7810 */ /* 0x000fc80007ffe0ff */
        /* <DEDUP_REMOVED lines=11> */
.L_x_713:
        /* <DEDUP_REMOVED lines=43> */
.L_x_711:
[----:B------:R-:W-:Y:S01]  /*5710*/  I2FP.F32.U32 R53, R52 ;  /* 0x0000003400357245 */ /* 0x000fe20000201000 */
[C---:B------:R-:W-:Y:S01]  /*5720*/  IMAD.U32 R52, R55.reuse, 0x10000, RZ ;  /* 0x0001000037347824 */ /* 0x040fe200078e00ff */
        /* <DEDUP_REMOVED lines=19> */
.L_x_715:
        /* <DEDUP_REMOVED lines=14> */
.L_x_716:
        /* <DEDUP_REMOVED lines=43> */
.L_x_714:
[----:B------:R-:W-:Y:S01]  /*5bf0*/  I2FP.F32.U32 R53, R52 ;  /* 0x0000003400357245 */ /* 0x000fe20000201000 */
[----:B------:R-:W-:Y:S01]  /*5c00*/  IMAD.U32 R62, R62, 0x10000, RZ ;  /* 0x000100003e3e7824 */ /* 0x000fe200078e00ff */
[----:B------:R-:W-:Y:S02]  /*5c10*/  F2FP.BF16.F32.PACK_AB R54, R94, R93 ;  /* 0x0000005d5e36723e */ /* 0x000fe400000010ff */
[----:B------:R-:W-:Y:S01]  /*5c20*/  F2FP.BF16.F32.PACK_AB R52, R69, R68 ;  /* 0x000000444534723e */ /* 0x000fe200000010ff */
[----:B------:R-:W-:Y:S01]  /*5c30*/  FFMA.FTZ R53, R53, R92, 1.1641532182693481445e-10 ;  /* 0x2f00000035357423 */ /* 0x000fe2000001005c */
[----:B------:R-:W-:-:S04]  /*5c40*/  FMUL.FTZ R62, R62, UR17 ;  /* 0x000000113e3e7c20 */ /* 0x000fc80008410000 */
[----:B------:R-:W-:Y:S01]  /*5c50*/  FMUL.FTZ R62, R62, UR5 ;  /* 0x000000053e3e7c20 */ /* 0x000fe20008410000 */
[----:B------:R-:W-:Y:S02]  /*5c60*/  FSETP.GTU.FTZ.AND P6, PT, R53, UR4, PT ;  /* 0x0000000435007c0b */ /* 0x000fe4000bfdc000 */
[----:B------:R-:W-:Y:S02]  /*5c70*/  F2FP.BF16.F32.PACK_AB R53, R71, R70 ;  /* 0x000000464735723e */ /* 0x000fe400000010ff */
[----:B------:R-:W-:Y:S02]  /*5c80*/  FSEL R96, R62, RZ, !P6 ;  /* 0x000000ff3e607208 */ /* 0x000fe40007000000 */
[----:B------:R-:W-:Y:S02]  /*5c90*/  PLOP3.LUT P6, PT, P6, PT, PT, 0x8, 0x80 ;  /* 0x000000000080781c */ /* 0x000fe400037ce170 */
[----:B------:R-:W-:-:S11]  /*5ca0*/  F2FP.BF16.F32.PACK_AB R55, R96, R95 ;  /* 0x0000005f6037723e */ /* 0x000fd600000010ff */
.L_x_692:
        /* <DEDUP_REMOVED lines=13> */
[----:B------:R-:W-:-:S02]  /*5d80*/  IADD3 R97, PT, PT, R67, 0x80, RZ ;  /* 0x0000008043617810 */ /* 0x000fc40007ffe0ff */
[----:B------:R-:W-:Y:S01]  /*5d90*/  LOP3.LUT R57, R98, R59, RZ, 0xfc, !PT ;  /* 0x0000003b62397212 */ /* 0x000fe200078efcff */
[----:B0-----:R-:W-:Y:S01]  /*5da0*/  IMAD.WIDE.U32 R58, R67, 0x10, R60 ;  /* 0x00000010433a7825 */ /* 0x001fe200078e003c */
[----:B------:R-:W-:-:S03]  /*5db0*/  LOP3.LUT R56, R56, R99, RZ, 0xfc, !PT ;  /* 0x0000006338387212 */ /* 0x000fc600078efcff */
[----:B------:R-:W-:Y:S01]  /*5dc0*/  IMAD.WIDE.U32 R100, R97, 0x10, R64 ;  /* 0x0000001061647825 */ /* 0x000fe200078e0040 */
[----:B------:R0:W-:Y:S03]  /*5dd0*/  STG.E.128 desc[UR8][R58.64], R52 ;  /* 0x000000343a007986 */ /* 0x0001e6000c101d08 */
[----:B-1----:R-:W-:-:S05]  /*5de0*/  IMAD.WIDE.U32 R98, R67, 0x8, R62 ;  /* 0x0000000843627825 */ /* 0x002fca00078e003e */
[----:B------:R1:W-:Y:S04]  /*5df0*/  STG.E.64 desc[UR8][R98.64], R56 ;  /* 0x0000003862007986 */ /* 0x0003e8000c101b08 */
[----:B0-----:R1:W5:Y:S01]  /*5e00*/  LDG.E.128 R52, desc[UR8][R100.64] ;  /* 0x0000000864347981 */ /* 0x001362000c1e1d00 */
[----:B------:R-:W-:Y:S05]  /*5e10*/  BRA.U !UP1, `(.L_x_717) ;  /* 0x0000002509f47547 */ /* 0x000fea000b800000 */
[----:B-1----:R-:W0:Y:S02]  /*5e20*/  LDC.64 R56, c[0x0][0x3a0] ;  /* 0x0000e800ff387b82 */ /* 0x002e240000000a00 */
[----:B0-----:R-:W-:-:S06]  /*5e30*/  IMAD.WIDE.U32 R56, R97, 0x10, R56 ;  /* 0x0000001061387825 */ /* 0x001fcc00078e0038 */
[----:B------:R-:W5:Y:S01]  /*5e40*/  LDG.E.128 R56, desc[UR8][R56.64] ;  /* 0x0000000838387981 */ /* 0x000f62000c1e1d00 */
        /* <DEDUP_REMOVED lines=15> */
.L_x_719:
        /* <DEDUP_REMOVED lines=12> */
.L_x_720:
        /* <DEDUP_REMOVED lines=34> */
[----:B------:R-:W-:Y:S01]  /*6220*/  IMAD.MOV.U32 R99, RZ, RZ, RZ ;  /* 0x000000ffff637224 */ /* 0x000fe200078e00ff */
[----:B------:R-:W-:Y:S01]  /*6230*/  LOP3.LUT R108, R100, UR35, R105, 0x96, !PT ;  /* 0x00000023646c7c12 */ /* 0x000fe2000f8e9669 */
[----:B------:R-:W-:-:S04]  /*6240*/  IMAD.WIDE.U32 R100, R101, -0x326172a9, RZ ;  /* 0xcd9e8d5765647825 */ /* 0x000fc800078e00ff */
[----:B------:R-:W-:Y:S01]  /*6250*/  IMAD.WIDE.U32 R108, R108, -0x2daee0ad, RZ ;  /* 0xd2511f536c6c7825 */ /* 0x000fe200078e00ff */
[----:B------:R-:W-:-:S03]  /*6260*/  LOP3.LUT R87, R104, UR37, R101, 0x96, !PT ;  /* 0x0000002568577c12 */ /* 0x000fc6000f8e9665 */
[----:B------:R-:W-:Y:S01]  /*6270*/  IMAD.MOV.U32 R0, RZ, RZ, R100 ;  /* 0x000000ffff007224 */ /* 0x000fe200078e0064 */
[----:B------:R-:W-:Y:S02]  /*6280*/  LOP3.LUT R88, R98, UR38, R109, 0x96, !PT ;  /* 0x0000002662587c12 */ /* 0x000fe4000f8e966d */
[----:B------:R-:W-:-:S07]  /*6290*/  MOV R98, R106 ;  /* 0x0000006a00627202 */ /* 0x000fce0000000f00 */
.L_x_718:
[----:B------:R-:W-:Y:S01]  /*62a0*/  I2FP.F32.U32 R101, R98 ;  /* 0x0000006200657245 */ /* 0x000fe20000201000 */
[C---:B-----5:R-:W-:Y:S01]  /*62b0*/  IMAD.U32 R98, R52.reuse, 0x10000, RZ ;  /* 0x0001000034627824 */ /* 0x060fe200078e00ff */
[----:B------:R-:W-:Y:S01]  /*62c0*/  ISETP.NE.AND P1, PT, R99, 0x1, PT ;  /* 0x000000016300780c */ /* 0x000fe20003f25270 */
[----:B------:R-:W-:Y:S01]  /*62d0*/  IMAD.MOV.U32 R100, RZ, RZ, 0x2 ;  /* 0x00000002ff647424 */ /* 0x000fe200078e00ff */
[----:B------:R-:W-:Y:S01]  /*62e0*/  PRMT R52, R52, 0x7632, R52 ;  /* 0x0000763234347816 */ /* 0x000fe20000000034 */
[----:B------:R-:W-:Y:S01]  /*62f0*/  FFMA.FTZ R101, R101, R92, 1.1641532182693481445e-10 ;  /* 0x2f00000065657423 */ /* 0x000fe2000001005c */
[----:B------:R-:W-:-:S04]  /*6300*/  FMUL.FTZ R98, R98, UR17 ;  /* 0x0000001162627c20 */ /* 0x000fc80008410000 */
[----:B------:R-:W-:Y:S01]  /*6310*/  FMUL.FTZ R98, R98, UR5 ;  /* 0x0000000562627c20 */ /* 0x000fe20008410000 */
[----:B------:R-:W-:Y:S02]  /*6320*/  FSETP.GTU.FTZ.AND P0, PT, R101, UR4, PT ;  /* 0x0000000465007c0b */ /* 0x000fe4000bf1c000 */
[----:B------:R-:W-:Y:S02]  /*6330*/  SHF.L.U32 R101, R56, 0x10, RZ ;  /* 0x0000001038657819 */ /* 0x000fe400000006ff */
[----:B------:R-:W-:Y:S02]  /*6340*/  FSEL R98, R98, RZ, !P0 ;  /* 0x000000ff62627208 */ /* 0x000fe40004000000 */
[----:B------:R-:W-:Y:S02]  /*6350*/  PLOP3.LUT P0, PT, P0, PT, PT, 0x8, 0x80 ;  /* 0x000000000080781c */ /* 0x000fe4000070e170 */
[----:B------:R-:W-:Y:S01]  /*6360*/  PRMT R56, R56, 0x7632, R56 ;  /* 0x0000763238387816 */ /* 0x000fe20000000038 */
        /* <DEDUP_REMOVED lines=12> */
.L_x_722:
        /* <DEDUP_REMOVED lines=12> */
.L_x_723:
        /* <DEDUP_REMOVED lines=43> */
.L_x_721:
[----:B------:R-:W-:Y:S02]  /*67a0*/  I2FP.F32.U32 R99, R101 ;  /* 0x0000006500637245 */ /* 0x000fe40000201000 */
[----:B------:R-:W-:Y:S02]  /*67b0*/  SHF.L.U32 R52, R52, 0x10, RZ ;  /* 0x0000001034347819 */ /* 0x000fe400000006ff */
[----:B------:R-:W-:Y:S01]  /*67c0*/  ISETP.NE.AND P1, PT, R100, 0x1, PT ;  /* 0x000000016400780c */ /* 0x000fe20003f25270 */
[----:B------:R-:W-:Y:S02]  /*67d0*/  FFMA.FTZ R99, R99, R92, 1.1641532182693481445e-10 ;  /* 0x2f00000063637423 */ /* 0x000fe4000001005c */
[----:B------:R-:W-:-:S03]  /*67e0*/  FMUL.FTZ R52, R52, UR17 ;  /* 0x0000001134347c20 */ /* 0x000fc60008410000 */
[----:B------:R-:W-:Y:S01]  /*67f0*/  FSETP.GTU.FTZ.AND P0, PT, R99, UR4, PT ;  /* 0x0000000463007c0b */ /* 0x000fe2000bf1c000 */
[----:B------:R-:W-:Y:S01]  /*6800*/  FMUL.FTZ R52, R52, UR5 ;  /* 0x0000000534347c20 */ /* 0x000fe20008410000 */
[----:B------:R-:W-:Y:S02]  /*6810*/  IMAD.U32 R99, R56, 0x10000, RZ ;  /* 0x0001000038637824 */ /* 0x000fe400078e00ff */
[----:B------:R-:W-:Y:S02]  /*6820*/  IMAD.MOV.U32 R56, RZ, RZ, 0x2 ;  /* 0x00000002ff387424 */ /* 0x000fe400078e00ff */
        /* <DEDUP_REMOVED lines=13> */
.L_x_725:
        /* <DEDUP_REMOVED lines=12> */
.L_x_726:
[----:B------:R-:W-:Y:S01]  /*69c0*/  IMAD.WIDE.U32 R102, R91, -0x326172a9, RZ ;  /* 0xcd9e8d575b667825 */ /* 0x000fe200078e00ff */
[----:B------:R-:W-:-:S03]  /*69d0*/  LOP3.LUT R100, R26, UR11, R111, 0x96, !PT ;  /* 0x0000000b1a647c12 */ /* 0x000fc6000f8e966f */
        /* <DEDUP_REMOVED lines=41> */
.L_x_724:
[----:B------:R-:W-:Y:S01]  /*6c70*/  I2FP.F32.U32 R101, R52 ;  /* 0x0000003400657245 */ /* 0x000fe20000201000 */
[C---:B------:R-:W-:Y:S01]  /*6c80*/  IMAD.U32 R52, R53.reuse, 0x10000, RZ ;  /* 0x0001000035347824 */ /* 0x040fe200078e00ff */
[----:B------:R-:W-:Y:S02]  /*6c90*/  ISETP.NE.AND P2, PT, R56, 0x1, PT ;  /* 0x000000013800780c */ /* 0x000fe40003f45270 */
[----:B------:R-:W-:Y:S01]  /*6ca0*/  PRMT R106, R53, 0x7632, R106 ;  /* 0x00007632356a7816 */ /* 0x000fe2000000006a */
[----:B------:R-:W-:Y:S01]  /*6cb0*/  FFMA.FTZ R101, R101, R92, 1.1641532182693481445e-10 ;  /* 0x2f00000065657423 */ /* 0x000fe2000001005c */
[----:B------:R-:W-:Y:S01]  /*6cc0*/  FMUL.FTZ R52, R52, UR17 ;  /* 0x0000001134347c20 */ /* 0x000fe20008410000 */
[----:B------:R-:W-:Y:S01]  /*6cd0*/  PRMT R100, R57, 0x7632, R100 ;  /* 0x0000763239647816 */ /* 0x000fe20000000064 */
[----:B------:R-:W-:Y:S02]  /*6ce0*/  IMAD.MOV.U32 R53, RZ, RZ, R0 ;  /* 0x000000ffff357224 */ /* 0x000fe400078e0000 */
[----:B------:R-:W-:Y:S01]  /*6cf0*/  FMUL.FTZ R52, R52, UR5 ;  /* 0x0000000534347c20 */ /* 0x000fe20008410000 */
[----:B------:R-:W-:Y:S01]  /*6d00*/  FSETP.GTU.FTZ.AND P1, PT, R101, UR4, PT ;  /* 0x0000000465007c0b */ /* 0x000fe2000bf3c000 */
[----:B------:R-:W-:-:S03]  /*6d10*/  IMAD.U32 R101, R57, 0x10000, RZ ;  /* 0x0001000039657824 */ /* 0x000fc600078e00ff */
        /* <DEDUP_REMOVED lines=13> */
.L_x_728:
        /* <DEDUP_REMOVED lines=12> */
.L_x_729:
        /* <DEDUP_REMOVED lines=43> */
.L_x_727:
[----:B------:R-:W-:Y:S01]  /*7160*/  I2FP.F32.U32 R53, R53 ;  /* 0x0000003500357245 */ /* 0x000fe20000201000 */
[----:B------:R-:W-:Y:S01]  /*7170*/  IMAD.U32 R106, R106, 0x10000, RZ ;  /* 0x000100006a6a7824 */ /* 0x000fe200078e00ff */
[----:B------:R-:W-:Y:S01]  /*7180*/  ISETP.NE.AND P3, PT, R52, 0x1, PT ;  /* 0x000000013400780c */ /* 0x000fe20003f65270 */
[----:B------:R-:W-:Y:S02]  /*7190*/  IMAD.MOV.U32 R56, RZ, RZ, 0x2 ;  /* 0x00000002ff387424 */ /* 0x000fe400078e00ff */
[----:B------:R-:W-:Y:S01]  /*71a0*/  FFMA.FTZ R53, R53, R92, 1.1641532182693481445e-10 ;  /* 0x2f00000035357423 */ /* 0x000fe2000001005c */
[----:B------:R-:W-:-:S04]  /*71b0*/  FMUL.FTZ R106, R106, UR17 ;  /* 0x000000116a6a7c20 */ /* 0x000fc80008410000 */
[----:B------:R-:W-:Y:S01]  /*71c0*/  FMUL.FTZ R106, R106, UR5 ;  /* 0x000000056a6a7c20 */ /* 0x000fe20008410000 */
[----:B------:R-:W-:Y:S02]  /*71d0*/  FSETP.GTU.FTZ.AND P2, PT, R53, UR4, PT ;  /* 0x0000000435007c0b */ /* 0x000fe4000bf5c000 */
[----:B------:R-:W-:Y:S02]  /*71e0*/  SHF.L.U32 R53, R100, 0x10, RZ ;  /* 0x0000001064357819 */ /* 0x000fe400000006ff */
        /* <DEDUP_REMOVED lines=13> */
.L_x_731:
        /* <DEDUP_REMOVED lines=12> */
.L_x_732:
        /* <DEDUP_REMOVED lines=43> */
.L_x_730:
[----:B------:R-:W-:Y:S01]  /*7630*/  I2FP.F32.U32 R53, R53 ;  /* 0x0000003500357245 */ /* 0x000fe20000201000 */
[----:B------:R-:W-:Y:S01]  /*7640*/  IMAD.U32 R103, R58, 0x10000, RZ ;  /* 0x000100003a677824 */ /* 0x000fe200078e00ff */
        /* <DEDUP_REMOVED lines=8> */
[----:B------:R-:W-:-:S04]  /*76d0*/  MOV R53, R0 ;  /* 0x0000000000357202 */ /* 0x000fc80000000f00 */
        /* <DEDUP_REMOVED lines=13> */
.L_x_734:
        /* <DEDUP_REMOVED lines=12> */
.L_x_735:
        /* <DEDUP_REMOVED lines=43> */
.L_x_733:
[----:B------:R-:W-:Y:S01]  /*7b20*/  I2FP.F32.U32 R53, R53 ;  /* 0x0000003500357245 */ /* 0x000fe20000201000 */
[----:B------:R-:W-:Y:S01]  /*7b30*/  IMAD.U32 R54, R54, 0x10000, RZ ;  /* 0x0001000036367824 */ /* 0x000fe200078e00ff */
[----:B------:R-:W-:-:S03]  /*7b40*/  ISETP.NE.AND P5, PT, R52, 0x1, PT ;  /* 0x000000013400780c */ /* 0x000fc60003fa5270 */
[----:B------:R-:W-:Y:S01]  /*7b50*/  FFMA.FTZ R53, R53, R92, 1.1641532182693481445e-10 ;  /* 0x2f00000035357423 */ /* 0x000fe2000001005c */
[----:B------:R-:W-:-:S04]  /*7b60*/  FMUL.FTZ R54, R54, UR17 ;  /* 0x0000001136367c20 */ /* 0x000fc80008410000 */
[----:B------:R-:W-:Y:S01]  /*7b70*/  FMUL.FTZ R54, R54, UR5 ;  /* 0x0000000536367c20 */ /* 0x000fe20008410000 */
[----:B------:R-:W-:Y:S01]  /*7b80*/  FSETP.GTU.FTZ.AND P4, PT, R53, UR4, PT ;  /* 0x0000000435007c0b */ /* 0x000fe2000bf9c000 */
[----:B------:R-:W-:-:S03]  /*7b90*/  IMAD.U32 R53, R58, 0x10000, RZ ;  /* 0x000100003a357824 */ /* 0x000fc600078e00ff */
[----:B------:R-:W-:Y:S02]  /*7ba0*/  FSEL R54, R54, RZ, !P4 ;  /* 0x000000ff36367208 */ /* 0x000fe40006000000 */
[----:B------:R-:W-:-:S03]  /*7bb0*/  PLOP3.LUT P4, PT, P4, PT, PT, 0x8, 0x80 ;  /* 0x000000000080781c */ /* 0x000fc6000278e170 */
[----:B------:R-:W-:Y:S01]  /*7bc0*/  FADD.FTZ R102, R54, R53 ;  /* 0x0000003536667221 */ /* 0x000fe20000010000 */
[----:B------:R-:W-:Y:S01]  /*7bd0*/  MOV R54, 0x2 ;  /* 0x0000000200367802 */ /* 0x000fe20000000f00 */
        /* <DEDUP_REMOVED lines=10> */
.L_x_737:
        /* <DEDUP_REMOVED lines=12> */
.L_x_738:
        /* <DEDUP_REMOVED lines=43> */
.L_x_736:
        /* <DEDUP_REMOVED lines=24> */
.L_x_740:
[----:B------:R-:W-:-:S04]  /*8170*/  VIADD R90, R90, 0x1 ;  /* 0x000000015a5a7836 */ /* 0x000fc80000000000 */
        /* <DEDUP_REMOVED lines=13> */
.L_x_741:
        /* <DEDUP_REMOVED lines=43> */
.L_x_739:
[----:B------:R-:W-:Y:S01]  /*8500*/  I2FP.F32.U32 R53, R53 ;  /* 0x0000003500357245 */ /* 0x000fe20000201000 */
[----:B------:R-:W-:Y:S01]  /*8510*/  IMAD.U32 R55, R104, 0x10000, RZ ;  /* 0x0001000068377824 */ /* 0x000fe200078e00ff */
[----:B------:R-:W-:Y:S02]  /*8520*/  SHF.L.U32 R106, R106, 0x10, RZ ;  /* 0x000000106a6a7819 */ /* 0x000fe400000006ff */
[----:B------:R-:W-:Y:S01]  /*8530*/  F2FP.BF16.F32.PACK_AB R54, R102, R103 ;  /* 0x000000676636723e */ /* 0x000fe200000010ff */
[----:B------:R-:W-:Y:S01]  /*8540*/  FFMA.FTZ R53, R53, R92, 1.1641532182693481445e-10 ;  /* 0x2f00000035357423 */ /* 0x000fe2000001005c */
[----:B------:R-:W-:Y:S01]  /*8550*/  F2FP.BF16.F32.PACK_AB R52, R99, R98 ;  /* 0x000000626334723e */ /* 0x000fe200000010ff */
[----:B------:R-:W-:-:S03]  /*8560*/  FMUL.FTZ R106, R106, UR17 ;  /* 0x000000116a6a7c20 */ /* 0x000fc60008410000 */
[----:B------:R-:W-:Y:S01]  /*8570*/  FSETP.GTU.FTZ.AND P6, PT, R53, UR4, PT ;  /* 0x0000000435007c0b */ /* 0x000fe2000bfdc000 */
[----:B------:R-:W-:Y:S01]  /*8580*/  FMUL.FTZ R106, R106, UR5 ;  /* 0x000000056a6a7c20 */ /* 0x000fe20008410000 */
[----:B------:R-:W-:-:S04]  /*8590*/  F2FP.BF16.F32.PACK_AB R53, R100, R101 ;  /* 0x000000656435723e */ /* 0x000fc800000010ff */
[----:B------:R-:W-:Y:S02]  /*85a0*/  FSEL R106, R106, RZ, !P6 ;  /* 0x000000ff6a6a7208 */ /* 0x000fe40007000000 */
[----:B------:R-:W-:-:S03]  /*85b0*/  PLOP3.LUT P6, PT, P6, PT, PT, 0x8, 0x80 ;  /* 0x000000000080781c */ /* 0x000fc600037ce170 */
[----:B------:R-:W-:-:S05]  /*85c0*/  FADD.FTZ R106, R106, R55 ;  /* 0x000000376a6a7221 */ /* 0x000fca0000010000 */
[----:B------:R-:W-:Y:S01]  /*85d0*/  F2FP.BF16.F32.PACK_AB R55, R106, R105 ;  /* 0x000000696a37723e */ /* 0x000fe200000010ff */
[----:B------:R-:W-:Y:S06]  /*85e0*/  BRA `(.L_x_742) ;  /* 0x0000002400947947 */ /* 0x000fec0003800000 */
.L_x_717:
[----:B------:R-:W-:Y:S01]  /*85f0*/  ISETP.NE.AND P0, PT, R102, 0x1, PT ;  /* 0x000000016600780c */ /* 0x000fe20003f05270 */
[----:B------:R-:W-:Y:S01]  /*8600*/  IMAD.MOV.U32 R58, RZ, RZ, 0x2 ;  /* 0x00000002ff3a7424 */ /* 0x000fe200078e00ff */
[----:B-1----:R-:W-:Y:S01]  /*8610*/  MOV R56, R0 ;  /* 0x0000000000387202 */ /* 0x002fe20000000f00 */
[----:B------:R-:W-:-:S10]  /*8620*/  IMAD.MOV.U32 R108, RZ, RZ, R106 ;  /* 0x000000ffff6c7224 */ /* 0x000fd400078e006a */
        /* <DEDUP_REMOVED lines=11> */
.L_x_744:
        /* <DEDUP_REMOVED lines=12> */
.L_x_745:
        /* <DEDUP_REMOVED lines=42> */
.L_x_743:
[----:B------:R-:W-:Y:S02]  /*8a40*/  I2FP.F32.U32 R57, R56 ;  /* 0x0000003800397245 */ /* 0x000fe40000201000 */
[----:B-----5:R-:W-:Y:S02]  /*8a50*/  SHF.L.U32 R56, R52, 0x10, RZ ;  /* 0x0000001034387819 */ /* 0x020fe400000006ff */
[----:B------:R-:W-:Y:S01]  /*8a60*/  ISETP.NE.AND P1, PT, R58, 0x1, PT ;  /* 0x000000013a00780c */ /* 0x000fe20003f25270 */
[----:B------:R-:W-:Y:S01]  /*8a70*/  FFMA.FTZ R57, R57, R92, 1.1641532182693481445e-10 ;  /* 0x2f00000039397423 */ /* 0x000fe2000001005c */
[----:B------:R-:W-:Y:S01]  /*8a80*/  PRMT R52, R52, 0x7632, R52 ;  /* 0x0000763234347816 */ /* 0x000fe20000000034 */
[----:B------:R-:W-:-:S03]  /*8a90*/  FMUL.FTZ R56, R56, UR17 ;  /* 0x0000001138387c20 */ /* 0x000fc60008410000 */
[----:B------:R-:W-:Y:S01]  /*8aa0*/  FSETP.GTU.FTZ.AND P0, PT, R57, UR4, PT ;  /* 0x0000000439007c0b */ /* 0x000fe2000bf1c000 */
[----:B------:R-:W-:Y:S01]  /*8ab0*/  FMUL.FTZ R56, R56, UR5 ;  /* 0x0000000538387c20 */ /* 0x000fe20008410000 */
[----:B------:R-:W-:Y:S02]  /*8ac0*/  IMAD.MOV.U32 R57, RZ, RZ, R0 ;  /* 0x000000ffff397224 */ /* 0x000fe400078e0000 */
[----:B------:R-:W-:Y:S02]  /*8ad0*/  PLOP3.LUT P2, PT, P0, PT, PT, 0x8, 0x80 ;  /* 0x000000000080781c */ /* 0x000fe4000074e170 */
[----:B------:R-:W-:Y:S01]  /*8ae0*/  FSEL R98, R56, RZ, !P0 ;  /* 0x000000ff38627208 */ /* 0x000fe20004000000 */
[----:B------:R-:W-:Y:S01]  /*8af0*/  IMAD.MOV.U32 R56, RZ, RZ, 0x2 ;  /* 0x00000002ff387424 */ /* 0x000fe200078e00ff */
        /* <DEDUP_REMOVED lines=10> */
.L_x_747:
        /* <DEDUP_REMOVED lines=12> */
.L_x_748:
        /* <DEDUP_REMOVED lines=43> */
.L_x_746:
[----:B------:R-:W-:Y:S01]  /*8f10*/  I2FP.F32.U32 R57, R57 ;  /* 0x0000003900397245 */ /* 0x000fe20000201000 */
[----:B------:R-:W-:Y:S01]  /*8f20*/  IMAD.MOV.U32 R58, RZ, RZ, 0x2 ;  /* 0x00000002ff3a7424 */ /* 0x000fe200078e00ff */
[----:B------:R-:W-:Y:S02]  /*8f30*/  SHF.L.U32 R52, R52, 0x10, RZ ;  /* 0x0000001034347819 */ /* 0x000fe400000006ff */
[----:B------:R-:W-:Y:S01]  /*8f40*/  ISETP.NE.AND P2, PT, R56, 0x1, PT ;  /* 0x000000013800780c */ /* 0x000fe20003f45270 */
[----:B------:R-:W-:Y:S02]  /*8f50*/  FFMA.FTZ R57, R57, R92, 1.1641532182693481445e-10 ;  /* 0x2f00000039397423 */ /* 0x000fe4000001005c */
[----:B------:R-:W-:-:S03]  /*8f60*/  FMUL.FTZ R52, R52, UR17 ;  /* 0x0000001134347c20 */ /* 0x000fc60008410000 */
[----:B------:R-:W-:Y:S01]  /*8f70*/  FSETP.GTU.FTZ.AND P1, PT, R57, UR4, PT ;  /* 0x0000000439007c0b */ /* 0x000fe2000bf3c000 */
[----:B------:R-:W-:-:S03]  /*8f80*/  FMUL.FTZ R52, R52, UR5 ;  /* 0x0000000534347c20 */ /* 0x000fc60008410000 */
[----:B------:R-:W-:Y:S02]  /*8f90*/  PLOP3.LUT P0, PT, P1, PT, PT, 0x8, 0x80 ;  /* 0x000000000080781c */ /* 0x000fe40000f0e170 */
[----:B------:R-:W-:Y:S01]  /*8fa0*/  FSEL R99, R52, RZ, !P1 ;  /* 0x000000ff34637208 */ /* 0x000fe20004800000 */
[----:B------:R-:W-:Y:S01]  /*8fb0*/  IMAD.MOV.U32 R52, RZ, RZ, R0 ;  /* 0x000000ffff347224 */ /* 0x000fe200078e0000 */
        /* <DEDUP_REMOVED lines=9> */
.L_x_750:
        /* <DEDUP_REMOVED lines=12> */
.L_x_751:
[----:B------:R-:W-:Y:S01]  /*9110*/  IMAD.WIDE.U32 R58, R91, -0x326172a9, RZ ;  /* 0xcd9e8d575b3a7825 */ /* 0x000fe200078e00ff */
[----:B------:R-:W-:Y:S02]  /*9120*/  LOP3.LUT R56, R26, UR11, R103, 0x96, !PT ;  /* 0x0000000b1a387c12 */ /* 0x000fe4000f8e9667 */
[----:B------:R-:W-:Y:S02]  /*9130*/  MOV R52, R108 ;  /* 0x0000006c00347202 */ /* 0x000fe40000000f00 */
        /* <DEDUP_REMOVED lines=38> */
[----:B------:R-:W-:Y:S02]  /*93a0*/  IMAD.MOV.U32 R108, RZ, RZ, R56 ;  /* 0x000000ffff6c7224 */ /* 0x000fe400078e0038 */
[----:B------:R-:W-:-:S07]  /*93b0*/  IMAD.MOV.U32 R58, RZ, RZ, RZ ;  /* 0x000000ffff3a7224 */ /* 0x000fce00078e00ff */
.L_x_749:
[----:B------:R-:W-:Y:S02]  /*93c0*/  I2FP.F32.U32 R57, R52 ;  /* 0x0000003400397245 */ /* 0x000fe40000201000 */
[----:B------:R-:W-:Y:S02]  /*93d0*/  SHF.L.U32 R52, R53, 0x10, RZ ;  /* 0x0000001035347819 */ /* 0x000fe400000006ff */
[----:B------:R-:W-:Y:S01]  /*93e0*/  ISETP.NE.AND P3, PT, R58, 0x1, PT ;  /* 0x000000013a00780c */ /* 0x000fe20003f65270 */
[----:B------:R-:W-:Y:S01]  /*93f0*/  FFMA.FTZ R57, R57, R92, 1.1641532182693481445e-10 ;  /* 0x2f00000039397423 */ /* 0x000fe2000001005c */
[----:B------:R-:W-:Y:S01]  /*9400*/  PRMT R100, R53, 0x7632, R100 ;  /* 0x0000763235647816 */ /* 0x000fe20000000064 */
[----:B------:R-:W-:Y:S01]  /*9410*/  FMUL.FTZ R52, R52, UR17 ;  /* 0x0000001134347c20 */ /* 0x000fe20008410000 */
[----:B------:R-:W-:Y:S02]  /*9420*/  IMAD.MOV.U32 R53, RZ, RZ, R0 ;  /* 0x000000ffff357224 */ /* 0x000fe400078e0000 */
[----:B------:R-:W-:Y:S01]  /*9430*/  FSETP.GTU.FTZ.AND P2, PT, R57, UR4, PT ;  /* 0x0000000439007c0b */ /* 0x000fe2000bf5c000 */
[----:B------:R-:W-:-:S03]  /*9440*/  FMUL.FTZ R52, R52, UR5 ;  /* 0x0000000534347c20 */ /* 0x000fc60008410000 */
[----:B------:R-:W-:Y:S02]  /*9450*/  PLOP3.LUT P1, PT, P2, PT, PT, 0x8, 0x80 ;  /* 0x000000000080781c */ /* 0x000fe4000172e170 */
[----:B------:R-:W-:Y:S01]  /*9460*/  FSEL R101, R52, RZ, !P2 ;  /* 0x000000ff34657208 */ /* 0x000fe20005000000 */
[----:B------:R-:W-:Y:S01]  /*9470*/  IMAD.MOV.U32 R52, RZ, RZ, 0x2 ;  /* 0x00000002ff347424 */ /* 0x000fe200078e00ff */
        /* <DEDUP_REMOVED lines=9> */
.L_x_753:
        /* <DEDUP_REMOVED lines=12> */
.L_x_754:
        /* <DEDUP_REMOVED lines=43> */
.L_x_752:
[----:B------:R-:W-:Y:S01]  /*9880*/  ISETP.NE.AND P4, PT, R52, 0x1, PT ;  /* 0x000000013400780c */ /* 0x000fe20003f85270 */
[----:B------:R-:W-:Y:S01]  /*9890*/  IMAD.MOV.U32 R56, RZ, RZ, 0x2 ;  /* 0x00000002ff387424 */ /* 0x000fe200078e00ff */
[----:B------:R-:W-:Y:S02]  /*98a0*/  I2FP.F32.U32 R53, R53 ;  /* 0x0000003500357245 */ /* 0x000fe40000201000 */
[----:B------:R-:W-:-:S03]  /*98b0*/  SHF.L.U32 R100, R100, 0x10, RZ ;  /* 0x0000001064647819 */ /* 0x000fc600000006ff */
[----:B------:R-:W-:Y:S02]  /*98c0*/  FFMA.FTZ R53, R53, R92, 1.1641532182693481445e-10 ;  /* 0x2f00000035357423 */ /* 0x000fe4000001005c */
[----:B------:R-:W-:-:S03]  /*98d0*/  FMUL.FTZ R100, R100, UR17 ;  /* 0x0000001164647c20 */ /* 0x000fc60008410000 */
[----:B------:R-:W-:Y:S01]  /*98e0*/  FSETP.GTU.FTZ.AND P3, PT, R53, UR4, PT ;  /* 0x0000000435007c0b */ /* 0x000fe2000bf7c000 */
[----:B------:R-:W-:Y:S01]  /*98f0*/  FMUL.FTZ R100, R100, UR5 ;  /* 0x0000000564647c20 */ /* 0x000fe20008410000 */
[----:B------:R-:W-:Y:S02]  /*9900*/  IMAD.MOV.U32 R53, RZ, RZ, R0 ;  /* 0x000000ffff357224 */ /* 0x000fe400078e0000 */
[----:B------:R-:W-:Y:S02]  /*9910*/  PLOP3.LUT P2, PT, P3, PT, PT, 0x8, 0x80 ;  /* 0x000000000080781c */ /* 0x000fe40001f4e170 */
[----:B------:R-:W-:Y:S01]  /*9920*/  FSEL R100, R100, RZ, !P3 ;  /* 0x000000ff64647208 */ /* 0x000fe20005800000 */
[----:B------:R-:W-:Y:S10]  /*9930*/  @!P4 BRA `(.L_x_755) ;  /* 0x0000000000fcc947 */ /* 0x000ff40003800000 */
        /* <DEDUP_REMOVED lines=8> */
.L_x_756:
        /* <DEDUP_REMOVED lines=12> */
.L_x_757:
        /* <DEDUP_REMOVED lines=43> */
.L_x_755:
[----:B------:R-:W-:Y:S02]  /*9d30*/  I2FP.F32.U32 R53, R53 ;  /* 0x0000003500357245 */ /* 0x000fe40000201000 */
[----:B------:R-:W-:Y:S02]  /*9d40*/  SHF.L.U32 R52, R54, 0x10, RZ ;  /* 0x0000001036347819 */ /* 0x000fe400000006ff */
        /* <DEDUP_REMOVED lines=19> */
.L_x_759:
        /* <DEDUP_REMOVED lines=12> */
.L_x_760:
        /* <DEDUP_REMOVED lines=43> */
.L_x_758:
[----:B------:R-:W-:Y:S02]  /*a1f0*/  I2FP.F32.U32 R53, R53 ;  /* 0x0000003500357245 */ /* 0x000fe40000201000 */
[----:B------:R-:W-:Y:S02]  /*a200*/  SHF.L.U32 R54, R54, 0x10, RZ ;  /* 0x0000001036367819 */ /* 0x000fe400000006ff */
[----:B------:R-:W-:Y:S01]  /*a210*/  ISETP.NE.AND P5, PT, R52, 0x1, PT ;  /* 0x000000013400780c */ /* 0x000fe20003fa5270 */
[----:B------:R-:W-:Y:S02]  /*a220*/  FFMA.FTZ R53, R53, R92, 1.1641532182693481445e-10 ;  /* 0x2f00000035357423 */ /* 0x000fe4000001005c */
[----:B------:R-:W-:-:S03]  /*a230*/  FMUL.FTZ R54, R54, UR17 ;  /* 0x0000001136367c20 */ /* 0x000fc60008410000 */
[----:B------:R-:W-:Y:S01]  /*a240*/  FSETP.GTU.FTZ.AND P4, PT, R53, UR4, PT ;  /* 0x0000000435007c0b */ /* 0x000fe2000bf9c000 */
[----:B------:R-:W-:Y:S01]  /*a250*/  FMUL.FTZ R54, R54, UR5 ;  /* 0x0000000536367c20 */ /* 0x000fe20008410000 */
[----:B------:R-:W-:-:S04]  /*a260*/  IMAD.MOV.U32 R53, RZ, RZ, R0 ;  /* 0x000000ffff357224 */ /* 0x000fc800078e0000 */
[----:B------:R-:W-:Y:S01]  /*a270*/  FSEL R102, R54, RZ, !P4 ;  /* 0x000000ff36667208 */ /* 0x000fe20006000000 */
[----:B------:R-:W-:Y:S01]  /*a280*/  IMAD.MOV.U32 R54, RZ, RZ, 0x2 ;  /* 0x00000002ff367424 */ /* 0x000fe200078e00ff */
        /* <DEDUP_REMOVED lines=10> */
.L_x_762:
[----:B------:R-:W-:-:S04]  /*a330*/  VIADD R90, R90, 0x1 ;  /* 0x000000015a5a7836 */ /* 0x000fc80000000000 */
        /* <DEDUP_REMOVED lines=11> */
.L_x_763:
        /* <DEDUP_REMOVED lines=43> */
.L_x_761:
[----:B------:R-:W-:Y:S01]  /*a6a0*/  I2FP.F32.U32 R53, R53 ;  /* 0x0000003500357245 */ /* 0x000fe20000201000 */
[----:B------:R-:W-:Y:S01]  /*a6b0*/  IMAD.MOV.U32 R114, RZ, RZ, 0x2 ;  /* 0x00000002ff727424 */ /* 0x000fe200078e00ff */
[----:B------:R-:W-:Y:S02]  /*a6c0*/  SHF.L.U32 R52, R55, 0x10, RZ ;  /* 0x0000001037347819 */ /* 0x000fe400000006ff */
[----:B------:R-:W-:Y:S01]  /*a6d0*/  ISETP.NE.AND P6, PT, R54, 0x1, PT ;  /* 0x000000013600780c */ /* 0x000fe20003fc5270 */
[----:B------:R-:W-:Y:S01]  /*a6e0*/  FFMA.FTZ R53, R53, R92, 1.1641532182693481445e-10 ;  /* 0x2f00000035357423 */ /* 0x000fe2000001005c */
[----:B------:R-:W-:Y:S01]  /*a6f0*/  PRMT R104, R55, 0x7632, R104 ;  /* 0x0000763237687816 */ /* 0x000fe20000000068 */
[----:B------:R-:W-:-:S03]  /*a700*/  FMUL.FTZ R52, R52, UR17 ;  /* 0x0000001134347c20 */ /* 0x000fc60008410000 */
[----:B------:R-:W-:Y:S01]  /*a710*/  FSETP.GTU.FTZ.AND P5, PT, R53, UR4, PT ;  /* 0x0000000435007c0b */ /* 0x000fe2000bfbc000 */
[----:B------:R-:W-:Y:S01]  /*a720*/  FMUL.FTZ R52, R52, UR5 ;  /* 0x0000000534347c20 */ /* 0x000fe20008410000 */
        /* <DEDUP_REMOVED lines=12> */
.L_x_765:
        /* <DEDUP_REMOVED lines=14> */
.L_x_766:
        /* <DEDUP_REMOVED lines=43> */
.L_x_764:
[----:B------:R-:W-:Y:S02]  /*ab80*/  I2FP.F32.U32 R53, R53 ;  /* 0x0000003500357245 */ /* 0x000fe40000201000 */
        /* <DEDUP_REMOVED lines=9> */
[----:B------:R-:W-:Y:S02]  /*ac20*/  PLOP3.LUT P6, PT, P6, PT, PT, 0x8, 0x80 ;  /* 0x000000000080781c */ /* 0x000fe400037ce170 */
[----:B------:R-:W-:-:S11]  /*ac30*/  F2FP.BF16.F32.PACK_AB R55, R106, R105 ;  /* 0x000000696a37723e */ /* 0x000fd600000010ff */
.L_x_742:
[----:B------:R-:W-:Y:S01]  /*ac40*/  SEL R59, RZ, 0x1000000, !P6 ;  /* 0x01000000ff3b7807 */ /* 0x000fe20007000000 */
[C---:B------:R-:W-:Y:S01]  /*ac50*/  IMAD.WIDE.U32 R112, R97.reuse, 0x10, R60 ;  /* 0x0000001061707825 */ /* 0x040fe200078e003c */
[----:B------:R-:W-:Y:S02]  /*ac60*/  SEL R104, RZ, 0x10000, !P5 ;  /* 0x00010000ff687807 */ /* 0x000fe40006800000 */
[----:B------:R-:W-:Y:S01]  /*ac70*/  SEL R109, RZ, 0x100, !P4 ;  /* 0x00000100ff6d7807 */ /* 0x000fe20006000000 */
[----:B------:R-:W-:Y:S01]  /*ac80*/  IMAD.WIDE.U32 R110, R97, 0x8, R62 ;  /* 0x00000008616e7825 */ /* 0x000fe200078e003e */
[----:B------:R-:W-:Y:S01]  /*ac90*/  ISETP.NE.AND P6, PT, R107, RZ, PT ;  /* 0x000000ff6b00720c */ /* 0x000fe20003fc5270 */
[----:B------:R0:W-:Y:S01]  /*aca0*/  STG.E.128 desc[UR8][R112.64], R52 ;  /* 0x0000003470007986 */ /* 0x0001e2000c101d08 */
[----:B------:R-:W-:Y:S01]  /*acb0*/  SEL R58, RZ, 0x1000000, !P2 ;  /* 0x01000000ff3a7807 */ /* 0x000fe20005000000 */
[----:B------:R-:W-:Y:S01]  /*acc0*/  VIADD R107, R67, 0x100 ;  /* 0x00000100436b7836 */ /* 0x000fe20000000000 */
[----:B------:R-:W-:-:S02]  /*acd0*/  SEL R57, RZ, 0x10000, !P1 ;  /* 0x00010000ff397807 */ /* 0x000fc40004800000 */
[----:B------:R-:W-:Y:S02]  /*ace0*/  SEL R56, RZ, 0x100, !P0 ;  /* 0x00000100ff387807 */ /* 0x000fe40004000000 */
[----:B------:R-:W-:Y:S02]  /*acf0*/  LOP3.LUT R109, R109, R59, R104, 0xfe, !PT ;  /* 0x0000003b6d6d7212 */ /* 0x000fe400078efe68 */
[----:B------:R-:W-:Y:S02]  /*ad00*/  SEL R104, RZ, 0x1, !P3 ;  /* 0x00000001ff687807 */ /* 0x000fe40005800000 */
[----:B------:R-:W-:Y:S02]  /*ad10*/  LOP3.LUT R56, R56, R58, R57, 0xfe, !PT ;  /* 0x0000003a38387212 */ /* 0x000fe400078efe39 */
[----:B------:R-:W-:Y:S02]  /*ad20*/  SEL R59, RZ, 0x1, !P6 ;  /* 0x00000001ff3b7807 */ /* 0x000fe40007000000 */
[----:B------:R-:W-:-:S02]  /*ad30*/  LOP3.LUT R57, R109, R104, RZ, 0xfc, !PT ;  /* 0x000000686d397212 */ /* 0x000fc400078efcff */
[----:B------:R-:W-:Y:S01]  /*ad40*/  LOP3.LUT R56, R56, R59, RZ, 0xfc, !PT ;  /* 0x0000003b38387212 */ /* 0x000fe200078efcff */
[----:B------:R-:W-:-:S04]  /*ad50*/  IMAD.WIDE.U32 R58, R107, 0x10, R64 ;  /* 0x000000106b3a7825 */ /* 0x000fc800078e0040 */
        /* <DEDUP_REMOVED lines=21> */
.L_x_769:
        /* <DEDUP_REMOVED lines=12> */
.L_x_770:
        /* <DEDUP_REMOVED lines=40> */
[----:B------:R-:W-:Y:S02]  /*b1f0*/  IMAD.MOV.U32 R104, RZ, RZ, R110 ;  /* 0x000000ffff687224 */ /* 0x000fe400078e006e */
[----:B------:R-:W-:Y:S01]  /*b200*/  HFMA2 R110, -RZ, RZ, 0, 0 ;  /* 0x00000000ff6e7431 */ /* 0x000fe200000001ff */
[----:B------:R-:W-:-:S07]  /*b210*/  LOP3.LUT R88, R112, UR38, R111, 0x96, !PT ;  /* 0x0000002670587c12 */ /* 0x000fce000f8e966f */
.L_x_768:
[----:B------:R-:W-:Y:S01]  /*b220*/  I2FP.F32.U32 R109, R109 ;  /* 0x0000006d006d7245 */ /* 0x000fe20000201000 */
[----:B-----5:R-:W-:Y:S01]  /*b230*/  IMAD.U32 R108, R52, 0x10000, RZ ;  /* 0x00010000346c7824 */ /* 0x020fe200078e00ff */
[----:B------:R-:W-:Y:S02]  /*b240*/  ISETP.NE.AND P1, PT, R110, 0x1, PT ;  /* 0x000000016e00780c */ /* 0x000fe40003f25270 */
[----:B------:R-:W-:Y:S01]  /*b250*/  PRMT R52, R52, 0x7632, R52 ;  /* 0x0000763234347816 */ /* 0x000fe20000000034 */
[----:B------:R-:W-:Y:S01]  /*b260*/  FFMA.FTZ R109, R109, R92, 1.1641532182693481445e-10 ;  /* 0x2f0000006d6d7423 */ /* 0x000fe2000001005c */
[----:B------:R-:W-:Y:S01]  /*b270*/  FMUL.FTZ R108, R108, UR17 ;  /* 0x000000116c6c7c20 */ /* 0x000fe20008410000 */
[----:B------:R-:W-:-:S03]  /*b280*/  MOV R112, 0x2 ;  /* 0x0000000200707802 */ /* 0x000fc60000000f00 */
        /* <DEDUP_REMOVED lines=18> */
.L_x_772:
        /* <DEDUP_REMOVED lines=12> */
.L_x_773:
        /* <DEDUP_REMOVED lines=43> */
.L_x_771:
[----:B------:R-:W-:Y:S01]  /*b720*/  I2FP.F32.U32 R111, R108 ;  /* 0x0000006c006f7245 */ /* 0x000fe20000201000 */
[----:B------:R-:W-:Y:S01]  /*b730*/  IMAD.U32 R52, R52, 0x10000, RZ ;  /* 0x0001000034347824 */ /* 0x000fe200078e00ff */
[----:B------:R-:W-:-:S03]  /*b740*/  ISETP.NE.AND P1, PT, R112, 0x1, PT ;  /* 0x000000017000780c */ /* 0x000fc60003f25270 */
[----:B------:R-:W-:Y:S01]  /*b750*/  FFMA.FTZ R111, R111, R92, 1.1641532182693481445e-10 ;  /* 0x2f0000006f6f7423 */ /* 0x000fe2000001005c */
[----:B------:R-:W-:-:S04]  /*b760*/  FMUL.FTZ R52, R52, UR17 ;  /* 0x0000001134347c20 */ /* 0x000fc80008410000 */
[----:B------:R-:W-:Y:S01]  /*b770*/  FMUL.FTZ R52, R52, UR5 ;  /* 0x0000000534347c20 */ /* 0x000fe20008410000 */
[----:B------:R-:W-:Y:S02]  /*b780*/  FSETP.GTU.FTZ.AND P0, PT, R111, UR4, PT ;  /* 0x000000046f007c0b */ /* 0x000fe4000bf1c000 */
[----:B------:R-:W-:Y:S01]  /*b790*/  SHF.L.U32 R111, R56, 0x10, RZ ;  /* 0x00000010386f7819 */ /* 0x000fe200000006ff */
[----:B------:R-:W-:Y:S01]  /*b7a0*/  IMAD.MOV.U32 R56, RZ, RZ, 0x2 ;  /* 0x00000002ff387424 */ /* 0x000fe200078e00ff */
        /* <DEDUP_REMOVED lines=13> */
.L_x_775:
        /* <DEDUP_REMOVED lines=12> */
.L_x_776:
        /* <DEDUP_REMOVED lines=43> */
.L_x_774:
        /* <DEDUP_REMOVED lines=10> */
[----:B------:R-:W-:-:S03]  /*bc90*/  MOV R53, R0 ;  /* 0x0000000000357202 */ /* 0x000fc60000000f00 */
        /* <DEDUP_REMOVED lines=13> */
.L_x_778:
        /* <DEDUP_REMOVED lines=12> */
.L_x_779:
        /* <DEDUP_REMOVED lines=43> */
.L_x_777:
[----:B------:R-:W-:Y:S01]  /*c0e0*/  I2FP.F32.U32 R53, R53 ;  /* 0x0000003500357245 */ /* 0x000fe20000201000 */
[----:B------:R-:W-:Y:S01]  /*c0f0*/  IMAD.U32 R117, R117, 0x10000, RZ ;  /* 0x0001000075757824 */ /* 0x000fe200078e00ff */
[----:B------:R-:W-:Y:S02]  /*c100*/  ISETP.NE.AND P3, PT, R52, 0x1, PT ;  /* 0x000000013400780c */ /* 0x000fe40003f65270 */
[----:B------:R-:W-:Y:S01]  /*c110*/  MOV R56, 0x2 ;  /* 0x0000000200387802 */ /* 0x000fe20000000f00 */
        /* <DEDUP_REMOVED lines=18> */
.L_x_781:
        /* <DEDUP_REMOVED lines=12> */
.L_x_782:
        /* <DEDUP_REMOVED lines=43> */
.L_x_780:
[----:B------:R-:W-:Y:S01]  /*c5b0*/  I2FP.F32.U32 R53, R53 ;  /* 0x0000003500357245 */ /* 0x000fe20000201000 */
[----:B------:R-:W-:Y:S01]  /*c5c0*/  IMAD.U32 R52, R54, 0x10000, RZ ;  /* 0x0001000036347824 */ /* 0x000fe200078e00ff */
[----:B------:R-:W-:Y:S02]  /*c5d0*/  ISETP.NE.AND P4, PT, R56, 0x1, PT ;  /* 0x000000013800780c */ /* 0x000fe40003f85270 */
        /* <DEDUP_REMOVED lines=21> */
.L_x_784:
        /* <DEDUP_REMOVED lines=12> */
.L_x_785:
        /* <DEDUP_REMOVED lines=43> */
.L_x_783:
[----:B------:R-:W-:Y:S02]  /*caa0*/  I2FP.F32.U32 R53, R53 ;  /* 0x0000003500357245 */ /* 0x000fe40000201000 */
[----:B------:R-:W-:Y:S02]  /*cab0*/  SHF.L.U32 R54, R54, 0x10, RZ ;  /* 0x0000001036367819 */ /* 0x000fe400000006ff */
[----:B------:R-:W-:Y:S01]  /*cac0*/  ISETP.NE.AND P5, PT, R52, 0x1, PT ;  /* 0x000000013400780c */ /* 0x000fe20003fa5270 */
[----:B------:R-:W-:Y:S02]  /*cad0*/  FFMA.FTZ R53, R53, R92, 1.1641532182693481445e-10 ;  /* 0x2f00000035357423 */ /* 0x000fe4000001005c */
        /* <DEDUP_REMOVED lines=8> */
[----:B------:R-:W-:Y:S01]  /*cb60*/  MOV R53, R0 ;  /* 0x0000000000357202 */ /* 0x000fe20000000f00 */
[----:B------:R-:W-:Y:S07]  /*cb70*/  @!P5 BRA `(.L_x_786) ;  /* 0x0000000000fcd947 */ /* 0x000fee0003800000 */
        /* <DEDUP_REMOVED lines=8> */
.L_x_787:
        /* <DEDUP_REMOVED lines=12> */
.L_x_788:
        /* <DEDUP_REMOVED lines=43> */
.L_x_786:
[----:B------:R-:W-:Y:S01]  /*cf70*/  I2FP.F32.U32 R53, R53 ;  /* 0x0000003500357245 */ /* 0x000fe20000201000 */
[C---:B------:R-:W-:Y:S01]  /*cf80*/  IMAD.U32 R52, R55.reuse, 0x10000, RZ ;  /* 0x0001000037347824 */ /* 0x040fe200078e00ff */
[----:B------:R-:W-:Y:S02]  /*cf90*/  ISETP.NE.AND P6, PT, R54, 0x1, PT ;  /* 0x000000013600780c */ /* 0x000fe40003fc5270 */
[----:B------:R-:W-:Y:S01]  /*cfa0*/  PRMT R117, R55, 0x7632, R117 ;  /* 0x0000763237757816 */ /* 0x000fe20000000075 */
[----:B------:R-:W-:Y:S01]  /*cfb0*/  FFMA.FTZ R53, R53, R92, 1.1641532182693481445e-10 ;  /* 0x2f00000035357423 */ /* 0x000fe2000001005c */
[----:B------:R-:W-:Y:S01]  /*cfc0*/  FMUL.FTZ R52, R52, UR17 ;  /* 0x0000001134347c20 */ /* 0x000fe20008410000 */
[----:B------:R-:W-:Y:S02]  /*cfd0*/  PRMT R115, R59, 0x7632, R115 ;  /* 0x000076323b737816 */ /* 0x000fe40000000073 */
[----:B------:R-:W-:Y:S01]  /*cfe0*/  MOV R122, 0x2 ;  /* 0x00000002007a7802 */ /* 0x000fe20000000f00 */
        /* <DEDUP_REMOVED lines=16> */
.L_x_790:
        /* <DEDUP_REMOVED lines=14> */
.L_x_791:
        /* <DEDUP_REMOVED lines=43> */
.L_x_789:
[----:B------:R-:W-:Y:S01]  /*d480*/  I2FP.F32.U32 R53, R53 ;  /* 0x0000003500357245 */ /* 0x000fe20000201000 */
[----:B------:R-:W-:Y:S01]  /*d490*/  IMAD.U32 R117, R117, 0x10000, RZ ;  /* 0x0001000075757824 */ /* 0x000fe200078e00ff */
[----:B------:R-:W-:Y:S02]  /*d4a0*/  SHF.L.U32 R52, R115, 0x10, RZ ;  /* 0x0000001073347819 */ /* 0x000fe400000006ff */
[----:B------:R-:W-:Y:S01]  /*d4b0*/  F2FP.BF16.F32.PACK_AB R54, R112, R113 ;  /* 0x000000717036723e */ /* 0x000fe200000010ff */
[----:B------:R-:W-:Y:S01]  /*d4c0*/  FFMA.FTZ R53, R53, R92, 1.1641532182693481445e-10 ;  /* 0x2f00000035357423 */ /* 0x000fe2000001005c */
[----:B------:R-:W-:-:S04]  /*d4d0*/  FMUL.FTZ R117, R117, UR17 ;  /* 0x0000001175757c20 */ /* 0x000fc80008410000 */
[----:B------:R-:W-:Y:S01]  /*d4e0*/  FMUL.FTZ R117, R117, UR5 ;  /* 0x0000000575757c20 */ /* 0x000fe20008410000 */
[----:B------:R-:W-:Y:S02]  /*d4f0*/  FSETP.GTU.FTZ.AND P6, PT, R53, UR4, PT ;  /* 0x0000000435007c0b */ /* 0x000fe4000bfdc000 */
[----:B------:R-:W-:Y:S02]  /*d500*/  F2FP.BF16.F32.PACK_AB R53, R110, R111 ;  /* 0x0000006f6e35723e */ /* 0x000fe400000010ff */
[----:B------:R-:W-:Y:S02]  /*d510*/  FSEL R117, R117, RZ, !P6 ;  /* 0x000000ff75757208 */ /* 0x000fe40007000000 */
[----:B------:R-:W-:-:S03]  /*d520*/  PLOP3.LUT P6, PT, P6, PT, PT, 0x8, 0x80 ;  /* 0x000000000080781c */ /* 0x000fc600037ce170 */
[----:B------:R-:W-:Y:S01]  /*d530*/  FADD.FTZ R115, R117, R52 ;  /* 0x0000003475737221 */ /* 0x000fe20000010000 */
[----:B------:R-:W-:-:S04]  /*d540*/  F2FP.BF16.F32.PACK_AB R52, R108, R109 ;  /* 0x0000006d6c34723e */ /* 0x000fc800000010ff */
[----:B------:R-:W-:Y:S01]  /*d550*/  F2FP.BF16.F32.PACK_AB R55, R115, R114 ;  /* 0x000000727337723e */ /* 0x000fe200000010ff */
[----:B------:R-:W-:Y:S06]  /*d560*/  BRA `(.L_x_792) ;  /* 0x0000002400987947 */ /* 0x000fec0003800000 */
.L_x_767:
[----:B------:R-:W-:Y:S01]  /*d570*/  ISETP.NE.AND P0, PT, R114, 0x1, PT ;  /* 0x000000017200780c */ /* 0x000fe20003f05270 */
[----:B-1----:R-:W-:Y:S01]  /*d580*/  IMAD.MOV.U32 R58, RZ, RZ, 0x2 ;  /* 0x00000002ff3a7424 */ /* 0x002fe200078e00ff */
        /* <DEDUP_REMOVED lines=13> */
.L_x_794:
        /* <DEDUP_REMOVED lines=12> */
.L_x_795:
        /* <DEDUP_REMOVED lines=43> */
.L_x_793:
        /* <DEDUP_REMOVED lines=22> */
.L_x_797:
        /* <DEDUP_REMOVED lines=12> */
.L_x_798:
        /* <DEDUP_REMOVED lines=43> */
.L_x_796:
        /* <DEDUP_REMOVED lines=20> */
.L_x_800:
        /* <DEDUP_REMOVED lines=12> */
.L_x_801:
        /* <DEDUP_REMOVED lines=43> */
.L_x_799:
        /* <DEDUP_REMOVED lines=21> */
.L_x_803:
        /* <DEDUP_REMOVED lines=12> */
.L_x_804:
        /* <DEDUP_REMOVED lines=43> */
.L_x_802:
        /* <DEDUP_REMOVED lines=20> */
.L_x_806:
        /* <DEDUP_REMOVED lines=12> */
.L_x_807:
        /* <DEDUP_REMOVED lines=43> */
.L_x_805:
        /* <DEDUP_REMOVED lines=21> */
.L_x_809:
        /* <DEDUP_REMOVED lines=12> */
.L_x_810:
        /* <DEDUP_REMOVED lines=43> */
.L_x_808:
        /* <DEDUP_REMOVED lines=20> */
.L_x_812:
        /* <DEDUP_REMOVED lines=12> */
.L_x_813:
        /* <DEDUP_REMOVED lines=43> */
.L_x_811:
        /* <DEDUP_REMOVED lines=21> */
.L_x_815:
        /* <DEDUP_REMOVED lines=14> */
.L_x_816:
        /* <DEDUP_REMOVED lines=43> */
.L_x_814:
        /* <DEDUP_REMOVED lines=12> */
.L_x_792:
[----:B------:R-:W-:Y:S01]  /*fbd0*/  SEL R117, RZ, 0x1000000, !P6 ;  /* 0x01000000ff757807 */ /* 0x000fe20007000000 */
[----:B------:R-:W-:Y:S01]  /*fbe0*/  IMAD.WIDE.U32 R120, R107, 0x10, R60 ;  /* 0x000000106b787825 */ /* 0x000fe200078e003c */
[----:B------:R-:W-:Y:S02]  /*fbf0*/  SEL R59, RZ, 0x10000, !P5 ;  /* 0x00010000ff3b7807 */ /* 0x000fe40006800000 */
[----:B------:R-:W-:Y:S02]  /*fc00*/  SEL R118, RZ, 0x100, !P4 ;  /* 0x00000100ff767807 */ /* 0x000fe40006000000 */
[----:B------:R-:W-:Y:S01]  /*fc10*/  ISETP.NE.AND P6, PT, R116, RZ, PT ;  /* 0x000000ff7400720c */ /* 0x000fe20003fc5270 */
[----:B------:R-:W-:Y:S01]  /*fc20*/  VIADD R116, R67, 0x180 ;  /* 0x0000018043747836 */ /* 0x000fe20000000000 */
[----:B------:R-:W-:Y:S01]  /*fc30*/  SEL R58, RZ, 0x1000000, !P2 ;  /* 0x01000000ff3a7807 */ /* 0x000fe20005000000 */
[----:B------:R0:W-:Y:S01]  /*fc40*/  STG.E.128 desc[UR8][R120.64], R52 ;  /* 0x0000003478007986 */ /* 0x0001e2000c101d08 */
[----:B------:R-:W-:-:S02]  /*fc50*/  SEL R57, RZ, 0x10000, !P1 ;  /* 0x00010000ff397807 */ /* 0x000fc40004800000 */
[----:B------:R-:W-:Y:S02]  /*fc60*/  SEL R56, RZ, 0x100, !P0 ;  /* 0x00000100ff387807 */ /* 0x000fe40004000000 */
[----:B------:R-:W-:Y:S02]  /*fc70*/  LOP3.LUT R118, R118, R117, R59, 0xfe, !PT ;  /* 0x0000007576767212 */ /* 0x000fe400078efe3b */
[----:B------:R-:W-:Y:S02]  /*fc80*/  SEL R117, RZ, 0x1, !P3 ;  /* 0x00000001ff757807 */ /* 0x000fe40005800000 */
[----:B------:R-:W-:Y:S02]  /*fc90*/  LOP3.LUT R56, R56, R58, R57, 0xfe, !PT ;  /* 0x0000003a38387212 */ /* 0x000fe400078efe39 */
[----:B------:R-:W-:Y:S02]  /*fca0*/  SEL R59, RZ, 0x1, !P6 ;  /* 0x00000001ff3b7807 */ /* 0x000fe40007000000 */
[----:B------:R-:W-:Y:S01]  /*fcb0*/  LOP3.LUT R57, R118, R117, RZ, 0xfc, !PT ;  /* 0x0000007576397212 */ /* 0x000fe200078efcff */
[----:B------:R-:W-:Y:S01]  /*fcc0*/  IMAD.WIDE.U32 R118, R107, 0x8, R62 ;  /* 0x000000086b767825 */ /* 0x000fe200078e003e */
[----:B------:R-:W-:-:S03]  /*fcd0*/  LOP3.LUT R56, R56, R59, RZ, 0xfc, !PT ;  /* 0x0000003b38387212 */ /* 0x000fc600078efcff */
[----:B------:R-:W-:Y:S02]  /*fce0*/  IMAD.WIDE.U32 R58, R116, 0x10, R64 ;  /* 0x00000010743a7825 */ /* 0x000fe400078e0040 */
        /* <DEDUP_REMOVED lines=21> */
.L_x_819:
        /* <DEDUP_REMOVED lines=12> */
.L_x_820:
        /* <DEDUP_REMOVED lines=41> */
[----:B------:R-:W-:-:S07]  /*10190*/  IMAD.MOV.U32 R118, RZ, RZ, R104 ;  /* 0x000000ffff767224 */ /* 0x000fce00078e0068 */
.L_x_818:
[----:B------:R-:W-:Y:S01]  /*101a0*/  I2FP.F32.U32 R119, R118 ;  /* 0x0000007600777245 */ /* 0x000fe20000201000 */
[----:B------:R-:W-:Y:S01]  /*101b0*/  IMAD.MOV.U32 R120, RZ, RZ, 0x2 ;  /* 0x00000002ff787424 */ /* 0x000fe200078e00ff */
[C---:B-----5:R-:W-:Y:S02]  /*101c0*/  SHF.L.U32 R104, R52.reuse, 0x10, RZ ;  /* 0x0000001034687819 */ /* 0x060fe400000006ff */
[----:B------:R-:W-:Y:S01]  /*101d0*/  ISETP.NE.AND P1, PT, R117, 0x1, PT ;  /* 0x000000017500780c */ /* 0x000fe20003f25270 */
[----:B------:R-:W-:Y:S01]  /*101e0*/  FFMA.FTZ R119, R119, R92, 1.1641532182693481445e-10 ;  /* 0x2f00000077777423 */ /* 0x000fe2000001005c */
[----:B------:R-:W-:Y:S01]  /*101f0*/  PRMT R52, R52, 0x7632, R52 ;  /* 0x0000763234347816 */ /* 0x000fe20000000034 */
[----:B------:R-:W-:-:S03]  /*10200*/  FMUL.FTZ R104, R104, UR17 ;  /* 0x0000001168687c20 */ /* 0x000fc60008410000 */
[----:B------:R-:W-:Y:S01]  /*10210*/  FSETP.GTU.FTZ.AND P0, PT, R119, UR4, PT ;  /* 0x0000000477007c0b */ /* 0x000fe2000bf1c000 */
[----:B------:R-:W-:Y:S01]  /*10220*/  FMUL.FTZ R104, R104, UR5 ;  /* 0x0000000568687c20 */ /* 0x000fe20008410000 */
[C---:B------:R-:W-:Y:S01]  /*10230*/  IMAD.U32 R119, R56.reuse, 0x10000, RZ ;  /* 0x0001000038777824 */ /* 0x040fe200078e00ff */
[----:B------:R-:W-:-:S03]  /*10240*/  PRMT R56, R56, 0x7632, R56 ;  /* 0x0000763238387816 */ /* 0x000fc60000000038 */
[----:B------:R-:W-:Y:S02]  /*10250*/  FSEL R104, R104, RZ, !P0 ;  /* 0x000000ff68687208 */ /* 0x000fe40004000000 */
[----:B------:R-:W-:-:S03]  /*10260*/  PLOP3.LUT P0, PT, P0, PT, PT, 0x8, 0x80 ;  /* 0x000000000080781c */ /* 0x000fc6000070e170 */
[----:B------:R-:W-:Y:S01]  /*10270*/  FADD.FTZ R118, R104, R119 ;  /* 0x0000007768767221 */ /* 0x000fe20000010000 */
[----:B------:R-:W-:Y:S02]  /*10280*/  P2R R104, PR, RZ, 0x1 ;  /* 0x00000001ff687803 */ /* 0x000fe40000000000 */
[----:B------:R-:W-:Y:S01]  /*10290*/  MOV R119, R0 ;  /* 0x0000000000777202 */ /* 0x000fe20000000f00 */
[----:B------:R-:W-:Y:S06]  /*102a0*/  @!P1 BRA `(.L_x_821) ;  /* 0x0000000000fc9947 */ /* 0x000fec0003800000 */
        /* <DEDUP_REMOVED lines=8> */
.L_x_822:
        /* <DEDUP_REMOVED lines=12> */
.L_x_823:
        /* <DEDUP_REMOVED lines=43> */
.L_x_821:
[----:B------:R-:W-:Y:S01]  /*106a0*/  I2FP.F32.U32 R117, R119 ;  /* 0x0000007700757245 */ /* 0x000fe20000201000 */
[----:B------:R-:W-:Y:S01]  /*106b0*/  IMAD.U32 R52, R52, 0x10000, RZ ;  /* 0x0001000034347824 */ /* 0x000fe200078e00ff */
[----:B------:R-:W-:-:S03]  /*106c0*/  ISETP.NE.AND P1, PT, R120, 0x1, PT ;  /* 0x000000017800780c */ /* 0x000fc60003f25270 */
[----:B------:R-:W-:Y:S01]  /*106d0*/  FFMA.FTZ R117, R117, R92, 1.1641532182693481445e-10 ;  /* 0x2f00000075757423 */ /* 0x000fe2000001005c */
[----:B------:R-:W-:-:S04]  /*106e0*/  FMUL.FTZ R52, R52, UR17 ;  /* 0x0000001134347c20 */ /* 0x000fc80008410000 */
[----:B------:R-:W-:Y:S01]  /*106f0*/  FMUL.FTZ R52, R52, UR5 ;  /* 0x0000000534347c20 */ /* 0x000fe20008410000 */
[----:B------:R-:W-:Y:S01]  /*10700*/  FSETP.GTU.FTZ.AND P0, PT, R117, UR4, PT ;  /* 0x0000000475007c0b */ /* 0x000fe2000bf1c000 */
[----:B------:R-:W-:Y:S01]  /*10710*/  IMAD.U32 R117, R56, 0x10000, RZ ;  /* 0x0001000038757824 */ /* 0x000fe200078e00ff */
[----:B------:R-:W-:Y:S02]  /*10720*/  MOV R56, 0x2 ;  /* 0x0000000200387802 */ /* 0x000fe40000000f00 */
        /* <DEDUP_REMOVED lines=13> */
.L_x_825:
        /* <DEDUP_REMOVED lines=12> */
.L_x_826:
[----:B------:R-:W-:Y:S01]  /*108c0*/  IMAD.WIDE.U32 R122, R91, -0x326172a9, RZ ;  /* 0xcd9e8d575b7a7825 */ /* 0x000fe200078e00ff */
[----:B------:R-:W-:-:S03]  /*108d0*/  LOP3.LUT R120, R26, UR11, R129, 0x96, !PT ;  /* 0x0000000b1a787c12 */ /* 0x000fc6000f8e9681 */
[----:B------:R-:W-:Y:S01]  /*108e0*/  IMAD.MOV.U32 R52, RZ, RZ, R126 ;  /* 0x000000ffff347224 */ /* 0x000fe200078e007e */
        /* <DEDUP_REMOVED lines=40> */
.L_x_824:
[----:B------:R-:W-:Y:S01]  /*10b70*/  I2FP.F32.U32 R119, R52 ;  /* 0x0000003400777245 */ /* 0x000fe20000201000 */
[C---:B------:R-:W-:Y:S01]  /*10b80*/  IMAD.U32 R52, R53.reuse, 0x10000, RZ ;  /* 0x0001000035347824 */ /* 0x040fe200078e00ff */
[----:B------:R-:W-:Y:S02]  /*10b90*/  ISETP.NE.AND P2, PT, R56, 0x1, PT ;  /* 0x000000013800780c */ /* 0x000fe40003f45270 */
[----:B------:R-:W-:Y:S01]  /*10ba0*/  PRMT R121, R53, 0x7632, R121 ;  /* 0x0000763235797816 */ /* 0x000fe20000000079 */
[----:B------:R-:W-:Y:S01]  /*10bb0*/  FFMA.FTZ R119, R119, R92, 1.1641532182693481445e-10 ;  /* 0x2f00000077777423 */ /* 0x000fe2000001005c */
[----:B------:R-:W-:Y:S01]  /*10bc0*/  FMUL.FTZ R52, R52, UR17 ;  /* 0x0000001134347c20 */ /* 0x000fe20008410000 */
[----:B------:R-:W-:-:S03]  /*10bd0*/  IMAD.MOV.U32 R53, RZ, RZ, R0 ;  /* 0x000000ffff357224 */ /* 0x000fc600078e0000 */
[----:B------:R-:W-:Y:S01]  /*10be0*/  FMUL.FTZ R52, R52, UR5 ;  /* 0x0000000534347c20 */ /* 0x000fe20008410000 */
[----:B------:R-:W-:Y:S02]  /*10bf0*/  FSETP.GTU.FTZ.AND P1, PT, R119, UR4, PT ;  /* 0x0000000477007c0b */ /* 0x000fe4000bf3c000 */
[----:B------:R-:W-:Y:S02]  /*10c00*/  SHF.L.U32 R119, R57, 0x10, RZ ;  /* 0x0000001039777819 */ /* 0x000fe400000006ff */
[----:B------:R-:W-:Y:S02]  /*10c10*/  FSEL R52, R52, RZ, !P1 ;  /* 0x000000ff34347208 */ /* 0x000fe40004800000 */
[----:B------:R-:W-:-:S03]  /*10c20*/  PLOP3.LUT P1, PT, P1, PT, PT, 0x8, 0x80 ;  /* 0x000000000080781c */ /* 0x000fc60000f2e170 */
[--C-:B------:R-:W-:Y:S01]  /*10c30*/  FADD.FTZ R120, R52, R119.reuse ;  /* 0x0000007734787221 */ /* 0x100fe20000010000 */
[----:B------:R-:W-:Y:S01]  /*10c40*/  PRMT R119, R57, 0x7632, R119 ;  /* 0x0000763239777816 */ /* 0x000fe20000000077 */
[----:B------:R-:W-:Y:S01]  /*10c50*/  IMAD.MOV.U32 R57, RZ, RZ, 0x2 ;  /* 0x00000002ff397424 */ /* 0x000fe200078e00ff */
        /* <DEDUP_REMOVED lines=9> */
.L_x_828:
        /* <DEDUP_REMOVED lines=12> */
.L_x_829:
        /* <DEDUP_REMOVED lines=43> */
.L_x_827:
[----:B------:R-:W-:Y:S01]  /*11060*/  I2FP.F32.U32 R53, R53 ;  /* 0x0000003500357245 */ /* 0x000fe20000201000 */
[----:B------:R-:W-:Y:S01]  /*11070*/  IMAD.U32 R52, R119, 0x10000, RZ ;  /* 0x0001000077347824 */ /* 0x000fe200078e00ff */
[----:B------:R-:W-:Y:S01]  /*11080*/  SHF.L.U32 R121, R121, 0x10, RZ ;  /* 0x0000001079797819 */ /* 0x000fe200000006ff */
[----:B------:R-:W-:Y:S01]  /*11090*/  IMAD.MOV.U32 R56, RZ, RZ, 0x2 ;  /* 0x00000002ff387424 */ /* 0x000fe200078e00ff */
[----:B------:R-:W-:Y:S01]  /*110a0*/  ISETP.NE.AND P3, PT, R57, 0x1, PT ;  /* 0x000000013900780c */ /* 0x000fe20003f65270 */
[----:B------:R-:W-:Y:S02]  /*110b0*/  FFMA.FTZ R53, R53, R92, 1.1641532182693481445e-10 ;  /* 0x2f00000035357423 */ /* 0x000fe4000001005c */
[----:B------:R-:W-:-:S03]  /*110c0*/  FMUL.FTZ R121, R121, UR17 ;  /* 0x0000001179797c20 */ /* 0x000fc60008410000 */
[----:B------:R-:W-:Y:S01]  /*110d0*/  FSETP.GTU.FTZ.AND P2, PT, R53, UR4, PT ;  /* 0x0000000435007c0b */ /* 0x000fe2000bf5c000 */
[----:B------:R-:W-:Y:S01]  /*110e0*/  FMUL.FTZ R121, R121, UR5 ;  /* 0x0000000579797c20 */ /* 0x000fe20008410000 */
[----:B------:R-:W-:-:S04]  /*110f0*/  MOV R53, R0 ;  /* 0x0000000000357202 */ /* 0x000fc80000000f00 */
        /* <DEDUP_REMOVED lines=12> */
.L_x_831:
        /* <DEDUP_REMOVED lines=12> */
.L_x_832:
        /* <DEDUP_REMOVED lines=40> */
[----:B------:R-:W-:Y:S02]  /*11500*/  HFMA2 R56, -RZ, RZ, 0, 0 ;  /* 0x00000000ff387431 */ /* 0x000fe400000001ff */
[----:B------:R-:W-:Y:S02]  /*11510*/  IMAD.MOV.U32 R53, RZ, RZ, R126 ;  /* 0x000000ffff357224 */ /* 0x000fe400078e007e */
[----:B------:R-:W-:-:S07]  /*11520*/  IMAD.MOV.U32 R126, RZ, RZ, R52 ;  /* 0x000000ffff7e7224 */ /* 0x000fce00078e0034 */
.L_x_830:
[----:B------:R-:W-:Y:S01]  /*11530*/  I2FP.F32.U32 R53, R53 ;  /* 0x0000003500357245 */ /* 0x000fe20000201000 */
[----:B------:R-:W-:Y:S01]  /*11540*/  IMAD.U32 R52, R54, 0x10000, RZ ;  /* 0x0001000036347824 */ /* 0x000fe200078e00ff */
[----:B------:R-:W-:Y:S02]  /*11550*/  ISETP.NE.AND P4, PT, R56, 0x1, PT ;  /* 0x000000013800780c */ /* 0x000fe40003f85270 */
[----:B------:R-:W-:Y:S01]  /*11560*/  PRMT R54, R54, 0x7632, R54 ;  /* 0x0000763236367816 */ /* 0x000fe20000000036 */
[----:B------:R-:W-:Y:S01]  /*11570*/  FFMA.FTZ R53, R53, R92, 1.1641532182693481445e-10 ;  /* 0x2f00000035357423 */ /* 0x000fe2000001005c */
[----:B------:R-:W-:-:S04]  /*11580*/  FMUL.FTZ R52, R52, UR17 ;  /* 0x0000001134347c20 */ /* 0x000fc80008410000 */
[----:B------:R-:W-:Y:S01]  /*11590*/  FMUL.FTZ R52, R52, UR5 ;  /* 0x0000000534347c20 */ /* 0x000fe20008410000 */
[----:B------:R-:W-:Y:S01]  /*115a0*/  FSETP.GTU.FTZ.AND P3, PT, R53, UR4, PT ;  /* 0x0000000435007c0b */ /* 0x000fe2000bf7c000 */
[C---:B------:R-:W-:Y:S01]  /*115b0*/  IMAD.U32 R53, R58.reuse, 0x10000, RZ ;  /* 0x000100003a357824 */ /* 0x040fe200078e00ff */
[----:B------:R-:W-:Y:S02]  /*115c0*/  PRMT R58, R58, 0x7632, R58 ;  /* 0x000076323a3a7816 */ /* 0x000fe4000000003a */
        /* <DEDUP_REMOVED lines=14> */
.L_x_834:
        /* <DEDUP_REMOVED lines=12> */
.L_x_835:
        /* <DEDUP_REMOVED lines=43> */
.L_x_833:
[----:B------:R-:W-:Y:S01]  /*11a20*/  I2FP.F32.U32 R53, R53 ;  /* 0x0000003500357245 */ /* 0x000fe20000201000 */
[----:B------:R-:W-:Y:S01]  /*11a30*/  IMAD.U32 R54, R54, 0x10000, RZ ;  /* 0x0001000036367824 */ /* 0x000fe200078e00ff */
[----:B------:R-:W-:Y:S02]  /*11a40*/  ISETP.NE.AND P5, PT, R52, 0x1, PT ;  /* 0x000000013400780c */ /* 0x000fe40003fa5270 */
[----:B------:R-:W-:Y:S01]  /*11a50*/  SHF.L.U32 R121, R58, 0x10, RZ ;  /* 0x000000103a797819 */ /* 0x000fe200000006ff */
        /* <DEDUP_REMOVED lines=18> */
.L_x_837:
        /* <DEDUP_REMOVED lines=12> */
.L_x_838:
        /* <DEDUP_REMOVED lines=43> */
.L_x_836:
[----:B------:R-:W-:Y:S01]  /*11ef0*/  I2FP.F32.U32 R53, R53 ;  /* 0x0000003500357245 */ /* 0x000fe20000201000 */
[----:B------:R-:W-:Y:S01]  /*11f00*/  IMAD.U32 R123, R59, 0x10000, RZ ;  /* 0x000100003b7b7824 */ /* 0x000fe200078e00ff */
[----:B------:R-:W-:Y:S01]  /*11f10*/  SHF.L.U32 R52, R55, 0x10, RZ ;  /* 0x0000001037347819 */ /* 0x000fe200000006ff */
[----:B------:R-:W-:Y:S01]  /*11f20*/  IMAD.MOV.U32 R127, RZ, RZ, 0x2 ;  /* 0x00000002ff7f7424 */ /* 0x000fe200078e00ff */
        /* <DEDUP_REMOVED lines=20> */
.L_x_840:
[----:B------:R-:W-:-:S04]  /*12070*/  VIADD R90, R90, 0x1 ;  /* 0x000000015a5a7836 */ /* 0x000fc80000000000 */
[C---:B------:R-:W-:Y:S01]  /*12080*/  IMAD.WIDE.U32 R58, R90.reuse, -0x2daee0ad, RZ ;  /* 0xd2511f535a3a7825 */ /* 0x040fe200078e00ff */
[----:B------:R-:W-:-:S13]  /*12090*/  ISETP.NE.AND P6, PT, R90, RZ, PT ;  /* 0x000000ff5a00720c */ /* 0x000fda0003fc5270 */
[----:B------:R-:W-:Y:S05]  /*120a0*/  @P6 BRA `(.L_x_841) ;  /* 0x0000000000286947 */ /* 0x000fea0003800000 */
[----:B------:R-:W-:Y:S02]  /*120b0*/  IADD3 R89, PT, PT, R89, 0x1, RZ ;  /* 0x0000000159597810 */ /* 0x000fe40007ffe0ff */
[----:B------:R-:W-:Y:S02]  /*120c0*/  P2R R0, PR, RZ, 0x1 ;  /* 0x00000001ff007803 */ /* 0x000fe40000000000 */
[----:B------:R-:W-:-:S13]  /*120d0*/  ISETP.NE.AND P6, PT, R89, RZ, PT ;  /* 0x000000ff5900720c */ /* 0x000fda0003fc5270 */
[----:B------:R-:W-:Y:S02]  /*120e0*/  @!P6 VIADD R91, R91, 0x1 ;  /* 0x000000015b5be836 */ /* 0x000fe40000000000 */
[----:B------:R-:W-:Y:S02]  /*120f0*/  @!P6 VIADD R52, R26, 0x1 ;  /* 0x000000011a34e836 */ /* 0x000fe40000000000 */
[----:B------:R-:W-:Y:S01]  /*12100*/  @!P6 IMAD.MOV.U32 R89, RZ, RZ, RZ ;  /* 0x000000ffff59e224 */ /* 0x000fe200078e00ff */
[----:B------:R-:W-:-:S13]  /*12110*/  ISETP.NE.AND P0, PT, R91, RZ, !P6 ;  /* 0x000000ff5b00720c */ /* 0x000fda0007705270 */
[----:B------:R-:W-:Y:S02]  /*12120*/  @P0 IADD3 R52, PT, PT, R26, RZ, RZ ;  /* 0x000000ff1a340210 */ /* 0x000fe40007ffe0ff */
[----:B------:R-:W-:-:S03]  /*12130*/  ISETP.NE.AND P0, PT, R0, RZ, PT ;  /* 0x000000ff0000720c */ /* 0x000fc60003f05270 */
[----:B------:R-:W-:-:S10]  /*12140*/  @!P6 IMAD.MOV.U32 R26, RZ, RZ, R52 ;  /* 0x000000ffff1ae224 */ /* 0x000fd400078e0034 */
.L_x_841:
        /* <DEDUP_REMOVED lines=43> */
.L_x_839:
[----:B------:R-:W-:Y:S01]  /*12400*/  I2FP.F32.U32 R53, R53 ;  /* 0x0000003500357245 */ /* 0x000fe20000201000 */
[----:B------:R-:W-:Y:S01]  /*12410*/  IMAD.U32 R124, R124, 0x10000, RZ ;  /* 0x000100007c7c7824 */ /* 0x000fe200078e00ff */
[----:B------:R-:W-:Y:S01]  /*12420*/  F2FP.BF16.F32.PACK_AB R54, R121, R122 ;  /* 0x0000007a7936723e */ /* 0x000fe200000010ff */
[----:B------:R-:W-:Y:S01]  /*12430*/  IMAD.U32 R125, R125, 0x10000, RZ ;  /* 0x000100007d7d7824 */ /* 0x000fe200078e00ff */
        /* <DEDUP_REMOVED lines=11> */
.L_x_817:
[----:B------:R-:W-:Y:S01]  /*124f0*/  ISETP.NE.AND P0, PT, R122, 0x1, PT ;  /* 0x000000017a00780c */ /* 0x000fe20003f05270 */
[----:B-1----:R-:W-:Y:S01]  /*12500*/  IMAD.MOV.U32 R56, RZ, RZ, R0 ;  /* 0x000000ffff387224 */ /* 0x002fe200078e0000 */
[----:B------:R-:W-:Y:S01]  /*12510*/  MOV R58, 0x2 ;  /* 0x00000002003a7802 */ /* 0x000fe20000000f00 */
[----:B------:R-:W-:-:S10]  /*12520*/  IMAD.MOV.U32 R126, RZ, RZ, R104 ;  /* 0x000000ffff7e7224 */ /* 0x000fd400078e0068 */
[----:B------:R-:W-:Y:S05]  /*12530*/  @!P0 BRA `(.L_x_843) ;  /* 0x0000000400008947 */ /* 0x000fea0003800000 */
[----:B------:R-:W-:-:S13]  /*12540*/  ISETP.NE.AND P0, PT, R122, 0x3, PT ;  /* 0x000000037a00780c */ /* 0x000fda0003f05270 */
[----:B------:R-:W-:Y:S05]  /*12550*/  @!P0 BRA `(.L_x_844) ;  /* 0x0000000000208947 */ /* 0x000fea0003800000 */
[----:B------:R-:W-:-:S13]  /*12560*/  ISETP.NE.AND P0, PT, R122, 0x2, PT ;  /* 0x000000027a00780c */ /* 0x000fda0003f05270 */
[----:B------:R-:W-:Y:S01]  /*12570*/  @!P0 MOV R58, 0x3 ;  /* 0x00000003003a8802 */ /* 0x000fe20000000f00 */
[----:B------:R-:W-:Y:S01]  /*12580*/  @!P0 IMAD.MOV.U32 R126, RZ, RZ, R104 ;  /* 0x000000ffff7e8224 */ /* 0x000fe200078e0068 */
[----:B------:R-:W-:Y:S01]  /*12590*/  @P0 IADD3 R58, PT, PT, R122, 0x1, RZ ;  /* 0x000000017a3a0810 */ /* 0x000fe20007ffe0ff */
[----:B------:R-:W-:Y:S02]  /*125a0*/  @!P0 IMAD.MOV.U32 R56, RZ, RZ, R88 ;  /* 0x000000ffff388224 */ /* 0x000fe400078e0058 */
[----:B------:R-:W-:Y:S02]  /*125b0*/  @P0 IMAD.MOV.U32 R126, RZ, RZ, R104 ;  /* 0x000000ffff7e0224 */ /* 0x000fe400078e0068 */
[----:B------:R-:W-:Y:S01]  /*125c0*/  @P0 IMAD.MOV.U32 R56, RZ, RZ, R87 ;  /* 0x000000ffff380224 */ /* 0x000fe200078e0057 */
[----:B------:R-:W-:Y:S06]  /*125d0*/  BRA `(.L_x_843) ;  /* 0x0000000000d87947 */ /* 0x000fec0003800000 */
.L_x_844:
        /* <DEDUP_REMOVED lines=12> */
.L_x_845:
        /* <DEDUP_REMOVED lines=38> */
[----:B------:R-:W-:Y:S02]  /*12900*/  IMAD.MOV.U32 R0, RZ, RZ, R58 ;  /* 0x000000ffff007224 */ /* 0x000fe400078e003a */
[----:B------:R-:W-:Y:S01]  /*12910*/  HFMA2 R58, -RZ, RZ, 0, 0 ;  /* 0x00000000ff3a7431 */ /* 0x000fe200000001ff */
[----:B------:R-:W-:Y:S01]  /*12920*/  LOP3.LUT R88, R56, UR38, R127, 0x96, !PT ;  /* 0x0000002638587c12 */ /* 0x000fe2000f8e967f */
[----:B------:R-:W-:-:S07]  /*12930*/  IMAD.MOV.U32 R56, RZ, RZ, R104 ;  /* 0x000000ffff387224 */ /* 0x000fce00078e0068 */
.L_x_843:
[----:B------:R-:W-:Y:S01]  /*12940*/  I2FP.F32.U32 R57, R56 ;  /* 0x0000003800397245 */ /* 0x000fe20000201000 */
[----:B-----5:R-:W-:Y:S01]  /*12950*/  IMAD.U32 R56, R52, 0x10000, RZ ;  /* 0x0001000034387824 */ /* 0x020fe200078e00ff */
[----:B------:R-:W-:Y:S02]  /*12960*/  ISETP.NE.AND P1, PT, R58, 0x1, PT ;  /* 0x000000013a00780c */ /* 0x000fe40003f25270 */
[----:B------:R-:W-:Y:S01]  /*12970*/  PRMT R52, R52, 0x7632, R52 ;  /* 0x0000763234347816 */ /* 0x000fe20000000034 */
[----:B------:R-:W-:Y:S01]  /*12980*/  FFMA.FTZ R57, R57, R92, 1.1641532182693481445e-10 ;  /* 0x2f00000039397423 */ /* 0x000fe2000001005c */
[----:B------:R-:W-:-:S04]  /*12990*/  FMUL.FTZ R56, R56, UR17 ;  /* 0x0000001138387c20 */ /* 0x000fc80008410000 */
[----:B------:R-:W-:Y:S01]  /*129a0*/  FSETP.GTU.FTZ.AND P0, PT, R57, UR4, PT ;  /* 0x0000000439007c0b */ /* 0x000fe2000bf1c000 */
[----:B------:R-:W-:Y:S01]  /*129b0*/  FMUL.FTZ R56, R56, UR5 ;  /* 0x0000000538387c20 */ /* 0x000fe20008410000 */
[----:B------:R-:W-:Y:S02]  /*129c0*/  MOV R57, R0 ;  /* 0x0000000000397202 */ /* 0x000fe40000000f00 */
        /* <DEDUP_REMOVED lines=13> */
.L_x_847:
        /* <DEDUP_REMOVED lines=12> */
.L_x_848:
        /* <DEDUP_REMOVED lines=43> */
.L_x_846:
[----:B------:R-:W-:Y:S01]  /*12e10*/  I2FP.F32.U32 R57, R57 ;  /* 0x0000003900397245 */ /* 0x000fe20000201000 */
[----:B------:R-:W-:Y:S01]  /*12e20*/  IMAD.U32 R52, R52, 0x10000, RZ ;  /* 0x0001000034347824 */ /* 0x000fe200078e00ff */
[----:B------:R-:W-:Y:S01]  /*12e30*/  ISETP.NE.AND P2, PT, R56, 0x1, PT ;  /* 0x000000013800780c */ /* 0x000fe20003f45270 */
[----:B------:R-:W-:Y:S02]  /*12e40*/  IMAD.MOV.U32 R58, RZ, RZ, 0x2 ;  /* 0x00000002ff3a7424 */ /* 0x000fe400078e00ff */
[----:B------:R-:W-:Y:S01]  /*12e50*/  FFMA.FTZ R57, R57, R92, 1.1641532182693481445e-10 ;  /* 0x2f00000039397423 */ /* 0x000fe2000001005c */
[----:B------:R-:W-:-:S04]  /*12e60*/  FMUL.FTZ R52, R52, UR17 ;  /* 0x0000001134347c20 */ /* 0x000fc80008410000 */
[----:B------:R-:W-:Y:S01]  /*12e70*/  FMUL.FTZ R52, R52, UR5 ;  /* 0x0000000534347c20 */ /* 0x000fe20008410000 */
[----:B------:R-:W-:-:S04]  /*12e80*/  FSETP.GTU.FTZ.AND P1, PT, R57, UR4, PT ;  /* 0x0000000439007c0b */ /* 0x000fc8000bf3c000 */
[----:B------:R-:W-:Y:S02]  /*12e90*/  FSEL R117, R52, RZ, !P1 ;  /* 0x000000ff34757208 */ /* 0x000fe40004800000 */
[----:B------:R-:W-:Y:S02]  /*12ea0*/  PLOP3.LUT P0, PT, P1, PT, PT, 0x8, 0x80 ;  /* 0x000000000080781c */ /* 0x000fe40000f0e170 */
[----:B------:R-:W-:Y:S01]  /*12eb0*/  MOV R52, R0 ;  /* 0x0000000000347202 */ /* 0x000fe20000000f00 */
[----:B------:R-:W-:Y:S10]  /*12ec0*/  @!P2 BRA `(.L_x_849) ;  /* 0x0000000000fca947 */ /* 0x000ff40003800000 */
        /* <DEDUP_REMOVED lines=8> */
.L_x_850:
        /* <DEDUP_REMOVED lines=12> */
.L_x_851:
        /* <DEDUP_REMOVED lines=42> */
[----:B------:R-:W-:-:S07]  /*132b0*/  HFMA2 R58, -RZ, RZ, 0, 0 ;  /* 0x00000000ff3a7431 */ /* 0x000fce00000001ff */
.L_x_849:
[----:B------:R-:W-:Y:S01]  /*132c0*/  I2FP.F32.U32 R57, R52 ;  /* 0x0000003400397245 */ /* 0x000fe20000201000 */
[C---:B------:R-:W-:Y:S01]  /*132d0*/  IMAD.U32 R52, R53.reuse, 0x10000, RZ ;  /* 0x0001000035347824 */ /* 0x040fe200078e00ff */
[----:B------:R-:W-:Y:S02]  /*132e0*/  ISETP.NE.AND P3, PT, R58, 0x1, PT ;  /* 0x000000013a00780c */ /* 0x000fe40003f65270 */
[----:B------:R-:W-:Y:S01]  /*132f0*/  PRMT R119, R53, 0x7632, R119 ;  /* 0x0000763235777816 */ /* 0x000fe20000000077 */
[----:B------:R-:W-:Y:S01]  /*13300*/  FFMA.FTZ R57, R57, R92, 1.1641532182693481445e-10 ;  /* 0x2f00000039397423 */ /* 0x000fe2000001005c */
[----:B------:R-:W-:Y:S01]  /*13310*/  FMUL.FTZ R52, R52, UR17 ;  /* 0x0000001134347c20 */ /* 0x000fe20008410000 */
[----:B------:R-:W-:-:S03]  /*13320*/  MOV R53, R0 ;  /* 0x0000000000357202 */ /* 0x000fc60000000f00 */
[----:B------:R-:W-:Y:S01]  /*13330*/  FMUL.FTZ R52, R52, UR5 ;  /* 0x0000000534347c20 */ /* 0x000fe20008410000 */
[----:B------:R-:W-:-:S04]  /*13340*/  FSETP.GTU.FTZ.AND P2, PT, R57, UR4, PT ;  /* 0x0000000439007c0b */ /* 0x000fc8000bf5c000 */
[----:B------:R-:W-:Y:S01]  /*13350*/  FSEL R120, R52, RZ, !P2 ;  /* 0x000000ff34787208 */ /* 0x000fe20005000000 */
[----:B------:R-:W-:Y:S01]  /*13360*/  IMAD.MOV.U32 R52, RZ, RZ, 0x2 ;  /* 0x00000002ff347424 */ /* 0x000fe200078e00ff */
[----:B------:R-:W-:Y:S01]  /*13370*/  PLOP3.LUT P1, PT, P2, PT, PT, 0x8, 0x80 ;  /* 0x000000000080781c */ /* 0x000fe2000172e170 */
[----:B------:R-:W-:-:S12]  /*13380*/  @!P3 BRA `(.L_x_852) ;  /* 0x0000000000fcb947 */ /* 0x000fd80003800000 */
        /* <DEDUP_REMOVED lines=8> */
.L_x_853:
        /* <DEDUP_REMOVED lines=12> */
.L_x_854:
        /* <DEDUP_REMOVED lines=43> */
.L_x_852:
[----:B------:R-:W-:Y:S01]  /*13780*/  ISETP.NE.AND P4, PT, R52, 0x1, PT ;  /* 0x000000013400780c */ /* 0x000fe20003f85270 */
[----:B------:R-:W-:Y:S01]  /*13790*/  IMAD.U32 R119, R119, 0x10000, RZ ;  /* 0x0001000077777824 */ /* 0x000fe200078e00ff */
[----:B------:R-:W-:Y:S01]  /*137a0*/  I2FP.F32.U32 R53, R53 ;  /* 0x0000003500357245 */ /* 0x000fe20000201000 */
[----:B------:R-:W-:Y:S02]  /*137b0*/  IMAD.MOV.U32 R56, RZ, RZ, 0x2 ;  /* 0x00000002ff387424 */ /* 0x000fe400078e00ff */
[----:B------:R-:W-:Y:S02]  /*137c0*/  FMUL.FTZ R119, R119, UR17 ;  /* 0x0000001177777c20 */ /* 0x000fe40008410000 */
[----:B------:R-:W-:Y:S02]  /*137d0*/  FFMA.FTZ R53, R53, R92, 1.1641532182693481445e-10 ;  /* 0x2f00000035357423 */ /* 0x000fe4000001005c */
[----:B------:R-:W-:-:S03]  /*137e0*/  FMUL.FTZ R119, R119, UR5 ;  /* 0x0000000577777c20 */ /* 0x000fc60008410000 */
[----:B------:R-:W-:Y:S02]  /*137f0*/  FSETP.GTU.FTZ.AND P3, PT, R53, UR4, PT ;  /* 0x0000000435007c0b */ /* 0x000fe4000bf7c000 */
[----:B------:R-:W-:Y:S02]  /*13800*/  MOV R53, R0 ;  /* 0x0000000000357202 */ /* 0x000fe40000000f00 */
[----:B------:R-:W-:Y:S02]  /*13810*/  PLOP3.LUT P2, PT, P3, PT, PT, 0x8, 0x80 ;  /* 0x000000000080781c */ /* 0x000fe40001f4e170 */
[----:B------:R-:W-:Y:S01]  /*13820*/  FSEL R119, R119, RZ, !P3 ;  /* 0x000000ff77777208 */ /* 0x000fe20005800000 */
        /* <DEDUP_REMOVED lines=9> */
.L_x_856:
        /* <DEDUP_REMOVED lines=12> */
.L_x_857:
        /* <DEDUP_REMOVED lines=43> */
.L_x_855:
[----:B------:R-:W-:Y:S01]  /*13c30*/  I2FP.F32.U32 R53, R53 ;  /* 0x0000003500357245 */ /* 0x000fe20000201000 */
[----:B------:R-:W-:Y:S01]  /*13c40*/  IMAD.U32 R52, R54, 0x10000, RZ ;  /* 0x0001000036347824 */ /* 0x000fe200078e00ff */
[----:B------:R-:W-:Y:S02]  /*13c50*/  ISETP.NE.AND P5, PT, R56, 0x1, PT ;  /* 0x000000013800780c */ /* 0x000fe40003fa5270 */
[----:B------:R-:W-:Y:S01]  /*13c60*/  PRMT R54, R54, 0x7632, R54 ;  /* 0x0000763236367816 */ /* 0x000fe20000000036 */
[----:B------:R-:W-:Y:S01]  /*13c70*/  FFMA.FTZ R53, R53, R92, 1.1641532182693481445e-10 ;  /* 0x2f00000035357423 */ /* 0x000fe2000001005c */
[----:B------:R-:W-:-:S04]  /*13c80*/  FMUL.FTZ R52, R52, UR17 ;  /* 0x0000001134347c20 */ /* 0x000fc80008410000 */
[----:B------:R-:W-:Y:S01]  /*13c90*/  FMUL.FTZ R52, R52, UR5 ;  /* 0x0000000534347c20 */ /* 0x000fe20008410000 */
[----:B------:R-:W-:Y:S02]  /*13ca0*/  FSETP.GTU.FTZ.AND P4, PT, R53, UR4, PT ;  /* 0x0000000435007c0b */ /* 0x000fe4000bf9c000 */
[----:B------:R-:W-:Y:S02]  /*13cb0*/  MOV R53, R0 ;  /* 0x0000000000357202 */ /* 0x000fe40000000f00 */
        /* <DEDUP_REMOVED lines=12> */
.L_x_859:
        /* <DEDUP_REMOVED lines=12> */
.L_x_860:
        /* <DEDUP_REMOVED lines=43> */
.L_x_858:
[----:B------:R-:W-:Y:S01]  /*140f0*/  I2FP.F32.U32 R53, R53 ;  /* 0x0000003500357245 */ /* 0x000fe20000201000 */
[----:B------:R-:W-:Y:S01]  /*14100*/  IMAD.U32 R54, R54, 0x10000, RZ ;  /* 0x0001000036367824 */ /* 0x000fe200078e00ff */
[----:B------:R-:W-:-:S03]  /*14110*/  ISETP.NE.AND P5, PT, R52, 0x1, PT ;  /* 0x000000013400780c */ /* 0x000fc60003fa5270 */
        /* <DEDUP_REMOVED lines=17> */
.L_x_862:
        /* <DEDUP_REMOVED lines=12> */
.L_x_863:
        /* <DEDUP_REMOVED lines=43> */
.L_x_861:
[----:B------:R-:W-:Y:S01]  /*145a0*/  I2FP.F32.U32 R53, R53 ;  /* 0x0000003500357245 */ /* 0x000fe20000201000 */
[C---:B------:R-:W-:Y:S01]  /*145b0*/  IMAD.U32 R52, R55.reuse, 0x10000, RZ ;  /* 0x0001000037347824 */ /* 0x040fe200078e00ff */
[----:B------:R-:W-:Y:S01]  /*145c0*/  ISETP.NE.AND P6, PT, R54, 0x1, PT ;  /* 0x000000013600780c */ /* 0x000fe20003fc5270 */
[----:B------:R-:W-:Y:S01]  /*145d0*/  IMAD.MOV.U32 R127, RZ, RZ, 0x2 ;  /* 0x00000002ff7f7424 */ /* 0x000fe200078e00ff */
[----:B------:R-:W-:Y:S01]  /*145e0*/  PRMT R124, R55, 0x7632, R124 ;  /* 0x00007632377c7816 */ /* 0x000fe2000000007c */
[----:B------:R-:W-:Y:S01]  /*145f0*/  FFMA.FTZ R53, R53, R92, 1.1641532182693481445e-10 ;  /* 0x2f00000035357423 */ /* 0x000fe2000001005c */
[----:B------:R-:W-:-:S04]  /*14600*/  FMUL.FTZ R52, R52, UR17 ;  /* 0x0000001134347c20 */ /* 0x000fc80008410000 */
[----:B------:R-:W-:Y:S01]  /*14610*/  FMUL.FTZ R52, R52, UR5 ;  /* 0x0000000534347c20 */ /* 0x000fe20008410000 */
[----:B------:R-:W-:Y:S02]  /*14620*/  FSETP.GTU.FTZ.AND P5, PT, R53, UR4, PT ;  /* 0x0000000435007c0b */ /* 0x000fe4000bfbc000 */
[----:B------:R-:W-:Y:S02]  /*14630*/  MOV R53, R0 ;  /* 0x0000000000357202 */ /* 0x000fe40000000f00 */
[----:B------:R-:W-:Y:S02]  /*14640*/  FSEL R123, R52, RZ, !P5 ;  /* 0x000000ff347b7208 */ /* 0x000fe40006800000 */
        /* <DEDUP_REMOVED lines=10> */
.L_x_865:
        /* <DEDUP_REMOVED lines=14> */
.L_x_866:
        /* <DEDUP_REMOVED lines=43> */
.L_x_864:
        /* <DEDUP_REMOVED lines=12> */
.L_x_842:
[----:B------:R-:W-:Y:S01]  /*14b40*/  SEL R59, RZ, 0x1000000, !P6 ;  /* 0x01000000ff3b7807 */ /* 0x000fe20007000000 */
[----:B------:R-:W-:Y:S01]  /*14b50*/  VIADD R125, R67, 0x200 ;  /* 0x00000200437d7836 */ /* 0x000fe20000000000 */
[----:B------:R-:W-:Y:S02]  /*14b60*/  ISETP.NE.AND P6, PT, R104, RZ, PT ;  /* 0x000000ff6800720c */ /* 0x000fe40003fc5270 */
[----:B------:R-:W-:Y:S01]  /*14b70*/  SEL R104, RZ, 0x10000, !P5 ;  /* 0x00010000ff687807 */ /* 0x000fe20006800000 */
[----:B------:R-:W-:Y:S01]  /*14b80*/  IMAD.WIDE.U32 R64, R125, 0x10, R64 ;  /* 0x000000107d407825 */ /* 0x000fe200078e0040 */
[----:B------:R-:W-:Y:S02]  /*14b90*/  SEL R129, RZ, 0x100, !P4 ;  /* 0x00000100ff817807 */ /* 0x000fe40006000000 */
        /* <DEDUP_REMOVED lines=10> */
[----:B------:R-:W-:Y:S01]  /*14c40*/  IMAD.WIDE.U32 R58, R116, 0x8, R62 ;  /* 0x00000008743a7825 */ /* 0x000fe200078e003e */
[----:B------:R0:W-:Y:S04]  /*14c50*/  STG.E.128 desc[UR8][R128.64], R52 ;  /* 0x0000003480007986 */ /* 0x0001e8000c101d08 */
[----:B------:R1:W-:Y:S04]  /*14c60*/  STG.E.64 desc[UR8][R58.64], R56 ;  /* 0x000000383a007986 */ /* 0x0003e8000c101b08 */
[----:B0-----:R1:W5:Y:S01]  /*14c70*/  LDG.E.128 R52, desc[UR8][R64.64] ;  /* 0x0000000840347981 */ /* 0x001362000c1e1d00 */
[----:B------:R-:W-:Y:S05]  /*14c80*/  BRA.U !UP1, `(.L_x_867) ;  /* 0x0000002509f87547 */ /* 0x000fea000b800000 */
[----:B-1----:R-:W0:Y:S02]  /*14c90*/  LDC.64 R56, c[0x0][0x3a0] ;  /* 0x0000e800ff387b82 */ /* 0x002e240000000a00 */
[----:B0-----:R-:W-:-:S06]  /*14ca0*/  IMAD.WIDE.U32 R56, R125, 0x10, R56 ;  /* 0x000000107d387825 */ /* 0x001fcc00078e0038 */
[----:B------:R-:W5:Y:S01]  /*14cb0*/  LDG.E.128 R56, desc[UR8][R56.64] ;  /* 0x0000000838387981 */ /* 0x000f62000c1e1d00 */
[----:B------:R-:W-:Y:S01]  /*14cc0*/  ISETP.NE.AND P0, PT, R127, 0x1, PT ;  /* 0x000000017f00780c */ /* 0x000fe20003f05270 */
[----:B------:R-:W-:Y:S01]  /*14cd0*/  IMAD.MOV.U32 R64, RZ, RZ, R0 ;  /* 0x000000ffff407224 */ /* 0x000fe200078e0000 */
        /* <DEDUP_REMOVED lines=13> */
.L_x_869:
        /* <DEDUP_REMOVED lines=12> */
.L_x_870:
        /* <DEDUP_REMOVED lines=43> */
.L_x_868:
        /* <DEDUP_REMOVED lines=25> */
.L_x_872:
        /* <DEDUP_REMOVED lines=12> */
.L_x_873:
        /* <DEDUP_REMOVED lines=43> */
.L_x_871:
        /* <DEDUP_REMOVED lines=22> */
.L_x_875:
        /* <DEDUP_REMOVED lines=12> */
.L_x_876:
        /* <DEDUP_REMOVED lines=43> */
.L_x_874:
        /* <DEDUP_REMOVED lines=24> */
.L_x_878:
        /* <DEDUP_REMOVED lines=12> */
.L_x_879:
        /* <DEDUP_REMOVED lines=43> */
.L_x_877:
[----:B------:R-:W-:Y:S01]  /*15fe0*/  I2FP.F32.U32 R53, R53 ;  /* 0x0000003500357245 */ /* 0x000fe20000201000 */
[----:B------:R-:W-:Y:S01]  /*15ff0*/  IMAD.U32 R126, R126, 0x10000, RZ ;  /* 0x000100007e7e7824 */ /* 0x000fe200078e00ff */
[----:B------:R-:W-:Y:S01]  /*16000*/  ISETP.NE.AND P3, PT, R52, 0x1, PT ;  /* 0x000000013400780c */ /* 0x000fe20003f65270 */
[----:B------:R-:W-:Y:S01]  /*16010*/  IMAD.MOV.U32 R56, RZ, RZ, 0x2 ;  /* 0x00000002ff387424 */ /* 0x000fe200078e00ff */
        /* <DEDUP_REMOVED lines=18> */
.L_x_881:
        /* <DEDUP_REMOVED lines=12> */
.L_x_882:
        /* <DEDUP_REMOVED lines=43> */
.L_x_880:
        /* <DEDUP_REMOVED lines=24> */
.L_x_884:
        /* <DEDUP_REMOVED lines=12> */
.L_x_885:
        /* <DEDUP_REMOVED lines=43> */
.L_x_883:
[----:B------:R-:W-:Y:S01]  /*169a0*/  I2FP.F32.U32 R53, R53 ;  /* 0x0000003500357245 */ /* 0x000fe20000201000 */
[----:B------:R-:W-:Y:S01]  /*169b0*/  IMAD.U32 R54, R54, 0x10000, RZ ;  /* 0x0001000036367824 */ /* 0x000fe200078e00ff */
[----:B------:R-:W-:Y:S01]  /*169c0*/  ISETP.NE.AND P5, PT, R52, 0x1, PT ;  /* 0x000000013400780c */ /* 0x000fe20003fa5270 */
[----:B------:R-:W-:Y:S02]  /*169d0*/  IMAD.U32 R129, R58, 0x10000, RZ ;  /* 0x000100003a817824 */ /* 0x000fe400078e00ff */
        /* <DEDUP_REMOVED lines=18> */
.L_x_887:
        /* <DEDUP_REMOVED lines=12> */
.L_x_888:
        /* <DEDUP_REMOVED lines=43> */
.L_x_886:
        /* <DEDUP_REMOVED lines=24> */
.L_x_890:
        /* <DEDUP_REMOVED lines=14> */
.L_x_891:
        /* <DEDUP_REMOVED lines=43> */
.L_x_889:
        /* <DEDUP_REMOVED lines=15> */
.L_x_867:
        /* <DEDUP_REMOVED lines=15> */
.L_x_894:
        /* <DEDUP_REMOVED lines=12> */
.L_x_895:
        /* <DEDUP_REMOVED lines=41> */
[----:B------:R-:W-:Y:S02]  /*178b0*/  HFMA2 R58, -RZ, RZ, 0, 0 ;  /* 0x00000000ff3a7431 */ /* 0x000fe400000001ff */
[----:B------:R-:W-:-:S07]  /*178c0*/  IMAD.MOV.U32 R56, RZ, RZ, R126 ;  /* 0x000000ffff387224 */ /* 0x000fce00078e007e */
.L_x_893:
        /* <DEDUP_REMOVED lines=22> */
.L_x_897:
        /* <DEDUP_REMOVED lines=12> */
.L_x_898:
        /* <DEDUP_REMOVED lines=43> */
.L_x_896:
        /* <DEDUP_REMOVED lines=20> */
.L_x_900:
        /* <DEDUP_REMOVED lines=12> */
.L_x_901:
        /* <DEDUP_REMOVED lines=43> */
.L_x_899:
        /* <DEDUP_REMOVED lines=21> */
.L_x_903:
[----:B------:R-:W-:-:S04]  /*183a0*/  IADD3 R90, PT, PT, R90, 0x1, RZ ;  /* 0x000000015a5a7810 */ /* 0x000fc80007ffe0ff */
[C---:B------:R-:W-:Y:S01]  /*183b0*/  ISETP.NE.AND P2, PT, R90.reuse, RZ, PT ;  /* 0x000000ff5a00720c */ /* 0x040fe20003f45270 */
[----:B------:R-:W-:-:S12]  /*183c0*/  IMAD.WIDE.U32 R130, R90, -0x2daee0ad, RZ ;  /* 0xd2511f535a827825 */ /* 0x000fd800078e00ff */
[----:B------:R-:W-:Y:S05]  /*183d0*/  @P2 BRA `(.L_x_904) ;  /* 0x0000000000202947 */ /* 0x000fea0003800000 */
[----:B------:R-:W-:-:S05]  /*183e0*/  VIADD R89, R89, 0x1 ;  /* 0x0000000159597836 */ /* 0x000fca0000000000 */
[----:B------:R-:W-:-:S13]  /*183f0*/  ISETP.NE.AND P2, PT, R89, RZ, PT ;  /* 0x000000ff5900720c */ /* 0x000fda0003f45270 */
[----:B------:R-:W-:Y:S01]  /*18400*/  @!P2 IADD3 R91, PT, PT, R91, 0x1, RZ ;  /* 0x000000015b5ba810 */ /* 0x000fe20007ffe0ff */
[----:B------:R-:W-:Y:S02]  /*18410*/  @!P2 VIADD R0, R26, 0x1 ;  /* 0x000000011a00a836 */ /* 0x000fe40000000000 */
[----:B------:R-:W-:Y:S01]  /*18420*/  @!P2 IMAD.MOV.U32 R89, RZ, RZ, RZ ;  /* 0x000000ffff59a224 */ /* 0x000fe200078e00ff */
[----:B------:R-:W-:-:S13]  /*18430*/  ISETP.NE.AND P3, PT, R91, RZ, !P2 ;  /* 0x000000ff5b00720c */ /* 0x000fda0005765270 */
[----:B------:R-:W-:-:S04]  /*18440*/  @P3 IADD3 R0, PT, PT, R26, RZ, RZ ;  /* 0x000000ff1a003210 */ /* 0x000fc80007ffe0ff */
[----:B------:R-:W-:-:S07]  /*18450*/  @!P2 MOV R26, R0 ;  /* 0x00000000001aa202 */ /* 0x000fce0000000f00 */
.L_x_904:
        /* <DEDUP_REMOVED lines=42> */
[----:B------:R-:W-:-:S07]  /*18700*/  HFMA2 R52, -RZ, RZ, 0, 0 ;  /* 0x00000000ff347431 */ /* 0x000fce00000001ff */
.L_x_902:
[----:B------:R-:W-:Y:S01]  /*18710*/  ISETP.NE.AND P4, PT, R52, 0x1, PT ;  /* 0x000000013400780c */ /* 0x000fe20003f85270 */
[----:B------:R-:W-:Y:S01]  /*18720*/  IMAD.U32 R126, R126, 0x10000, RZ ;  /* 0x000100007e7e7824 */ /* 0x000fe200078e00ff */
[----:B------:R-:W-:Y:S02]  /*18730*/  I2FP.F32.U32 R53, R53 ;  /* 0x0000003500357245 */ /* 0x000fe40000201000 */
[----:B------:R-:W-:Y:S01]  /*18740*/  MOV R56, 0x2 ;  /* 0x0000000200387802 */ /* 0x000fe20000000f00 */
[----:B------:R-:W-:Y:S02]  /*18750*/  FMUL.FTZ R126, R126, UR17 ;  /* 0x000000117e7e7c20 */ /* 0x000fe40008410000 */
[----:B------:R-:W-:Y:S02]  /*18760*/  FFMA.FTZ R53, R53, R92, 1.1641532182693481445e-10 ;  /* 0x2f00000035357423 */ /* 0x000fe4000001005c */
[----:B------:R-:W-:-:S03]  /*18770*/  FMUL.FTZ R126, R126, UR5 ;  /* 0x000000057e7e7c20 */ /* 0x000fc60008410000 */
[----:B------:R-:W-:Y:S01]  /*18780*/  FSETP.GTU.FTZ.AND P3, PT, R53, UR4, PT ;  /* 0x0000000435007c0b */ /* 0x000fe2000bf7c000 */
[----:B------:R-:W-:-:S03]  /*18790*/  IMAD.MOV.U32 R53, RZ, RZ, R0 ;  /* 0x000000ffff357224 */ /* 0x000fc600078e0000 */
        /* <DEDUP_REMOVED lines=8> */
[----:B------:R-:W-:Y:S01]  /*18820*/  @P3 IADD3 R56, PT, PT, R52, 0x1, RZ ;  /* 0x0000000134383810 */ /* 0x000fe20007ffe0ff */
[----:B------:R-:W-:Y:S01]  /*18830*/  @P3 IMAD.MOV.U32 R53, RZ, RZ, R87 ;  /* 0x000000ffff353224 */ /* 0x000fe200078e0057 */
[----:B------:R-:W-:Y:S06]  /*18840*/  BRA `(.L_x_905) ;  /* 0x0000000000dc7947 */ /* 0x000fec0003800000 */
.L_x_906:
        /* <DEDUP_REMOVED lines=12> */
.L_x_907:
        /* <DEDUP_REMOVED lines=40> */
[----:B------:R-:W-:Y:S01]  /*18b90*/  HFMA2 R56, -RZ, RZ, 0, 0 ;  /* 0x00000000ff387431 */ /* 0x000fe200000001ff */
[----:B------:R-:W-:Y:S01]  /*18ba0*/  MOV R53, R104 ;  /* 0x0000006800357202 */ /* 0x000fe20000000f00 */
[----:B------:R-:W-:-:S07]  /*18bb0*/  IMAD.MOV.U32 R104, RZ, RZ, R52 ;  /* 0x000000ffff687224 */ /* 0x000fce00078e0034 */
.L_x_905:
        /* <DEDUP_REMOVED lines=8> */
[----:B------:R-:W-:-:S03]  /*18c40*/  IMAD.MOV.U32 R53, RZ, RZ, R0 ;  /* 0x000000ffff357224 */ /* 0x000fc600078e0000 */
[----:B------:R-:W-:Y:S02]  /*18c50*/  FSEL R130, R52, RZ, !P4 ;  /* 0x000000ff34827208 */ /* 0x000fe40006000000 */
[----:B------:R-:W-:Y:S02]  /*18c60*/  PLOP3.LUT P3, PT, P4, PT, PT, 0x8, 0x80 ;  /* 0x000000000080781c */ /* 0x000fe4000276e170 */
[----:B------:R-:W-:Y:S01]  /*18c70*/  MOV R52, 0x2 ;  /* 0x0000000200347802 */ /* 0x000fe20000000f00 */
        /* <DEDUP_REMOVED lines=9> */
.L_x_909:
        /* <DEDUP_REMOVED lines=12> */
.L_x_910:
        /* <DEDUP_REMOVED lines=43> */
.L_x_908:
[----:B------:R-:W-:Y:S01]  /*19080*/  I2FP.F32.U32 R53, R53 ;  /* 0x0000003500357245 */ /* 0x000fe20000201000 */
[----:B------:R-:W-:Y:S01]  /*19090*/  IMAD.U32 R54, R54, 0x10000, RZ ;  /* 0x0001000036367824 */ /* 0x000fe200078e00ff */
[----:B------:R-:W-:-:S03]  /*190a0*/  ISETP.NE.AND P5, PT, R52, 0x1, PT ;  /* 0x000000013400780c */ /* 0x000fc60003fa5270 */
        /* <DEDUP_REMOVED lines=17> */
.L_x_912:
[----:B------:R-:W-:-:S04]  /*191c0*/  IADD3 R90, PT, PT, R90, 0x1, RZ ;  /* 0x000000015a5a7810 */ /* 0x000fc80007ffe0ff */
[C---:B------:R-:W-:Y:S01]  /*191d0*/  ISETP.NE.AND P5, PT, R90.reuse, RZ, PT ;  /* 0x000000ff5a00720c */ /* 0x040fe20003fa5270 */
[----:B------:R-:W-:-:S12]  /*191e0*/  IMAD.WIDE.U32 R132, R90, -0x2daee0ad, RZ ;  /* 0xd2511f535a847825 */ /* 0x000fd800078e00ff */
[----:B------:R-:W-:Y:S05]  /*191f0*/  @P5 BRA `(.L_x_913) ;  /* 0x0000000000205947 */ /* 0x000fea0003800000 */
[----:B------:R-:W-:-:S05]  /*19200*/  VIADD R89, R89, 0x1 ;  /* 0x0000000159597836 */ /* 0x000fca0000000000 */
[----:B------:R-:W-:-:S13]  /*19210*/  ISETP.NE.AND P5, PT, R89, RZ, PT ;  /* 0x000000ff5900720c */ /* 0x000fda0003fa5270 */
[----:B------:R-:W-:Y:S01]  /*19220*/  @!P5 IADD3 R91, PT, PT, R91, 0x1, RZ ;  /* 0x000000015b5bd810 */ /* 0x000fe20007ffe0ff */
[----:B------:R-:W-:Y:S01]  /*19230*/  @!P5 VIADD R0, R26, 0x1 ;  /* 0x000000011a00d836 */ /* 0x000fe20000000000 */
[----:B------:R-:W-:Y:S02]  /*19240*/  @!P5 MOV R89, RZ ;  /* 0x000000ff0059d202 */ /* 0x000fe40000000f00 */
[----:B------:R-:W-:-:S13]  /*19250*/  ISETP.NE.AND P6, PT, R91, RZ, !P5 ;  /* 0x000000ff5b00720c */ /* 0x000fda0006fc5270 */
[----:B------:R-:W-:-:S05]  /*19260*/  @P6 IADD3 R0, PT, PT, R26, RZ, RZ ;  /* 0x000000ff1a006210 */ /* 0x000fca0007ffe0ff */
[----:B------:R-:W-:-:S07]  /*19270*/  @!P5 IMAD.MOV.U32 R26, RZ, RZ, R0 ;  /* 0x000000ffff1ad224 */ /* 0x000fce00078e0000 */
.L_x_913:
        /* <DEDUP_REMOVED lines=43> */
.L_x_911:
[----:B------:R-:W-:Y:S01]  /*19530*/  I2FP.F32.U32 R53, R53 ;  /* 0x0000003500357245 */ /* 0x000fe20000201000 */
[C---:B------:R-:W-:Y:S01]  /*19540*/  IMAD.U32 R52, R55.reuse, 0x10000, RZ ;  /* 0x0001000037347824 */ /* 0x040fe200078e00ff */
[----:B------:R-:W-:Y:S02]  /*19550*/  ISETP.NE.AND P6, PT, R54, 0x1, PT ;  /* 0x000000013600780c */ /* 0x000fe40003fc5270 */
[----:B------:R-:W-:Y:S01]  /*19560*/  PRMT R133, R55, 0x7632, R133 ;  /* 0x0000763237857816 */ /* 0x000fe20000000085 */
[----:B------:R-:W-:Y:S01]  /*19570*/  FFMA.FTZ R53, R53, R92, 1.1641532182693481445e-10 ;  /* 0x2f00000035357423 */ /* 0x000fe2000001005c */
[----:B------:R-:W-:Y:S01]  /*19580*/  FMUL.FTZ R52, R52, UR17 ;  /* 0x0000001134347c20 */ /* 0x000fe20008410000 */
[----:B------:R-:W-:-:S03]  /*19590*/  MOV R132, 0x2 ;  /* 0x0000000200847802 */ /* 0x000fc60000000f00 */
[----:B------:R-:W-:Y:S01]  /*195a0*/  FMUL.FTZ R52, R52, UR5 ;  /* 0x0000000534347c20 */ /* 0x000fe20008410000 */
[----:B------:R-:W-:Y:S01]  /*195b0*/  FSETP.GTU.FTZ.AND P5, PT, R53, UR4, PT ;  /* 0x0000000435007c0b */ /* 0x000fe2000bfbc000 */
[----:B------:R-:W-:-:S03]  /*195c0*/  IMAD.MOV.U32 R53, RZ, RZ, R0 ;  /* 0x000000ffff357224 */ /* 0x000fc600078e0000 */
        /* <DEDUP_REMOVED lines=11> */
.L_x_915:
[----:B------:R-:W-:-:S04]  /*19680*/  IADD3 R90, PT, PT, R90, 0x1, RZ ;  /* 0x000000015a5a7810 */ /* 0x000fc80007ffe0ff */
[C---:B------:R-:W-:Y:S01]  /*19690*/  ISETP.NE.AND P6, PT, R90.reuse, RZ, PT ;  /* 0x000000ff5a00720c */ /* 0x040fe20003fc5270 */
[----:B------:R-:W-:-:S12]  /*196a0*/  IMAD.WIDE.U32 R58, R90, -0x2daee0ad, RZ ;  /* 0xd2511f535a3a7825 */ /* 0x000fd800078e00ff */
[----:B------:R-:W-:Y:S05]  /*196b0*/  @P6 BRA `(.L_x_916) ;  /* 0x0000000000286947 */ /* 0x000fea0003800000 */
[----:B------:R-:W-:Y:S01]  /*196c0*/  VIADD R89, R89, 0x1 ;  /* 0x0000000159597836 */ /* 0x000fe20000000000 */
[----:B------:R-:W-:-:S04]  /*196d0*/  P2R R0, PR, RZ, 0x1 ;  /* 0x00000001ff007803 */ /* 0x000fc80000000000 */
[----:B------:R-:W-:-:S13]  /*196e0*/  ISETP.NE.AND P6, PT, R89, RZ, PT ;  /* 0x000000ff5900720c */ /* 0x000fda0003fc5270 */
[----:B------:R-:W-:Y:S01]  /*196f0*/  @!P6 IADD3 R91, PT, PT, R91, 0x1, RZ ;  /* 0x000000015b5be810 */ /* 0x000fe20007ffe0ff */
[----:B------:R-:W-:Y:S02]  /*19700*/  @!P6 VIADD R52, R26, 0x1 ;  /* 0x000000011a34e836 */ /* 0x000fe40000000000 */
[----:B------:R-:W-:Y:S01]  /*19710*/  @!P6 IMAD.MOV.U32 R89, RZ, RZ, RZ ;  /* 0x000000ffff59e224 */ /* 0x000fe200078e00ff */
[----:B------:R-:W-:-:S13]  /*19720*/  ISETP.NE.AND P0, PT, R91, RZ, !P6 ;  /* 0x000000ff5b00720c */ /* 0x000fda0007705270 */
[----:B------:R-:W-:Y:S02]  /*19730*/  @P0 IADD3 R52, PT, PT, R26, RZ, RZ ;  /* 0x000000ff1a340210 */ /* 0x000fe40007ffe0ff */
[----:B------:R-:W-:Y:S02]  /*19740*/  ISETP.NE.AND P0, PT, R0, RZ, PT ;  /* 0x000000ff0000720c */ /* 0x000fe40003f05270 */
[----:B------:R-:W-:-:S11]  /*19750*/  @!P6 MOV R26, R52 ;  /* 0x00000034001ae202 */ /* 0x000fd60000000f00 */
.L_x_916:
        /* <DEDUP_REMOVED lines=43> */
.L_x_914:
        /* <DEDUP_REMOVED lines=12> */
.L_x_892:
[----:B------:R-:W-:Y:S01]  /*19ad0*/  FADD.FTZ R56, RZ, R68 ;  /* 0x00000044ff387221 */ /* 0x000fe20000010000 */
[----:B------:R-:W-:Y:S01]  /*19ae0*/  SEL R58, RZ, 0x1000000, !P6 ;  /* 0x01000000ff3a7807 */ /* 0x000fe20007000000 */
[----:B------:R-:W-:Y:S01]  /*19af0*/  IMAD.WIDE.U32 R60, R125, 0x10, R60 ;  /* 0x000000107d3c7825 */ /* 0x000fe200078e003c */
[----:B------:R-:W-:-:S03]  /*19b00*/  ISETP.NE.AND P6, PT, R128, RZ, PT ;  /* 0x000000ff8000720c */ /* 0x000fc60003fc5270 */
[----:B------:R-:W-:Y:S01]  /*19b10*/  FADD.FTZ R57, R56, R69 ;  /* 0x0000004538397221 */ /* 0x000fe20000010000 */
[----:B------:R-:W-:Y:S01]  /*19b20*/  SEL R137, RZ, 0x100, !P4 ;  /* 0x00000100ff897807 */ /* 0x000fe20006000000 */
[----:B------:R-:W-:Y:S01]  /*19b30*/  IMAD.WIDE.U32 R62, R125, 0x8, R62 ;  /* 0x000000087d3e7825 */ /* 0x000fe200078e003e */
[----:B------:R-:W-:Y:S03]  /*19b40*/  STG.E.128 desc[UR8][R60.64], R52 ;  /* 0x000000343c007986 */ /* 0x000fe6000c101d08 */
[----:B------:R-:W-:Y:S01]  /*19b50*/  FADD.FTZ R56, R57, R70 ;  /* 0x0000004639387221 */ /* 0x000fe20000010000 */
[----:B------:R-:W-:Y:S03]  /*19b60*/  BSSY.RECONVERGENT B0, `(.L_x_917) ;  /* 0x000009f000007945 */ /* 0x000fe60003800200 */
        /* <DEDUP_REMOVED lines=47> */
[----:B------:R-:W-:-:S03]  /*19e60*/  SEL R135, RZ, 0x1000000, !P2 ;  /* 0x01000000ff877807 */ /* 0x000fc60005000000 */
[----:B------:R-:W-:-:S04]  /*19e70*/  FMUL.FTZ R56, R56, 0.00078125001164153218269 ;  /* 0x3a4ccccd38387820 */ /* 0x000fc80000410000 */
[C---:B------:R-:W-:Y:S01]  /*19e80*/  FADD.FTZ R57, -R56.reuse, R68 ;  /* 0x0000004438397221 */ /* 0x040fe20000010100 */
[C---:B------:R-:W-:Y:S01]  /*19e90*/  FADD.FTZ R136, -R56.reuse, R69 ;  /* 0x0000004538887221 */ /* 0x040fe20000010100 */
[C---:B------:R-:W-:Y:S01]  /*19ea0*/  FADD.FTZ R138, -R56.reuse, R70 ;  /* 0x00000046388a7221 */ /* 0x040fe20000010100 */
[C---:B------:R-:W-:Y:S01]  /*19eb0*/  FADD.FTZ R128, -R56.reuse, R71 ;  /* 0x0000004738807221 */ /* 0x040fe20000010100 */
[----:B------:R-:W-:Y:S01]  /*19ec0*/  FFMA.FTZ R57, R57, R57, RZ ;  /* 0x0000003939397223 */ /* 0x000fe200000100ff */
[----:B------:R-:W-:-:S03]  /*19ed0*/  FADD.FTZ R134, -R56, R95 ;  /* 0x0000005f38867221 */ /* 0x000fc60000010100 */
[----:B------:R-:W-:Y:S01]  /*19ee0*/  FFMA.FTZ R57, R136, R136, R57 ;  /* 0x0000008888397223 */ /* 0x000fe20000010039 */
[----:B------:R-:W-:-:S03]  /*19ef0*/  FADD.FTZ R136, -R56, R93 ;  /* 0x0000005d38887221 */ /* 0x000fc60000010100 */
[----:B------:R-:W-:Y:S01]  /*19f00*/  FFMA.FTZ R57, R138, R138, R57 ;  /* 0x0000008a8a397223 */ /* 0x000fe20000010039 */
[----:B------:R-:W-:-:S03]  /*19f10*/  SEL R138, RZ, 0x10000, !P5 ;  /* 0x00010000ff8a7807 */ /* 0x000fc60006800000 */
[----:B------:R-:W-:Y:S01]  /*19f20*/  FFMA.FTZ R57, R128, R128, R57 ;  /* 0x0000008080397223 */ /* 0x000fe20000010039 */
[----:B------:R-:W-:Y:S01]  /*19f30*/  FADD.FTZ R128, -R56, R94 ;  /* 0x0000005e38807221 */ /* 0x000fe20000010100 */
[----:B------:R-:W-:Y:S02]  /*19f40*/  LOP3.LUT R137, R137, R58, R138, 0xfe, !PT ;  /* 0x0000003a89897212 */ /* 0x000fe400078efe8a */
[----:B------:R-:W-:Y:S01]  /*19f50*/  FFMA.FTZ R57, R136, R136, R57 ;  /* 0x0000008888397223 */ /* 0x000fe20000010039 */
[----:B------:R-:W-:Y:S02]  /*19f60*/  SEL R136, RZ, 0x10000, !P1 ;  /* 0x00010000ff887807 */ /* 0x000fe40004800000 */
[----:B------:R-:W-:Y:S01]  /*19f70*/  SEL R58, RZ, 0x1, !P6 ;  /* 0x00000001ff3a7807 */ /* 0x000fe20007000000 */
[----:B------:R-:W-:Y:S01]  /*19f80*/  FFMA.FTZ R57, R128, R128, R57 ;  /* 0x0000008080397223 */ /* 0x000fe20000010039 */
[----:B------:R-:W-:-:S03]  /*19f90*/  FADD.FTZ R128, -R56, R96 ;  /* 0x0000006038807221 */ /* 0x000fc60000010100 */
        /* <DEDUP_REMOVED lines=64> */
[----:B------:R-:W-:-:S04]  /*1a3a0*/  FFMA.FTZ R57, R134, R134, R57 ;  /* 0x0000008686397223 */ /* 0x000fc80000010039 */
[----:B------:R-:W-:-:S05]  /*1a3b0*/  FFMA.FTZ R57, R128, R128, R57 ;  /* 0x0000008080397223 */ /* 0x000fca0000010039 */
[----:B------:R-:W0:Y:S02]  /*1a3c0*/  SHFL.BFLY PT, R128, R57, 0x1, 0x1f ;  /* 0x0c201f0039807f89 */ /* 0x000e2400000e0000 */
[----:B0-----:R-:W-:Y:S01]  /*1a3d0*/  FADD.FTZ R128, R57, R128 ;  /* 0x0000008039807221 */ /* 0x001fe20000010000 */
[----:B------:R-:W-:-:S04]  /*1a3e0*/  SEL R57, RZ, 0x100, !P0 ;  /* 0x00000100ff397807 */ /* 0x000fc80004000000 */
[----:B------:R-:W0:Y:S01]  /*1a3f0*/  SHFL.BFLY PT, R59, R128, 0x2, 0x1f ;  /* 0x0c401f00803b7f89 */ /* 0x000e2200000e0000 */
[----:B------:R-:W-:-:S04]  /*1a400*/  LOP3.LUT R57, R57, R135, R136, 0xfe, !PT ;  /* 0x0000008739397212 */ /* 0x000fc800078efe88 */
[----:B------:R-:W-:Y:S01]  /*1a410*/  LOP3.LUT R58, R57, R58, RZ, 0xfc, !PT ;  /* 0x0000003a393a7212 */ /* 0x000fe200078efcff */
[----:B0-----:R-:W-:Y:S01]  /*1a420*/  FADD.FTZ R59, R128, R59 ;  /* 0x0000003b803b7221 */ /* 0x001fe20000010000 */
[----:B------:R-:W-:-:S04]  /*1a430*/  SEL R128, RZ, 0x1, !P3 ;  /* 0x00000001ff807807 */ /* 0x000fc80005800000 */
[----:B------:R-:W0:Y:S02]  /*1a440*/  SHFL.BFLY PT, R134, R59, 0x4, 0x1f ;  /* 0x0c801f003b867f89 */ /* 0x000e2400000e0000 */
[----:B0-----:R-:W-:Y:S01]  /*1a450*/  FADD.FTZ R134, R59, R134 ;  /* 0x000000863b867221 */ /* 0x001fe20000010000 */
[----:B------:R-:W-:Y:S02]  /*1a460*/  LOP3.LUT R59, R137, R128, RZ, 0xfc, !PT ;  /* 0x00000080893b7212 */ /* 0x000fe400078efcff */
[----:B------:R-:W-:Y:S02]  /*1a470*/  LOP3.LUT P0, R128, R66, 0x1f, RZ, 0xc0, !PT ;  /* 0x0000001f42807812 */ /* 0x000fe4000780c0ff */
[----:B------:R-:W0:Y:S04]  /*1a480*/  SHFL.BFLY PT, R133, R134, 0x8, 0x1f ;  /* 0x0d001f0086857f89 */ /* 0x000e2800000e0000 */
[----:B------:R-:W-:Y:S01]  /*1a490*/  STG.E.64 desc[UR8][R62.64], R58 ;  /* 0x0000003a3e007986 */ /* 0x000fe2000c101b08 */
        /* <DEDUP_REMOVED lines=11> */
.L_x_918:
[----:B------:R-:W-:Y:S05]  /*1a550*/  BSYNC.RECONVERGENT B0 ;  /* 0x0000000000007941 */ /* 0x000fea0003800200 */
.L_x_917:
[----:B------:R-:W-:Y:S01]  /*1a560*/  BAR.SYNC.DEFER_BLOCKING 0x0 ;  /* 0x0000000000007b1d */ /* 0x000fe20000010000 */
[----:B------:R-:W-:Y:S02]  /*1a570*/  ISETP.GT.U32.AND P0, PT, R128, 0x3, PT ;  /* 0x000000038000780c */ /* 0x000fe40003f04070 */
[----:B0-----:R-:W-:Y:S02]  /*1a580*/  CS2R R52, SRZ ;  /* 0x0000000000347805 */ /* 0x001fe4000001ff00 */
[----:B------:R-:W-:Y:S01]  /*1a590*/  MOV R54, RZ ;  /* 0x000000ff00367202 */ /* 0x000fe20000000f00 */
[----:B------:R-:W-:Y:S08]  /*1a5a0*/  BSSY.RECONVERGENT B0, `(.L_x_919) ;  /* 0x000000a000007945 */ /* 0x000ff00003800200 */
[----:B------:R-:W-:Y:S05]  /*1a5b0*/  @P0 BRA `(.L_x_920) ;  /* 0x0000000000200947 */ /* 0x000fea0003800000 */
[----:B------:R-:W0:Y:S01]  /*1a5c0*/  S2UR UR5, SR_CgaCtaId ;  /* 0x00000000000579c3 */ /* 0x000e220000008800 */
[----:B------:R-:W-:Y:S01]  /*1a5d0*/  UMOV UR4, 0x400 ;  /* 0x0000040000047882 */ /* 0x000fe20000000000 */
[----:B------:R-:W-:Y:S02]  /*1a5e0*/  IMAD.SHL.U32 R52, R66, 0x8, RZ ;  /* 0x0000000842347824 */ /* 0x000fe400078e00ff */
[----:B------:R-:W-:-:S03]  /*1a5f0*/  HFMA2 R54, -RZ, RZ, 0, 7.62939453125e-05 ;  /* 0x00000500ff367431 */ /* 0x000fc600000001ff */
[----:B------:R-:W-:Y:S01]  /*1a600*/  LOP3.LUT R52, R52, 0xf8, RZ, 0xc0, !PT ;  /* 0x000000f834347812 */ /* 0x000fe200078ec0ff */
[----:B0-----:R-:W-:-:S04]  /*1a610*/  ULEA UR4, UR5, UR4, 0x18 ;  /* 0x0000000405047291 */ /* 0x001fc8000f8ec0ff */
[----:B------:R-:W-:-:S09]  /*1a620*/  @UP2 UIADD3 UR4, UPT, UPT, UR4, 0x20, URZ ;  /* 0x0000002004042890 */ /* 0x000fd2000fffe0ff */
[----:B------:R-:W0:Y:S03]  /*1a630*/  LDS.64 R52, [R52+UR4] ;  /* 0x0000000434347984 */ /* 0x000e260008000a00 */
.L_x_920:
[----:B------:R-:W-:Y:S05]  /*1a640*/  BSYNC.RECONVERGENT B0 ;  /* 0x0000000000007941 */ /* 0x000fea0003800200 */
.L_x_919:
[----:B------:R-:W1:Y:S01]  /*1a650*/  SHFL.DOWN PT, R55, R54, 0x2, 0x1f ;  /* 0x08401f0036377f89 */ /* 0x000e6200000e0000 */
[----:B------:R-:W-:Y:S01]  /*1a660*/  ISETP.NE.AND P1, PT, R66, RZ, PT ;  /* 0x000000ff4200720c */ /* 0x000fe20003f25270 */
[----:B------:R-:W-:Y:S01]  /*1a670*/  UPLOP3.LUT UP2, UPT, UPT, UPT, UP2, 0x40, 0x4 ;  /* 0x000000000004789c */ /* 0x000fe20003f4e820 */
[----:B------:R-:W-:Y:S01]  /*1a680*/  ISETP.NE.AND P0, PT, RZ, UR19, PT ;  /* 0x00000013ff007c0c */ /* 0x000fe2000bf05270 */
[----:B0-----:R-:W0:Y:S01]  /*1a690*/  SHFL.DOWN PT, R57, R52, 0x2, 0x1f ;  /* 0x08401f0034397f89 */ /* 0x001e2200000e0000 */
[----:B------:R-:W-:Y:S02]  /*1a6a0*/  PRMT R137, R27, 0x7632, R137 ;  /* 0x000076321b897816 */ /* 0x000fe40000000089 */
[C---:B------:R-:W-:Y:S01]  /*1a6b0*/  PRMT R139, R35.reuse, 0x7632, R139 ;  /* 0x00007632238b7816 */ /* 0x040fe2000000008b */
[----:B------:R-:W2:Y:S01]  /*1a6c0*/  SHFL.DOWN PT, R56, R53, 0x2, 0x1f ;  /* 0x08401f0035387f89 */ /* 0x000ea200000e0000 */
[----:B------:R-:W-:Y:S01]  /*1a6d0*/  SHF.L.U32 R135, R35, 0x10, RZ ;  /* 0x0000001023877819 */ /* 0x000fe200000006ff */
[----:B------:R-:W-:Y:S01]  /*1a6e0*/  IMAD.U32 R137, R137, 0x10000, RZ ;  /* 0x0001000089897824 */ /* 0x000fe200078e00ff */
[----:B------:R-:W-:Y:S01]  /*1a6f0*/  SHF.L.U32 R139, R139, 0x10, RZ ;  /* 0x000000108b8b7819 */ /* 0x000fe200000006ff */
[----:B-1----:R-:W-:Y:S01]  /*1a700*/  IMAD.IADD R58, R55, 0x1, R54 ;  /* 0x00000001373a7824 */ /* 0x002fe200078e0236 */
[----:B------:R-:W-:-:S02]  /*1a710*/  I2FP.F32.S32 R62, R55 ;  /* 0x00000037003e7245 */ /* 0x000fc40000201400 */
[----:B------:R-:W-:Y:S02]  /*1a720*/  I2FP.F32.U32 R55, R54 ;  /* 0x0000003600377245 */ /* 0x000fe40000201000 */
[----:B------:R-:W-:Y:S01]  /*1a730*/  I2FP.F32.S32 R59, R58 ;  /* 0x0000003a003b7245 */ /* 0x000fe20000201400 */
[----:B------:R-:W1:Y:S01]  /*1a740*/  SHFL.DOWN PT, R63, R58, 0x1, 0x1f ;  /* 0x08201f003a3f7f89 */ /* 0x000e6200000e0000 */
[C---:B0-----:R-:W-:Y:S01]  /*1a750*/  FMUL.FTZ R128, R57.reuse, R62 ;  /* 0x0000003e39807220 */ /* 0x041fe20000410000 */
[----:B------:R-:W-:Y:S01]  /*1a760*/  FADD.FTZ R57, -R57, R52 ;  /* 0x0000003439397221 */ /* 0x000fe20000010100 */
[----:B------:R-:W0:Y:S01]  /*1a770*/  MUFU.RCP R60, R59 ;  /* 0x0000003b003c7308 */ /* 0x000e220000001000 */
[----:B--2---:R-:W-:Y:S01]  /*1a780*/  FADD.FTZ R53, R56, R53 ;  /* 0x0000003538357221 */ /* 0x004fe20000010000 */
[----:B------:R-:W-:Y:S01]  /*1a790*/  FFMA.FTZ R61, R55, R52, R128 ;  /* 0x00000034373d7223 */ /* 0x000fe20000010080 */
[----:B------:R-:W-:-:S04]  /*1a7a0*/  FMUL.FTZ R57, R57, R57 ;  /* 0x0000003939397220 */ /* 0x000fc80000410000 */
[----:B------:R-:W-:-:S04]  /*1a7b0*/  FMUL.FTZ R57, R57, R55 ;  /* 0x0000003739397220 */ /* 0x000fc80000410000 */
[----:B------:R-:W-:Y:S01]  /*1a7c0*/  FMUL.FTZ R57, R57, R62 ;  /* 0x0000003e39397220 */ /* 0x000fe20000410000 */
[----:B0-----:R-:W-:-:S03]  /*1a7d0*/  FMUL.FTZ R52, R60, R61 ;  /* 0x0000003d3c347220 */ /* 0x001fc60000410000 */
[----:B------:R-:W-:Y:S02]  /*1a7e0*/  FFMA.FTZ R53, R60, R57, R53 ;  /* 0x000000393c357223 */ /* 0x000fe40000010035 */
[----:B------:R-:W0:Y:S01]  /*1a7f0*/  LDC R57, c[0x0][0x448] ;  /* 0x00011200ff397b82 */ /* 0x000e220000000800 */
[-C--:B-1----:R-:W-:Y:S01]  /*1a800*/  IADD3 R58, PT, PT, R58, R63.reuse, RZ ;  /* 0x0000003f3a3a7210 */ /* 0x082fe20007ffe0ff */
[----:B------:R-:W1:Y:S01]  /*1a810*/  SHFL.DOWN PT, R55, R52, 0x1, 0x1f ;  /* 0x08201f0034377f89 */ /* 0x000e6200000e0000 */
[----:B------:R-:W-:Y:S02]  /*1a820*/  I2FP.F32.S32 R63, R63 ;  /* 0x0000003f003f7245 */ /* 0x000fe40000201400 */
[----:B------:R-:W-:Y:S01]  /*1a830*/  I2FP.F32.S32 R58, R58 ;  /* 0x0000003a003a7245 */ /* 0x000fe20000201400 */
[----:B------:R-:W2:Y:S05]  /*1a840*/  SHFL.DOWN PT, R54, R53, 0x1, 0x1f ;  /* 0x08201f0035367f89 */ /* 0x000eaa00000e0000 */
[----:B------:R-:W3:Y:S01]  /*1a850*/  MUFU.RCP R58, R58 ;  /* 0x0000003a003a7308 */ /* 0x000ee20000001000 */
[----:B-1----:R-:W-:Y:S01]  /*1a860*/  FADD.FTZ R56, R52, -R55 ;  /* 0x8000003734387221 */ /* 0x002fe20000010000 */
[----:B------:R-:W-:-:S03]  /*1a870*/  FMUL.FTZ R60, R55, R63 ;  /* 0x0000003f373c7220 */ /* 0x000fc60000410000 */
[----:B------:R-:W-:Y:S01]  /*1a880*/  FMUL.FTZ R56, R56, R56 ;  /* 0x0000003838387220 */ /* 0x000fe20000410000 */
[----:B------:R-:W-:Y:S01]  /*1a890*/  FFMA.FTZ R55, R59, R52, R60 ;  /* 0x000000343b377223 */ /* 0x000fe2000001003c */
[----:B--2---:R-:W-:Y:S02]  /*1a8a0*/  FADD.FTZ R53, R53, R54 ;  /* 0x0000003635357221 */ /* 0x004fe40000010000 */
[----:B------:R-:W-:Y:S01]  /*1a8b0*/  FMUL.FTZ R56, R59, R56 ;  /* 0x000000383b387220 */ /* 0x000fe20000410000 */
[----:B---3--:R-:W-:Y:S01]  /*1a8c0*/  FMUL.FTZ R55, R58, R55 ;  /* 0x000000373a377220 */ /* 0x008fe20000410000 */
[----:B------:R-:W-:Y:S02]  /*1a8d0*/  IMAD.U32 R59, RZ, RZ, UR16 ;  /* 0x00000010ff3b7e24 */ /* 0x000fe4000f8e00ff */
[----:B------:R-:W-:Y:S01]  /*1a8e0*/  FMUL.FTZ R56, R56, R63 ;  /* 0x0000003f38387220 */ /* 0x000fe20000410000 */
[----:B------:R-:W-:Y:S02]  /*1a8f0*/  IMAD.U32 R63, R49, 0x10000, RZ ;  /* 0x00010000313f7824 */ /* 0x000fe400078e00ff */
[----:B------:R-:W1:Y:S01]  /*1a900*/  SHFL.IDX PT, R55, R55, RZ, 0x1f ;  /* 0x00001fff37377589 */ /* 0x000e6200000e0000 */
[----:B------:R-:W-:-:S02]  /*1a910*/  FFMA.FTZ R56, R58, R56, R53 ;  /* 0x000000383a387223 */ /* 0x000fc40000010035 */
[----:B------:R-:W2:Y:S04]  /*1a920*/  @!P1 LDC.64 R52, c[0x0][0x3c0] ;  /* 0x0000f000ff349b82 */ /* 0x000ea80000000a00 */
[----:B------:R-:W0:Y:S01]  /*1a930*/  SHFL.IDX PT, R56, R56, RZ, 0x1f ;  /* 0x00001fff38387589 */ /* 0x000e2200000e0000 */
[----:B-1----:R-:W-:Y:S01]  /*1a940*/  FMUL.FTZ R54, R55, R55 ;  /* 0x0000003737367220 */ /* 0x002fe20000410000 */
[----:B--2---:R-:W-:-:S04]  /*1a950*/  @!P1 IMAD.WIDE R52, R59, 0x4, R52 ;  /* 0x000000043b349825 */ /* 0x004fc800078e0234 */
[----:B------:R-:W-:Y:S01]  /*1a960*/  FSEL R58, R54, RZ, P0 ;  /* 0x000000ff363a7208 */ /* 0x000fe20000000000 */
[----:B0-----:R-:W-:Y:S01]  /*1a970*/  FFMA.FTZ R57, R56, UR20, R57 ;  /* 0x0000001438397c23 */ /* 0x001fe20008010039 */
[----:B------:R-:W-:Y:S01]  /*1a980*/  FSEL R54, R55, RZ, !P0 ;  /* 0x000000ff37367208 */ /* 0x000fe20004000000 */
[----:B------:R0:W-:Y:S02]  /*1a990*/  @!P1 STG.E desc[UR8][R52.64], R55 ;  /* 0x0000003734009986 */ /* 0x0001e4000c101908 */
[----:B------:R-:W-:Y:S01]  /*1a9a0*/  FADD.FTZ R61, R57, R58 ;  /* 0x0000003a393d7221 */ /* 0x000fe20000010000 */
[----:B------:R-:W-:Y:S01]  /*1a9b0*/  SHF.L.U32 R58, R86, 0x10, RZ ;  /* 0x00000010563a7819 */ /* 0x000fe200000006ff */
[C---:B------:R-:W-:Y:S01]  /*1a9c0*/  FADD.FTZ R66, -R54.reuse, R68 ;  /* 0x0000004436427221 */ /* 0x040fe20000010100 */
[C---:B------:R-:W-:Y:S01]  /*1a9d0*/  FADD.FTZ R140, -R54.reuse, R110 ;  /* 0x0000006e368c7221 */ /* 0x040fe20000010100 */
[----:B------:R-:W-:Y:S01]  /*1a9e0*/  FADD.FTZ R110, -R54, R64 ;  /* 0x00000040366e7221 */ /* 0x000fe20000010100 */
[----:B------:R-:W-:Y:S01]  /*1a9f0*/  IMAD.U32 R57, R48, 0x10000, RZ ;  /* 0x0001000030397824 */ /* 0x000fe200078e00ff */
[----:B------:R-:W1:Y:S01]  /*1aa00*/  MUFU.RSQ R61, R61 ;  /* 0x0000003d003d7308 */ /* 0x000e620000001400 */
[C---:B------:R-:W-:Y:S01]  /*1aa10*/  FADD.FTZ R60, -R54.reuse, R69 ;  /* 0x00000045363c7221 */ /* 0x040fe20000010100 */
        /* <DEDUP_REMOVED lines=15> */
[----:B-1----:R-:W-:Y:S01]  /*1ab10*/  FMUL.FTZ R64, R61, R66 ;  /* 0x000000423d407220 */ /* 0x002fe20000410000 */
        /* <DEDUP_REMOVED lines=20> */
[----:B------:R-:W-:Y:S01]  /*1ac60*/  FADD.FTZ R92, -R54, R92 ;  /* 0x0000005c365c7221 */ /* 0x000fe20000010100 */
[----:B------:R-:W-:Y:S01]  /*1ac70*/  FFMA.FTZ R58, R64, R58, R57 ;  /* 0x0000003a403a7223 */ /* 0x000fe20000010039 */
[----:B------:R-:W-:Y:S01]  /*1ac80*/  SHF.L.U32 R54, R22, 0x10, RZ ;  /* 0x0000001016367819 */ /* 0x000fe200000006ff */
[----:B------:R-:W-:Y:S01]  /*1ac90*/  IMAD.U32 R64, R10, 0x10000, RZ ;  /* 0x000100000a407824 */ /* 0x000fe200078e00ff */
[----:B------:R-:W-:Y:S01]  /*1aca0*/  SHF.L.U32 R57, R85, 0x10, RZ ;  /* 0x0000001055397819 */ /* 0x000fe200000006ff */
[----:B------:R-:W-:Y:S01]  /*1acb0*/  FMUL.FTZ R59, R61, R60 ;  /* 0x0000003c3d3b7220 */ /* 0x000fe20000410000 */
[----:B------:R-:W-:Y:S01]  /*1acc0*/  SHF.L.U32 R65, R23, 0x10, RZ ;  /* 0x0000001017417819 */ /* 0x000fe200000006ff */
[----:B------:R-:W-:Y:S01]  /*1acd0*/  FMUL.FTZ R138, R61, R138 ;  /* 0x0000008a3d8a7220 */ /* 0x000fe20000410000 */
[----:B------:R-:W-:-:S02]  /*1ace0*/  IMAD.U32 R69, R11, 0x10000, RZ ;  /* 0x000100000b457824 */ /* 0x000fc400078e00ff */
[C---:B------:R-:W-:Y:S01]  /*1acf0*/  FMUL.FTZ R146, R61.reuse, R146 ;  /* 0x000000923d927220 */ /* 0x040fe20000410000 */
[----:B------:R-:W-:Y:S01]  /*1ad00*/  SHF.L.U32 R71, R84, 0x10, RZ ;  /* 0x0000001054477819 */ /* 0x000fe200000006ff */
[----:B------:R-:W-:Y:S01]  /*1ad10*/  IMAD.U32 R93, R50, 0x10000, RZ ;  /* 0x00010000325d7824 */ /* 0x000fe200078e00ff */
[----:B0-----:R-:W-:Y:S01]  /*1ad20*/  SHF.L.U32 R53, R24, 0x10, RZ ;  /* 0x0000001018357819 */ /* 0x001fe200000006ff */
[----:B------:R-:W-:Y:S01]  /*1ad30*/  FMUL.FTZ R160, R61, R160 ;  /* 0x000000a03da07220 */ /* 0x000fe20000410000 */
[----:B------:R-:W-:Y:S01]  /*1ad40*/  FFMA.FTZ R59, R59, R54, R64 ;  /* 0x000000363b3b7223 */ /* 0x000fe20000010040 */
[----:B------:R-:W-:Y:S02]  /*1ad50*/  IMAD.U32 R55, R12, 0x10000, RZ ;  /* 0x000100000c377824 */ /* 0x000fe400078e00ff */
[----:B------:R-:W-:Y:S01]  /*1ad60*/  FMUL.FTZ R94, R61, R94 ;  /* 0x0000005e3d5e7220 */ /* 0x000fe20000410000 */
[----:B------:R-:W-:Y:S01]  /*1ad70*/  FFMA.FTZ R64, R138, R57, R63 ;  /* 0x000000398a407223 */ /* 0x000fe2000001003f */
[----:B------:R-:W-:Y:S01]  /*1ad80*/  FFMA.FTZ R63, R146, R65, R69 ;  /* 0x00000041923f7223 */ /* 0x000fe20000010045 */
[----:B------:R-:W-:Y:S01]  /*1ad90*/  SHF.L.U32 R52, R83, 0x10, RZ ;  /* 0x0000001053347819 */ /* 0x000fe200000006ff */
[----:B------:R-:W-:Y:S01]  /*1ada0*/  FMUL.FTZ R69, R61, R136 ;  /* 0x000000883d457220 */ /* 0x000fe20000410000 */
[----:B------:R-:W-:Y:S01]  /*1adb0*/  FFMA.FTZ R65, R160, R71, R93 ;  /* 0x00000047a0417223 */ /* 0x000fe2000001005d */
[----:B------:R-:W-:Y:S01]  /*1adc0*/  IMAD.U32 R54, R51, 0x10000, RZ ;  /* 0x0001000033367824 */ /* 0x000fe200078e00ff */
[----:B------:R-:W-:Y:S01]  /*1add0*/  SHF.L.U32 R57, R25, 0x10, RZ ;  /* 0x0000001019397819 */ /* 0x000fe200000006ff */
[----:B------:R-:W-:Y:S01]  /*1ade0*/  FFMA.FTZ R136, R94, R53, R55 ;  /* 0x000000355e887223 */ /* 0x000fe20000010037 */
[----:B------:R-:W-:-:S02]  /*1adf0*/  IMAD.U32 R71, R13, 0x10000, RZ ;  /* 0x000100000d477824 */ /* 0x000fc400078e00ff */
[----:B------:R-:W-:Y:S01]  /*1ae00*/  FMUL.FTZ R138, R61, R148 ;  /* 0x000000943d8a7220 */ /* 0x000fe20000410000 */
[----:B------:R-:W-:Y:S01]  /*1ae10*/  SHF.L.U32 R53, R19, 0x10, RZ ;  /* 0x0000001013357819 */ /* 0x000fe200000006ff */
[----:B------:R-:W-:Y:S01]  /*1ae20*/  FMUL.FTZ R101, R61, R128 ;  /* 0x000000803d657220 */ /* 0x000fe20000410000 */
[----:B------:R-:W-:Y:S02]  /*1ae30*/  IMAD.U32 R55, R7, 0x10000, RZ ;  /* 0x0001000007377824 */ /* 0x000fe400078e00ff */
[----:B------:R-:W-:Y:S01]  /*1ae40*/  FMUL.FTZ R128, R61, R142 ;  /* 0x0000008e3d807220 */ /* 0x000fe20000410000 */
[----:B------:R-:W-:Y:S01]  /*1ae50*/  FFMA.FTZ R69, R69, R52, R54 ;  /* 0x0000003445457223 */ /* 0x000fe20000010036 */
[----:B------:R-:W-:Y:S01]  /*1ae60*/  FFMA.FTZ R138, R138, R57, R71 ;  /* 0x000000398a8a7223 */ /* 0x000fe20000010047 */
[----:B------:R-:W-:Y:S01]  /*1ae70*/  SHF.L.U32 R52, R18, 0x10, RZ ;  /* 0x0000001012347819 */ /* 0x000fe200000006ff */
[----:B------:R-:W-:Y:S02]  /*1ae80*/  IMAD.U32 R54, R6, 0x10000, RZ ;  /* 0x0001000006367824 */ /* 0x000fe400078e00ff */
[----:B------:R-:W-:Y:S01]  /*1ae90*/  FMUL.FTZ R71, R61, R96 ;  /* 0x000000603d477220 */ /* 0x000fe20000410000 */
[----:B------:R-:W-:Y:S01]  /*1aea0*/  FFMA.FTZ R128, R128, R53, R55 ;  /* 0x0000003580807223 */ /* 0x000fe20000010037 */
[----:B------:R-:W-:Y:S01]  /*1aeb0*/  SHF.L.U32 R53, R20, 0x10, RZ ;  /* 0x0000001014357819 */ /* 0x000fe200000006ff */
[----:B------:R-:W-:-:S02]  /*1aec0*/  IMAD.U32 R55, R8, 0x10000, RZ ;  /* 0x0001000008377824 */ /* 0x000fc400078e00ff */
[----:B------:R-:W-:Y:S01]  /*1aed0*/  FMUL.FTZ R102, R61, R102 ;  /* 0x000000663d667220 */ /* 0x000fe20000410000 */
[----:B------:R-:W-:Y:S01]  /*1aee0*/  FFMA.FTZ R71, R71, R52, R54 ;  /* 0x0000003447477223 */ /* 0x000fe20000010036 */
[----:B------:R-:W-:Y:S01]  /*1aef0*/  SHF.L.U32 R52, R79, 0x10, RZ ;  /* 0x000000104f347819 */ /* 0x000fe200000006ff */
[----:B------:R-:W-:Y:S02]  /*1af00*/  IMAD.U32 R54, R47, 0x10000, RZ ;  /* 0x000100002f367824 */ /* 0x000fe400078e00ff */
[C---:B------:R-:W-:Y:S01]  /*1af10*/  FMUL.FTZ R109, R61.reuse, R134 ;  /* 0x000000863d6d7220 */ /* 0x040fe20000410000 */
[----:B------:R-:W-:Y:S01]  /*1af20*/  FFMA.FTZ R102, R102, R53, R55 ;  /* 0x0000003566667223 */ /* 0x000fe20000010037 */
[----:B------:R-:W-:Y:S01]  /*1af30*/  SHF.L.U32 R53, R14, 0x10, RZ ;  /* 0x000000100e357819 */ /* 0x000fe200000006ff */
[----:B------:R-:W-:Y:S02]  /*1af40*/  IMAD.U32 R55, R2, 0x10000, RZ ;  /* 0x0001000002377824 */ /* 0x000fe400078e00ff */
[----:B------:R-:W-:Y:S01]  /*1af50*/  FMUL.FTZ R108, R61, R108 ;  /* 0x0000006c3d6c7220 */ /* 0x000fe20000410000 */
[----:B------:R-:W-:Y:S01]  /*1af60*/  SHF.L.U32 R93, R82, 0x10, RZ ;  /* 0x00000010525d7819 */ /* 0x000fe200000006ff */
[----:B------:R-:W-:-:S02]  /*1af70*/  IMAD.U32 R95, R44, 0x10000, RZ ;  /* 0x000100002c5f7824 */ /* 0x000fc400078e00ff */
[----:B------:R-:W-:Y:S01]  /*1af80*/  FMUL.FTZ R60, R61, R158 ;  /* 0x0000009e3d3c7220 */ /* 0x000fe20000410000 */
[----:B------:R-:W-:Y:S01]  /*1af90*/  FFMA.FTZ R109, R109, R52, R54 ;  /* 0x000000346d6d7223 */ /* 0x000fe20000010036 */
[----:B------:R-:W-:Y:S01]  /*1afa0*/  FMUL.FTZ R52, R61, R106 ;  /* 0x0000006a3d347220 */ /* 0x000fe20000410000 */
[----:B------:R-:W-:Y:S01]  /*1afb0*/  FFMA.FTZ R106, R108, R53, R55 ;  /* 0x000000356c6a7223 */ /* 0x000fe20000010037 */
[----:B------:R-:W-:Y:S01]  /*1afc0*/  SHF.L.U32 R53, R16, 0x10, RZ ;  /* 0x0000001010357819 */ /* 0x000fe200000006ff */
[----:B------:R-:W-:Y:S01]  /*1afd0*/  FFMA.FTZ R60, R60, R93, R95 ;  /* 0x0000005d3c3c7223 */ /* 0x000fe2000001005f */
[----:B------:R-:W-:Y:S01]  /*1afe0*/  SHF.L.U32 R57, R21, 0x10, RZ ;  /* 0x0000001015397819 */ /* 0x000fe200000006ff */
[----:B------:R-:W-:Y:S02]  /*1aff0*/  IMAD.U32 R55, R4, 0x10000, RZ ;  /* 0x0001000004377824 */ /* 0x000fe400078e00ff */
[----:B------:R-:W-:Y:S01]  /*1b000*/  FMUL.FTZ R112, R61, R112 ;  /* 0x000000703d707220 */ /* 0x000fe20000410000 */
[----:B------:R-:W-:-:S02]  /*1b010*/  IMAD.U32 R93, R9, 0x10000, RZ ;  /* 0x00010000095d7824 */ /* 0x000fc400078e00ff */
[----:B------:R-:W-:Y:S01]  /*1b020*/  FMUL.FTZ R134, R61, R144 ;  /* 0x000000903d867220 */ /* 0x000fe20000410000 */
[----:B------:R-:W-:Y:S01]  /*1b030*/  PRMT R119, R74, 0x7632, R119 ;  /* 0x000076324a777816 */ /* 0x000fe20000000077 */
[----:B------:R-:W-:Y:S01]  /*1b040*/  FFMA.FTZ R112, R112, R53, R55 ;  /* 0x0000003570707223 */ /* 0x000fe20000010037 */
[----:B------:R-:W-:Y:S01]  /*1b050*/  PRMT R53, R36, 0x7632, R53 ;  /* 0x0000763224357816 */ /* 0x000fe20000000035 */
[----:B------:R-:W-:Y:S01]  /*1b060*/  FFMA.FTZ R134, R134, R57, R93 ;  /* 0x0000003986867223 */ /* 0x000fe2000001005d */
[----:B------:R-:W-:Y:S01]  /*1b070*/  SHF.L.U32 R57, R77, 0x10, RZ ;  /* 0x000000104d397819 */ /* 0x000fe200000006ff */
[----:B------:R-:W-:Y:S01]  /*1b080*/  IMAD.U32 R93, R41, 0x10000, RZ ;  /* 0x00010000295d7824 */ /* 0x000fe200078e00ff */
[----:B------:R-:W-:Y:S01]  /*1b090*/  SHF.L.U32 R94, R81, 0x10, RZ ;  /* 0x00000010515e7819 */ /* 0x000fe200000006ff */
[----:B------:R-:W-:Y:S01]  /*1b0a0*/  IMAD.U32 R146, R45, 0x10000, RZ ;  /* 0x000100002d927824 */ /* 0x000fe200078e00ff */
[----:B------:R-:W-:Y:S01]  /*1b0b0*/  SHF.L.U32 R119, R119, 0x10, RZ ;  /* 0x0000001077777819 */ /* 0x000fe200000006ff */
[----:B------:R-:W-:-:S02]  /*1b0c0*/  IMAD.U32 R53, R53, 0x10000, RZ ;  /* 0x0001000035357824 */ /* 0x000fc400078e00ff */
[----:B------:R-:W-:Y:S01]  /*1b0d0*/  FMUL.FTZ R100, R61, R100 ;  /* 0x000000643d647220 */ /* 0x000fe20000410000 */
[----:B------:R-:W-:Y:S01]  /*1b0e0*/  FFMA.FTZ R108, R52, R57, R93 ;  /* 0x00000039346c7223 */ /* 0x000fe2000001005d */
[----:B------:R-:W-:Y:S01]  /*1b0f0*/  FFMA.FTZ R101, R101, R94, R146 ;  /* 0x0000005e65657223 */ /* 0x000fe20000010092 */
[----:B------:R-:W-:Y:S01]  /*1b100*/  FMUL.FTZ R111, R61, R140 ;  /* 0x0000008c3d6f7220 */ /* 0x000fe20000410000 */
[----:B------:R-:W-:Y:S01]  /*1b110*/  SHF.L.U32 R93, R17, 0x10, RZ ;  /* 0x00000010115d7819 */ /* 0x000fe200000006ff */
[----:B------:R-:W-:Y:S01]  /*1b120*/  IMAD.U32 R95, R5, 0x10000, RZ ;  /* 0x00010000055f7824 */ /* 0x000fe200078e00ff */
[----:B------:R-:W-:Y:S01]  /*1b130*/  SHF.L.U32 R94, R78, 0x10, RZ ;  /* 0x000000104e5e7819 */ /* 0x000fe200000006ff */
[----:B------:R-:W-:Y:S01]  /*1b140*/  FMUL.FTZ R140, R61, R150 ;  /* 0x000000963d8c7220 */ /* 0x000fe20000410000 */
[----:B------:R-:W-:Y:S01]  /*1b150*/  SHF.L.U32 R115, R75, 0x10, RZ ;  /* 0x000000104b737819 */ /* 0x000fe200000006ff */
[----:B------:R-:W-:Y:S02]  /*1b160*/  IMAD.U32 R96, R40, 0x10000, RZ ;  /* 0x0001000028607824 */ /* 0x000fe400078e00ff */
[----:B------:R-:W-:Y:S01]  /*1b170*/  FMUL.FTZ R105, R61, R156 ;  /* 0x0000009c3d697220 */ /* 0x000fe20000410000 */
[----:B------:R-:W-:-:S02]  /*1b180*/  IMAD.U32 R57, R43, 0x10000, RZ ;  /* 0x000100002b397824 */ /* 0x000fc400078e00ff */
[----:B------:R-:W-:Y:S01]  /*1b190*/  FMUL.FTZ R114, R61, R114 ;  /* 0x000000723d727220 */ /* 0x000fe20000410000 */
[----:B------:R-:W-:Y:S01]  /*1b1a0*/  FFMA.FTZ R119, R100, R119, R53 ;  /* 0x0000007764777223 */ /* 0x000fe20000010035 */
[----:B------:R-:W-:Y:S01]  /*1b1b0*/  PRMT R123, R72, 0x7632, R123 ;  /* 0x00007632487b7816 */ /* 0x000fe2000000007b */
[----:B------:R-:W-:Y:S01]  /*1b1c0*/  FFMA.FTZ R140, R140, R93, R95 ;  /* 0x0000005d8c8c7223 */ /* 0x000fe2000001005f */
[----:B------:R-:W-:Y:S01]  /*1b1d0*/  PRMT R53, R38, 0x7632, R53 ;  /* 0x0000763226357816 */ /* 0x000fe20000000035 */
[----:B------:R-:W-:Y:S01]  /*1b1e0*/  FFMA.FTZ R105, R105, R94, R96 ;  /* 0x0000005e69697223 */ /* 0x000fe20000010060 */
[----:B------:R-:W-:Y:S01]  /*1b1f0*/  SHF.L.U32 R54, R15, 0x10, RZ ;  /* 0x000000100f367819 */ /* 0x000fe200000006ff */
[----:B------:R-:W-:Y:S01]  /*1b200*/  FFMA.FTZ R115, R114, R115, R57 ;  /* 0x0000007372737223 */ /* 0x000fe20000010039 */
[----:B------:R-:W-:Y:S01]  /*1b210*/  SHF.L.U32 R99, R74, 0x10, RZ ;  /* 0x000000104a637819 */ /* 0x000fe200000006ff */
[----:B------:R-:W-:Y:S01]  /*1b220*/  IMAD.U32 R94, R3, 0x10000, RZ ;  /* 0x00010000035e7824 */ /* 0x000fe200078e00ff */
[C---:B------:R-:W-:Y:S01]  /*1b230*/  SHF.L.U32 R55, R73.reuse, 0x10, RZ ;  /* 0x0000001049377819 */ /* 0x040fe200000006ff */
[----:B------:R-:W-:Y:S01]  /*1b240*/  IMAD.U32 R117, R36, 0x10000, RZ ;  /* 0x0001000024757824 */ /* 0x000fe200078e00ff */
[----:B------:R-:W-:Y:S01]  /*1b250*/  PRMT R121, R73, 0x7632, R121 ;  /* 0x0000763249797816 */ /* 0x000fe20000000079 */
[----:B------:R-:W-:Y:S01]  /*1b260*/  FMUL.FTZ R162, R61, R162 ;  /* 0x000000a23da27220 */ /* 0x000fe20000410000 */
[C---:B------:R-:W-:Y:S01]  /*1b270*/  PRMT R93, R37.reuse, 0x7632, R93 ;  /* 0x00007632255d7816 */ /* 0x040fe2000000005d */
[----:B------:R-:W-:-:S02]  /*1b280*/  IMAD.U32 R57, R37, 0x10000, RZ ;  /* 0x0001000025397824 */ /* 0x000fc400078e00ff */
[----:B------:R-:W-:Y:S01]  /*1b290*/  FMUL.FTZ R120, R61, R120 ;  /* 0x000000783d787220 */ /* 0x000fe20000410000 */
[----:B------:R-:W-:Y:S01]  /*1b2a0*/  SHF.L.U32 R123, R123, 0x10, RZ ;  /* 0x000000107b7b7819 */ /* 0x000fe200000006ff */
[----:B------:R-:W-:Y:S02]  /*1b2b0*/  IMAD.U32 R53, R53, 0x10000, RZ ;  /* 0x0001000035357824 */ /* 0x000fe400078e00ff */
[----:B------:R-:W-:Y:S01]  /*1b2c0*/  FMUL.FTZ R56, R61, R56 ;  /* 0x000000383d387220 */ /* 0x000fe20000410000 */
[----:B------:R-:W-:Y:S01]  /*1b2d0*/  SHF.L.U32 R121, R121, 0x10, RZ ;  /* 0x0000001079797819 */ /* 0x000fe200000006ff */
[----:B------:R-:W-:Y:S01]  /*1b2e0*/  FFMA.FTZ R111, R111, R54, R94 ;  /* 0x000000366f6f7223 */ /* 0x000fe2000001005e */
[----:B------:R-:W-:Y:S01]  /*1b2f0*/  FFMA.FTZ R114, R162, R99, R117 ;  /* 0x00000063a2727223 */ /* 0x000fe20000010075 */
[----:B------:R-:W-:Y:S01]  /*1b300*/  SHF.L.U32 R95, R72, 0x10, RZ ;  /* 0x00000010485f7819 */ /* 0x000fe200000006ff */
[----:B------:R-:W-:Y:S02]  /*1b310*/  IMAD.U32 R93, R93, 0x10000, RZ ;  /* 0x000100005d5d7824 */ /* 0x000fe400078e00ff */
[----:B------:R-:W-:Y:S01]  /*1b320*/  FMUL.FTZ R118, R61, R118 ;  /* 0x000000763d767220 */ /* 0x000fe20000410000 */
[----:B------:R-:W-:Y:S01]  /*1b330*/  FFMA.FTZ R100, R120, R55, R57 ;  /* 0x0000003778647223 */ /* 0x000fe20000010039 */
[----:B------:R-:W-:-:S02]  /*1b340*/  IMAD.U32 R99, R38, 0x10000, RZ ;  /* 0x0001000026637824 */ /* 0x000fc400078e00ff */
[----:B------:R-:W-:Y:S01]  /*1b350*/  FMUL.FTZ R122, R61, R122 ;  /* 0x0000007a3d7a7220 */ /* 0x000fe20000410000 */
[----:B------:R-:W0:Y:S01]  /*1b360*/  @!P1 LDC.64 R54, c[0x0][0x3c8] ;  /* 0x0000f200ff369b82 */ /* 0x000e220000000a00 */
[----:B------:R-:W-:Y:S01]  /*1b370*/  FFMA.FTZ R123, R56, R123, R53 ;  /* 0x0000007b387b7223 */ /* 0x000fe20000010035 */
[----:B------:R-:W-:Y:S01]  /*1b380*/  PRMT R129, R30, 0x7632, R129 ;  /* 0x000076321e817816 */ /* 0x000fe20000000081 */
[----:B------:R-:W-:Y:S01]  /*1b390*/  FFMA.FTZ R121, R118, R121, R93 ;  /* 0x0000007976797223 */ /* 0x000fe2000001005d */
[----:B------:R-:W-:Y:S01]  /*1b3a0*/  PRMT R53, R32, 0x7632, R53 ;  /* 0x0000763220357816 */ /* 0x000fe20000000035 */
[----:B------:R-:W-:Y:S01]  /*1b3b0*/  FFMA.FTZ R118, R122, R95, R99 ;  /* 0x0000005f7a767223 */ /* 0x000fe20000010063 */
[----:B------:R-:W-:Y:S01]  /*1b3c0*/  PRMT R127, R31, 0x7632, R127 ;  /* 0x000076321f7f7816 */ /* 0x000fe2000000007f */
[----:B------:R-:W-:Y:S01]  /*1b3d0*/  IMAD.U32 R129, R129, 0x10000, RZ ;  /* 0x0001000081817824 */ /* 0x000fe200078e00ff */
[----:B------:R-:W-:Y:S01]  /*1b3e0*/  PRMT R95, R39, 0x7632, R95 ;  /* 0x00007632275f7816 */ /* 0x000fe2000000005f */
[----:B------:R-:W-:Y:S01]  /*1b3f0*/  FMUL.FTZ R68, R61, R68 ;  /* 0x000000443d447220 */ /* 0x000fe20000410000 */
[----:B------:R-:W-:Y:S01]  /*1b400*/  SHF.L.U32 R53, R53, 0x10, RZ ;  /* 0x0000001035357819 */ /* 0x000fe200000006ff */
[----:B------:R-:W-:Y:S01]  /*1b410*/  FMUL.FTZ R124, R61, R124 ;  /* 0x0000007c3d7c7220 */ /* 0x000fe20000410000 */
[----:B------:R-:W-:Y:S01]  /*1b420*/  SHF.L.U32 R127, R127, 0x10, RZ ;  /* 0x000000107f7f7819 */ /* 0x000fe200000006ff */
[----:B------:R-:W-:Y:S01]  /*1b430*/  IMAD.U32 R95, R95, 0x10000, RZ ;  /* 0x000100005f5f7824 */ /* 0x000fe200078e00ff */
[----:B------:R-:W-:Y:S01]  /*1b440*/  SHF.L.U32 R57, R31, 0x10, RZ ;  /* 0x000000101f397819 */ /* 0x000fe200000006ff */
[----:B------:R-:W-:Y:S01]  /*1b450*/  FFMA.FTZ R129, R68, R129, R53 ;  /* 0x0000008144817223 */ /* 0x000fe20000010035 */
[----:B------:R-:W-:Y:S01]  /*1b460*/  IMAD.U32 R93, R39, 0x10000, RZ ;  /* 0x00010000275d7824 */ /* 0x000fe200078e00ff */
[----:B------:R-:W1:Y:S01]  /*1b470*/  LDC.64 R52, c[0x0][0x428] ;  /* 0x00010a00ff347b82 */ /* 0x000e620000000a00 */
[----:B------:R-:W-:Y:S01]  /*1b480*/  SHF.L.U32 R99, R30, 0x10, RZ ;  /* 0x000000101e637819 */ /* 0x000fe200000006ff */
[----:B------:R-:W-:Y:S01]  /*1b490*/  FMUL.FTZ R98, R61, R98 ;  /* 0x000000623d627220 */ /* 0x000fe20000410000 */
[----:B------:R-:W-:-:S02]  /*1b4a0*/  IMAD.U32 R117, R32, 0x10000, RZ ;  /* 0x0001000020757824 */ /* 0x000fc400078e00ff */
[----:B------:R-:W-:Y:S01]  /*1b4b0*/  FMUL.FTZ R110, R61, R110 ;  /* 0x0000006e3d6e7220 */ /* 0x000fe20000410000 */
[----:B------:R-:W-:Y:S01]  /*1b4c0*/  FFMA.FTZ R127, R124, R127, R95 ;  /* 0x0000007f7c7f7223 */ /* 0x000fe2000001005f */
[----:B------:R-:W-:Y:S01]  /*1b4d0*/  PRMT R131, R29, 0x7632, R131 ;  /* 0x000076321d837816 */ /* 0x000fe20000000083 */
[----:B------:R-:W-:Y:S01]  /*1b4e0*/  FFMA.FTZ R120, R98, R57, R93 ;  /* 0x0000003962787223 */ /* 0x000fe2000001005d */
[C---:B------:R-:W-:Y:S01]  /*1b4f0*/  PRMT R95, R33.reuse, 0x7632, R95 ;  /* 0x00007632215f7816 */ /* 0x040fe2000000005f */
[----:B------:R-:W-:Y:S01]  /*1b500*/  FFMA.FTZ R110, R110, R99, R117 ;  /* 0x000000636e6e7223 */ /* 0x000fe20000010075 */
[----:B------:R-:W-:Y:S01]  /*1b510*/  SHF.L.U32 R93, R33, 0x10, RZ ;  /* 0x00000010215d7819 */ /* 0x000fe200000006ff */
[----:B------:R-:W-:Y:S01]  /*1b520*/  IMAD.U32 R57, R29, 0x10000, RZ ;  /* 0x000100001d397824 */ /* 0x000fe200078e00ff */
[----:B------:R-:W-:Y:S01]  /*1b530*/  MOV R99, UR16 ;  /* 0x0000001000637c02 */ /* 0x000fe20008000f00 */
[----:B------:R-:W-:Y:S01]  /*1b540*/  FMUL.FTZ R70, R61, R70 ;  /* 0x000000463d467220 */ /* 0x000fe20000410000 */
[----:B------:R-:W-:Y:S01]  /*1b550*/  SHF.L.U32 R95, R95, 0x10, RZ ;  /* 0x000000105f5f7819 */ /* 0x000fe200000006ff */
[----:B------:R-:W-:-:S02]  /*1b560*/  IMAD.U32 R131, R131, 0x10000, RZ ;  /* 0x0001000083837824 */ /* 0x000fc400078e00ff */
[----:B------:R-:W-:Y:S01]  /*1b570*/  FMUL.FTZ R126, R61, R126 ;  /* 0x0000007e3d7e7220 */ /* 0x000fe20000410000 */
[----:B------:R-:W-:Y:S01]  /*1b580*/  FFMA.FTZ R68, R70, R57, R93 ;  /* 0x0000003946447223 */ /* 0x000fe2000001005d */
[----:B0-----:R-:W-:Y:S01]  /*1b590*/  @!P1 IMAD.WIDE R56, R99, 0x4, R54 ;  /* 0x0000000463389825 */ /* 0x001fe200078e0236 */
[----:B------:R-:W-:-:S03]  /*1b5a0*/  PRMT R99, R34, 0x7632, R99 ;  /* 0x0000763222637816 */ /* 0x000fc60000000063 */
[--C-:B------:R-:W-:Y:S01]  /*1b5b0*/  FFMA.FTZ R131, R126, R131, R95.reuse ;  /* 0x000000837e837223 */ /* 0x100fe2000001005f */
[----:B------:R-:W-:Y:S01]  /*1b5c0*/  PRMT R95, R28, 0x7632, R95 ;  /* 0x000076321c5f7816 */ /* 0x000fe2000000005f */
[----:B------:R-:W-:Y:S01]  /*1b5d0*/  IMAD.U32 R158, R46, 0x10000, RZ ;  /* 0x000100002e9e7824 */ /* 0x000fe200078e00ff */
[----:B------:R-:W-:Y:S01]  /*1b5e0*/  SHF.L.U32 R148, R80, 0x10, RZ ;  /* 0x0000001050947819 */ /* 0x000fe200000006ff */
[----:B------:R-:W-:Y:S01]  /*1b5f0*/  FMUL.FTZ R103, R61, R154 ;  /* 0x0000009a3d677220 */ /* 0x000fe20000410000 */
[----:B------:R-:W-:Y:S01]  /*1b600*/  SHF.L.U32 R96, R76, 0x10, RZ ;  /* 0x000000104c607819 */ /* 0x000fe200000006ff */
[----:B------:R-:W-:Y:S01]  /*1b610*/  IMAD.U32 R142, R42, 0x10000, RZ ;  /* 0x000100002a8e7824 */ /* 0x000fe200078e00ff */
[----:B------:R-:W-:Y:S01]  /*1b620*/  SHF.L.U32 R99, R99, 0x10, RZ ;  /* 0x0000001063637819 */ /* 0x000fe200000006ff */
[----:B------:R-:W-:Y:S01]  /*1b630*/  FMUL.FTZ R113, R61, R152 ;  /* 0x000000983d717220 */ /* 0x000fe20000410000 */
[----:B------:R-:W-:Y:S01]  /*1b640*/  SHF.L.U32 R93, R34, 0x10, RZ ;  /* 0x00000010225d7819 */ /* 0x000fe200000006ff */
[----:B------:R-:W-:-:S02]  /*1b650*/  IMAD.U32 R95, R95, 0x10000, RZ ;  /* 0x000100005f5f7824 */ /* 0x000fc400078e00ff */
[C---:B------:R-:W-:Y:S01]  /*1b660*/  FMUL.FTZ R62, R61.reuse, R62 ;  /* 0x0000003e3d3e7220 */ /* 0x040fe20000410000 */
[----:B------:R-:W-:Y:S02]  /*1b670*/  IMAD.U32 R55, R28, 0x10000, RZ ;  /* 0x000100001c377824 */ /* 0x000fe400078e00ff */
        /* <DEDUP_REMOVED lines=8> */
[----:B------:R-:W-:Y:S01]  /*1b700*/  FFMA.FTZ R135, R66, R117, R135 ;  /* 0x0000007542877223 */ /* 0x000fe20000010087 */
[----:B------:R-:W-:Y:S01]  /*1b710*/  FFMA.FTZ R122, R92, R137, R139 ;  /* 0x000000895c7a7223 */ /* 0x000fe2000001008b */
[--C-:B-1----:R-:W-:Y:S01]  /*1b720*/  IMAD.WIDE.U32 R94, R97, 0x10, R52.reuse ;  /* 0x00000010615e7825 */ /* 0x102fe200078e0034 */
[----:B------:R0:W-:Y:S01]  /*1b730*/  @!P1 STG.E desc[UR8][R56.64], R61 ;  /* 0x0000003d38009986 */ /* 0x0001e2000c101908 */
[----:B------:R-:W-:Y:S01]  /*1b740*/  F2FP.BF16.F32.PACK_AB R55, R138, R69 ;  /* 0x000000458a37723e */ /* 0x000fe200000010ff */
[----:B------:R-:W-:Y:S01]  /*1b750*/  UIADD3 UR16, UPT, UPT, UR16, UR14, URZ ;  /* 0x0000000e10107290 */ /* 0x000fe2000fffe0ff */
[----:B------:R-:W-:Y:S01]  /*1b760*/  IMAD.WIDE.U32 R92, R67, 0x10, R52 ;  /* 0x00000010435c7825 */ /* 0x000fe200078e0034 */
[----:B------:R-:W-:-:S02]  /*1b770*/  F2FP.BF16.F32.PACK_AB R54, R136, R65 ;  /* 0x000000418836723e */ /* 0x000fc400000010ff */
[----:B------:R-:W-:Y:S01]  /*1b780*/  F2FP.BF16.F32.PACK_AB R62, R112, R113 ;  /* 0x00000071703e723e */ /* 0x000fe200000010ff */
[--C-:B------:R-:W-:Y:S01]  /*1b790*/  IMAD.WIDE.U32 R96, R107, 0x10, R52.reuse ;  /* 0x000000106b607825 */ /* 0x100fe200078e0034 */
[----:B------:R-:W-:Y:S01]  /*1b7a0*/  F2FP.BF16.F32.PACK_AB R67, R127, R120 ;  /* 0x000000787f43723e */ /* 0x000fe200000010ff */
[----:B------:R-:W-:Y:S01]  /*1b7b0*/  UISETP.GE.AND UP1, UPT, UR16, UR15, UPT ;  /* 0x0000000f1000728c */ /* 0x000fe2000bf26270 */
[----:B------:R-:W-:Y:S01]  /*1b7c0*/  F2FP.BF16.F32.PACK_AB R66, R123, R118 ;  /* 0x000000767b42723e */ /* 0x000fe200000010ff */
[--C-:B------:R-:W-:Y:S01]  /*1b7d0*/  IMAD.WIDE.U32 R116, R116, 0x10, R52.reuse ;  /* 0x0000001074747825 */ /* 0x100fe200078e0034 */
[----:B0-----:R-:W-:Y:S02]  /*1b7e0*/  F2FP.BF16.F32.PACK_AB R57, R128, R101 ;  /* 0x000000658039723e */ /* 0x001fe400000010ff */
[----:B------:R-:W-:Y:S01]  /*1b7f0*/  F2FP.BF16.F32.PACK_AB R56, R71, R60 ;  /* 0x0000003c4738723e */ /* 0x000fe200000010ff */
[----:B------:R-:W-:Y:S01]  /*1b800*/  IMAD.WIDE.U32 R98, R125, 0x10, R52 ;  /* 0x000000107d627825 */ /* 0x000fe200078e0034 */
[----:B------:R-:W-:-:S02]  /*1b810*/  F2FP.BF16.F32.PACK_AB R53, R63, R64 ;  /* 0x000000403f35723e */ /* 0x000fc400000010ff */
[----:B------:R-:W-:Y:S02]  /*1b820*/  F2FP.BF16.F32.PACK_AB R52, R59, R58 ;  /* 0x0000003a3b34723e */ /* 0x000fe400000010ff */
[----:B------:R-:W-:Y:S02]  /*1b830*/  F2FP.BF16.F32.PACK_AB R59, R134, R109 ;  /* 0x0000006d863b723e */ /* 0x000fe400000010ff */
[----:B------:R-:W-:Y:S01]  /*1b840*/  F2FP.BF16.F32.PACK_AB R58, R102, R103 ;  /* 0x00000067663a723e */ /* 0x000fe200000010ff */
[----:B------:R0:W-:Y:S01]  /*1b850*/  STG.E.128 desc[UR8][R92.64], R52 ;  /* 0x000000345c007986 */ /* 0x0001e2000c101d08 */
[----:B------:R-:W-:Y:S02]  /*1b860*/  F2FP.BF16.F32.PACK_AB R63, R140, R115 ;  /* 0x000000738c3f723e */ /* 0x000fe400000010ff */
[----:B------:R-:W-:Y:S01]  /*1b870*/  F2FP.BF16.F32.PACK_AB R61, R111, R108 ;  /* 0x0000006c6f3d723e */ /* 0x000fe200000010ff */
[----:B------:R0:W-:Y:S01]  /*1b880*/  STG.E.128 desc[UR8][R94.64], R56 ;  /* 0x000000385e007986 */ /* 0x0001e2000c101d08 */
[----:B------:R-:W-:-:S02]  /*1b890*/  F2FP.BF16.F32.PACK_AB R60, R106, R105 ;  /* 0x000000696a3c723e */ /* 0x000fc400000010ff */
[----:B------:R-:W-:Y:S02]  /*1b8a0*/  F2FP.BF16.F32.PACK_AB R65, R121, R100 ;  /* 0x000000647941723e */ /* 0x000fe400000010ff */
[----:B------:R-:W-:Y:S01]  /*1b8b0*/  F2FP.BF16.F32.PACK_AB R64, R119, R114 ;  /* 0x000000727740723e */ /* 0x000fe200000010ff */
[----:B------:R0:W-:Y:S01]  /*1b8c0*/  STG.E.128 desc[UR8][R96.64], R60 ;  /* 0x0000003c60007986 */ /* 0x0001e2000c101d08 */
        /* <DEDUP_REMOVED lines=8> */
.L_x_922:
        /* <DEDUP_REMOVED lines=11> */
.L_x_33989:


//--------------------- .text._ZN10layer_norm13ln_fwd_kernelINS_13Kernel_traitsI13__nv_bfloat16S2_S2_S2_fjLj5120ELj1ELj1ELj4ELj16ENS_18Kernel_traits_baseILj5120ES2_S2_S2_S2_fjLj128EEEEELb1ELb0ELb1ELb0EEEvNS_9FwdParamsE --------------------------
	.section	.text._ZN10layer_norm13ln_fwd_kernelINS_13Kernel_traitsI13__nv_bfloat16S2_S2_S2_fjLj5120ELj1ELj1ELj4ELj16ENS_18Kernel_traits_baseILj5120ES2_S2_S2_S2_fjLj128EEEEELb1ELb0ELb1ELb0EEEvNS_9FwdParamsE,"ax",@progbits
	.align	128
        .global         _ZN10layer_norm13ln_fwd_kernelINS_13Kernel_traitsI13__nv_bfloat16S2_S2_S2_fjLj5120ELj1ELj1ELj4ELj16ENS_18Kernel_traits_baseILj5120ES2_S2_S2_S2_fjLj128EEEEELb1ELb0ELb1ELb0EEEvNS_9FwdParamsE
        .type           _ZN10layer_norm13ln_fwd_kernelINS_13Kernel_traitsI13__nv_bfloat16S2_S2_S2_fjLj5120ELj1ELj1ELj4ELj16ENS_18Kernel_traits_baseILj5120ES2_S2_S2_S2_fjLj128EEEEELb1ELb0ELb1ELb0EEEvNS_9FwdParamsE,@function
        .size           _ZN10layer_norm13ln_fwd_kernelINS_13Kernel_traitsI13__nv_bfloat16S2_S2_S2_fjLj5120ELj1ELj1ELj4ELj16ENS_18Kernel_traits_baseILj5120ES2_S2_S2_S2_fjLj128EEEEELb1ELb0ELb1ELb0EEEvNS_9FwdParamsE,(.L_x_33990 - _ZN10layer_norm13ln_fwd_kernelINS_13Kernel_traitsI13__nv_bfloat16S2_S2_S2_fjLj5120ELj1ELj1ELj4ELj16ENS_18Kernel_traits_baseILj5120ES2_S2_S2_S2_fjLj128EEEEELb1ELb0ELb1ELb0EEEvNS_9FwdParamsE)
        .other          _ZN10layer_norm13ln_fwd_kernelINS_13Kernel_traitsI13__nv_bfloat16S2_S2_S2_fjLj5120ELj1ELj1ELj4ELj16ENS_18Kernel_traits_baseILj5120ES2_S2_S2_S2_fjLj128EEEEELb1ELb0ELb1ELb0EEEvNS_9FwdParamsE,@"STO_CUDA_ENTRY STV_DEFAULT"
_ZN10layer_norm13ln_fwd_kernelINS_13Kernel_traitsI13__nv_bfloat16S2_S2_S2_fjLj5120ELj1ELj1ELj4ELj16ENS_18Kernel_traits_baseILj5120ES2_S2_S2_S2_fjLj128EEEEELb1ELb0ELb1ELb0EEEvNS_9FwdParamsE:
.text._ZN10layer_norm13ln_fwd_kernelINS_13Kernel_traitsI13__nv_bfloat16S2_S2_S2_fjLj5120ELj1ELj1ELj4ELj16ENS_18Kernel_traits_baseILj5120ES2_S2_S2_S2_fjLj128EEEEELb1ELb0ELb1ELb0EEEvNS_9FwdParamsE:
[----:B------:R-:W-:Y:S01]  /*0000*/  LDC R1, c[0x0][0x37c] ;  /* 0x0000df00ff017b82 */ /* 0x000fe20000000800 */
[----:B------:R-:W0:Y:S07]  /*0010*/  LDCU.U8 UR4, c[0x0][0x464] ;  /* 0x00008c80ff0477ac */ /* 0x000e2e0008000000 */
[----:B------:R-:W1:Y:S01]  /*0020*/  LDC R0, c[0x0][0x458] ;  /* 0x00011600ff007b82 */ /* 0x000e620000000800 */
[----:B------:R-:W2:Y:S01]  /*0030*/  LDCU.64 UR14, c[0x0][0x450] ;  /* 0x00008a00ff0e77ac */ /* 0x000ea20008000a00 */
[----:B------:R-:W3:Y:S06]  /*0040*/  LDCU.64 UR12, c[0x0][0x358] ;  /* 0x00006b00ff0c77ac */ /* 0x000eec0008000a00 */
[----:B------:R-:W4:Y:S01]  /*0050*/  LDC R105, c[0x0][0x45c] ;  /* 0x00011700ff697b82 */ /* 0x000f220000000800 */
[----:B------:R-:W5:Y:S07]  /*0060*/  S2R R7, SR_TID.X ;  /* 0x0000000000077919 */ /* 0x000f6e0000002100 */
[----:B------:R-:W5:Y:S01]  /*0070*/  LDC R6, c[0x0][0x388] ;  /* 0x0000e200ff067b82 */ /* 0x000f620000000800 */
[----:B0-----:R-:W-:Y:S01]  /*0080*/  ISETP.NE.AND P0, PT, RZ, UR4, PT ;  /* 0x00000004ff007c0c */ /* 0x001fe2000bf05270 */
[----:B------:R-:W0:Y:S01]  /*0090*/  LDCU.64 UR4, c[0x0][0x438] ;  /* 0x00008700ff0477ac */ /* 0x000e220008000a00 */
[----:B--2---:R-:W-:-:S02]  /*00a0*/  IMAD.U32 R2, RZ, RZ, UR14 ;  /* 0x0000000eff027e24 */ /* 0x004fc4000f8e00ff */
[----:B------:R-:W-:-:S09]  /*00b0*/  IMAD.U32 R3, RZ, RZ, UR15 ;  /* 0x0000000fff037e24 */ /* 0x000fd2000f8e00ff */
[----:B-1----:R-:W-:Y:S01]  /*00c0*/  @P0 MOV R4, R0 ;  /* 0x0000000000040202 */ /* 0x002fe20000000f00 */
[----:B---3--:R-:W2:Y:S01]  /*00d0*/  @P0 LDG.E.64 R2, desc[UR12][R2.64] ;  /* 0x0000000c02020981 */ /* 0x008ea2000c1e1b00 */
[----:B----4-:R-:W-:Y:S01]  /*00e0*/  @P0 IMAD.MOV.U32 R5, RZ, RZ, R105 ;  /* 0x000000ffff050224 */ /* 0x010fe200078e0069 */
[----:B------:R-:W1:Y:S05]  /*00f0*/  @P0 LDC R9, c[0x0][0x460] ;  /* 0x00011800ff090b82 */ /* 0x000e6a0000000800 */
[----:B------:R-:W1:Y:S01]  /*0100*/  @P0 LDG.E.64 R4, desc[UR12][R4.64] ;  /* 0x0000000c04040981 */ /* 0x000e62000c1e1b00 */
[----:B0-----:R-:W-:Y:S01]  /*0110*/  UISETP.NE.U32.AND UP0, UPT, UR4, URZ, UPT ;  /* 0x000000ff0400728c */ /* 0x001fe2000bf05070 */
[----:B------:R-:W-:Y:S01]  /*0120*/  BSSY.RECONVERGENT B0, `(.L_x_923) ;  /* 0x0000075000007945 */ /* 0x000fe20003800200 */
[----:B------:R-:W0:Y:S01]  /*0130*/  S2UR UR22, SR_CTAID.X ;  /* 0x00000000001679c3 */ /* 0x000e220000002500 */
[----:B-----5:R-:W-:Y:S01]  /*0140*/  LOP3.LUT R20, R7, 0x1f, RZ, 0xc0, !PT ;  /* 0x0000001f07147812 */ /* 0x020fe200078ec0ff */
[----:B------:R-:W-:-:S06]  /*0150*/  UISETP.NE.AND.EX UP0, UPT, UR5, URZ, UPT, UP0 ;  /* 0x000000ff0500728c */ /* 0x000fcc000bf05300 */
[----:B------:R-:W0:Y:S02]  /*0160*/  LDC R108, c[0x0][0x360] ;  /* 0x0000d800ff6c7b82 */ /* 0x000e240000000800 */
[----:B0-----:R-:W-:Y:S01]  /*0170*/  IMAD R108, R108, UR22, R7 ;  /* 0x000000166c6c7c24 */ /* 0x001fe2000f8e0207 */
[----:B--2---:R-:W-:Y:S02]  /*0180*/  @P0 R2UR UR14, R2 ;  /* 0x00000000020e02ca */ /* 0x004fe400000e0000 */
[----:B------:R-:W-:Y:S02]  /*0190*/  @P0 R2UR UR15, R3 ;  /* 0x00000000030f02ca */ /* 0x000fe400000e0000 */
[----:B------:R-:W-:Y:S02]  /*01a0*/  LOP3.LUT R2, R7, 0x60, RZ, 0xc0, !PT ;  /* 0x0000006007027812 */ /* 0x000fe400078ec0ff */
[----:B------:R-:W-:Y:S02]  /*01b0*/  SHF.R.S32.HI R3, RZ, 0x1f, R6 ;  /* 0x0000001fff037819 */ /* 0x000fe40000011406 */
[----:B-1----:R-:W-:-:S02]  /*01c0*/  @P0 IADD3 R0, P1, PT, R4, R9, RZ ;  /* 0x0000000904000210 */ /* 0x002fc40007f3e0ff */
[----:B------:R-:W-:Y:S02]  /*01d0*/  LOP3.LUT R21, R2, 0x1f, R7, 0xf8, !PT ;  /* 0x0000001f02157812 */ /* 0x000fe400078ef807 */
[----:B------:R-:W-:Y:S01]  /*01e0*/  LEA.HI R3, R3, R6, RZ, 0x3 ;  /* 0x0000000603037211 */ /* 0x000fe200078f18ff */
[----:B------:R-:W-:Y:S01]  /*01f0*/  @P0 IMAD.X R105, RZ, RZ, R5, P1 ;  /* 0x000000ffff690224 */ /* 0x000fe200008e0605 */
[----:B------:R-:W-:Y:S01]  /*0200*/  LOP3.LUT R4, R21, 0x7f, RZ, 0x3c, !PT ;  /* 0x0000007f15047812 */ /* 0x000fe200078e3cff */
[----:B------:R-:W-:Y:S01]  /*0210*/  UIADD3 UR5, UPT, UPT, UR14, -0x61c88647, URZ ;  /* 0x9e3779b90e057890 */ /* 0x000fe2000fffe0ff */
[----:B------:R-:W-:Y:S01]  /*0220*/  SHF.R.S32.HI R3, RZ, 0x3, R3 ;  /* 0x00000003ff037819 */ /* 0x000fe20000011403 */
[----:B------:R-:W-:Y:S01]  /*0230*/  UIADD3 UR6, UPT, UPT, UR15, -0x4498517b, URZ ;  /* 0xbb67ae850f067890 */ /* 0x000fe2000fffe0ff */
[--C-:B------:R-:W-:Y:S01]  /*0240*/  SHF.R.U64 R106, R0, 0x2, R105.reuse ;  /* 0x00000002006a7819 */ /* 0x100fe20000001269 */
[----:B------:R-:W-:Y:S01]  /*0250*/  UIADD3 UR7, UPT, UPT, UR14, 0x3c6ef372, URZ ;  /* 0x3c6ef3720e077890 */ /* 0x000fe2000fffe0ff */
[----:B------:R-:W-:Y:S01]  /*0260*/  IADD3 R107, PT, PT, R3, R4, RZ ;  /* 0x00000004036b7210 */ /* 0x000fe20007ffe0ff */
[----:B------:R-:W-:Y:S01]  /*0270*/  UIADD3 UR23, UPT, UPT, UR15, 0x76cf5d0a, URZ ;  /* 0x76cf5d0a0f177890 */ /* 0x000fe2000fffe0ff */
[----:B------:R-:W-:Y:S01]  /*0280*/  SHF.R.U32.HI R105, RZ, 0x2, R105 ;  /* 0x00000002ff697819 */ /* 0x000fe20000011669 */
[----:B------:R-:W-:-:S02]  /*0290*/  UIADD3 UR8, UPT, UPT, UR14, -0x255992d5, URZ ;  /* 0xdaa66d2b0e087890 */ /* 0x000fc4000fffe0ff */
[----:B------:R-:W-:Y:S02]  /*02a0*/  UIADD3 UR9, UPT, UPT, UR15, 0x32370b8f, URZ ;  /* 0x32370b8f0f097890 */ /* 0x000fe4000fffe0ff */
[----:B------:R-:W-:Y:S02]  /*02b0*/  UIADD3 UR10, UPT, UPT, UR14, 0x78dde6e4, URZ ;  /* 0x78dde6e40e0a7890 */ /* 0x000fe4000fffe0ff */
[----:B------:R-:W-:Y:S02]  /*02c0*/  UIADD3 UR11, UPT, UPT, UR15, -0x126145ec, URZ ;  /* 0xed9eba140f0b7890 */ /* 0x000fe4000fffe0ff */
[----:B------:R-:W-:Y:S02]  /*02d0*/  UIADD3 UR24, UPT, UPT, UR14, 0x1715609d, URZ ;  /* 0x1715609d0e187890 */ /* 0x000fe4000fffe0ff */
[----:B------:R-:W-:Y:S02]  /*02e0*/  UIADD3 UR16, UPT, UPT, UR15, -0x56f99767, URZ ;  /* 0xa90668990f107890 */ /* 0x000fe4000fffe0ff */
[----:B------:R-:W-:-:S02]  /*02f0*/  UIADD3 UR17, UPT, UPT, UR14, -0x4ab325aa, URZ ;  /* 0xb54cda560e117890 */ /* 0x000fc4000fffe0ff */
[----:B------:R-:W-:Y:S02]  /*0300*/  UIADD3 UR25, UPT, UPT, UR15, 0x646e171e, URZ ;  /* 0x646e171e0f197890 */ /* 0x000fe4000fffe0ff */
[----:B------:R-:W-:Y:S02]  /*0310*/  UIADD3 UR18, UPT, UPT, UR14, 0x5384540f, URZ ;  /* 0x5384540f0e127890 */ /* 0x000fe4000fffe0ff */
[----:B------:R-:W-:Y:S02]  /*0320*/  UIADD3 UR19, UPT, UPT, UR15, 0x1fd5c5a3, URZ ;  /* 0x1fd5c5a30f137890 */ /* 0x000fe4000fffe0ff */
[----:B------:R-:W-:Y:S02]  /*0330*/  UIADD3 UR26, UPT, UPT, UR14, -0xe443238, URZ ;  /* 0xf1bbcdc80e1a7890 */ /* 0x000fe4000fffe0ff */
[----:B------:R-:W-:Y:S02]  /*0340*/  UIADD3 UR20, UPT, UPT, UR15, -0x24c28bd8, URZ ;  /* 0xdb3d74280f147890 */ /* 0x000fe4000fffe0ff */
[----:B------:R-:W-:-:S02]  /*0350*/  UIADD3 UR21, UPT, UPT, UR14, -0x700cb87f, URZ ;  /* 0x8ff347810e157890 */ /* 0x000fc4000fffe0ff */
        /* <DEDUP_REMOVED lines=26> */
[----:B-1----:R-:W-:-:S04]  /*0500*/  @P2 IMAD.WIDE.U32 R14, R21, 0x10, R14 ;  /* 0x00000010150e2825 */ /* 0x002fc800078e000e */
[----:B------:R-:W-:Y:S01]  /*0510*/  @P2 VIADD R21, R21, 0x80 ;  /* 0x0000008015152836 */ /* 0x000fe20000000000 */
[----:B------:R0:W5:Y:S03]  /*0520*/  @P2 LD.E.128 R52, desc[UR12][R14.64] ;  /* 0x0000000c0e342980 */ /* 0x000166000c101d00 */
        /* <DEDUP_REMOVED lines=14> */
.L_x_924:
        /* <DEDUP_REMOVED lines=16> */
[----:B--2---:R-:W-:-:S04]  /*0710*/  @P2 IMAD.WIDE.U32 R10, R21, 0x10, R10 ;  /* 0x00000010150a2825 */ /* 0x004fc800078e000a */
[----:B------:R-:W-:Y:S01]  /*0720*/  @P2 VIADD R21, R21, 0x80 ;  /* 0x0000008015152836 */ /* 0x000fe20000000000 */
[----:B------:R0:W5:Y:S03]  /*0730*/  @P2 LDG.E.128 R56, desc[UR12][R10.64] ;  /* 0x0000000c0a382981 */ /* 0x000166000c1e1d00 */
[C---:B---3--:R-:W-:Y:S01]  /*0740*/  @P3 IMAD.WIDE.U32 R12, R21.reuse, 0x10, R12 ;  /* 0x00000010150c3825 */ /* 0x048fe200078e000c */
[----:B------:R-:W-:-:S04]  /*0750*/  @P3 IADD3 R21, PT, PT, R21, 0x80, RZ ;  /* 0x0000008015153810 */ /* 0x000fc80007ffe0ff */
[----:B------:R0:W5:Y:S01]  /*0760*/  @P3 LDG.E.128 R48, desc[UR12][R12.64] ;  /* 0x0000000c0c303981 */ /* 0x000162000c1e1d00 */
[----:B----4-:R-:W-:-:S05]  /*0770*/  @P4 IMAD.WIDE.U32 R4, R21, 0x10, R14 ;  /* 0x0000001015044825 */ /* 0x010fca00078e000e */
[----:B------:R0:W5:Y:S01]  /*0780*/  @P4 LDG.E.128 R40, desc[UR12][R4.64] ;  /* 0x0000000c04284981 */ /* 0x000162000c1e1d00 */
[----:B------:R-:W-:Y:S02]  /*0790*/  HFMA2 R62, -RZ, RZ, 0, 0 ;  /* 0x00000000ff3e7431 */ /* 0x000fe400000001ff */
[----:B------:R-:W-:Y:S01]  /*07a0*/  IMAD.MOV.U32 R46, RZ, RZ, RZ ;  /* 0x000000ffff2e7224 */ /* 0x000fe200078e00ff */
[----:B------:R-:W-:Y:S01]  /*07b0*/  CS2R R44, SRZ ;  /* 0x00000000002c7805 */ /* 0x000fe2000001ff00 */
[----:B------:R-:W-:Y:S01]  /*07c0*/  IMAD.MOV.U32 R54, RZ, RZ, RZ ;  /* 0x000000ffff367224 */ /* 0x000fe200078e00ff */
[----:B------:R-:W-:Y:S02]  /*07d0*/  CS2R R52, SRZ ;  /* 0x0000000000347805 */ /* 0x000fe4000001ff00 */
[----:B------:R-:W-:Y:S01]  /*07e0*/  CS2R R60, SRZ ;  /* 0x00000000003c7805 */ /* 0x000fe2000001ff00 */
[----:B------:R-:W-:Y:S01]  /*07f0*/  IMAD.MOV.U32 R70, RZ, RZ, RZ ;  /* 0x000000ffff467224 */ /* 0x000fe200078e00ff */
[----:B------:R-:W-:-:S02]  /*0800*/  CS2R R68, SRZ ;  /* 0x0000000000447805 */ /* 0x000fc4000001ff00 */
[----:B------:R-:W-:Y:S02]  /*0810*/  @P4 CS2R R38, SRZ ;  /* 0x0000000000264805 */ /* 0x000fe4000001ff00 */
[----:B------:R-:W-:Y:S01]  /*0820*/  @P4 CS2R R36, SRZ ;  /* 0x0000000000244805 */ /* 0x000fe2000001ff00 */
[----:B------:R-:W-:Y:S01]  /*0830*/  @P0 IMAD.MOV.U32 R71, RZ, RZ, RZ ;  /* 0x000000ffff470224 */ /* 0x000fe200078e00ff */
[----:B------:R-:W-:Y:S01]  /*0840*/  @P1 MOV R63, RZ ;  /* 0x000000ff003f1202 */ /* 0x000fe20000000f00 */
[----:B------:R-:W-:Y:S02]  /*0850*/  @P2 IMAD.MOV.U32 R55, RZ, RZ, RZ ;  /* 0x000000ffff372224 */ /* 0x000fe400078e00ff */
[----:B0-----:R-:W-:-:S07]  /*0860*/  @P3 IMAD.MOV.U32 R47, RZ, RZ, RZ ;  /* 0x000000ffff2f3224 */ /* 0x001fce00078e00ff */
.L_x_925:
[----:B------:R-:W-:Y:S05]  /*0870*/  BSYNC.RECONVERGENT B0 ;  /* 0x0000000000007941 */ /* 0x000fea0003800200 */
.L_x_923:
[----:B------:R-:W0:Y:S02]  /*0880*/  LDCU UR4, c[0x0][0x384] ;  /* 0x00007080ff0477ac */ /* 0x000e240008000800 */
[----:B0-----:R-:W-:-:S06]  /*0890*/  UISETP.GE.AND UP0, UPT, UR22, UR4, UPT ;  /* 0x000000041600728c */ /* 0x001fcc000bf06270 */
[----:B------:R-:W-:-:S13]  /*08a0*/  PLOP3.LUT P0, PT, PT, PT, UP0, 0x80, 0x8 ;  /* 0x000000000008781c */ /* 0x000fda0003f0f008 */
[----:B------:R-:W-:Y:S05]  /*08b0*/  @P0 EXIT ;  /* 0x000000000000094d */ /* 0x000fea0003800000 */
[----:B------:R-:W-:Y:S01]  /*08c0*/  IMAD.HI.U32 R4, R108, -0x326172a9, RZ ;  /* 0xcd9e8d576c047827 */ /* 0x000fe200078e00ff */
[----:B------:R-:W-:-:S03]  /*08d0*/  LOP3.LUT R11, R3, 0x7f, RZ, 0xc0, !PT ;  /* 0x0000007f030b7812 */ /* 0x000fc600078ec0ff */
[----:B------:R-:W-:Y:S01]  /*08e0*/  HFMA2 R19, -RZ, RZ, 0, 0 ;  /* 0x00000000ff137431 */ /* 0x000fe200000001ff */
[----:B------:R-:W-:Y:S01]  /*08f0*/  SHF.L.U32 R3, R3, 0x1, RZ ;  /* 0x0000000103037819 */ /* 0x000fe200000006ff */
[C---:B------:R-:W-:Y:S01]  /*0900*/  IMAD.HI.U32 R5, R106.reuse, -0x2daee0ad, RZ ;  /* 0xd2511f536a057827 */ /* 0x040fe200078e00ff */
[----:B------:R-:W-:Y:S01]  /*0910*/  LOP3.LUT R4, R105, UR14, R4, 0x96, !PT ;  /* 0x0000000e69047c12 */ /* 0x000fe2000f8e9604 */
[----:B------:R-:W-:Y:S01]  /*0920*/  UPLOP3.LUT UP1, UPT, UPT, UPT, UPT, 0x40, 0x4 ;  /* 0x000000000004789c */ /* 0x000fe20003f2e870 */
[----:B------:R-:W-:Y:S01]  /*0930*/  VIADDMNMX R2, R11, -R2, RZ, !PT ;  /* 0x800000020b027246 */ /* 0x000fe200078001ff */
[----:B------:R-:W-:Y:S01]  /*0940*/  IMAD R9, R106, -0x2daee0ad, RZ ;  /* 0xd2511f536a097824 */ /* 0x000fe200078e02ff */
[----:B------:R-:W-:Y:S01]  /*0950*/  LOP3.LUT R5, R5, UR15, RZ, 0x3c, !PT ;  /* 0x0000000f05057c12 */ /* 0x000fe2000f8e3cff */
[----:B------:R-:W-:Y:S01]  /*0960*/  IMAD.HI.U32 R8, R4, -0x2daee0ad, RZ ;  /* 0xd2511f5304087827 */ /* 0x000fe200078e00ff */
[----:B------:R-:W-:Y:S01]  /*0970*/  LOP3.LUT R3, R3, 0xffffff00, RZ, 0xc0, !PT ;  /* 0xffffff0003037812 */ /* 0x000fe200078ec0ff */
[----:B------:R-:W0:Y:S01]  /*0980*/  LDCU UR28, c[0x0][0x388] ;  /* 0x00007100ff1c77ac */ /* 0x000e220008000800 */
[----:B------:R-:W-:Y:S01]  /*0990*/  VIMNMX R2, PT, PT, R2, 0x20, PT ;  /* 0x0000002002027848 */ /* 0x000fe20003fe0100 */
[----:B------:R-:W-:Y:S01]  /*09a0*/  IMAD R7, R108, -0x326172a9, RZ ;  /* 0xcd9e8d576c077824 */ /* 0x000fe200078e02ff */
[----:B------:R-:W-:Y:S01]  /*09b0*/  LOP3.LUT R8, R9, UR6, R8, 0x96, !PT ;  /* 0x0000000609087c12 */ /* 0x000fe2000f8e9608 */
[----:B------:R-:W-:Y:S01]  /*09c0*/  IMAD.HI.U32 R6, R5, -0x326172a9, RZ ;  /* 0xcd9e8d5705067827 */ /* 0x000fe200078e00ff */
[----:B------:R-:W-:Y:S01]  /*09d0*/  LOP3.LUT R101, R0, 0x3, RZ, 0xc0, !PT ;  /* 0x0000000300657812 */ /* 0x000fe200078ec0ff */
[----:B------:R-:W1:Y:S01]  /*09e0*/  LDCU.U8 UR29, c[0x0][0x410] ;  /* 0x00008200ff1d77ac */ /* 0x000e620008000000 */
[----:B-----5:R-:W-:Y:S01]  /*09f0*/  PRMT R100, R51, 0x7632, R100 ;  /* 0x0000763233647816 */ /* 0x020fe20000000064 */
[----:B------:R-:W-:Y:S01]  /*0a00*/  IMAD R10, R5, -0x326172a9, RZ ;  /* 0xcd9e8d57050a7824 */ /* 0x000fe200078e02ff */
[----:B------:R-:W-:Y:S01]  /*0a10*/  LOP3.LUT R6, R7, UR5, R6, 0x96, !PT ;  /* 0x0000000507067c12 */ /* 0x000fe2000f8e9606 */
[----:B------:R-:W-:Y:S01]  /*0a20*/  IMAD R7, R4, -0x2daee0ad, RZ ;  /* 0xd2511f5304077824 */ /* 0x000fe200078e02ff */
[----:B------:R-:W-:Y:S01]  /*0a30*/  PRMT R99, R46, 0x7632, R99 ;  /* 0x000076322e637816 */ /* 0x000fe20000000063 */
[----:B------:R-:W-:Y:S01]  /*0a40*/  IMAD.HI.U32 R5, R8, -0x326172a9, RZ ;  /* 0xcd9e8d5708057827 */ /* 0x000fe200078e00ff */
[----:B------:R-:W-:Y:S01]  /*0a50*/  PRMT R98, R50, 0x7632, R98 ;  /* 0x0000763232627816 */ /* 0x000fe20000000062 */
[----:B------:R-:W2:Y:S01]  /*0a60*/  LDCU UR30, c[0x0][0x400] ;  /* 0x00008000ff1e77ac */ /* 0x000ea20008000800 */
[----:B------:R-:W-:Y:S01]  /*0a70*/  PRMT R97, R45, 0x7632, R97 ;  /* 0x000076322d617816 */ /* 0x000fe20000000061 */
[----:B------:R-:W-:Y:S01]  /*0a80*/  IMAD.HI.U32 R4, R6, -0x2daee0ad, RZ ;  /* 0xd2511f5306047827 */ /* 0x000fe200078e00ff */
[----:B------:R-:W-:-:S02]  /*0a90*/  LOP3.LUT R5, R10, UR7, R5, 0x96, !PT ;  /* 0x000000070a057c12 */ /* 0x000fc4000f8e9605 */
[----:B------:R-:W-:Y:S01]  /*0aa0*/  PRMT R96, R49, 0x7632, R96 ;  /* 0x0000763231607816 */ /* 0x000fe20000000060 */
[----:B------:R-:W-:Y:S01]  /*0ab0*/  IMAD R10, R6, -0x2daee0ad, RZ ;  /* 0xd2511f53060a7824 */ /* 0x000fe200078e02ff */
[----:B------:R-:W-:Y:S01]  /*0ac0*/  LOP3.LUT R4, R7, UR23, R4, 0x96, !PT ;  /* 0x0000001707047c12 */ /* 0x000fe2000f8e9604 */
[----:B------:R-:W-:Y:S01]  /*0ad0*/  IMAD.HI.U32 R9, R5, -0x2daee0ad, RZ ;  /* 0xd2511f5305097827 */ /* 0x000fe200078e00ff */
[----:B------:R-:W-:Y:S02]  /*0ae0*/  PRMT R95, R44, 0x7632, R95 ;  /* 0x000076322c5f7816 */ /* 0x000fe4000000005f */
[----:B------:R-:W-:Y:S01]  /*0af0*/  PRMT R94, R48, 0x7632, R94 ;  /* 0x00007632305e7816 */ /* 0x000fe2000000005e */
[----:B------:R-:W-:Y:S01]  /*0b00*/  IMAD R7, R8, -0x326172a9, RZ ;  /* 0xcd9e8d5708077824 */ /* 0x000fe200078e02ff */
[----:B------:R-:W-:Y:S01]  /*0b10*/  LOP3.LUT R9, R10, UR9, R9, 0x96, !PT ;  /* 0x000000090a097c12 */ /* 0x000fe2000f8e9609 */
[----:B------:R-:W-:Y:S01]  /*0b20*/  IMAD.HI.U32 R6, R4, -0x326172a9, RZ ;  /* 0xcd9e8d5704067827 */ /* 0x000fe200078e00ff */
[----:B------:R-:W-:-:S02]  /*0b30*/  PRMT R93, R55, 0x7632, R93 ;  /* 0x00007632375d7816 */ /* 0x000fc4000000005d */
[----:B------:R-:W-:Y:S01]  /*0b40*/  PRMT R92, R59, 0x7632, R92 ;  /* 0x000076323b5c7816 */ /* 0x000fe2000000005c */
[----:B------:R-:W-:Y:S01]  /*0b50*/  IMAD R8, R5, -0x2daee0ad, RZ ;  /* 0xd2511f5305087824 */ /* 0x000fe200078e02ff */
[----:B------:R-:W-:Y:S01]  /*0b60*/  LOP3.LUT R6, R7, UR8, R6, 0x96, !PT ;  /* 0x0000000807067c12 */ /* 0x000fe2000f8e9606 */
[----:B------:R-:W-:Y:S01]  /*0b70*/  IMAD R7, R4, -0x326172a9, RZ ;  /* 0xcd9e8d5704077824 */ /* 0x000fe200078e02ff */
[----:B------:R-:W-:Y:S01]  /*0b80*/  PRMT R91, R54, 0x7632, R91 ;  /* 0x00007632365b7816 */ /* 0x000fe2000000005b */
[----:B------:R-:W-:Y:S01]  /*0b90*/  IMAD.HI.U32 R4, R9, -0x326172a9, RZ ;  /* 0xcd9e8d5709047827 */ /* 0x000fe200078e00ff */
[----:B------:R-:W-:Y:S02]  /*0ba0*/  PRMT R90, R58, 0x7632, R90 ;  /* 0x000076323a5a7816 */ /* 0x000fe4000000005a */
[----:B------:R-:W-:Y:S01]  /*0bb0*/  PRMT R89, R53, 0x7632, R89 ;  /* 0x0000763235597816 */ /* 0x000fe20000000059 */
[----:B------:R-:W-:Y:S01]  /*0bc0*/  IMAD.HI.U32 R5, R6, -0x2daee0ad, RZ ;  /* 0xd2511f5306057827 */ /* 0x000fe200078e00ff */
[----:B------:R-:W-:-:S02]  /*0bd0*/  LOP3.LUT R4, R7, UR10, R4, 0x96, !PT ;  /* 0x0000000a07047c12 */ /* 0x000fc4000f8e9604 */
[----:B------:R-:W-:Y:S01]  /*0be0*/  PRMT R88, R57, 0x7632, R88 ;  /* 0x0000763239587816 */ /* 0x000fe20000000058 */
[----:B------:R-:W-:Y:S01]  /*0bf0*/  IMAD R9, R9, -0x326172a9, RZ ;  /* 0xcd9e8d5709097824 */ /* 0x000fe200078e02ff */
[----:B------:R-:W-:Y:S01]  /*0c00*/  LOP3.LUT R5, R8, UR11, R5, 0x96, !PT ;  /* 0x0000000b08057c12 */ /* 0x000fe2000f8e9605 */
[----:B------:R-:W-:Y:S01]  /*0c10*/  IMAD R8, R6, -0x2daee0ad, RZ ;  /* 0xd2511f5306087824 */ /* 0x000fe200078e02ff */
[----:B------:R-:W-:Y:S01]  /*0c20*/  PRMT R87, R52, 0x7632, R87 ;  /* 0x0000763234577816 */ /* 0x000fe20000000057 */
[----:B------:R-:W-:Y:S01]  /*0c30*/  IMAD.HI.U32 R7, R4, -0x2daee0ad, RZ ;  /* 0xd2511f5304077827 */ /* 0x000fe200078e00ff */
[----:B------:R-:W-:Y:S01]  /*0c40*/  PRMT R86, R56, 0x7632, R86 ;  /* 0x0000763238567816 */ /* 0x000fe20000000056 */
[----:B------:R-:W3:Y:S01]  /*0c50*/  LDCU.128 UR8, c[0x0][0x3f0] ;  /* 0x00007e00ff0877ac */ /* 0x000ee20008000c00 */
        /* <DEDUP_REMOVED lines=12> */
[----:B------:R-:W-:Y:S01]  /*0d20*/  LOP3.LUT R5, R8, UR17, R5, 0x96, !PT ;  /* 0x0000001108057c12 */ /* 0x000fe2000f8e9605 */
[----:B------:R-:W4:Y:S01]  /*0d30*/  LDCU.64 UR16, c[0x0][0x408] ;  /* 0x00008100ff1077ac */ /* 0x000f220008000a00 */
[----:B------:R-:W-:Y:S01]  /*0d40*/  PRMT R80, R65, 0x7632, R80 ;  /* 0x0000763241507816 */ /* 0x000fe20000000050 */
        /* <DEDUP_REMOVED lines=10> */
[----:B------:R-:W-:Y:S01]  /*0df0*/  IMAD R2, R2, 0x8, R3 ;  /* 0x0000000802027824 */ /* 0x000fe200078e0203 */
[----:B------:R-:W-:Y:S01]  /*0e00*/  LOP3.LUT R6, R7, UR18, R6, 0x96, !PT ;  /* 0x0000001207067c12 */ /* 0x000fe2000f8e9606 */
[----:B------:R-:W-:Y:S01]  /*0e10*/  IMAD R20, R20, -0x20, R11 ;  /* 0xffffffe014147824 */ /* 0x000fe200078e020b */
[----:B------:R-:W-:Y:S01]  /*0e20*/  PRMT R26, R70, 0x7632, R26 ;  /* 0x00007632461a7816 */ /* 0x000fe2000000001a */
[----:B------:R-:W-:Y:S01]  /*0e30*/  IMAD R7, R4, -0x326172a9, RZ ;  /* 0xcd9e8d5704077824 */ /* 0x000fe200078e02ff */
[----:B------:R-:W-:Y:S01]  /*0e40*/  I2FP.F32.U32 R2, R2 ;  /* 0x0000000200027245 */ /* 0x000fe20000201000 */
[----:B------:R-:W-:Y:S01]  /*0e50*/  IMAD R10, R5, -0x2daee0ad, RZ ;  /* 0xd2511f53050a7824 */ /* 0x000fe200078e02ff */
[----:B------:R-:W-:Y:S01]  /*0e60*/  VIMNMX R20, PT, PT, RZ, R20, !PT ;  /* 0x00000014ff147248 */ /* 0x000fe20007fe0100 */
[----:B------:R-:W-:Y:S01]  /*0e70*/  IMAD.HI.U32 R4, R8, -0x326172a9, RZ ;  /* 0xcd9e8d5708047827 */ /* 0x000fe200078e00ff */
[----:B------:R0:W0:Y:S01]  /*0e80*/  MUFU.RCP R28, R2 ;  /* 0x00000002001c7308 */ /* 0x0000220000001000 */
[----:B------:R-:W-:Y:S01]  /*0e90*/  PRMT R25, R74, 0x7632, R25 ;  /* 0x000076324a197816 */ /* 0x000fe20000000019 */
[----:B------:R-:W0:Y:S01]  /*0ea0*/  LDCU.64 UR18, c[0x0][0x3a0] ;  /* 0x00007400ff1277ac */ /* 0x000e220008000a00 */
[----:B------:R-:W-:Y:S01]  /*0eb0*/  IMAD.HI.U32 R5, R6, -0x2daee0ad, RZ ;  /* 0xd2511f5306057827 */ /* 0x000fe200078e00ff */
[----:B------:R-:W-:-:S02]  /*0ec0*/  LOP3.LUT R4, R7, UR26, R4, 0x96, !PT ;  /* 0x0000001a07047c12 */ /* 0x000fc4000f8e9604 */
[----:B------:R-:W-:Y:S01]  /*0ed0*/  VIMNMX R20, PT, PT, R20, 0x20, PT ;  /* 0x0000002014147848 */ /* 0x000fe20003fe0100 */
        /* <DEDUP_REMOVED lines=8> */
[----:B------:R-:W-:-:S02]  /*0f60*/  PRMT R21, R72, 0x7632, R21 ;  /* 0x0000763248157816 */ /* 0x000fc40000000015 */
[----:B------:R-:W-:Y:S01]  /*0f70*/  LOP3.LUT R103, R6, UR27, R103, 0x96, !PT ;  /* 0x0000001b06677c12 */ /* 0x000fe2000f8e9667 */
[----:B------:R-:W-:Y:S01]  /*0f80*/  IMAD R104, R20, 0x8, R3 ;  /* 0x0000000814687824 */ /* 0x000fe200078e0203 */
[----:B------:R-:W-:Y:S01]  /*0f90*/  LOP3.LUT R102, R7, UR21, R102, 0x96, !PT ;  /* 0x0000001507667c12 */ /* 0x000fe2000f8e9666 */
[----:B------:R-:W-:Y:S01]  /*0fa0*/  IMAD R139, R4, -0x2daee0ad, RZ ;  /* 0xd2511f53048b7824 */ /* 0x000fe200078e02ff */
[----:B------:R-:W0:Y:S01]  /*0fb0*/  LDCU UR27, c[0x0][0x404] ;  /* 0x00008080ff1b77ac */ /* 0x000e220008000800 */
[----:B------:R-:W-:Y:S01]  /*0fc0*/  IMAD R20, R5, -0x326172a9, RZ ;  /* 0xcd9e8d5705147824 */ /* 0x000fe200078e02ff */
[----:B-1234-:R-:W0:Y:S06]  /*0fd0*/  LDCU.64 UR20, c[0x0][0x380] ;  /* 0x00007000ff1477ac */ /* 0x01ee2c0008000a00 */
.L_x_1449:
[----:B------:R-:W-:-:S06]  /*0fe0*/  UIMAD.WIDE UR4, UR22, 0x4, UR8 ;  /* 0x00000004160478a5 */ /* 0x000fcc000f8e0208 */
[----:B01234-:R-:W-:Y:S02]  /*0ff0*/  IMAD.U32 R76, RZ, RZ, UR4 ;  /* 0x00000004ff4c7e24 */ /* 0x01ffe4000f8e00ff */
[----:B------:R-:W-:-:S05]  /*1000*/  IMAD.U32 R77, RZ, RZ, UR5 ;  /* 0x00000005ff4d7e24 */ /* 0x000fca000f8e00ff */
[----:B------:R1:W2:Y:S01]  /*1010*/  LDG.E R78, desc[UR12][R76.64] ;  /* 0x0000000c4c4e7981 */ /* 0x0002a2000c1e1900 */
[----:B------:R-:W-:-:S06]  /*1020*/  UIMAD.WIDE UR4, UR22, 0x4, UR10 ;  /* 0x00000004160478a5 */ /* 0x000fcc000f8e020a */
[----:B-1----:R-:W-:Y:S01]  /*1030*/  MOV R76, UR4 ;  /* 0x00000004004c7c02 */ /* 0x002fe20008000f00 */
[----:B------:R-:W-:-:S05]  /*1040*/  IMAD.U32 R77, RZ, RZ, UR5 ;  /* 0x00000005ff4d7e24 */ /* 0x000fca000f8e00ff */
[----:B------:R-:W3:Y:S01]  /*1050*/  LDG.E R79, desc[UR12][R76.64] ;  /* 0x0000000c4c4f7981 */ /* 0x000ee2000c1e1900 */
[----:B0-----:R-:W-:Y:S01]  /*1060*/  UIMAD UR4, UR22, UR28, URZ ;  /* 0x0000001c160472a4 */ /* 0x001fe2000f8e02ff */
[----:B------:R-:W-:Y:S01]  /*1070*/  ISETP.GE.U32.AND P0, PT, R107, 0x80, PT ;  /* 0x000000806b00780c */ /* 0x000fe20003f06070 */
[----:B------:R-:W-:Y:S01]  /*1080*/  BSSY.RECONVERGENT B0, `(.L_x_926) ;  /* 0x00006a3000007945 */ /* 0x000fe20003800200 */
[----:B------:R-:W0:Y:S01]  /*1090*/  S2R R140, SR_TID.X ;  /* 0x00000000008c7919 */ /* 0x000e220000002100 */
[----:B------:R-:W-:Y:S01]  /*10a0*/  IMAD.MOV.U32 R141, RZ, RZ, RZ ;  /* 0x000000ffff8d7224 */ /* 0x000fe200078e00ff */
[----:B--2---:R-:W-:-:S13]  /*10b0*/  R2UR UR31, R78 ;  /* 0x000000004e1f72ca */ /* 0x004fda00000e0000 */
[----:B------:R-:W-:-:S06]  /*10c0*/  UISETP.GE.AND UP2, UPT, UR31, 0x1, UPT ;  /* 0x000000011f00788c */ /* 0x000fcc000bf46270 */
[----:B------:R-:W-:-:S05]  /*10d0*/  PLOP3.LUT P1, PT, PT, PT, UP2, 0x80, 0x8 ;  /* 0x000000000008781c */ /* 0x000fca0003f2f028 */
[----:B------:R-:W-:-:S04]  /*10e0*/  @UP2 UIADD3 UR5, UPT, UPT, UR31, -0x1, URZ ;  /* 0xffffffff1f052890 */ /* 0x000fc8000fffe0ff */
[----:B------:R-:W-:Y:S02]  /*10f0*/  @UP2 UIMAD UR6, UR5, UR28, URZ ;  /* 0x0000001c050622a4 */ /* 0x000fe4000f8e02ff */
[----:B------:R-:W-:Y:S02]  /*1100*/  USHF.R.S32.HI UR5, URZ, 0x1f, UR4 ;  /* 0x0000001fff057899 */ /* 0x000fe40008011404 */
[----:B------:R-:W-:Y:S02]  /*1110*/  @UP2 USHF.R.S32.HI UR7, URZ, 0x1f, UR6 ;  /* 0x0000001fff072899 */ /* 0x000fe40008011406 */
[----:B------:R-:W-:Y:S01]  /*1120*/  ULEA.HI UR5, UR5, UR4, URZ, 0x3 ;  /* 0x0000000405057291 */ /* 0x000fe2000f8f18ff */
[----:B---3--:R-:W-:Y:S01]  /*1130*/  R2UR UR4, R79 ;  /* 0x000000004f0472ca */ /* 0x008fe200000e0000 */
[----:B------:R-:W-:-:S04]  /*1140*/  @UP2 ULEA.HI UR7, UR7, UR6, URZ, 0x3 ;  /* 0x0000000607072291 */ /* 0x000fc8000f8f18ff */
[----:B------:R-:W-:Y:S02]  /*1150*/  IMAD.U32 R77, RZ, RZ, UR5 ;  /* 0x00000005ff4d7e24 */ /* 0x000fe4000f8e00ff */
[----:B------:R-:W-:-:S03]  /*1160*/  MOV R79, UR7 ;  /* 0x00000007004f7c02 */ /* 0x000fc60008000f00 */
[-C--:B0-----:R-:W-:Y:S02]  /*1170*/  LEA.HI.SX32 R142, R77, R140.reuse, 0x1d ;  /* 0x0000008c4d8e7211 */ /* 0x081fe400078feaff */
[----:B------:R-:W-:Y:S01]  /*1180*/  @P1 LEA.HI.SX32 R141, R79, R140, 0x1d ;  /* 0x0000008c4f8d1211 */ /* 0x000fe200078feaff */
[----:B-----5:R-:W-:Y:S06]  /*1190*/  @!P0 BRA `(.L_x_927) ;  /* 0x0000006800448947 */ /* 0x020fec0003800000 */
[----:B------:R-:W-:-:S04]  /*11a0*/  UISETP.NE.U32.AND UP0, UPT, UR18, URZ, UPT ;  /* 0x000000ff1200728c */ /* 0x000fc8000bf05070 */
[----:B------:R-:W-:Y:S01]  /*11b0*/  UISETP.NE.AND.EX UP0, UPT, UR19, URZ, UPT, UP0 ;  /* 0x000000ff1300728c */ /* 0x000fe2000bf05300 */
[----:B------:R-:W-:Y:S10]  /*11c0*/  BRA.U !UP2, `(.L_x_928) ;  /* 0x000000010a0c7547 */ /* 0x000ff4000b800000 */
[----:B------:R-:W0:Y:S02]  /*11d0*/  LDC.64 R32, c[0x0][0x390] ;  /* 0x0000e400ff207b82 */ /* 0x000e240000000a00 */
[----:B0-----:R-:W-:-:S06]  /*11e0*/  IMAD.WIDE.U32 R32, R141, 0x10, R32 ;  /* 0x000000108d207825 */ /* 0x001fcc00078e0020 */
[----:B------:R-:W5:Y:S02]  /*11f0*/  LDG.E.128 R32, desc[UR12][R32.64] ;  /* 0x0000000c20207981 */ /* 0x000f64000c1e1d00 */
.L_x_928:
[----:B------:R-:W-:Y:S05]  /*1200*/  BRA.U !UP0, `(.L_x_929) ;  /* 0x0000003508507547 */ /* 0x000fea000b800000 */
[----:B------:R-:W0:Y:S02]  /*1210*/  LDC.64 R76, c[0x0][0x3a0] ;  /* 0x0000e800ff4c7b82 */ /* 0x000e240000000a00 */
[----:B0-----:R-:W-:-:S06]  /*1220*/  IMAD.WIDE.U32 R76, R142, 0x10, R76 ;  /* 0x000000108e4c7825 */ /* 0x001fcc00078e004c */
[----:B------:R-:W2:Y:S01]  /*1230*/  LDG.E.128 R76, desc[UR12][R76.64] ;  /* 0x0000000c4c4c7981 */ /* 0x000ea2000c1e1d00 */
[----:B------:R-:W-:-:S13]  /*1240*/  ISETP.LT.AND P1, PT, RZ, UR31, PT ;  /* 0x0000001fff007c0c */ /* 0x000fda000bf21270 */
[----:B------:R-:W-:Y:S01]  /*1250*/  @!P1 IMAD.MOV.U32 R110, RZ, RZ, R101 ;  /* 0x000000ffff6e9224 */ /* 0x000fe200078e0065 */
[----:B------:R-:W-:Y:S01]  /*1260*/  @!P1 MOV R109, R139 ;  /* 0x0000008b006d9202 */ /* 0x000fe20000000f00 */
[----:B--2---:R-:W-:Y:S01]  /*1270*/  @!P1 IMAD.U32 R18, R76, 0x10000, RZ ;  /* 0x000100004c129824 */ /* 0x004fe200078e00ff */
[----:B------:R-:W-:Y:S06]  /*1280*/  @!P1 BRA `(.L_x_930) ;  /* 0x00000004008c9947 */ /* 0x000fec0003800000 */
        /* <DEDUP_REMOVED lines=16> */
.L_x_933:
        /* <DEDUP_REMOVED lines=13> */
.L_x_935:
[----:B------:R-:W-:Y:S05]  /*1460*/  BSYNC.RECONVERGENT B2 ;  /* 0x0000000000027941 */ /* 0x000fea0003800200 */
.L_x_934:
[----:B------:R-:W-:Y:S01]  /*1470*/  IMAD.WIDE.U32 R102, R108, -0x326172a9, RZ ;  /* 0xcd9e8d576c667825 */ /* 0x000fe200078e00ff */
[----:B------:R-:W-:Y:S01]  /*1480*/  LOP3.LUT R16, R19, UR15, R145, 0x96, !PT ;  /* 0x0000000f13107c12 */ /* 0x000fe2000f8e9691 */
[----:B------:R-:W-:Y:S02]  /*1490*/  UIADD3 UR5, UPT, UPT, UR14, -0x61c88647, URZ ;  /* 0x9e3779b90e057890 */ /* 0x000fe4000fffe0ff */
[----:B------:R-:W-:Y:S01]  /*14a0*/  HFMA2 R110, -RZ, RZ, 0, 0 ;  /* 0x00000000ff6e7431 */ /* 0x000fe200000001ff */
[----:B------:R-:W-:Y:S01]  /*14b0*/  UIADD3 UR6, UPT, UPT, UR15, -0x4498517b, URZ ;  /* 0xbb67ae850f067890 */ /* 0x000fe2000fffe0ff */
[----:B------:R-:W-:Y:S01]  /*14c0*/  LOP3.LUT R146, R105, UR14, R103, 0x96, !PT ;  /* 0x0000000e69927c12 */ /* 0x000fe2000f8e9667 */
[----:B------:R-:W-:-:S04]  /*14d0*/  IMAD.WIDE.U32 R16, R16, -0x326172a9, RZ ;  /* 0xcd9e8d5710107825 */ /* 0x000fc800078e00ff */
[----:B------:R-:W-:Y:S01]  /*14e0*/  IMAD.WIDE.U32 R146, R146, -0x2daee0ad, RZ ;  /* 0xd2511f5392927825 */ /* 0x000fe200078e00ff */
[----:B------:R-:W-:Y:S01]  /*14f0*/  LOP3.LUT R145, R102, UR5, R17, 0x96, !PT ;  /* 0x0000000566917c12 */ /* 0x000fe2000f8e9611 */
[----:B------:R-:W-:-:S03]  /*1500*/  UIADD3 UR5, UPT, UPT, UR14, 0x3c6ef372, URZ ;  /* 0x3c6ef3720e057890 */ /* 0x000fc6000fffe0ff */
[----:B------:R-:W-:Y:S01]  /*1510*/  LOP3.LUT R102, R144, UR6, R147, 0x96, !PT ;  /* 0x0000000690667c12 */ /* 0x000fe2000f8e9693 */
[----:B------:R-:W-:Y:S01]  /*1520*/  IMAD.WIDE.U32 R144, R145, -0x2daee0ad, RZ ;  /* 0xd2511f5391907825 */ /* 0x000fe200078e00ff */
[----:B------:R-:W-:-:S03]  /*1530*/  UIADD3 UR6, UPT, UPT, UR15, 0x32370b8f, URZ ;  /* 0x32370b8f0f067890 */ /* 0x000fc6000fffe0ff */
[----:B------:R-:W-:Y:S01]  /*1540*/  IMAD.WIDE.U32 R102, R102, -0x326172a9, RZ ;  /* 0xcd9e8d5766667825 */ /* 0x000fe200078e00ff */
[----:B------:R-:W-:-:S04]  /*1550*/  LOP3.LUT R17, R146, UR23, R145, 0x96, !PT ;  /* 0x0000001792117c12 */ /* 0x000fc8000f8e9691 */
[----:B------:R-:W-:Y:S01]  /*1560*/  LOP3.LUT R146, R16, UR5, R103, 0x96, !PT ;  /* 0x0000000510927c12 */ /* 0x000fe2000f8e9667 */
[----:B------:R-:W-:Y:S01]  /*1570*/  UIADD3 UR5, UPT, UPT, UR14, -0x255992d5, URZ ;  /* 0xdaa66d2b0e057890 */ /* 0x000fe2000fffe0ff */
[----:B------:R-:W-:-:S04]  /*1580*/  IMAD.WIDE.U32 R16, R17, -0x326172a9, RZ ;  /* 0xcd9e8d5711107825 */ /* 0x000fc800078e00ff */
[----:B------:R-:W-:Y:S01]  /*1590*/  IMAD.WIDE.U32 R146, R146, -0x2daee0ad, RZ ;  /* 0xd2511f5392927825 */ /* 0x000fe200078e00ff */
[----:B------:R-:W-:Y:S01]  /*15a0*/  LOP3.LUT R145, R102, UR5, R17, 0x96, !PT ;  /* 0x0000000566917c12 */ /* 0x000fe2000f8e9611 */
[----:B------:R-:W-:-:S03]  /*15b0*/  UIADD3 UR5, UPT, UPT, UR14, 0x78dde6e4, URZ ;  /* 0x78dde6e40e057890 */ /* 0x000fc6000fffe0ff */
[----:B------:R-:W-:Y:S01]  /*15c0*/  LOP3.LUT R102, R144, UR6, R147, 0x96, !PT ;  /* 0x0000000690667c12 */ /* 0x000fe2000f8e9693 */
[----:B------:R-:W-:Y:S01]  /*15d0*/  UIADD3 UR6, UPT, UPT, UR15, -0x126145ec, URZ ;  /* 0xed9eba140f067890 */ /* 0x000fe2000fffe0ff */
[----:B------:R-:W-:-:S04]  /*15e0*/  IMAD.WIDE.U32 R144, R145, -0x2daee0ad, RZ ;  /* 0xd2511f5391907825 */ /* 0x000fc800078e00ff */
[----:B------:R-:W-:Y:S01]  /*15f0*/  IMAD.WIDE.U32 R102, R102, -0x326172a9, RZ ;  /* 0xcd9e8d5766667825 */ /* 0x000fe200078e00ff */
[----:B------:R-:W-:Y:S01]  /*1600*/  LOP3.LUT R17, R146, UR6, R145, 0x96, !PT ;  /* 0x0000000692117c12 */ /* 0x000fe2000f8e9691 */
[----:B------:R-:W-:-:S03]  /*1610*/  UIADD3 UR6, UPT, UPT, UR15, 0x1fd5c5a3, URZ ;  /* 0x1fd5c5a30f067890 */ /* 0x000fc6000fffe0ff */
[----:B------:R-:W-:Y:S01]  /*1620*/  LOP3.LUT R146, R16, UR5, R103, 0x96, !PT ;  /* 0x0000000510927c12 */ /* 0x000fe2000f8e9667 */
[----:B------:R-:W-:Y:S01]  /*1630*/  IMAD.WIDE.U32 R16, R17, -0x326172a9, RZ ;  /* 0xcd9e8d5711107825 */ /* 0x000fe200078e00ff */
[----:B------:R-:W-:-:S03]  /*1640*/  UIADD3 UR5, UPT, UPT, UR15, -0x56f99767, URZ ;  /* 0xa90668990f057890 */ /* 0x000fc6000fffe0ff */
[----:B------:R-:W-:Y:S01]  /*1650*/  IMAD.WIDE.U32 R146, R146, -0x2daee0ad, RZ ;  /* 0xd2511f5392927825 */ /* 0x000fe200078e00ff */
[----:B------:R-:W-:-:S04]  /*1660*/  LOP3.LUT R145, R102, UR24, R17, 0x96, !PT ;  /* 0x0000001866917c12 */ /* 0x000fc8000f8e9611 */
[----:B------:R-:W-:Y:S01]  /*1670*/  LOP3.LUT R102, R144, UR5, R147, 0x96, !PT ;  /* 0x0000000590667c12 */ /* 0x000fe2000f8e9693 */
[----:B------:R-:W-:Y:S01]  /*1680*/  IMAD.WIDE.U32 R144, R145, -0x2daee0ad, RZ ;  /* 0xd2511f5391907825 */ /* 0x000fe200078e00ff */
[----:B------:R-:W-:-:S03]  /*1690*/  UIADD3 UR5, UPT, UPT, UR14, -0x4ab325aa, URZ ;  /* 0xb54cda560e057890 */ /* 0x000fc6000fffe0ff */
[----:B------:R-:W-:Y:S01]  /*16a0*/  IMAD.WIDE.U32 R102, R102, -0x326172a9, RZ ;  /* 0xcd9e8d5766667825 */ /* 0x000fe200078e00ff */
[----:B------:R-:W-:-:S04]  /*16b0*/  LOP3.LUT R17, R146, UR25, R145, 0x96, !PT ;  /* 0x0000001992117c12 */ /* 0x000fc8000f8e9691 */
[----:B------:R-:W-:Y:S01]  /*16c0*/  LOP3.LUT R146, R16, UR5, R103, 0x96, !PT ;  /* 0x0000000510927c12 */ /* 0x000fe2000f8e9667 */
[----:B------:R-:W-:Y:S01]  /*16d0*/  UIADD3 UR5, UPT, UPT, UR14, 0x5384540f, URZ ;  /* 0x5384540f0e057890 */ /* 0x000fe2000fffe0ff */
[----:B------:R-:W-:-:S04]  /*16e0*/  IMAD.WIDE.U32 R16, R17, -0x326172a9, RZ ;  /* 0xcd9e8d5711107825 */ /* 0x000fc800078e00ff */
[----:B------:R-:W-:Y:S01]  /*16f0*/  IMAD.WIDE.U32 R146, R146, -0x2daee0ad, RZ ;  /* 0xd2511f5392927825 */ /* 0x000fe200078e00ff */
[----:B------:R-:W-:Y:S01]  /*1700*/  LOP3.LUT R145, R102, UR5, R17, 0x96, !PT ;  /* 0x0000000566917c12 */ /* 0x000fe2000f8e9611 */
[----:B------:R-:W-:-:S03]  /*1710*/  UIADD3 UR5, UPT, UPT, UR15, -0x24c28bd8, URZ ;  /* 0xdb3d74280f057890 */ /* 0x000fc6000fffe0ff */
[----:B------:R-:W-:Y:S01]  /*1720*/  LOP3.LUT R102, R144, UR6, R147, 0x96, !PT ;  /* 0x0000000690667c12 */ /* 0x000fe2000f8e9693 */
[----:B------:R-:W-:Y:S01]  /*1730*/  IMAD.WIDE.U32 R144, R145, -0x2daee0ad, RZ ;  /* 0xd2511f5391907825 */ /* 0x000fe200078e00ff */
[----:B------:R-:W-:-:S03]  /*1740*/  UIADD3 UR6, UPT, UPT, UR15, -0x695add53, URZ ;  /* 0x96a522ad0f067890 */ /* 0x000fc6000fffe0ff */
[----:B------:R-:W-:Y:S01]  /*1750*/  IMAD.WIDE.U32 R102, R102, -0x326172a9, RZ ;  /* 0xcd9e8d5766667825 */ /* 0x000fe200078e00ff */
[----:B------:R-:W-:Y:S01]  /*1760*/  LOP3.LUT R146, R146, UR5, R145, 0x96, !PT ;  /* 0x0000000592927c12 */ /* 0x000fe2000f8e9691 */
[----:B------:R-:W-:-:S03]  /*1770*/  UIADD3 UR5, UPT, UPT, UR14, -0x700cb87f, URZ ;  /* 0x8ff347810e057890 */ /* 0x000fc6000fffe0ff */
        /* <DEDUP_REMOVED lines=8> */
.L_x_932:
[----:B------:R-:W-:Y:S05]  /*1800*/  BSYNC.RECONVERGENT B1 ;  /* 0x0000000000017941 */ /* 0x000fea0003800200 */
.L_x_931:
[----:B------:R-:W-:Y:S01]  /*1810*/  I2FP.F32.U32 R16, R16 ;  /* 0x0000001000107245 */ /* 0x000fe20000201000 */
[----:B------:R-:W-:Y:S02]  /*1820*/  IMAD.MOV.U32 R101, RZ, RZ, 0x2f800000 ;  /* 0x2f800000ff657424 */ /* 0x000fe400078e00ff */
[----:B-----5:R-:W-:Y:S02]  /*1830*/  IMAD.U32 R17, R32, 0x10000, RZ ;  /* 0x0001000020117824 */ /* 0x020fe400078e00ff */
[----:B------:R-:W-:Y:S01]  /*1840*/  FFMA.FTZ R16, R16, R101, 1.1641532182693481445e-10 ;  /* 0x2f00000010107423 */ /* 0x000fe20000010065 */
[----:B------:R-:W-:Y:S01]  /*1850*/  SHF.L.U32 R101, R76, 0x10, RZ ;  /* 0x000000104c657819 */ /* 0x000fe200000006ff */
[----:B------:R-:W-:-:S03]  /*1860*/  FMUL.FTZ R17, R17, UR17 ;  /* 0x0000001111117c20 */ /* 0x000fc60008410000 */
[----:B------:R-:W-:Y:S01]  /*1870*/  FSETP.GTU.FTZ.AND P2, PT, R16, UR27, PT ;  /* 0x0000001b10007c0b */ /* 0x000fe2000bf5c000 */
[----:B------:R-:W-:-:S05]  /*1880*/  FMUL.FTZ R17, R17, UR16 ;  /* 0x0000001011117c20 */ /* 0x000fca0008410000 */
[----:B------:R-:W-:Y:S02]  /*1890*/  FSEL R18, R17, RZ, !P2 ;  /* 0x000000ff11127208 */ /* 0x000fe40005000000 */
[----:B------:R-:W-:-:S03]  /*18a0*/  SEL R17, RZ, 0x1, P2 ;  /* 0x00000001ff117807 */ /* 0x000fc60001000000 */
[----:B------:R-:W-:-:S07]  /*18b0*/  FADD.FTZ R18, R101, R18 ;  /* 0x0000001265127221 */ /* 0x000fce0000010000 */
.L_x_930:
[----:B------:R-:W-:Y:S01]  /*18c0*/  @!P1 PRMT R16, R76, 0x7632, R16 ;  /* 0x000076324c109816 */ /* 0x000fe20000000010 */
[----:B------:R-:W-:Y:S01]  /*18d0*/  @!P1 IMAD.MOV.U32 R119, RZ, RZ, R110 ;  /* 0x000000ffff779224 */ /* 0x000fe200078e006e */
[----:B------:R-:W-:Y:S01]  /*18e0*/  F2FP.BF16.F32.PACK_AB R139, RZ, R18 ;  /* 0x00000012ff8b723e */ /* 0x000fe200000010ff */
[----:B------:R-:W-:Y:S01]  /*18f0*/  @!P1 IMAD.MOV.U32 R101, RZ, RZ, R109 ;  /* 0x000000ffff659224 */ /* 0x000fe200078e006d */
[----:B------:R-:W-:Y:S01]  /*1900*/  @!P1 SHF.L.U32 R16, R16, 0x10, RZ ;  /* 0x0000001010109819 */ /* 0x000fe200000006ff */
        /* <DEDUP_REMOVED lines=17> */
.L_x_939:
        /* <DEDUP_REMOVED lines=13> */
.L_x_941:
[----:B------:R-:W-:Y:S05]  /*1af0*/  BSYNC.RECONVERGENT B2 ;  /* 0x0000000000027941 */ /* 0x000fea0003800200 */
.L_x_940:
[----:B------:R-:W-:Y:S01]  /*1b00*/  IMAD.WIDE.U32 R102, R108, -0x326172a9, RZ ;  /* 0xcd9e8d576c667825 */ /* 0x000fe200078e00ff */
[----:B------:R-:W-:Y:S01]  /*1b10*/  LOP3.LUT R144, R19, UR15, R147, 0x96, !PT ;  /* 0x0000000f13907c12 */ /* 0x000fe2000f8e9693 */
[----:B------:R-:W-:Y:S02]  /*1b20*/  UIADD3 UR5, UPT, UPT, UR14, -0x61c88647, URZ ;  /* 0x9e3779b90e057890 */ /* 0x000fe4000fffe0ff */
[----:B------:R-:W-:Y:S01]  /*1b30*/  UIADD3 UR6, UPT, UPT, UR15, -0x4498517b, URZ ;  /* 0xbb67ae850f067890 */ /* 0x000fe2000fffe0ff */
[----:B------:R-:W-:Y:S01]  /*1b40*/  LOP3.LUT R148, R105, UR14, R103, 0x96, !PT ;  /* 0x0000000e69947c12 */ /* 0x000fe2000f8e9667 */
[----:B------:R-:W-:-:S04]  /*1b50*/  IMAD.WIDE.U32 R144, R144, -0x326172a9, RZ ;  /* 0xcd9e8d5790907825 */ /* 0x000fc800078e00ff */
[----:B------:R-:W-:Y:S01]  /*1b60*/  IMAD.WIDE.U32 R148, R148, -0x2daee0ad, RZ ;  /* 0xd2511f5394947825 */ /* 0x000fe200078e00ff */
[----:B------:R-:W-:Y:S01]  /*1b70*/  LOP3.LUT R147, R102, UR5, R145, 0x96, !PT ;  /* 0x0000000566937c12 */ /* 0x000fe2000f8e9691 */
[----:B------:R-:W-:Y:S02]  /*1b80*/  UIADD3 UR5, UPT, UPT, UR14, 0x3c6ef372, URZ ;  /* 0x3c6ef3720e057890 */ /* 0x000fe4000fffe0ff */
[----:B------:R-:W-:Y:S01]  /*1b90*/  IMAD.MOV.U32 R15, RZ, RZ, R109 ;  /* 0x000000ffff0f7224 */ /* 0x000fe200078e006d */
[----:B------:R-:W-:Y:S01]  /*1ba0*/  LOP3.LUT R102, R146, UR6, R149, 0x96, !PT ;  /* 0x0000000692667c12 */ /* 0x000fe2000f8e9695 */
[----:B------:R-:W-:Y:S01]  /*1bb0*/  IMAD.WIDE.U32 R146, R147, -0x2daee0ad, RZ ;  /* 0xd2511f5393927825 */ /* 0x000fe200078e00ff */
[----:B------:R-:W-:-:S03]  /*1bc0*/  UIADD3 UR6, UPT, UPT, UR15, 0x32370b8f, URZ ;  /* 0x32370b8f0f067890 */ /* 0x000fc6000fffe0ff */
[----:B------:R-:W-:Y:S01]  /*1bd0*/  IMAD.WIDE.U32 R102, R102, -0x326172a9, RZ ;  /* 0xcd9e8d5766667825 */ /* 0x000fe200078e00ff */
[----:B------:R-:W-:-:S03]  /*1be0*/  LOP3.LUT R145, R148, UR23, R147, 0x96, !PT ;  /* 0x0000001794917c12 */ /* 0x000fc6000f8e9693 */
[----:B------:R-:W-:Y:S01]  /*1bf0*/  IMAD.MOV.U32 R119, RZ, RZ, RZ ;  /* 0x000000ffff777224 */ /* 0x000fe200078e00ff */
        /* <DEDUP_REMOVED lines=37> */
[----:B------:R-:W-:-:S03]  /*1e50*/  LOP3.LUT R102, R102, UR5, R149, 0x96, !PT ;  /* 0x0000000566667c12 */ /* 0x000fc6000f8e9695 */
[----:B------:R-:W-:Y:S01]  /*1e60*/  IMAD.MOV.U32 R20, RZ, RZ, R148 ;  /* 0x000000ffff147224 */ /* 0x000fe200078e0094 */
[----:B------:R-:W-:Y:S02]  /*1e70*/  LOP3.LUT R103, R146, UR6, R145, 0x96, !PT ;  /* 0x0000000692677c12 */ /* 0x000fe4000f8e9691 */
[----:B------:R-:W-:-:S07]  /*1e80*/  MOV R101, R144 ;  /* 0x0000009000657202 */ /* 0x000fce0000000f00 */
.L_x_938:
[----:B------:R-:W-:Y:S05]  /*1e90*/  BSYNC.RECONVERGENT B1 ;  /* 0x0000000000017941 */ /* 0x000fea0003800200 */
.L_x_937:
[----:B------:R-:W-:Y:S01]  /*1ea0*/  HFMA2 R110, -RZ, RZ, 0.1171875, 0 ;  /* 0x2f800000ff6e7431 */ /* 0x000fe200000001ff */
[----:B-----5:R-:W-:Y:S02]  /*1eb0*/  PRMT R16, R32, 0x7632, R16 ;  /* 0x0000763220107816 */ /* 0x020fe40000000010 */
[----:B------:R-:W-:Y:S02]  /*1ec0*/  I2FP.F32.U32 R15, R15 ;  /* 0x0000000f000f7245 */ /* 0x000fe40000201000 */
[----:B------:R-:W-:Y:S01]  /*1ed0*/  PRMT R76, R76, 0x7632, R76 ;  /* 0x000076324c4c7816 */ /* 0x000fe2000000004c */
[----:B------:R-:W-:Y:S02]  /*1ee0*/  IMAD.U32 R16, R16, 0x10000, RZ ;  /* 0x0001000010107824 */ /* 0x000fe400078e00ff */
[----:B------:R-:W-:Y:S02]  /*1ef0*/  FFMA.FTZ R15, R15, R110, 1.1641532182693481445e-10 ;  /* 0x2f0000000f0f7423 */ /* 0x000fe4000001006e */
[----:B------:R-:W-:Y:S01]  /*1f00*/  FMUL.FTZ R16, R16, UR17 ;  /* 0x0000001110107c20 */ /* 0x000fe20008410000 */
[----:B------:R-:W-:-:S03]  /*1f10*/  IMAD.U32 R109, R76, 0x10000, RZ ;  /* 0x000100004c6d7824 */ /* 0x000fc600078e00ff */
[----:B------:R-:W-:Y:S01]  /*1f20*/  FMUL.FTZ R16, R16, UR16 ;  /* 0x0000001010107c20 */ /* 0x000fe20008410000 */
[----:B------:R-:W-:-:S04]  /*1f30*/  FSETP.GTU.FTZ.AND P2, PT, R15, UR27, PT ;  /* 0x0000001b0f007c0b */ /* 0x000fc8000bf5c000 */
[----:B------:R-:W-:Y:S02]  /*1f40*/  FSEL R16, R16, RZ, !P2 ;  /* 0x000000ff10107208 */ /* 0x000fe40005000000 */
[----:B------:R-:W-:-:S03]  /*1f50*/  SEL R15, RZ, 0x1, P2 ;  /* 0x00000001ff0f7807 */ /* 0x000fc60001000000 */
[----:B------:R-:W-:-:S07]  /*1f60*/  FADD.FTZ R16, R109, R16 ;  /* 0x000000106d107221 */ /* 0x000fce0000010000 */
.L_x_936:
[----:B------:R-:W-:Y:S01]  /*1f70*/  F2FP.BF16.F32.PACK_AB R143, RZ, R16 ;  /* 0x00000010ff8f723e */ /* 0x000fe200000010ff */
[----:B------:R-:W-:Y:S01]  /*1f80*/  @!P1 IMAD.MOV.U32 R120, RZ, RZ, R119 ;  /* 0x000000ffff789224 */ /* 0x000fe200078e0077 */
[----:B------:R-:W-:Y:S01]  /*1f90*/  @!P1 SHF.L.U32 R109, R77, 0x10, RZ ;  /* 0x000000104d6d9819 */ /* 0x000fe200000006ff */
[----:B------:R-:W-:Y:S01]  /*1fa0*/  @!P1 IMAD.MOV.U32 R76, RZ, RZ, R101 ;  /* 0x000000ffff4c9224 */ /* 0x000fe200078e0065 */
[----:B------:R-:W-:Y:S06]  /*1fb0*/  @!P1 BRA `(.L_x_942) ;  /* 0x00000004008c9947 */ /* 0x000fec0003800000 */
[----:B------:R-:W-:Y:S01]  /*1fc0*/  ISETP.NE.AND P2, PT, R119, 0x1, PT ;  /* 0x000000017700780c */ /* 0x000fe20003f45270 */
[----:B------:R-:W-:Y:S01]  /*1fd0*/  BSSY.RECONVERGENT B1, `(.L_x_943) ;  /* 0x0000056000017945 */ /* 0x000fe20003800200 */
[----:B------:R-:W-:Y:S01]  /*1fe0*/  MOV R120, 0x2 ;  /* 0x0000000200787802 */ /* 0x000fe20000000f00 */
[----:B------:R-:W-:Y:S02]  /*1ff0*/  IMAD.MOV.U32 R14, RZ, RZ, R20 ;  /* 0x000000ffff0e7224 */ /* 0x000fe400078e0014 */
[----:B------:R-:W-:-:S08]  /*2000*/  IMAD.MOV.U32 R76, RZ, RZ, R101 ;  /* 0x000000ffff4c7224 */ /* 0x000fd000078e0065 */
        /* <DEDUP_REMOVED lines=11> */
.L_x_945:
        /* <DEDUP_REMOVED lines=13> */
.L_x_947:
[----:B------:R-:W-:Y:S05]  /*2190*/  BSYNC.RECONVERGENT B2 ;  /* 0x0000000000027941 */ /* 0x000fea0003800200 */
.L_x_946:
[----:B------:R-:W-:Y:S01]  /*21a0*/  IMAD.WIDE.U32 R102, R108, -0x326172a9, RZ ;  /* 0xcd9e8d576c667825 */ /* 0x000fe200078e00ff */
[----:B------:R-:W-:Y:S01]  /*21b0*/  LOP3.LUT R144, R19, UR15, R147, 0x96, !PT ;  /* 0x0000000f13907c12 */ /* 0x000fe2000f8e9693 */
[----:B------:R-:W-:Y:S01]  /*21c0*/  UIADD3 UR5, UPT, UPT, UR14, -0x61c88647, URZ ;  /* 0x9e3779b90e057890 */ /* 0x000fe2000fffe0ff */
[----:B------:R-:W-:Y:S01]  /*21d0*/  MOV R14, R101 ;  /* 0x00000065000e7202 */ /* 0x000fe20000000f00 */
[----:B------:R-:W-:Y:S01]  /*21e0*/  UIADD3 UR6, UPT, UPT, UR15, -0x4498517b, URZ ;  /* 0xbb67ae850f067890 */ /* 0x000fe2000fffe0ff */
[----:B------:R-:W-:Y:S01]  /*21f0*/  LOP3.LUT R148, R105, UR14, R103, 0x96, !PT ;  /* 0x0000000e69947c12 */ /* 0x000fe2000f8e9667 */
[----:B------:R-:W-:-:S04]  /*2200*/  IMAD.WIDE.U32 R144, R144, -0x326172a9, RZ ;  /* 0xcd9e8d5790907825 */ /* 0x000fc800078e00ff */
[----:B------:R-:W-:Y:S01]  /*2210*/  IMAD.WIDE.U32 R148, R148, -0x2daee0ad, RZ ;  /* 0xd2511f5394947825 */ /* 0x000fe200078e00ff */
[----:B------:R-:W-:Y:S01]  /*2220*/  LOP3.LUT R147, R102, UR5, R145, 0x96, !PT ;  /* 0x0000000566937c12 */ /* 0x000fe2000f8e9691 */
[----:B------:R-:W-:Y:S02]  /*2230*/  UIADD3 UR5, UPT, UPT, UR14, 0x3c6ef372, URZ ;  /* 0x3c6ef3720e057890 */ /* 0x000fe4000fffe0ff */
[----:B------:R-:W-:Y:S01]  /*2240*/  IMAD.MOV.U32 R120, RZ, RZ, RZ ;  /* 0x000000ffff787224 */ /* 0x000fe200078e00ff */
        /* <DEDUP_REMOVED lines=44> */
[----:B------:R-:W-:Y:S01]  /*2510*/  LOP3.LUT R103, R146, UR6, R145, 0x96, !PT ;  /* 0x0000000692677c12 */ /* 0x000fe2000f8e9691 */
[----:B------:R-:W-:-:S07]  /*2520*/  IMAD.MOV.U32 R76, RZ, RZ, R144 ;  /* 0x000000ffff4c7224 */ /* 0x000fce00078e0090 */
.L_x_944:
[----:B------:R-:W-:Y:S05]  /*2530*/  BSYNC.RECONVERGENT B1 ;  /* 0x0000000000017941 */ /* 0x000fea0003800200 */
.L_x_943:
[----:B------:R-:W-:Y:S01]  /*2540*/  I2FP.F32.U32 R14, R14 ;  /* 0x0000000e000e7245 */ /* 0x000fe20000201000 */
[----:B------:R-:W-:Y:S01]  /*2550*/  IMAD.MOV.U32 R109, RZ, RZ, 0x2f800000 ;  /* 0x2f800000ff6d7424 */ /* 0x000fe200078e00ff */
[----:B-----5:R-:W-:Y:S01]  /*2560*/  SHF.L.U32 R101, R33, 0x10, RZ ;  /* 0x0000001021657819 */ /* 0x020fe200000006ff */
[----:B------:R-:W-:Y:S02]  /*2570*/  IMAD.U32 R110, R77, 0x10000, RZ ;  /* 0x000100004d6e7824 */ /* 0x000fe400078e00ff */
[----:B------:R-:W-:Y:S02]  /*2580*/  FFMA.FTZ R14, R14, R109, 1.1641532182693481445e-10 ;  /* 0x2f0000000e0e7423 */ /* 0x000fe4000001006d */
[----:B------:R-:W-:-:S03]  /*2590*/  FMUL.FTZ R101, R101, UR17 ;  /* 0x0000001165657c20 */ /* 0x000fc60008410000 */
[----:B------:R-:W-:Y:S01]  /*25a0*/  FSETP.GTU.FTZ.AND P2, PT, R14, UR27, PT ;  /* 0x0000001b0e007c0b */ /* 0x000fe2000bf5c000 */
[----:B------:R-:W-:-:S03]  /*25b0*/  FMUL.FTZ R101, R101, UR16 ;  /* 0x0000001065657c20 */ /* 0x000fc60008410000 */
[----:B------:R-:W-:Y:S02]  /*25c0*/  SEL R14, RZ, 0x1, P2 ;  /* 0x00000001ff0e7807 */ /* 0x000fe40001000000 */
[----:B------:R-:W-:-:S05]  /*25d0*/  FSEL R101, R101, RZ, !P2 ;  /* 0x000000ff65657208 */ /* 0x000fca0005000000 */
[----:B------:R-:W-:-:S07]  /*25e0*/  FADD.FTZ R109, R110, R101 ;  /* 0x000000656e6d7221 */ /* 0x000fce0000010000 */
.L_x_942:
[----:B------:R-:W-:Y:S01]  /*25f0*/  @!P1 PRMT R110, R77, 0x7632, R110 ;  /* 0x000076324d6e9816 */ /* 0x000fe2000000006e */
[----:B------:R-:W-:Y:S01]  /*2600*/  @!P1 IMAD.MOV.U32 R130, RZ, RZ, R120 ;  /* 0x000000ffff829224 */ /* 0x000fe200078e0078 */
[----:B------:R-:W-:Y:S02]  /*2610*/  F2FP.BF16.F32.PACK_AB R148, RZ, R109 ;  /* 0x0000006dff94723e */ /* 0x000fe400000010ff */
[----:B------:R-:W-:Y:S01]  /*2620*/  @!P1 MOV R101, R76 ;  /* 0x0000004c00659202 */ /* 0x000fe20000000f00 */
[----:B------:R-:W-:Y:S01]  /*2630*/  @!P1 IMAD.U32 R110, R110, 0x10000, RZ ;  /* 0x000100006e6e9824 */ /* 0x000fe200078e00ff */
        /* <DEDUP_REMOVED lines=17> */
.L_x_951:
        /* <DEDUP_REMOVED lines=13> */
.L_x_953:
[----:B------:R-:W-:Y:S05]  /*2820*/  BSYNC.RECONVERGENT B2 ;  /* 0x0000000000027941 */ /* 0x000fea0003800200 */
.L_x_952:
        /* <DEDUP_REMOVED lines=56> */
[----:B------:R-:W-:-:S07]  /*2bb0*/  LOP3.LUT R103, R146, UR6, R145, 0x96, !PT ;  /* 0x0000000692677c12 */ /* 0x000fce000f8e9691 */
.L_x_950:
[----:B------:R-:W-:Y:S05]  /*2bc0*/  BSYNC.RECONVERGENT B1 ;  /* 0x0000000000017941 */ /* 0x000fea0003800200 */
.L_x_949:
[----:B-----5:R-:W-:Y:S01]  /*2bd0*/  PRMT R76, R33, 0x7632, R76 ;  /* 0x00007632214c7816 */ /* 0x020fe2000000004c */
[----:B------:R-:W-:Y:S01]  /*2be0*/  IMAD.MOV.U32 R110, RZ, RZ, 0x2f800000 ;  /* 0x2f800000ff6e7424 */ /* 0x000fe200078e00ff */
[----:B------:R-:W-:Y:S02]  /*2bf0*/  I2FP.F32.U32 R13, R13 ;  /* 0x0000000d000d7245 */ /* 0x000fe40000201000 */
[----:B------:R-:W-:Y:S01]  /*2c00*/  PRMT R77, R77, 0x7632, R77 ;  /* 0x000076324d4d7816 */ /* 0x000fe2000000004d */
[----:B------:R-:W-:Y:S02]  /*2c10*/  IMAD.U32 R76, R76, 0x10000, RZ ;  /* 0x000100004c4c7824 */ /* 0x000fe400078e00ff */
[----:B------:R-:W-:Y:S01]  /*2c20*/  FFMA.FTZ R13, R13, R110, 1.1641532182693481445e-10 ;  /* 0x2f0000000d0d7423 */ /* 0x000fe2000001006e */
[----:B------:R-:W-:Y:S01]  /*2c30*/  SHF.L.U32 R77, R77, 0x10, RZ ;  /* 0x000000104d4d7819 */ /* 0x000fe200000006ff */
[----:B------:R-:W-:-:S03]  /*2c40*/  FMUL.FTZ R76, R76, UR17 ;  /* 0x000000114c4c7c20 */ /* 0x000fc60008410000 */
[----:B------:R-:W-:Y:S01]  /*2c50*/  FSETP.GTU.FTZ.AND P2, PT, R13, UR27, PT ;  /* 0x0000001b0d007c0b */ /* 0x000fe2000bf5c000 */
[----:B------:R-:W-:-:S03]  /*2c60*/  FMUL.FTZ R76, R76, UR16 ;  /* 0x000000104c4c7c20 */ /* 0x000fc60008410000 */
[----:B------:R-:W-:Y:S02]  /*2c70*/  SEL R13, RZ, 0x1, P2 ;  /* 0x00000001ff0d7807 */ /* 0x000fe40001000000 */
[----:B------:R-:W-:-:S05]  /*2c80*/  FSEL R76, R76, RZ, !P2 ;  /* 0x000000ff4c4c7208 */ /* 0x000fca0005000000 */
[----:B------:R-:W-:-:S07]  /*2c90*/  FADD.FTZ R110, R77, R76 ;  /* 0x0000004c4d6e7221 */ /* 0x000fce0000010000 */
.L_x_948:
[----:B------:R-:W-:Y:S01]  /*2ca0*/  F2FP.BF16.F32.PACK_AB R150, RZ, R110 ;  /* 0x0000006eff96723e */ /* 0x000fe200000010ff */
[----:B------:R-:W-:Y:S01]  /*2cb0*/  @!P1 IMAD.U32 R119, R78, 0x10000, RZ ;  /* 0x000100004e779824 */ /* 0x000fe200078e00ff */
[----:B------:R-:W-:Y:S01]  /*2cc0*/  @!P1 MOV R129, R101 ;  /* 0x0000006500819202 */ /* 0x000fe20000000f00 */
[----:B------:R-:W-:Y:S01]  /*2cd0*/  @!P1 IMAD.MOV.U32 R76, RZ, RZ, R130 ;  /* 0x000000ffff4c9224 */ /* 0x000fe200078e0082 */
        /* <DEDUP_REMOVED lines=17> */
.L_x_957:
        /* <DEDUP_REMOVED lines=13> */
.L_x_959:
[----:B------:R-:W-:Y:S05]  /*2ec0*/  BSYNC.RECONVERGENT B2 ;  /* 0x0000000000027941 */ /* 0x000fea0003800200 */
.L_x_958:
        /* <DEDUP_REMOVED lines=54> */
[----:B------:R-:W-:Y:S01]  /*3230*/  MOV R129, R76 ;  /* 0x0000004c00817202 */ /* 0x000fe20000000f00 */
[----:B------:R-:W-:Y:S01]  /*3240*/  IMAD.MOV.U32 R76, RZ, RZ, RZ ;  /* 0x000000ffff4c7224 */ /* 0x000fe200078e00ff */
[----:B------:R-:W-:-:S07]  /*3250*/  LOP3.LUT R103, R144, UR6, R77, 0x96, !PT ;  /* 0x0000000690677c12 */ /* 0x000fce000f8e964d */
.L_x_956:
[----:B------:R-:W-:Y:S05]  /*3260*/  BSYNC.RECONVERGENT B1 ;  /* 0x0000000000017941 */ /* 0x000fea0003800200 */
.L_x_955:
[----:B------:R-:W-:Y:S01]  /*3270*/  HFMA2 R101, -RZ, RZ, 0.1171875, 0 ;  /* 0x2f800000ff657431 */ /* 0x000fe200000001ff */
[----:B------:R-:W-:Y:S01]  /*3280*/  I2FP.F32.U32 R12, R12 ;  /* 0x0000000c000c7245 */ /* 0x000fe20000201000 */
[----:B-----5:R-:W-:Y:S02]  /*3290*/  IMAD.U32 R77, R34, 0x10000, RZ ;  /* 0x00010000224d7824 */ /* 0x020fe400078e00ff */
[----:B------:R-:W-:Y:S02]  /*32a0*/  IMAD.U32 R120, R78, 0x10000, RZ ;  /* 0x000100004e787824 */ /* 0x000fe400078e00ff */
[----:B------:R-:W-:Y:S01]  /*32b0*/  FMUL.FTZ R77, R77, UR17 ;  /* 0x000000114d4d7c20 */ /* 0x000fe20008410000 */
[----:B------:R-:W-:-:S03]  /*32c0*/  FFMA.FTZ R12, R12, R101, 1.1641532182693481445e-10 ;  /* 0x2f0000000c0c7423 */ /* 0x000fc60000010065 */
[----:B------:R-:W-:Y:S02]  /*32d0*/  FMUL.FTZ R77, R77, UR16 ;  /* 0x000000104d4d7c20 */ /* 0x000fe40008410000 */
[----:B------:R-:W-:-:S04]  /*32e0*/  FSETP.GTU.FTZ.AND P2, PT, R12, UR27, PT ;  /* 0x0000001b0c007c0b */ /* 0x000fc8000bf5c000 */
[----:B------:R-:W-:Y:S02]  /*32f0*/  FSEL R77, R77, RZ, !P2 ;  /* 0x000000ff4d4d7208 */ /* 0x000fe40005000000 */
[----:B------:R-:W-:-:S03]  /*3300*/  SEL R12, RZ, 0x1, P2 ;  /* 0x00000001ff0c7807 */ /* 0x000fc60001000000 */
[----:B------:R-:W-:-:S07]  /*3310*/  FADD.FTZ R119, R120, R77 ;  /* 0x0000004d78777221 */ /* 0x000fce0000010000 */
.L_x_954:
        /* <DEDUP_REMOVED lines=22> */
.L_x_963:
        /* <DEDUP_REMOVED lines=13> */
.L_x_965:
[----:B------:R-:W-:Y:S05]  /*3550*/  BSYNC.RECONVERGENT B2 ;  /* 0x0000000000027941 */ /* 0x000fea0003800200 */
.L_x_964:
        /* <DEDUP_REMOVED lines=57> */
.L_x_962:
[----:B------:R-:W-:Y:S05]  /*38f0*/  BSYNC.RECONVERGENT B1 ;  /* 0x0000000000017941 */ /* 0x000fea0003800200 */
.L_x_961:
[----:B-----5:R-:W-:Y:S01]  /*3900*/  PRMT R76, R34, 0x7632, R76 ;  /* 0x00007632224c7816 */ /* 0x020fe2000000004c */
[----:B------:R-:W-:Y:S01]  /*3910*/  IMAD.MOV.U32 R120, RZ, RZ, 0x2f800000 ;  /* 0x2f800000ff787424 */ /* 0x000fe200078e00ff */
[----:B------:R-:W-:Y:S02]  /*3920*/  I2FP.F32.U32 R11, R11 ;  /* 0x0000000b000b7245 */ /* 0x000fe40000201000 */
[----:B------:R-:W-:Y:S02]  /*3930*/  SHF.L.U32 R76, R76, 0x10, RZ ;  /* 0x000000104c4c7819 */ /* 0x000fe400000006ff */
[----:B------:R-:W-:Y:S01]  /*3940*/  PRMT R78, R78, 0x7632, R78 ;  /* 0x000076324e4e7816 */ /* 0x000fe2000000004e */
[----:B------:R-:W-:Y:S02]  /*3950*/  FFMA.FTZ R11, R11, R120, 1.1641532182693481445e-10 ;  /* 0x2f0000000b0b7423 */ /* 0x000fe40000010078 */
[----:B------:R-:W-:Y:S02]  /*3960*/  FMUL.FTZ R76, R76, UR17 ;  /* 0x000000114c4c7c20 */ /* 0x000fe40008410000 */
[----:B------:R-:W-:Y:S01]  /*3970*/  IMAD.U32 R129, R78, 0x10000, RZ ;  /* 0x000100004e817824 */ /* 0x000fe200078e00ff */
[----:B------:R-:W-:Y:S01]  /*3980*/  FSETP.GTU.FTZ.AND P2, PT, R11, UR27, PT ;  /* 0x0000001b0b007c0b */ /* 0x000fe2000bf5c000 */
[----:B------:R-:W-:-:S03]  /*3990*/  FMUL.FTZ R76, R76, UR16 ;  /* 0x000000104c4c7c20 */ /* 0x000fc60008410000 */
[----:B------:R-:W-:Y:S02]  /*39a0*/  SEL R11, RZ, 0x1, P2 ;  /* 0x00000001ff0b7807 */ /* 0x000fe40001000000 */
[----:B------:R-:W-:-:S05]  /*39b0*/  FSEL R76, R76, RZ, !P2 ;  /* 0x000000ff4c4c7208 */ /* 0x000fca0005000000 */
[----:B------:R-:W-:-:S07]  /*39c0*/  FADD.FTZ R120, R129, R76 ;  /* 0x0000004c81787221 */ /* 0x000fce0000010000 */
.L_x_960:
        /* <DEDUP_REMOVED lines=21> */
.L_x_969:
        /* <DEDUP_REMOVED lines=13> */
.L_x_971:
[----:B------:R-:W-:Y:S05]  /*3bf0*/  BSYNC.RECONVERGENT B2 ;  /* 0x0000000000027941 */ /* 0x000fea0003800200 */
.L_x_970:
        /* <DEDUP_REMOVED lines=53> */
[----:B------:R-:W-:Y:S02]  /*3f50*/  MOV R20, R144 ;  /* 0x0000009000147202 */ /* 0x000fe40000000f00 */
[----:B------:R-:W-:Y:S01]  /*3f60*/  LOP3.LUT R103, R76, UR6, R153, 0x96, !PT ;  /* 0x000000064c677c12 */ /* 0x000fe2000f8e9699 */
[----:B------:R-:W-:-:S07]  /*3f70*/  IMAD.MOV.U32 R76, RZ, RZ, RZ ;  /* 0x000000ffff4c7224 */ /* 0x000fce00078e00ff */
.L_x_968:
[----:B------:R-:W-:Y:S05]  /*3f80*/  BSYNC.RECONVERGENT B1 ;  /* 0x0000000000017941 */ /* 0x000fea0003800200 */
.L_x_967:
        /* <DEDUP_REMOVED lines=11> */
.L_x_966:
        /* <DEDUP_REMOVED lines=16> */
[--C-:B------:R-:W-:Y:S01]  /*4140*/  @!P1 IMAD.MOV.U32 R146, RZ, RZ, R152.reuse ;  /* 0x000000ffff929224 */ /* 0x100fe200078e0098 */
[----:B------:R-:W-:Y:S01]  /*4150*/  @P1 IADD3 R101, PT, PT, R76, 0x1, RZ ;  /* 0x000000014c651810 */ /* 0x000fe20007ffe0ff */
[----:B------:R-:W-:Y:S02]  /*4160*/  @!P1 IMAD.MOV.U32 R9, RZ, RZ, R103 ;  /* 0x000000ffff099224 */ /* 0x000fe400078e0067 */
[----:B------:R-:W-:Y:S02]  /*4170*/  @P1 IMAD.MOV.U32 R146, RZ, RZ, R152 ;  /* 0x000000ffff921224 */ /* 0x000fe400078e0098 */
[----:B------:R-:W-:Y:S01]  /*4180*/  @P1 IMAD.MOV.U32 R9, RZ, RZ, R102 ;  /* 0x000000ffff091224 */ /* 0x000fe200078e0066 */
[----:B------:R-:W-:Y:S06]  /*4190*/  BRA `(.L_x_974) ;  /* 0x00000004001c7947 */ /* 0x000fec0003800000 */
.L_x_975:
        /* <DEDUP_REMOVED lines=13> */
.L_x_977:
[----:B------:R-:W-:Y:S05]  /*4270*/  BSYNC.RECONVERGENT B2 ;  /* 0x0000000000027941 */ /* 0x000fea0003800200 */
.L_x_976:
        /* <DEDUP_REMOVED lines=57> */
.L_x_974:
[----:B------:R-:W-:Y:S05]  /*4610*/  BSYNC.RECONVERGENT B1 ;  /* 0x0000000000017941 */ /* 0x000fea0003800200 */
.L_x_973:
        /* <DEDUP_REMOVED lines=13> */
.L_x_972:
[----:B------:R-:W-:Y:S02]  /*46f0*/  F2FP.BF16.F32.PACK_AB R79, RZ, R130 ;  /* 0x00000082ff4f723e */ /* 0x000fe400000010ff */
[----:B------:R-:W-:Y:S02]  /*4700*/  PRMT R78, R151, 0x5410, R78 ;  /* 0x00005410974e7816 */ /* 0x000fe4000000004e */
[----:B------:R-:W-:Y:S02]  /*4710*/  PRMT R77, R148, 0x5410, R150 ;  /* 0x00005410944d7816 */ /* 0x000fe40000000096 */
[----:B------:R-:W-:Y:S02]  /*4720*/  PRMT R76, R139, 0x5410, R143 ;  /* 0x000054108b4c7816 */ /* 0x000fe4000000008f */
[----:B------:R-:W-:Y:S01]  /*4730*/  PRMT R79, R149, 0x5410, R79 ;  /* 0x00005410954f7816 */ /* 0x000fe2000000004f */
[----:B------:R-:W-:Y:S06]  /*4740*/  BRA `(.L_x_978) ;  /* 0x00000030006c7947 */ /* 0x000fec0003800000 */
.L_x_929:
[----:B------:R-:W-:Y:S01]  /*4750*/  IMAD.MOV.U32 R18, RZ, RZ, RZ ;  /* 0x000000ffff127224 */ /* 0x000fe200078e00ff */
[----:B------:R-:W-:Y:S01]  /*4760*/  MOV R76, R101 ;  /* 0x00000065004c7202 */ /* 0x000fe20000000f00 */
[----:B------:R-:W-:Y:S01]  /*4770*/  IMAD.MOV.U32 R146, RZ, RZ, R139 ;  /* 0x000000ffff927224 */ /* 0x000fe200078e008b */
[----:B------:R-:W-:Y:S06]  /*4780*/  BRA.U !UP2, `(.L_x_979) ;  /* 0x000000050a807547 */ /* 0x000fec000b800000 */
        /* <DEDUP_REMOVED lines=16> */
.L_x_982:
        /* <DEDUP_REMOVED lines=13> */
.L_x_984:
[----:B------:R-:W-:Y:S05]  /*4960*/  BSYNC.RECONVERGENT B2 ;  /* 0x0000000000027941 */ /* 0x000fea0003800200 */
.L_x_983:
        /* <DEDUP_REMOVED lines=56> */
.L_x_981:
[----:B------:R-:W-:Y:S05]  /*4cf0*/  BSYNC.RECONVERGENT B1 ;  /* 0x0000000000017941 */ /* 0x000fea0003800200 */
.L_x_980:
[----:B------:R-:W-:Y:S01]  /*4d00*/  HFMA2 R17, -RZ, RZ, 0.1171875, 0 ;  /* 0x2f800000ff117431 */ /* 0x000fe200000001ff */
[----:B------:R-:W-:Y:S01]  /*4d10*/  I2FP.F32.U32 R16, R16 ;  /* 0x0000001000107245 */ /* 0x000fe20000201000 */
[----:B-----5:R-:W-:-:S04]  /*4d20*/  IMAD.U32 R18, R32, 0x10000, RZ ;  /* 0x0001000020127824 */ /* 0x020fc800078e00ff */
[----:B------:R-:W-:Y:S01]  /*4d30*/  FMUL.FTZ R18, R18, UR17 ;  /* 0x0000001112127c20 */ /* 0x000fe20008410000 */
[----:B------:R-:W-:-:S03]  /*4d40*/  FFMA.FTZ R16, R16, R17, 1.1641532182693481445e-10 ;  /* 0x2f00000010107423 */ /* 0x000fc60000010011 */
[----:B------:R-:W-:Y:S02]  /*4d50*/  FMUL.FTZ R18, R18, UR16 ;  /* 0x0000001012127c20 */ /* 0x000fe40008410000 */
[----:B------:R-:W-:-:S04]  /*4d60*/  FSETP.GTU.FTZ.AND P1, PT, R16, UR27, PT ;  /* 0x0000001b10007c0b */ /* 0x000fc8000bf3c000 */
[----:B------:R-:W-:Y:S02]  /*4d70*/  SEL R17, RZ, 0x1, P1 ;  /* 0x00000001ff117807 */ /* 0x000fe40000800000 */
[----:B------:R-:W-:-:S07]  /*4d80*/  FSEL R18, R18, RZ, !P1 ;  /* 0x000000ff12127208 */ /* 0x000fce0004800000 */
.L_x_979:
[----:B------:R-:W-:Y:S01]  /*4d90*/  F2FP.BF16.F32.PACK_AB R147, RZ, R18 ;  /* 0x00000012ff93723e */ /* 0x000fe200000010ff */
[----:B------:R-:W-:Y:S01]  /*4da0*/  IMAD.MOV.U32 R16, RZ, RZ, RZ ;  /* 0x000000ffff107224 */ /* 0x000fe200078e00ff */
[----:B------:R-:W-:Y:S01]  /*4db0*/  MOV R77, R76 ;  /* 0x0000004c004d7202 */ /* 0x000fe20000000f00 */
[----:B------:R-:W-:Y:S06]  /*4dc0*/  BRA.U !UP2, `(.L_x_985) ;  /* 0x000000050a7c7547 */ /* 0x000fec000b800000 */
[----:B------:R-:W-:Y:S01]  /*4dd0*/  ISETP.NE.AND P1, PT, R76, 0x1, PT ;  /* 0x000000014c00780c */ /* 0x000fe20003f25270 */
[----:B------:R-:W-:Y:S01]  /*4de0*/  BSSY.RECONVERGENT B1, `(.L_x_986) ;  /* 0x0000053000017945 */ /* 0x000fe20003800200 */
[----:B------:R-:W-:Y:S02]  /*4df0*/  IMAD.MOV.U32 R77, RZ, RZ, 0x2 ;  /* 0x00000002ff4d7424 */ /* 0x000fe400078e00ff */
[----:B------:R-:W-:-:S09]  /*4e00*/  IMAD.MOV.U32 R15, RZ, RZ, R20 ;  /* 0x000000ffff0f7224 */ /* 0x000fd200078e0014 */
        /* <DEDUP_REMOVED lines=9> */
.L_x_988:
        /* <DEDUP_REMOVED lines=13> */
.L_x_990:
[----:B------:R-:W-:Y:S05]  /*4f70*/  BSYNC.RECONVERGENT B2 ;  /* 0x0000000000027941 */ /* 0x000fea0003800200 */
.L_x_989:
        /* <DEDUP_REMOVED lines=57> */
.L_x_987:
[----:B------:R-:W-:Y:S05]  /*5310*/  BSYNC.RECONVERGENT B1 ;  /* 0x0000000000017941 */ /* 0x000fea0003800200 */
.L_x_986:
[----:B------:R-:W-:Y:S01]  /*5320*/  HFMA2 R76, -RZ, RZ, 0.1171875, 0 ;  /* 0x2f800000ff4c7431 */ /* 0x000fe200000001ff */
[----:B-----5:R-:W-:Y:S02]  /*5330*/  PRMT R16, R32, 0x7632, R16 ;  /* 0x0000763220107816 */ /* 0x020fe40000000010 */
[----:B------:R-:W-:-:S03]  /*5340*/  I2FP.F32.U32 R15, R15 ;  /* 0x0000000f000f7245 */ /* 0x000fc60000201000 */
[----:B------:R-:W-:Y:S02]  /*5350*/  IMAD.U32 R16, R16, 0x10000, RZ ;  /* 0x0001000010107824 */ /* 0x000fe400078e00ff */
[----:B------:R-:W-:Y:S02]  /*5360*/  FFMA.FTZ R15, R15, R76, 1.1641532182693481445e-10 ;  /* 0x2f0000000f0f7423 */ /* 0x000fe4000001004c */
[----:B------:R-:W-:-:S04]  /*5370*/  FMUL.FTZ R16, R16, UR17 ;  /* 0x0000001110107c20 */ /* 0x000fc80008410000 */
[----:B------:R-:W-:Y:S01]  /*5380*/  FMUL.FTZ R16, R16, UR16 ;  /* 0x0000001010107c20 */ /* 0x000fe20008410000 */
[----:B------:R-:W-:-:S04]  /*5390*/  FSETP.GTU.FTZ.AND P1, PT, R15, UR27, PT ;  /* 0x0000001b0f007c0b */ /* 0x000fc8000bf3c000 */
[----:B------:R-:W-:Y:S02]  /*53a0*/  SEL R15, RZ, 0x1, P1 ;  /* 0x00000001ff0f7807 */ /* 0x000fe40000800000 */
[----:B------:R-:W-:-:S07]  /*53b0*/  FSEL R16, R16, RZ, !P1 ;  /* 0x000000ff10107208 */ /* 0x000fce0004800000 */
.L_x_985:
        /* <DEDUP_REMOVED lines=17> */
.L_x_994:
        /* <DEDUP_REMOVED lines=13> */
.L_x_996:
[----:B------:R-:W-:Y:S05]  /*55a0*/  BSYNC.RECONVERGENT B2 ;  /* 0x0000000000027941 */ /* 0x000fea0003800200 */
.L_x_995:
        /* <DEDUP_REMOVED lines=57> */
.L_x_993:
[----:B------:R-:W-:Y:S05]  /*5940*/  BSYNC.RECONVERGENT B1 ;  /* 0x0000000000017941 */ /* 0x000fea0003800200 */
.L_x_992:
        /* <DEDUP_REMOVED lines=9> */
.L_x_991:
        /* <DEDUP_REMOVED lines=17> */
.L_x_1000:
        /* <DEDUP_REMOVED lines=13> */
.L_x_1002:
[----:B------:R-:W-:Y:S05]  /*5bc0*/  BSYNC.RECONVERGENT B2 ;  /* 0x0000000000027941 */ /* 0x000fea0003800200 */
.L_x_1001:
        /* <DEDUP_REMOVED lines=57> */
.L_x_999:
[----:B------:R-:W-:Y:S05]  /*5f60*/  BSYNC.RECONVERGENT B1 ;  /* 0x0000000000017941 */ /* 0x000fea0003800200 */
.L_x_998:
        /* <DEDUP_REMOVED lines=10> */
.L_x_997:
        /* <DEDUP_REMOVED lines=17> */
.L_x_1006:
        /* <DEDUP_REMOVED lines=13> */
.L_x_1008:
[----:B------:R-:W-:Y:S05]  /*61f0*/  BSYNC.RECONVERGENT B2 ;  /* 0x0000000000027941 */ /* 0x000fea0003800200 */
.L_x_1007:
        /* <DEDUP_REMOVED lines=57> */
.L_x_1005:
[----:B------:R-:W-:Y:S05]  /*6590*/  BSYNC.RECONVERGENT B1 ;  /* 0x0000000000017941 */ /* 0x000fea0003800200 */
.L_x_1004:
        /* <DEDUP_REMOVED lines=9> */
.L_x_1003:
        /* <DEDUP_REMOVED lines=17> */
.L_x_1012:
        /* <DEDUP_REMOVED lines=13> */
.L_x_1014:
[----:B------:R-:W-:Y:S05]  /*6810*/  BSYNC.RECONVERGENT B2 ;  /* 0x0000000000027941 */ /* 0x000fea0003800200 */
.L_x_1013:
        /* <DEDUP_REMOVED lines=57> */
.L_x_1011:
[----:B------:R-:W-:Y:S05]  /*6bb0*/  BSYNC.RECONVERGENT B1 ;  /* 0x0000000000017941 */ /* 0x000fea0003800200 */
.L_x_1010:
        /* <DEDUP_REMOVED lines=10> */
.L_x_1009:
        /* <DEDUP_REMOVED lines=17> */
.L_x_1018:
        /* <DEDUP_REMOVED lines=13> */
.L_x_1020:
[----:B------:R-:W-:Y:S05]  /*6e40*/  BSYNC.RECONVERGENT B2 ;  /* 0x0000000000027941 */ /* 0x000fea0003800200 */
.L_x_1019:
        /* <DEDUP_REMOVED lines=57> */
.L_x_1017:
[----:B------:R-:W-:Y:S05]  /*71e0*/  BSYNC.RECONVERGENT B1 ;  /* 0x0000000000017941 */ /* 0x000fea0003800200 */
.L_x_1016:
        /* <DEDUP_REMOVED lines=9> */
.L_x_1015:
        /* <DEDUP_REMOVED lines=17> */
.L_x_1024:
        /* <DEDUP_REMOVED lines=13> */
.L_x_1026:
[----:B------:R-:W-:Y:S05]  /*7460*/  BSYNC.RECONVERGENT B2 ;  /* 0x0000000000027941 */ /* 0x000fea0003800200 */
.L_x_1025:
        /* <DEDUP_REMOVED lines=57> */
.L_x_1023:
[----:B------:R-:W-:Y:S05]  /*7800*/  BSYNC.RECONVERGENT B1 ;  /* 0x0000000000017941 */ /* 0x000fea0003800200 */
.L_x_1022:
        /* <DEDUP_REMOVED lines=10> */
.L_x_1021:
[----:B------:R-:W-:Y:S02]  /*78b0*/  F2FP.BF16.F32.PACK_AB R79, RZ, R130 ;  /* 0x00000082ff4f723e */ /* 0x000fe400000010ff */
[----:B------:R-:W-:Y:S02]  /*78c0*/  PRMT R78, R150, 0x5410, R151 ;  /* 0x00005410964e7816 */ /* 0x000fe40000000097 */
[----:B------:R-:W-:Y:S02]  /*78d0*/  PRMT R77, R149, 0x5410, R148 ;  /* 0x00005410954d7816 */ /* 0x000fe40000000094 */
[----:B------:R-:W-:Y:S02]  /*78e0*/  PRMT R76, R147, 0x5410, R143 ;  /* 0x00005410934c7816 */ /* 0x000fe4000000008f */
[----:B------:R-:W-:-:S07]  /*78f0*/  PRMT R79, R139, 0x5410, R79 ;  /* 0x000054108b4f7816 */ /* 0x000fce000000004f */
.L_x_978:
[----:B------:R-:W0:Y:S01]  /*7900*/  LDC.64 R144, c[0x0][0x3a8] ;  /* 0x0000ea00ff907b82 */ /* 0x000e220000000a00 */
[----:B------:R-:W-:Y:S02]  /*7910*/  IMAD.MOV.U32 R139, RZ, RZ, R146 ;  /* 0x000000ffff8b7224 */ /* 0x000fe400078e0092 */
[----:B0-----:R-:W-:-:S05]  /*7920*/  IMAD.WIDE.U32 R144, R142, 0x10, R144 ;  /* 0x000000108e907825 */ /* 0x001fca00078e0090 */
[----:B------:R0:W-:Y:S01]  /*7930*/  STG.E.128 desc[UR12][R144.64], R76 ;  /* 0x0000004c90007986 */ /* 0x0001e2000c101d0c */
[----:B------:R-:W-:Y:S05]  /*7940*/  BRA.U !UP2, `(.L_x_1027) ;  /* 0x000000010a507547 */ /* 0x000fea000b800000 */
[----:B0-----:R-:W-:Y:S01]  /*7950*/  SHF.L.U32 R79, R10, 0x10, RZ ;  /* 0x000000100a4f7819 */ /* 0x001fe200000006ff */
[----:B------:R-:W0:Y:S01]  /*7960*/  LDC.64 R76, c[0x0][0x3b0] ;  /* 0x0000ec00ff4c7b82 */ /* 0x000e220000000a00 */
[----:B------:R-:W-:Y:S02]  /*7970*/  LOP3.LUT R78, R9, 0xffff, RZ, 0xc0, !PT ;  /* 0x0000ffff094e7812 */ /* 0x000fe400078ec0ff */
[----:B------:R-:W-:Y:S02]  /*7980*/  LOP3.LUT R143, R79, 0xff0000, RZ, 0xc0, !PT ;  /* 0x00ff00004f8f7812 */ /* 0x000fe400078ec0ff */
[----:B------:R-:W-:Y:S02]  /*7990*/  PRMT R79, R11, 0x7104, RZ ;  /* 0x000071040b4f7816 */ /* 0x000fe400000000ff */
[----:B------:R-:W-:Y:S02]  /*79a0*/  PRMT R148, R143, 0x4210, R78 ;  /* 0x000042108f947816 */ /* 0x000fe4000000004e */
[----:B------:R-:W-:-:S02]  /*79b0*/  LOP3.LUT R146, R13, 0xff, RZ, 0xc0, !PT ;  /* 0x000000ff0d927812 */ /* 0x000fc400078ec0ff */
[----:B------:R-:W-:Y:S02]  /*79c0*/  LOP3.LUT R144, R14, 0xff, RZ, 0xc0, !PT ;  /* 0x000000ff0e907812 */ /* 0x000fe400078ec0ff */
[----:B------:R-:W-:Y:S01]  /*79d0*/  LOP3.LUT R78, R15, 0xff, RZ, 0xc0, !PT ;  /* 0x000000ff0f4e7812 */ /* 0x000fe200078ec0ff */
[----:B------:R-:W-:Y:S01]  /*79e0*/  IMAD.WIDE.U32 R146, R146, 0x1000000, RZ ;  /* 0x0100000092927825 */ /* 0x000fe200078e00ff */
[----:B------:R-:W-:-:S03]  /*79f0*/  LOP3.LUT R143, R148, 0xff00, R79, 0xf8, !PT ;  /* 0x0000ff00948f7812 */ /* 0x000fc600078ef84f */
[----:B------:R-:W-:Y:S01]  /*7a00*/  IMAD.WIDE.U32 R144, R144, 0x10000, RZ ;  /* 0x0001000090907825 */ /* 0x000fe200078e00ff */
[----:B------:R-:W-:-:S03]  /*7a10*/  LOP3.LUT R143, R143, 0xff, R12, 0xf8, !PT ;  /* 0x000000ff8f8f7812 */ /* 0x000fc600078ef80c */
[----:B------:R-:W-:Y:S01]  /*7a20*/  IMAD.WIDE.U32 R78, R78, 0x100, RZ ;  /* 0x000001004e4e7825 */ /* 0x000fe200078e00ff */
[----:B------:R-:W-:-:S03]  /*7a30*/  LOP3.LUT R145, R145, R143, R147, 0xfe, !PT ;  /* 0x0000008f91917212 */ /* 0x000fc600078efe93 */
[----:B0-----:R-:W-:Y:S01]  /*7a40*/  IMAD.WIDE.U32 R76, R141, 0x8, R76 ;  /* 0x000000088d4c7825 */ /* 0x001fe200078e004c */
[----:B------:R-:W-:Y:S02]  /*7a50*/  LOP3.LUT R78, R78, R146, R144, 0xfe, !PT ;  /* 0x000000924e4e7212 */ /* 0x000fe400078efe90 */
[----:B------:R-:W-:Y:S02]  /*7a60*/  LOP3.LUT R79, R145, R79, RZ, 0xfc, !PT ;  /* 0x0000004f914f7212 */ /* 0x000fe400078efcff */
[----:B------:R-:W-:-:S05]  /*7a70*/  LOP3.LUT R78, R78, 0xff, R17, 0xf8, !PT ;  /* 0x000000ff4e4e7812 */ /* 0x000fca00078ef811 */
[----:B------:R1:W-:Y:S02]  /*7a80*/  STG.E.64 desc[UR12][R76.64], R78 ;  /* 0x0000004e4c007986 */ /* 0x0003e4000c101b0c */
.L_x_1027:
[----:B------:R-:W-:Y:S02]  /*7a90*/  VIADD R142, R142, 0x80 ;  /* 0x000000808e8e7836 */ /* 0x000fe40000000000 */
[----:B------:R-:W-:-:S07]  /*7aa0*/  VIADD R141, R141, 0x80 ;  /* 0x000000808d8d7836 */ /* 0x000fce0000000000 */
.L_x_927:
[----:B------:R-:W-:Y:S05]  /*7ab0*/  BSYNC.RECONVERGENT B0 ;  /* 0x0000000000007941 */ /* 0x000fea0003800200 */
.L_x_926:
[----:B------:R-:W-:Y:S01]  /*7ac0*/  ISETP.GE.U32.AND P1, PT, R107, 0x100, PT ;  /* 0x000001006b00780c */ /* 0x000fe20003f26070 */
[----:B------:R-:W-:Y:S03]  /*7ad0*/  BSSY.RECONVERGENT B0, `(.L_x_1028) ;  /* 0x0000695000007945 */ /* 0x000fe60003800200 */
[----:B------:R-:W-:-:S09]  /*7ae0*/  P2R R143, PR, RZ, 0x2 ;  /* 0x00000002ff8f7803 */ /* 0x000fd20000000000 */
[----:B------:R-:W-:Y:S05]  /*7af0*/  @!P1 BRA `(.L_x_1029) ;  /* 0x0000006800489947 */ /* 0x000fea0003800000 */
[----:B------:R-:W-:-:S04]  /*7b00*/  UISETP.NE.U32.AND UP0, UPT, UR18, URZ, UPT ;  /* 0x000000ff1200728c */ /* 0x000fc8000bf05070 */
[----:B------:R-:W-:Y:S01]  /*7b10*/  UISETP.NE.AND.EX UP0, UPT, UR19, URZ, UPT, UP0 ;  /* 0x000000ff1300728c */ /* 0x000fe2000bf05300 */
[----:B------:R-:W-:Y:S10]  /*7b20*/  BRA.U !UP2, `(.L_x_1030) ;  /* 0x000000010a0c7547 */ /* 0x000ff4000b800000 */
[----:B-----5:R-:W2:Y:S02]  /*7b30*/  LDC.64 R32, c[0x0][0x390] ;  /* 0x0000e400ff207b82 */ /* 0x020ea40000000a00 */
[----:B--2---:R-:W-:-:S06]  /*7b40*/  IMAD.WIDE.U32 R32, R141, 0x10, R32 ;  /* 0x000000108d207825 */ /* 0x004fcc00078e0020 */
[----:B------:R-:W5:Y:S02]  /*7b50*/  LDG.E.128 R32, desc[UR12][R32.64] ;  /* 0x0000000c20207981 */ /* 0x000f64000c1e1d00 */
.L_x_1030:
[----:B------:R-:W-:Y:S05]  /*7b60*/  BRA.U !UP0, `(.L_x_1031) ;  /* 0x0000003508547547 */ /* 0x000fea000b800000 */
[----:B01----:R-:W0:Y:S02]  /*7b70*/  LDC.64 R76, c[0x0][0x3a0] ;  /* 0x0000e800ff4c7b82 */ /* 0x003e240000000a00 */
[----:B0-----:R-:W-:-:S06]  /*7b80*/  IMAD.WIDE.U32 R76, R142, 0x10, R76 ;  /* 0x000000108e4c7825 */ /* 0x001fcc00078e004c */
[----:B------:R-:W2:Y:S01]  /*7b90*/  LDG.E.128 R76, desc[UR12][R76.64] ;  /* 0x0000000c4c4c7981 */ /* 0x000ea2000c1e1d00 */
[----:B------:R-:W-:-:S13]  /*7ba0*/  ISETP.LT.AND P1, PT, RZ, UR31, PT ;  /* 0x0000001fff007c0c */ /* 0x000fda000bf21270 */
[----:B------:R-:W-:Y:S01]  /*7bb0*/  @!P1 MOV R112, R101 ;  /* 0x0000006500709202 */ /* 0x000fe20000000f00 */
[----:B------:R-:W-:Y:S02]  /*7bc0*/  @!P1 IMAD.MOV.U32 R111, RZ, RZ, R139 ;  /* 0x000000ffff6f9224 */ /* 0x000fe400078e008b */
[----:B--2---:R-:W-:Y:S01]  /*7bd0*/  @!P1 IMAD.U32 R8, R76, 0x10000, RZ ;  /* 0x000100004c089824 */ /* 0x004fe200078e00ff */
[----:B------:R-:W-:Y:S06]  /*7be0*/  @!P1 BRA `(.L_x_1032) ;  /* 0x00000004008c9947 */ /* 0x000fec0003800000 */
[----:B------:R-:W-:Y:S01]  /*7bf0*/  ISETP.NE.AND P2, PT, R101, 0x1, PT ;  /* 0x000000016500780c */ /* 0x000fe20003f45270 */
[----:B------:R-:W-:Y:S01]  /*7c00*/  BSSY.RECONVERGENT B1, `(.L_x_1033) ;  /* 0x0000056000017945 */ /* 0x000fe20003800200 */
[----:B------:R-:W-:Y:S02]  /*7c10*/  HFMA2 R112, -RZ, RZ, 0, 1.1920928955078125e-07 ;  /* 0x00000002ff707431 */ /* 0x000fe400000001ff */
[----:B------:R-:W-:Y:S02]  /*7c20*/  IMAD.MOV.U32 R7, RZ, RZ, R20 ;  /* 0x000000ffff077224 */ /* 0x000fe400078e0014 */
[----:B------:R-:W-:-:S07]  /*7c30*/  IMAD.MOV.U32 R111, RZ, RZ, R139 ;  /* 0x000000ffff6f7224 */ /* 0x000fce00078e008b */
        /* <DEDUP_REMOVED lines=11> */
.L_x_1035:
        /* <DEDUP_REMOVED lines=13> */
.L_x_1037:
[----:B------:R-:W-:Y:S05]  /*7dc0*/  BSYNC.RECONVERGENT B2 ;  /* 0x0000000000027941 */ /* 0x000fea0003800200 */
.L_x_1036:
        /* <DEDUP_REMOVED lines=57> */
.L_x_1034:
[----:B------:R-:W-:Y:S05]  /*8160*/  BSYNC.RECONVERGENT B1 ;  /* 0x0000000000017941 */ /* 0x000fea0003800200 */
.L_x_1033:
[----:B------:R-:W-:Y:S01]  /*8170*/  I2FP.F32.U32 R7, R7 ;  /* 0x0000000700077245 */ /* 0x000fe20000201000 */
[----:B------:R-:W-:Y:S01]  /*8180*/  IMAD.MOV.U32 R8, RZ, RZ, 0x2f800000 ;  /* 0x2f800000ff087424 */ /* 0x000fe200078e00ff */
[----:B-----5:R-:W-:-:S03]  /*8190*/  SHF.L.U32 R17, R32, 0x10, RZ ;  /* 0x0000001020117819 */ /* 0x020fc600000006ff */
[----:B------:R-:W-:Y:S02]  /*81a0*/  FFMA.FTZ R7, R7, R8, 1.1641532182693481445e-10 ;  /* 0x2f00000007077423 */ /* 0x000fe40000010008 */
[----:B------:R-:W-:-:S03]  /*81b0*/  FMUL.FTZ R17, R17, UR17 ;  /* 0x0000001111117c20 */ /* 0x000fc60008410000 */
[----:B------:R-:W-:Y:S01]  /*81c0*/  FSETP.GTU.FTZ.AND P2, PT, R7, UR27, PT ;  /* 0x0000001b07007c0b */ /* 0x000fe2000bf5c000 */
[----:B------:R-:W-:Y:S01]  /*81d0*/  FMUL.FTZ R8, R17, UR16 ;  /* 0x0000001011087c20 */ /* 0x000fe20008410000 */
[----:B------:R-:W-:Y:S02]  /*81e0*/  IMAD.U32 R7, R76, 0x10000, RZ ;  /* 0x000100004c077824 */ /* 0x000fe400078e00ff */
[----:B------:R-:W-:Y:S02]  /*81f0*/  SEL R17, RZ, 0x1, P2 ;  /* 0x00000001ff117807 */ /* 0x000fe40001000000 */
[----:B------:R-:W-:-:S05]  /*8200*/  FSEL R8, R8, RZ, !P2 ;  /* 0x000000ff08087208 */ /* 0x000fca0005000000 */
[----:B------:R-:W-:-:S07]  /*8210*/  FADD.FTZ R8, R7, R8 ;  /* 0x0000000807087221 */ /* 0x000fce0000010000 */
.L_x_1032:
        /* <DEDUP_REMOVED lines=22> */
.L_x_1041:
        /* <DEDUP_REMOVED lines=13> */
.L_x_1043:
[----:B------:R-:W-:Y:S05]  /*8450*/  BSYNC.RECONVERGENT B2 ;  /* 0x0000000000027941 */ /* 0x000fea0003800200 */
.L_x_1042:
        /* <DEDUP_REMOVED lines=57> */
.L_x_1040:
[----:B------:R-:W-:Y:S05]  /*87f0*/  BSYNC.RECONVERGENT B1 ;  /* 0x0000000000017941 */ /* 0x000fea0003800200 */
.L_x_1039:
        /* <DEDUP_REMOVED lines=13> */
.L_x_1038:
        /* <DEDUP_REMOVED lines=21> */
.L_x_1047:
        /* <DEDUP_REMOVED lines=13> */
.L_x_1049:
[----:B------:R-:W-:Y:S05]  /*8af0*/  BSYNC.RECONVERGENT B2 ;  /* 0x0000000000027941 */ /* 0x000fea0003800200 */
.L_x_1048:
        /* <DEDUP_REMOVED lines=57> */
.L_x_1046:
[----:B------:R-:W-:Y:S05]  /*8e90*/  BSYNC.RECONVERGENT B1 ;  /* 0x0000000000017941 */ /* 0x000fea0003800200 */
.L_x_1045:
        /* <DEDUP_REMOVED lines=11> */
.L_x_1044:
        /* <DEDUP_REMOVED lines=22> */
.L_x_1053:
        /* <DEDUP_REMOVED lines=13> */
.L_x_1055:
[----:B------:R-:W-:Y:S05]  /*9180*/  BSYNC.RECONVERGENT B2 ;  /* 0x0000000000027941 */ /* 0x000fea0003800200 */
.L_x_1054:
        /* <DEDUP_REMOVED lines=57> */
.L_x_1052:
[----:B------:R-:W-:Y:S05]  /*9520*/  BSYNC.RECONVERGENT B1 ;  /* 0x0000000000017941 */ /* 0x000fea0003800200 */
.L_x_1051:
        /* <DEDUP_REMOVED lines=13> */
.L_x_1050:
        /* <DEDUP_REMOVED lines=21> */
.L_x_1059:
        /* <DEDUP_REMOVED lines=13> */
.L_x_1061:
[----:B------:R-:W-:Y:S05]  /*9820*/  BSYNC.RECONVERGENT B2 ;  /* 0x0000000000027941 */ /* 0x000fea0003800200 */
.L_x_1060:
        /* <DEDUP_REMOVED lines=57> */
.L_x_1058:
[----:B------:R-:W-:Y:S05]  /*9bc0*/  BSYNC.RECONVERGENT B1 ;  /* 0x0000000000017941 */ /* 0x000fea0003800200 */
.L_x_1057:
[----:B------:R-:W-:Y:S01]  /*9bd0*/  I2FP.F32.U32 R12, R12 ;  /* 0x0000000c000c7245 */ /* 0x000fe20000201000 */
[----:B------:R-:W-:Y:S01]  /*9be0*/  IMAD.MOV.U32 R77, RZ, RZ, 0x2f800000 ;  /* 0x2f800000ff4d7424 */ /* 0x000fe200078e00ff */
[----:B------:R-:W-:Y:S01]  /*9bf0*/  SHF.L.U32 R122, R78, 0x10, RZ ;  /* 0x000000104e7a7819 */ /* 0x000fe200000006ff */
[----:B-----5:R-:W-:Y:S02]  /*9c00*/  IMAD.U32 R101, R34, 0x10000, RZ ;  /* 0x0001000022657824 */ /* 0x020fe400078e00ff */
[----:B------:R-:W-:Y:S02]  /*9c10*/  FFMA.FTZ R12, R12, R77, 1.1641532182693481445e-10 ;  /* 0x2f0000000c0c7423 */ /* 0x000fe4000001004d */
[----:B------:R-:W-:-:S03]  /*9c20*/  FMUL.FTZ R101, R101, UR17 ;  /* 0x0000001165657c20 */ /* 0x000fc60008410000 */
[----:B------:R-:W-:Y:S01]  /*9c30*/  FSETP.GTU.FTZ.AND P2, PT, R12, UR27, PT ;  /* 0x0000001b0c007c0b */ /* 0x000fe2000bf5c000 */
[----:B------:R-:W-:-:S03]  /*9c40*/  FMUL.FTZ R101, R101, UR16 ;  /* 0x0000001065657c20 */ /* 0x000fc60008410000 */
[----:B------:R-:W-:Y:S02]  /*9c50*/  SEL R12, RZ, 0x1, P2 ;  /* 0x00000001ff0c7807 */ /* 0x000fe40001000000 */
[----:B------:R-:W-:-:S05]  /*9c60*/  FSEL R121, R101, RZ, !P2 ;  /* 0x000000ff65797208 */ /* 0x000fca0005000000 */
[----:B------:R-:W-:-:S07]  /*9c70*/  FADD.FTZ R121, R122, R121 ;  /* 0x000000797a797221 */ /* 0x000fce0000010000 */
.L_x_1056:
        /* <DEDUP_REMOVED lines=22> */
.L_x_1065:
        /* <DEDUP_REMOVED lines=13> */
.L_x_1067:
[----:B------:R-:W-:Y:S05]  /*9eb0*/  BSYNC.RECONVERGENT B2 ;  /* 0x0000000000027941 */ /* 0x000fea0003800200 */
.L_x_1066:
        /* <DEDUP_REMOVED lines=57> */
.L_x_1064:
[----:B------:R-:W-:Y:S05]  /*a250*/  BSYNC.RECONVERGENT B1 ;  /* 0x0000000000017941 */ /* 0x000fea0003800200 */
.L_x_1063:
        /* <DEDUP_REMOVED lines=13> */
.L_x_1062:
        /* <DEDUP_REMOVED lines=21> */
.L_x_1071:
        /* <DEDUP_REMOVED lines=13> */
.L_x_1073:
[----:B------:R-:W-:Y:S05]  /*a550*/  BSYNC.RECONVERGENT B2 ;  /* 0x0000000000027941 */ /* 0x000fea0003800200 */
.L_x_1072:
        /* <DEDUP_REMOVED lines=57> */
.L_x_1070:
[----:B------:R-:W-:Y:S05]  /*a8f0*/  BSYNC.RECONVERGENT B1 ;  /* 0x0000000000017941 */ /* 0x000fea0003800200 */
.L_x_1069:
        /* <DEDUP_REMOVED lines=11> */
.L_x_1068:
        /* <DEDUP_REMOVED lines=22> */
.L_x_1077:
        /* <DEDUP_REMOVED lines=13> */
.L_x_1079:
[----:B------:R-:W-:Y:S05]  /*abe0*/  BSYNC.RECONVERGENT B2 ;  /* 0x0000000000027941 */ /* 0x000fea0003800200 */
.L_x_1078:
        /* <DEDUP_REMOVED lines=55> */
[----:B------:R-:W-:Y:S01]  /*af60*/  IMAD.MOV.U32 R146, RZ, RZ, R76 ;  /* 0x000000ffff927224 */ /* 0x000fe200078e004c */
[----:B------:R-:W-:-:S07]  /*af70*/  LOP3.LUT R103, R144, UR6, R77, 0x96, !PT ;  /* 0x0000000690677c12 */ /* 0x000fce000f8e964d */
.L_x_1076:
[----:B------:R-:W-:Y:S05]  /*af80*/  BSYNC.RECONVERGENT B1 ;  /* 0x0000000000017941 */ /* 0x000fea0003800200 */
.L_x_1075:
        /* <DEDUP_REMOVED lines=13> */
.L_x_1074:
[----:B------:R-:W-:Y:S02]  /*b060*/  F2FP.BF16.F32.PACK_AB R79, RZ, R132 ;  /* 0x00000084ff4f723e */ /* 0x000fe400000010ff */
[----:B------:R-:W-:Y:S02]  /*b070*/  PRMT R78, R152, 0x5410, R78 ;  /* 0x00005410984e7816 */ /* 0x000fe4000000004e */
[----:B------:R-:W-:Y:S02]  /*b080*/  PRMT R77, R149, 0x5410, R151 ;  /* 0x00005410954d7816 */ /* 0x000fe40000000097 */
[----:B------:R-:W-:Y:S02]  /*b090*/  PRMT R76, R139, 0x5410, R148 ;  /* 0x000054108b4c7816 */ /* 0x000fe40000000094 */
[----:B------:R-:W-:Y:S01]  /*b0a0*/  PRMT R79, R150, 0x5410, R79 ;  /* 0x00005410964f7816 */ /* 0x000fe2000000004f */
[----:B------:R-:W-:Y:S06]  /*b0b0*/  BRA `(.L_x_1080) ;  /* 0x00000030006c7947 */ /* 0x000fec0003800000 */
.L_x_1031:
[----:B------:R-:W-:Y:S01]  /*b0c0*/  IMAD.MOV.U32 R8, RZ, RZ, RZ ;  /* 0x000000ffff087224 */ /* 0x000fe200078e00ff */
[----:B------:R-:W-:Y:S01]  /*b0d0*/  MOV R146, R139 ;  /* 0x0000008b00927202 */ /* 0x000fe20000000f00 */
[----:B01----:R-:W-:Y:S01]  /*b0e0*/  IMAD.MOV.U32 R76, RZ, RZ, R101 ;  /* 0x000000ffff4c7224 */ /* 0x003fe200078e0065 */
        /* <DEDUP_REMOVED lines=17> */
.L_x_1084:
        /* <DEDUP_REMOVED lines=13> */
.L_x_1086:
[----:B------:R-:W-:Y:S05]  /*b2d0*/  BSYNC.RECONVERGENT B2 ;  /* 0x0000000000027941 */ /* 0x000fea0003800200 */
.L_x_1085:
        /* <DEDUP_REMOVED lines=55> */
[----:B------:R-:W-:-:S07]  /*b650*/  IMAD.MOV.U32 R76, RZ, RZ, RZ ;  /* 0x000000ffff4c7224 */ /* 0x000fce00078e00ff */
.L_x_1083:
[----:B------:R-:W-:Y:S05]  /*b660*/  BSYNC.RECONVERGENT B1 ;  /* 0x0000000000017941 */ /* 0x000fea0003800200 */
.L_x_1082:
[----:B------:R-:W-:Y:S01]  /*b670*/  I2FP.F32.U32 R7, R7 ;  /* 0x0000000700077245 */ /* 0x000fe20000201000 */
[----:B------:R-:W-:Y:S01]  /*b680*/  IMAD.MOV.U32 R8, RZ, RZ, 0x2f800000 ;  /* 0x2f800000ff087424 */ /* 0x000fe200078e00ff */
[----:B-----5:R-:W-:-:S03]  /*b690*/  SHF.L.U32 R17, R32, 0x10, RZ ;  /* 0x0000001020117819 */ /* 0x020fc600000006ff */
[----:B------:R-:W-:Y:S02]  /*b6a0*/  FFMA.FTZ R7, R7, R8, 1.1641532182693481445e-10 ;  /* 0x2f00000007077423 */ /* 0x000fe40000010008 */
[----:B------:R-:W-:-:S03]  /*b6b0*/  FMUL.FTZ R17, R17, UR17 ;  /* 0x0000001111117c20 */ /* 0x000fc60008410000 */
[----:B------:R-:W-:Y:S01]  /*b6c0*/  FSETP.GTU.FTZ.AND P1, PT, R7, UR27, PT ;  /* 0x0000001b07007c0b */ /* 0x000fe2000bf3c000 */
[----:B------:R-:W-:-:S03]  /*b6d0*/  FMUL.FTZ R8, R17, UR16 ;  /* 0x0000001011087c20 */ /* 0x000fc60008410000 */
[----:B------:R-:W-:Y:S02]  /*b6e0*/  SEL R17, RZ, 0x1, P1 ;  /* 0x00000001ff117807 */ /* 0x000fe40000800000 */
[----:B------:R-:W-:-:S07]  /*b6f0*/  FSEL R8, R8, RZ, !P1 ;  /* 0x000000ff08087208 */ /* 0x000fce0004800000 */
.L_x_1081:
[----:B------:R-:W-:Y:S01]  /*b700*/  F2FP.BF16.F32.PACK_AB R148, RZ, R8 ;  /* 0x00000008ff94723e */ /* 0x000fe200000010ff */
[----:B------:R-:W-:Y:S02]  /*b710*/  IMAD.MOV.U32 R7, RZ, RZ, RZ ;  /* 0x000000ffff077224 */ /* 0x000fe400078e00ff */
[----:B------:R-:W-:Y:S01]  /*b720*/  IMAD.MOV.U32 R77, RZ, RZ, R76 ;  /* 0x000000ffff4d7224 */ /* 0x000fe200078e004c */
[----:B------:R-:W-:Y:S06]  /*b730*/  BRA.U !UP2, `(.L_x_1087) ;  /* 0x000000050a7c7547 */ /* 0x000fec000b800000 */
[----:B------:R-:W-:Y:S01]  /*b740*/  ISETP.NE.AND P1, PT, R76, 0x1, PT ;  /* 0x000000014c00780c */ /* 0x000fe20003f25270 */
[----:B------:R-:W-:Y:S01]  /*b750*/  BSSY.RECONVERGENT B1, `(.L_x_1088) ;  /* 0x0000053000017945 */ /* 0x000fe20003800200 */
[----:B------:R-:W-:Y:S02]  /*b760*/  HFMA2 R77, -RZ, RZ, 0, 1.1920928955078125e-07 ;  /* 0x00000002ff4d7431 */ /* 0x000fe400000001ff */
[----:B------:R-:W-:-:S09]  /*b770*/  IMAD.MOV.U32 R7, RZ, RZ, R20 ;  /* 0x000000ffff077224 */ /* 0x000fd200078e0014 */
[----:B------:R-:W-:Y:S05]  /*b780*/  @!P1 BRA `(.L_x_1089) ;  /* 0x00000004003c9947 */ /* 0x000fea0003800000 */
        /* <DEDUP_REMOVED lines=8> */
.L_x_1090:
        /* <DEDUP_REMOVED lines=13> */
.L_x_1092:
[----:B------:R-:W-:Y:S05]  /*b8e0*/  BSYNC.RECONVERGENT B2 ;  /* 0x0000000000027941 */ /* 0x000fea0003800200 */
.L_x_1091:
        /* <DEDUP_REMOVED lines=57> */
.L_x_1089:
[----:B------:R-:W-:Y:S05]  /*bc80*/  BSYNC.RECONVERGENT B1 ;  /* 0x0000000000017941 */ /* 0x000fea0003800200 */
.L_x_1088:
[----:B-----5:R-:W-:Y:S01]  /*bc90*/  PRMT R15, R32, 0x7632, R15 ;  /* 0x00007632200f7816 */ /* 0x020fe2000000000f */
[----:B------:R-:W-:Y:S01]  /*bca0*/  IMAD.MOV.U32 R76, RZ, RZ, 0x2f800000 ;  /* 0x2f800000ff4c7424 */ /* 0x000fe200078e00ff */
[----:B------:R-:W-:Y:S02]  /*bcb0*/  I2FP.F32.U32 R7, R7 ;  /* 0x0000000700077245 */ /* 0x000fe40000201000 */
[----:B------:R-:W-:-:S03]  /*bcc0*/  SHF.L.U32 R15, R15, 0x10, RZ ;  /* 0x000000100f0f7819 */ /* 0x000fc600000006ff */
[----:B------:R-:W-:Y:S02]  /*bcd0*/  FFMA.FTZ R7, R7, R76, 1.1641532182693481445e-10 ;  /* 0x2f00000007077423 */ /* 0x000fe4000001004c */
[----:B------:R-:W-:-:S03]  /*bce0*/  FMUL.FTZ R15, R15, UR17 ;  /* 0x000000110f0f7c20 */ /* 0x000fc60008410000 */
[----:B------:R-:W-:Y:S01]  /*bcf0*/  FSETP.GTU.FTZ.AND P1, PT, R7, UR27, PT ;  /* 0x0000001b07007c0b */ /* 0x000fe2000bf3c000 */
[----:B------:R-:W-:-:S03]  /*bd00*/  FMUL.FTZ R7, R15, UR16 ;  /* 0x000000100f077c20 */ /* 0x000fc60008410000 */
[----:B------:R-:W-:Y:S02]  /*bd10*/  SEL R15, RZ, 0x1, P1 ;  /* 0x00000001ff0f7807 */ /* 0x000fe40000800000 */
[----:B------:R-:W-:-:S07]  /*bd20*/  FSEL R7, R7, RZ, !P1 ;  /* 0x000000ff07077208 */ /* 0x000fce0004800000 */
.L_x_1087:
        /* <DEDUP_REMOVED lines=17> */
.L_x_1096:
        /* <DEDUP_REMOVED lines=13> */
.L_x_1098:
[----:B------:R-:W-:Y:S05]  /*bf10*/  BSYNC.RECONVERGENT B2 ;  /* 0x0000000000027941 */ /* 0x000fea0003800200 */
.L_x_1097:
        /* <DEDUP_REMOVED lines=57> */
.L_x_1095:
[----:B------:R-:W-:Y:S05]  /*c2b0*/  BSYNC.RECONVERGENT B1 ;  /* 0x0000000000017941 */ /* 0x000fea0003800200 */
.L_x_1094:
        /* <DEDUP_REMOVED lines=9> */
.L_x_1093:
        /* <DEDUP_REMOVED lines=17> */
.L_x_1102:
        /* <DEDUP_REMOVED lines=13> */
.L_x_1104:
[----:B------:R-:W-:Y:S05]  /*c530*/  BSYNC.RECONVERGENT B2 ;  /* 0x0000000000027941 */ /* 0x000fea0003800200 */
.L_x_1103:
        /* <DEDUP_REMOVED lines=57> */
.L_x_1101:
[----:B------:R-:W-:Y:S05]  /*c8d0*/  BSYNC.RECONVERGENT B1 ;  /* 0x0000000000017941 */ /* 0x000fea0003800200 */
.L_x_1100:
        /* <DEDUP_REMOVED lines=10> */
.L_x_1099:
        /* <DEDUP_REMOVED lines=17> */
.L_x_1108:
        /* <DEDUP_REMOVED lines=13> */
.L_x_1110:
[----:B------:R-:W-:Y:S05]  /*cb60*/  BSYNC.RECONVERGENT B2 ;  /* 0x0000000000027941 */ /* 0x000fea0003800200 */
.L_x_1109:
        /* <DEDUP_REMOVED lines=57> */
.L_x_1107:
[----:B------:R-:W-:Y:S05]  /*cf00*/  BSYNC.RECONVERGENT B1 ;  /* 0x0000000000017941 */ /* 0x000fea0003800200 */
.L_x_1106:
        /* <DEDUP_REMOVED lines=9> */
.L_x_1105:
        /* <DEDUP_REMOVED lines=17> */
.L_x_1114:
        /* <DEDUP_REMOVED lines=13> */
.L_x_1116:
[----:B------:R-:W-:Y:S05]  /*d180*/  BSYNC.RECONVERGENT B2 ;  /* 0x0000000000027941 */ /* 0x000fea0003800200 */
.L_x_1115:
        /* <DEDUP_REMOVED lines=57> */
.L_x_1113:
[----:B------:R-:W-:Y:S05]  /*d520*/  BSYNC.RECONVERGENT B1 ;  /* 0x0000000000017941 */ /* 0x000fea0003800200 */
.L_x_1112:
        /* <DEDUP_REMOVED lines=10> */
.L_x_1111:
        /* <DEDUP_REMOVED lines=17> */
.L_x_1120:
        /* <DEDUP_REMOVED lines=13> */
.L_x_1122:
[----:B------:R-:W-:Y:S05]  /*d7b0*/  BSYNC.RECONVERGENT B2 ;  /* 0x0000000000027941 */ /* 0x000fea0003800200 */
.L_x_1121:
        /* <DEDUP_REMOVED lines=57> */
.L_x_1119:
[----:B------:R-:W-:Y:S05]  /*db50*/  BSYNC.RECONVERGENT B1 ;  /* 0x0000000000017941 */ /* 0x000fea0003800200 */
.L_x_1118:
        /* <DEDUP_REMOVED lines=9> */
.L_x_1117:
        /* <DEDUP_REMOVED lines=17> */
.L_x_1126:
        /* <DEDUP_REMOVED lines=13> */
.L_x_1128:
[----:B------:R-:W-:Y:S05]  /*ddd0*/  BSYNC.RECONVERGENT B2 ;  /* 0x0000000000027941 */ /* 0x000fea0003800200 */
.L_x_1127:
        /* <DEDUP_REMOVED lines=57> */
.L_x_1125:
[----:B------:R-:W-:Y:S05]  /*e170*/  BSYNC.RECONVERGENT B1 ;  /* 0x0000000000017941 */ /* 0x000fea0003800200 */
.L_x_1124:
        /* <DEDUP_REMOVED lines=10> */
.L_x_1123:
[----:B------:R-:W-:Y:S02]  /*e220*/  F2FP.BF16.F32.PACK_AB R79, RZ, R132 ;  /* 0x00000084ff4f723e */ /* 0x000fe400000010ff */
[----:B------:R-:W-:Y:S02]  /*e230*/  PRMT R78, R151, 0x5410, R152 ;  /* 0x00005410974e7816 */ /* 0x000fe40000000098 */
[----:B------:R-:W-:Y:S02]  /*e240*/  PRMT R77, R149, 0x5410, R150 ;  /* 0x00005410954d7816 */ /* 0x000fe40000000096 */
[----:B------:R-:W-:Y:S02]  /*e250*/  PRMT R76, R148, 0x5410, R147 ;  /* 0x00005410944c7816 */ /* 0x000fe40000000093 */
[----:B------:R-:W-:-:S07]  /*e260*/  PRMT R79, R139, 0x5410, R79 ;  /* 0x000054108b4f7816 */ /* 0x000fce000000004f */
.L_x_1080:
[----:B------:R-:W0:Y:S01]  /*e270*/  LDC.64 R144, c[0x0][0x3a8] ;  /* 0x0000ea00ff907b82 */ /* 0x000e220000000a00 */
[----:B------:R-:W-:Y:S02]  /*e280*/  IMAD.MOV.U32 R139, RZ, RZ, R146 ;  /* 0x000000ffff8b7224 */ /* 0x000fe400078e0092 */
[----:B0-----:R-:W-:-:S05]  /*e290*/  IMAD.WIDE.U32 R144, R142, 0x10, R144 ;  /* 0x000000108e907825 */ /* 0x001fca00078e0090 */
[----:B------:R0:W-:Y:S01]  /*e2a0*/  STG.E.128 desc[UR12][R144.64], R76 ;  /* 0x0000004c90007986 */ /* 0x0001e2000c101d0c */
[----:B------:R-:W-:Y:S05]  /*e2b0*/  BRA.U !UP2, `(.L_x_1129) ;  /* 0x000000010a507547 */ /* 0x000fea000b800000 */
[----:B0-----:R-:W-:Y:S01]  /*e2c0*/  IMAD.U32 R79, R10, 0x10000, RZ ;  /* 0x000100000a4f7824 */ /* 0x001fe200078e00ff */
[----:B------:R-:W0:Y:S01]  /*e2d0*/  LDC.64 R76, c[0x0][0x3b0] ;  /* 0x0000ec00ff4c7b82 */ /* 0x000e220000000a00 */
[----:B------:R-:W-:Y:S02]  /*e2e0*/  LOP3.LUT R78, R9, 0xffff, RZ, 0xc0, !PT ;  /* 0x0000ffff094e7812 */ /* 0x000fe400078ec0ff */
[----:B------:R-:W-:Y:S02]  /*e2f0*/  PRMT R145, R11, 0x7104, RZ ;  /* 0x000071040b917816 */ /* 0x000fe400000000ff */
[----:B------:R-:W-:Y:S02]  /*e300*/  LOP3.LUT R79, R79, 0xff0000, RZ, 0xc0, !PT ;  /* 0x00ff00004f4f7812 */ /* 0x000fe400078ec0ff */
[----:B------:R-:W-:Y:S02]  /*e310*/  LOP3.LUT R146, R13, 0xff, RZ, 0xc0, !PT ;  /* 0x000000ff0d927812 */ /* 0x000fe400078ec0ff */
[----:B------:R-:W-:-:S02]  /*e320*/  PRMT R78, R79, 0x4210, R78 ;  /* 0x000042104f4e7816 */ /* 0x000fc4000000004e */
[----:B------:R-:W-:Y:S01]  /*e330*/  LOP3.LUT R144, R14, 0xff, RZ, 0xc0, !PT ;  /* 0x000000ff0e907812 */ /* 0x000fe200078ec0ff */
[----:B------:R-:W-:Y:S01]  /*e340*/  IMAD.WIDE.U32 R146, R146, 0x1000000, RZ ;  /* 0x0100000092927825 */ /* 0x000fe200078e00ff */
[----:B------:R-:W-:Y:S02]  /*e350*/  LOP3.LUT R79, R15, 0xff, RZ, 0xc0, !PT ;  /* 0x000000ff0f4f7812 */ /* 0x000fe400078ec0ff */
[----:B------:R-:W-:Y:S01]  /*e360*/  LOP3.LUT R149, R78, 0xff00, R145, 0xf8, !PT ;  /* 0x0000ff004e957812 */ /* 0x000fe200078ef891 */
[----:B------:R-:W-:-:S03]  /*e370*/  IMAD.WIDE.U32 R144, R144, 0x10000, RZ ;  /* 0x0001000090907825 */ /* 0x000fc600078e00ff */
[----:B------:R-:W-:Y:S01]  /*e380*/  LOP3.LUT R149, R149, 0xff, R12, 0xf8, !PT ;  /* 0x000000ff95957812 */ /* 0x000fe200078ef80c */
[----:B------:R-:W-:-:S03]  /*e390*/  IMAD.WIDE.U32 R78, R79, 0x100, RZ ;  /* 0x000001004f4e7825 */ /* 0x000fc600078e00ff */
[----:B------:R-:W-:Y:S01]  /*e3a0*/  LOP3.LUT R149, R145, R149, R147, 0xfe, !PT ;  /* 0x0000009591957212 */ /* 0x000fe200078efe93 */
[----:B0-----:R-:W-:Y:S01]  /*e3b0*/  IMAD.WIDE.U32 R76, R141, 0x8, R76 ;  /* 0x000000088d4c7825 */ /* 0x001fe200078e004c */
[----:B------:R-:W-:Y:S02]  /*e3c0*/  LOP3.LUT R78, R78, R146, R144, 0xfe, !PT ;  /* 0x000000924e4e7212 */ /* 0x000fe400078efe90 */
[----:B------:R-:W-:Y:S02]  /*e3d0*/  LOP3.LUT R79, R149, R79, RZ, 0xfc, !PT ;  /* 0x0000004f954f7212 */ /* 0x000fe400078efcff */
[----:B------:R-:W-:-:S05]  /*e3e0*/  LOP3.LUT R78, R78, 0xff, R17, 0xf8, !PT ;  /* 0x000000ff4e4e7812 */ /* 0x000fca00078ef811 */
[----:B------:R1:W-:Y:S02]  /*e3f0*/  STG.E.64 desc[UR12][R76.64], R78 ;  /* 0x0000004e4c007986 */ /* 0x0003e4000c101b0c */
.L_x_1129:
[----:B------:R-:W-:Y:S01]  /*e400*/  IADD3 R142, PT, PT, R142, 0x80, RZ ;  /* 0x000000808e8e7810 */ /* 0x000fe20007ffe0ff */
[----:B------:R-:W-:-:S07]  /*e410*/  VIADD R141, R141, 0x80 ;  /* 0x000000808d8d7836 */ /* 0x000fce0000000000 */
.L_x_1029:
[----:B------:R-:W-:Y:S05]  /*e420*/  BSYNC.RECONVERGENT B0 ;  /* 0x0000000000007941 */ /* 0x000fea0003800200 */
.L_x_1028:
[----:B------:R-:W-:Y:S01]  /*e430*/  ISETP.GE.U32.AND P1, PT, R107, 0x180, PT ;  /* 0x000001806b00780c */ /* 0x000fe20003f26070 */
[----:B------:R-:W-:-:S12]  /*e440*/  BSSY.RECONVERGENT B0, `(.L_x_1130) ;  /* 0x0000694000007945 */ /* 0x000fd80003800200 */
[----:B------:R-:W-:Y:S05]  /*e450*/  @!P1 BRA `(.L_x_1131) ;  /* 0x0000006800489947 */ /* 0x000fea0003800000 */
[----:B------:R-:W-:-:S04]  /*e460*/  UISETP.NE.U32.AND UP0, UPT, UR18, URZ, UPT ;  /* 0x000000ff1200728c */ /* 0x000fc8000bf05070 */
[----:B------:R-:W-:Y:S01]  /*e470*/  UISETP.NE.AND.EX UP0, UPT, UR19, URZ, UPT, UP0 ;  /* 0x000000ff1300728c */ /* 0x000fe2000bf05300 */
[----:B------:R-:W-:Y:S10]  /*e480*/  BRA.U !UP2, `(.L_x_1132) ;  /* 0x000000010a0c7547 */ /* 0x000ff4000b800000 */
[----:B-----5:R-:W2:Y:S02]  /*e490*/  LDC.64 R32, c[0x0][0x390] ;  /* 0x0000e400ff207b82 */ /* 0x020ea40000000a00 */
[----:B--2---:R-:W-:-:S06]  /*e4a0*/  IMAD.WIDE.U32 R32, R141, 0x10, R32 ;  /* 0x000000108d207825 */ /* 0x004fcc00078e0020 */
[----:B------:R-:W5:Y:S02]  /*e4b0*/  LDG.E.128 R32, desc[UR12][R32.64] ;  /* 0x0000000c20207981 */ /* 0x000f64000c1e1d00 */
.L_x_1132:
[----:B------:R-:W-:Y:S05]  /*e4c0*/  BRA.U !UP0, `(.L_x_1133) ;  /* 0x0000003508547547 */ /* 0x000fea000b800000 */
[----:B01----:R-:W0:Y:S02]  /*e4d0*/  LDC.64 R76, c[0x0][0x3a0] ;  /* 0x0000e800ff4c7b82 */ /* 0x003e240000000a00 */
        /* <DEDUP_REMOVED lines=23> */
.L_x_1137:
        /* <DEDUP_REMOVED lines=13> */
.L_x_1139:
[----:B------:R-:W-:Y:S05]  /*e720*/  BSYNC.RECONVERGENT B2 ;  /* 0x0000000000027941 */ /* 0x000fea0003800200 */
.L_x_1138:
        /* <DEDUP_REMOVED lines=57> */
.L_x_1136:
[----:B------:R-:W-:Y:S05]  /*eac0*/  BSYNC.RECONVERGENT B1 ;  /* 0x0000000000017941 */ /* 0x000fea0003800200 */
.L_x_1135:
[----:B------:R-:W-:Y:S01]  /*ead0*/  I2FP.F32.U32 R5, R5 ;  /* 0x0000000500057245 */ /* 0x000fe20000201000 */
[----:B------:R-:W-:Y:S02]  /*eae0*/  IMAD.MOV.U32 R6, RZ, RZ, 0x2f800000 ;  /* 0x2f800000ff067424 */ /* 0x000fe400078e00ff */
[----:B-----5:R-:W-:Y:S02]  /*eaf0*/  IMAD.U32 R17, R32, 0x10000, RZ ;  /* 0x0001000020117824 */ /* 0x020fe400078e00ff */
[----:B------:R-:W-:Y:S02]  /*eb00*/  FFMA.FTZ R5, R5, R6, 1.1641532182693481445e-10 ;  /* 0x2f00000005057423 */ /* 0x000fe40000010006 */
[----:B------:R-:W-:-:S03]  /*eb10*/  FMUL.FTZ R17, R17, UR17 ;  /* 0x0000001111117c20 */ /* 0x000fc60008410000 */
[----:B------:R-:W-:Y:S01]  /*eb20*/  FSETP.GTU.FTZ.AND P3, PT, R5, UR27, PT ;  /* 0x0000001b05007c0b */ /* 0x000fe2000bf7c000 */
[----:B------:R-:W-:Y:S01]  /*eb30*/  FMUL.FTZ R6, R17, UR16 ;  /* 0x0000001011067c20 */ /* 0x000fe20008410000 */
[----:B------:R-:W-:Y:S02]  /*eb40*/  SHF.L.U32 R5, R76, 0x10, RZ ;  /* 0x000000104c057819 */ /* 0x000fe400000006ff */
[----:B------:R-:W-:Y:S02]  /*eb50*/  SEL R17, RZ, 0x1, P3 ;  /* 0x00000001ff117807 */ /* 0x000fe40001800000 */
[----:B------:R-:W-:-:S05]  /*eb60*/  FSEL R6, R6, RZ, !P3 ;  /* 0x000000ff06067208 */ /* 0x000fca0005800000 */
[----:B------:R-:W-:-:S07]  /*eb70*/  FADD.FTZ R6, R5, R6 ;  /* 0x0000000605067221 */ /* 0x000fce0000010000 */
.L_x_1134:
        /* <DEDUP_REMOVED lines=22> */
.L_x_1143:
        /* <DEDUP_REMOVED lines=13> */
.L_x_1145:
[----:B------:R-:W-:Y:S05]  /*edb0*/  BSYNC.RECONVERGENT B2 ;  /* 0x0000000000027941 */ /* 0x000fea0003800200 */
.L_x_1144:
        /* <DEDUP_REMOVED lines=57> */
.L_x_1142:
[----:B------:R-:W-:Y:S05]  /*f150*/  BSYNC.RECONVERGENT B1 ;  /* 0x0000000000017941 */ /* 0x000fea0003800200 */
.L_x_1141:
[----:B------:R-:W-:Y:S01]  /*f160*/  HFMA2 R114, -RZ, RZ, 0.1171875, 0 ;  /* 0x2f800000ff727431 */ /* 0x000fe200000001ff */
[----:B-----5:R-:W-:Y:S02]  /*f170*/  PRMT R15, R32, 0x7632, R15 ;  /* 0x00007632200f7816 */ /* 0x020fe4000000000f */
[----:B------:R-:W-:Y:S02]  /*f180*/  I2FP.F32.U32 R5, R5 ;  /* 0x0000000500057245 */ /* 0x000fe40000201000 */
[----:B------:R-:W-:Y:S01]  /*f190*/  PRMT R76, R76, 0x7632, R76 ;  /* 0x000076324c4c7816 */ /* 0x000fe2000000004c */
[----:B------:R-:W-:Y:S02]  /*f1a0*/  IMAD.U32 R15, R15, 0x10000, RZ ;  /* 0x000100000f0f7824 */ /* 0x000fe400078e00ff */
[----:B------:R-:W-:Y:S02]  /*f1b0*/  FFMA.FTZ R5, R5, R114, 1.1641532182693481445e-10 ;  /* 0x2f00000005057423 */ /* 0x000fe40000010072 */
[----:B------:R-:W-:Y:S01]  /*f1c0*/  FMUL.FTZ R15, R15, UR17 ;  /* 0x000000110f0f7c20 */ /* 0x000fe20008410000 */
[----:B------:R-:W-:-:S02]  /*f1d0*/  IMAD.U32 R76, R76, 0x10000, RZ ;  /* 0x000100004c4c7824 */ /* 0x000fc400078e00ff */
[----:B------:R-:W-:Y:S01]  /*f1e0*/  FSETP.GTU.FTZ.AND P3, PT, R5, UR27, PT ;  /* 0x0000001b05007c0b */ /* 0x000fe2000bf7c000 */
[----:B------:R-:W-:-:S03]  /*f1f0*/  FMUL.FTZ R5, R15, UR16 ;  /* 0x000000100f057c20 */ /* 0x000fc60008410000 */
[----:B------:R-:W-:Y:S02]  /*f200*/  SEL R15, RZ, 0x1, P3 ;  /* 0x00000001ff0f7807 */ /* 0x000fe40001800000 */
[----:B------:R-:W-:-:S05]  /*f210*/  FSEL R5, R5, RZ, !P3 ;  /* 0x000000ff05057208 */ /* 0x000fca0005800000 */
[----:B------:R-:W-:-:S07]  /*f220*/  FADD.FTZ R5, R76, R5 ;  /* 0x000000054c057221 */ /* 0x000fce0000010000 */
.L_x_1140:
        /* <DEDUP_REMOVED lines=21> */
.L_x_1149:
        /* <DEDUP_REMOVED lines=13> */
.L_x_1151:
[----:B------:R-:W-:Y:S05]  /*f450*/  BSYNC.RECONVERGENT B2 ;  /* 0x0000000000027941 */ /* 0x000fea0003800200 */
.L_x_1150:
        /* <DEDUP_REMOVED lines=57> */
.L_x_1148:
[----:B------:R-:W-:Y:S05]  /*f7f0*/  BSYNC.RECONVERGENT B1 ;  /* 0x0000000000017941 */ /* 0x000fea0003800200 */
.L_x_1147:
        /* <DEDUP_REMOVED lines=11> */
.L_x_1146:
        /* <DEDUP_REMOVED lines=22> */
.L_x_1155:
        /* <DEDUP_REMOVED lines=13> */
.L_x_1157:
[----:B------:R-:W-:Y:S05]  /*fae0*/  BSYNC.RECONVERGENT B2 ;  /* 0x0000000000027941 */ /* 0x000fea0003800200 */
.L_x_1156:
        /* <DEDUP_REMOVED lines=57> */
.L_x_1154:
[----:B------:R-:W-:Y:S05]  /*fe80*/  BSYNC.RECONVERGENT B1 ;  /* 0x0000000000017941 */ /* 0x000fea0003800200 */
.L_x_1153:
        /* <DEDUP_REMOVED lines=13> */
.L_x_1152:
        /* <DEDUP_REMOVED lines=21> */
.L_x_1161:
        /* <DEDUP_REMOVED lines=13> */
.L_x_1163:
[----:B------:R-:W-:Y:S05]  /*10180*/  BSYNC.RECONVERGENT B2 ;  /* 0x0000000000027941 */ /* 0x000fea0003800200 */
.L_x_1162:
        /* <DEDUP_REMOVED lines=57> */
.L_x_1160:
[----:B------:R-:W-:Y:S05]  /*10520*/  BSYNC.RECONVERGENT B1 ;  /* 0x0000000000017941 */ /* 0x000fea0003800200 */
.L_x_1159:
        /* <DEDUP_REMOVED lines=11> */
.L_x_1158:
        /* <DEDUP_REMOVED lines=22> */
.L_x_1167:
        /* <DEDUP_REMOVED lines=13> */
.L_x_1169:
[----:B------:R-:W-:Y:S05]  /*10810*/  BSYNC.RECONVERGENT B2 ;  /* 0x0000000000027941 */ /* 0x000fea0003800200 */
.L_x_1168:
        /* <DEDUP_REMOVED lines=57> */
.L_x_1166:
[----:B------:R-:W-:Y:S05]  /*10bb0*/  BSYNC.RECONVERGENT B1 ;  /* 0x0000000000017941 */ /* 0x000fea0003800200 */
.L_x_1165:
        /* <DEDUP_REMOVED lines=13> */
.L_x_1164:
        /* <DEDUP_REMOVED lines=21> */
.L_x_1173:
        /* <DEDUP_REMOVED lines=13> */
.L_x_1175:
[----:B------:R-:W-:Y:S05]  /*10eb0*/  BSYNC.RECONVERGENT B2 ;  /* 0x0000000000027941 */ /* 0x000fea0003800200 */
.L_x_1174:
        /* <DEDUP_REMOVED lines=57> */
.L_x_1172:
[----:B------:R-:W-:Y:S05]  /*11250*/  BSYNC.RECONVERGENT B1 ;  /* 0x0000000000017941 */ /* 0x000fea0003800200 */
.L_x_1171:
        /* <DEDUP_REMOVED lines=11> */
.L_x_1170:
        /* <DEDUP_REMOVED lines=22> */
.L_x_1179:
        /* <DEDUP_REMOVED lines=13> */
.L_x_1181:
[----:B------:R-:W-:Y:S05]  /*11540*/  BSYNC.RECONVERGENT B2 ;  /* 0x0000000000027941 */ /* 0x000fea0003800200 */
.L_x_1180:
        /* <DEDUP_REMOVED lines=57> */
.L_x_1178:
[----:B------:R-:W-:Y:S05]  /*118e0*/  BSYNC.RECONVERGENT B1 ;  /* 0x0000000000017941 */ /* 0x000fea0003800200 */
.L_x_1177:
        /* <DEDUP_REMOVED lines=13> */
.L_x_1176:
[----:B------:R-:W-:Y:S02]  /*119c0*/  F2FP.BF16.F32.PACK_AB R79, RZ, R134 ;  /* 0x00000086ff4f723e */ /* 0x000fe400000010ff */
[----:B------:R-:W-:Y:S02]  /*119d0*/  PRMT R78, R152, 0x5410, R78 ;  /* 0x00005410984e7816 */ /* 0x000fe4000000004e */
[----:B------:R-:W-:Y:S02]  /*119e0*/  PRMT R77, R149, 0x5410, R151 ;  /* 0x00005410954d7816 */ /* 0x000fe40000000097 */
[----:B------:R-:W-:Y:S02]  /*119f0*/  PRMT R76, R139, 0x5410, R148 ;  /* 0x000054108b4c7816 */ /* 0x000fe40000000094 */
[----:B------:R-:W-:Y:S01]  /*11a00*/  PRMT R79, R150, 0x5410, R79 ;  /* 0x00005410964f7816 */ /* 0x000fe2000000004f */
[----:B------:R-:W-:Y:S06]  /*11a10*/  BRA `(.L_x_1182) ;  /* 0x00000030006c7947 */ /* 0x000fec0003800000 */
.L_x_1133:
[----:B------:R-:W-:Y:S01]  /*11a20*/  MOV R6, RZ ;  /* 0x000000ff00067202 */ /* 0x000fe20000000f00 */
[----:B01----:R-:W-:Y:S02]  /*11a30*/  IMAD.MOV.U32 R76, RZ, RZ, R101 ;  /* 0x000000ffff4c7224 */ /* 0x003fe400078e0065 */
[----:B------:R-:W-:Y:S01]  /*11a40*/  IMAD.MOV.U32 R146, RZ, RZ, R139 ;  /* 0x000000ffff927224 */ /* 0x000fe200078e008b */
[----:B------:R-:W-:Y:S06]  /*11a50*/  BRA.U !UP2, `(.L_x_1183) ;  /* 0x000000050a807547 */ /* 0x000fec000b800000 */
        /* <DEDUP_REMOVED lines=16> */
.L_x_1186:
        /* <DEDUP_REMOVED lines=13> */
.L_x_1188:
[----:B------:R-:W-:Y:S05]  /*11c30*/  BSYNC.RECONVERGENT B2 ;  /* 0x0000000000027941 */ /* 0x000fea0003800200 */
.L_x_1187:
        /* <DEDUP_REMOVED lines=55> */
[----:B------:R-:W-:-:S07]  /*11fb0*/  HFMA2 R76, -RZ, RZ, 0, 0 ;  /* 0x00000000ff4c7431 */ /* 0x000fce00000001ff */
.L_x_1185:
[----:B------:R-:W-:Y:S05]  /*11fc0*/  BSYNC.RECONVERGENT B1 ;  /* 0x0000000000017941 */ /* 0x000fea0003800200 */
.L_x_1184:
[----:B------:R-:W-:Y:S01]  /*11fd0*/  I2FP.F32.U32 R5, R5 ;  /* 0x0000000500057245 */ /* 0x000fe20000201000 */
[----:B------:R-:W-:Y:S02]  /*11fe0*/  IMAD.MOV.U32 R6, RZ, RZ, 0x2f800000 ;  /* 0x2f800000ff067424 */ /* 0x000fe400078e00ff */
[----:B-----5:R-:W-:Y:S02]  /*11ff0*/  IMAD.U32 R17, R32, 0x10000, RZ ;  /* 0x0001000020117824 */ /* 0x020fe400078e00ff */
[----:B------:R-:W-:Y:S02]  /*12000*/  FFMA.FTZ R5, R5, R6, 1.1641532182693481445e-10 ;  /* 0x2f00000005057423 */ /* 0x000fe40000010006 */
[----:B------:R-:W-:-:S03]  /*12010*/  FMUL.FTZ R17, R17, UR17 ;  /* 0x0000001111117c20 */ /* 0x000fc60008410000 */
[----:B------:R-:W-:Y:S01]  /*12020*/  FSETP.GTU.FTZ.AND P2, PT, R5, UR27, PT ;  /* 0x0000001b05007c0b */ /* 0x000fe2000bf5c000 */
[----:B------:R-:W-:-:S03]  /*12030*/  FMUL.FTZ R6, R17, UR16 ;  /* 0x0000001011067c20 */ /* 0x000fc60008410000 */
[----:B------:R-:W-:Y:S02]  /*12040*/  SEL R17, RZ, 0x1, P2 ;  /* 0x00000001ff117807 */ /* 0x000fe40001000000 */
[----:B------:R-:W-:-:S07]  /*12050*/  FSEL R6, R6, RZ, !P2 ;  /* 0x000000ff06067208 */ /* 0x000fce0005000000 */
.L_x_1183:
[----:B------:R-:W-:Y:S01]  /*12060*/  F2FP.BF16.F32.PACK_AB R148, RZ, R6 ;  /* 0x00000006ff94723e */ /* 0x000fe200000010ff */
[----:B------:R-:W-:Y:S01]  /*12070*/  IMAD.MOV.U32 R77, RZ, RZ, R76 ;  /* 0x000000ffff4d7224 */ /* 0x000fe200078e004c */
[----:B------:R-:W-:Y:S01]  /*12080*/  MOV R5, RZ ;  /* 0x000000ff00057202 */ /* 0x000fe20000000f00 */
[----:B------:R-:W-:Y:S06]  /*12090*/  BRA.U !UP2, `(.L_x_1189) ;  /* 0x000000050a7c7547 */ /* 0x000fec000b800000 */
[----:B------:R-:W-:Y:S01]  /*120a0*/  ISETP.NE.AND P2, PT, R76, 0x1, PT ;  /* 0x000000014c00780c */ /* 0x000fe20003f45270 */
[----:B------:R-:W-:Y:S01]  /*120b0*/  BSSY.RECONVERGENT B1, `(.L_x_1190) ;  /* 0x0000053000017945 */ /* 0x000fe20003800200 */
[----:B------:R-:W-:Y:S01]  /*120c0*/  IMAD.MOV.U32 R77, RZ, RZ, 0x2 ;  /* 0x00000002ff4d7424 */ /* 0x000fe200078e00ff */
[----:B------:R-:W-:-:S10]  /*120d0*/  MOV R5, R20 ;  /* 0x0000001400057202 */ /* 0x000fd40000000f00 */
[----:B------:R-:W-:Y:S05]  /*120e0*/  @!P2 BRA `(.L_x_1191) ;  /* 0x00000004003ca947 */ /* 0x000fea0003800000 */
        /* <DEDUP_REMOVED lines=8> */
.L_x_1192:
        /* <DEDUP_REMOVED lines=13> */
.L_x_1194:
[----:B------:R-:W-:Y:S05]  /*12240*/  BSYNC.RECONVERGENT B2 ;  /* 0x0000000000027941 */ /* 0x000fea0003800200 */
.L_x_1193:
        /* <DEDUP_REMOVED lines=57> */
.L_x_1191:
[----:B------:R-:W-:Y:S05]  /*125e0*/  BSYNC.RECONVERGENT B1 ;  /* 0x0000000000017941 */ /* 0x000fea0003800200 */
.L_x_1190:
[----:B-----5:R-:W-:Y:S01]  /*125f0*/  PRMT R15, R32, 0x7632, R15 ;  /* 0x00007632200f7816 */ /* 0x020fe2000000000f */
[----:B------:R-:W-:Y:S01]  /*12600*/  IMAD.MOV.U32 R76, RZ, RZ, 0x2f800000 ;  /* 0x2f800000ff4c7424 */ /* 0x000fe200078e00ff */
[----:B------:R-:W-:-:S03]  /*12610*/  I2FP.F32.U32 R5, R5 ;  /* 0x0000000500057245 */ /* 0x000fc60000201000 */
[----:B------:R-:W-:Y:S02]  /*12620*/  IMAD.U32 R15, R15, 0x10000, RZ ;  /* 0x000100000f0f7824 */ /* 0x000fe400078e00ff */
[----:B------:R-:W-:Y:S02]  /*12630*/  FFMA.FTZ R5, R5, R76, 1.1641532182693481445e-10 ;  /* 0x2f00000005057423 */ /* 0x000fe4000001004c */
[----:B------:R-:W-:-:S03]  /*12640*/  FMUL.FTZ R15, R15, UR17 ;  /* 0x000000110f0f7c20 */ /* 0x000fc60008410000 */
[----:B------:R-:W-:Y:S01]  /*12650*/  FSETP.GTU.FTZ.AND P2, PT, R5, UR27, PT ;  /* 0x0000001b05007c0b */ /* 0x000fe2000bf5c000 */
[----:B------:R-:W-:-:S03]  /*12660*/  FMUL.FTZ R5, R15, UR16 ;  /* 0x000000100f057c20 */ /* 0x000fc60008410000 */
[----:B------:R-:W-:Y:S02]  /*12670*/  SEL R15, RZ, 0x1, P2 ;  /* 0x00000001ff0f7807 */ /* 0x000fe40001000000 */
[----:B------:R-:W-:-:S07]  /*12680*/  FSEL R5, R5, RZ, !P2 ;  /* 0x000000ff05057208 */ /* 0x000fce0005000000 */
.L_x_1189:
        /* <DEDUP_REMOVED lines=17> */
.L_x_1198:
        /* <DEDUP_REMOVED lines=13> */
.L_x_1200:
[----:B------:R-:W-:Y:S05]  /*12870*/  BSYNC.RECONVERGENT B2 ;  /* 0x0000000000027941 */ /* 0x000fea0003800200 */
.L_x_1199:
        /* <DEDUP_REMOVED lines=57> */
.L_x_1197:
[----:B------:R-:W-:Y:S05]  /*12c10*/  BSYNC.RECONVERGENT B1 ;  /* 0x0000000000017941 */ /* 0x000fea0003800200 */
.L_x_1196:
        /* <DEDUP_REMOVED lines=9> */
.L_x_1195:
        /* <DEDUP_REMOVED lines=17> */
.L_x_1204:
        /* <DEDUP_REMOVED lines=13> */
.L_x_1206:
[----:B------:R-:W-:Y:S05]  /*12e90*/  BSYNC.RECONVERGENT B2 ;  /* 0x0000000000027941 */ /* 0x000fea0003800200 */
.L_x_1205:
        /* <DEDUP_REMOVED lines=57> */
.L_x_1203:
[----:B------:R-:W-:Y:S05]  /*13230*/  BSYNC.RECONVERGENT B1 ;  /* 0x0000000000017941 */ /* 0x000fea0003800200 */
.L_x_1202:
        /* <DEDUP_REMOVED lines=10> */
.L_x_1201:
        /* <DEDUP_REMOVED lines=17> */
.L_x_1210:
        /* <DEDUP_REMOVED lines=13> */
.L_x_1212:
[----:B------:R-:W-:Y:S05]  /*134c0*/  BSYNC.RECONVERGENT B2 ;  /* 0x0000000000027941 */ /* 0x000fea0003800200 */
.L_x_1211:
        /* <DEDUP_REMOVED lines=57> */
.L_x_1209:
[----:B------:R-:W-:Y:S05]  /*13860*/  BSYNC.RECONVERGENT B1 ;  /* 0x0000000000017941 */ /* 0x000fea0003800200 */
.L_x_1208:
        /* <DEDUP_REMOVED lines=9> */
.L_x_1207:
        /* <DEDUP_REMOVED lines=17> */
.L_x_1216:
        /* <DEDUP_REMOVED lines=13> */
.L_x_1218:
[----:B------:R-:W-:Y:S05]  /*13ae0*/  BSYNC.RECONVERGENT B2 ;  /* 0x0000000000027941 */ /* 0x000fea0003800200 */
.L_x_1217:
        /* <DEDUP_REMOVED lines=57> */
.L_x_1215:
[----:B------:R-:W-:Y:S05]  /*13e80*/  BSYNC.RECONVERGENT B1 ;  /* 0x0000000000017941 */ /* 0x000fea0003800200 */
.L_x_1214:
        /* <DEDUP_REMOVED lines=10> */
.L_x_1213:
        /* <DEDUP_REMOVED lines=17> */
.L_x_1222:
        /* <DEDUP_REMOVED lines=13> */
.L_x_1224:
[----:B------:R-:W-:Y:S05]  /*14110*/  BSYNC.RECONVERGENT B2 ;  /* 0x0000000000027941 */ /* 0x000fea0003800200 */
.L_x_1223:
        /* <DEDUP_REMOVED lines=57> */
.L_x_1221:
[----:B------:R-:W-:Y:S05]  /*144b0*/  BSYNC.RECONVERGENT B1 ;  /* 0x0000000000017941 */ /* 0x000fea0003800200 */
.L_x_1220:
        /* <DEDUP_REMOVED lines=9> */
.L_x_1219:
        /* <DEDUP_REMOVED lines=17> */
.L_x_1228:
        /* <DEDUP_REMOVED lines=13> */
.L_x_1230:
[----:B------:R-:W-:Y:S05]  /*14730*/  BSYNC.RECONVERGENT B2 ;  /* 0x0000000000027941 */ /* 0x000fea0003800200 */
.L_x_1229:
        /* <DEDUP_REMOVED lines=57> */
.L_x_1227:
[----:B------:R-:W-:Y:S05]  /*14ad0*/  BSYNC.RECONVERGENT B1 ;  /* 0x0000000000017941 */ /* 0x000fea0003800200 */
.L_x_1226:
        /* <DEDUP_REMOVED lines=10> */
.L_x_1225:
[----:B------:R-:W-:Y:S02]  /*14b80*/  F2FP.BF16.F32.PACK_AB R79, RZ, R134 ;  /* 0x00000086ff4f723e */ /* 0x000fe400000010ff */
[----:B------:R-:W-:Y:S02]  /*14b90*/  PRMT R78, R151, 0x5410, R152 ;  /* 0x00005410974e7816 */ /* 0x000fe40000000098 */
[----:B------:R-:W-:Y:S02]  /*14ba0*/  PRMT R77, R149, 0x5410, R150 ;  /* 0x00005410954d7816 */ /* 0x000fe40000000096 */
[----:B------:R-:W-:Y:S02]  /*14bb0*/  PRMT R76, R148, 0x5410, R147 ;  /* 0x00005410944c7816 */ /* 0x000fe40000000093 */
[----:B------:R-:W-:-:S07]  /*14bc0*/  PRMT R79, R139, 0x5410, R79 ;  /* 0x000054108b4f7816 */ /* 0x000fce000000004f */
.L_x_1182:
[----:B------:R-:W0:Y:S01]  /*14bd0*/  LDC.64 R144, c[0x0][0x3a8] ;  /* 0x0000ea00ff907b82 */ /* 0x000e220000000a00 */
[----:B------:R-:W-:Y:S01]  /*14be0*/  MOV R139, R146 ;  /* 0x00000092008b7202 */ /* 0x000fe20000000f00 */
        /* <DEDUP_REMOVED lines=23> */
.L_x_1231:
[----:B------:R-:W-:Y:S01]  /*14d60*/  VIADD R142, R142, 0x80 ;  /* 0x000000808e8e7836 */ /* 0x000fe20000000000 */
[----:B------:R-:W-:-:S07]  /*14d70*/  IADD3 R141, PT, PT, R141, 0x80, RZ ;  /* 0x000000808d8d7810 */ /* 0x000fce0007ffe0ff */
.L_x_1131:
[----:B------:R-:W-:Y:S05]  /*14d80*/  BSYNC.RECONVERGENT B0 ;  /* 0x0000000000007941 */ /* 0x000fea0003800200 */
.L_x_1130:
        /* <DEDUP_REMOVED lines=9> */
.L_x_1234:
[----:B------:R-:W-:Y:S05]  /*14e20*/  BRA.U !UP0, `(.L_x_1235) ;  /* 0x0000003508547547 */ /* 0x000fea000b800000 */
[----:B01----:R-:W0:Y:S02]  /*14e30*/  LDC.64 R76, c[0x0][0x3a0] ;  /* 0x0000e800ff4c7b82 */ /* 0x003e240000000a00 */
[----:B0-----:R-:W-:-:S06]  /*14e40*/  IMAD.WIDE.U32 R76, R142, 0x10, R76 ;  /* 0x000000108e4c7825 */ /* 0x001fcc00078e004c */
[----:B------:R-:W2:Y:S01]  /*14e50*/  LDG.E.128 R76, desc[UR12][R76.64] ;  /* 0x0000000c4c4c7981 */ /* 0x000ea2000c1e1d00 */
[----:B------:R-:W-:-:S13]  /*14e60*/  ISETP.LT.AND P3, PT, RZ, UR31, PT ;  /* 0x0000001fff007c0c */ /* 0x000fda000bf61270 */
[----:B------:R-:W-:Y:S02]  /*14e70*/  @!P3 IMAD.MOV.U32 R116, RZ, RZ, R101 ;  /* 0x000000ffff74b224 */ /* 0x000fe400078e0065 */
[----:B------:R-:W-:Y:S01]  /*14e80*/  @!P3 IMAD.MOV.U32 R115, RZ, RZ, R139 ;  /* 0x000000ffff73b224 */ /* 0x000fe200078e008b */
[----:B--2---:R-:W-:Y:S01]  /*14e90*/  @!P3 SHF.L.U32 R4, R76, 0x10, RZ ;  /* 0x000000104c04b819 */ /* 0x004fe200000006ff */
        /* <DEDUP_REMOVED lines=17> */
.L_x_1239:
        /* <DEDUP_REMOVED lines=13> */
.L_x_1241:
[----:B------:R-:W-:Y:S05]  /*15080*/  BSYNC.RECONVERGENT B2 ;  /* 0x0000000000027941 */ /* 0x000fea0003800200 */
.L_x_1240:
        /* <DEDUP_REMOVED lines=57> */
.L_x_1238:
[----:B------:R-:W-:Y:S05]  /*15420*/  BSYNC.RECONVERGENT B1 ;  /* 0x0000000000017941 */ /* 0x000fea0003800200 */
.L_x_1237:
[----:B------:R-:W-:Y:S01]  /*15430*/  HFMA2 R4, -RZ, RZ, 0.1171875, 0 ;  /* 0x2f800000ff047431 */ /* 0x000fe200000001ff */
[----:B------:R-:W-:Y:S01]  /*15440*/  I2FP.F32.U32 R3, R3 ;  /* 0x0000000300037245 */ /* 0x000fe20000201000 */
[----:B-----5:R-:W-:-:S04]  /*15450*/  IMAD.U32 R17, R32, 0x10000, RZ ;  /* 0x0001000020117824 */ /* 0x020fc800078e00ff */
[----:B------:R-:W-:Y:S01]  /*15460*/  FMUL.FTZ R17, R17, UR17 ;  /* 0x0000001111117c20 */ /* 0x000fe20008410000 */
[----:B------:R-:W-:-:S03]  /*15470*/  FFMA.FTZ R3, R3, R4, 1.1641532182693481445e-10 ;  /* 0x2f00000003037423 */ /* 0x000fc60000010004 */
[----:B------:R-:W-:Y:S02]  /*15480*/  FMUL.FTZ R4, R17, UR16 ;  /* 0x0000001011047c20 */ /* 0x000fe40008410000 */
[----:B------:R-:W-:Y:S01]  /*15490*/  FSETP.GTU.FTZ.AND P4, PT, R3, UR27, PT ;  /* 0x0000001b03007c0b */ /* 0x000fe2000bf9c000 */
[----:B------:R-:W-:-:S03]  /*154a0*/  IMAD.U32 R3, R76, 0x10000, RZ ;  /* 0x000100004c037824 */ /* 0x000fc600078e00ff */
[----:B------:R-:W-:Y:S02]  /*154b0*/  FSEL R4, R4, RZ, !P4 ;  /* 0x000000ff04047208 */ /* 0x000fe40006000000 */
[----:B------:R-:W-:-:S03]  /*154c0*/  SEL R17, RZ, 0x1, P4 ;  /* 0x00000001ff117807 */ /* 0x000fc60002000000 */
[----:B------:R-:W-:-:S07]  /*154d0*/  FADD.FTZ R4, R3, R4 ;  /* 0x0000000403047221 */ /* 0x000fce0000010000 */
.L_x_1236:
        /* <DEDUP_REMOVED lines=22> */
.L_x_1245:
        /* <DEDUP_REMOVED lines=13> */
.L_x_1247:
[----:B------:R-:W-:Y:S05]  /*15710*/  BSYNC.RECONVERGENT B2 ;  /* 0x0000000000027941 */ /* 0x000fea0003800200 */
.L_x_1246:
        /* <DEDUP_REMOVED lines=57> */
.L_x_1244:
[----:B------:R-:W-:Y:S05]  /*15ab0*/  BSYNC.RECONVERGENT B1 ;  /* 0x0000000000017941 */ /* 0x000fea0003800200 */
.L_x_1243:
        /* <DEDUP_REMOVED lines=13> */
.L_x_1242:
        /* <DEDUP_REMOVED lines=21> */
.L_x_1251:
        /* <DEDUP_REMOVED lines=13> */
.L_x_1253:
[----:B------:R-:W-:Y:S05]  /*15db0*/  BSYNC.RECONVERGENT B2 ;  /* 0x0000000000027941 */ /* 0x000fea0003800200 */
.L_x_1252:
        /* <DEDUP_REMOVED lines=57> */
.L_x_1250:
[----:B------:R-:W-:Y:S05]  /*16150*/  BSYNC.RECONVERGENT B1 ;  /* 0x0000000000017941 */ /* 0x000fea0003800200 */
.L_x_1249:
        /* <DEDUP_REMOVED lines=11> */
.L_x_1248:
        /* <DEDUP_REMOVED lines=22> */
.L_x_1257:
        /* <DEDUP_REMOVED lines=13> */
.L_x_1259:
[----:B------:R-:W-:Y:S05]  /*16440*/  BSYNC.RECONVERGENT B2 ;  /* 0x0000000000027941 */ /* 0x000fea0003800200 */
.L_x_1258:
        /* <DEDUP_REMOVED lines=57> */
.L_x_1256:
[----:B------:R-:W-:Y:S05]  /*167e0*/  BSYNC.RECONVERGENT B1 ;  /* 0x0000000000017941 */ /* 0x000fea0003800200 */
.L_x_1255:
        /* <DEDUP_REMOVED lines=13> */
.L_x_1254:
        /* <DEDUP_REMOVED lines=21> */
.L_x_1263:
        /* <DEDUP_REMOVED lines=13> */
.L_x_1265:
[----:B------:R-:W-:Y:S05]  /*16ae0*/  BSYNC.RECONVERGENT B2 ;  /* 0x0000000000027941 */ /* 0x000fea0003800200 */
.L_x_1264:
        /* <DEDUP_REMOVED lines=57> */
.L_x_1262:
[----:B------:R-:W-:Y:S05]  /*16e80*/  BSYNC.RECONVERGENT B1 ;  /* 0x0000000000017941 */ /* 0x000fea0003800200 */
.L_x_1261:
        /* <DEDUP_REMOVED lines=11> */
.L_x_1260:
        /* <DEDUP_REMOVED lines=22> */
.L_x_1269:
        /* <DEDUP_REMOVED lines=13> */
.L_x_1271:
[----:B------:R-:W-:Y:S05]  /*17170*/  BSYNC.RECONVERGENT B2 ;  /* 0x0000000000027941 */ /* 0x000fea0003800200 */
.L_x_1270:
        /* <DEDUP_REMOVED lines=57> */
.L_x_1268:
[----:B------:R-:W-:Y:S05]  /*17510*/  BSYNC.RECONVERGENT B1 ;  /* 0x0000000000017941 */ /* 0x000fea0003800200 */
.L_x_1267:
        /* <DEDUP_REMOVED lines=13> */
.L_x_1266:
        /* <DEDUP_REMOVED lines=21> */
.L_x_1275:
        /* <DEDUP_REMOVED lines=13> */
.L_x_1277:
[----:B------:R-:W-:Y:S05]  /*17810*/  BSYNC.RECONVERGENT B2 ;  /* 0x0000000000027941 */ /* 0x000fea0003800200 */
.L_x_1276:
        /* <DEDUP_REMOVED lines=57> */
.L_x_1274:
[----:B------:R-:W-:Y:S05]  /*17bb0*/  BSYNC.RECONVERGENT B1 ;  /* 0x0000000000017941 */ /* 0x000fea0003800200 */
.L_x_1273:
        /* <DEDUP_REMOVED lines=11> */
.L_x_1272:
        /* <DEDUP_REMOVED lines=22> */
.L_x_1281:
        /* <DEDUP_REMOVED lines=13> */
.L_x_1283:
[----:B------:R-:W-:Y:S05]  /*17ea0*/  BSYNC.RECONVERGENT B2 ;  /* 0x0000000000027941 */ /* 0x000fea0003800200 */
.L_x_1282:
        /* <DEDUP_REMOVED lines=57> */
.L_x_1280:
[----:B------:R-:W-:Y:S05]  /*18240*/  BSYNC.RECONVERGENT B1 ;  /* 0x0000000000017941 */ /* 0x000fea0003800200 */
.L_x_1279:
        /* <DEDUP_REMOVED lines=13> */
.L_x_1278:
[----:B------:R-:W-:Y:S02]  /*18320*/  F2FP.BF16.F32.PACK_AB R79, RZ, R136 ;  /* 0x00000088ff4f723e */ /* 0x000fe400000010ff */
[----:B------:R-:W-:Y:S02]  /*18330*/  PRMT R78, R152, 0x5410, R78 ;  /* 0x00005410984e7816 */ /* 0x000fe4000000004e */
[----:B------:R-:W-:Y:S02]  /*18340*/  PRMT R77, R149, 0x5410, R151 ;  /* 0x00005410954d7816 */ /* 0x000fe40000000097 */
[----:B------:R-:W-:Y:S02]  /*18350*/  PRMT R76, R139, 0x5410, R148 ;  /* 0x000054108b4c7816 */ /* 0x000fe40000000094 */
[----:B------:R-:W-:Y:S01]  /*18360*/  PRMT R79, R150, 0x5410, R79 ;  /* 0x00005410964f7816 */ /* 0x000fe2000000004f */
[----:B------:R-:W-:Y:S06]  /*18370*/  BRA `(.L_x_1284) ;  /* 0x00000030006c7947 */ /* 0x000fec0003800000 */
.L_x_1235:
[----:B------:R-:W-:Y:S01]  /*18380*/  IMAD.MOV.U32 R4, RZ, RZ, RZ ;  /* 0x000000ffff047224 */ /* 0x000fe200078e00ff */
[----:B01----:R-:W-:Y:S01]  /*18390*/  MOV R76, R101 ;  /* 0x00000065004c7202 */ /* 0x003fe20000000f00 */
        /* <DEDUP_REMOVED lines=18> */
.L_x_1288:
        /* <DEDUP_REMOVED lines=13> */
.L_x_1290:
[----:B------:R-:W-:Y:S05]  /*18590*/  BSYNC.RECONVERGENT B2 ;  /* 0x0000000000027941 */ /* 0x000fea0003800200 */
.L_x_1289:
        /* <DEDUP_REMOVED lines=56> */
.L_x_1287:
[----:B------:R-:W-:Y:S05]  /*18920*/  BSYNC.RECONVERGENT B1 ;  /* 0x0000000000017941 */ /* 0x000fea0003800200 */
.L_x_1286:
        /* <DEDUP_REMOVED lines=9> */
.L_x_1285:
        /* <DEDUP_REMOVED lines=17> */
.L_x_1294:
        /* <DEDUP_REMOVED lines=13> */
.L_x_1296:
[----:B------:R-:W-:Y:S05]  /*18ba0*/  BSYNC.RECONVERGENT B2 ;  /* 0x0000000000027941 */ /* 0x000fea0003800200 */
.L_x_1295:
        /* <DEDUP_REMOVED lines=57> */
.L_x_1293:
[----:B------:R-:W-:Y:S05]  /*18f40*/  BSYNC.RECONVERGENT B1 ;  /* 0x0000000000017941 */ /* 0x000fea0003800200 */
.L_x_1292:
[----:B------:R-:W-:Y:S01]  /*18f50*/  HFMA2 R76, -RZ, RZ, 0.1171875, 0 ;  /* 0x2f800000ff4c7431 */ /* 0x000fe200000001ff */
[----:B-----5:R-:W-:Y:S02]  /*18f60*/  PRMT R15, R32, 0x7632, R15 ;  /* 0x00007632200f7816 */ /* 0x020fe4000000000f */
        /* <DEDUP_REMOVED lines=8> */
.L_x_1291:
        /* <DEDUP_REMOVED lines=17> */
.L_x_1300:
        /* <DEDUP_REMOVED lines=13> */
.L_x_1302:
[----:B------:R-:W-:Y:S05]  /*191d0*/  BSYNC.RECONVERGENT B2 ;  /* 0x0000000000027941 */ /* 0x000fea0003800200 */
.L_x_1301:
        /* <DEDUP_REMOVED lines=57> */
.L_x_1299:
[----:B------:R-:W-:Y:S05]  /*19570*/  BSYNC.RECONVERGENT B1 ;  /* 0x0000000000017941 */ /* 0x000fea0003800200 */
.L_x_1298:
        /* <DEDUP_REMOVED lines=9> */
.L_x_1297:
        /* <DEDUP_REMOVED lines=17> */
.L_x_1306:
        /* <DEDUP_REMOVED lines=13> */
.L_x_1308:
[----:B------:R-:W-:Y:S05]  /*197f0*/  BSYNC.RECONVERGENT B2 ;  /* 0x0000000000027941 */ /* 0x000fea0003800200 */
.L_x_1307:
        /* <DEDUP_REMOVED lines=57> */
.L_x_1305:
[----:B------:R-:W-:Y:S05]  /*19b90*/  BSYNC.RECONVERGENT B1 ;  /* 0x0000000000017941 */ /* 0x000fea0003800200 */
.L_x_1304:
        /* <DEDUP_REMOVED lines=10> */
.L_x_1303:
        /* <DEDUP_REMOVED lines=17> */
.L_x_1312:
        /* <DEDUP_REMOVED lines=13> */
.L_x_1314:
[----:B------:R-:W-:Y:S05]  /*19e20*/  BSYNC.RECONVERGENT B2 ;  /* 0x0000000000027941 */ /* 0x000fea0003800200 */
.L_x_1313:
        /* <DEDUP_REMOVED lines=57> */
.L_x_1311:
[----:B------:R-:W-:Y:S05]  /*1a1c0*/  BSYNC.RECONVERGENT B1 ;  /* 0x0000000000017941 */ /* 0x000fea0003800200 */
.L_x_1310:
        /* <DEDUP_REMOVED lines=9> */
.L_x_1309:
        /* <DEDUP_REMOVED lines=17> */
.L_x_1318:
        /* <DEDUP_REMOVED lines=13> */
.L_x_1320:
[----:B------:R-:W-:Y:S05]  /*1a440*/  BSYNC.RECONVERGENT B2 ;  /* 0x0000000000027941 */ /* 0x000fea0003800200 */
.L_x_1319:
        /* <DEDUP_REMOVED lines=57> */
.L_x_1317:
[----:B------:R-:W-:Y:S05]  /*1a7e0*/  BSYNC.RECONVERGENT B1 ;  /* 0x0000000000017941 */ /* 0x000fea0003800200 */
.L_x_1316:
        /* <DEDUP_REMOVED lines=10> */
.L_x_1315:
        /* <DEDUP_REMOVED lines=17> */
.L_x_1324:
        /* <DEDUP_REMOVED lines=13> */
.L_x_1326:
[----:B------:R-:W-:Y:S05]  /*1aa70*/  BSYNC.RECONVERGENT B2 ;  /* 0x0000000000027941 */ /* 0x000fea0003800200 */
.L_x_1325:
        /* <DEDUP_REMOVED lines=57> */
.L_x_1323:
[----:B------:R-:W-:Y:S05]  /*1ae10*/  BSYNC.RECONVERGENT B1 ;  /* 0x0000000000017941 */ /* 0x000fea0003800200 */
.L_x_1322:
        /* <DEDUP_REMOVED lines=9> */
.L_x_1321:
        /* <DEDUP_REMOVED lines=17> */
.L_x_1330:
        /* <DEDUP_REMOVED lines=13> */
.L_x_1332:
[----:B------:R-:W-:Y:S05]  /*1b090*/  BSYNC.RECONVERGENT B2 ;  /* 0x0000000000027941 */ /* 0x000fea0003800200 */
.L_x_1331:
        /* <DEDUP_REMOVED lines=57> */
.L_x_1329:
[----:B------:R-:W-:Y:S05]  /*1b430*/  BSYNC.RECONVERGENT B1 ;  /* 0x0000000000017941 */ /* 0x000fea0003800200 */
.L_x_1328:
        /* <DEDUP_REMOVED lines=10> */
.L_x_1327:
[----:B------:R-:W-:Y:S02]  /*1b4e0*/  F2FP.BF16.F32.PACK_AB R79, RZ, R136 ;  /* 0x00000088ff4f723e */ /* 0x000fe400000010ff */
[----:B------:R-:W-:Y:S02]  /*1b4f0*/  PRMT R78, R151, 0x5410, R152 ;  /* 0x00005410974e7816 */ /* 0x000fe40000000098 */
[----:B------:R-:W-:Y:S02]  /*1b500*/  PRMT R77, R149, 0x5410, R150 ;  /* 0x00005410954d7816 */ /* 0x000fe40000000096 */
[----:B------:R-:W-:Y:S02]  /*1b510*/  PRMT R76, R148, 0x5410, R147 ;  /* 0x00005410944c7816 */ /* 0x000fe40000000093 */
[----:B------:R-:W-:-:S07]  /*1b520*/  PRMT R79, R139, 0x5410, R79 ;  /* 0x000054108b4f7816 */ /* 0x000fce000000004f */
.L_x_1284:
        /* <DEDUP_REMOVED lines=25> */
.L_x_1333:
[----:B------:R-:W-:Y:S02]  /*1b6c0*/  VIADD R142, R142, 0x80 ;  /* 0x000000808e8e7836 */ /* 0x000fe40000000000 */
[----:B------:R-:W-:-:S07]  /*1b6d0*/  VIADD R141, R141, 0x80 ;  /* 0x000000808d8d7836 */ /* 0x000fce0000000000 */
.L_x_1233:
[----:B------:R-:W-:Y:S05]  /*1b6e0*/  BSYNC.RECONVERGENT B0 ;  /* 0x0000000000007941 */ /* 0x000fea0003800200 */
.L_x_1232:
        /* <DEDUP_REMOVED lines=9> */
.L_x_1336:
        /* <DEDUP_REMOVED lines=21> */
[--C-:B------:R-:W-:Y:S02]  /*1b8d0*/  @!P5 IMAD.MOV.U32 R117, RZ, RZ, R139.reuse ;  /* 0x000000ffff75d224 */ /* 0x100fe400078e008b */
[----:B------:R-:W-:Y:S02]  /*1b8e0*/  @P5 IMAD.MOV.U32 R0, RZ, RZ, R102 ;  /* 0x000000ffff005224 */ /* 0x000fe400078e0066 */
[----:B------:R-:W-:Y:S01]  /*1b8f0*/  @P5 IMAD.MOV.U32 R117, RZ, RZ, R139 ;  /* 0x000000ffff755224 */ /* 0x000fe200078e008b */
[----:B------:R-:W-:Y:S06]  /*1b900*/  BRA `(.L_x_1340) ;  /* 0x00000004001c7947 */ /* 0x000fec0003800000 */
.L_x_1341:
        /* <DEDUP_REMOVED lines=13> */
.L_x_1343:
[----:B------:R-:W-:Y:S05]  /*1b9e0*/  BSYNC.RECONVERGENT B2 ;  /* 0x0000000000027941 */ /* 0x000fea0003800200 */
.L_x_1342:
        /* <DEDUP_REMOVED lines=57> */
.L_x_1340:
[----:B------:R-:W-:Y:S05]  /*1bd80*/  BSYNC.RECONVERGENT B1 ;  /* 0x0000000000017941 */ /* 0x000fea0003800200 */
.L_x_1339:
        /* <DEDUP_REMOVED lines=11> */
.L_x_1338:
        /* <DEDUP_REMOVED lines=22> */
.L_x_1347:
        /* <DEDUP_REMOVED lines=13> */
.L_x_1349:
[----:B------:R-:W-:Y:S05]  /*1c070*/  BSYNC.RECONVERGENT B2 ;  /* 0x0000000000027941 */ /* 0x000fea0003800200 */
.L_x_1348:
        /* <DEDUP_REMOVED lines=57> */
.L_x_1346:
[----:B------:R-:W-:Y:S05]  /*1c410*/  BSYNC.RECONVERGENT B1 ;  /* 0x0000000000017941 */ /* 0x000fea0003800200 */
.L_x_1345:
        /* <DEDUP_REMOVED lines=13> */
.L_x_1344:
        /* <DEDUP_REMOVED lines=21> */
.L_x_1353:
        /* <DEDUP_REMOVED lines=13> */
.L_x_1355:
[----:B------:R-:W-:Y:S05]  /*1c710*/  BSYNC.RECONVERGENT B2 ;  /* 0x0000000000027941 */ /* 0x000fea0003800200 */
.L_x_1354:
        /* <DEDUP_REMOVED lines=57> */
.L_x_1352:
[----:B------:R-:W-:Y:S05]  /*1cab0*/  BSYNC.RECONVERGENT B1 ;  /* 0x0000000000017941 */ /* 0x000fea0003800200 */
.L_x_1351:
        /* <DEDUP_REMOVED lines=11> */
.L_x_1350:
        /* <DEDUP_REMOVED lines=22> */
.L_x_1359:
        /* <DEDUP_REMOVED lines=13> */
.L_x_1361:
[----:B------:R-:W-:Y:S05]  /*1cda0*/  BSYNC.RECONVERGENT B2 ;  /* 0x0000000000027941 */ /* 0x000fea0003800200 */
.L_x_1360:
        /* <DEDUP_REMOVED lines=57> */
.L_x_1358:
[----:B------:R-:W-:Y:S05]  /*1d140*/  BSYNC.RECONVERGENT B1 ;  /* 0x0000000000017941 */ /* 0x000fea0003800200 */
.L_x_1357:
        /* <DEDUP_REMOVED lines=13> */
.L_x_1356:
        /* <DEDUP_REMOVED lines=21> */
.L_x_1365:
        /* <DEDUP_REMOVED lines=13> */
.L_x_1367:
[----:B------:R-:W-:Y:S05]  /*1d440*/  BSYNC.RECONVERGENT B2 ;  /* 0x0000000000027941 */ /* 0x000fea0003800200 */
.L_x_1366:
        /* <DEDUP_REMOVED lines=57> */
.L_x_1364:
[----:B------:R-:W-:Y:S05]  /*1d7e0*/  BSYNC.RECONVERGENT B1 ;  /* 0x0000000000017941 */ /* 0x000fea0003800200 */
.L_x_1363:
        /* <DEDUP_REMOVED lines=11> */
.L_x_1362:
        /* <DEDUP_REMOVED lines=22> */
.L_x_1371:
        /* <DEDUP_REMOVED lines=13> */
.L_x_1373:
[----:B------:R-:W-:Y:S05]  /*1dad0*/  BSYNC.RECONVERGENT B2 ;  /* 0x0000000000027941 */ /* 0x000fea0003800200 */
.L_x_1372:
        /* <DEDUP_REMOVED lines=57> */
.L_x_1370:
[----:B------:R-:W-:Y:S05]  /*1de70*/  BSYNC.RECONVERGENT B1 ;  /* 0x0000000000017941 */ /* 0x000fea0003800200 */
.L_x_1369:
        /* <DEDUP_REMOVED lines=13> */
.L_x_1368:
        /* <DEDUP_REMOVED lines=8> */
[----:B------:R-:W-:Y:S01]  /*1dfd0*/  IMAD.MOV.U32 R10, RZ, RZ, R20 ;  /* 0x000000ffff0a7224 */ /* 0x000fe200078e0014 */
[----:B------:R-:W-:-:S09]  /*1dfe0*/  MOV R78, R101 ;  /* 0x00000065004e7202 */ /* 0x000fd20000000f00 */
[----:B------:R-:W-:Y:S05]  /*1dff0*/  @!P5 BRA `(.L_x_1376) ;  /* 0x000000040044d947 */ /* 0x000fea0003800000 */
[----:B------:R-:W-:-:S13]  /*1e000*/  ISETP.NE.AND P5, PT, R77, 0x3, PT ;  /* 0x000000034d00780c */ /* 0x000fda0003fa5270 */
[----:B------:R-:W-:Y:S05]  /*1e010*/  @!P5 BRA `(.L_x_1377) ;  /* 0x000000000020d947 */ /* 0x000fea0003800000 */
[----:B------:R-:W-:-:S13]  /*1e020*/  ISETP.NE.AND P5, PT, R77, 0x2, PT ;  /* 0x000000024d00780c */ /* 0x000fda0003fa5270 */
[----:B------:R-:W-:Y:S01]  /*1e030*/  @!P5 IMAD.MOV.U32 R76, RZ, RZ, 0x3 ;  /* 0x00000003ff4cd424 */ /* 0x000fe200078e00ff */
[----:B------:R-:W-:Y:S01]  /*1e040*/  @!P5 MOV R10, R103 ;  /* 0x00000067000ad202 */ /* 0x000fe20000000f00 */
[----:B------:R-:W-:Y:S01]  /*1e050*/  @!P5 IMAD.MOV.U32 R78, RZ, RZ, R101 ;  /* 0x000000ffff4ed224 */ /* 0x000fe200078e0065 */
[----:B------:R-:W-:Y:S01]  /*1e060*/  @P5 IADD3 R76, PT, PT, R77, 0x1, RZ ;  /* 0x000000014d4c5810 */ /* 0x000fe20007ffe0ff */
[----:B------:R-:W-:Y:S01]  /*1e070*/  @P5 IMAD.MOV.U32 R10, RZ, RZ, R102 ;  /* 0x000000ffff0a5224 */ /* 0x000fe200078e0066 */
[----:B------:R-:W-:Y:S01]  /*1e080*/  @P5 MOV R78, R101 ;  /* 0x00000065004e5202 */ /* 0x000fe20000000f00 */
[----:B------:R-:W-:Y:S06]  /*1e090*/  BRA `(.L_x_1376) ;  /* 0x00000004001c7947 */ /* 0x000fec0003800000 */
.L_x_1377:
[----:B------:R-:W-:Y:S01]  /*1e0a0*/  VIADD R106, R106, 0x1 ;  /* 0x000000016a6a7836 */ /* 0x000fe20000000000 */
[----:B------:R-:W-:Y:S03]  /*1e0b0*/  BSSY.RECONVERGENT B2, `(.L_x_1378) ;  /* 0x000000c000027945 */ /* 0x000fe60003800200 */
[C---:B------:R-:W-:Y:S01]  /*1e0c0*/  IMAD.WIDE.U32 R138, R106.reuse, -0x2daee0ad, RZ ;  /* 0xd2511f536a8a7825 */ /* 0x040fe200078e00ff */
[----:B------:R-:W-:-:S13]  /*1e0d0*/  ISETP.NE.AND P5, PT, R106, RZ, PT ;  /* 0x000000ff6a00720c */ /* 0x000fda0003fa5270 */
[----:B------:R-:W-:Y:S05]  /*1e0e0*/  @P5 BRA `(.L_x_1379) ;  /* 0x0000000000205947 */ /* 0x000fea0003800000 */
[----:B------:R-:W-:-:S04]  /*1e0f0*/  IADD3 R105, PT, PT, R105, 0x1, RZ ;  /* 0x0000000169697810 */ /* 0x000fc80007ffe0ff */
[----:B------:R-:W-:-:S13]  /*1e100*/  ISETP.NE.AND P5, PT, R105, RZ, PT ;  /* 0x000000ff6900720c */ /* 0x000fda0003fa5270 */
[----:B------:R-:W-:Y:S01]  /*1e110*/  @!P5 VIADD R108, R108, 0x1 ;  /* 0x000000016c6cd836 */ /* 0x000fe20000000000 */
[----:B------:R-:W-:Y:S01]  /*1e120*/  @!P5 IADD3 R10, PT, PT, R19, 0x1, RZ ;  /* 0x00000001130ad810 */ /* 0x000fe20007ffe0ff */
[----:B------:R-:W-:-:S03]  /*1e130*/  @!P5 IMAD.MOV.U32 R105, RZ, RZ, RZ ;  /* 0x000000ffff69d224 */ /* 0x000fc600078e00ff */
[----:B------:R-:W-:-:S13]  /*1e140*/  ISETP.NE.AND P6, PT, R108, RZ, !P5 ;  /* 0x000000ff6c00720c */ /* 0x000fda0006fc5270 */
[----:B------:R-:W-:-:S05]  /*1e150*/  @P6 IMAD.MOV R10, RZ, RZ, R19 ;  /* 0x000000ffff0a6224 */ /* 0x000fca00078e0213 */
[----:B------:R-:W-:-:S07]  /*1e160*/  @!P5 MOV R19, R10 ;  /* 0x0000000a0013d202 */ /* 0x000fce0000000f00 */
.L_x_1379:
[----:B------:R-:W-:Y:S05]  /*1e170*/  BSYNC.RECONVERGENT B2 ;  /* 0x0000000000027941 */ /* 0x000fea0003800200 */
.L_x_1378:
        /* <DEDUP_REMOVED lines=56> */
[----:B------:R-:W-:-:S07]  /*1e500*/  IMAD.MOV.U32 R76, RZ, RZ, RZ ;  /* 0x000000ffff4c7224 */ /* 0x000fce00078e00ff */
.L_x_1376:
[----:B------:R-:W-:Y:S05]  /*1e510*/  BSYNC.RECONVERGENT B1 ;  /* 0x0000000000017941 */ /* 0x000fea0003800200 */
.L_x_1375:
[----:B------:R-:W-:Y:S01]  /*1e520*/  HFMA2 R77, -RZ, RZ, 0.1171875, 0 ;  /* 0x2f800000ff4d7431 */ /* 0x000fe200000001ff */
[----:B------:R-:W-:Y:S01]  /*1e530*/  I2FP.F32.U32 R10, R10 ;  /* 0x0000000a000a7245 */ /* 0x000fe20000201000 */
[----:B-----5:R-:W-:Y:S01]  /*1e540*/  IMAD.U32 R101, R35, 0x10000, RZ ;  /* 0x0001000023657824 */ /* 0x020fe200078e00ff */
[----:B------:R-:W-:-:S03]  /*1e550*/  SHF.L.U32 R138, R79, 0x10, RZ ;  /* 0x000000104f8a7819 */ /* 0x000fc600000006ff */
[----:B------:R-:W-:Y:S01]  /*1e560*/  FMUL.FTZ R101, R101, UR17 ;  /* 0x0000001165657c20 */ /* 0x000fe20008410000 */
[----:B------:R-:W-:-:S03]  /*1e570*/  FFMA.FTZ R10, R10, R77, 1.1641532182693481445e-10 ;  /* 0x2f0000000a0a7423 */ /* 0x000fc6000001004d */
[----:B------:R-:W-:Y:S02]  /*1e580*/  FMUL.FTZ R101, R101, UR16 ;  /* 0x0000001065657c20 */ /* 0x000fe40008410000 */
[----:B------:R-:W-:-:S04]  /*1e590*/  FSETP.GTU.FTZ.AND P5, PT, R10, UR27, PT ;  /* 0x0000001b0a007c0b */ /* 0x000fc8000bfbc000 */
[----:B------:R-:W-:Y:S02]  /*1e5a0*/  FSEL R137, R101, RZ, !P5 ;  /* 0x000000ff65897208 */ /* 0x000fe40006800000 */
[----:B------:R-:W-:-:S03]  /*1e5b0*/  SEL R10, RZ, 0x1, P5 ;  /* 0x00000001ff0a7807 */ /* 0x000fc60002800000 */
[----:B------:R-:W-:-:S07]  /*1e5c0*/  FADD.FTZ R137, R138, R137 ;  /* 0x000000898a897221 */ /* 0x000fce0000010000 */
.L_x_1374:
        /* <DEDUP_REMOVED lines=22> */
.L_x_1383:
        /* <DEDUP_REMOVED lines=8> */
[----:B------:R-:W-:Y:S02]  /*1e7b0*/  @!P4 IADD3 R9, PT, PT, R19, 0x1, RZ ;  /* 0x000000011309c810 */ /* 0x000fe40007ffe0ff */
[----:B------:R-:W-:Y:S02]  /*1e7c0*/  @!P4 MOV R105, RZ ;  /* 0x000000ff0069c202 */ /* 0x000fe40000000f00 */
[----:B------:R-:W-:-:S13]  /*1e7d0*/  ISETP.NE.AND P5, PT, R108, RZ, !P4 ;  /* 0x000000ff6c00720c */ /* 0x000fda00067a5270 */
[----:B------:R-:W-:-:S04]  /*1e7e0*/  @P5 IMAD.MOV R9, RZ, RZ, R19 ;  /* 0x000000ffff095224 */ /* 0x000fc800078e0213 */
[----:B------:R-:W-:-:S07]  /*1e7f0*/  @!P4 IMAD.MOV.U32 R19, RZ, RZ, R9 ;  /* 0x000000ffff13c224 */ /* 0x000fce00078e0009 */
.L_x_1385:
[----:B------:R-:W-:Y:S05]  /*1e800*/  BSYNC.RECONVERGENT B2 ;  /* 0x0000000000027941 */ /* 0x000fea0003800200 */
.L_x_1384:
        /* <DEDUP_REMOVED lines=57> */
.L_x_1382:
[----:B------:R-:W-:Y:S05]  /*1eba0*/  BSYNC.RECONVERGENT B1 ;  /* 0x0000000000017941 */ /* 0x000fea0003800200 */
.L_x_1381:
[----:B------:R-:W-:Y:S01]  /*1ebb0*/  HFMA2 R78, -RZ, RZ, 0.1171875, 0 ;  /* 0x2f800000ff4e7431 */ /* 0x000fe200000001ff */
[----:B-----5:R-:W-:Y:S02]  /*1ebc0*/  PRMT R76, R35, 0x7632, R76 ;  /* 0x00007632234c7816 */ /* 0x020fe4000000004c */
[----:B------:R-:W-:Y:S02]  /*1ebd0*/  I2FP.F32.U32 R9, R9 ;  /* 0x0000000900097245 */ /* 0x000fe40000201000 */
[----:B------:R-:W-:Y:S01]  /*1ebe0*/  PRMT R79, R79, 0x7632, R79 ;  /* 0x000076324f4f7816 */ /* 0x000fe2000000004f */
[----:B------:R-:W-:-:S03]  /*1ebf0*/  IMAD.U32 R76, R76, 0x10000, RZ ;  /* 0x000100004c4c7824 */ /* 0x000fc600078e00ff */
[----:B------:R-:W-:Y:S01]  /*1ec00*/  SHF.L.U32 R79, R79, 0x10, RZ ;  /* 0x000000104f4f7819 */ /* 0x000fe200000006ff */
[----:B------:R-:W-:Y:S01]  /*1ec10*/  FFMA.FTZ R9, R9, R78, 1.1641532182693481445e-10 ;  /* 0x2f00000009097423 */ /* 0x000fe2000001004e */
[----:B------:R-:W-:-:S04]  /*1ec20*/  FMUL.FTZ R76, R76, UR17 ;  /* 0x000000114c4c7c20 */ /* 0x000fc80008410000 */
[----:B------:R-:W-:Y:S01]  /*1ec30*/  FMUL.FTZ R76, R76, UR16 ;  /* 0x000000104c4c7c20 */ /* 0x000fe20008410000 */
[----:B------:R-:W-:-:S04]  /*1ec40*/  FSETP.GTU.FTZ.AND P4, PT, R9, UR27, PT ;  /* 0x0000001b09007c0b */ /* 0x000fc8000bf9c000 */
[----:B------:R-:W-:Y:S02]  /*1ec50*/  FSEL R76, R76, RZ, !P4 ;  /* 0x000000ff4c4c7208 */ /* 0x000fe40006000000 */
[----:B------:R-:W-:-:S03]  /*1ec60*/  SEL R9, RZ, 0x1, P4 ;  /* 0x00000001ff097807 */ /* 0x000fc60002000000 */
[----:B------:R-:W-:-:S07]  /*1ec70*/  FADD.FTZ R138, R79, R76 ;  /* 0x0000004c4f8a7221 */ /* 0x000fce0000010000 */
.L_x_1380:
[----:B------:R-:W-:Y:S02]  /*1ec80*/  F2FP.BF16.F32.PACK_AB R79, RZ, R138 ;  /* 0x0000008aff4f723e */ /* 0x000fe400000010ff */
[----:B------:R-:W-:Y:S02]  /*1ec90*/  PRMT R78, R151, 0x5410, R152 ;  /* 0x00005410974e7816 */ /* 0x000fe40000000098 */
[----:B------:R-:W-:Y:S02]  /*1eca0*/  PRMT R77, R148, 0x5410, R150 ;  /* 0x00005410944d7816 */ /* 0x000fe40000000096 */
[----:B------:R-:W-:Y:S02]  /*1ecb0*/  PRMT R76, R146, 0x5410, R147 ;  /* 0x00005410924c7816 */ /* 0x000fe40000000093 */
[----:B------:R-:W-:Y:S01]  /*1ecc0*/  PRMT R79, R149, 0x5410, R79 ;  /* 0x00005410954f7816 */ /* 0x000fe2000000004f */
[----:B------:R-:W-:Y:S06]  /*1ecd0*/  BRA `(.L_x_1386) ;  /* 0x0000003000747947 */ /* 0x000fec0003800000 */
.L_x_1337:
[----:B------:R-:W-:Y:S01]  /*1ece0*/  IMAD.MOV.U32 R2, RZ, RZ, RZ ;  /* 0x000000ffff027224 */ /* 0x000fe200078e00ff */
[----:B01----:R-:W-:Y:S01]  /*1ecf0*/  MOV R76, R101 ;  /* 0x00000065004c7202 */ /* 0x003fe20000000f00 */
[----:B------:R-:W-:Y:S01]  /*1ed00*/  IMAD.MOV.U32 R149, RZ, RZ, R139 ;  /* 0x000000ffff957224 */ /* 0x000fe200078e008b */
[----:B------:R-:W-:Y:S06]  /*1ed10*/  BRA.U !UP2, `(.L_x_1387) ;  /* 0x000000050a847547 */ /* 0x000fec000b800000 */
[----:B------:R-:W-:Y:S01]  /*1ed20*/  ISETP.NE.AND P4, PT, R101, 0x1, PT ;  /* 0x000000016500780c */ /* 0x000fe20003f85270 */
[----:B------:R-:W-:Y:S01]  /*1ed30*/  BSSY.RECONVERGENT B1, `(.L_x_1388) ;  /* 0x0000056000017945 */ /* 0x000fe20003800200 */
[----:B------:R-:W-:Y:S02]  /*1ed40*/  HFMA2 R76, -RZ, RZ, 0, 1.1920928955078125e-07 ;  /* 0x00000002ff4c7431 */ /* 0x000fe400000001ff */
[----:B------:R-:W-:Y:S01]  /*1ed50*/  IMAD.MOV.U32 R0, RZ, RZ, R20 ;  /* 0x000000ffff007224 */ /* 0x000fe200078e0014 */
[----:B------:R-:W-:-:S08]  /*1ed60*/  MOV R149, R139 ;  /* 0x0000008b00957202 */ /* 0x000fd00000000f00 */
        /* <DEDUP_REMOVED lines=11> */
.L_x_1390:
        /* <DEDUP_REMOVED lines=13> */
.L_x_1392:
[----:B------:R-:W-:Y:S05]  /*1eef0*/  BSYNC.RECONVERGENT B2 ;  /* 0x0000000000027941 */ /* 0x000fea0003800200 */
.L_x_1391:
        /* <DEDUP_REMOVED lines=57> */
.L_x_1389:
[----:B------:R-:W-:Y:S05]  /*1f290*/  BSYNC.RECONVERGENT B1 ;  /* 0x0000000000017941 */ /* 0x000fea0003800200 */
.L_x_1388:
        /* <DEDUP_REMOVED lines=9> */
.L_x_1387:
[----:B------:R-:W-:Y:S01]  /*1f330*/  F2FP.BF16.F32.PACK_AB R146, RZ, R2 ;  /* 0x00000002ff92723e */ /* 0x000fe200000010ff */
[----:B------:R-:W-:Y:S01]  /*1f340*/  IMAD.MOV.U32 R77, RZ, RZ, R76 ;  /* 0x000000ffff4d7224 */ /* 0x000fe200078e004c */
[----:B------:R-:W-:Y:S01]  /*1f350*/  MOV R0, RZ ;  /* 0x000000ff00007202 */ /* 0x000fe20000000f00 */
[----:B------:R-:W-:Y:S06]  /*1f360*/  BRA.U !UP2, `(.L_x_1393) ;  /* 0x000000050a7c7547 */ /* 0x000fec000b800000 */
[----:B------:R-:W-:Y:S01]  /*1f370*/  ISETP.NE.AND P4, PT, R76, 0x1, PT ;  /* 0x000000014c00780c */ /* 0x000fe20003f85270 */
[----:B------:R-:W-:Y:S01]  /*1f380*/  BSSY.RECONVERGENT B1, `(.L_x_1394) ;  /* 0x0000053000017945 */ /* 0x000fe20003800200 */
        /* <DEDUP_REMOVED lines=11> */
.L_x_1396:
[----:B------:R-:W-:Y:S01]  /*1f440*/  IADD3 R106, PT, PT, R106, 0x1, RZ ;  /* 0x000000016a6a7810 */ /* 0x000fe20007ffe0ff */
[----:B------:R-:W-:Y:S03]  /*1f450*/  BSSY.RECONVERGENT B2, `(.L_x_1397) ;  /* 0x000000c000027945 */ /* 0x000fe60003800200 */
        /* <DEDUP_REMOVED lines=11> */
.L_x_1398:
[----:B------:R-:W-:Y:S05]  /*1f510*/  BSYNC.RECONVERGENT B2 ;  /* 0x0000000000027941 */ /* 0x000fea0003800200 */
.L_x_1397:
        /* <DEDUP_REMOVED lines=55> */
[----:B------:R-:W-:Y:S02]  /*1f890*/  HFMA2 R77, -RZ, RZ, 0, 0 ;  /* 0x00000000ff4d7431 */ /* 0x000fe400000001ff */
[----:B------:R-:W-:-:S07]  /*1f8a0*/  IMAD.MOV.U32 R149, RZ, RZ, R76 ;  /* 0x000000ffff957224 */ /* 0x000fce00078e004c */
.L_x_1395:
[----:B------:R-:W-:Y:S05]  /*1f8b0*/  BSYNC.RECONVERGENT B1 ;  /* 0x0000000000017941 */ /* 0x000fea0003800200 */
.L_x_1394:
        /* <DEDUP_REMOVED lines=10> */
.L_x_1393:
[----:B------:R-:W-:Y:S01]  /*1f960*/  F2FP.BF16.F32.PACK_AB R145, RZ, R0 ;  /* 0x00000000ff91723e */ /* 0x000fe200000010ff */
[----:B------:R-:W-:Y:S01]  /*1f970*/  IMAD.MOV.U32 R117, RZ, RZ, RZ ;  /* 0x000000ffff757224 */ /* 0x000fe200078e00ff */
[----:B------:R-:W-:Y:S01]  /*1f980*/  MOV R76, R77 ;  /* 0x0000004d004c7202 */ /* 0x000fe20000000f00 */
        /* <DEDUP_REMOVED lines=10> */
[----:B------:R-:W-:Y:S01]  /*1fa30*/  @!P4 MOV R14, R103 ;  /* 0x00000067000ec202 */ /* 0x000fe20000000f00 */
[----:B------:R-:W-:Y:S01]  /*1fa40*/  @P4 VIADD R76, R77, 0x1 ;  /* 0x000000014d4c4836 */ /* 0x000fe20000000000 */
[----:B------:R-:W-:Y:S01]  /*1fa50*/  @P4 MOV R14, R102 ;  /* 0x00000066000e4202 */ /* 0x000fe20000000f00 */
[----:B------:R-:W-:Y:S06]  /*1fa60*/  BRA `(.L_x_1401) ;  /* 0x00000004001c7947 */ /* 0x000fec0003800000 */
.L_x_1402:
        /* <DEDUP_REMOVED lines=13> */
.L_x_1404:
[----:B------:R-:W-:Y:S05]  /*1fb40*/  BSYNC.RECONVERGENT B2 ;  /* 0x0000000000027941 */ /* 0x000fea0003800200 */
.L_x_1403:
        /* <DEDUP_REMOVED lines=54> */
[----:B------:R-:W-:Y:S01]  /*1feb0*/  MOV R149, R76 ;  /* 0x0000004c00957202 */ /* 0x000fe20000000f00 */
[----:B------:R-:W-:Y:S01]  /*1fec0*/  IMAD.MOV.U32 R76, RZ, RZ, RZ ;  /* 0x000000ffff4c7224 */ /* 0x000fe200078e00ff */
[----:B------:R-:W-:-:S07]  /*1fed0*/  LOP3.LUT R103, R78, UR6, R77, 0x96, !PT ;  /* 0x000000064e677c12 */ /* 0x000fce000f8e964d */
.L_x_1401:
[----:B------:R-:W-:Y:S05]  /*1fee0*/  BSYNC.RECONVERGENT B1 ;  /* 0x0000000000017941 */ /* 0x000fea0003800200 */
.L_x_1400:
        /* <DEDUP_REMOVED lines=9> */
.L_x_1399:
        /* <DEDUP_REMOVED lines=17> */
.L_x_1408:
        /* <DEDUP_REMOVED lines=13> */
.L_x_1410:
[----:B------:R-:W-:Y:S05]  /*20160*/  BSYNC.RECONVERGENT B2 ;  /* 0x0000000000027941 */ /* 0x000fea0003800200 */
.L_x_1409:
        /* <DEDUP_REMOVED lines=57> */
.L_x_1407:
[----:B------:R-:W-:Y:S05]  /*20500*/  BSYNC.RECONVERGENT B1 ;  /* 0x0000000000017941 */ /* 0x000fea0003800200 */
.L_x_1406:
        /* <DEDUP_REMOVED lines=10> */
.L_x_1405:
        /* <DEDUP_REMOVED lines=17> */
.L_x_1414:
        /* <DEDUP_REMOVED lines=13> */
.L_x_1416:
[----:B------:R-:W-:Y:S05]  /*20790*/  BSYNC.RECONVERGENT B2 ;  /* 0x0000000000027941 */ /* 0x000fea0003800200 */
.L_x_1415:
        /* <DEDUP_REMOVED lines=57> */
.L_x_1413:
[----:B------:R-:W-:Y:S05]  /*20b30*/  BSYNC.RECONVERGENT B1 ;  /* 0x0000000000017941 */ /* 0x000fea0003800200 */
.L_x_1412:
        /* <DEDUP_REMOVED lines=9> */
.L_x_1411:
        /* <DEDUP_REMOVED lines=17> */
.L_x_1420:
        /* <DEDUP_REMOVED lines=13> */
.L_x_1422:
[----:B------:R-:W-:Y:S05]  /*20db0*/  BSYNC.RECONVERGENT B2 ;  /* 0x0000000000027941 */ /* 0x000fea0003800200 */
.L_x_1421:
        /* <DEDUP_REMOVED lines=57> */
.L_x_1419:
[----:B------:R-:W-:Y:S05]  /*21150*/  BSYNC.RECONVERGENT B1 ;  /* 0x0000000000017941 */ /* 0x000fea0003800200 */
.L_x_1418:
        /* <DEDUP_REMOVED lines=10> */
.L_x_1417:
        /* <DEDUP_REMOVED lines=17> */
.L_x_1426:
        /* <DEDUP_REMOVED lines=13> */
.L_x_1428:
[----:B------:R-:W-:Y:S05]  /*213e0*/  BSYNC.RECONVERGENT B2 ;  /* 0x0000000000027941 */ /* 0x000fea0003800200 */
.L_x_1427:
        /* <DEDUP_REMOVED lines=57> */
.L_x_1425:
[----:B------:R-:W-:Y:S05]  /*21780*/  BSYNC.RECONVERGENT B1 ;  /* 0x0000000000017941 */ /* 0x000fea0003800200 */
.L_x_1424:
        /* <DEDUP_REMOVED lines=9> */
.L_x_1423:
        /* <DEDUP_REMOVED lines=17> */
.L_x_1432:
        /* <DEDUP_REMOVED lines=13> */
.L_x_1434:
[----:B------:R-:W-:Y:S05]  /*21a00*/  BSYNC.RECONVERGENT B2 ;  /* 0x0000000000027941 */ /* 0x000fea0003800200 */
.L_x_1433:
[----:B------:R-:W-:Y:S01]  /*21a10*/  IMAD.WIDE.U32 R78, R108, -0x326172a9, RZ ;  /* 0xcd9e8d576c4e7825 */ /* 0x000fe200078e00ff */
[----:B------:R-:W-:Y:S01]  /*21a20*/  LOP3.LUT R76, R19, UR15, R103, 0x96, !PT ;  /* 0x0000000f134c7c12 */ /* 0x000fe2000f8e9667 */
[----:B------:R-:W-:Y:S02]  /*21a30*/  UIADD3 UR5, UPT, UPT, UR14, -0x61c88647, URZ ;  /* 0x9e3779b90e057890 */ /* 0x000fe4000fffe0ff */
[----:B------:R-:W-:Y:S01]  /*21a40*/  HFMA2 R101, -RZ, RZ, 0, 0 ;  /* 0x00000000ff657431 */ /* 0x000fe200000001ff */
[----:B------:R-:W-:Y:S01]  /*21a50*/  UIADD3 UR6, UPT, UPT, UR15, -0x4498517b, URZ ;  /* 0xbb67ae850f067890 */ /* 0x000fe2000fffe0ff */
[----:B------:R-:W-:Y:S01]  /*21a60*/  LOP3.LUT R138, R105, UR14, R79, 0x96, !PT ;  /* 0x0000000e698a7c12 */ /* 0x000fe2000f8e964f */
[----:B------:R-:W-:Y:S01]  /*21a70*/  IMAD.WIDE.U32 R76, R76, -0x326172a9, RZ ;  /* 0xcd9e8d574c4c7825 */ /* 0x000fe200078e00ff */
[----:B------:R-:W-:-:S03]  /*21a80*/  MOV R9, R149 ;  /* 0x0000009500097202 */ /* 0x000fc60000000f00 */
        /* <DEDUP_REMOVED lines=49> */
.L_x_1431:
[----:B------:R-:W-:Y:S05]  /*21da0*/  BSYNC.RECONVERGENT B1 ;  /* 0x0000000000017941 */ /* 0x000fea0003800200 */
.L_x_1430:
        /* <DEDUP_REMOVED lines=10> */
.L_x_1429:
[----:B------:R-:W-:Y:S01]  /*21e50*/  F2FP.BF16.F32.PACK_AB R79, RZ, R138 ;  /* 0x0000008aff4f723e */ /* 0x000fe200000010ff */
[----:B------:R-:W-:Y:S01]  /*21e60*/  IMAD.MOV.U32 R139, RZ, RZ, R149 ;  /* 0x000000ffff8b7224 */ /* 0x000fe200078e0095 */
[----:B------:R-:W-:Y:S02]  /*21e70*/  PRMT R78, R150, 0x5410, R151 ;  /* 0x00005410964e7816 */ /* 0x000fe40000000097 */
[----:B------:R-:W-:Y:S02]  /*21e80*/  PRMT R77, R148, 0x5410, R147 ;  /* 0x00005410944d7816 */ /* 0x000fe40000000093 */
[----:B------:R-:W-:Y:S02]  /*21e90*/  PRMT R76, R146, 0x5410, R145 ;  /* 0x00005410924c7816 */ /* 0x000fe40000000091 */
[----:B------:R-:W-:-:S07]  /*21ea0*/  PRMT R79, R144, 0x5410, R79 ;  /* 0x00005410904f7816 */ /* 0x000fce000000004f */
.L_x_1386:
[----:B------:R-:W0:Y:S02]  /*21eb0*/  LDC.64 R144, c[0x0][0x3a8] ;  /* 0x0000ea00ff907b82 */ /* 0x000e240000000a00 */
[----:B0-----:R-:W-:-:S05]  /*21ec0*/  IMAD.WIDE.U32 R144, R142, 0x10, R144 ;  /* 0x000000108e907825 */ /* 0x001fca00078e0090 */
[----:B------:R2:W-:Y:S01]  /*21ed0*/  STG.E.128 desc[UR12][R144.64], R76 ;  /* 0x0000004c90007986 */ /* 0x0005e2000c101d0c */
[----:B------:R-:W-:Y:S05]  /*21ee0*/  BRA.U !UP2, `(.L_x_1335) ;  /* 0x000000010a507547 */ /* 0x000fea000b800000 */
[----:B--2---:R-:W-:Y:S01]  /*21ef0*/  SHF.L.U32 R79, R10, 0x10, RZ ;  /* 0x000000100a4f7819 */ /* 0x004fe200000006ff */
        /* <DEDUP_REMOVED lines=19> */
.L_x_1335:
[----:B------:R-:W-:Y:S05]  /*22030*/  BSYNC.RECONVERGENT B0 ;  /* 0x0000000000007941 */ /* 0x000fea0003800200 */
.L_x_1334:
[----:B0123--:R-:W-:Y:S01]  /*22040*/  FADD.FTZ R77, RZ, R18 ;  /* 0x00000012ff4d7221 */ /* 0x00ffe20000010000 */
[C---:B------:R-:W-:Y:S01]  /*22050*/  ISETP.GT.U32.AND P6, PT, R107.reuse, 0xff, PT ;  /* 0x000000ff6b00780c */ /* 0x040fe20003fc4070 */
[----:B------:R-:W-:Y:S01]  /*22060*/  BSSY.RECONVERGENT B0, `(.L_x_1435) ;  /* 0x00000a0000007945 */ /* 0x000fe20003800200 */
[C---:B------:R-:W-:Y:S01]  /*22070*/  ISETP.GT.U32.AND P5, PT, R107.reuse, 0x17f, PT ;  /* 0x0000017f6b00780c */ /* 0x040fe20003fa4070 */
[----:B------:R-:W-:Y:S01]  /*22080*/  FADD.FTZ R76, R16, R77 ;  /* 0x0000004d104c7221 */ /* 0x000fe20000010000 */
[----:B------:R-:W-:Y:S01]  /*22090*/  ISETP.GT.U32.AND P4, PT, R107, 0x1ff, PT ;  /* 0x000001ff6b00780c */ /* 0x000fe20003f84070 */
[----:B------:R-:W-:Y:S01]  /*220a0*/  IMAD.MOV.U32 R146, RZ, RZ, RZ ;  /* 0x000000ffff927224 */ /* 0x000fe200078e00ff */
[----:B------:R-:W-:Y:S01]  /*220b0*/  P2R R78, PR, RZ, 0x2 ;  /* 0x00000002ff4e7803 */ /* 0x000fe20000000000 */
        /* <DEDUP_REMOVED lines=154> */
.L_x_1436:
[----:B------:R-:W-:Y:S05]  /*22a60*/  BSYNC.RECONVERGENT B0 ;  /* 0x0000000000007941 */ /* 0x000fea0003800200 */
.L_x_1435:
        /* <DEDUP_REMOVED lines=12> */
.L_x_1438:
[----:B------:R-:W-:Y:S05]  /*22b30*/  BSYNC.RECONVERGENT B0 ;  /* 0x0000000000007941 */ /* 0x000fea0003800200 */
.L_x_1437:
[----:B------:R-:W1:Y:S01]  /*22b40*/  SHFL.DOWN PT, R79, R146, 0x2, 0x1f ;  /* 0x08401f00924f7f89 */ /* 0x000e6200000e0000 */
[----:B------:R-:W-:Y:S01]  /*22b50*/  ISETP.NE.AND P5, PT, R140, RZ, PT ;  /* 0x000000ff8c00720c */ /* 0x000fe20003fa5270 */
[----:B------:R-:W-:Y:S01]  /*22b60*/  UISETP.GE.AND UP0, UPT, UR4, 0x1, UPT ;  /* 0x000000010400788c */ /* 0x000fe2000bf06270 */
        /* <DEDUP_REMOVED lines=12> */
[----:B------:R-:W-:Y:S02]  /*22c30*/  FFMA.FTZ R150, R79, R76, R150 ;  /* 0x0000004c4f967223 */ /* 0x000fe40000010096 */
[----:B------:R-:W-:-:S04]  /*22c40*/  FMUL.FTZ R141, R141, R141 ;  /* 0x0000008d8d8d7220 */ /* 0x000fc80000410000 */
[----:B------:R-:W-:-:S04]  /*22c50*/  FMUL.FTZ R141, R141, R79 ;  /* 0x0000004f8d8d7220 */ /* 0x000fc80000410000 */
[----:B------:R-:W-:Y:S01]  /*22c60*/  FMUL.FTZ R141, R141, R148 ;  /* 0x000000948d8d7220 */ /* 0x000fe20000410000 */
[----:B0-----:R-:W-:-:S03]  /*22c70*/  FMUL.FTZ R147, R145, R150 ;  /* 0x0000009691937220 */ /* 0x001fc60000410000 */
[----:B------:R-:W-:Y:S01]  /*22c80*/  FFMA.FTZ R141, R145, R141, R142 ;  /* 0x0000008d918d7223 */ /* 0x000fe2000001008e */
[----:B-1----:R-:W-:Y:S01]  /*22c90*/  IMAD.IADD R144, R144, 0x1, R149 ;  /* 0x0000000190907824 */ /* 0x002fe200078e0295 */
[----:B------:R-:W0:Y:S01]  /*22ca0*/  SHFL.DOWN PT, R76, R147, 0x1, 0x1f ;  /* 0x08201f00934c7f89 */ /* 0x000e2200000e0000 */
[----:B------:R-:W-:-:S03]  /*22cb0*/  I2FP.F32.S32 R149, R149 ;  /* 0x0000009500957245 */ /* 0x000fc60000201400 */
[----:B------:R-:W-:Y:S01]  /*22cc0*/  I2FP.F32.S32 R144, R144 ;  /* 0x0000009000907245 */ /* 0x000fe20000201400 */
[----:B------:R-:W1:Y:S05]  /*22cd0*/  SHFL.DOWN PT, R142, R141, 0x1, 0x1f ;  /* 0x08201f008d8e7f89 */ /* 0x000e6a00000e0000 */
[----:B------:R-:W2:Y:S01]  /*22ce0*/  MUFU.RCP R144, R144 ;  /* 0x0000009000907308 */ /* 0x000ea20000001000 */
[----:B0-----:R-:W-:Y:S01]  /*22cf0*/  FADD.FTZ R77, R147, -R76 ;  /* 0x8000004c934d7221 */ /* 0x001fe20000010000 */
[----:B------:R-:W-:-:S03]  /*22d00*/  FMUL.FTZ R79, R76, R149 ;  /* 0x000000954c4f7220 */ /* 0x000fc60000410000 */
[----:B------:R-:W-:Y:S01]  /*22d10*/  FMUL.FTZ R77, R77, R77 ;  /* 0x0000004d4d4d7220 */ /* 0x000fe20000410000 */
[----:B------:R-:W-:-:S03]  /*22d20*/  FFMA.FTZ R79, R78, R147, R79 ;  /* 0x000000934e4f7223 */ /* 0x000fc6000001004f */
[----:B------:R-:W-:Y:S01]  /*22d30*/  FMUL.FTZ R78, R78, R77 ;  /* 0x0000004d4e4e7220 */ /* 0x000fe20000410000 */
[----:B--2---:R-:W-:Y:S01]  /*22d40*/  FMUL.FTZ R145, R144, R79 ;  /* 0x0000004f90917220 */ /* 0x004fe20000410000 */
[----:B-1----:R-:W-:Y:S02]  /*22d50*/  FADD.FTZ R77, R141, R142 ;  /* 0x0000008e8d4d7221 */ /* 0x002fe40000010000 */
[----:B------:R-:W-:-:S03]  /*22d60*/  FMUL.FTZ R78, R78, R149 ;  /* 0x000000954e4e7220 */ /* 0x000fc60000410000 */
[----:B------:R-:W0:Y:S01]  /*22d70*/  SHFL.IDX PT, R145, R145, RZ, 0x1f ;  /* 0x00001fff91917589 */ /* 0x000e2200000e0000 */
[----:B------:R-:W-:Y:S02]  /*22d80*/  FFMA.FTZ R141, R144, R78, R77 ;  /* 0x0000004e908d7223 */ /* 0x000fe4000001004d */
[----:B------:R-:W1:Y:S04]  /*22d90*/  LDC R144, c[0x0][0x448] ;  /* 0x00011200ff907b82 */ /* 0x000e680000000800 */
[----:B------:R-:W1:Y:S04]  /*22da0*/  SHFL.IDX PT, R141, R141, RZ, 0x1f ;  /* 0x00001fff8d8d7589 */ /* 0x000e6800000e0000 */
[----:B------:R-:W2:Y:S08]  /*22db0*/  @!P5 LDC.64 R78, c[0x0][0x3c0] ;  /* 0x0000f000ff4edb82 */ /* 0x000eb00000000a00 */
[----:B------:R-:W3:Y:S01]  /*22dc0*/  @!P5 LDC.64 R76, c[0x0][0x3c8] ;  /* 0x0000f200ff4cdb82 */ /* 0x000ee20000000a00 */
[----:B0-----:R-:W-:-:S05]  /*22dd0*/  FMUL.FTZ R142, R145, R145 ;  /* 0x00000091918e7220 */ /* 0x001fca0000410000 */
[----:B------:R-:W-:Y:S01]  /*22de0*/  FSEL R147, R142, RZ, P4 ;  /* 0x000000ff8e937208 */ /* 0x000fe20002000000 */
[----:B-1----:R-:W-:Y:S01]  /*22df0*/  FFMA.FTZ R142, R141, UR30, R144 ;  /* 0x0000001e8d8e7c23 */ /* 0x002fe20008010090 */
[----:B------:R-:W-:-:S03]  /*22e00*/  IMAD.U32 R141, RZ, RZ, UR22 ;  /* 0x00000016ff8d7e24 */ /* 0x000fc6000f8e00ff */
[----:B------:R-:W-:Y:S01]  /*22e10*/  FADD.FTZ R142, R142, R147 ;  /* 0x000000938e8e7221 */ /* 0x000fe20000010000 */
[----:B------:R-:W-:-:S03]  /*22e20*/  MOV R147, UR22 ;  /* 0x0000001600937c02 */ /* 0x000fc60008000f00 */
[----:B------:R-:W0:Y:S02]  /*22e30*/  MUFU.RSQ R144, R142 ;  /* 0x0000008e00907308 */ /* 0x000e240000001400 */
[----:B--2---:R-:W-:-:S04]  /*22e40*/  @!P5 IMAD.WIDE R78, R147, 0x4, R78 ;  /* 0x00000004934ed825 */ /* 0x004fc800078e024e */
[----:B---3--:R-:W-:Y:S01]  /*22e50*/  @!P5 IMAD.WIDE R76, R141, 0x4, R76 ;  /* 0x000000048d4cd825 */ /* 0x008fe200078e024c */
[----:B------:R1:W-:Y:S04]  /*22e60*/  @!P5 STG.E desc[UR12][R78.64], R145 ;  /* 0x000000914e00d986 */ /* 0x0003e8000c10190c */
[----:B0-----:R1:W-:Y:S01]  /*22e70*/  @!P5 STG.E desc[UR12][R76.64], R144 ;  /* 0x000000904c00d986 */ /* 0x0013e2000c10190c */
[----:B------:R-:W-:Y:S05]  /*22e80*/  BRA.U !UP0, `(.L_x_1439) ;  /* 0x00000011083c7547 */ /* 0x000fea000b800000 */
[----:B------:R-:W-:Y:S01]  /*22e90*/  UIADD3 UR4, UPT, UPT, UR4, -0x1, URZ ;  /* 0xffffffff04047890 */ /* 0x000fe2000fffe0ff */
[----:B------:R-:W-:Y:S01]  /*22ea0*/  BSSY.RECONVERGENT B0, `(.L_x_1440) ;  /* 0x0000038000007945 */ /* 0x000fe20003800200 */
[----:B------:R-:W-:Y:S02]  /*22eb0*/  FSEL R142, R145, RZ, !P4 ;  /* 0x000000ff918e7208 */ /* 0x000fe40006000000 */
[----:B------:R-:W-:-:S04]  /*22ec0*/  UIMAD UR4, UR4, UR28, URZ ;  /* 0x0000001c040472a4 */ /* 0x000fc8000f8e02ff */
[----:B------:R-:W-:-:S04]  /*22ed0*/  USHF.R.S32.HI UR5, URZ, 0x1f, UR4 ;  /* 0x0000001fff057899 */ /* 0x000fc80008011404 */
[----:B------:R-:W-:-:S06]  /*22ee0*/  ULEA.HI UR5, UR5, UR4, URZ, 0x3 ;  /* 0x0000000405057291 */ /* 0x000fcc000f8f18ff */
[----:B-1----:R-:W-:-:S04]  /*22ef0*/  MOV R77, UR5 ;  /* 0x00000005004d7c02 */ /* 0x002fc80008000f00 */
[----:B------:R-:W-:Y:S01]  /*22f00*/  LEA.HI.SX32 R145, R77, R140, 0x1d ;  /* 0x0000008c4d917211 */ /* 0x000fe200078feaff */
[----:B------:R-:W-:Y:S06]  /*22f10*/  @!P0 BRA `(.L_x_1441) ;  /* 0x0000000000c08947 */ /* 0x000fec0003800000 */
[--C-:B------:R-:W-:Y:S01]  /*22f20*/  FADD.FTZ R77, R18, -R142.reuse ;  /* 0x8000008e124d7221 */ /* 0x100fe20000010000 */
[----:B------:R-:W-:Y:S01]  /*22f30*/  SHF.L.U32 R141, R68, 0x10, RZ ;  /* 0x00000010448d7819 */ /* 0x000fe200000006ff */
[----:B------:R-:W-:Y:S02]  /*22f40*/  IMAD.U32 R79, R72, 0x10000, RZ ;  /* 0x00010000484f7824 */ /* 0x000fe400078e00ff */
[--C-:B------:R-:W-:Y:S01]  /*22f50*/  FADD.FTZ R147, R109, -R142.reuse ;  /* 0x8000008e6d937221 */ /* 0x100fe20000010000 */
[C---:B------:R-:W-:Y:S01]  /*22f60*/  FMUL.FTZ R76, R144.reuse, R77 ;  /* 0x0000004d904c7220 */ /* 0x040fe20000410000 */
[----:B------:R-:W-:Y:S01]  /*22f70*/  FADD.FTZ R155, R119, -R142 ;  /* 0x8000008e779b7221 */ /* 0x000fe20000010000 */
[----:B------:R-:W-:Y:S01]  /*22f80*/  SHF.L.U32 R140, R69, 0x10, RZ ;  /* 0x00000010458c7819 */ /* 0x000fe200000006ff */
[----:B------:R-:W-:Y:S02]  /*22f90*/  IMAD.U32 R78, R73, 0x10000, RZ ;  /* 0x00010000494e7824 */ /* 0x000fe400078e00ff */
[----:B------:R-:W-:Y:S01]  /*22fa0*/  FMUL.FTZ R77, R144, R147 ;  /* 0x00000093904d7220 */ /* 0x000fe20000410000 */
[----:B------:R-:W-:Y:S01]  /*22fb0*/  SHF.L.U32 R150, R70, 0x10, RZ ;  /* 0x0000001046967819 */ /* 0x000fe200000006ff */
[----:B------:R-:W-:Y:S01]  /*22fc0*/  FFMA.FTZ R76, R76, R79, R141 ;  /* 0x0000004f4c4c7223 */ /* 0x000fe2000001008d */
[----:B------:R-:W-:-:S02]  /*22fd0*/  IMAD.U32 R148, R74, 0x10000, RZ ;  /* 0x000100004a947824 */ /* 0x000fc400078e00ff */
[----:B------:R-:W-:Y:S01]  /*22fe0*/  FMUL.FTZ R155, R144, R155 ;  /* 0x0000009b909b7220 */ /* 0x000fe20000410000 */
[--C-:B------:R-:W-:Y:S01]  /*22ff0*/  FADD.FTZ R141, R129, -R142.reuse ;  /* 0x8000008e818d7221 */ /* 0x100fe20000010000 */
[----:B------:R-:W-:Y:S01]  /*23000*/  FADD.FTZ R79, R120, -R142 ;  /* 0x8000008e784f7221 */ /* 0x000fe20000010000 */
[----:B------:R-:W-:Y:S01]  /*23010*/  FFMA.FTZ R77, R77, R78, R140 ;  /* 0x0000004e4d4d7223 */ /* 0x000fe2000001008c */
[----:B------:R-:W-:Y:S01]  /*23020*/  FFMA.FTZ R78, R155, R148, R150 ;  /* 0x000000949b4e7223 */ /* 0x000fe20000010096 */
[----:B------:R-:W-:Y:S01]  /*23030*/  FADD.FTZ R149, R110, -R142 ;  /* 0x8000008e6e957221 */ /* 0x000fe20000010000 */
[----:B------:R-:W-:Y:S01]  /*23040*/  SHF.L.U32 R150, R26, 0x10, RZ ;  /* 0x000000101a967819 */ /* 0x000fe200000006ff */
[C---:B------:R-:W-:Y:S01]  /*23050*/  FMUL.FTZ R147, R144.reuse, R141 ;  /* 0x0000008d90937220 */ /* 0x040fe20000410000 */
[----:B------:R-:W-:Y:S02]  /*23060*/  IMAD.U32 R148, R25, 0x10000, RZ ;  /* 0x0001000019947824 */ /* 0x000fe400078e00ff */
[C---:B------:R-:W-:Y:S01]  /*23070*/  FMUL.FTZ R79, R144.reuse, R79 ;  /* 0x0000004f904f7220 */ /* 0x040fe20000410000 */
[----:B------:R-:W0:Y:S01]  /*23080*/  LDC.64 R140, c[0x0][0x428] ;  /* 0x00010a00ff8c7b82 */ /* 0x000e220000000a00 */
[----:B------:R-:W-:Y:S01]  /*23090*/  FMUL.FTZ R146, R144, R149 ;  /* 0x0000009590927220 */ /* 0x000fe20000410000 */
[----:B------:R-:W-:Y:S01]  /*230a0*/  SHF.L.U32 R154, R71, 0x10, RZ ;  /* 0x00000010479a7819 */ /* 0x000fe200000006ff */
[----:B------:R-:W-:-:S02]  /*230b0*/  IMAD.U32 R152, R75, 0x10000, RZ ;  /* 0x000100004b987824 */ /* 0x000fc400078e00ff */
[----:B------:R-:W-:Y:S01]  /*230c0*/  FFMA.FTZ R149, R79, R148, R150 ;  /* 0x000000944f957223 */ /* 0x000fe20000010096 */
[----:B------:R-:W-:Y:S01]  /*230d0*/  FADD.FTZ R79, R130, -R142 ;  /* 0x8000008e824f7221 */ /* 0x000fe20000010000 */
[----:B------:R-:W-:Y:S01]  /*230e0*/  SHF.L.U32 R153, R24, 0x10, RZ ;  /* 0x0000001018997819 */ /* 0x000fe200000006ff */
[----:B------:R-:W-:Y:S02]  /*230f0*/  IMAD.U32 R151, R23, 0x10000, RZ ;  /* 0x0001000017977824 */ /* 0x000fe400078e00ff */
[----:B------:R-:W-:Y:S01]  /*23100*/  FFMA.FTZ R152, R147, R152, R154 ;  /* 0x0000009893987223 */ /* 0x000fe2000001009a */
[----:B------:R-:W-:Y:S01]  /*23110*/  SHF.L.U32 R150, R29, 0x10, RZ ;  /* 0x000000101d967819 */ /* 0x000fe200000006ff */
[----:B------:R-:W-:Y:S02]  /*23120*/  IMAD.U32 R148, R27, 0x10000, RZ ;  /* 0x000100001b947824 */ /* 0x000fe400078e00ff */
[----:B------:R-:W-:Y:S01]  /*23130*/  FMUL.FTZ R147, R144, R79 ;  /* 0x0000004f90937220 */ /* 0x000fe20000410000 */
[----:B------:R-:W-:Y:S01]  /*23140*/  FADD.FTZ R79, R16, -R142 ;  /* 0x8000008e104f7221 */ /* 0x000fe20000010000 */
[----:B------:R-:W-:Y:S01]  /*23150*/  FFMA.FTZ R146, R146, R151, R153 ;  /* 0x0000009792927223 */ /* 0x000fe20000010099 */
[----:B------:R-:W-:Y:S01]  /*23160*/  F2FP.BF16.F32.PACK_AB R78, R149, R78 ;  /* 0x0000004e954e723e */ /* 0x000fe200000010ff */
[----:B------:R-:W-:Y:S01]  /*23170*/  FFMA.FTZ R151, R147, R148, R150 ;  /* 0x0000009493977223 */ /* 0x000fe20000010096 */
[----:B------:R-:W-:Y:S01]  /*23180*/  SHF.L.U32 R150, R22, 0x10, RZ ;  /* 0x0000001016967819 */ /* 0x000fe200000006ff */
[----:B------:R-:W-:-:S02]  /*23190*/  IMAD.U32 R148, R21, 0x10000, RZ ;  /* 0x0001000015947824 */ /* 0x000fc400078e00ff */
[----:B------:R-:W-:Y:S01]  /*231a0*/  FMUL.FTZ R79, R144, R79 ;  /* 0x0000004f904f7220 */ /* 0x000fe20000410000 */
[----:B------:R-:W-:-:S03]  /*231b0*/  F2FP.BF16.F32.PACK_AB R77, R146, R77 ;  /* 0x0000004d924d723e */ /* 0x000fc600000010ff */
[----:B------:R-:W-:Y:S01]  /*231c0*/  FFMA.FTZ R147, R79, R148, R150 ;  /* 0x000000944f937223 */ /* 0x000fe20000010096 */
[----:B------:R-:W-:Y:S01]  /*231d0*/  F2FP.BF16.F32.PACK_AB R79, R151, R152 ;  /* 0x00000098974f723e */ /* 0x000fe200000010ff */
[----:B0-----:R-:W-:-:S03]  /*231e0*/  IMAD.WIDE.U32 R140, R145, 0x10, R140 ;  /* 0x00000010918c7825 */ /* 0x001fc600078e008c */
[----:B------:R-:W-:Y:S01]  /*231f0*/  F2FP.BF16.F32.PACK_AB R76, R147, R76 ;  /* 0x0000004c934c723e */ /* 0x000fe200000010ff */
[----:B------:R-:W-:-:S04]  /*23200*/  VIADD R145, R145, 0x80 ;  /* 0x0000008091917836 */ /* 0x000fc80000000000 */
[----:B------:R0:W-:Y:S03]  /*23210*/  STG.E.128 desc[UR12][R140.64], R76 ;  /* 0x0000004c8c007986 */ /* 0x0001e6000c101d0c */
.L_x_1441:
[----:B------:R-:W-:Y:S05]  /*23220*/  BSYNC.RECONVERGENT B0 ;  /* 0x0000000000007941 */ /* 0x000fea0003800200 */
.L_x_1440:
[----:B------:R-:W-:Y:S01]  /*23230*/  ISETP.NE.AND P0, PT, R143, RZ, PT ;  /* 0x000000ff8f00720c */ /* 0x000fe20003f05270 */
[----:B------:R-:W-:-:S12]  /*23240*/  BSSY.RECONVERGENT B0, `(.L_x_1442) ;  /* 0x0000032000007945 */ /* 0x000fd80003800200 */
[----:B------:R-:W-:Y:S05]  /*23250*/  @!P0 BRA `(.L_x_1443) ;  /* 0x0000000000c08947 */ /* 0x000fea0003800000 */
[--C-:B0-----:R-:W-:Y:S01]  /*23260*/  FADD.FTZ R77, R8, -R142.reuse ;  /* 0x8000008e084d7221 */ /* 0x101fe20000010000 */
[----:B------:R-:W-:Y:S01]  /*23270*/  SHF.L.U32 R79, R64, 0x10, RZ ;  /* 0x00000010404f7819 */ /* 0x000fe200000006ff */
[----:B------:R-:W-:Y:S02]  /*23280*/  IMAD.U32 R141, R60, 0x10000, RZ ;  /* 0x000100003c8d7824 */ /* 0x000fe400078e00ff */
[--C-:B------:R-:W-:Y:S01]  /*23290*/  FADD.FTZ R143, R111, -R142.reuse ;  /* 0x8000008e6f8f7221 */ /* 0x100fe20000010000 */
[----:B------:R-:W-:Y:S01]  /*232a0*/  FMUL.FTZ R76, R144, R77 ;  /* 0x0000004d904c7220 */ /* 0x000fe20000410000 */
[--C-:B------:R-:W-:Y:S01]  /*232b0*/  FADD.FTZ R153, R121, -R142.reuse ;  /* 0x8000008e79997221 */ /* 0x100fe20000010000 */
[----:B------:R-:W-:Y:S01]  /*232c0*/  SHF.L.U32 R78, R65, 0x10, RZ ;  /* 0x00000010414e7819 */ /* 0x000fe200000006ff */
[----:B------:R-:W-:Y:S02]  /*232d0*/  IMAD.U32 R140, R61, 0x10000, RZ ;  /* 0x000100003d8c7824 */ /* 0x000fe400078e00ff */
[----:B------:R-:W-:Y:S01]  /*232e0*/  FFMA.FTZ R76, R76, R79, R141 ;  /* 0x0000004f4c4c7223 */ /* 0x000fe2000001008d */
[----:B------:R-:W-:Y:S01]  /*232f0*/  SHF.L.U32 R148, R66, 0x10, RZ ;  /* 0x0000001042947819 */ /* 0x000fe200000006ff */
[----:B------:R-:W-:Y:S01]  /*23300*/  FMUL.FTZ R77, R144, R143 ;  /* 0x0000008f904d7220 */ /* 0x000fe20000410000 */
[----:B------:R-:W-:Y:S01]  /*23310*/  FADD.FTZ R141, R131, -R142 ;  /* 0x8000008e838d7221 */ /* 0x000fe20000010000 */
[----:B------:R-:W-:-:S02]  /*23320*/  IMAD.U32 R150, R62, 0x10000, RZ ;  /* 0x000100003e967824 */ /* 0x000fc400078e00ff */
[----:B------:R-:W-:Y:S01]  /*23330*/  FMUL.FTZ R153, R144, R153 ;  /* 0x0000009990997220 */ /* 0x000fe20000410000 */
[----:B------:R-:W-:Y:S01]  /*23340*/  FADD.FTZ R79, R122, -R142 ;  /* 0x8000008e7a4f7221 */ /* 0x000fe20000010000 */
[----:B------:R-:W-:Y:S01]  /*23350*/  FFMA.FTZ R77, R77, R78, R140 ;  /* 0x0000004e4d4d7223 */ /* 0x000fe2000001008c */
[----:B------:R-:W-:Y:S01]  /*23360*/  FADD.FTZ R147, R112, -R142 ;  /* 0x8000008e70937221 */ /* 0x000fe20000010000 */
[----:B------:R-:W-:Y:S01]  /*23370*/  FFMA.FTZ R150, R153, R148, R150 ;  /* 0x0000009499967223 */ /* 0x000fe20000010096 */
[----:B------:R-:W-:Y:S01]  /*23380*/  SHF.L.U32 R78, R82, 0x10, RZ ;  /* 0x00000010524e7819 */ /* 0x000fe200000006ff */
[C---:B------:R-:W-:Y:S01]  /*23390*/  FMUL.FTZ R143, R144.reuse, R141 ;  /* 0x0000008d908f7220 */ /* 0x040fe20000410000 */
[----:B------:R-:W-:Y:S02]  /*233a0*/  IMAD.U32 R148, R83, 0x10000, RZ ;  /* 0x0001000053947824 */ /* 0x000fe400078e00ff */
[C---:B------:R-:W-:Y:S01]  /*233b0*/  FMUL.FTZ R79, R144.reuse, R79 ;  /* 0x0000004f904f7220 */ /* 0x040fe20000410000 */
[----:B------:R-:W0:Y:S01]  /*233c0*/  LDC.64 R140, c[0x0][0x428] ;  /* 0x00010a00ff8c7b82 */ /* 0x000e220000000a00 */
[----:B------:R-:W-:Y:S01]  /*233d0*/  SHF.L.U32 R152, R67, 0x10, RZ ;  /* 0x0000001043987819 */ /* 0x000fe200000006ff */
[----:B------:R-:W-:Y:S01]  /*233e0*/  FMUL.FTZ R146, R144, R147 ;  /* 0x0000009390927220 */ /* 0x000fe20000410000 */
[----:B------:R-:W-:Y:S01]  /*233f0*/  SHF.L.U32 R149, R80, 0x10, RZ ;  /* 0x0000001050957819 */ /* 0x000fe200000006ff */
[----:B------:R-:W-:-:S02]  /*23400*/  IMAD.U32 R154, R63, 0x10000, RZ ;  /* 0x000100003f9a7824 */ /* 0x000fc400078e00ff */
[----:B------:R-:W-:Y:S01]  /*23410*/  FFMA.FTZ R147, R79, R78, R148 ;  /* 0x0000004e4f937223 */ /* 0x000fe20000010094 */
[----:B------:R-:W-:Y:S02]  /*23420*/  IMAD.U32 R151, R81, 0x10000, RZ ;  /* 0x0001000051977824 */ /* 0x000fe400078e00ff */
[----:B------:R-:W-:Y:S01]  /*23430*/  FADD.FTZ R79, R132, -R142 ;  /* 0x8000008e844f7221 */ /* 0x000fe20000010000 */
[----:B------:R-:W-:Y:S01]  /*23440*/  FFMA.FTZ R152, R143, R152, R154 ;  /* 0x000000988f987223 */ /* 0x000fe2000001009a */
[----:B------:R-:W-:Y:S01]  /*23450*/  SHF.L.U32 R143, R84, 0x10, RZ ;  /* 0x00000010548f7819 */ /* 0x000fe200000006ff */
[----:B------:R-:W-:Y:S01]  /*23460*/  FFMA.FTZ R146, R146, R149, R151 ;  /* 0x0000009592927223 */ /* 0x000fe20000010097 */
[----:B------:R-:W-:Y:S02]  /*23470*/  IMAD.U32 R149, R85, 0x10000, RZ ;  /* 0x0001000055957824 */ /* 0x000fe400078e00ff */
[----:B------:R-:W-:Y:S01]  /*23480*/  FMUL.FTZ R78, R144, R79 ;  /* 0x0000004f904e7220 */ /* 0x000fe20000410000 */
[----:B------:R-:W-:Y:S01]  /*23490*/  FADD.FTZ R79, R7, -R142 ;  /* 0x8000008e074f7221 */ /* 0x000fe20000010000 */
[----:B------:R-:W-:Y:S01]  /*234a0*/  IMAD.U32 R148, R31, 0x10000, RZ ;  /* 0x000100001f947824 */ /* 0x000fe200078e00ff */
[----:B------:R-:W-:Y:S01]  /*234b0*/  F2FP.BF16.F32.PACK_AB R77, R146, R77 ;  /* 0x0000004d924d723e */ /* 0x000fe200000010ff */
[----:B------:R-:W-:Y:S01]  /*234c0*/  FFMA.FTZ R149, R78, R143, R149 ;  /* 0x0000008f4e957223 */ /* 0x000fe20000010095 */
[----:B------:R-:W-:Y:S01]  /*234d0*/  SHF.L.U32 R78, R30, 0x10, RZ ;  /* 0x000000101e4e7819 */ /* 0x000fe200000006ff */
[----:B------:R-:W-:-:S04]  /*234e0*/  FMUL.FTZ R79, R144, R79 ;  /* 0x0000004f904f7220 */ /* 0x000fc80000410000 */
[----:B------:R-:W-:Y:S01]  /*234f0*/  FFMA.FTZ R143, R79, R78, R148 ;  /* 0x0000004e4f8f7223 */ /* 0x000fe20000010094 */
[----:B------:R-:W-:Y:S01]  /*23500*/  F2FP.BF16.F32.PACK_AB R79, R149, R152 ;  /* 0x00000098954f723e */ /* 0x000fe200000010ff */
[----:B0-----:R-:W-:Y:S01]  /*23510*/  IMAD.WIDE.U32 R140, R145, 0x10, R140 ;  /* 0x00000010918c7825 */ /* 0x001fe200078e008c */
[----:B------:R-:W-:Y:S02]  /*23520*/  F2FP.BF16.F32.PACK_AB R78, R147, R150 ;  /* 0x00000096934e723e */ /* 0x000fe400000010ff */
[----:B------:R-:W-:Y:S02]  /*23530*/  F2FP.BF16.F32.PACK_AB R76, R143, R76 ;  /* 0x0000004c8f4c723e */ /* 0x000fe400000010ff */
[----:B------:R-:W-:-:S03]  /*23540*/  IADD3 R145, PT, PT, R145, 0x80, RZ ;  /* 0x0000008091917810 */ /* 0x000fc60007ffe0ff */
[----:B------:R1:W-:Y:S04]  /*23550*/  STG.E.128 desc[UR12][R140.64], R76 ;  /* 0x0000004c8c007986 */ /* 0x0003e8000c101d0c */
.L_x_1443:
[----:B------:R-:W-:Y:S05]  /*23560*/  BSYNC.RECONVERGENT B0 ;  /* 0x0000000000007941 */ /* 0x000fea0003800200 */
.L_x_1442:
[----:B------:R-:W-:Y:S04]  /*23570*/  BSSY.RECONVERGENT B0, `(.L_x_1444) ;  /* 0x0000032000007945 */ /* 0x000fe80003800200 */
[----:B------:R-:W-:Y:S05]  /*23580*/  @!P1 BRA `(.L_x_1445) ;  /* 0x0000000000c09947 */ /* 0x000fea0003800000 */
[--C-:B01----:R-:W-:Y:S01]  /*23590*/  FADD.FTZ R77, R6, -R142.reuse ;  /* 0x8000008e064d7221 */ /* 0x103fe20000010000 */
        /* <DEDUP_REMOVED lines=9> */
[----:B------:R-:W-:Y:S01]  /*23630*/  FADD.FTZ R141, R133, -R142 ;  /* 0x8000008e858d7221 */ /* 0x000fe20000010000 */
[----:B------:R-:W-:-:S02]  /*23640*/  IMAD.U32 R148, R58, 0x10000, RZ ;  /* 0x000100003a947824 */ /* 0x000fc400078e00ff */
[C---:B------:R-:W-:Y:S01]  /*23650*/  FMUL.FTZ R77, R144.reuse, R143 ;  /* 0x0000008f904d7220 */ /* 0x040fe20000410000 */
[----:B------:R-:W-:Y:S01]  /*23660*/  FMUL.FTZ R153, R144, R153 ;  /* 0x0000009990997220 */ /* 0x000fe20000410000 */
[----:B------:R-:W-:Y:S01]  /*23670*/  FADD.FTZ R79, R124, -R142 ;  /* 0x8000008e7c4f7221 */ /* 0x000fe20000010000 */
[----:B------:R-:W-:Y:S01]  /*23680*/  FMUL.FTZ R143, R144, R141 ;  /* 0x0000008d908f7220 */ /* 0x000fe20000410000 */
[----:B------:R-:W-:Y:S01]  /*23690*/  FFMA.FTZ R77, R77, R78, R140 ;  /* 0x0000004e4d4d7223 */ /* 0x000fe2000001008c */
[----:B------:R-:W-:Y:S01]  /*236a0*/  FFMA.FTZ R150, R153, R148, R150 ;  /* 0x0000009499967223 */ /* 0x000fe20000010096 */
[----:B------:R-:W-:Y:S01]  /*236b0*/  FADD.FTZ R147, R114, -R142 ;  /* 0x8000008e72937221 */ /* 0x000fe20000010000 */
[----:B------:R-:W-:Y:S01]  /*236c0*/  SHF.L.U32 R148, R91, 0x10, RZ ;  /* 0x000000105b947819 */ /* 0x000fe200000006ff */
[----:B------:R-:W0:Y:S01]  /*236d0*/  LDC.64 R140, c[0x0][0x428] ;  /* 0x00010a00ff8c7b82 */ /* 0x000e220000000a00 */
[----:B------:R-:W-:Y:S02]  /*236e0*/  IMAD.U32 R78, R90, 0x10000, RZ ;  /* 0x000100005a4e7824 */ /* 0x000fe400078e00ff */
[----:B------:R-:W-:Y:S01]  /*236f0*/  FMUL.FTZ R79, R144, R79 ;  /* 0x0000004f904f7220 */ /* 0x000fe20000410000 */
[----:B------:R-:W-:Y:S01]  /*23700*/  SHF.L.U32 R151, R89, 0x10, RZ ;  /* 0x0000001059977819 */ /* 0x000fe200000006ff */
[----:B------:R-:W-:-:S02]  /*23710*/  IMAD.U32 R149, R88, 0x10000, RZ ;  /* 0x0001000058957824 */ /* 0x000fc400078e00ff */
[----:B------:R-:W-:Y:S01]  /*23720*/  FMUL.FTZ R146, R144, R147 ;  /* 0x0000009390927220 */ /* 0x000fe20000410000 */
[----:B------:R-:W-:Y:S01]  /*23730*/  SHF.L.U32 R154, R55, 0x10, RZ ;  /* 0x00000010379a7819 */ /* 0x000fe200000006ff */
[----:B------:R-:W-:Y:S02]  /*23740*/  IMAD.U32 R152, R59, 0x10000, RZ ;  /* 0x000100003b987824 */ /* 0x000fe400078e00ff */
[----:B------:R-:W-:Y:S01]  /*23750*/  FFMA.FTZ R147, R79, R78, R148 ;  /* 0x0000004e4f937223 */ /* 0x000fe20000010094 */
[----:B------:R-:W-:Y:S01]  /*23760*/  FADD.FTZ R79, R134, -R142 ;  /* 0x8000008e864f7221 */ /* 0x000fe20000010000 */
[----:B------:R-:W-:Y:S01]  /*23770*/  FFMA.FTZ R146, R146, R149, R151 ;  /* 0x0000009592927223 */ /* 0x000fe20000010097 */
[----:B------:R-:W-:Y:S01]  /*23780*/  FFMA.FTZ R152, R143, R152, R154 ;  /* 0x000000988f987223 */ /* 0x000fe2000001009a */
[----:B------:R-:W-:Y:S01]  /*23790*/  SHF.L.U32 R149, R93, 0x10, RZ ;  /* 0x000000105d957819 */ /* 0x000fe200000006ff */
[----:B------:R-:W-:Y:S02]  /*237a0*/  IMAD.U32 R143, R92, 0x10000, RZ ;  /* 0x000100005c8f7824 */ /* 0x000fe400078e00ff */
[----:B------:R-:W-:Y:S01]  /*237b0*/  FMUL.FTZ R78, R144, R79 ;  /* 0x0000004f904e7220 */ /* 0x000fe20000410000 */
[----:B------:R-:W-:Y:S01]  /*237c0*/  FADD.FTZ R79, R5, -R142 ;  /* 0x8000008e054f7221 */ /* 0x000fe20000010000 */
[----:B------:R-:W-:-:S02]  /*237d0*/  SHF.L.U32 R148, R87, 0x10, RZ ;  /* 0x0000001057947819 */ /* 0x000fc400000006ff */
[----:B------:R-:W-:Y:S01]  /*237e0*/  FFMA.FTZ R149, R78, R143, R149 ;  /* 0x0000008f4e957223 */ /* 0x000fe20000010095 */
[----:B------:R-:W-:Y:S02]  /*237f0*/  IMAD.U32 R78, R86, 0x10000, RZ ;  /* 0x00010000564e7824 */ /* 0x000fe400078e00ff */
[----:B------:R-:W-:Y:S01]  /*23800*/  FMUL.FTZ R79, R144, R79 ;  /* 0x0000004f904f7220 */ /* 0x000fe20000410000 */
[----:B------:R-:W-:-:S03]  /*23810*/  F2FP.BF16.F32.PACK_AB R77, R146, R77 ;  /* 0x0000004d924d723e */ /* 0x000fc600000010ff */
[----:B------:R-:W-:Y:S01]  /*23820*/  FFMA.FTZ R143, R79, R78, R148 ;  /* 0x0000004e4f8f7223 */ /* 0x000fe20000010094 */
[----:B------:R-:W-:Y:S01]  /*23830*/  F2FP.BF16.F32.PACK_AB R79, R149, R152 ;  /* 0x00000098954f723e */ /* 0x000fe200000010ff */
[----:B0-----:R-:W-:Y:S01]  /*23840*/  IMAD.WIDE.U32 R140, R145, 0x10, R140 ;  /* 0x00000010918c7825 */ /* 0x001fe200078e008c */
[----:B------:R-:W-:Y:S02]  /*23850*/  F2FP.BF16.F32.PACK_AB R78, R147, R150 ;  /* 0x00000096934e723e */ /* 0x000fe400000010ff */
[----:B------:R-:W-:Y:S01]  /*23860*/  F2FP.BF16.F32.PACK_AB R76, R143, R76 ;  /* 0x0000004c8f4c723e */ /* 0x000fe200000010ff */
[----:B------:R-:W-:-:S04]  /*23870*/  VIADD R145, R145, 0x80 ;  /* 0x0000008091917836 */ /* 0x000fc80000000000 */
[----:B------:R2:W-:Y:S03]  /*23880*/  STG.E.128 desc[UR12][R140.64], R76 ;  /* 0x0000004c8c007986 */ /* 0x0005e6000c101d0c */
.L_x_1445:
[----:B------:R-:W-:Y:S05]  /*23890*/  BSYNC.RECONVERGENT B0 ;  /* 0x0000000000007941 */ /* 0x000fea0003800200 */
.L_x_1444:
[----:B------:R-:W-:Y:S04]  /*238a0*/  BSSY.RECONVERGENT B0, `(.L_x_1446) ;  /* 0x0000033000007945 */ /* 0x000fe80003800200 */
[----:B------:R-:W-:Y:S05]  /*238b0*/  @!P2 BRA `(.L_x_1447) ;  /* 0x0000000000c4a947 */ /* 0x000fea0003800000 */
[--C-:B012---:R-:W-:Y:S01]  /*238c0*/  FADD.FTZ R77, R4, -R142.reuse ;  /* 0x8000008e044d7221 */ /* 0x107fe20000010000 */
[----:B------:R-:W-:Y:S01]  /*238d0*/  SHF.L.U32 R79, R48, 0x10, RZ ;  /* 0x00000010304f7819 */ /* 0x000fe200000006ff */
[----:B------:R-:W-:Y:S02]  /*238e0*/  IMAD.U32 R141, R44, 0x10000, RZ ;  /* 0x000100002c8d7824 */ /* 0x000fe400078e00ff */
[--C-:B------:R-:W-:Y:S01]  /*238f0*/  FADD.FTZ R143, R115, -R142.reuse ;  /* 0x8000008e738f7221 */ /* 0x100fe20000010000 */
[----:B------:R-:W-:Y:S01]  /*23900*/  FMUL.FTZ R76, R144, R77 ;  /* 0x0000004d904c7220 */ /* 0x000fe20000410000 */
[----:B------:R-:W-:Y:S01]  /*23910*/  FADD.FTZ R153, R125, -R142 ;  /* 0x8000008e7d997221 */ /* 0x000fe20000010000 */
[----:B------:R-:W-:Y:S01]  /*23920*/  SHF.L.U32 R78, R49, 0x10, RZ ;  /* 0x00000010314e7819 */ /* 0x000fe200000006ff */
[----:B------:R-:W-:Y:S01]  /*23930*/  IMAD.U32 R140, R45, 0x10000, RZ ;  /* 0x000100002d8c7824 */ /* 0x000fe200078e00ff */
[----:B------:R-:W-:Y:S01]  /*23940*/  SHF.L.U32 R148, R50, 0x10, RZ ;  /* 0x0000001032947819 */ /* 0x000fe200000006ff */
[----:B------:R-:W-:Y:S01]  /*23950*/  FMUL.FTZ R77, R144, R143 ;  /* 0x0000008f904d7220 */ /* 0x000fe20000410000 */
        /* <DEDUP_REMOVED lines=10> */
[----:B------:R-:W-:Y:S01]  /*23a00*/  PRMT R154, R47, 0x7632, R154 ;  /* 0x000076322f9a7816 */ /* 0x000fe2000000009a */
        /* <DEDUP_REMOVED lines=24> */
[C---:B0-----:R-:W-:Y:S01]  /*23b90*/  IMAD.WIDE.U32 R140, R145.reuse, 0x10, R140 ;  /* 0x00000010918c7825 */ /* 0x041fe200078e008c */
[----:B------:R-:W-:Y:S02]  /*23ba0*/  IADD3 R145, PT, PT, R145, 0x80, RZ ;  /* 0x0000008091917810 */ /* 0x000fe40007ffe0ff */
[----:B------:R-:W-:-:S05]  /*23bb0*/  F2FP.BF16.F32.PACK_AB R76, R143, R76 ;  /* 0x0000004c8f4c723e */ /* 0x000fca00000010ff */
[----:B------:R3:W-:Y:S02]  /*23bc0*/  STG.E.128 desc[UR12][R140.64], R76 ;  /* 0x0000004c8c007986 */ /* 0x0007e4000c101d0c */
.L_x_1447:
[----:B------:R-:W-:Y:S05]  /*23bd0*/  BSYNC.RECONVERGENT B0 ;  /* 0x0000000000007941 */ /* 0x000fea0003800200 */
.L_x_1446:
[----:B------:R-:W-:Y:S04]  /*23be0*/  BSSY.RECONVERGENT B0, `(.L_x_1439) ;  /* 0x0000039000007945 */ /* 0x000fe80003800200 */
[----:B------:R-:W-:Y:S05]  /*23bf0*/  @!P3 BRA `(.L_x_1448) ;  /* 0x0000000000dcb947 */ /* 0x000fea0003800000 */
[----:B0123--:R-:W-:Y:S01]  /*23c00*/  FADD.FTZ R77, R2, -R142 ;  /* 0x8000008e024d7221 */ /* 0x00ffe20000010000 */
[----:B------:R-:W-:Y:S01]  /*23c10*/  PRMT R146, R41, 0x7632, R146 ;  /* 0x0000763229927816 */ /* 0x000fe20000000092 */
[----:B------:R-:W-:Y:S01]  /*23c20*/  FADD.FTZ R79, R118, -R142 ;  /* 0x8000008e764f7221 */ /* 0x000fe20000010000 */
[----:B------:R-:W-:Y:S01]  /*23c30*/  PRMT R140, R37, 0x7632, R140 ;  /* 0x00007632258c7816 */ /* 0x000fe2000000008c */
[----:B------:R-:W-:Y:S01]  /*23c40*/  IMAD.U32 R76, R40, 0x10000, RZ ;  /* 0x00010000284c7824 */ /* 0x000fe200078e00ff */
[----:B------:R-:W-:Y:S01]  /*23c50*/  SHF.L.U32 R78, R36, 0x10, RZ ;  /* 0x00000010244e7819 */ /* 0x000fe200000006ff */
[----:B------:R-:W-:Y:S01]  /*23c60*/  FMUL.FTZ R77, R144, R77 ;  /* 0x0000004d904d7220 */ /* 0x000fe20000410000 */
[----:B------:R-:W-:Y:S01]  /*23c70*/  SHF.L.U32 R140, R140, 0x10, RZ ;  /* 0x000000108c8c7819 */ /* 0x000fe200000006ff */
[----:B------:R-:W-:Y:S02]  /*23c80*/  IMAD.U32 R146, R146, 0x10000, RZ ;  /* 0x0001000092927824 */ /* 0x000fe400078e00ff */
[----:B------:R-:W-:Y:S01]  /*23c90*/  FMUL.FTZ R79, R144, R79 ;  /* 0x0000004f904f7220 */ /* 0x000fe20000410000 */
[----:B------:R-:W-:Y:S01]  /*23ca0*/  FFMA.FTZ R143, R77, R76, R78 ;  /* 0x0000004c4d8f7223 */ /* 0x000fe2000001004e */
[----:B------:R-:W-:Y:S01]  /*23cb0*/  FADD.FTZ R77, R127, -R142 ;  /* 0x8000008e7f4d7221 */ /* 0x000fe20000010000 */
[----:B------:R-:W-:Y:S01]  /*23cc0*/  PRMT R148, R38, 0x7632, R148 ;  /* 0x0000763226947816 */ /* 0x000fe20000000094 */
[--C-:B------:R-:W-:Y:S01]  /*23cd0*/  FFMA.FTZ R146, R79, R146, R140.reuse ;  /* 0x000000924f927223 */ /* 0x100fe2000001008c */
[----:B------:R-:W-:Y:S01]  /*23ce0*/  PRMT R140, R42, 0x7632, R140 ;  /* 0x000076322a8c7816 */ /* 0x000fe2000000008c */
[----:B------:R-:W-:Y:S01]  /*23cf0*/  FADD.FTZ R79, R128, -R142 ;  /* 0x8000008e804f7221 */ /* 0x000fe20000010000 */
[----:B------:R-:W-:Y:S01]  /*23d00*/  SHF.L.U32 R76, R38, 0x10, RZ ;  /* 0x00000010264c7819 */ /* 0x000fe200000006ff */
[----:B------:R-:W-:Y:S01]  /*23d10*/  FMUL.FTZ R77, R144, R77 ;  /* 0x0000004d904d7220 */ /* 0x000fe20000410000 */
[----:B------:R-:W-:-:S02]  /*23d20*/  IMAD.U32 R78, R42, 0x10000, RZ ;  /* 0x000100002a4e7824 */ /* 0x000fc400078e00ff */
[----:B------:R-:W-:Y:S01]  /*23d30*/  FADD.FTZ R141, R137, -R142 ;  /* 0x8000008e898d7221 */ /* 0x000fe20000010000 */
[----:B------:R-:W-:Y:S01]  /*23d40*/  SHF.L.U32 R140, R140, 0x10, RZ ;  /* 0x000000108c8c7819 */ /* 0x000fe200000006ff */
[----:B------:R-:W-:Y:S02]  /*23d50*/  IMAD.U32 R148, R148, 0x10000, RZ ;  /* 0x0001000094947824 */ /* 0x000fe400078e00ff */
[C---:B------:R-:W-:Y:S01]  /*23d60*/  FMUL.FTZ R79, R144.reuse, R79 ;  /* 0x0000004f904f7220 */ /* 0x040fe20000410000 */
[----:B------:R-:W-:Y:S01]  /*23d70*/  SHF.L.U32 R152, R39, 0x10, RZ ;  /* 0x0000001027987819 */ /* 0x000fe200000006ff */
[----:B------:R-:W-:Y:S02]  /*23d80*/  IMAD.U32 R150, R43, 0x10000, RZ ;  /* 0x000100002b967824 */ /* 0x000fe400078e00ff */
[----:B------:R-:W-:Y:S01]  /*23d90*/  FMUL.FTZ R141, R144, R141 ;  /* 0x0000008d908d7220 */ /* 0x000fe20000410000 */
[----:B------:R-:W-:Y:S01]  /*23da0*/  FFMA.FTZ R78, R77, R78, R76 ;  /* 0x0000004e4d4e7223 */ /* 0x000fe2000001004c */
[----:B------:R-:W-:Y:S01]  /*23db0*/  FFMA.FTZ R147, R79, R140, R148 ;  /* 0x0000008c4f937223 */ /* 0x000fe20000010094 */
[----:B------:R-:W0:Y:S01]  /*23dc0*/  LDC.64 R76, c[0x0][0x428] ;  /* 0x00010a00ff4c7b82 */ /* 0x000e220000000a00 */
[----:B------:R-:W-:Y:S01]  /*23dd0*/  PRMT R140, R43, 0x7632, R140 ;  /* 0x000076322b8c7816 */ /* 0x000fe2000000008c */
[----:B------:R-:W-:Y:S01]  /*23de0*/  FADD.FTZ R151, R138, -R142 ;  /* 0x8000008e8a977221 */ /* 0x000fe20000010000 */
[----:B------:R-:W-:Y:S01]  /*23df0*/  PRMT R148, R39, 0x7632, R148 ;  /* 0x0000763227947816 */ /* 0x000fe20000000094 */
[----:B------:R-:W-:Y:S01]  /*23e00*/  FFMA.FTZ R79, R141, R150, R152 ;  /* 0x000000968d4f7223 */ /* 0x000fe20000010098 */
[--C-:B------:R-:W-:Y:S01]  /*23e10*/  FADD.FTZ R141, R0, -R142.reuse ;  /* 0x8000008e008d7221 */ /* 0x100fe20000010000 */
[----:B------:R-:W-:Y:S01]  /*23e20*/  FADD.FTZ R149, R117, -R142 ;  /* 0x8000008e75957221 */ /* 0x000fe20000010000 */
[----:B------:R-:W-:Y:S01]  /*23e30*/  SHF.L.U32 R142, R148, 0x10, RZ ;  /* 0x00000010948e7819 */ /* 0x000fe200000006ff */
[----:B------:R-:W-:-:S02]  /*23e40*/  IMAD.U32 R140, R140, 0x10000, RZ ;  /* 0x000100008c8c7824 */ /* 0x000fc400078e00ff */
[----:B------:R-:W-:Y:S01]  /*23e50*/  FMUL.FTZ R151, R144, R151 ;  /* 0x0000009790977220 */ /* 0x000fe20000410000 */
[----:B------:R-:W-:Y:S01]  /*23e60*/  PRMT R148, R40, 0x7632, R148 ;  /* 0x0000763228947816 */ /* 0x000fe20000000094 */
[C---:B------:R-:W-:Y:S01]  /*23e70*/  FMUL.FTZ R141, R144.reuse, R141 ;  /* 0x0000008d908d7220 */ /* 0x040fe20000410000 */
[----:B------:R-:W-:Y:S01]  /*23e80*/  FMUL.FTZ R149, R144, R149 ;  /* 0x0000009590957220 */ /* 0x000fe20000410000 */
[--C-:B------:R-:W-:Y:S01]  /*23e90*/  FFMA.FTZ R150, R151, R140, R142.reuse ;  /* 0x0000008c97967223 */ /* 0x100fe2000001008e */
[----:B------:R-:W-:Y:S01]  /*23ea0*/  PRMT R142, R36, 0x7632, R142 ;  /* 0x00007632248e7816 */ /* 0x000fe2000000008e */
[----:B------:R-:W-:Y:S01]  /*23eb0*/  IMAD.U32 R144, R41, 0x10000, RZ ;  /* 0x0001000029907824 */ /* 0x000fe200078e00ff */
[----:B------:R-:W-:Y:S01]  /*23ec0*/  SHF.L.U32 R140, R148, 0x10, RZ ;  /* 0x00000010948c7819 */ /* 0x000fe200000006ff */
[----:B------:R-:W-:Y:S01]  /*23ed0*/  IMAD.U32 R148, R37, 0x10000, RZ ;  /* 0x0001000025947824 */ /* 0x000fe200078e00ff */
[----:B------:R-:W-:Y:S02]  /*23ee0*/  SHF.L.U32 R142, R142, 0x10, RZ ;  /* 0x000000108e8e7819 */ /* 0x000fe400000006ff */
[----:B------:R-:W-:Y:S01]  /*23ef0*/  F2FP.BF16.F32.PACK_AB R79, R150, R79 ;  /* 0x0000004f964f723e */ /* 0x000fe200000010ff */
[----:B------:R-:W-:Y:S01]  /*23f00*/  FFMA.FTZ R149, R149, R144, R148 ;  /* 0x0000009095957223 */ /* 0x000fe20000010094 */
[----:B------:R-:W-:Y:S01]  /*23f10*/  F2FP.BF16.F32.PACK_AB R78, R147, R78 ;  /* 0x0000004e934e723e */ /* 0x000fe200000010ff */
[----:B------:R-:W-:Y:S01]  /*23f20*/  FFMA.FTZ R142, R141, R140, R142 ;  /* 0x0000008c8d8e7223 */ /* 0x000fe2000001008e */
[----:B0-----:R-:W-:-:S02]  /*23f30*/  IMAD.WIDE.U32 R140, R145, 0x10, R76 ;  /* 0x00000010918c7825 */ /* 0x001fc400078e004c */
[----:B------:R-:W-:Y:S02]  /*23f40*/  F2FP.BF16.F32.PACK_AB R77, R146, R149 ;  /* 0x00000095924d723e */ /* 0x000fe400000010ff */
[----:B------:R-:W-:-:S05]  /*23f50*/  F2FP.BF16.F32.PACK_AB R76, R142, R143 ;  /* 0x0000008f8e4c723e */ /* 0x000fca00000010ff */
[----:B------:R4:W-:Y:S02]  /*23f60*/  STG.E.128 desc[UR12][R140.64], R76 ;  /* 0x0000004c8c007986 */ /* 0x0009e4000c101d0c */
.L_x_1448:
[----:B------:R-:W-:Y:S05]  /*23f70*/  BSYNC.RECONVERGENT B0 ;  /* 0x0000000000007941 */ /* 0x000fea0003800200 */
.L_x_1439:
[----:B------:R-:W-:Y:S02]  /*23f80*/  UIADD3 UR22, UPT, UPT, UR22, UR20, URZ ;  /* 0x0000001416167290 */ /* 0x000fe4000fffe0ff */
[----:B------:R-:W-:Y:S02]  /*23f90*/  UPLOP3.LUT UP1, UPT, UPT, UPT, UP1, 0x40, 0x4 ;  /* 0x000000000004789c */ /* 0x000fe40003f2e810 */
[----:B------:R-:W-:-:S09]  /*23fa0*/  UISETP.GE.AND UP0, UPT, UR22, UR21, UPT ;  /* 0x000000151600728c */ /* 0x000fd2000bf06270 */
[----:B------:R-:W-:Y:S05]  /*23fb0*/  BRA.U !UP0, `(.L_x_1449) ;  /* 0xfffffdd108087547 */ /* 0x000fea000b83ffff */
[----:B------:R-:W-:Y:S05]  /*23fc0*/  EXIT ;  /* 0x000000000000794d */ /* 0x000fea0003800000 */
.L_x_1450:
        /* <DEDUP_REMOVED lines=11> */
.L_x_33990:


//--------------------- .text._ZN10layer_norm13ln_fwd_kernelINS_13Kernel_traitsI13__nv_bfloat16S2_S2_S2_fjLj5120ELj1ELj1ELj4ELj16ENS_18Kernel_traits_baseILj5120ES2_S2_S2_S2_fjLj128EEEEELb1ELb0ELb1ELb1EEEvNS_9FwdParamsE --------------------------
	.section	.text._ZN10layer_norm13ln_fwd_kernelINS_13Kernel_traitsI13__nv_bfloat16S2_S2_S2_fjLj5120ELj1ELj1ELj4ELj16ENS_18Kernel_traits_baseILj5120ES2_S2_S2_S2_fjLj128EEEEELb1ELb0ELb1ELb1EEEvNS_9FwdParamsE,"ax",@progbits
	.align	128
        .global         _ZN10layer_norm13ln_fwd_kernelINS_13Kernel_traitsI13__nv_bfloat16S2_S2_S2_fjLj5120ELj1ELj1ELj4ELj16ENS_18Kernel_traits_baseILj5120ES2_S2_S2_S2_fjLj128EEEEELb1ELb0ELb1ELb1EEEvNS_9FwdParamsE
        .type           _ZN10layer_norm13ln_fwd_kernelINS_13Kernel_traitsI13__nv_bfloat16S2_S2_S2_fjLj5120ELj1ELj1ELj4ELj16ENS_18Kernel_traits_baseILj5120ES2_S2_S2_S2_fjLj128EEEEELb1ELb0ELb1ELb1EEEvNS_9FwdParamsE,@function
        .size           _ZN10layer_norm13ln_fwd_kernelINS_13Kernel_traitsI13__nv_bfloat16S2_S2_S2_fjLj5120ELj1ELj1ELj4ELj16ENS_18Kernel_traits_baseILj5120ES2_S2_S2_S2_fjLj128EEEEELb1ELb0ELb1ELb1EEEvNS_9FwdParamsE,(.L_x_33991 - _ZN10layer_norm13ln_fwd_kernelINS_13Kernel_traitsI13__nv_bfloat16S2_S2_S2_fjLj5120ELj1ELj1ELj4ELj16ENS_18Kernel_traits_baseILj5120ES2_S2_S2_S2_fjLj128EEEEELb1ELb0ELb1ELb1EEEvNS_9FwdParamsE)
        .other          _ZN10layer_norm13ln_fwd_kernelINS_13Kernel_traitsI13__nv_bfloat16S2_S2_S2_fjLj5120ELj1ELj1ELj4ELj16ENS_18Kernel_traits_baseILj5120ES2_S2_S2_S2_fjLj128EEEEELb1ELb0ELb1ELb1EEEvNS_9FwdParamsE,@"STO_CUDA_ENTRY STV_DEFAULT"
_ZN10layer_norm13ln_fwd_kernelINS_13Kernel_traitsI13__nv_bfloat16S2_S2_S2_fjLj5120ELj1ELj1ELj4ELj16ENS_18Kernel_traits_baseILj5120ES2_S2_S2_S2_fjLj128EEEEELb1ELb0ELb1ELb1EEEvNS_9FwdParamsE:
.text._ZN10layer_norm13ln_fwd_kernelINS_13Kernel_traitsI13__nv_bfloat16S2_S2_S2_fjLj5120ELj1ELj1ELj4ELj16ENS_18Kernel_traits_baseILj5120ES2_S2_S2_S2_fjLj128EEEEELb1ELb0ELb1ELb1EEEvNS_9FwdParamsE:
[----:B------:R-:W-:Y:S01]  /*0000*/  LDC R1, c[0x0][0x37c] ;  /* 0x0000df00ff017b82 */ /* 0x000fe20000000800 */
[----:B------:R-:W0:Y:S01]  /*0010*/  LDCU.64 UR4, c[0x0][0x438] ;  /* 0x00008700ff0477ac */ /* 0x000e220008000a00 */
[----:B------:R-:W1:Y:S06]  /*0020*/  S2R R110, SR_TID.X ;  /* 0x00000000006e7919 */ /* 0x000e6c0000002100 */
[----:B------:R-:W1:Y:S01]  /*0030*/  LDC.64 R8, c[0x0][0x3d0] ;  /* 0x0000f400ff087b82 */ /* 0x000e620000000a00 */
[----:B------:R-:W2:Y:S01]  /*0040*/  LDCU.64 UR12, c[0x0][0x358] ;  /* 0x00006b00ff0c77ac */ /* 0x000ea20008000a00 */
[----:B0-----:R-:W-:Y:S01]  /*0050*/  ISETP.NE.U32.AND P0, PT, RZ, UR4, PT ;  /* 0x00000004ff007c0c */ /* 0x001fe2000bf05070 */
[----:B------:R-:W0:Y:S03]  /*0060*/  LDCU.U8 UR4, c[0x0][0x464] ;  /* 0x00008c80ff0477ac */ /* 0x000e260008000000 */
[----:B------:R-:W-:-:S13]  /*0070*/  ISETP.NE.AND.EX P0, PT, RZ, UR5, PT, P0 ;  /* 0x00000005ff007c0c */ /* 0x000fda000bf05300 */
[C-C-:B-1----:R-:W-:Y:S01]  /*0080*/  @P0 IMAD.WIDE.U32 R6, R110.reuse, 0x10, R8.reuse ;  /* 0x000000106e060825 */ /* 0x142fe200078e0008 */
[----:B------:R-:W1:Y:S04]  /*0090*/  LDC R108, c[0x0][0x458] ;  /* 0x00011600ff6c7b82 */ /* 0x000e680000000800 */
[----:B--2---:R-:W5:Y:S04]  /*00a0*/  @P0 LDG.E.128 R28, desc[UR12][R6.64] ;  /* 0x0000000c061c0981 */ /* 0x004f68000c1e1d00 */
[----:B------:R-:W5:Y:S01]  /*00b0*/  @P0 LDG.E.128 R32, desc[UR12][R6.64+0x800] ;  /* 0x0008000c06200981 */ /* 0x000f62000c1e1d00 */
[----:B------:R-:W2:Y:S03]  /*00c0*/  LDC R109, c[0x0][0x45c] ;  /* 0x00011700ff6d7b82 */ /* 0x000ea60000000800 */
[----:B------:R-:W5:Y:S04]  /*00d0*/  @P0 LDG.E.128 R36, desc[UR12][R6.64+0x1000] ;  /* 0x0010000c06240981 */ /* 0x000f68000c1e1d00 */
[----:B------:R-:W5:Y:S01]  /*00e0*/  @P0 LDG.E.128 R40, desc[UR12][R6.64+0x1800] ;  /* 0x0018000c06280981 */ /* 0x000f62000c1e1d00 */
[----:B------:R-:W3:Y:S03]  /*00f0*/  @P0 LDC.64 R10, c[0x0][0x438] ;  /* 0x00010e00ff0a0b82 */ /* 0x000ee60000000a00 */
[----:B------:R3:W5:Y:S01]  /*0100*/  @P0 LDG.E.128 R44, desc[UR12][R6.64+0x2000] ;  /* 0x0020000c062c0981 */ /* 0x000762000c1e1d00 */
[----:B------:R-:W4:Y:S01]  /*0110*/  LDCU.64 UR14, c[0x0][0x450] ;  /* 0x00008a00ff0e77ac */ /* 0x000f220008000a00 */
[----:B0-----:R-:W-:Y:S01]  /*0120*/  ISETP.NE.AND P1, PT, RZ, UR4, PT ;  /* 0x00000004ff007c0c */ /* 0x001fe2000bf25270 */
[----:B------:R-:W-:-:S02]  /*0130*/  @!P0 IMAD.WIDE.U32 R8, R110, 0x10, R8 ;  /* 0x000000106e088825 */ /* 0x000fc400078e0008 */
[----:B------:R-:W0:Y:S01]  /*0140*/  S2UR UR7, SR_CTAID.X ;  /* 0x00000000000779c3 */ /* 0x000e220000002500 */
[----:B------:R-:W0:Y:S09]  /*0150*/  LDCU UR4, c[0x0][0x384] ;  /* 0x00007080ff0477ac */ /* 0x000e320008000800 */
[----:B-1----:R-:W-:Y:S01]  /*0160*/  @P1 MOV R4, R108 ;  /* 0x0000006c00041202 */ /* 0x002fe20000000f00 */
[----:B--2---:R-:W-:-:S02]  /*0170*/  @P1 IMAD.MOV.U32 R5, RZ, RZ, R109 ;  /* 0x000000ffff051224 */ /* 0x004fc400078e006d */
[----:B----4-:R-:W-:Y:S02]  /*0180*/  IMAD.U32 R2, RZ, RZ, UR14 ;  /* 0x0000000eff027e24 */ /* 0x010fe4000f8e00ff */
[----:B------:R-:W-:Y:S02]  /*0190*/  IMAD.U32 R3, RZ, RZ, UR15 ;  /* 0x0000000fff037e24 */ /* 0x000fe4000f8e00ff */
[----:B------:R-:W5:Y:S01]  /*01a0*/  @P1 LDG.E.64 R4, desc[UR12][R4.64] ;  /* 0x0000000c04041981 */ /* 0x000f62000c1e1b00 */
[----:B---3--:R-:W-:Y:S02]  /*01b0*/  @P0 IMAD.WIDE.U32 R6, R110, 0x10, R10 ;  /* 0x000000106e060825 */ /* 0x008fe400078e000a */
[----:B------:R-:W1:Y:S01]  /*01c0*/  @P1 LDC R11, c[0x0][0x460] ;  /* 0x00011800ff0b1b82 */ /* 0x000e620000000800 */
[----:B------:R-:W5:Y:S04]  /*01d0*/  @P1 LDG.E.64 R2, desc[UR12][R2.64] ;  /* 0x0000000c02021981 */ /* 0x000f68000c1e1b00 */
        /* <DEDUP_REMOVED lines=12> */
[----:B-12---:R-:W-:Y:S05]  /*02a0*/  @P2 EXIT ;  /* 0x000000000000294d */ /* 0x006fea0003800000 */
[----:B------:R-:W0:Y:S01]  /*02b0*/  LDC R7, c[0x0][0x360] ;  /* 0x0000d800ff077b82 */ /* 0x000e220000000800 */
[----:B-----5:R-:W-:Y:S02]  /*02c0*/  @P1 IADD3 R108, P2, PT, R4, R11, RZ ;  /* 0x0000000b046c1210 */ /* 0x020fe40007f5e0ff */
[----:B------:R-:W-:Y:S02]  /*02d0*/  @!P0 CS2R R50, SRZ ;  /* 0x0000000000328805 */ /* 0x000fe4000001ff00 */
[----:B------:R-:W-:Y:S02]  /*02e0*/  @P1 R2UR UR14, R2 ;  /* 0x00000000020e12ca */ /* 0x000fe400000e0000 */
[----:B------:R-:W-:Y:S02]  /*02f0*/  @!P0 CS2R R48, SRZ ;  /* 0x0000000000308805 */ /* 0x000fe4000001ff00 */
[----:B------:R-:W-:Y:S01]  /*0300*/  @P1 R2UR UR15, R3 ;  /* 0x00000000030f12ca */ /* 0x000fe200000e0000 */
[----:B------:R-:W-:Y:S01]  /*0310*/  @P1 IMAD.X R109, RZ, RZ, R5, P2 ;  /* 0x000000ffff6d1224 */ /* 0x000fe200010e0605 */
[----:B------:R-:W-:-:S02]  /*0320*/  @!P0 CS2R R54, SRZ ;  /* 0x0000000000368805 */ /* 0x000fc4000001ff00 */
[----:B------:R-:W-:Y:S02]  /*0330*/  @!P0 CS2R R52, SRZ ;  /* 0x0000000000348805 */ /* 0x000fe4000001ff00 */
[----:B------:R-:W-:Y:S02]  /*0340*/  @!P0 CS2R R58, SRZ ;  /* 0x00000000003a8805 */ /* 0x000fe4000001ff00 */
[----:B------:R-:W-:Y:S02]  /*0350*/  @!P0 CS2R R56, SRZ ;  /* 0x0000000000388805 */ /* 0x000fe4000001ff00 */
[--C-:B------:R-:W-:Y:S02]  /*0360*/  SHF.R.U64 R4, R108, 0x2, R109.reuse ;  /* 0x000000026c047819 */ /* 0x100fe4000000126d */
[----:B------:R-:W-:Y:S02]  /*0370*/  @!P0 CS2R R62, SRZ ;  /* 0x00000000003e8805 */ /* 0x000fe4000001ff00 */
[----:B------:R-:W-:-:S02]  /*0380*/  SHF.R.U32.HI R6, RZ, 0x2, R109 ;  /* 0x00000002ff067819 */ /* 0x000fc4000001166d */
[----:B------:R-:W-:Y:S02]  /*0390*/  @!P0 CS2R R60, SRZ ;  /* 0x00000000003c8805 */ /* 0x000fe4000001ff00 */
[----:B------:R-:W-:Y:S01]  /*03a0*/  LOP3.LUT R108, R108, 0x3, RZ, 0xc0, !PT ;  /* 0x000000036c6c7812 */ /* 0x000fe200078ec0ff */
[----:B------:R-:W-:Y:S01]  /*03b0*/  IMAD.HI.U32 R0, R4, -0x2daee0ad, RZ ;  /* 0xd2511f5304007827 */ /* 0x000fe200078e00ff */
[----:B------:R-:W-:Y:S01]  /*03c0*/  UIADD3 UR4, UPT, UPT, UR14, -0x61c88647, URZ ;  /* 0x9e3779b90e047890 */ /* 0x000fe2000fffe0ff */
[----:B------:R-:W-:Y:S01]  /*03d0*/  PRMT R11, R28, 0x7632, R11 ;  /* 0x000076321c0b7816 */ /* 0x000fe2000000000b */
[----:B------:R-:W-:Y:S01]  /*03e0*/  UIADD3 UR5, UPT, UPT, UR15, -0x4498517b, URZ ;  /* 0xbb67ae850f057890 */ /* 0x000fe2000fffe0ff */
[----:B------:R-:W-:Y:S01]  /*03f0*/  IMAD R9, R4, -0x2daee0ad, RZ ;  /* 0xd2511f5304097824 */ /* 0x000fe200078e02ff */
[----:B------:R-:W-:Y:S01]  /*0400*/  LOP3.LUT R0, R0, UR15, RZ, 0x3c, !PT ;  /* 0x0000000f00007c12 */ /* 0x000fe2000f8e3cff */
[----:B------:R-:W-:Y:S01]  /*0410*/  UIADD3 UR26, UPT, UPT, UR15, 0x32370b8f, URZ ;  /* 0x32370b8f0f1a7890 */ /* 0x000fe2000fffe0ff */
[----:B------:R-:W-:Y:S01]  /*0420*/  PRMT R12, R35, 0x7632, R12 ;  /* 0x00007632230c7816 */ /* 0x000fe2000000000c */
[----:B0-----:R-:W-:Y:S01]  /*0430*/  IMAD R5, R7, UR7, R110 ;  /* 0x0000000707057c24 */ /* 0x001fe2000f8e026e */
[----:B------:R-:W-:Y:S01]  /*0440*/  UIADD3 UR27, UPT, UPT, UR15, -0x56f99767, URZ ;  /* 0xa90668990f1b7890 */ /* 0x000fe2000fffe0ff */
[----:B------:R-:W-:Y:S01]  /*0450*/  IMAD.HI.U32 R2, R0, -0x326172a9, RZ ;  /* 0xcd9e8d5700027827 */ /* 0x000fe200078e00ff */
[----:B------:R-:W-:Y:S01]  /*0460*/  UIADD3 UR28, UPT, UPT, UR14, -0x4ab325aa, URZ ;  /* 0xb54cda560e1c7890 */ /* 0x000fe2000fffe0ff */
[----:B------:R-:W-:Y:S01]  /*0470*/  PRMT R13, R34, 0x7632, R13 ;  /* 0x00007632220d7816 */ /* 0x000fe2000000000d */
[----:B------:R-:W-:Y:S01]  /*0480*/  UIADD3 UR30, UPT, UPT, UR15, 0x1fd5c5a3, URZ ;  /* 0x1fd5c5a30f1e7890 */ /* 0x000fe2000fffe0ff */
[----:B------:R-:W-:Y:S01]  /*0490*/  IMAD.HI.U32 R3, R5, -0x326172a9, RZ ;  /* 0xcd9e8d5705037827 */ /* 0x000fe200078e00ff */
[----:B------:R-:W-:Y:S01]  /*04a0*/  UIADD3 UR29, UPT, UPT, UR14, 0x5384540f, URZ ;  /* 0x5384540f0e1d7890 */ /* 0x000fe2000fffe0ff */
[----:B------:R-:W-:Y:S01]  /*04b0*/  PRMT R14, R33, 0x7632, R14 ;  /* 0x00007632210e7816 */ /* 0x000fe2000000000e */
[----:B------:R-:W-:Y:S01]  /*04c0*/  UIADD3 UR31, UPT, UPT, UR15, -0x24c28bd8, URZ ;  /* 0xdb3d74280f1f7890 */ /* 0x000fe2000fffe0ff */
[----:B------:R-:W-:Y:S01]  /*04d0*/  IMAD R7, R5, -0x326172a9, RZ ;  /* 0xcd9e8d5705077824 */ /* 0x000fe200078e02ff */
[----:B------:R-:W-:Y:S01]  /*04e0*/  LOP3.LUT R3, R6, UR14, R3, 0x96, !PT ;  /* 0x0000000e06037c12 */ /* 0x000fe2000f8e9603 */
[----:B------:R-:W-:Y:S01]  /*04f0*/  UIADD3 UR33, UPT, UPT, UR15, -0x695add53, URZ ;  /* 0x96a522ad0f217890 */ /* 0x000fe2000fffe0ff */
[----:B------:R-:W-:Y:S01]  /*0500*/  PRMT R15, R32, 0x7632, R15 ;  /* 0x00007632200f7816 */ /* 0x000fe2000000000f */
[----:B------:R-:W-:Y:S01]  /*0510*/  UIADD3 UR32, UPT, UPT, UR14, -0x700cb87f, URZ ;  /* 0x8ff347810e207890 */ /* 0x000fe2000fffe0ff */
[----:B------:R-:W-:Y:S01]  /*0520*/  LOP3.LUT R2, R7, UR4, R2, 0x96, !PT ;  /* 0x0000000407027c12 */ /* 0x000fe2000f8e9602 */
[----:B------:R-:W-:Y:S01]  /*0530*/  IMAD.HI.U32 R8, R3, -0x2daee0ad, RZ ;  /* 0xd2511f5303087827 */ /* 0x000fe200078e00ff */
[----:B------:R-:W-:Y:S01]  /*0540*/  UIADD3 UR4, UPT, UPT, UR14, 0x3c6ef372, URZ ;  /* 0x3c6ef3720e047890 */ /* 0x000fe2000fffe0ff */
[----:B------:R-:W-:-:S02]  /*0550*/  PRMT R16, R39, 0x7632, R16 ;  /* 0x0000763227107816 */ /* 0x000fc40000000010 */
[----:B------:R-:W-:Y:S01]  /*0560*/  @!P0 CS2R R66, SRZ ;  /* 0x0000000000428805 */ /* 0x000fe2000001ff00 */
[----:B------:R-:W-:Y:S01]  /*0570*/  IMAD R10, R3, -0x2daee0ad, RZ ;  /* 0xd2511f53030a7824 */ /* 0x000fe200078e02ff */
[----:B------:R-:W-:Y:S01]  /*0580*/  LOP3.LUT R8, R9, UR5, R8, 0x96, !PT ;  /* 0x0000000509087c12 */ /* 0x000fe2000f8e9608 */
[----:B------:R-:W-:Y:S01]  /*0590*/  IMAD R3, R0, -0x326172a9, RZ ;  /* 0xcd9e8d5700037824 */ /* 0x000fe200078e02ff */
[----:B------:R-:W-:Y:S01]  /*05a0*/  UIADD3 UR5, UPT, UPT, UR15, 0x76cf5d0a, URZ ;  /* 0x76cf5d0a0f057890 */ /* 0x000fe2000fffe0ff */
[----:B------:R-:W-:Y:S01]  /*05b0*/  IMAD.HI.U32 R7, R2, -0x2daee0ad, RZ ;  /* 0xd2511f5302077827 */ /* 0x000fe200078e00ff */
[----:B------:R-:W-:Y:S02]  /*05c0*/  PRMT R17, R38, 0x7632, R17 ;  /* 0x0000763226117816 */ /* 0x000fe40000000011 */
[----:B------:R-:W-:Y:S02]  /*05d0*/  @!P0 CS2R R64, SRZ ;  /* 0x0000000000408805 */ /* 0x000fe4000001ff00 */
[----:B------:R-:W-:Y:S01]  /*05e0*/  PRMT R18, R37, 0x7632, R18 ;  /* 0x0000763225127816 */ /* 0x000fe20000000012 */
[----:B------:R-:W-:Y:S01]  /*05f0*/  IMAD.HI.U32 R0, R8, -0x326172a9, RZ ;  /* 0xcd9e8d5708007827 */ /* 0x000fe200078e00ff */
[----:B------:R-:W-:Y:S01]  /*0600*/  LOP3.LUT R7, R10, UR5, R7, 0x96, !PT ;  /* 0x000000050a077c12 */ /* 0x000fe2000f8e9607 */
[----:B------:R-:W-:Y:S01]  /*0610*/  UIADD3 UR5, UPT, UPT, UR14, -0x255992d5, URZ ;  /* 0xdaa66d2b0e057890 */ /* 0x000fe2000fffe0ff */
[----:B------:R-:W-:Y:S01]  /*0620*/  PRMT R19, R36, 0x7632, R19 ;  /* 0x0000763224137816 */ /* 0x000fe20000000013 */
[----:B------:R-:W-:Y:S01]  /*0630*/  IMAD R9, R2, -0x2daee0ad, RZ ;  /* 0xd2511f5302097824 */ /* 0x000fe200078e02ff */
[----:B------:R-:W-:Y:S01]  /*0640*/  LOP3.LUT R0, R3, UR4, R0, 0x96, !PT ;  /* 0x0000000403007c12 */ /* 0x000fe2000f8e9600 */
[----:B------:R-:W-:Y:S01]  /*0650*/  IMAD R8, R8, -0x326172a9, RZ ;  /* 0xcd9e8d5708087824 */ /* 0x000fe200078e02ff */
[----:B------:R-:W-:Y:S01]  /*0660*/  UIADD3 UR4, UPT, UPT, UR14, 0x78dde6e4, URZ ;  /* 0x78dde6e40e047890 */ /* 0x000fe2000fffe0ff */
[----:B------:R-:W-:Y:S01]  /*0670*/  IMAD.HI.U32 R3, R7, -0x326172a9, RZ ;  /* 0xcd9e8d5707037827 */ /* 0x000fe200078e00ff */
[----:B------:R-:W-:Y:S01]  /*0680*/  PRMT R20, R40, 0x7632, R20 ;  /* 0x0000763228147816 */ /* 0x000fe20000000014 */
[----:B------:R-:W-:Y:S01]  /*0690*/  UPLOP3.LUT UP1, UPT, UPT, UPT, UPT, 0x40, 0x4 ;  /* 0x000000000004789c */ /* 0x000fe20003f2e870 */
        /* <DEDUP_REMOVED lines=8> */
[----:B------:R-:W-:Y:S01]  /*0720*/  PRMT R23, R49, 0x7632, R23 ;  /* 0x0000763231177816 */ /* 0x000fe20000000017 */
[----:B------:R-:W-:Y:S01]  /*0730*/  IMAD.HI.U32 R8, R3, -0x2daee0ad, RZ ;  /* 0xd2511f5303087827 */ /* 0x000fe200078e00ff */
[----:B------:R-:W-:Y:S01]  /*0740*/  PRMT R24, R48, 0x7632, R24 ;  /* 0x0000763230187816 */ /* 0x000fe20000000018 */
[----:B------:R-:W0:Y:S01]  /*0750*/  LDCU UR23, c[0x0][0x404] ;  /* 0x00008080ff1777ac */ /* 0x000e220008000800 */
[----:B------:R-:W-:Y:S01]  /*0760*/  PRMT R25, R55, 0x7632, R25 ;  /* 0x0000763237197816 */ /* 0x000fe20000000019 */
[----:B------:R-:W-:Y:S01]  /*0770*/  IMAD.HI.U32 R0, R2, -0x326172a9, RZ ;  /* 0xcd9e8d5702007827 */ /* 0x000fe200078e00ff */
[----:B------:R-:W-:Y:S01]  /*0780*/  LOP3.LUT R8, R9, UR5, R8, 0x96, !PT ;  /* 0x0000000509087c12 */ /* 0x000fe2000f8e9608 */
[----:B------:R-:W-:Y:S01]  /*0790*/  UIADD3 UR5, UPT, UPT, UR14, 0x1715609d, URZ ;  /* 0x1715609d0e057890 */ /* 0x000fe2000fffe0ff */
[----:B------:R-:W-:Y:S01]  /*07a0*/  PRMT R26, R54, 0x7632, R26 ;  /* 0x00007632361a7816 */ /* 0x000fe2000000001a */
[----:B------:R-:W-:Y:S01]  /*07b0*/  IMAD R10, R3, -0x2daee0ad, RZ ;  /* 0xd2511f53030a7824 */ /* 0x000fe200078e02ff */
[----:B------:R-:W-:Y:S01]  /*07c0*/  LOP3.LUT R0, R7, UR4, R0, 0x96, !PT ;  /* 0x0000000407007c12 */ /* 0x000fe2000f8e9600 */
[----:B------:R-:W-:Y:S01]  /*07d0*/  IMAD R7, R2, -0x326172a9, RZ ;  /* 0xcd9e8d5702077824 */ /* 0x000fe200078e02ff */
[----:B------:R-:W-:Y:S01]  /*07e0*/  UIADD3 UR4, UPT, UPT, UR15, 0x646e171e, URZ ;  /* 0x646e171e0f047890 */ /* 0x000fe2000fffe0ff */
[----:B------:R-:W-:Y:S01]  /*07f0*/  IMAD.HI.U32 R2, R8, -0x326172a9, RZ ;  /* 0xcd9e8d5708027827 */ /* 0x000fe200078e00ff */
[----:B------:R-:W-:Y:S01]  /*0800*/  PRMT R27, R53, 0x7632, R27 ;  /* 0x00007632351b7816 */ /* 0x000fe2000000001b */
[----:B------:R-:W1:Y:S01]  /*0810*/  LDCU UR22, c[0x0][0x388] ;  /* 0x00007100ff1677ac */ /* 0x000e620008000800 */
[----:B------:R-:W-:Y:S01]  /*0820*/  PRMT R92, R52, 0x7632, R92 ;  /* 0x00007632345c7816 */ /* 0x000fe2000000005c */
[----:B------:R-:W-:Y:S01]  /*0830*/  IMAD.HI.U32 R3, R0, -0x2daee0ad, RZ ;  /* 0xd2511f5300037827 */ /* 0x000fe200078e00ff */
[----:B------:R-:W-:Y:S01]  /*0840*/  LOP3.LUT R2, R7, UR5, R2, 0x96, !PT ;  /* 0x0000000507027c12 */ /* 0x000fe2000f8e9602 */
[----:B------:R-:W2:Y:S01]  /*0850*/  LDCU.U8 UR24, c[0x0][0x410] ;  /* 0x00008200ff1877ac */ /* 0x000ea20008000000 */
[----:B------:R-:W-:Y:S01]  /*0860*/  PRMT R93, R59, 0x7632, R93 ;  /* 0x000076323b5d7816 */ /* 0x000fe2000000005d */
[----:B------:R-:W-:Y:S01]  /*0870*/  IMAD R7, R8, -0x326172a9, RZ ;  /* 0xcd9e8d5708077824 */ /* 0x000fe200078e02ff */
[----:B------:R-:W-:Y:S01]  /*0880*/  LOP3.LUT R3, R10, UR27, R3, 0x96, !PT ;  /* 0x0000001b0a037c12 */ /* 0x000fe2000f8e9603 */
[----:B------:R-:W-:Y:S01]  /*0890*/  IMAD R10, R0, -0x2daee0ad, RZ ;  /* 0xd2511f53000a7824 */ /* 0x000fe200078e02ff */
[----:B------:R-:W-:Y:S01]  /*08a0*/  PRMT R94, R58, 0x7632, R94 ;  /* 0x000076323a5e7816 */ /* 0x000fe2000000005e */
[----:B------:R-:W-:Y:S01]  /*08b0*/  IMAD.HI.U32 R9, R2, -0x2daee0ad, RZ ;  /* 0xd2511f5302097827 */ /* 0x000fe200078e00ff */
[----:B------:R-:W-:Y:S01]  /*08c0*/  PRMT R95, R57, 0x7632, R95 ;  /* 0x00007632395f7816 */ /* 0x000fe2000000005f */
[----:B------:R-:W3:Y:S01]  /*08d0*/  LDCU UR25, c[0x0][0x400] ;  /* 0x00008000ff1977ac */ /* 0x000ee20008000800 */
        /* <DEDUP_REMOVED lines=8> */
[----:B------:R-:W4:Y:S01]  /*0960*/  LDCU.64 UR20, c[0x0][0x408] ;  /* 0x00008100ff1477ac */ /* 0x000f220008000a00 */
[----:B------:R-:W-:Y:S01]  /*0970*/  IMAD.HI.U32 R3, R9, -0x326172a9, RZ ;  /* 0xcd9e8d5709037827 */ /* 0x000fe200078e00ff */
[----:B------:R-:W0:Y:S03]  /*0980*/  LDCU.128 UR8, c[0x0][0x3f0] ;  /* 0x00007e00ff0877ac */ /* 0x000e260008000c00 */
[----:B------:R-:W-:Y:S01]  /*0990*/  IMAD.HI.U32 R2, R0, -0x2daee0ad, RZ ;  /* 0xd2511f5300027827 */ /* 0x000fe200078e00ff */
[----:B------:R-:W-:Y:S01]  /*09a0*/  LOP3.LUT R3, R8, UR29, R3, 0x96, !PT ;  /* 0x0000001d08037c12 */ /* 0x000fe2000f8e9603 */
[----:B------:R-:W0:Y:S02]  /*09b0*/  LDCU.64 UR18, c[0x0][0x3a0] ;  /* 0x00007400ff1277ac */ /* 0x000e240008000a00 */
[----:B------:R-:W-:Y:S01]  /*09c0*/  IMAD R8, R0, -0x2daee0ad, RZ ;  /* 0xd2511f5300087824 */ /* 0x000fe200078e02ff */
[----:B------:R-:W-:Y:S01]  /*09d0*/  LOP3.LUT R2, R7, UR30, R2, 0x96, !PT ;  /* 0x0000001e07027c12 */ /* 0x000fe2000f8e9602 */
[----:B------:R-:W-:Y:S01]  /*09e0*/  IMAD R9, R9, -0x326172a9, RZ ;  /* 0xcd9e8d5709097824 */ /* 0x000fe200078e02ff */
[----:B------:R-:W0:Y:S01]  /*09f0*/  LDCU.64 UR16, c[0x0][0x380] ;  /* 0x00007000ff1077ac */ /* 0x000e220008000a00 */
[----:B------:R-:W-:-:S04]  /*0a00*/  IMAD.HI.U32 R7, R3, -0x2daee0ad, RZ ;  /* 0xd2511f5303077827 */ /* 0x000fc800078e00ff */
[----:B------:R-:W-:Y:S01]  /*0a10*/  IMAD.HI.U32 R0, R2, -0x326172a9, RZ ;  /* 0xcd9e8d5702007827 */ /* 0x000fe200078e00ff */
[----:B------:R-:W-:Y:S02]  /*0a20*/  LOP3.LUT R68, R8, UR31, R7, 0x96, !PT ;  /* 0x0000001f08447c12 */ /* 0x000fe4000f8e9607 */
[----:B------:R-:W-:Y:S01]  /*0a30*/  PRMT R8, R31, 0x7632, R8 ;  /* 0x000076321f087816 */ /* 0x000fe20000000008 */
[----:B------:R-:W-:Y:S01]  /*0a40*/  IMAD R7, R3, -0x2daee0ad, RZ ;  /* 0xd2511f5303077824 */ /* 0x000fe200078e02ff */
[----:B------:R-:W-:Y:S01]  /*0a50*/  LOP3.LUT R106, R9, UR4, R0, 0x96, !PT ;  /* 0x00000004096a7c12 */ /* 0x000fe2000f8e9600 */
[----:B------:R-:W-:Y:S01]  /*0a60*/  IMAD R2, R2, -0x326172a9, RZ ;  /* 0xcd9e8d5702027824 */ /* 0x000fe200078e02ff */
[----:B------:R-:W-:Y:S01]  /*0a70*/  PRMT R9, R30, 0x7632, R9 ;  /* 0x000076321e097816 */ /* 0x000fe20000000009 */
[----:B------:R-:W-:-:S04]  /*0a80*/  IMAD.HI.U32 R3, R68, -0x326172a9, RZ ;  /* 0xcd9e8d5744037827 */ /* 0x000fc800078e00ff */
[----:B------:R-:W-:Y:S01]  /*0a90*/  IMAD.HI.U32 R0, R106, -0x2daee0ad, RZ ;  /* 0xd2511f536a007827 */ /* 0x000fe200078e00ff */
[----:B------:R-:W-:-:S03]  /*0aa0*/  LOP3.LUT R3, R2, UR32, R3, 0x96, !PT ;  /* 0x0000002002037c12 */ /* 0x000fc6000f8e9603 */
[----:B------:R-:W-:Y:S01]  /*0ab0*/  IMAD R2, R68, -0x326172a9, RZ ;  /* 0xcd9e8d5744027824 */ /* 0x000fe200078e02ff */
[----:B------:R-:W-:Y:S01]  /*0ac0*/  LOP3.LUT R0, R7, UR33, R0, 0x96, !PT ;  /* 0x0000002107007c12 */ /* 0x000fe2000f8e9600 */
[----:B------:R-:W-:Y:S02]  /*0ad0*/  HFMA2 R7, -RZ, RZ, 0, 0 ;  /* 0x00000000ff077431 */ /* 0x000fe400000001ff */
[----:B01234-:R-:W-:-:S07]  /*0ae0*/  IMAD R106, R106, -0x2daee0ad, RZ ;  /* 0xd2511f536a6a7824 */ /* 0x01ffce00078e02ff */
.L_x_1795:
[----:B------:R-:W-:-:S06]  /*0af0*/  UIMAD.WIDE UR4, UR7, 0x4, UR8 ;  /* 0x00000004070478a5 */ /* 0x000fcc000f8e0208 */
[----:B0-----:R-:W-:Y:S02]  /*0b00*/  IMAD.U32 R76, RZ, RZ, UR4 ;  /* 0x00000004ff4c7e24 */ /* 0x001fe4000f8e00ff */
[----:B------:R-:W-:-:S05]  /*0b10*/  IMAD.U32 R77, RZ, RZ, UR5 ;  /* 0x00000005ff4d7e24 */ /* 0x000fca000f8e00ff */
[----:B------:R-:W2:Y:S01]  /*0b20*/  LDG.E R76, desc[UR12][R76.64] ;  /* 0x0000000c4c4c7981 */ /* 0x000ea2000c1e1900 */
[----:B------:R-:W-:Y:S01]  /*0b30*/  UIMAD.WIDE UR4, UR7, 0x4, UR10 ;  /* 0x00000004070478a5 */ /* 0x000fe2000f8e020a */
[----:B------:R-:W-:Y:S01]  /*0b40*/  IMAD.MOV.U32 R80, RZ, RZ, RZ ;  /* 0x000000ffff507224 */ /* 0x000fe200078e00ff */
[----:B--2---:R-:W-:-:S13]  /*0b50*/  ISETP.GE.AND P0, PT, R76, 0x1, PT ;  /* 0x000000014c00780c */ /* 0x004fda0003f06270 */
[----:B-1----:R-:W-:Y:S01]  /*0b60*/  @P0 IADD3 R74, PT, PT, R76, -0x1, RZ ;  /* 0xffffffff4c4a0810 */ /* 0x002fe20007ffe0ff */
[----:B------:R-:W0:Y:S04]  /*0b70*/  @P0 LDC.64 R72, c[0x0][0x390] ;  /* 0x0000e400ff480b82 */ /* 0x000e280000000a00 */
[----:B------:R-:W-:-:S05]  /*0b80*/  @P0 IMAD R74, R74, UR22, RZ ;  /* 0x000000164a4a0c24 */ /* 0x000fca000f8e02ff */
[----:B------:R-:W-:-:S04]  /*0b90*/  @P0 SHF.R.S32.HI R75, RZ, 0x1f, R74 ;  /* 0x0000001fff4b0819 */ /* 0x000fc8000001144a */
[----:B------:R-:W-:Y:S01]  /*0ba0*/  @P0 LEA.HI R79, R75, R74, RZ, 0x3 ;  /* 0x0000004a4b4f0211 */ /* 0x000fe200078f18ff */
[----:B------:R-:W-:Y:S01]  /*0bb0*/  IMAD.U32 R74, RZ, RZ, UR4 ;  /* 0x00000004ff4a7e24 */ /* 0x000fe2000f8e00ff */
[----:B------:R-:W-:Y:S02]  /*0bc0*/  MOV R75, UR5 ;  /* 0x00000005004b7c02 */ /* 0x000fe40008000f00 */
[----:B------:R-:W-:-:S03]  /*0bd0*/  @P0 LEA.HI.SX32 R80, R79, R110, 0x1d ;  /* 0x0000006e4f500211 */ /* 0x000fc600078feaff */
[----:B------:R-:W2:Y:S02]  /*0be0*/  LDG.E R74, desc[UR12][R74.64] ;  /* 0x0000000c4a4a7981 */ /* 0x000ea4000c1e1900 */
[----:B0-----:R-:W-:-:S05]  /*0bf0*/  @P0 IMAD.WIDE.U32 R72, R80, 0x10, R72 ;  /* 0x0000001050480825 */ /* 0x001fca00078e0048 */
[----:B-----5:R-:W3:Y:S01]  /*0c00*/  @P0 LDG.E.128 R68, desc[UR12][R72.64] ;  /* 0x0000000c48440981 */ /* 0x020ee2000c1e1d00 */
[----:B------:R-:W-:Y:S02]  /*0c10*/  UIMAD UR4, UR7, UR22, URZ ;  /* 0x00000016070472a4 */ /* 0x000fe4000f8e02ff */
[----:B------:R-:W-:Y:S02]  /*0c20*/  UISETP.NE.U32.AND UP0, UPT, UR18, URZ, UPT ;  /* 0x000000ff1200728c */ /* 0x000fe4000bf05070 */
[----:B------:R-:W-:Y:S02]  /*0c30*/  USHF.R.S32.HI UR5, URZ, 0x1f, UR4 ;  /* 0x0000001fff057899 */ /* 0x000fe40008011404 */
[----:B------:R-:W-:Y:S02]  /*0c40*/  UISETP.NE.AND.EX UP0, UPT, UR19, URZ, UPT, UP0 ;  /* 0x000000ff1300728c */ /* 0x000fe4000bf05300 */
[----:B------:R-:W-:Y:S02]  /*0c50*/  ULEA.HI UR5, UR5, UR4, URZ, 0x3 ;  /* 0x0000000405057291 */ /* 0x000fe4000f8f18ff */
[----:B------:R-:W-:-:S02]  /*0c60*/  UIADD3 UR34, UPT, UPT, UR15, 0x76cf5d0a, URZ ;  /* 0x76cf5d0a0f227890 */ /* 0x000fc4000fffe0ff */
[----:B------:R-:W-:Y:S02]  /*0c70*/  UIADD3 UR35, UPT, UPT, UR14, 0x1715609d, URZ ;  /* 0x1715609d0e237890 */ /* 0x000fe4000fffe0ff */
[----:B------:R-:W-:Y:S01]  /*0c80*/  IMAD.U32 R159, RZ, RZ, UR5 ;  /* 0x00000005ff9f7e24 */ /* 0x000fe2000f8e00ff */
[----:B------:R-:W-:Y:S02]  /*0c90*/  UIADD3 UR36, UPT, UPT, UR15, -0x4498517b, URZ ;  /* 0xbb67ae850f247890 */ /* 0x000fe4000fffe0ff */
[----:B------:R-:W-:Y:S02]  /*0ca0*/  UIADD3 UR37, UPT, UPT, UR14, -0x61c88647, URZ ;  /* 0x9e3779b90e257890 */ /* 0x000fe4000fffe0ff */
[----:B------:R-:W-:Y:S01]  /*0cb0*/  LEA.HI.SX32 R159, R159, R110, 0x1d ;  /* 0x0000006e9f9f7211 */ /* 0x000fe200078feaff */
[----:B------:R-:W-:Y:S02]  /*0cc0*/  UIADD3 UR38, UPT, UPT, UR14, -0xe443238, URZ ;  /* 0xf1bbcdc80e267890 */ /* 0x000fe4000fffe0ff */
[----:B------:R-:W-:-:S02]  /*0cd0*/  UIADD3 UR39, UPT, UPT, UR14, -0x255992d5, URZ ;  /* 0xdaa66d2b0e277890 */ /* 0x000fc4000fffe0ff */
[----:B------:R-:W-:Y:S02]  /*0ce0*/  UIADD3 UR40, UPT, UPT, UR14, 0x3c6ef372, URZ ;  /* 0x3c6ef3720e287890 */ /* 0x000fe4000fffe0ff */
[----:B------:R-:W-:Y:S02]  /*0cf0*/  UIADD3 UR41, UPT, UPT, UR14, 0x78dde6e4, URZ ;  /* 0x78dde6e40e297890 */ /* 0x000fe4000fffe0ff */
[----:B------:R-:W-:Y:S02]  /*0d00*/  UIADD3 UR4, UPT, UPT, UR15, 0x646e171e, URZ ;  /* 0x646e171e0f047890 */ /* 0x000fe4000fffe0ff */
[----:B------:R-:W-:Y:S01]  /*0d10*/  UIADD3 UR42, UPT, UPT, UR15, -0x126145ec, URZ ;  /* 0xed9eba140f2a7890 */ /* 0x000fe2000fffe0ff */
[----:B--2---:R-:W-:Y:S02]  /*0d20*/  R2UR UR6, R74 ;  /* 0x000000004a0672ca */ /* 0x004fe400000e0000 */
[----:B---3--:R-:W-:Y:S02]  /*0d30*/  PRMT R72, R69, 0x7632, R72 ;  /* 0x0000763245487816 */ /* 0x008fe40000000048 */
[----:B------:R-:W-:Y:S01]  /*0d40*/  PRMT R79, R68, 0x7632, R79 ;  /* 0x00007632444f7816 */ /* 0x000fe2000000004f */
[----:B------:R-:W-:Y:S10]  /*0d50*/  BRA.U !UP0, `(.L_x_1451) ;  /* 0x0000002d08007547 */ /* 0x000ff4000b800000 */
[----:B------:R-:W0:Y:S02]  /*0d60*/  LDC.64 R72, c[0x0][0x3a0] ;  /* 0x0000e800ff487b82 */ /* 0x000e240000000a00 */
[----:B0-----:R-:W-:-:S06]  /*0d70*/  IMAD.WIDE.U32 R72, R159, 0x10, R72 ;  /* 0x000000109f487825 */ /* 0x001fcc00078e0048 */
[----:B------:R-:W2:Y:S01]  /*0d80*/  LDG.E.128 R72, desc[UR12][R72.64] ;  /* 0x0000000c48487981 */ /* 0x000ea2000c1e1d00 */
[----:B------:R-:W-:-:S13]  /*0d90*/  ISETP.GT.AND P1, PT, R76, RZ, PT ;  /* 0x000000ff4c00720c */ /* 0x000fda0003f24270 */
[----:B------:R-:W-:Y:S01]  /*0da0*/  @!P1 IMAD.MOV.U32 R83, RZ, RZ, R108 ;  /* 0x000000ffff539224 */ /* 0x000fe200078e006c */
[----:B------:R-:W-:Y:S01]  /*0db0*/  @!P1 MOV R82, R106 ;  /* 0x0000006a00529202 */ /* 0x000fe20000000f00 */
[----:B--2---:R-:W-:Y:S01]  /*0dc0*/  @!P1 IMAD.U32 R77, R72, 0x10000, RZ ;  /* 0x00010000484d9824 */ /* 0x004fe200078e00ff */
[----:B------:R-:W-:Y:S06]  /*0dd0*/  @!P1 BRA `(.L_x_1452) ;  /* 0x0000000400449947 */ /* 0x000fec0003800000 */
        /* <DEDUP_REMOVED lines=15> */
.L_x_1454:
        /* <DEDUP_REMOVED lines=12> */
.L_x_1455:
        /* <DEDUP_REMOVED lines=42> */
[----:B------:R-:W-:-:S07]  /*1230*/  IMAD.MOV.U32 R82, RZ, RZ, R84 ;  /* 0x000000ffff527224 */ /* 0x000fce00078e0054 */
.L_x_1453:
[----:B------:R-:W-:Y:S01]  /*1240*/  I2FP.F32.U32 R77, R77 ;  /* 0x0000004d004d7245 */ /* 0x000fe20000201000 */
[----:B------:R-:W-:Y:S02]  /*1250*/  IMAD.MOV.U32 R84, RZ, RZ, 0x2f800000 ;  /* 0x2f800000ff547424 */ /* 0x000fe400078e00ff */
[----:B------:R-:W-:Y:S02]  /*1260*/  IMAD.U32 R78, R68, 0x10000, RZ ;  /* 0x00010000444e7824 */ /* 0x000fe400078e00ff */
        /* <DEDUP_REMOVED lines=8> */
.L_x_1452:
[----:B------:R-:W-:Y:S01]  /*12f0*/  @!P1 PRMT R81, R72, 0x7632, R81 ;  /* 0x0000763248519816 */ /* 0x000fe20000000051 */
[----:B------:R-:W-:Y:S01]  /*1300*/  @!P1 IMAD.MOV.U32 R85, RZ, RZ, R83 ;  /* 0x000000ffff559224 */ /* 0x000fe200078e0053 */
[----:B------:R-:W-:Y:S01]  /*1310*/  F2FP.BF16.F32.PACK_AB R78, RZ, R77 ;  /* 0x0000004dff4e723e */ /* 0x000fe200000010ff */
[----:B------:R-:W-:Y:S01]  /*1320*/  @!P1 IMAD.MOV.U32 R84, RZ, RZ, R82 ;  /* 0x000000ffff549224 */ /* 0x000fe200078e0052 */
[----:B------:R-:W-:Y:S01]  /*1330*/  @!P1 SHF.L.U32 R81, R81, 0x10, RZ ;  /* 0x0000001051519819 */ /* 0x000fe200000006ff */
        /* <DEDUP_REMOVED lines=16> */
.L_x_1458:
        /* <DEDUP_REMOVED lines=12> */
.L_x_1459:
        /* <DEDUP_REMOVED lines=43> */
.L_x_1457:
[----:B------:R-:W-:Y:S01]  /*17b0*/  HFMA2 R82, -RZ, RZ, 0.1171875, 0 ;  /* 0x2f800000ff527431 */ /* 0x000fe200000001ff */
[----:B------:R-:W-:Y:S01]  /*17c0*/  I2FP.F32.U32 R81, R81 ;  /* 0x0000005100517245 */ /* 0x000fe20000201000 */
[----:B------:R-:W-:Y:S01]  /*17d0*/  IMAD.U32 R79, R79, 0x10000, RZ ;  /* 0x000100004f4f7824 */ /* 0x000fe200078e00ff */
[----:B------:R-:W-:-:S03]  /*17e0*/  PRMT R72, R72, 0x7632, R72 ;  /* 0x0000763248487816 */ /* 0x000fc60000000048 */
[----:B------:R-:W-:Y:S02]  /*17f0*/  FMUL.FTZ R79, R79, UR21 ;  /* 0x000000154f4f7c20 */ /* 0x000fe40008410000 */
[----:B------:R-:W-:Y:S02]  /*1800*/  IMAD.U32 R72, R72, 0x10000, RZ ;  /* 0x0001000048487824 */ /* 0x000fe400078e00ff */
[----:B------:R-:W-:Y:S01]  /*1810*/  FFMA.FTZ R81, R81, R82, 1.1641532182693481445e-10 ;  /* 0x2f00000051517423 */ /* 0x000fe20000010052 */
[----:B------:R-:W-:-:S04]  /*1820*/  FMUL.FTZ R79, R79, UR20 ;  /* 0x000000144f4f7c20 */ /* 0x000fc80008410000 */
[----:B------:R-:W-:-:S04]  /*1830*/  FSETP.GTU.FTZ.AND P2, PT, R81, UR23, PT ;  /* 0x0000001751007c0b */ /* 0x000fc8000bf5c000 */
[----:B------:R-:W-:Y:S02]  /*1840*/  FSEL R79, R79, RZ, !P2 ;  /* 0x000000ff4f4f7208 */ /* 0x000fe40005000000 */
[----:B------:R-:W-:-:S03]  /*1850*/  SEL R98, RZ, 0x1, P2 ;  /* 0x00000001ff627807 */ /* 0x000fc60001000000 */
[----:B------:R-:W-:-:S07]  /*1860*/  FADD.FTZ R81, R72, R79 ;  /* 0x0000004f48517221 */ /* 0x000fce0000010000 */
.L_x_1456:
[----:B------:R-:W-:Y:S01]  /*1870*/  F2FP.BF16.F32.PACK_AB R72, RZ, R81 ;  /* 0x00000051ff48723e */ /* 0x000fe200000010ff */
[----:B------:R-:W-:Y:S01]  /*1880*/  @!P1 IMAD.MOV.U32 R86, RZ, RZ, R85 ;  /* 0x000000ffff569224 */ /* 0x000fe200078e0055 */
[----:B------:R-:W-:Y:S01]  /*1890*/  @!P1 SHF.L.U32 R83, R73, 0x10, RZ ;  /* 0x0000001049539819 */ /* 0x000fe200000006ff */
[----:B------:R-:W-:Y:S01]  /*18a0*/  @!P1 IMAD.MOV.U32 R82, RZ, RZ, R84 ;  /* 0x000000ffff529224 */ /* 0x000fe200078e0054 */
[----:B------:R-:W-:Y:S06]  /*18b0*/  @!P1 BRA `(.L_x_1460) ;  /* 0x0000000400449947 */ /* 0x000fec0003800000 */
        /* <DEDUP_REMOVED lines=15> */
.L_x_1462:
        /* <DEDUP_REMOVED lines=12> */
.L_x_1463:
        /* <DEDUP_REMOVED lines=43> */
.L_x_1461:
[----:B------:R-:W-:Y:S01]  /*1d20*/  I2FP.F32.U32 R79, R79 ;  /* 0x0000004f004f7245 */ /* 0x000fe20000201000 */
[----:B------:R-:W-:Y:S01]  /*1d30*/  IMAD.MOV.U32 R84, RZ, RZ, 0x2f800000 ;  /* 0x2f800000ff547424 */ /* 0x000fe200078e00ff */
[----:B------:R-:W-:-:S03]  /*1d40*/  SHF.L.U32 R83, R69, 0x10, RZ ;  /* 0x0000001045537819 */ /* 0x000fc600000006ff */
[----:B------:R-:W-:Y:S01]  /*1d50*/  FFMA.FTZ R79, R79, R84, 1.1641532182693481445e-10 ;  /* 0x2f0000004f4f7423 */ /* 0x000fe20000010054 */
[----:B------:R-:W-:Y:S02]  /*1d60*/  IMAD.U32 R84, R73, 0x10000, RZ ;  /* 0x0001000049547824 */ /* 0x000fe400078e00ff */
[----:B------:R-:W-:Y:S02]  /*1d70*/  FMUL.FTZ R83, R83, UR21 ;  /* 0x0000001553537c20 */ /* 0x000fe40008410000 */
[----:B------:R-:W-:Y:S02]  /*1d80*/  FSETP.GTU.FTZ.AND P2, PT, R79, UR23, PT ;  /* 0x000000174f007c0b */ /* 0x000fe4000bf5c000 */
[----:B------:R-:W-:Y:S02]  /*1d90*/  FMUL.FTZ R83, R83, UR20 ;  /* 0x0000001453537c20 */ /* 0x000fe40008410000 */
[----:B------:R-:W-:-:S03]  /*1da0*/  SEL R99, RZ, 0x1, P2 ;  /* 0x00000001ff637807 */ /* 0x000fc60001000000 */
[----:B------:R-:W-:-:S05]  /*1db0*/  FSEL R83, R83, RZ, !P2 ;  /* 0x000000ff53537208 */ /* 0x000fca0005000000 */
[----:B------:R-:W-:-:S07]  /*1dc0*/  FADD.FTZ R83, R84, R83 ;  /* 0x0000005354537221 */ /* 0x000fce0000010000 */
.L_x_1460:
[----:B------:R-:W-:Y:S01]  /*1dd0*/  @!P1 PRMT R85, R73, 0x7632, R85 ;  /* 0x0000763249559816 */ /* 0x000fe20000000055 */
[----:B------:R-:W-:Y:S01]  /*1de0*/  @!P1 IMAD.MOV.U32 R88, RZ, RZ, R86 ;  /* 0x000000ffff589224 */ /* 0x000fe200078e0056 */
[----:B------:R-:W-:Y:S02]  /*1df0*/  F2FP.BF16.F32.PACK_AB R79, RZ, R83 ;  /* 0x00000053ff4f723e */ /* 0x000fe400000010ff */
[----:B------:R-:W-:Y:S01]  /*1e00*/  @!P1 MOV R84, R82 ;  /* 0x0000005200549202 */ /* 0x000fe20000000f00 */
[----:B------:R-:W-:Y:S01]  /*1e10*/  @!P1 IMAD.U32 R85, R85, 0x10000, RZ ;  /* 0x0001000055559824 */ /* 0x000fe200078e00ff */
        /* <DEDUP_REMOVED lines=16> */
.L_x_1466:
        /* <DEDUP_REMOVED lines=12> */
.L_x_1467:
        /* <DEDUP_REMOVED lines=38> */
[----:B------:R-:W-:Y:S02]  /*2240*/  LOP3.LUT R3, R2, UR32, R89, 0x96, !PT ;  /* 0x0000002002037c12 */ /* 0x000fe4000f8e9659 */
[----:B------:R-:W-:Y:S01]  /*2250*/  MOV R2, R88 ;  /* 0x0000005800027202 */ /* 0x000fe20000000f00 */
[----:B------:R-:W-:Y:S01]  /*2260*/  HFMA2 R88, -RZ, RZ, 0, 0 ;  /* 0x00000000ff587431 */ /* 0x000fe200000001ff */
[----:B------:R-:W-:Y:S01]  /*2270*/  LOP3.LUT R0, R84, UR33, R87, 0x96, !PT ;  /* 0x0000002154007c12 */ /* 0x000fe2000f8e9657 */
[----:B------:R-:W-:-:S07]  /*2280*/  IMAD.MOV.U32 R84, RZ, RZ, R86 ;  /* 0x000000ffff547224 */ /* 0x000fce00078e0056 */
.L_x_1465:
[----:B------:R-:W-:Y:S01]  /*2290*/  PRMT R73, R69, 0x7632, R73 ;  /* 0x0000763245497816 */ /* 0x000fe20000000049 */
[----:B------:R-:W-:Y:S01]  /*22a0*/  IMAD.MOV.U32 R87, RZ, RZ, 0x2f800000 ;  /* 0x2f800000ff577424 */ /* 0x000fe200078e00ff */
[----:B------:R-:W-:-:S03]  /*22b0*/  I2FP.F32.U32 R82, R85 ;  /* 0x0000005500527245 */ /* 0x000fc60000201000 */
[C---:B------:R-:W-:Y:S01]  /*22c0*/  IMAD.U32 R85, R73.reuse, 0x10000, RZ ;  /* 0x0001000049557824 */ /* 0x040fe200078e00ff */
[----:B------:R-:W-:Y:S01]  /*22d0*/  PRMT R73, R73, 0x7632, R73 ;  /* 0x0000763249497816 */ /* 0x000fe20000000049 */
        /* <DEDUP_REMOVED lines=8> */
.L_x_1464:
[----:B------:R-:W-:Y:S01]  /*2360*/  F2FP.BF16.F32.PACK_AB R73, RZ, R85 ;  /* 0x00000055ff49723e */ /* 0x000fe200000010ff */
[----:B------:R-:W-:Y:S01]  /*2370*/  @!P1 IMAD.U32 R87, R74, 0x10000, RZ ;  /* 0x000100004a579824 */ /* 0x000fe200078e00ff */
[----:B------:R-:W-:Y:S01]  /*2380*/  @!P1 MOV R86, R84 ;  /* 0x0000005400569202 */ /* 0x000fe20000000f00 */
[----:B------:R-:W-:Y:S01]  /*2390*/  @!P1 IMAD.MOV.U32 R90, RZ, RZ, R88 ;  /* 0x000000ffff5a9224 */ /* 0x000fe200078e0058 */
        /* <DEDUP_REMOVED lines=16> */
.L_x_1470:
        /* <DEDUP_REMOVED lines=12> */
.L_x_1471:
        /* <DEDUP_REMOVED lines=43> */
.L_x_1469:
[----:B------:R-:W-:Y:S01]  /*2810*/  HFMA2 R87, -RZ, RZ, 0.1171875, 0 ;  /* 0x2f800000ff577431 */ /* 0x000fe200000001ff */
[----:B------:R-:W-:Y:S01]  /*2820*/  I2FP.F32.U32 R82, R82 ;  /* 0x0000005200527245 */ /* 0x000fe20000201000 */
[----:B------:R-:W-:-:S04]  /*2830*/  IMAD.U32 R84, R70, 0x10000, RZ ;  /* 0x0001000046547824 */ /* 0x000fc800078e00ff */
[----:B------:R-:W-:Y:S01]  /*2840*/  FMUL.FTZ R84, R84, UR21 ;  /* 0x0000001554547c20 */ /* 0x000fe20008410000 */
[----:B------:R-:W-:-:S03]  /*2850*/  FFMA.FTZ R82, R82, R87, 1.1641532182693481445e-10 ;  /* 0x2f00000052527423 */ /* 0x000fc60000010057 */
[----:B------:R-:W-:Y:S01]  /*2860*/  FMUL.FTZ R84, R84, UR20 ;  /* 0x0000001454547c20 */ /* 0x000fe20008410000 */
[----:B------:R-:W-:Y:S01]  /*2870*/  IMAD.U32 R87, R74, 0x10000, RZ ;  /* 0x000100004a577824 */ /* 0x000fe200078e00ff */
[----:B------:R-:W-:-:S04]  /*2880*/  FSETP.GTU.FTZ.AND P2, PT, R82, UR23, PT ;  /* 0x0000001752007c0b */ /* 0x000fc8000bf5c000 */
[----:B------:R-:W-:Y:S02]  /*2890*/  FSEL R84, R84, RZ, !P2 ;  /* 0x000000ff54547208 */ /* 0x000fe40005000000 */
[----:B------:R-:W-:-:S03]  /*28a0*/  SEL R101, RZ, 0x1, P2 ;  /* 0x00000001ff657807 */ /* 0x000fc60001000000 */
[----:B------:R-:W-:-:S07]  /*28b0*/  FADD.FTZ R87, R87, R84 ;  /* 0x0000005457577221 */ /* 0x000fce0000010000 */
.L_x_1468:
[----:B------:R-:W-:Y:S01]  /*28c0*/  @!P1 PRMT R89, R74, 0x7632, R89 ;  /* 0x000076324a599816 */ /* 0x000fe20000000059 */
[----:B------:R-:W-:Y:S01]  /*28d0*/  @!P1 IMAD.MOV.U32 R84, RZ, RZ, R86 ;  /* 0x000000ffff549224 */ /* 0x000fe200078e0056 */
[----:B------:R-:W-:Y:S02]  /*28e0*/  F2FP.BF16.F32.PACK_AB R82, RZ, R87 ;  /* 0x00000057ff52723e */ /* 0x000fe400000010ff */
[----:B------:R-:W-:Y:S01]  /*28f0*/  @!P1 MOV R88, R90 ;  /* 0x0000005a00589202 */ /* 0x000fe20000000f00 */
[----:B------:R-:W-:Y:S01]  /*2900*/  @!P1 IMAD.U32 R89, R89, 0x10000, RZ ;  /* 0x0001000059599824 */ /* 0x000fe200078e00ff */
        /* <DEDUP_REMOVED lines=16> */
.L_x_1474:
        /* <DEDUP_REMOVED lines=12> */
.L_x_1475:
        /* <DEDUP_REMOVED lines=42> */
.L_x_1473:
[----:B------:R-:W-:Y:S01]  /*2d70*/  PRMT R74, R70, 0x7632, R74 ;  /* 0x00007632464a7816 */ /* 0x000fe2000000004a */
[----:B------:R-:W-:Y:S01]  /*2d80*/  IMAD.MOV.U32 R91, RZ, RZ, 0x2f800000 ;  /* 0x2f800000ff5b7424 */ /* 0x000fe200078e00ff */
[----:B------:R-:W-:-:S03]  /*2d90*/  I2FP.F32.U32 R86, R89 ;  /* 0x0000005900567245 */ /* 0x000fc60000201000 */
[C---:B------:R-:W-:Y:S01]  /*2da0*/  IMAD.U32 R89, R74.reuse, 0x10000, RZ ;  /* 0x000100004a597824 */ /* 0x040fe200078e00ff */
[----:B------:R-:W-:Y:S01]  /*2db0*/  PRMT R74, R74, 0x7632, R74 ;  /* 0x000076324a4a7816 */ /* 0x000fe2000000004a */
[----:B------:R-:W-:Y:S02]  /*2dc0*/  FFMA.FTZ R86, R86, R91, 1.1641532182693481445e-10 ;  /* 0x2f00000056567423 */ /* 0x000fe4000001005b */
[----:B------:R-:W-:Y:S01]  /*2dd0*/  FMUL.FTZ R89, R89, UR21 ;  /* 0x0000001559597c20 */ /* 0x000fe20008410000 */
[----:B------:R-:W-:Y:S02]  /*2de0*/  SHF.L.U32 R74, R74, 0x10, RZ ;  /* 0x000000104a4a7819 */ /* 0x000fe400000006ff */
[----:B------:R-:W-:Y:S01]  /*2df0*/  FSETP.GTU.FTZ.AND P2, PT, R86, UR23, PT ;  /* 0x0000001756007c0b */ /* 0x000fe2000bf5c000 */
[----:B------:R-:W-:-:S03]  /*2e00*/  FMUL.FTZ R89, R89, UR20 ;  /* 0x0000001459597c20 */ /* 0x000fc60008410000 */
[----:B------:R-:W-:Y:S02]  /*2e10*/  SEL R102, RZ, 0x1, P2 ;  /* 0x00000001ff667807 */ /* 0x000fe40001000000 */
[----:B------:R-:W-:-:S05]  /*2e20*/  FSEL R89, R89, RZ, !P2 ;  /* 0x000000ff59597208 */ /* 0x000fca0005000000 */
[----:B------:R-:W-:-:S07]  /*2e30*/  FADD.FTZ R89, R74, R89 ;  /* 0x000000594a597221 */ /* 0x000fce0000010000 */
.L_x_1472:
        /* <DEDUP_REMOVED lines=20> */
.L_x_1478:
        /* <DEDUP_REMOVED lines=12> */
.L_x_1479:
        /* <DEDUP_REMOVED lines=40> */
[----:B------:R-:W-:-:S07]  /*32c0*/  HFMA2 R90, -RZ, RZ, 0, 0 ;  /* 0x00000000ff5a7431 */ /* 0x000fce00000001ff */
.L_x_1477:
[----:B------:R-:W-:Y:S01]  /*32d0*/  I2FP.F32.U32 R84, R86 ;  /* 0x0000005600547245 */ /* 0x000fe20000201000 */
[----:B------:R-:W-:Y:S01]  /*32e0*/  IMAD.MOV.U32 R91, RZ, RZ, 0x2f800000 ;  /* 0x2f800000ff5b7424 */ /* 0x000fe200078e00ff */
[----:B------:R-:W-:Y:S01]  /*32f0*/  SHF.L.U32 R105, R75, 0x10, RZ ;  /* 0x000000104b697819 */ /* 0x000fe200000006ff */
        /* <DEDUP_REMOVED lines=8> */
.L_x_1476:
        /* <DEDUP_REMOVED lines=21> */
.L_x_1482:
        /* <DEDUP_REMOVED lines=12> */
.L_x_1483:
        /* <DEDUP_REMOVED lines=37> */
[----:B------:R-:W-:-:S04]  /*37e0*/  IMAD.WIDE.U32 R2, R3, -0x326172a9, RZ ;  /* 0xcd9e8d5703027825 */ /* 0x000fc800078e00ff */
[----:B------:R-:W-:Y:S01]  /*37f0*/  IMAD.WIDE.U32 R106, R106, -0x2daee0ad, RZ ;  /* 0xd2511f536a6a7825 */ /* 0x000fe200078e00ff */
[----:B------:R-:W-:-:S03]  /*3800*/  LOP3.LUT R3, R108, UR32, R3, 0x96, !PT ;  /* 0x000000206c037c12 */ /* 0x000fc6000f8e9603 */
[----:B------:R-:W-:Y:S01]  /*3810*/  IMAD.MOV.U32 R86, RZ, RZ, R106 ;  /* 0x000000ffff567224 */ /* 0x000fe200078e006a */
[----:B------:R-:W-:-:S07]  /*3820*/  LOP3.LUT R0, R90, UR33, R107, 0x96, !PT ;  /* 0x000000215a007c12 */ /* 0x000fce000f8e966b */
.L_x_1481:
[----:B------:R-:W-:Y:S01]  /*3830*/  PRMT R75, R71, 0x7632, R75 ;  /* 0x00007632474b7816 */ /* 0x000fe2000000004b */
[----:B------:R-:W-:Y:S01]  /*3840*/  IMAD.MOV.U32 R107, RZ, RZ, 0x2f800000 ;  /* 0x2f800000ff6b7424 */ /* 0x000fe200078e00ff */
[----:B------:R-:W-:Y:S02]  /*3850*/  I2FP.F32.U32 R90, R91 ;  /* 0x0000005b005a7245 */ /* 0x000fe40000201000 */
[C---:B------:R-:W-:Y:S02]  /*3860*/  SHF.L.U32 R91, R75.reuse, 0x10, RZ ;  /* 0x000000104b5b7819 */ /* 0x040fe400000006ff */
[----:B------:R-:W-:Y:S01]  /*3870*/  PRMT R75, R75, 0x7632, R75 ;  /* 0x000076324b4b7816 */ /* 0x000fe2000000004b */
        /* <DEDUP_REMOVED lines=8> */
.L_x_1480:
[----:B------:R-:W-:Y:S02]  /*3900*/  F2FP.BF16.F32.PACK_AB R75, RZ, R91 ;  /* 0x0000005bff4b723e */ /* 0x000fe400000010ff */
[----:B------:R-:W-:Y:S02]  /*3910*/  PRMT R74, R82, 0x5410, R74 ;  /* 0x00005410524a7816 */ /* 0x000fe4000000004a */
[----:B------:R-:W-:Y:S02]  /*3920*/  PRMT R73, R79, 0x5410, R73 ;  /* 0x000054104f497816 */ /* 0x000fe40000000049 */
[----:B------:R-:W-:Y:S02]  /*3930*/  PRMT R72, R78, 0x5410, R72 ;  /* 0x000054104e487816 */ /* 0x000fe40000000048 */
[----:B------:R-:W-:Y:S01]  /*3940*/  PRMT R75, R84, 0x5410, R75 ;  /* 0x00005410544b7816 */ /* 0x000fe2000000004b */
[----:B------:R-:W-:Y:S06]  /*3950*/  BRA `(.L_x_1484) ;  /* 0x00000028001c7947 */ /* 0x000fec0003800000 */
.L_x_1451:
[----:B------:R-:W-:Y:S01]  /*3960*/  IMAD.MOV.U32 R77, RZ, RZ, RZ ;  /* 0x000000ffff4d7224 */ /* 0x000fe200078e00ff */
[----:B------:R-:W-:Y:S01]  /*3970*/  MOV R73, R108 ;  /* 0x0000006c00497202 */ /* 0x000fe20000000f00 */
[----:B------:R-:W-:Y:S01]  /*3980*/  IMAD.MOV.U32 R86, RZ, RZ, R106 ;  /* 0x000000ffff567224 */ /* 0x000fe200078e006a */
        /* <DEDUP_REMOVED lines=16> */
.L_x_1487:
        /* <DEDUP_REMOVED lines=12> */
.L_x_1488:
        /* <DEDUP_REMOVED lines=42> */
.L_x_1486:
[----:B------:R-:W-:Y:S01]  /*3df0*/  HFMA2 R75, -RZ, RZ, 0.1171875, 0 ;  /* 0x2f800000ff4b7431 */ /* 0x000fe200000001ff */
[----:B------:R-:W-:Y:S01]  /*3e00*/  I2FP.F32.U32 R74, R74 ;  /* 0x0000004a004a7245 */ /* 0x000fe20000201000 */
[----:B------:R-:W-:-:S04]  /*3e10*/  IMAD.U32 R77, R68, 0x10000, RZ ;  /* 0x00010000444d7824 */ /* 0x000fc800078e00ff */
[----:B------:R-:W-:Y:S01]  /*3e20*/  FMUL.FTZ R77, R77, UR21 ;  /* 0x000000154d4d7c20 */ /* 0x000fe20008410000 */
[----:B------:R-:W-:-:S03]  /*3e30*/  FFMA.FTZ R74, R74, R75, 1.1641532182693481445e-10 ;  /* 0x2f0000004a4a7423 */ /* 0x000fc6000001004b */
[----:B------:R-:W-:Y:S02]  /*3e40*/  FMUL.FTZ R77, R77, UR20 ;  /* 0x000000144d4d7c20 */ /* 0x000fe40008410000 */
[----:B------:R-:W-:-:S04]  /*3e50*/  FSETP.GTU.FTZ.AND P1, PT, R74, UR23, PT ;  /* 0x000000174a007c0b */ /* 0x000fc8000bf3c000 */
[----:B------:R-:W-:Y:S02]  /*3e60*/  SEL R97, RZ, 0x1, P1 ;  /* 0x00000001ff617807 */ /* 0x000fe40000800000 */
[----:B------:R-:W-:-:S07]  /*3e70*/  FSEL R77, R77, RZ, !P1 ;  /* 0x000000ff4d4d7208 */ /* 0x000fce0004800000 */
.L_x_1485:
[----:B------:R-:W-:Y:S01]  /*3e80*/  F2FP.BF16.F32.PACK_AB R75, RZ, R77 ;  /* 0x0000004dff4b723e */ /* 0x000fe200000010ff */
[----:B------:R-:W-:Y:S01]  /*3e90*/  IMAD.MOV.U32 R81, RZ, RZ, RZ ;  /* 0x000000ffff517224 */ /* 0x000fe200078e00ff */
[----:B------:R-:W-:Y:S01]  /*3ea0*/  MOV R74, R73 ;  /* 0x00000049004a7202 */ /* 0x000fe20000000f00 */
[----:B------:R-:W-:Y:S06]  /*3eb0*/  @!P0 BRA `(.L_x_1489) ;  /* 0x0000000400308947 */ /* 0x000fec0003800000 */
[----:B------:R-:W-:Y:S01]  /*3ec0*/  ISETP.NE.AND P1, PT, R73, 0x1, PT ;  /* 0x000000014900780c */ /* 0x000fe20003f25270 */
[----:B------:R-:W-:Y:S02]  /*3ed0*/  IMAD.MOV.U32 R74, RZ, RZ, 0x2 ;  /* 0x00000002ff4a7424 */ /* 0x000fe400078e00ff */
[----:B------:R-:W-:-:S10]  /*3ee0*/  IMAD.MOV.U32 R78, RZ, RZ, R2 ;  /* 0x000000ffff4e7224 */ /* 0x000fd400078e0002 */
        /* <DEDUP_REMOVED lines=9> */
.L_x_1491:
        /* <DEDUP_REMOVED lines=12> */
.L_x_1492:
        /* <DEDUP_REMOVED lines=43> */
.L_x_1490:
[----:B------:R-:W-:Y:S01]  /*42f0*/  I2FP.F32.U32 R73, R78 ;  /* 0x0000004e00497245 */ /* 0x000fe20000201000 */
[----:B------:R-:W-:Y:S02]  /*4300*/  HFMA2 R78, -RZ, RZ, 0.1171875, 0 ;  /* 0x2f800000ff4e7431 */ /* 0x000fe400000001ff */
[----:B------:R-:W-:-:S04]  /*4310*/  IMAD.U32 R79, R79, 0x10000, RZ ;  /* 0x000100004f4f7824 */ /* 0x000fc800078e00ff */
[----:B------:R-:W-:-:S04]  /*4320*/  FMUL.FTZ R79, R79, UR21 ;  /* 0x000000154f4f7c20 */ /* 0x000fc80008410000 */
[----:B------:R-:W-:Y:S01]  /*4330*/  FMUL.FTZ R79, R79, UR20 ;  /* 0x000000144f4f7c20 */ /* 0x000fe20008410000 */
[----:B------:R-:W-:-:S05]  /*4340*/  FFMA.FTZ R73, R73, R78, 1.1641532182693481445e-10 ;  /* 0x2f00000049497423 */ /* 0x000fca000001004e */
[----:B------:R-:W-:-:S04]  /*4350*/  FSETP.GTU.FTZ.AND P1, PT, R73, UR23, PT ;  /* 0x0000001749007c0b */ /* 0x000fc8000bf3c000 */
[----:B------:R-:W-:Y:S02]  /*4360*/  SEL R98, RZ, 0x1, P1 ;  /* 0x00000001ff627807 */ /* 0x000fe40000800000 */
[----:B------:R-:W-:-:S07]  /*4370*/  FSEL R81, R79, RZ, !P1 ;  /* 0x000000ff4f517208 */ /* 0x000fce0004800000 */
.L_x_1489:
        /* <DEDUP_REMOVED lines=16> */
.L_x_1495:
        /* <DEDUP_REMOVED lines=12> */
.L_x_1496:
        /* <DEDUP_REMOVED lines=43> */
.L_x_1494:
        /* <DEDUP_REMOVED lines=9> */
.L_x_1493:
        /* <DEDUP_REMOVED lines=16> */
.L_x_1499:
        /* <DEDUP_REMOVED lines=12> */
.L_x_1500:
        /* <DEDUP_REMOVED lines=43> */
.L_x_1498:
        /* <DEDUP_REMOVED lines=9> */
.L_x_1497:
        /* <DEDUP_REMOVED lines=16> */
.L_x_1503:
        /* <DEDUP_REMOVED lines=12> */
.L_x_1504:
        /* <DEDUP_REMOVED lines=43> */
.L_x_1502:
        /* <DEDUP_REMOVED lines=9> */
.L_x_1501:
        /* <DEDUP_REMOVED lines=16> */
.L_x_1507:
        /* <DEDUP_REMOVED lines=12> */
.L_x_1508:
        /* <DEDUP_REMOVED lines=41> */
[----:B------:R-:W-:Y:S01]  /*56d0*/  LOP3.LUT R0, R72, UR33, R89, 0x96, !PT ;  /* 0x0000002148007c12 */ /* 0x000fe2000f8e9659 */
[----:B------:R-:W-:-:S07]  /*56e0*/  IMAD.MOV.U32 R86, RZ, RZ, R88 ;  /* 0x000000ffff567224 */ /* 0x000fce00078e0058 */
.L_x_1506:
[----:B------:R-:W-:Y:S01]  /*56f0*/  I2FP.F32.U32 R72, R84 ;  /* 0x0000005400487245 */ /* 0x000fe20000201000 */
[----:B------:R-:W-:Y:S01]  /*5700*/  HFMA2 R89, -RZ, RZ, 0.1171875, 0 ;  /* 0x2f800000ff597431 */ /* 0x000fe200000001ff */
[----:B------:R-:W-:-:S05]  /*5710*/  PRMT R84, R70, 0x7632, R84 ;  /* 0x0000763246547816 */ /* 0x000fca0000000054 */
[----:B------:R-:W-:Y:S02]  /*5720*/  IMAD.U32 R84, R84, 0x10000, RZ ;  /* 0x0001000054547824 */ /* 0x000fe400078e00ff */
[----:B------:R-:W-:Y:S02]  /*5730*/  FFMA.FTZ R72, R72, R89, 1.1641532182693481445e-10 ;  /* 0x2f00000048487423 */ /* 0x000fe40000010059 */
[----:B------:R-:W-:-:S04]  /*5740*/  FMUL.FTZ R84, R84, UR21 ;  /* 0x0000001554547c20 */ /* 0x000fc80008410000 */
[----:B------:R-:W-:Y:S01]  /*5750*/  FMUL.FTZ R84, R84, UR20 ;  /* 0x0000001454547c20 */ /* 0x000fe20008410000 */
[----:B------:R-:W-:-:S04]  /*5760*/  FSETP.GTU.FTZ.AND P1, PT, R72, UR23, PT ;  /* 0x0000001748007c0b */ /* 0x000fc8000bf3c000 */
[----:B------:R-:W-:Y:S02]  /*5770*/  SEL R102, RZ, 0x1, P1 ;  /* 0x00000001ff667807 */ /* 0x000fe40000800000 */
[----:B------:R-:W-:-:S07]  /*5780*/  FSEL R89, R84, RZ, !P1 ;  /* 0x000000ff54597208 */ /* 0x000fce0004800000 */
.L_x_1505:
        /* <DEDUP_REMOVED lines=16> */
.L_x_1511:
        /* <DEDUP_REMOVED lines=12> */
.L_x_1512:
        /* <DEDUP_REMOVED lines=40> */
[----:B------:R-:W-:Y:S01]  /*5bd0*/  IMAD.MOV.U32 R72, RZ, RZ, RZ ;  /* 0x000000ffff487224 */ /* 0x000fe200078e00ff */
[----:B------:R-:W-:-:S07]  /*5be0*/  MOV R86, R106 ;  /* 0x0000006a00567202 */ /* 0x000fce0000000f00 */
.L_x_1510:
[----:B------:R-:W-:Y:S01]  /*5bf0*/  I2FP.F32.U32 R73, R88 ;  /* 0x0000005800497245 */ /* 0x000fe20000201000 */
[----:B------:R-:W-:Y:S01]  /*5c00*/  IMAD.MOV.U32 R88, RZ, RZ, 0x2f800000 ;  /* 0x2f800000ff587424 */ /* 0x000fe200078e00ff */
[----:B------:R-:W-:-:S03]  /*5c10*/  SHF.L.U32 R90, R71, 0x10, RZ ;  /* 0x00000010475a7819 */ /* 0x000fc600000006ff */
[----:B------:R-:W-:Y:S02]  /*5c20*/  FFMA.FTZ R73, R73, R88, 1.1641532182693481445e-10 ;  /* 0x2f00000049497423 */ /* 0x000fe40000010058 */
[----:B------:R-:W-:-:S03]  /*5c30*/  FMUL.FTZ R90, R90, UR21 ;  /* 0x000000155a5a7c20 */ /* 0x000fc60008410000 */
[----:B------:R-:W-:Y:S01]  /*5c40*/  FSETP.GTU.FTZ.AND P1, PT, R73, UR23, PT ;  /* 0x0000001749007c0b */ /* 0x000fe2000bf3c000 */
[----:B------:R-:W-:-:S03]  /*5c50*/  FMUL.FTZ R90, R90, UR20 ;  /* 0x000000145a5a7c20 */ /* 0x000fc60008410000 */
[----:B------:R-:W-:Y:S02]  /*5c60*/  SEL R103, RZ, 0x1, P1 ;  /* 0x00000001ff677807 */ /* 0x000fe40000800000 */
[----:B------:R-:W-:-:S07]  /*5c70*/  FSEL R105, R90, RZ, !P1 ;  /* 0x000000ff5a697208 */ /* 0x000fce0004800000 */
.L_x_1509:
[----:B------:R-:W-:Y:S01]  /*5c80*/  F2FP.BF16.F32.PACK_AB R108, RZ, R105 ;  /* 0x00000069ff6c723e */ /* 0x000fe200000010ff */
[----:B------:R-:W-:Y:S02]  /*5c90*/  IMAD.MOV.U32 R91, RZ, RZ, RZ ;  /* 0x000000ffff5b7224 */ /* 0x000fe400078e00ff */
[----:B------:R-:W-:Y:S01]  /*5ca0*/  IMAD.MOV.U32 R88, RZ, RZ, R72 ;  /* 0x000000ffff587224 */ /* 0x000fe200078e0048 */
[----:B------:R-:W-:Y:S06]  /*5cb0*/  @!P0 BRA `(.L_x_1513) ;  /* 0x0000000400308947 */ /* 0x000fec0003800000 */
[----:B------:R-:W-:Y:S01]  /*5cc0*/  ISETP.NE.AND P1, PT, R72, 0x1, PT ;  /* 0x000000014800780c */ /* 0x000fe20003f25270 */
[----:B------:R-:W-:Y:S02]  /*5cd0*/  HFMA2 R88, -RZ, RZ, 0, 1.1920928955078125e-07 ;  /* 0x00000002ff587431 */ /* 0x000fe400000001ff */
[----:B------:R-:W-:-:S10]  /*5ce0*/  IMAD.MOV.U32 R73, RZ, RZ, R2 ;  /* 0x000000ffff497224 */ /* 0x000fd400078e0002 */
        /* <DEDUP_REMOVED lines=9> */
.L_x_1515:
        /* <DEDUP_REMOVED lines=12> */
.L_x_1516:
        /* <DEDUP_REMOVED lines=41> */
[----:B------:R-:W-:-:S07]  /*60d0*/  LOP3.LUT R0, R72, UR33, R91, 0x96, !PT ;  /* 0x0000002148007c12 */ /* 0x000fce000f8e965b */
.L_x_1514:
[----:B------:R-:W-:Y:S01]  /*60e0*/  I2FP.F32.U32 R72, R73 ;  /* 0x0000004900487245 */ /* 0x000fe20000201000 */
[----:B------:R-:W-:Y:S01]  /*60f0*/  IMAD.MOV.U32 R91, RZ, RZ, 0x2f800000 ;  /* 0x2f800000ff5b7424 */ /* 0x000fe200078e00ff */
[----:B------:R-:W-:-:S03]  /*6100*/  PRMT R73, R71, 0x7632, R73 ;  /* 0x0000763247497816 */ /* 0x000fc60000000049 */
[----:B------:R-:W-:Y:S02]  /*6110*/  FFMA.FTZ R72, R72, R91, 1.1641532182693481445e-10 ;  /* 0x2f00000048487423 */ /* 0x000fe4000001005b */
[----:B------:R-:W-:-:S03]  /*6120*/  IMAD.U32 R73, R73, 0x10000, RZ ;  /* 0x0001000049497824 */ /* 0x000fc600078e00ff */
[----:B------:R-:W-:Y:S01]  /*6130*/  FSETP.GTU.FTZ.AND P1, PT, R72, UR23, PT ;  /* 0x0000001748007c0b */ /* 0x000fe2000bf3c000 */
[----:B------:R-:W-:-:S03]  /*6140*/  FMUL.FTZ R73, R73, UR21 ;  /* 0x0000001549497c20 */ /* 0x000fc60008410000 */
[----:B------:R-:W-:Y:S01]  /*6150*/  SEL R104, RZ, 0x1, P1 ;  /* 0x00000001ff687807 */ /* 0x000fe20000800000 */
[----:B------:R-:W-:-:S05]  /*6160*/  FMUL.FTZ R73, R73, UR20 ;  /* 0x0000001449497c20 */ /* 0x000fca0008410000 */
[----:B------:R-:W-:-:S07]  /*6170*/  FSEL R91, R73, RZ, !P1 ;  /* 0x000000ff495b7208 */ /* 0x000fce0004800000 */
.L_x_1513:
[----:B------:R-:W-:Y:S02]  /*6180*/  F2FP.BF16.F32.PACK_AB R90, RZ, R91 ;  /* 0x0000005bff5a723e */ /* 0x000fe400000010ff */
[----:B------:R-:W-:Y:S02]  /*6190*/  PRMT R72, R75, 0x5410, R78 ;  /* 0x000054104b487816 */ /* 0x000fe4000000004e */
[----:B------:R-:W-:Y:S02]  /*61a0*/  PRMT R74, R74, 0x5410, R84 ;  /* 0x000054104a4a7816 */ /* 0x000fe40000000054 */
[----:B------:R-:W-:Y:S02]  /*61b0*/  PRMT R73, R79, 0x5410, R82 ;  /* 0x000054104f497816 */ /* 0x000fe40000000052 */
[----:B------:R-:W-:-:S07]  /*61c0*/  PRMT R75, R108, 0x5410, R90 ;  /* 0x000054106c4b7816 */ /* 0x000fce000000005a */
.L_x_1484:
[----:B------:R-:W0:Y:S01]  /*61d0*/  LDC.64 R78, c[0x0][0x3a8] ;  /* 0x0000ea00ff4e7b82 */ /* 0x000e220000000a00 */
[----:B------:R-:W-:Y:S01]  /*61e0*/  IADD3 R127, PT, PT, R80, 0x80, RZ ;  /* 0x00000080507f7810 */ /* 0x000fe20007ffe0ff */
[----:B0-----:R-:W-:-:S05]  /*61f0*/  IMAD.WIDE.U32 R106, R159, 0x10, R78 ;  /* 0x000000109f6a7825 */ /* 0x001fca00078e004e */
[----:B------:R0:W-:Y:S01]  /*6200*/  STG.E.128 desc[UR12][R106.64], R72 ;  /* 0x000000486a007986 */ /* 0x0001e2000c101d0c */
[----:B------:R-:W-:Y:S05]  /*6210*/  @!P0 BRA `(.L_x_1517) ;  /* 0x0000000000508947 */ /* 0x000fea0003800000 */
[----:B0-----:R-:W-:Y:S01]  /*6220*/  IMAD.U32 R75, R103, 0x10000, RZ ;  /* 0x00010000674b7824 */ /* 0x001fe200078e00ff */
[----:B------:R-:W0:Y:S01]  /*6230*/  LDC.64 R72, c[0x0][0x3b0] ;  /* 0x0000ec00ff487b82 */ /* 0x000e220000000a00 */
[----:B------:R-:W-:Y:S02]  /*6240*/  LOP3.LUT R74, R104, 0xffff, RZ, 0xc0, !PT ;  /* 0x0000ffff684a7812 */ /* 0x000fe400078ec0ff */
[----:B------:R-:W-:Y:S02]  /*6250*/  LOP3.LUT R106, R99, 0xff, RZ, 0xc0, !PT ;  /* 0x000000ff636a7812 */ /* 0x000fe400078ec0ff */
[----:B------:R-:W-:Y:S02]  /*6260*/  LOP3.LUT R107, R75, 0xff0000, RZ, 0xc0, !PT ;  /* 0x00ff00004b6b7812 */ /* 0x000fe400078ec0ff */
[----:B------:R-:W-:Y:S02]  /*6270*/  PRMT R75, R102, 0x7104, RZ ;  /* 0x00007104664b7816 */ /* 0x000fe400000000ff */
[----:B------:R-:W-:Y:S01]  /*6280*/  PRMT R82, R107, 0x4210, R74 ;  /* 0x000042106b527816 */ /* 0x000fe2000000004a */
[----:B------:R-:W-:Y:S01]  /*6290*/  IMAD.WIDE.U32 R106, R106, 0x10000, RZ ;  /* 0x000100006a6a7825 */ /* 0x000fe200078e00ff */
[----:B------:R-:W-:-:S02]  /*62a0*/  LOP3.LUT R74, R100, 0xff, RZ, 0xc0, !PT ;  /* 0x000000ff644a7812 */ /* 0x000fc400078ec0ff */
        /* <DEDUP_REMOVED lines=11> */
.L_x_1517:
[----:B------:R-:W-:Y:S05]  /*6360*/  @!P0 BRA `(.L_x_1518) ;  /* 0x00000000000c8947 */ /* 0x000fea0003800000 */
[----:B------:R-:W2:Y:S02]  /*6370*/  LDC.64 R68, c[0x0][0x390] ;  /* 0x0000e400ff447b82 */ /* 0x000ea40000000a00 */
[----:B--2---:R-:W-:-:S06]  /*6380*/  IMAD.WIDE.U32 R68, R127, 0x10, R68 ;  /* 0x000000107f447825 */ /* 0x004fcc00078e0044 */
[----:B------:R-:W5:Y:S02]  /*6390*/  LDG.E.128 R68, desc[UR12][R68.64] ;  /* 0x0000000c44447981 */ /* 0x000f64000c1e1d00 */
.L_x_1518:
[----:B------:R-:W-:Y:S05]  /*63a0*/  BRA.U !UP0, `(.L_x_1519) ;  /* 0x0000002908f47547 */ /* 0x000fea000b800000 */
[----:B01----:R-:W0:Y:S01]  /*63b0*/  LDC.64 R72, c[0x0][0x3a0] ;  /* 0x0000e800ff487b82 */ /* 0x003e220000000a00 */
[----:B------:R-:W-:-:S04]  /*63c0*/  VIADD R75, R159, 0x80 ;  /* 0x000000809f4b7836 */ /* 0x000fc80000000000 */
[----:B0-----:R-:W-:-:S06]  /*63d0*/  IMAD.WIDE.U32 R72, R75, 0x10, R72 ;  /* 0x000000104b487825 */ /* 0x001fcc00078e0048 */
[----:B------:R-:W2:Y:S01]  /*63e0*/  LDG.E.128 R72, desc[UR12][R72.64] ;  /* 0x0000000c48487981 */ /* 0x000ea2000c1e1d00 */
[----:B------:R-:W-:-:S13]  /*63f0*/  ISETP.GT.AND P1, PT, R76, RZ, PT ;  /* 0x000000ff4c00720c */ /* 0x000fda0003f24270 */
[----:B------:R-:W-:Y:S01]  /*6400*/  @!P1 MOV R90, R88 ;  /* 0x00000058005a9202 */ /* 0x000fe20000000f00 */
[----:B------:R-:W-:Y:S02]  /*6410*/  @!P1 IMAD.MOV.U32 R84, RZ, RZ, R86 ;  /* 0x000000ffff549224 */ /* 0x000fe400078e0056 */
[----:B--2---:R-:W-:Y:S01]  /*6420*/  @!P1 IMAD.U32 R107, R72, 0x10000, RZ ;  /* 0x00010000486b9824 */ /* 0x004fe200078e00ff */
[----:B------:R-:W-:Y:S06]  /*6430*/  @!P1 BRA `(.L_x_1520) ;  /* 0x0000000400409947 */ /* 0x000fec0003800000 */
[----:B------:R-:W-:Y:S01]  /*6440*/  ISETP.NE.AND P2, PT, R88, 0x1, PT ;  /* 0x000000015800780c */ /* 0x000fe20003f45270 */
[----:B------:R-:W-:Y:S02]  /*6450*/  HFMA2 R90, -RZ, RZ, 0, 1.1920928955078125e-07 ;  /* 0x00000002ff5a7431 */ /* 0x000fe400000001ff */
        /* <DEDUP_REMOVED lines=13> */
.L_x_1522:
        /* <DEDUP_REMOVED lines=12> */
.L_x_1523:
        /* <DEDUP_REMOVED lines=41> */
[----:B------:R-:W-:-:S07]  /*6880*/  LOP3.LUT R0, R106, UR33, R111, 0x96, !PT ;  /* 0x000000216a007c12 */ /* 0x000fce000f8e966f */
.L_x_1521:
        /* <DEDUP_REMOVED lines=11> */
.L_x_1520:
        /* <DEDUP_REMOVED lines=21> */
.L_x_1526:
        /* <DEDUP_REMOVED lines=12> */
.L_x_1527:
        /* <DEDUP_REMOVED lines=42> */
.L_x_1525:
[----:B-----5:R-:W-:Y:S01]  /*6df0*/  PRMT R72, R68, 0x7632, R72 ;  /* 0x0000763244487816 */ /* 0x020fe20000000048 */
[----:B------:R-:W-:Y:S01]  /*6e00*/  IMAD.MOV.U32 R109, RZ, RZ, 0x2f800000 ;  /* 0x2f800000ff6d7424 */ /* 0x000fe200078e00ff */
[----:B------:R-:W-:Y:S02]  /*6e10*/  I2FP.F32.U32 R84, R86 ;  /* 0x0000005600547245 */ /* 0x000fe40000201000 */
[C---:B------:R-:W-:Y:S02]  /*6e20*/  SHF.L.U32 R86, R72.reuse, 0x10, RZ ;  /* 0x0000001048567819 */ /* 0x040fe400000006ff */
        /* <DEDUP_REMOVED lines=9> */
.L_x_1524:
        /* <DEDUP_REMOVED lines=20> */
.L_x_1530:
        /* <DEDUP_REMOVED lines=12> */
.L_x_1531:
        /* <DEDUP_REMOVED lines=40> */
[----:B------:R-:W-:Y:S02]  /*7340*/  LOP3.LUT R0, R110, UR33, R113, 0x96, !PT ;  /* 0x000000216e007c12 */ /* 0x000fe4000f8e9671 */
[----:B------:R-:W-:-:S07]  /*7350*/  MOV R72, R112 ;  /* 0x0000007000487202 */ /* 0x000fce0000000f00 */
.L_x_1529:
        /* <DEDUP_REMOVED lines=11> */
.L_x_1528:
        /* <DEDUP_REMOVED lines=21> */
.L_x_1534:
        /* <DEDUP_REMOVED lines=12> */
.L_x_1535:
        /* <DEDUP_REMOVED lines=40> */
[----:B------:R-:W-:-:S07]  /*78a0*/  LOP3.LUT R0, R114, UR33, R113, 0x96, !PT ;  /* 0x0000002172007c12 */ /* 0x000fce000f8e9671 */
.L_x_1533:
[----:B------:R-:W-:Y:S01]  /*78b0*/  HFMA2 R113, -RZ, RZ, 0.1171875, 0 ;  /* 0x2f800000ff717431 */ /* 0x000fe200000001ff */
[----:B-----5:R-:W-:Y:S02]  /*78c0*/  PRMT R73, R69, 0x7632, R73 ;  /* 0x0000763245497816 */ /* 0x020fe40000000049 */
[----:B------:R-:W-:-:S03]  /*78d0*/  I2FP.F32.U32 R72, R90 ;  /* 0x0000005a00487245 */ /* 0x000fc60000201000 */
[C---:B------:R-:W-:Y:S01]  /*78e0*/  IMAD.U32 R84, R73.reuse, 0x10000, RZ ;  /* 0x0001000049547824 */ /* 0x040fe200078e00ff */
[----:B------:R-:W-:Y:S01]  /*78f0*/  PRMT R73, R73, 0x7632, R73 ;  /* 0x0000763249497816 */ /* 0x000fe20000000049 */
[----:B------:R-:W-:Y:S02]  /*7900*/  FFMA.FTZ R72, R72, R113, 1.1641532182693481445e-10 ;  /* 0x2f00000048487423 */ /* 0x000fe40000010071 */
[----:B------:R-:W-:Y:S02]  /*7910*/  FMUL.FTZ R84, R84, UR21 ;  /* 0x0000001554547c20 */ /* 0x000fe40008410000 */
[----:B------:R-:W-:Y:S02]  /*7920*/  IMAD.U32 R73, R73, 0x10000, RZ ;  /* 0x0001000049497824 */ /* 0x000fe400078e00ff */
[----:B------:R-:W-:Y:S01]  /*7930*/  FMUL.FTZ R84, R84, UR20 ;  /* 0x0000001454547c20 */ /* 0x000fe20008410000 */
[----:B------:R-:W-:-:S04]  /*7940*/  FSETP.GTU.FTZ.AND P2, PT, R72, UR23, PT ;  /* 0x0000001748007c0b */ /* 0x000fc8000bf5c000 */
[----:B------:R-:W-:Y:S02]  /*7950*/  FSEL R84, R84, RZ, !P2 ;  /* 0x000000ff54547208 */ /* 0x000fe40005000000 */
[----:B------:R-:W-:-:S03]  /*7960*/  SEL R100, RZ, 0x1, P2 ;  /* 0x00000001ff647807 */ /* 0x000fc60001000000 */
[----:B------:R-:W-:-:S07]  /*7970*/  FADD.FTZ R113, R73, R84 ;  /* 0x0000005449717221 */ /* 0x000fce0000010000 */
.L_x_1532:
        /* <DEDUP_REMOVED lines=20> */
.L_x_1538:
        /* <DEDUP_REMOVED lines=12> */
.L_x_1539:
        /* <DEDUP_REMOVED lines=42> */
.L_x_1537:
        /* <DEDUP_REMOVED lines=11> */
.L_x_1536:
        /* <DEDUP_REMOVED lines=21> */
.L_x_1542:
        /* <DEDUP_REMOVED lines=12> */
.L_x_1543:
        /* <DEDUP_REMOVED lines=41> */
[----:B------:R-:W-:-:S07]  /*8370*/  IMAD.MOV.U32 R73, RZ, RZ, RZ ;  /* 0x000000ffff497224 */ /* 0x000fce00078e00ff */
.L_x_1541:
        /* <DEDUP_REMOVED lines=13> */
.L_x_1540:
        /* <DEDUP_REMOVED lines=20> */
.L_x_1546:
        /* <DEDUP_REMOVED lines=12> */
.L_x_1547:
        /* <DEDUP_REMOVED lines=40> */
[----:B------:R-:W-:Y:S01]  /*88d0*/  IMAD.MOV.U32 R72, RZ, RZ, RZ ;  /* 0x000000ffff487224 */ /* 0x000fe200078e00ff */
[----:B------:R-:W-:-:S07]  /*88e0*/  LOP3.LUT R0, R118, UR33, R73, 0x96, !PT ;  /* 0x0000002176007c12 */ /* 0x000fce000f8e9649 */
.L_x_1545:
[----:B------:R-:W-:Y:S01]  /*88f0*/  HFMA2 R84, -RZ, RZ, 0.1171875, 0 ;  /* 0x2f800000ff547431 */ /* 0x000fe200000001ff */
[----:B------:R-:W-:Y:S01]  /*8900*/  I2FP.F32.U32 R73, R103 ;  /* 0x0000006700497245 */ /* 0x000fe20000201000 */
[----:B-----5:R-:W-:-:S04]  /*8910*/  IMAD.U32 R103, R71, 0x10000, RZ ;  /* 0x0001000047677824 */ /* 0x020fc800078e00ff */
        /* <DEDUP_REMOVED lines=8> */
.L_x_1544:
        /* <DEDUP_REMOVED lines=21> */
.L_x_1550:
        /* <DEDUP_REMOVED lines=12> */
.L_x_1551:
        /* <DEDUP_REMOVED lines=42> */
.L_x_1549:
[----:B-----5:R-:W-:Y:S01]  /*8e50*/  PRMT R75, R71, 0x7632, R75 ;  /* 0x00007632474b7816 */ /* 0x020fe2000000004b */
        /* <DEDUP_REMOVED lines=12> */
.L_x_1548:
[----:B------:R-:W-:Y:S02]  /*8f20*/  F2FP.BF16.F32.PACK_AB R75, RZ, R119 ;  /* 0x00000077ff4b723e */ /* 0x000fe400000010ff */
[----:B------:R-:W-:Y:S02]  /*8f30*/  PRMT R74, R106, 0x5410, R74 ;  /* 0x000054106a4a7816 */ /* 0x000fe4000000004a */
[----:B------:R-:W-:Y:S02]  /*8f40*/  PRMT R73, R88, 0x5410, R90 ;  /* 0x0000541058497816 */ /* 0x000fe4000000005a */
[----:B------:R-:W-:Y:S02]  /*8f50*/  PRMT R72, R82, 0x5410, R86 ;  /* 0x0000541052487816 */ /* 0x000fe40000000056 */
[----:B------:R-:W-:Y:S01]  /*8f60*/  PRMT R75, R110, 0x5410, R75 ;  /* 0x000054106e4b7816 */ /* 0x000fe2000000004b */
[----:B------:R-:W-:Y:S06]  /*8f70*/  BRA `(.L_x_1552) ;  /* 0x0000002800147947 */ /* 0x000fec0003800000 */
.L_x_1519:
[----:B0-----:R-:W-:Y:S01]  /*8f80*/  IMAD.MOV.U32 R107, RZ, RZ, RZ ;  /* 0x000000ffff6b7224 */ /* 0x001fe200078e00ff */
[----:B------:R-:W-:Y:S01]  /*8f90*/  MOV R84, R86 ;  /* 0x0000005600547202 */ /* 0x000fe20000000f00 */
[----:B-1----:R-:W-:Y:S01]  /*8fa0*/  IMAD.MOV.U32 R72, RZ, RZ, R88 ;  /* 0x000000ffff487224 */ /* 0x002fe200078e0058 */
        /* <DEDUP_REMOVED lines=16> */
.L_x_1555:
        /* <DEDUP_REMOVED lines=12> */
.L_x_1556:
        /* <DEDUP_REMOVED lines=43> */
.L_x_1554:
        /* <DEDUP_REMOVED lines=9> */
.L_x_1553:
        /* <DEDUP_REMOVED lines=16> */
.L_x_1559:
        /* <DEDUP_REMOVED lines=12> */
.L_x_1560:
        /* <DEDUP_REMOVED lines=42> */
.L_x_1558:
[----:B------:R-:W-:Y:S01]  /*9910*/  I2FP.F32.U32 R72, R74 ;  /* 0x0000004a00487245 */ /* 0x000fe20000201000 */
[----:B------:R-:W-:Y:S01]  /*9920*/  IMAD.MOV.U32 R75, RZ, RZ, 0x2f800000 ;  /* 0x2f800000ff4b7424 */ /* 0x000fe200078e00ff */
[----:B-----5:R-:W-:-:S03]  /*9930*/  PRMT R74, R68, 0x7632, R74 ;  /* 0x00007632444a7816 */ /* 0x020fc6000000004a */
[----:B------:R-:W-:Y:S01]  /*9940*/  FFMA.FTZ R72, R72, R75, 1.1641532182693481445e-10 ;  /* 0x2f00000048487423 */ /* 0x000fe2000001004b */
[----:B------:R-:W-:-:S04]  /*9950*/  SHF.L.U32 R74, R74, 0x10, RZ ;  /* 0x000000104a4a7819 */ /* 0x000fc800000006ff */
[----:B------:R-:W-:Y:S01]  /*9960*/  FSETP.GTU.FTZ.AND P1, PT, R72, UR23, PT ;  /* 0x0000001748007c0b */ /* 0x000fe2000bf3c000 */
[----:B------:R-:W-:-:S03]  /*9970*/  FMUL.FTZ R74, R74, UR21 ;  /* 0x000000154a4a7c20 */ /* 0x000fc60008410000 */
[----:B------:R-:W-:Y:S01]  /*9980*/  SEL R98, RZ, 0x1, P1 ;  /* 0x00000001ff627807 */ /* 0x000fe20000800000 */
[----:B------:R-:W-:-:S05]  /*9990*/  FMUL.FTZ R74, R74, UR20 ;  /* 0x000000144a4a7c20 */ /* 0x000fca0008410000 */
[----:B------:R-:W-:-:S07]  /*99a0*/  FSEL R109, R74, RZ, !P1 ;  /* 0x000000ff4a6d7208 */ /* 0x000fce0004800000 */
.L_x_1557:
        /* <DEDUP_REMOVED lines=16> */
.L_x_1563:
        /* <DEDUP_REMOVED lines=12> */
.L_x_1564:
        /* <DEDUP_REMOVED lines=39> */
[----:B------:R-:W-:Y:S02]  /*9de0*/  HFMA2 R72, -RZ, RZ, 0, 0 ;  /* 0x00000000ff487431 */ /* 0x000fe400000001ff */
[----:B------:R-:W-:Y:S02]  /*9df0*/  IMAD.MOV.U32 R75, RZ, RZ, R84 ;  /* 0x000000ffff4b7224 */ /* 0x000fe400078e0054 */
[----:B------:R-:W-:-:S07]  /*9e00*/  IMAD.MOV.U32 R84, RZ, RZ, R74 ;  /* 0x000000ffff547224 */ /* 0x000fce00078e004a */
.L_x_1562:
        /* <DEDUP_REMOVED lines=9> */
.L_x_1561:
[----:B------:R-:W-:Y:S01]  /*9ea0*/  F2FP.BF16.F32.PACK_AB R90, RZ, R111 ;  /* 0x0000006fff5a723e */ /* 0x000fe200000010ff */
[----:B------:R-:W-:Y:S01]  /*9eb0*/  IMAD.MOV.U32 R73, RZ, RZ, R72 ;  /* 0x000000ffff497224 */ /* 0x000fe200078e0048 */
[----:B------:R-:W-:Y:S01]  /*9ec0*/  MOV R113, RZ ;  /* 0x000000ff00717202 */ /* 0x000fe20000000f00 */
[----:B------:R-:W-:Y:S06]  /*9ed0*/  @!P0 BRA `(.L_x_1565) ;  /* 0x0000000400308947 */ /* 0x000fec0003800000 */
[----:B------:R-:W-:Y:S01]  /*9ee0*/  ISETP.NE.AND P1, PT, R72, 0x1, PT ;  /* 0x000000014800780c */ /* 0x000fe20003f25270 */
[----:B------:R-:W-:Y:S01]  /*9ef0*/  IMAD.MOV.U32 R73, RZ, RZ, 0x2 ;  /* 0x00000002ff497424 */ /* 0x000fe200078e00ff */
[----:B------:R-:W-:-:S11]  /*9f00*/  MOV R74, R2 ;  /* 0x00000002004a7202 */ /* 0x000fd60000000f00 */
        /* <DEDUP_REMOVED lines=9> */
.L_x_1567:
        /* <DEDUP_REMOVED lines=12> */
.L_x_1568:
        /* <DEDUP_REMOVED lines=40> */
[----:B------:R-:W-:Y:S01]  /*a2e0*/  MOV R74, R84 ;  /* 0x00000054004a7202 */ /* 0x000fe20000000f00 */
[----:B------:R-:W-:-:S07]  /*a2f0*/  IMAD.MOV.U32 R84, RZ, RZ, R72 ;  /* 0x000000ffff547224 */ /* 0x000fce00078e0048 */
.L_x_1566:
[----:B------:R-:W-:Y:S01]  /*a300*/  I2FP.F32.U32 R72, R74 ;  /* 0x0000004a00487245 */ /* 0x000fe20000201000 */
[----:B------:R-:W-:Y:S01]  /*a310*/  HFMA2 R75, -RZ, RZ, 0.1171875, 0 ;  /* 0x2f800000ff4b7431 */ /* 0x000fe200000001ff */
[----:B-----5:R-:W-:-:S05]  /*a320*/  PRMT R74, R69, 0x7632, R74 ;  /* 0x00007632454a7816 */ /* 0x020fca000000004a */
[----:B------:R-:W-:Y:S02]  /*a330*/  IMAD.U32 R74, R74, 0x10000, RZ ;  /* 0x000100004a4a7824 */ /* 0x000fe400078e00ff */
[----:B------:R-:W-:Y:S02]  /*a340*/  FFMA.FTZ R72, R72, R75, 1.1641532182693481445e-10 ;  /* 0x2f00000048487423 */ /* 0x000fe4000001004b */
[----:B------:R-:W-:-:S04]  /*a350*/  FMUL.FTZ R74, R74, UR21 ;  /* 0x000000154a4a7c20 */ /* 0x000fc80008410000 */
[----:B------:R-:W-:Y:S01]  /*a360*/  FMUL.FTZ R74, R74, UR20 ;  /* 0x000000144a4a7c20 */ /* 0x000fe20008410000 */
[----:B------:R-:W-:-:S04]  /*a370*/  FSETP.GTU.FTZ.AND P1, PT, R72, UR23, PT ;  /* 0x0000001748007c0b */ /* 0x000fc8000bf3c000 */
[----:B------:R-:W-:Y:S02]  /*a380*/  SEL R100, RZ, 0x1, P1 ;  /* 0x00000001ff647807 */ /* 0x000fe40000800000 */
[----:B------:R-:W-:-:S07]  /*a390*/  FSEL R113, R74, RZ, !P1 ;  /* 0x000000ff4a717208 */ /* 0x000fce0004800000 */
.L_x_1565:
        /* <DEDUP_REMOVED lines=16> */
.L_x_1571:
        /* <DEDUP_REMOVED lines=12> */
.L_x_1572:
        /* <DEDUP_REMOVED lines=39> */
[----:B------:R-:W-:Y:S01]  /*a7d0*/  IMAD.MOV.U32 R74, RZ, RZ, R84 ;  /* 0x000000ffff4a7224 */ /* 0x000fe200078e0054 */
[----:B------:R-:W-:Y:S01]  /*a7e0*/  MOV R84, R72 ;  /* 0x0000004800547202 */ /* 0x000fe20000000f00 */
[----:B------:R-:W-:-:S07]  /*a7f0*/  IMAD.MOV.U32 R72, RZ, RZ, RZ ;  /* 0x000000ffff487224 */ /* 0x000fce00078e00ff */
.L_x_1570:
        /* <DEDUP_REMOVED lines=9> */
.L_x_1569:
        /* <DEDUP_REMOVED lines=16> */
.L_x_1575:
        /* <DEDUP_REMOVED lines=12> */
.L_x_1576:
        /* <DEDUP_REMOVED lines=42> */
.L_x_1574:
[----:B------:R-:W-:Y:S01]  /*acf0*/  I2FP.F32.U32 R72, R74 ;  /* 0x0000004a00487245 */ /* 0x000fe20000201000 */
[----:B------:R-:W-:Y:S01]  /*ad00*/  IMAD.MOV.U32 R75, RZ, RZ, 0x2f800000 ;  /* 0x2f800000ff4b7424 */ /* 0x000fe200078e00ff */
[----:B-----5:R-:W-:-:S03]  /*ad10*/  PRMT R74, R70, 0x7632, R74 ;  /* 0x00007632464a7816 */ /* 0x020fc6000000004a */
[----:B------:R-:W-:Y:S02]  /*ad20*/  FFMA.FTZ R72, R72, R75, 1.1641532182693481445e-10 ;  /* 0x2f00000048487423 */ /* 0x000fe4000001004b */
[----:B------:R-:W-:-:S03]  /*ad30*/  IMAD.U32 R74, R74, 0x10000, RZ ;  /* 0x000100004a4a7824 */ /* 0x000fc600078e00ff */
[----:B------:R-:W-:Y:S01]  /*ad40*/  FSETP.GTU.FTZ.AND P1, PT, R72, UR23, PT ;  /* 0x0000001748007c0b */ /* 0x000fe2000bf3c000 */
[----:B------:R-:W-:-:S03]  /*ad50*/  FMUL.FTZ R74, R74, UR21 ;  /* 0x000000154a4a7c20 */ /* 0x000fc60008410000 */
[----:B------:R-:W-:Y:S01]  /*ad60*/  SEL R102, RZ, 0x1, P1 ;  /* 0x00000001ff667807 */ /* 0x000fe20000800000 */
[----:B------:R-:W-:-:S05]  /*ad70*/  FMUL.FTZ R74, R74, UR20 ;  /* 0x000000144a4a7c20 */ /* 0x000fca0008410000 */
[----:B------:R-:W-:-:S07]  /*ad80*/  FSEL R115, R74, RZ, !P1 ;  /* 0x000000ff4a737208 */ /* 0x000fce0004800000 */
.L_x_1573:
        /* <DEDUP_REMOVED lines=16> */
.L_x_1579:
        /* <DEDUP_REMOVED lines=12> */
.L_x_1580:
        /* <DEDUP_REMOVED lines=39> */
[----:B------:R-:W-:Y:S01]  /*b1c0*/  MOV R74, R84 ;  /* 0x00000054004a7202 */ /* 0x000fe20000000f00 */
[----:B------:R-:W-:Y:S02]  /*b1d0*/  IMAD.MOV.U32 R84, RZ, RZ, R72 ;  /* 0x000000ffff547224 */ /* 0x000fe400078e0048 */
[----:B------:R-:W-:-:S07]  /*b1e0*/  IMAD.MOV.U32 R72, RZ, RZ, RZ ;  /* 0x000000ffff487224 */ /* 0x000fce00078e00ff */
.L_x_1578:
[----:B------:R-:W-:Y:S01]  /*b1f0*/  I2FP.F32.U32 R73, R74 ;  /* 0x0000004a00497245 */ /* 0x000fe20000201000 */
[----:B------:R-:W-:Y:S02]  /*b200*/  HFMA2 R74, -RZ, RZ, 0.1171875, 0 ;  /* 0x2f800000ff4a7431 */ /* 0x000fe400000001ff */
[----:B-----5:R-:W-:-:S04]  /*b210*/  IMAD.U32 R75, R71, 0x10000, RZ ;  /* 0x00010000474b7824 */ /* 0x020fc800078e00ff */
[----:B------:R-:W-:-:S04]  /*b220*/  FMUL.FTZ R75, R75, UR21 ;  /* 0x000000154b4b7c20 */ /* 0x000fc80008410000 */
[----:B------:R-:W-:Y:S01]  /*b230*/  FMUL.FTZ R75, R75, UR20 ;  /* 0x000000144b4b7c20 */ /* 0x000fe20008410000 */
[----:B------:R-:W-:-:S05]  /*b240*/  FFMA.FTZ R73, R73, R74, 1.1641532182693481445e-10 ;  /* 0x2f00000049497423 */ /* 0x000fca000001004a */
[----:B------:R-:W-:-:S04]  /*b250*/  FSETP.GTU.FTZ.AND P1, PT, R73, UR23, PT ;  /* 0x0000001749007c0b */ /* 0x000fc8000bf3c000 */
[----:B------:R-:W-:Y:S02]  /*b260*/  SEL R103, RZ, 0x1, P1 ;  /* 0x00000001ff677807 */ /* 0x000fe40000800000 */
[----:B------:R-:W-:-:S07]  /*b270*/  FSEL R121, R75, RZ, !P1 ;  /* 0x000000ff4b797208 */ /* 0x000fce0004800000 */
.L_x_1577:
        /* <DEDUP_REMOVED lines=16> */
.L_x_1583:
        /* <DEDUP_REMOVED lines=12> */
.L_x_1584:
        /* <DEDUP_REMOVED lines=41> */
[----:B------:R-:W-:-:S07]  /*b6d0*/  MOV R84, R72 ;  /* 0x0000004800547202 */ /* 0x000fce0000000f00 */
.L_x_1582:
        /* <DEDUP_REMOVED lines=10> */
.L_x_1581:
[----:B------:R-:W-:Y:S02]  /*b780*/  F2FP.BF16.F32.PACK_AB R75, RZ, R119 ;  /* 0x00000077ff4b723e */ /* 0x000fe400000010ff */
[----:B------:R-:W-:Y:S02]  /*b790*/  PRMT R74, R106, 0x5410, R108 ;  /* 0x000054106a4a7816 */ /* 0x000fe4000000006c */
[----:B------:R-:W-:Y:S02]  /*b7a0*/  PRMT R73, R90, 0x5410, R88 ;  /* 0x000054105a497816 */ /* 0x000fe40000000058 */
[----:B------:R-:W-:Y:S02]  /*b7b0*/  PRMT R72, R86, 0x5410, R82 ;  /* 0x0000541056487816 */ /* 0x000fe40000000052 */
[----:B------:R-:W-:-:S07]  /*b7c0*/  PRMT R75, R110, 0x5410, R75 ;  /* 0x000054106e4b7816 */ /* 0x000fce000000004b */
.L_x_1552:
[----:B------:R-:W-:-:S04]  /*b7d0*/  VIADD R123, R159, 0x80 ;  /* 0x000000809f7b7836 */ /* 0x000fc80000000000 */
[----:B------:R-:W-:-:S05]  /*b7e0*/  IMAD.WIDE.U32 R122, R123, 0x10, R78 ;  /* 0x000000107b7a7825 */ /* 0x000fca00078e004e */
[----:B------:R0:W-:Y:S01]  /*b7f0*/  STG.E.128 desc[UR12][R122.64], R72 ;  /* 0x000000487a007986 */ /* 0x0001e2000c101d0c */
[----:B------:R-:W-:Y:S05]  /*b800*/  @!P0 BRA `(.L_x_1585) ;  /* 0x0000000000508947 */ /* 0x000fea0003800000 */
        /* <DEDUP_REMOVED lines=20> */
.L_x_1585:
[----:B------:R-:W-:Y:S05]  /*b950*/  @!P0 BRA `(.L_x_1586) ;  /* 0x0000000000108947 */ /* 0x000fea0003800000 */
[----:B-----5:R-:W2:Y:S01]  /*b960*/  LDC.64 R68, c[0x0][0x390] ;  /* 0x0000e400ff447b82 */ /* 0x020ea20000000a00 */
[----:B------:R-:W-:-:S05]  /*b970*/  IADD3 R71, PT, PT, R80, 0x100, RZ ;  /* 0x0000010050477810 */ /* 0x000fca0007ffe0ff */
[----:B--2---:R-:W-:-:S06]  /*b980*/  IMAD.WIDE.U32 R68, R71, 0x10, R68 ;  /* 0x0000001047447825 */ /* 0x004fcc00078e0044 */
[----:B------:R-:W5:Y:S02]  /*b990*/  LDG.E.128 R68, desc[UR12][R68.64] ;  /* 0x0000000c44447981 */ /* 0x000f64000c1e1d00 */
.L_x_1586:
[----:B------:R-:W-:Y:S05]  /*b9a0*/  BRA.U !UP0, `(.L_x_1587) ;  /* 0x0000002908f47547 */ /* 0x000fea000b800000 */
[----:B01----:R-:W0:Y:S01]  /*b9b0*/  LDC.64 R72, c[0x0][0x3a0] ;  /* 0x0000e800ff487b82 */ /* 0x003e220000000a00 */
[----:B------:R-:W-:-:S04]  /*b9c0*/  VIADD R75, R159, 0x100 ;  /* 0x000001009f4b7836 */ /* 0x000fc80000000000 */
        /* <DEDUP_REMOVED lines=22> */
.L_x_1590:
        /* <DEDUP_REMOVED lines=12> */
.L_x_1591:
        /* <DEDUP_REMOVED lines=42> */
.L_x_1589:
        /* <DEDUP_REMOVED lines=11> */
.L_x_1588:
        /* <DEDUP_REMOVED lines=21> */
.L_x_1594:
        /* <DEDUP_REMOVED lines=12> */
.L_x_1595:
        /* <DEDUP_REMOVED lines=41> */
.L_x_1593:
        /* <DEDUP_REMOVED lines=13> */
.L_x_1592:
        /* <DEDUP_REMOVED lines=20> */
.L_x_1598:
        /* <DEDUP_REMOVED lines=12> */
.L_x_1599:
        /* <DEDUP_REMOVED lines=42> */
.L_x_1597:
        /* <DEDUP_REMOVED lines=11> */
.L_x_1596:
        /* <DEDUP_REMOVED lines=21> */
.L_x_1602:
        /* <DEDUP_REMOVED lines=12> */
.L_x_1603:
        /* <DEDUP_REMOVED lines=42> */
.L_x_1601:
        /* <DEDUP_REMOVED lines=13> */
.L_x_1600:
        /* <DEDUP_REMOVED lines=20> */
.L_x_1606:
        /* <DEDUP_REMOVED lines=12> */
.L_x_1607:
        /* <DEDUP_REMOVED lines=42> */
.L_x_1605:
        /* <DEDUP_REMOVED lines=11> */
.L_x_1604:
        /* <DEDUP_REMOVED lines=21> */
.L_x_1610:
        /* <DEDUP_REMOVED lines=12> */
.L_x_1611:
        /* <DEDUP_REMOVED lines=41> */
[----:B------:R-:W-:-:S07]  /*d970*/  HFMA2 R73, -RZ, RZ, 0, 0 ;  /* 0x00000000ff497431 */ /* 0x000fce00000001ff */
.L_x_1609:
[----:B-----5:R-:W-:Y:S01]  /*d980*/  PRMT R74, R70, 0x7632, R74 ;  /* 0x00007632464a7816 */ /* 0x020fe2000000004a */
        /* <DEDUP_REMOVED lines=12> */
.L_x_1608:
        /* <DEDUP_REMOVED lines=20> */
.L_x_1614:
        /* <DEDUP_REMOVED lines=12> */
.L_x_1615:
        /* <DEDUP_REMOVED lines=42> */
.L_x_1613:
[----:B------:R-:W-:Y:S01]  /*def0*/  I2FP.F32.U32 R73, R103 ;  /* 0x0000006700497245 */ /* 0x000fe20000201000 */
[----:B------:R-:W-:Y:S01]  /*df00*/  IMAD.MOV.U32 R82, RZ, RZ, 0x2f800000 ;  /* 0x2f800000ff527424 */ /* 0x000fe200078e00ff */
[----:B-----5:R-:W-:-:S03]  /*df10*/  SHF.L.U32 R103, R71, 0x10, RZ ;  /* 0x0000001047677819 */ /* 0x020fc600000006ff */
[----:B------:R-:W-:Y:S01]  /*df20*/  FFMA.FTZ R73, R73, R82, 1.1641532182693481445e-10 ;  /* 0x2f00000049497423 */ /* 0x000fe20000010052 */
[----:B------:R-:W-:Y:S02]  /*df30*/  IMAD.U32 R82, R75, 0x10000, RZ ;  /* 0x000100004b527824 */ /* 0x000fe400078e00ff */
[----:B------:R-:W-:Y:S02]  /*df40*/  FMUL.FTZ R103, R103, UR21 ;  /* 0x0000001567677c20 */ /* 0x000fe40008410000 */
[----:B------:R-:W-:Y:S02]  /*df50*/  FSETP.GTU.FTZ.AND P2, PT, R73, UR23, PT ;  /* 0x0000001749007c0b */ /* 0x000fe4000bf5c000 */
[----:B------:R-:W-:-:S05]  /*df60*/  FMUL.FTZ R103, R103, UR20 ;  /* 0x0000001467677c20 */ /* 0x000fca0008410000 */
[----:B------:R-:W-:Y:S02]  /*df70*/  FSEL R141, R103, RZ, !P2 ;  /* 0x000000ff678d7208 */ /* 0x000fe40005000000 */
[----:B------:R-:W-:-:S03]  /*df80*/  SEL R103, RZ, 0x1, P2 ;  /* 0x00000001ff677807 */ /* 0x000fc60001000000 */
[----:B------:R-:W-:-:S07]  /*df90*/  FADD.FTZ R141, R82, R141 ;  /* 0x0000008d528d7221 */ /* 0x000fce0000010000 */
.L_x_1612:
        /* <DEDUP_REMOVED lines=21> */
.L_x_1618:
        /* <DEDUP_REMOVED lines=12> */
.L_x_1619:
        /* <DEDUP_REMOVED lines=42> */
.L_x_1617:
[----:B------:R-:W-:Y:S01]  /*e450*/  HFMA2 R127, -RZ, RZ, 0.1171875, 0 ;  /* 0x2f800000ff7f7431 */ /* 0x000fe200000001ff */
[----:B-----5:R-:W-:Y:S02]  /*e460*/  PRMT R75, R71, 0x7632, R75 ;  /* 0x00007632474b7816 */ /* 0x020fe4000000004b */
[----:B------:R-:W-:-:S03]  /*e470*/  I2FP.F32.U32 R72, R73 ;  /* 0x0000004900487245 */ /* 0x000fc60000201000 */
[C---:B------:R-:W-:Y:S01]  /*e480*/  IMAD.U32 R73, R75.reuse, 0x10000, RZ ;  /* 0x000100004b497824 */ /* 0x040fe200078e00ff */
[----:B------:R-:W-:Y:S01]  /*e490*/  PRMT R75, R75, 0x7632, R75 ;  /* 0x000076324b4b7816 */ /* 0x000fe2000000004b */
[----:B------:R-:W-:Y:S02]  /*e4a0*/  FFMA.FTZ R72, R72, R127, 1.1641532182693481445e-10 ;  /* 0x2f00000048487423 */ /* 0x000fe4000001007f */
[----:B------:R-:W-:-:S04]  /*e4b0*/  FMUL.FTZ R73, R73, UR21 ;  /* 0x0000001549497c20 */ /* 0x000fc80008410000 */
[----:B------:R-:W-:Y:S01]  /*e4c0*/  FMUL.FTZ R73, R73, UR20 ;  /* 0x0000001449497c20 */ /* 0x000fe20008410000 */
[----:B------:R-:W-:Y:S01]  /*e4d0*/  FSETP.GTU.FTZ.AND P1, PT, R72, UR23, PT ;  /* 0x0000001748007c0b */ /* 0x000fe2000bf3c000 */
[----:B------:R-:W-:-:S03]  /*e4e0*/  IMAD.U32 R72, R75, 0x10000, RZ ;  /* 0x000100004b487824 */ /* 0x000fc600078e00ff */
[----:B------:R-:W-:Y:S02]  /*e4f0*/  FSEL R73, R73, RZ, !P1 ;  /* 0x000000ff49497208 */ /* 0x000fe40004800000 */
[----:B------:R-:W-:-:S03]  /*e500*/  SEL R104, RZ, 0x1, P1 ;  /* 0x00000001ff687807 */ /* 0x000fc60000800000 */
[----:B------:R-:W-:-:S07]  /*e510*/  FADD.FTZ R139, R72, R73 ;  /* 0x00000049488b7221 */ /* 0x000fce0000010000 */
.L_x_1616:
[----:B------:R-:W-:Y:S02]  /*e520*/  F2FP.BF16.F32.PACK_AB R75, RZ, R139 ;  /* 0x0000008bff4b723e */ /* 0x000fe400000010ff */
[----:B------:R-:W-:Y:S02]  /*e530*/  PRMT R74, R106, 0x5410, R74 ;  /* 0x000054106a4a7816 */ /* 0x000fe4000000004a */
[----:B------:R-:W-:Y:S02]  /*e540*/  PRMT R73, R88, 0x5410, R90 ;  /* 0x0000541058497816 */ /* 0x000fe4000000005a */
[----:B------:R-:W-:Y:S02]  /*e550*/  PRMT R72, R84, 0x5410, R86 ;  /* 0x0000541054487816 */ /* 0x000fe40000000056 */
[----:B------:R-:W-:Y:S01]  /*e560*/  PRMT R75, R108, 0x5410, R75 ;  /* 0x000054106c4b7816 */ /* 0x000fe2000000004b */
[----:B------:R-:W-:Y:S06]  /*e570*/  BRA `(.L_x_1620) ;  /* 0x0000002800107947 */ /* 0x000fec0003800000 */
.L_x_1587:
[----:B------:R-:W-:Y:S01]  /*e580*/  MOV R125, RZ ;  /* 0x000000ff007d7202 */ /* 0x000fe20000000f00 */
[----:B01----:R-:W-:Y:S02]  /*e590*/  IMAD.MOV.U32 R72, RZ, RZ, R112 ;  /* 0x000000ffff487224 */ /* 0x003fe400078e0070 */
[----:B------:R-:W-:Y:S01]  /*e5a0*/  IMAD.MOV.U32 R82, RZ, RZ, R84 ;  /* 0x000000ffff527224 */ /* 0x000fe200078e0054 */
        /* <DEDUP_REMOVED lines=16> */
.L_x_1623:
        /* <DEDUP_REMOVED lines=12> */
.L_x_1624:
        /* <DEDUP_REMOVED lines=42> */
.L_x_1622:
        /* <DEDUP_REMOVED lines=9> */
.L_x_1621:
        /* <DEDUP_REMOVED lines=16> */
.L_x_1627:
        /* <DEDUP_REMOVED lines=12> */
.L_x_1628:
        /* <DEDUP_REMOVED lines=42> */
.L_x_1626:
        /* <DEDUP_REMOVED lines=10> */
.L_x_1625:
        /* <DEDUP_REMOVED lines=16> */
.L_x_1631:
        /* <DEDUP_REMOVED lines=12> */
.L_x_1632:
        /* <DEDUP_REMOVED lines=42> */
.L_x_1630:
        /* <DEDUP_REMOVED lines=9> */
.L_x_1629:
        /* <DEDUP_REMOVED lines=16> */
.L_x_1635:
        /* <DEDUP_REMOVED lines=12> */
.L_x_1636:
        /* <DEDUP_REMOVED lines=42> */
.L_x_1634:
        /* <DEDUP_REMOVED lines=10> */
.L_x_1633:
        /* <DEDUP_REMOVED lines=16> */
.L_x_1639:
        /* <DEDUP_REMOVED lines=12> */
.L_x_1640:
        /* <DEDUP_REMOVED lines=42> */
.L_x_1638:
        /* <DEDUP_REMOVED lines=9> */
.L_x_1637:
        /* <DEDUP_REMOVED lines=16> */
.L_x_1643:
        /* <DEDUP_REMOVED lines=12> */
.L_x_1644:
        /* <DEDUP_REMOVED lines=42> */
.L_x_1642:
        /* <DEDUP_REMOVED lines=10> */
.L_x_1641:
        /* <DEDUP_REMOVED lines=16> */
.L_x_1647:
        /* <DEDUP_REMOVED lines=12> */
.L_x_1648:
        /* <DEDUP_REMOVED lines=39> */
[----:B------:R-:W-:Y:S02]  /*107b0*/  IMAD.MOV.U32 R74, RZ, RZ, R82 ;  /* 0x000000ffff4a7224 */ /* 0x000fe400078e0052 */
[----:B------:R-:W-:Y:S02]  /*107c0*/  IMAD.MOV.U32 R82, RZ, RZ, R72 ;  /* 0x000000ffff527224 */ /* 0x000fe400078e0048 */
[----:B------:R-:W-:-:S07]  /*107d0*/  HFMA2 R72, -RZ, RZ, 0, 0 ;  /* 0x00000000ff487431 */ /* 0x000fce00000001ff */
.L_x_1646:
        /* <DEDUP_REMOVED lines=9> */
.L_x_1645:
        /* <DEDUP_REMOVED lines=16> */
.L_x_1651:
        /* <DEDUP_REMOVED lines=12> */
.L_x_1652:
        /* <DEDUP_REMOVED lines=41> */
[----:B------:R-:W-:-:S07]  /*10cc0*/  IMAD.MOV.U32 R82, RZ, RZ, R72 ;  /* 0x000000ffff527224 */ /* 0x000fce00078e0048 */
.L_x_1650:
        /* <DEDUP_REMOVED lines=10> */
.L_x_1649:
[----:B------:R-:W-:Y:S02]  /*10d70*/  F2FP.BF16.F32.PACK_AB R75, RZ, R139 ;  /* 0x0000008bff4b723e */ /* 0x000fe400000010ff */
[----:B------:R-:W-:Y:S02]  /*10d80*/  PRMT R74, R106, 0x5410, R108 ;  /* 0x000054106a4a7816 */ /* 0x000fe4000000006c */
[----:B------:R-:W-:Y:S02]  /*10d90*/  PRMT R73, R88, 0x5410, R90 ;  /* 0x0000541058497816 */ /* 0x000fe4000000005a */
[----:B------:R-:W-:Y:S02]  /*10da0*/  PRMT R72, R86, 0x5410, R84 ;  /* 0x0000541056487816 */ /* 0x000fe40000000054 */
[----:B------:R-:W-:-:S07]  /*10db0*/  PRMT R75, R110, 0x5410, R75 ;  /* 0x000054106e4b7816 */ /* 0x000fce000000004b */
.L_x_1620:
[----:B------:R-:W-:-:S04]  /*10dc0*/  VIADD R127, R159, 0x100 ;  /* 0x000001009f7f7836 */ /* 0x000fc80000000000 */
[----:B------:R-:W-:-:S05]  /*10dd0*/  IMAD.WIDE.U32 R126, R127, 0x10, R78 ;  /* 0x000000107f7e7825 */ /* 0x000fca00078e004e */
[----:B------:R0:W-:Y:S01]  /*10de0*/  STG.E.128 desc[UR12][R126.64], R72 ;  /* 0x000000487e007986 */ /* 0x0001e2000c101d0c */
[----:B------:R-:W-:Y:S05]  /*10df0*/  @!P0 BRA `(.L_x_1653) ;  /* 0x0000000000548947 */ /* 0x000fea0003800000 */
        /* <DEDUP_REMOVED lines=15> */
[----:B------:R-:W-:Y:S01]  /*10ef0*/  VIADD R127, R80, 0x100 ;  /* 0x00000100507f7836 */ /* 0x000fe20000000000 */
[----:B------:R-:W-:Y:S02]  /*10f00*/  LOP3.LUT R74, R74, R128, R126, 0xfe, !PT ;  /* 0x000000804a4a7212 */ /* 0x000fe400078efe7e */
[----:B------:R-:W-:Y:S01]  /*10f10*/  LOP3.LUT R75, R143, R75, RZ, 0xfc, !PT ;  /* 0x0000004b8f4b7212 */ /* 0x000fe200078efcff */
[----:B0-----:R-:W-:Y:S01]  /*10f20*/  IMAD.WIDE.U32 R72, R127, 0x8, R72 ;  /* 0x000000087f487825 */ /* 0x001fe200078e0048 */
[----:B------:R-:W-:-:S05]  /*10f30*/  LOP3.LUT R74, R74, 0xff, R97, 0xf8, !PT ;  /* 0x000000ff4a4a7812 */ /* 0x000fca00078ef861 */
[----:B------:R1:W-:Y:S02]  /*10f40*/  STG.E.64 desc[UR12][R72.64], R74 ;  /* 0x0000004a48007986 */ /* 0x0003e4000c101b0c */
.L_x_1653:
[----:B------:R-:W-:Y:S05]  /*10f50*/  @!P0 BRA `(.L_x_1654) ;  /* 0x0000000000108947 */ /* 0x000fea0003800000 */
[----:B-----5:R-:W2:Y:S01]  /*10f60*/  LDC.64 R68, c[0x0][0x390] ;  /* 0x0000e400ff447b82 */ /* 0x020ea20000000a00 */
[----:B------:R-:W-:-:S04]  /*10f70*/  VIADD R71, R80, 0x180 ;  /* 0x0000018050477836 */ /* 0x000fc80000000000 */
[----:B--2---:R-:W-:-:S06]  /*10f80*/  IMAD.WIDE.U32 R68, R71, 0x10, R68 ;  /* 0x0000001047447825 */ /* 0x004fcc00078e0044 */
[----:B------:R-:W5:Y:S02]  /*10f90*/  LDG.E.128 R68, desc[UR12][R68.64] ;  /* 0x0000000c44447981 */ /* 0x000f64000c1e1d00 */
.L_x_1654:
[----:B------:R-:W-:Y:S05]  /*10fa0*/  BRA.U !UP0, `(.L_x_1655) ;  /* 0x0000002908f87547 */ /* 0x000fea000b800000 */
[----:B01----:R-:W0:Y:S01]  /*10fb0*/  LDC.64 R72, c[0x0][0x3a0] ;  /* 0x0000e800ff487b82 */ /* 0x003e220000000a00 */
[----:B------:R-:W-:-:S05]  /*10fc0*/  IADD3 R75, PT, PT, R159, 0x180, RZ ;  /* 0x000001809f4b7810 */ /* 0x000fca0007ffe0ff */
[----:B0-----:R-:W-:-:S06]  /*10fd0*/  IMAD.WIDE.U32 R72, R75, 0x10, R72 ;  /* 0x000000104b487825 */ /* 0x001fcc00078e0048 */
[----:B------:R-:W2:Y:S01]  /*10fe0*/  LDG.E.128 R72, desc[UR12][R72.64] ;  /* 0x0000000c48487981 */ /* 0x000ea2000c1e1d00 */
[----:B------:R-:W-:-:S13]  /*10ff0*/  ISETP.GT.AND P1, PT, R76, RZ, PT ;  /* 0x000000ff4c00720c */ /* 0x000fda0003f24270 */
[----:B------:R-:W-:Y:S02]  /*11000*/  @!P1 IMAD.MOV.U32 R88, RZ, RZ, R112 ;  /* 0x000000ffff589224 */ /* 0x000fe400078e0070 */
[----:B------:R-:W-:Y:S01]  /*11010*/  @!P1 IMAD.MOV.U32 R84, RZ, RZ, R82 ;  /* 0x000000ffff549224 */ /* 0x000fe200078e0052 */
[----:B--2---:R-:W-:Y:S01]  /*11020*/  @!P1 SHF.L.U32 R145, R72, 0x10, RZ ;  /* 0x0000001048919819 */ /* 0x004fe200000006ff */
        /* <DEDUP_REMOVED lines=16> */
.L_x_1658:
        /* <DEDUP_REMOVED lines=12> */
.L_x_1659:
        /* <DEDUP_REMOVED lines=42> */
.L_x_1657:
        /* <DEDUP_REMOVED lines=11> */
.L_x_1656:
        /* <DEDUP_REMOVED lines=21> */
.L_x_1662:
        /* <DEDUP_REMOVED lines=12> */
.L_x_1663:
        /* <DEDUP_REMOVED lines=42> */
.L_x_1661:
        /* <DEDUP_REMOVED lines=13> */
.L_x_1660:
        /* <DEDUP_REMOVED lines=20> */
.L_x_1666:
        /* <DEDUP_REMOVED lines=12> */
.L_x_1667:
        /* <DEDUP_REMOVED lines=42> */
.L_x_1665:
        /* <DEDUP_REMOVED lines=11> */
.L_x_1664:
        /* <DEDUP_REMOVED lines=21> */
.L_x_1670:
        /* <DEDUP_REMOVED lines=12> */
.L_x_1671:
        /* <DEDUP_REMOVED lines=42> */
.L_x_1669:
        /* <DEDUP_REMOVED lines=13> */
.L_x_1668:
        /* <DEDUP_REMOVED lines=20> */
.L_x_1674:
        /* <DEDUP_REMOVED lines=12> */
.L_x_1675:
        /* <DEDUP_REMOVED lines=42> */
.L_x_1673:
        /* <DEDUP_REMOVED lines=11> */
.L_x_1672:
        /* <DEDUP_REMOVED lines=21> */
.L_x_1678:
        /* <DEDUP_REMOVED lines=12> */
.L_x_1679:
        /* <DEDUP_REMOVED lines=42> */
.L_x_1677:
        /* <DEDUP_REMOVED lines=13> */
.L_x_1676:
        /* <DEDUP_REMOVED lines=20> */
.L_x_1682:
        /* <DEDUP_REMOVED lines=12> */
.L_x_1683:
        /* <DEDUP_REMOVED lines=42> */
.L_x_1681:
        /* <DEDUP_REMOVED lines=11> */
.L_x_1680:
        /* <DEDUP_REMOVED lines=21> */
.L_x_1686:
        /* <DEDUP_REMOVED lines=12> */
.L_x_1687:
        /* <DEDUP_REMOVED lines=42> */
.L_x_1685:
        /* <DEDUP_REMOVED lines=13> */
.L_x_1684:
[----:B------:R-:W-:Y:S02]  /*13b30*/  F2FP.BF16.F32.PACK_AB R75, RZ, R155 ;  /* 0x0000009bff4b723e */ /* 0x000fe400000010ff */
[----:B------:R-:W-:Y:S02]  /*13b40*/  PRMT R74, R106, 0x5410, R74 ;  /* 0x000054106a4a7816 */ /* 0x000fe4000000004a */
[----:B------:R-:W-:Y:S02]  /*13b50*/  PRMT R73, R86, 0x5410, R90 ;  /* 0x0000541056497816 */ /* 0x000fe4000000005a */
[----:B------:R-:W-:Y:S02]  /*13b60*/  PRMT R72, R82, 0x5410, R84 ;  /* 0x0000541052487816 */ /* 0x000fe40000000054 */
[----:B------:R-:W-:Y:S01]  /*13b70*/  PRMT R75, R88, 0x5410, R75 ;  /* 0x00005410584b7816 */ /* 0x000fe2000000004b */
[----:B------:R-:W-:Y:S06]  /*13b80*/  BRA `(.L_x_1688) ;  /* 0x0000002800107947 */ /* 0x000fec0003800000 */
.L_x_1655:
        /* <DEDUP_REMOVED lines=19> */
.L_x_1691:
        /* <DEDUP_REMOVED lines=12> */
.L_x_1692:
        /* <DEDUP_REMOVED lines=42> */
.L_x_1690:
        /* <DEDUP_REMOVED lines=9> */
.L_x_1689:
        /* <DEDUP_REMOVED lines=16> */
.L_x_1695:
        /* <DEDUP_REMOVED lines=12> */
.L_x_1696:
        /* <DEDUP_REMOVED lines=42> */
.L_x_1694:
        /* <DEDUP_REMOVED lines=10> */
.L_x_1693:
        /* <DEDUP_REMOVED lines=16> */
.L_x_1699:
        /* <DEDUP_REMOVED lines=12> */
.L_x_1700:
        /* <DEDUP_REMOVED lines=42> */
.L_x_1698:
        /* <DEDUP_REMOVED lines=9> */
.L_x_1697:
        /* <DEDUP_REMOVED lines=16> */
.L_x_1703:
        /* <DEDUP_REMOVED lines=12> */
.L_x_1704:
        /* <DEDUP_REMOVED lines=42> */
.L_x_1702:
        /* <DEDUP_REMOVED lines=10> */
.L_x_1701:
        /* <DEDUP_REMOVED lines=16> */
.L_x_1707:
        /* <DEDUP_REMOVED lines=12> */
.L_x_1708:
        /* <DEDUP_REMOVED lines=42> */
.L_x_1706:
        /* <DEDUP_REMOVED lines=9> */
.L_x_1705:
        /* <DEDUP_REMOVED lines=16> */
.L_x_1711:
        /* <DEDUP_REMOVED lines=12> */
.L_x_1712:
        /* <DEDUP_REMOVED lines=42> */
.L_x_1710:
        /* <DEDUP_REMOVED lines=10> */
.L_x_1709:
        /* <DEDUP_REMOVED lines=16> */
.L_x_1715:
        /* <DEDUP_REMOVED lines=12> */
.L_x_1716:
        /* <DEDUP_REMOVED lines=42> */
.L_x_1714:
        /* <DEDUP_REMOVED lines=9> */
.L_x_1713:
        /* <DEDUP_REMOVED lines=16> */
.L_x_1719:
        /* <DEDUP_REMOVED lines=12> */
.L_x_1720:
        /* <DEDUP_REMOVED lines=42> */
.L_x_1718:
        /* <DEDUP_REMOVED lines=10> */
.L_x_1717:
[----:B------:R-:W-:Y:S02]  /*16380*/  F2FP.BF16.F32.PACK_AB R75, RZ, R155 ;  /* 0x0000009bff4b723e */ /* 0x000fe400000010ff */
[----:B------:R-:W-:Y:S02]  /*16390*/  PRMT R74, R108, 0x5410, R106 ;  /* 0x000054106c4a7816 */ /* 0x000fe4000000006a */
[----:B------:R-:W-:Y:S02]  /*163a0*/  PRMT R73, R90, 0x5410, R88 ;  /* 0x000054105a497816 */ /* 0x000fe40000000058 */
[----:B------:R-:W-:Y:S02]  /*163b0*/  PRMT R72, R86, 0x5410, R84 ;  /* 0x0000541056487816 */ /* 0x000fe40000000054 */
[----:B------:R-:W-:-:S07]  /*163c0*/  PRMT R75, R82, 0x5410, R75 ;  /* 0x00005410524b7816 */ /* 0x000fce000000004b */
.L_x_1688:
[----:B------:R-:W-:Y:S01]  /*163d0*/  VIADD R127, R159, 0x180 ;  /* 0x000001809f7f7836 */ /* 0x000fe20000000000 */
[----:B------:R-:W-:-:S03]  /*163e0*/  IADD3 R86, PT, PT, R80, 0x200, RZ ;  /* 0x0000020050567810 */ /* 0x000fc60007ffe0ff */
        /* <DEDUP_REMOVED lines=18> */
[----:B------:R-:W-:Y:S01]  /*16510*/  VIADD R127, R80, 0x180 ;  /* 0x00000180507f7836 */ /* 0x000fe20000000000 */
[----:B------:R-:W-:Y:S02]  /*16520*/  LOP3.LUT R74, R74, R128, R126, 0xfe, !PT ;  /* 0x000000804a4a7212 */ /* 0x000fe400078efe7e */
[----:B------:R-:W-:Y:S01]  /*16530*/  LOP3.LUT R75, R161, R75, RZ, 0xfc, !PT ;  /* 0x0000004ba14b7212 */ /* 0x000fe200078efcff */
[----:B0-----:R-:W-:Y:S01]  /*16540*/  IMAD.WIDE.U32 R72, R127, 0x8, R72 ;  /* 0x000000087f487825 */ /* 0x001fe200078e0048 */
[----:B------:R-:W-:-:S05]  /*16550*/  LOP3.LUT R74, R74, 0xff, R97, 0xf8, !PT ;  /* 0x000000ff4a4a7812 */ /* 0x000fca00078ef861 */
[----:B------:R1:W-:Y:S02]  /*16560*/  STG.E.64 desc[UR12][R72.64], R74 ;  /* 0x0000004a48007986 */ /* 0x0003e4000c101b0c */
.L_x_1721:
[----:B------:R-:W-:Y:S05]  /*16570*/  @!P0 BRA `(.L_x_1722) ;  /* 0x00000000000c8947 */ /* 0x000fea0003800000 */
[----:B-----5:R-:W2:Y:S02]  /*16580*/  LDC.64 R68, c[0x0][0x390] ;  /* 0x0000e400ff447b82 */ /* 0x020ea40000000a00 */
[----:B--2---:R-:W-:-:S06]  /*16590*/  IMAD.WIDE.U32 R68, R86, 0x10, R68 ;  /* 0x0000001056447825 */ /* 0x004fcc00078e0044 */
[----:B------:R-:W5:Y:S02]  /*165a0*/  LDG.E.128 R68, desc[UR12][R68.64] ;  /* 0x0000000c44447981 */ /* 0x000f64000c1e1d00 */
.L_x_1722:
[----:B------:R-:W-:Y:S01]  /*165b0*/  IADD3 R84, PT, PT, R159, 0x200, RZ ;  /* 0x000002009f547810 */ /* 0x000fe20007ffe0ff */
[----:B------:R-:W-:Y:S06]  /*165c0*/  BRA.U !UP0, `(.L_x_1723) ;  /* 0x0000002908f47547 */ /* 0x000fec000b800000 */
[----:B01----:R-:W0:Y:S02]  /*165d0*/  LDC.64 R72, c[0x0][0x3a0] ;  /* 0x0000e800ff487b82 */ /* 0x003e240000000a00 */
        /* <DEDUP_REMOVED lines=22> */
.L_x_1726:
        /* <DEDUP_REMOVED lines=12> */
.L_x_1727:
        /* <DEDUP_REMOVED lines=42> */
.L_x_1725:
        /* <DEDUP_REMOVED lines=11> */
.L_x_1724:
        /* <DEDUP_REMOVED lines=21> */
.L_x_1730:
        /* <DEDUP_REMOVED lines=12> */
.L_x_1731:
        /* <DEDUP_REMOVED lines=42> */
.L_x_1729:
        /* <DEDUP_REMOVED lines=13> */
.L_x_1728:
        /* <DEDUP_REMOVED lines=20> */
.L_x_1734:
        /* <DEDUP_REMOVED lines=12> */
.L_x_1735:
        /* <DEDUP_REMOVED lines=42> */
.L_x_1733:
        /* <DEDUP_REMOVED lines=11> */
.L_x_1732:
        /* <DEDUP_REMOVED lines=21> */
.L_x_1738:
        /* <DEDUP_REMOVED lines=12> */
.L_x_1739:
        /* <DEDUP_REMOVED lines=42> */
.L_x_1737:
        /* <DEDUP_REMOVED lines=13> */
.L_x_1736:
        /* <DEDUP_REMOVED lines=20> */
.L_x_1742:
        /* <DEDUP_REMOVED lines=12> */
.L_x_1743:
        /* <DEDUP_REMOVED lines=42> */
.L_x_1741:
        /* <DEDUP_REMOVED lines=11> */
.L_x_1740:
        /* <DEDUP_REMOVED lines=21> */
.L_x_1746:
        /* <DEDUP_REMOVED lines=12> */
.L_x_1747:
        /* <DEDUP_REMOVED lines=42> */
.L_x_1745:
        /* <DEDUP_REMOVED lines=13> */
.L_x_1744:
        /* <DEDUP_REMOVED lines=13> */
[----:B------:R-:W-:Y:S01]  /*18740*/  @!P2 MOV R72, 0x3 ;  /* 0x000000030048a802 */ /* 0x000fe20000000f00 */
[----:B------:R-:W-:Y:S01]  /*18750*/  @!P2 IMAD.MOV.U32 R74, RZ, RZ, R106 ;  /* 0x000000ffff4aa224 */ /* 0x000fe200078e006a */
[----:B------:R-:W-:Y:S01]  /*18760*/  @!P2 MOV R82, R0 ;  /* 0x000000000052a202 */ /* 0x000fe20000000f00 */
[----:B------:R-:W-:Y:S01]  /*18770*/  @P2 VIADD R72, R73, 0x1 ;  /* 0x0000000149482836 */ /* 0x000fe20000000000 */
[----:B------:R-:W-:Y:S01]  /*18780*/  @P2 MOV R74, R106 ;  /* 0x0000006a004a2202 */ /* 0x000fe20000000f00 */
[----:B------:R-:W-:Y:S01]  /*18790*/  @P2 IMAD.MOV.U32 R82, RZ, RZ, R3 ;  /* 0x000000ffff522224 */ /* 0x000fe200078e0003 */
[----:B------:R-:W-:Y:S06]  /*187a0*/  BRA `(.L_x_1749) ;  /* 0x0000000000d87947 */ /* 0x000fec0003800000 */
.L_x_1750:
        /* <DEDUP_REMOVED lines=12> */
.L_x_1751:
        /* <DEDUP_REMOVED lines=42> */
.L_x_1749:
[----:B------:R-:W-:Y:S01]  /*18b10*/  I2FP.F32.U32 R73, R82 ;  /* 0x0000005200497245 */ /* 0x000fe20000201000 */
[----:B------:R-:W-:Y:S02]  /*18b20*/  HFMA2 R82, -RZ, RZ, 0.1171875, 0 ;  /* 0x2f800000ff527431 */ /* 0x000fe400000001ff */
[----:B-----5:R-:W-:-:S04]  /*18b30*/  IMAD.U32 R103, R71, 0x10000, RZ ;  /* 0x0001000047677824 */ /* 0x020fc800078e00ff */
[----:B------:R-:W-:Y:S01]  /*18b40*/  FMUL.FTZ R103, R103, UR21 ;  /* 0x0000001567677c20 */ /* 0x000fe20008410000 */
[----:B------:R-:W-:-:S03]  /*18b50*/  FFMA.FTZ R73, R73, R82, 1.1641532182693481445e-10 ;  /* 0x2f00000049497423 */ /* 0x000fc60000010052 */
[----:B------:R-:W-:Y:S02]  /*18b60*/  FMUL.FTZ R82, R103, UR20 ;  /* 0x0000001467527c20 */ /* 0x000fe40008410000 */
[----:B------:R-:W-:Y:S02]  /*18b70*/  FSETP.GTU.FTZ.AND P2, PT, R73, UR23, PT ;  /* 0x0000001749007c0b */ /* 0x000fe4000bf5c000 */
[----:B------:R-:W-:Y:S02]  /*18b80*/  SHF.L.U32 R73, R75, 0x10, RZ ;  /* 0x000000104b497819 */ /* 0x000fe400000006ff */
[----:B------:R-:W-:Y:S02]  /*18b90*/  FSEL R82, R82, RZ, !P2 ;  /* 0x000000ff52527208 */ /* 0x000fe40005000000 */
[----:B------:R-:W-:-:S03]  /*18ba0*/  SEL R103, RZ, 0x1, P2 ;  /* 0x00000001ff677807 */ /* 0x000fc60001000000 */
[----:B------:R-:W-:-:S07]  /*18bb0*/  FADD.FTZ R82, R73, R82 ;  /* 0x0000005249527221 */ /* 0x000fce0000010000 */
.L_x_1748:
        /* <DEDUP_REMOVED lines=8> */
[----:B------:R-:W-:Y:S02]  /*18c40*/  MOV R108, 0x2 ;  /* 0x00000002006c7802 */ /* 0x000fe40000000f00 */
        /* <DEDUP_REMOVED lines=12> */
.L_x_1754:
[----:B------:R-:W-:-:S04]  /*18d10*/  VIADD R4, R4, 0x1 ;  /* 0x0000000104047836 */ /* 0x000fc80000000000 */
        /* <DEDUP_REMOVED lines=11> */
.L_x_1755:
        /* <DEDUP_REMOVED lines=42> */
.L_x_1753:
[----:B-----5:R-:W-:Y:S02]  /*19070*/  PRMT R74, R71, 0x7632, R74 ;  /* 0x00007632474a7816 */ /* 0x020fe4000000004a */
[----:B------:R-:W-:Y:S01]  /*19080*/  I2FP.F32.U32 R72, R73 ;  /* 0x0000004900487245 */ /* 0x000fe20000201000 */
[----:B------:R-:W-:Y:S01]  /*19090*/  IMAD.MOV.U32 R73, RZ, RZ, 0x2f800000 ;  /* 0x2f800000ff497424 */ /* 0x000fe200078e00ff */
        /* <DEDUP_REMOVED lines=10> */
.L_x_1752:
[----:B------:R-:W-:Y:S02]  /*19140*/  F2FP.BF16.F32.PACK_AB R75, RZ, R129 ;  /* 0x00000081ff4b723e */ /* 0x000fe400000010ff */
[----:B------:R-:W-:Y:S02]  /*19150*/  PRMT R74, R116, 0x5410, R118 ;  /* 0x00005410744a7816 */ /* 0x000fe40000000076 */
[----:B------:R-:W-:Y:S02]  /*19160*/  PRMT R73, R110, 0x5410, R114 ;  /* 0x000054106e497816 */ /* 0x000fe40000000072 */
[----:B------:R-:W-:Y:S02]  /*19170*/  PRMT R72, R88, 0x5410, R90 ;  /* 0x0000541058487816 */ /* 0x000fe4000000005a */
[----:B------:R-:W-:Y:S01]  /*19180*/  PRMT R75, R112, 0x5410, R75 ;  /* 0x00005410704b7816 */ /* 0x000fe2000000004b */
[----:B------:R-:W-:Y:S06]  /*19190*/  BRA `(.L_x_1756) ;  /* 0x0000002800107947 */ /* 0x000fec0003800000 */
.L_x_1723:
[----:B------:R-:W-:Y:S01]  /*191a0*/  MOV R159, RZ ;  /* 0x000000ff009f7202 */ /* 0x000fe20000000f00 */
[----:B01----:R-:W-:Y:S01]  /*191b0*/  IMAD.MOV.U32 R72, RZ, RZ, R112 ;  /* 0x000000ffff487224 */ /* 0x003fe200078e0070 */
[----:B------:R-:W-:Y:S01]  /*191c0*/  MOV R106, R110 ;  /* 0x0000006e006a7202 */ /* 0x000fe20000000f00 */
        /* <DEDUP_REMOVED lines=16> */
.L_x_1759:
        /* <DEDUP_REMOVED lines=12> */
.L_x_1760:
        /* <DEDUP_REMOVED lines=42> */
.L_x_1758:
        /* <DEDUP_REMOVED lines=9> */
.L_x_1757:
[----:B------:R-:W-:Y:S01]  /*196c0*/  F2FP.BF16.F32.PACK_AB R110, RZ, R159 ;  /* 0x0000009fff6e723e */ /* 0x000fe200000010ff */
[----:B------:R-:W-:Y:S01]  /*196d0*/  IMAD.MOV.U32 R73, RZ, RZ, R72 ;  /* 0x000000ffff497224 */ /* 0x000fe200078e0048 */
[----:B------:R-:W-:Y:S01]  /*196e0*/  MOV R161, RZ ;  /* 0x000000ff00a17202 */ /* 0x000fe20000000f00 */
[----:B------:R-:W-:Y:S06]  /*196f0*/  @!P0 BRA `(.L_x_1761) ;  /* 0x0000000400308947 */ /* 0x000fec0003800000 */
[----:B------:R-:W-:Y:S01]  /*19700*/  ISETP.NE.AND P1, PT, R72, 0x1, PT ;  /* 0x000000014800780c */ /* 0x000fe20003f25270 */
[----:B------:R-:W-:Y:S01]  /*19710*/  IMAD.MOV.U32 R74, RZ, RZ, R2 ;  /* 0x000000ffff4a7224 */ /* 0x000fe200078e0002 */
[----:B------:R-:W-:-:S11]  /*19720*/  MOV R73, 0x2 ;  /* 0x0000000200497802 */ /* 0x000fd60000000f00 */
        /* <DEDUP_REMOVED lines=9> */
.L_x_1763:
        /* <DEDUP_REMOVED lines=12> */
.L_x_1764:
        /* <DEDUP_REMOVED lines=42> */
.L_x_1762:
        /* <DEDUP_REMOVED lines=10> */
.L_x_1761:
        /* <DEDUP_REMOVED lines=16> */
.L_x_1767:
        /* <DEDUP_REMOVED lines=12> */
.L_x_1768:
        /* <DEDUP_REMOVED lines=42> */
.L_x_1766:
        /* <DEDUP_REMOVED lines=9> */
.L_x_1765:
        /* <DEDUP_REMOVED lines=16> */
.L_x_1771:
        /* <DEDUP_REMOVED lines=12> */
.L_x_1772:
        /* <DEDUP_REMOVED lines=42> */
.L_x_1770:
        /* <DEDUP_REMOVED lines=10> */
.L_x_1769:
        /* <DEDUP_REMOVED lines=16> */
.L_x_1775:
        /* <DEDUP_REMOVED lines=12> */
.L_x_1776:
        /* <DEDUP_REMOVED lines=42> */
.L_x_1774:
        /* <DEDUP_REMOVED lines=9> */
.L_x_1773:
        /* <DEDUP_REMOVED lines=16> */
.L_x_1779:
        /* <DEDUP_REMOVED lines=12> */
.L_x_1780:
        /* <DEDUP_REMOVED lines=42> */
.L_x_1778:
        /* <DEDUP_REMOVED lines=10> */
.L_x_1777:
        /* <DEDUP_REMOVED lines=16> */
.L_x_1783:
        /* <DEDUP_REMOVED lines=12> */
.L_x_1784:
        /* <DEDUP_REMOVED lines=42> */
.L_x_1782:
        /* <DEDUP_REMOVED lines=9> */
.L_x_1781:
        /* <DEDUP_REMOVED lines=16> */
.L_x_1787:
        /* <DEDUP_REMOVED lines=12> */
.L_x_1788:
        /* <DEDUP_REMOVED lines=42> */
.L_x_1786:
        /* <DEDUP_REMOVED lines=10> */
.L_x_1785:
[----:B------:R-:W-:Y:S02]  /*1b990*/  F2FP.BF16.F32.PACK_AB R75, RZ, R129 ;  /* 0x00000081ff4b723e */ /* 0x000fe400000010ff */
[----:B------:R-:W-:Y:S02]  /*1b9a0*/  PRMT R74, R116, 0x5410, R118 ;  /* 0x00005410744a7816 */ /* 0x000fe40000000076 */
[----:B------:R-:W-:Y:S02]  /*1b9b0*/  PRMT R73, R112, 0x5410, R114 ;  /* 0x0000541070497816 */ /* 0x000fe40000000072 */
[----:B------:R-:W-:Y:S02]  /*1b9c0*/  PRMT R72, R110, 0x5410, R90 ;  /* 0x000054106e487816 */ /* 0x000fe4000000005a */
[----:B------:R-:W-:-:S07]  /*1b9d0*/  PRMT R75, R88, 0x5410, R75 ;  /* 0x00005410584b7816 */ /* 0x000fce000000004b */
.L_x_1756:
[----:B------:R-:W-:Y:S01]  /*1b9e0*/  FADD.FTZ R88, RZ, R77 ;  /* 0x0000004dff587221 */ /* 0x000fe20000010000 */
[----:B------:R-:W-:-:S04]  /*1b9f0*/  IMAD.WIDE.U32 R78, R84, 0x10, R78 ;  /* 0x00000010544e7825 */ /* 0x000fc800078e004e */
        /* <DEDUP_REMOVED lines=39> */
[----:B------:R-:W-:Y:S01]  /*1bc70*/  FADD.FTZ R84, R84, R129 ;  /* 0x0000008154547221 */ /* 0x000fe20000010000 */
[----:B0-----:R-:W-:Y:S06]  /*1bc80*/  @!P0 BRA `(.L_x_1789) ;  /* 0x0000000000508947 */ /* 0x001fec0003800000 */
[----:B------:R-:W-:Y:S01]  /*1bc90*/  SHF.L.U32 R75, R103, 0x10, RZ ;  /* 0x00000010674b7819 */ /* 0x000fe200000006ff */
        /* <DEDUP_REMOVED lines=19> */
.L_x_1789:
[----:B0-----:R-:W0:Y:S01]  /*1bdd0*/  SHFL.BFLY PT, R73, R84, 0x1, 0x1f ;  /* 0x0c201f0054497f89 */ /* 0x001e2200000e0000 */
[----:B------:R-:W-:Y:S01]  /*1bde0*/  BSSY.RECONVERGENT B0, `(.L_x_1790) ;  /* 0x0000071000007945 */ /* 0x000fe20003800200 */
[----:B------:R-:W1:Y:S01]  /*1bdf0*/  S2R R110, SR_TID.X ;  /* 0x00000000006e7919 */ /* 0x000e620000002100 */
        /* <DEDUP_REMOVED lines=12> */
[C---:B------:R-:W-:Y:S01]  /*1bec0*/  FADD.FTZ R74, -R72.reuse, R83 ;  /* 0x00000053484a7221 */ /* 0x040fe20000010100 */
[----:B------:R-:W-:Y:S01]  /*1bed0*/  FADD.FTZ R78, -R72, R89 ;  /* 0x00000059484e7221 */ /* 0x000fe20000010100 */
[----:B------:R-:W-:-:S04]  /*1bee0*/  FFMA.FTZ R73, R73, R73, RZ ;  /* 0x0000004949497223 */ /* 0x000fc800000100ff */
[----:B------:R-:W-:Y:S01]  /*1bef0*/  FFMA.FTZ R73, R84, R84, R73 ;  /* 0x0000005454497223 */ /* 0x000fe20000010049 */
[----:B------:R-:W-:-:S03]  /*1bf00*/  FADD.FTZ R84, -R72, R85 ;  /* 0x0000005548547221 */ /* 0x000fc60000010100 */
[----:B------:R-:W-:Y:S01]  /*1bf10*/  FFMA.FTZ R73, R74, R74, R73 ;  /* 0x0000004a4a497223 */ /* 0x000fe20000010049 */
[----:B------:R-:W-:-:S03]  /*1bf20*/  FADD.FTZ R74, -R72, R87 ;  /* 0x00000057484a7221 */ /* 0x000fc60000010100 */
[----:B------:R-:W-:-:S04]  /*1bf30*/  FFMA.FTZ R73, R84, R84, R73 ;  /* 0x0000005454497223 */ /* 0x000fc80000010049 */
        /* <DEDUP_REMOVED lines=72> */
[----:B------:R-:W-:-:S04]  /*1c3c0*/  IMAD.MOV.U32 R78, RZ, RZ, RZ ;  /* 0x000000ffff4e7224 */ /* 0x000fc800078e00ff */
[----:B------:R-:W0:Y:S02]  /*1c3d0*/  SHFL.BFLY PT, R73, R74, 0x2, 0x1f ;  /* 0x0c401f004a497f89 */ /* 0x000e2400000e0000 */
[----:B0-----:R-:W-:-:S05]  /*1c3e0*/  FADD.FTZ R75, R74, R73 ;  /* 0x000000494a4b7221 */ /* 0x001fca0000010000 */
[----:B------:R-:W0:Y:S02]  /*1c3f0*/  SHFL.BFLY PT, R84, R75, 0x4, 0x1f ;  /* 0x0c801f004b547f89 */ /* 0x000e2400000e0000 */
[----:B0-----:R-:W-:-:S05]  /*1c400*/  FADD.FTZ R84, R75, R84 ;  /* 0x000000544b547221 */ /* 0x001fca0000010000 */
[----:B------:R-:W0:Y:S02]  /*1c410*/  SHFL.BFLY PT, R73, R84, 0x8, 0x1f ;  /* 0x0d001f0054497f89 */ /* 0x000e2400000e0000 */
[----:B0-----:R-:W-:Y:S01]  /*1c420*/  FADD.FTZ R79, R84, R73 ;  /* 0x00000049544f7221 */ /* 0x001fe20000010000 */
[----:B-1----:R-:W-:-:S04]  /*1c430*/  LOP3.LUT P0, R73, R110, 0x1f, RZ, 0xc0, !PT ;  /* 0x0000001f6e497812 */ /* 0x002fc8000780c0ff */
        /* <DEDUP_REMOVED lines=11> */
.L_x_1791:
[----:B------:R-:W-:Y:S05]  /*1c4f0*/  BSYNC.RECONVERGENT B0 ;  /* 0x0000000000007941 */ /* 0x000fea0003800200 */
.L_x_1790:
[----:B------:R-:W-:Y:S01]  /*1c500*/  BAR.SYNC.DEFER_BLOCKING 0x0 ;  /* 0x0000000000007b1d */ /* 0x000fe20000010000 */
[----:B0-----:R-:W-:-:S05]  /*1c510*/  CS2R R72, SRZ ;  /* 0x0000000000487805 */ /* 0x001fca000001ff00 */
[----:B------:R-:W-:Y:S04]  /*1c520*/  BSSY.RECONVERGENT B0, `(.L_x_1792) ;  /* 0x000000a000007945 */ /* 0x000fe80003800200 */
[----:B------:R-:W-:Y:S05]  /*1c530*/  @P1 BRA `(.L_x_1793) ;  /* 0x0000000000201947 */ /* 0x000fea0003800000 */
[----:B------:R-:W0:Y:S01]  /*1c540*/  S2UR UR5, SR_CgaCtaId ;  /* 0x00000000000579c3 */ /* 0x000e220000008800 */
[----:B------:R-:W-:Y:S01]  /*1c550*/  UMOV UR4, 0x400 ;  /* 0x0000040000047882 */ /* 0x000fe20000000000 */
[----:B------:R-:W-:Y:S01]  /*1c560*/  SHF.L.U32 R72, R110, 0x3, RZ ;  /* 0x000000036e487819 */ /* 0x000fe200000006ff */
[----:B------:R-:W-:-:S03]  /*1c570*/  IMAD.MOV.U32 R78, RZ, RZ, 0x500 ;  /* 0x00000500ff4e7424 */ /* 0x000fc600078e00ff */
[----:B------:R-:W-:Y:S01]  /*1c580*/  LOP3.LUT R72, R72, 0xf8, RZ, 0xc0, !PT ;  /* 0x000000f848487812 */ /* 0x000fe200078ec0ff */
[----:B0-----:R-:W-:-:S04]  /*1c590*/  ULEA UR4, UR5, UR4, 0x18 ;  /* 0x0000000405047291 */ /* 0x001fc8000f8ec0ff */
[----:B------:R-:W-:-:S09]  /*1c5a0*/  @UP1 UIADD3 UR4, UPT, UPT, UR4, 0x20, URZ ;  /* 0x0000002004041890 */ /* 0x000fd2000fffe0ff */
[----:B------:R-:W0:Y:S03]  /*1c5b0*/  LDS.64 R72, [R72+UR4] ;  /* 0x0000000448487984 */ /* 0x000e260008000a00 */
.L_x_1793:
[----:B------:R-:W-:Y:S05]  /*1c5c0*/  BSYNC.RECONVERGENT B0 ;  /* 0x0000000000007941 */ /* 0x000fea0003800200 */
.L_x_1792:
        /* <DEDUP_REMOVED lines=10> */
[----:B------:R-:W-:Y:S01]  /*1c670*/  I2FP.F32.U32 R75, R78 ;  /* 0x0000004e004b7245 */ /* 0x000fe20000201000 */
        /* <DEDUP_REMOVED lines=23> */
[----:B------:R-:W-:Y:S01]  /*1c7f0*/  FMUL.FTZ R86, R86, R79 ;  /* 0x0000004f56567220 */ /* 0x000fe20000410000 */
[----:B------:R-:W0:Y:S02]  /*1c800*/  @!P1 LDC.64 R72, c[0x0][0x3c8] ;  /* 0x0000f200ff489b82 */ /* 0x000e240000000a00 */
[----:B------:R-:W1:Y:S01]  /*1c810*/  SHFL.IDX PT, R127, R127, RZ, 0x1f ;  /* 0x00001fff7f7f7589 */ /* 0x000e6200000e0000 */
[----:B------:R-:W-:-:S05]  /*1c820*/  FFMA.FTZ R86, R84, R86, R75 ;  /* 0x0000005654567223 */ /* 0x000fca000001004b */
[----:B------:R-:W2:Y:S01]  /*1c830*/  LDC R84, c[0x0][0x448] ;  /* 0x00011200ff547b82 */ /* 0x000ea20000000800 */
[----:B------:R-:W2:Y:S07]  /*1c840*/  SHFL.IDX PT, R86, R86, RZ, 0x1f ;  /* 0x00001fff56567589 */ /* 0x000eae00000e0000 */
[----:B------:R-:W3:Y:S01]  /*1c850*/  @!P1 LDC.64 R74, c[0x0][0x3c0] ;  /* 0x0000f000ff4a9b82 */ /* 0x000ee20000000a00 */
[----:B-1----:R-:W-:-:S05]  /*1c860*/  FMUL.FTZ R78, R127, R127 ;  /* 0x0000007f7f4e7220 */ /* 0x002fca0000410000 */
[----:B------:R-:W-:Y:S01]  /*1c870*/  FSEL R79, R78, RZ, P0 ;  /* 0x000000ff4e4f7208 */ /* 0x000fe20000000000 */
[----:B--2---:R-:W-:Y:S01]  /*1c880*/  FFMA.FTZ R78, R86, UR25, R84 ;  /* 0x00000019564e7c23 */ /* 0x004fe20008010054 */
[----:B------:R-:W-:-:S03]  /*1c890*/  IMAD.U32 R84, RZ, RZ, UR7 ;  /* 0x00000007ff547e24 */ /* 0x000fc6000f8e00ff */
[----:B------:R-:W-:Y:S01]  /*1c8a0*/  FADD.FTZ R79, R78, R79 ;  /* 0x0000004f4e4f7221 */ /* 0x000fe20000010000 */
[----:B------:R-:W-:Y:S01]  /*1c8b0*/  MOV R78, UR7 ;  /* 0x00000007004e7c02 */ /* 0x000fe20008000f00 */
[----:B0-----:R-:W-:-:S04]  /*1c8c0*/  @!P1 IMAD.WIDE R72, R84, 0x4, R72 ;  /* 0x0000000454489825 */ /* 0x001fc800078e0248 */
[----:B------:R-:W0:Y:S01]  /*1c8d0*/  MUFU.RSQ R79, R79 ;  /* 0x0000004f004f7308 */ /* 0x000e220000001400 */
[----:B---3--:R-:W-:-:S05]  /*1c8e0*/  @!P1 IMAD.WIDE R74, R78, 0x4, R74 ;  /* 0x000000044e4a9825 */ /* 0x008fca00078e024a */
[----:B------:R1:W-:Y:S04]  /*1c8f0*/  @!P1 STG.E desc[UR12][R74.64], R127 ;  /* 0x0000007f4a009986 */ /* 0x0003e8000c10190c */
[----:B0-----:R1:W-:Y:S01]  /*1c900*/  @!P1 STG.E desc[UR12][R72.64], R79 ;  /* 0x0000004f48009986 */ /* 0x0013e2000c10190c */
[----:B------:R-:W-:Y:S05]  /*1c910*/  BRA.U !UP0, `(.L_x_1794) ;  /* 0x0000001108047547 */ /* 0x000fea000b800000 */
[----:B-1----:R-:W-:Y:S01]  /*1c920*/  FSEL R72, R127, RZ, !P0 ;  /* 0x000000ff7f487208 */ /* 0x002fe20004000000 */
[----:B------:R-:W-:Y:S01]  /*1c930*/  IMAD.U32 R75, R48, 0x10000, RZ ;  /* 0x00010000304b7824 */ /* 0x000fe200078e00ff */
[----:B------:R-:W-:Y:S01]  /*1c940*/  SHF.L.U32 R73, R11, 0x10, RZ ;  /* 0x000000100b497819 */ /* 0x000fe200000006ff */
[----:B------:R-:W-:Y:S01]  /*1c950*/  UIADD3 UR4, UPT, UPT, UR6, -0x1, URZ ;  /* 0xffffffff06047890 */ /* 0x000fe2000fffe0ff */
[----:B------:R-:W-:Y:S01]  /*1c960*/  PRMT R127, R43, 0x7632, R127 ;  /* 0x000076322b7f7816 */ /* 0x000fe2000000007f */
        /* <DEDUP_REMOVED lines=40> */
[----:B------:R-:W-:Y:S01]  /*1cbf0*/  SHF.L.U32 R77, R28, 0x10, RZ ;  /* 0x000000101c4d7819 */ /* 0x000fe200000006ff */
[----:B------:R-:W-:-:S02]  /*1cc00*/  IMAD.U32 R72, R24, 0x10000, RZ ;  /* 0x0001000018487824 */ /* 0x000fc400078e00ff */
[C---:B------:R-:W-:Y:S01]  /*1cc10*/  FMUL.FTZ R81, R79.reuse, R78 ;  /* 0x0000004e4f517220 */ /* 0x040fe20000410000 */
        /* <DEDUP_REMOVED lines=42> */
[----:B------:R-:W-:Y:S01]  /*1cec0*/  IMAD.U32 R75, R49, 0x10000, RZ ;  /* 0x00010000314b7824 */ /* 0x000fe200078e00ff */
[----:B------:R-:W-:Y:S01]  /*1ced0*/  SHF.L.U32 R79, R10, 0x10, RZ ;  /* 0x000000100a4f7819 */ /* 0x000fe200000006ff */
[----:B------:R-:W-:Y:S01]  /*1cee0*/  IMAD.U32 R81, R23, 0x10000, RZ ;  /* 0x0001000017517824 */ /* 0x000fe200078e00ff */
[----:B------:R-:W-:Y:S01]  /*1cef0*/  SHF.L.U32 R83, R30, 0x10, RZ ;  /* 0x000000101e537819 */ /* 0x000fe200000006ff */
[----:B------:R-:W-:Y:S01]  /*1cf00*/  IMAD.U32 R85, R50, 0x10000, RZ ;  /* 0x0001000032557824 */ /* 0x000fe200078e00ff */
[----:B------:R-:W-:Y:S01]  /*1cf10*/  SHF.L.U32 R87, R9, 0x10, RZ ;  /* 0x0000001009577819 */ /* 0x000fe200000006ff */
[----:B------:R-:W-:Y:S01]  /*1cf20*/  IMAD.U32 R89, R22, 0x10000, RZ ;  /* 0x0001000016597824 */ /* 0x000fe200078e00ff */
[----:B------:R-:W-:Y:S01]  /*1cf30*/  SHF.L.U32 R91, R31, 0x10, RZ ;  /* 0x000000101f5b7819 */ /* 0x000fe200000006ff */
[----:B------:R-:W-:-:S02]  /*1cf40*/  IMAD.U32 R105, R51, 0x10000, RZ ;  /* 0x0001000033697824 */ /* 0x000fc400078e00ff */
[----:B------:R-:W-:Y:S01]  /*1cf50*/  FFMA.FTZ R73, R84, R73, R75 ;  /* 0x0000004954497223 */ /* 0x000fe2000001004b */
[----:B------:R-:W-:Y:S01]  /*1cf60*/  FFMA.FTZ R86, R86, R79, R81 ;  /* 0x0000004f56567223 */ /* 0x000fe20000010051 */
[----:B------:R-:W-:Y:S01]  /*1cf70*/  FFMA.FTZ R74, R88, R83, R85 ;  /* 0x00000053584a7223 */ /* 0x000fe20000010055 */
        /* <DEDUP_REMOVED lines=16> */
[----:B------:R-:W-:Y:S01]  /*1d080*/  SHF.L.U32 R85, R34, 0x10, RZ ;  /* 0x0000001022557819 */ /* 0x000fe200000006ff */
[----:B------:R-:W-:Y:S01]  /*1d090*/  FFMA.FTZ R122, R122, R109, R111 ;  /* 0x0000006d7a7a7223 */ /* 0x000fe2000001006f */
        /* <DEDUP_REMOVED lines=23> */
[----:B------:R-:W-:Y:S01]  /*1d210*/  PRMT R121, R60, 0x7632, R121 ;  /* 0x000076323c797816 */ /* 0x000fe20000000079 */
        /* <DEDUP_REMOVED lines=15> */
[----:B------:R-:W-:Y:S01]  /*1d310*/  SHF.L.U32 R115, R40, 0x10, RZ ;  /* 0x0000001028737819 */ /* 0x000fe200000006ff */
[----:B------:R-:W-:Y:S01]  /*1d320*/  FFMA.FTZ R111, R146, R111, R113 ;  /* 0x0000006f926f7223 */ /* 0x000fe20000010071 */
[----:B------:R-:W-:Y:S01]  /*1d330*/  FFMA.FTZ R91, R150, R119, R121 ;  /* 0x00000077965b7223 */ /* 0x000fe20000010079 */
[----:B------:R-:W-:Y:S02]  /*1d340*/  IMAD.U32 R117, R60, 0x10000, RZ ;  /* 0x000100003c757824 */ /* 0x000fe400078e00ff */
[----:B------:R-:W-:Y:S01]  /*1d350*/  FFMA.FTZ R152, R152, R123, R125 ;  /* 0x0000007b98987223 */ /* 0x000fe2000001007d */
[----:B------:R-:W-:Y:S01]  /*1d360*/  PRMT R109, R41, 0x7632, R109 ;  /* 0x00007632296d7816 */ /* 0x000fe2000000006d */
[----:B------:R-:W-:Y:S01]  /*1d370*/  IMAD.U32 R125, R63, 0x10000, RZ ;  /* 0x000100003f7d7824 */ /* 0x000fe200078e00ff */
[----:B------:R-:W-:Y:S01]  /*1d380*/  PRMT R113, R61, 0x7632, R113 ;  /* 0x000076323d717816 */ /* 0x000fe20000000071 */
[----:B------:R-:W-:Y:S01]  /*1d390*/  FFMA.FTZ R148, R148, R115, R117 ;  /* 0x0000007394947223 */ /* 0x000fe20000010075 */
[----:B------:R-:W-:Y:S01]  /*1d3a0*/  SHF.L.U32 R121, R43, 0x10, RZ ;  /* 0x000000102b797819 */ /* 0x000fe200000006ff */
[----:B------:R-:W-:Y:S01]  /*1d3b0*/  UIMAD UR4, UR4, UR22, URZ ;  /* 0x00000016040472a4 */ /* 0x000fe2000f8e02ff */
[----:B------:R-:W-:Y:S01]  /*1d3c0*/  SHF.L.U32 R109, R109, 0x10, RZ ;  /* 0x000000106d6d7819 */ /* 0x000fe200000006ff */
[----:B------:R-:W-:Y:S01]  /*1d3d0*/  IMAD.U32 R113, R113, 0x10000, RZ ;  /* 0x0001000071717824 */ /* 0x000fe200078e00ff */
[----:B------:R-:W-:Y:S01]  /*1d3e0*/  SHF.L.U32 R115, R42, 0x10, RZ ;  /* 0x000000102a737819 */ /* 0x000fe200000006ff */
[----:B------:R-:W-:Y:S01]  /*1d3f0*/  FFMA.FTZ R160, R160, R121, R125 ;  /* 0x00000079a0a07223 */ /* 0x000fe2000001007d */
[----:B------:R-:W-:Y:S01]  /*1d400*/  IMAD.U32 R117, R62, 0x10000, RZ ;  /* 0x000100003e757824 */ /* 0x000fe200078e00ff */
[----:B------:R-:W0:Y:S01]  /*1d410*/  LDC.64 R120, c[0x0][0x428] ;  /* 0x00010a00ff787b82 */ /* 0x000e220000000a00 */
[----:B------:R-:W-:Y:S01]  /*1d420*/  PRMT R131, R63, 0x7632, R131 ;  /* 0x000076323f837816 */ /* 0x000fe20000000083 */
[----:B------:R-:W-:Y:S01]  /*1d430*/  USHF.R.S32.HI UR5, URZ, 0x1f, UR4 ;  /* 0x0000001fff057899 */ /* 0x000fe20008011404 */
[----:B------:R-:W-:Y:S01]  /*1d440*/  FFMA.FTZ R109, R154, R109, R113 ;  /* 0x0000006d9a6d7223 */ /* 0x000fe20000010071 */
[----:B------:R-:W-:Y:S01]  /*1d450*/  PRMT R90, R44, 0x7632, R90 ;  /* 0x000076322c5a7816 */ /* 0x000fe2000000005a */
[----:B------:R-:W-:Y:S01]  /*1d460*/  FFMA.FTZ R156, R156, R115, R117 ;  /* 0x000000739c9c7223 */ /* 0x000fe20000010075 */
[C---:B------:R-:W-:Y:S01]  /*1d470*/  PRMT R112, R64.reuse, 0x7632, R112 ;  /* 0x0000763240707816 */ /* 0x040fe20000000070 */
[----:B------:R-:W-:Y:S01]  /*1d480*/  IMAD.U32 R115, R64, 0x10000, RZ ;  /* 0x0001000040737824 */ /* 0x000fe200078e00ff */
[----:B------:R-:W-:Y:S01]  /*1d490*/  SHF.L.U32 R113, R44, 0x10, RZ ;  /* 0x000000102c717819 */ /* 0x000fe200000006ff */
[----:B------:R-:W-:Y:S01]  /*1d4a0*/  IMAD.U32 R131, R131, 0x10000, RZ ;  /* 0x0001000083837824 */ /* 0x000fe200078e00ff */
[----:B------:R-:W-:Y:S01]  /*1d4b0*/  SHF.L.U32 R127, R127, 0x10, RZ ;  /* 0x000000107f7f7819 */ /* 0x000fe200000006ff */
[----:B------:R-:W-:Y:S01]  /*1d4c0*/  ULEA.HI UR5, UR5, UR4, URZ, 0x3 ;  /* 0x0000000405057291 */ /* 0x000fe2000f8f18ff */
[----:B------:R-:W-:Y:S01]  /*1d4d0*/  PRMT R123, R42, 0x7632, R123 ;  /* 0x000076322a7b7816 */ /* 0x000fe2000000007b */
[----:B------:R-:W-:Y:S01]  /*1d4e0*/  IMAD.U32 R116, R65, 0x10000, RZ ;  /* 0x0001000041747824 */ /* 0x000fe200078e00ff */
[----:B------:R-:W-:Y:S01]  /*1d4f0*/  PRMT R119, R62, 0x7632, R119 ;  /* 0x000076323e777816 */ /* 0x000fe20000000077 */
[----:B------:R-:W-:Y:S01]  /*1d500*/  IMAD.U32 R112, R112, 0x10000, RZ ;  /* 0x0001000070707824 */ /* 0x000fe200078e00ff */
[----:B------:R-:W-:Y:S01]  /*1d510*/  SHF.L.U32 R114, R45, 0x10, RZ ;  /* 0x000000102d727819 */ /* 0x000fe200000006ff */
[----:B------:R-:W-:Y:S01]  /*1d520*/  FFMA.FTZ R88, R164, R113, R115 ;  /* 0x00000071a4587223 */ /* 0x000fe20000010073 */
[----:B------:R-:W-:Y:S01]  /*1d530*/  SHF.L.U32 R90, R90, 0x10, RZ ;  /* 0x000000105a5a7819 */ /* 0x000fe200000006ff */
[----:B------:R-:W-:Y:S01]  /*1d540*/  FFMA.FTZ R125, R162, R127, R131 ;  /* 0x0000007fa27d7223 */ /* 0x000fe20000010083 */
[----:B------:R-:W-:Y:S01]  /*1d550*/  SHF.L.U32 R113, R46, 0x10, RZ ;  /* 0x000000102e717819 */ /* 0x000fe200000006ff */
[----:B------:R-:W-:Y:S01]  /*1d560*/  IMAD.U32 R115, R66, 0x10000, RZ ;  /* 0x0001000042737824 */ /* 0x000fe200078e00ff */
[----:B------:R-:W-:Y:S01]  /*1d570*/  SHF.L.U32 R123, R123, 0x10, RZ ;  /* 0x000000107b7b7819 */ /* 0x000fe200000006ff */
[----:B------:R-:W-:Y:S01]  /*1d580*/  IMAD.U32 R119, R119, 0x10000, RZ ;  /* 0x0001000077777824 */ /* 0x000fe200078e00ff */
[----:B------:R-:W-:Y:S01]  /*1d590*/  PRMT R127, R46, 0x7632, R127 ;  /* 0x000076322e7f7816 */ /* 0x000fe2000000007f */
[----:B------:R-:W-:Y:S01]  /*1d5a0*/  FFMA.FTZ R161, R161, R90, R112 ;  /* 0x0000005aa1a17223 */ /* 0x000fe20000010070 */
[----:B------:R-:W-:Y:S01]  /*1d5b0*/  PRMT R117, R66, 0x7632, R117 ;  /* 0x0000763242757816 */ /* 0x000fe20000000075 */
[----:B------:R-:W-:Y:S01]  /*1d5c0*/  FFMA.FTZ R163, R163, R114, R116 ;  /* 0x00000072a3a37223 */ /* 0x000fe20000010074 */
[----:B------:R-:W-:Y:S01]  /*1d5d0*/  MOV R133, UR5 ;  /* 0x0000000500857c02 */ /* 0x000fe20008000f00 */
[----:B------:R-:W-:Y:S01]  /*1d5e0*/  FFMA.FTZ R90, R76, R113, R115 ;  /* 0x000000714c5a7223 */ /* 0x000fe20000010073 */
[----:B------:R-:W-:Y:S01]  /*1d5f0*/  PRMT R112, R47, 0x7632, R112 ;  /* 0x000076322f707816 */ /* 0x000fe20000000070 */
[----:B------:R-:W-:Y:S01]  /*1d600*/  FFMA.FTZ R123, R158, R123, R119 ;  /* 0x0000007b9e7b7223 */ /* 0x000fe20000010077 */
[----:B------:R-:W-:Y:S01]  /*1d610*/  PRMT R114, R67, 0x7632, R114 ;  /* 0x0000763243727816 */ /* 0x000fe20000000072 */
[----:B------:R-:W-:Y:S01]  /*1d620*/  IMAD.U32 R117, R117, 0x10000, RZ ;  /* 0x0001000075757824 */ /* 0x000fe200078e00ff */
[----:B------:R-:W-:Y:S01]  /*1d630*/  PRMT R126, R45, 0x7632, R126 ;  /* 0x000076322d7e7816 */ /* 0x000fe2000000007e */
[----:B------:R-:W-:Y:S01]  /*1d640*/  IMAD.U32 R131, R67, 0x10000, RZ ;  /* 0x0001000043837824 */ /* 0x000fe200078e00ff */
[----:B------:R-:W-:Y:S01]  /*1d650*/  PRMT R118, R65, 0x7632, R118 ;  /* 0x0000763241767816 */ /* 0x000fe20000000076 */
[----:B------:R-:W-:Y:S01]  /*1d660*/  IMAD.U32 R112, R112, 0x10000, RZ ;  /* 0x0001000070707824 */ /* 0x000fe200078e00ff */
[----:B------:R-:W-:-:S02]  /*1d670*/  SHF.L.U32 R127, R127, 0x10, RZ ;  /* 0x000000107f7f7819 */ /* 0x000fc400000006ff */
[----:B------:R-:W-:Y:S01]  /*1d680*/  LEA.HI.SX32 R113, R133, R110, 0x1d ;  /* 0x0000006e85717211 */ /* 0x000fe200078feaff */
[----:B------:R-:W-:Y:S01]  /*1d690*/  IMAD.U32 R118, R118, 0x10000, RZ ;  /* 0x0001000076767824 */ /* 0x000fe200078e00ff */
[----:B------:R-:W-:Y:S01]  /*1d6a0*/  SHF.L.U32 R119, R47, 0x10, RZ ;  /* 0x000000102f777819 */ /* 0x000fe200000006ff */
[----:B------:R-:W-:Y:S01]  /*1d6b0*/  FFMA.FTZ R127, R78, R127, R117 ;  /* 0x0000007f4e7f7223 */ /* 0x000fe20000010075 */
[----:B------:R-:W-:Y:S01]  /*1d6c0*/  SHF.L.U32 R114, R114, 0x10, RZ ;  /* 0x0000001072727819 */ /* 0x000fe200000006ff */
[C---:B------:R-:W-:Y:S01]  /*1d6d0*/  VIADD R115, R113.reuse, 0x80 ;  /* 0x0000008071737836 */ /* 0x040fe20000000000 */
[----:B------:R-:W-:Y:S01]  /*1d6e0*/  SHF.L.U32 R126, R126, 0x10, RZ ;  /* 0x000000107e7e7819 */ /* 0x000fe200000006ff */
[----:B------:R-:W-:Y:S01]  /*1d6f0*/  FFMA.FTZ R131, R82, R119, R131 ;  /* 0x0000007752837223 */ /* 0x000fe20000010083 */
[----:B------:R-:W-:Y:S01]  /*1d700*/  IADD3 R117, PT, PT, R113, 0x100, RZ ;  /* 0x0000010071757810 */ /* 0x000fe20007ffe0ff */
[----:B------:R-:W-:Y:S01]  /*1d710*/  FFMA.FTZ R130, R129, R112, R114 ;  /* 0x0000007081827223 */ /* 0x000fe20000010072 */
[----:B------:R-:W-:-:S02]  /*1d720*/  VIADD R119, R113, 0x180 ;  /* 0x0000018071777836 */ /* 0x000fc40000000000 */
[----:B------:R-:W-:Y:S01]  /*1d730*/  FFMA.FTZ R126, R165, R126, R118 ;  /* 0x0000007ea57e7223 */ /* 0x000fe20000010076 */
[C---:B------:R-:W-:Y:S01]  /*1d740*/  IADD3 R129, PT, PT, R113.reuse, 0x200, RZ ;  /* 0x0000020071817810 */ /* 0x040fe20007ffe0ff */
[--C-:B0-----:R-:W-:Y:S01]  /*1d750*/  IMAD.WIDE.U32 R112, R113, 0x10, R120.reuse ;  /* 0x0000001071707825 */ /* 0x101fe200078e0078 */
[----:B------:R-:W-:Y:S02]  /*1d760*/  F2FP.BF16.F32.PACK_AB R75, R84, R75 ;  /* 0x0000004b544b723e */ /* 0x000fe400000010ff */
[----:B------:R-:W-:Y:S01]  /*1d770*/  F2FP.BF16.F32.PACK_AB R74, R79, R74 ;  /* 0x0000004a4f4a723e */ /* 0x000fe200000010ff */
[--C-:B------:R-:W-:Y:S01]  /*1d780*/  IMAD.WIDE.U32 R114, R115, 0x10, R120.reuse ;  /* 0x0000001073727825 */ /* 0x100fe200078e0078 */
[----:B------:R-:W-:Y:S02]  /*1d790*/  F2FP.BF16.F32.PACK_AB R73, R86, R73 ;  /* 0x000000495649723e */ /* 0x000fe400000010ff */
[----:B------:R-:W-:Y:S01]  /*1d7a0*/  F2FP.BF16.F32.PACK_AB R72, R72, R77 ;  /* 0x0000004d4848723e */ /* 0x000fe200000010ff */
[----:B------:R-:W-:Y:S01]  /*1d7b0*/  IMAD.WIDE.U32 R116, R117, 0x10, R120 ;  /* 0x0000001075747825 */ /* 0x000fe200078e0078 */
[----:B------:R-:W-:-:S02]  /*1d7c0*/  F2FP.BF16.F32.PACK_AB R79, R105, R128 ;  /* 0x00000080694f723e */ /* 0x000fc400000010ff */
[----:B------:R-:W-:Y:S01]  /*1d7d0*/  F2FP.BF16.F32.PACK_AB R78, R87, R124 ;  /* 0x0000007c574e723e */ /* 0x000fe200000010ff */
[--C-:B------:R-:W-:Y:S01]  /*1d7e0*/  IMAD.WIDE.U32 R118, R119, 0x10, R120.reuse ;  /* 0x0000001077767825 */ /* 0x100fe200078e0078 */
[----:B------:R-:W-:Y:S01]  /*1d7f0*/  F2FP.BF16.F32.PACK_AB R77, R122, R83 ;  /* 0x000000537a4d723e */ /* 0x000fe200000010ff */
[----:B------:R0:W-:Y:S01]  /*1d800*/  STG.E.128 desc[UR12][R112.64], R72 ;  /* 0x0000004870007986 */ /* 0x0001e2000c101d0c */
[----:B------:R-:W-:Y:S01]  /*1d810*/  F2FP.BF16.F32.PACK_AB R76, R81, R80 ;  /* 0x00000050514c723e */ /* 0x000fe200000010ff */
[----:B------:R-:W-:Y:S01]  /*1d820*/  IMAD.WIDE.U32 R120, R129, 0x10, R120 ;  /* 0x0000001081787825 */ /* 0x000fe200078e0078 */
        /* <DEDUP_REMOVED lines=9> */
[----:B------:R-:W-:Y:S02]  /*1d8c0*/  F2FP.BF16.F32.PACK_AB R84, R91, R148 ;  /* 0x000000945b54723e */ /* 0x000fe400000010ff */
[----:B------:R-:W-:-:S02]  /*1d8d0*/  F2FP.BF16.F32.PACK_AB R91, R130, R131 ;  /* 0x00000083825b723e */ /* 0x000fc400000010ff */
[----:B------:R-:W-:Y:S01]  /*1d8e0*/  F2FP.BF16.F32.PACK_AB R90, R127, R90 ;  /* 0x0000005a7f5a723e */ /* 0x000fe200000010ff */
[----:B------:R0:W-:Y:S01]  /*1d8f0*/  STG.E.128 desc[UR12][R118.64], R84 ;  /* 0x0000005476007986 */ /* 0x0001e2000c101d0c */
[----:B------:R-:W-:Y:S02]  /*1d900*/  F2FP.BF16.F32.PACK_AB R89, R126, R163 ;  /* 0x000000a37e59723e */ /* 0x000fe400000010ff */
[----:B------:R-:W-:-:S05]  /*1d910*/  F2FP.BF16.F32.PACK_AB R88, R161, R88 ;  /* 0x00000058a158723e */ /* 0x000fca00000010ff */
[----:B------:R0:W-:Y:S02]  /*1d920*/  STG.E.128 desc[UR12][R120.64], R88 ;  /* 0x0000005878007986 */ /* 0x0001e4000c101d0c */
.L_x_1794:
[----:B------:R-:W-:Y:S02]  /*1d930*/  UIADD3 UR7, UPT, UPT, UR7, UR16, URZ ;  /* 0x0000001007077290 */ /* 0x000fe4000fffe0ff */
[----:B------:R-:W-:Y:S02]  /*1d940*/  UPLOP3.LUT UP1, UPT, UPT, UPT, UP1, 0x40, 0x4 ;  /* 0x000000000004789c */ /* 0x000fe40003f2e810 */
[----:B------:R-:W-:-:S09]  /*1d950*/  UISETP.GE.AND UP0, UPT, UR7, UR17, UPT ;  /* 0x000000110700728c */ /* 0x000fd2000bf06270 */
[----:B------:R-:W-:Y:S05]  /*1d960*/  BRA.U !UP0, `(.L_x_1795) ;  /* 0xfffffe3108607547 */ /* 0x000fea000b83ffff */
[----:B------:R-:W-:Y:S05]  /*1d970*/  EXIT ;  /* 0x000000000000794d */ /* 0x000fea0003800000 */
.L_x_1796:
        /* <DEDUP_REMOVED lines=16> */
.L_x_33991:


//--------------------- .text._ZN10layer_norm13ln_fwd_kernelINS_13Kernel_traitsI13__nv_bfloat16S2_S2_S2_fjLj5120ELj1ELj1ELj4ELj16ENS_18Kernel_traits_baseILj5120ES2_S2_S2_S2_fjLj128EEEEELb1ELb1ELb0ELb0EEEvNS_9FwdParamsE --------------------------
	.section	.text._ZN10layer_norm13ln_fwd_kernelINS_13Kernel_traitsI13__nv_bfloat16S2_S2_S2_fjLj5120ELj1ELj1ELj4ELj16ENS_18Kernel_traits_baseILj5120ES2_S2_S2_S2_fjLj128EEEEELb1ELb1ELb0ELb0EEEvNS_9FwdParamsE,"ax",@progbits
	.align	128
        .global         _ZN10layer_norm13ln_fwd_kernelINS_13Kernel_traitsI13__nv_bfloat16S2_S2_S2_fjLj5120ELj1ELj1ELj4ELj16ENS_18Kernel_traits_baseILj5120ES2_S2_S2_S2_fjLj128EEEEELb1ELb1ELb0ELb0EEEvNS_9FwdParamsE
        .type           _ZN10layer_norm13ln_fwd_kernelINS_13Kernel_traitsI13__nv_bfloat16S2_S2_S2_fjLj5120ELj1ELj1ELj4ELj16ENS_18Kernel_traits_baseILj5120ES2_S2_S2_S2_fjLj128EEEEELb1ELb1ELb0ELb0EEEvNS_9FwdParamsE,@function
        .size           _ZN10layer_norm13ln_fwd_kernelINS_13Kernel_traitsI13__nv_bfloat16S2_S2_S2_fjLj5120ELj1ELj1ELj4ELj16ENS_18Kernel_traits_baseILj5120ES2_S2_S2_S2_fjLj128EEEEELb1ELb1ELb0ELb0EEEvNS_9FwdParamsE,(.L_x_33992 - _ZN10layer_norm13ln_fwd_kernelINS_13Kernel_traitsI13__nv_bfloat16S2_S2_S2_fjLj5120ELj1ELj1ELj4ELj16ENS_18Kernel_traits_baseILj5120ES2_S2_S2_S2_fjLj128EEEEELb1ELb1ELb0ELb0EEEvNS_9FwdParamsE)
        .other          _ZN10layer_norm13ln_fwd_kernelINS_13Kernel_traitsI13__nv_bfloat16S2_S2_S2_fjLj5120ELj1ELj1ELj4ELj16ENS_18Kernel_traits_baseILj5120ES2_S2_S2_S2_fjLj128EEEEELb1ELb1ELb0ELb0EEEvNS_9FwdParamsE,@"STO_CUDA_ENTRY STV_DEFAULT"
_ZN10layer_norm13ln_fwd_kernelINS_13Kernel_traitsI13__nv_bfloat16S2_S2_S2_fjLj5120ELj1ELj1ELj4ELj16ENS_18Kernel_traits_baseILj5120ES2_S2_S2_S2_fjLj128EEEEELb1ELb1ELb0ELb0EEEvNS_9FwdParamsE:
.text._ZN10layer_norm13ln_fwd_kernelINS_13Kernel_traitsI13__nv_bfloat16S2_S2_S2_fjLj5120ELj1ELj1ELj4ELj16ENS_18Kernel_traits_baseILj5120ES2_S2_S2_S2_fjLj128EEEEELb1ELb1ELb0ELb0EEEvNS_9FwdParamsE:
[----:B------:R-:W-:Y:S01]  /*0000*/  LDC R1, c[0x0][0x37c] ;  /* 0x0000df00ff017b82 */ /* 0x000fe20000000800 */
[----:B------:R-:W0:Y:S07]  /*0010*/  LDCU.U8 UR4, c[0x0][0x464] ;  /* 0x00008c80ff0477ac */ /* 0x000e2e0008000000 */
[----:B------:R-:W1:Y:S01]  /*0020*/  LDC R152, c[0x0][0x458] ;  /* 0x00011600ff987b82 */ /* 0x000e620000000800 */
[----:B------:R-:W2:Y:S07]  /*0030*/  LDCU.64 UR6, c[0x0][0x358] ;  /* 0x00006b00ff0677ac */ /* 0x000eae0008000a00 */
[----:B------:R-:W3:Y:S01]  /*0040*/  LDC R153, c[0x0][0x45c] ;  /* 0x00011700ff997b82 */ /* 0x000ee20000000800 */
[----:B------:R-:W4:Y:S01]  /*0050*/  S2R R26, SR_TID.X ;  /* 0x00000000001a7919 */ /* 0x000f220000002100 */
[----:B------:R-:W2:Y:S06]  /*0060*/  LDCU.64 UR8, c[0x0][0x438] ;  /* 0x00008700ff0877ac */ /* 0x000eac0008000a00 */
[----:B------:R-:W4:Y:S01]  /*0070*/  LDC R7, c[0x0][0x388] ;  /* 0x0000e200ff077b82 */ /* 0x000f220000000800 */
[----:B0-----:R-:W-:Y:S01]  /*0080*/  ISETP.NE.AND P0, PT, RZ, UR4, PT ;  /* 0x00000004ff007c0c */ /* 0x001fe2000bf05270 */
[----:B------:R-:W0:-:S12]  /*0090*/  LDCU.64 UR4, c[0x0][0x450] ;  /* 0x00008a00ff0477ac */ /* 0x000e180008000a00 */
[----:B-1----:R-:W-:Y:S01]  /*00a0*/  @P0 IMAD.MOV.U32 R2, RZ, RZ, R152 ;  /* 0x000000ffff020224 */ /* 0x002fe200078e0098 */
[----:B------:R-:W1:Y:S01]  /*00b0*/  @P0 LDC R5, c[0x0][0x460] ;  /* 0x00011800ff050b82 */ /* 0x000e620000000800 */
[----:B---3--:R-:W-:-:S06]  /*00c0*/  @P0 IMAD.MOV.U32 R3, RZ, RZ, R153 ;  /* 0x000000ffff030224 */ /* 0x008fcc00078e0099 */
[----:B--2---:R-:W1:Y:S01]  /*00d0*/  @P0 LDG.E.64 R2, desc[UR6][R2.64] ;  /* 0x0000000602020981 */ /* 0x004e62000c1e1b00 */
[----:B0-----:R-:W-:Y:S01]  /*00e0*/  MOV R132, UR4 ;  /* 0x0000000400847c02 */ /* 0x001fe20008000f00 */
[----:B------:R-:W-:-:S06]  /*00f0*/  IMAD.U32 R133, RZ, RZ, UR5 ;  /* 0x00000005ff857e24 */ /* 0x000fcc000f8e00ff */
[----:B------:R-:W5:Y:S01]  /*0100*/  @P0 LDG.E.64 R132, desc[UR6][R132.64] ;  /* 0x0000000684840981 */ /* 0x000f62000c1e1b00 */
[----:B------:R-:W0:Y:S01]  /*0110*/  S2UR UR4, SR_CTAID.X ;  /* 0x00000000000479c3 */ /* 0x000e220000002500 */
[----:B------:R-:W-:Y:S01]  /*0120*/  UISETP.NE.U32.AND UP0, UPT, UR8, URZ, UPT ;  /* 0x000000ff0800728c */ /* 0x000fe2000bf05070 */
[----:B----4-:R-:W-:Y:S01]  /*0130*/  IMAD.MOV.U32 R27, RZ, RZ, R26 ;  /* 0x000000ffff1b7224 */ /* 0x010fe200078e001a */
[----:B------:R-:W-:Y:S01]  /*0140*/  SHF.R.S32.HI R0, RZ, 0x1f, R7 ;  /* 0x0000001fff007819 */ /* 0x000fe20000011407 */
[----:B------:R-:W-:Y:S01]  /*0150*/  BSSY.RECONVERGENT B0, `(.L_x_1797) ;  /* 0x0000078000007945 */ /* 0x000fe20003800200 */
[----:B------:R-:W-:Y:S02]  /*0160*/  UISETP.NE.AND.EX UP0, UPT, UR9, URZ, UPT, UP0 ;  /* 0x000000ff0900728c */ /* 0x000fe4000bf05300 */
[----:B------:R-:W-:Y:S01]  /*0170*/  LEA.HI R0, R0, R7, RZ, 0x3 ;  /* 0x0000000700007211 */ /* 0x000fe200078f18ff */
[----:B0-----:R-:W-:Y:S01]  /*0180*/  IMAD.U32 R139, RZ, RZ, UR4 ;  /* 0x00000004ff8b7e24 */ /* 0x001fe2000f8e00ff */
[----:B-1----:R-:W-:-:S02]  /*0190*/  @P0 IADD3 R152, P1, PT, R2, R5, RZ ;  /* 0x0000000502980210 */ /* 0x002fc40007f3e0ff */
[----:B------:R-:W-:Y:S02]  /*01a0*/  LOP3.LUT R5, R27, 0x7f, RZ, 0x3c, !PT ;  /* 0x0000007f1b057812 */ /* 0x000fe400078e3cff */
[----:B------:R-:W-:Y:S02]  /*01b0*/  @P0 IADD3.X R153, PT, PT, RZ, R3, RZ, P1, !PT ;  /* 0x00000003ff990210 */ /* 0x000fe40000ffe4ff */
[----:B------:R-:W-:Y:S02]  /*01c0*/  LEA.HI.SX32 R138, R0, R5, 0x1d ;  /* 0x00000005008a7211 */ /* 0x000fe400078feaff */
[--C-:B------:R-:W-:Y:S02]  /*01d0*/  SHF.R.U64 R136, R152, 0x2, R153.reuse ;  /* 0x0000000298887819 */ /* 0x100fe40000001299 */
[----:B------:R-:W-:Y:S01]  /*01e0*/  SHF.R.U32.HI R137, RZ, 0x2, R153 ;  /* 0x00000002ff897819 */ /* 0x000fe20000011699 */
[----:B------:R-:W-:Y:S06]  /*01f0*/  BRA.U !UP0, `(.L_x_1798) ;  /* 0x0000000108e07547 */ /* 0x000fec000b800000 */
        /* <DEDUP_REMOVED lines=24> */
[----:B-1----:R-:W-:-:S04]  /*0380*/  @P1 IMAD.WIDE.U32 R12, R27, 0x10, R12 ;  /* 0x000000101b0c1825 */ /* 0x002fc800078e000c */
[----:B------:R-:W-:Y:S01]  /*0390*/  @P1 VIADD R27, R27, 0x80 ;  /* 0x000000801b1b1836 */ /* 0x000fe20000000000 */
        /* <DEDUP_REMOVED lines=14> */
[C---:B------:R-:W-:Y:S01]  /*0480*/  @P3 IMAD.WIDE.U32 R24, R27.reuse, 0x10, R24 ;  /* 0x000000101b183825 */ /* 0x040fe200078e0018 */
[----:B------:R2:W5:Y:S04]  /*0490*/  @P3 LD.E.128 R68, desc[UR6][R22.64] ;  /* 0x0000000616443980 */ /* 0x000568000c101d00 */
[----:B------:R2:W5:Y:S01]  /*04a0*/  @P3 LDG.E.128 R64, desc[UR6][R24.64] ;  /* 0x0000000618403981 */ /* 0x000562000c1e1d00 */
[----:B------:R-:W-:Y:S01]  /*04b0*/  ISETP.GE.U32.AND P0, PT, R138, 0x280, PT ;  /* 0x000002808a00780c */ /* 0x000fe20003f06070 */
[----:B------:R-:W-:-:S12]  /*04c0*/  @P3 VIADD R27, R27, 0x80 ;  /* 0x000000801b1b3836 */ /* 0x000fd80000000000 */
        /* <DEDUP_REMOVED lines=11> */
.L_x_1798:
        /* <DEDUP_REMOVED lines=19> */
[----:B---3--:R-:W-:-:S04]  /*06b0*/  @P1 IMAD.WIDE.U32 R12, R27, 0x10, R12 ;  /* 0x000000101b0c1825 */ /* 0x008fc800078e000c */
[----:B------:R-:W-:Y:S01]  /*06c0*/  @P1 VIADD R27, R27, 0x80 ;  /* 0x000000801b1b1836 */ /* 0x000fe20000000000 */
[----:B------:R0:W5:Y:S02]  /*06d0*/  @P1 LDG.E.128 R88, desc[UR6][R12.64] ;  /* 0x000000060c581981 */ /* 0x000164000c1e1d00 */
[----:B------:R-:W3:Y:S01]  /*06e0*/  @P3 LDC.64 R20, c[0x0][0x3e8] ;  /* 0x0000fa00ff143b82 */ /* 0x000ee20000000a00 */
[----:B----4-:R-:W-:-:S05]  /*06f0*/  @P2 IMAD.WIDE.U32 R14, R27, 0x10, R14 ;  /* 0x000000101b0e2825 */ /* 0x010fca00078e000e */
[----:B------:R0:W5:Y:S02]  /*0700*/  @P2 LDG.E.128 R84, desc[UR6][R14.64] ;  /* 0x000000060e542981 */ /* 0x000164000c1e1d00 */
[----:B------:R-:W4:Y:S01]  /*0710*/  @P4 LDC.64 R2, c[0x0][0x3d0] ;  /* 0x0000f400ff024b82 */ /* 0x000f220000000a00 */
[C---:B-1----:R-:W-:Y:S01]  /*0720*/  @P2 IMAD.WIDE.U32 R16, R27.reuse, 0x10, R16 ;  /* 0x000000101b102825 */ /* 0x042fe200078e0010 */
[----:B------:R-:W-:-:S04]  /*0730*/  @P2 IADD3 R27, PT, PT, R27, 0x80, RZ ;  /* 0x000000801b1b2810 */ /* 0x000fc80007ffe0ff */
[----:B------:R0:W5:Y:S02]  /*0740*/  @P2 LDG.E.128 R76, desc[UR6][R16.64] ;  /* 0x00000006104c2981 */ /* 0x000164000c1e1d00 */
[----:B------:R-:W1:Y:S01]  /*0750*/  @P4 LDC.64 R4, c[0x0][0x3e8] ;  /* 0x0000fa00ff044b82 */ /* 0x000e620000000a00 */
[----:B--2---:R-:W-:-:S05]  /*0760*/  @P3 IMAD.WIDE.U32 R18, R27, 0x10, R18 ;  /* 0x000000101b123825 */ /* 0x004fca00078e0012 */
[----:B------:R0:W5:Y:S01]  /*0770*/  @P3 LDG.E.128 R72, desc[UR6][R18.64] ;  /* 0x0000000612483981 */ /* 0x000162000c1e1d00 */
[----:B---3--:R-:W-:-:S04]  /*0780*/  @P3 IMAD.WIDE.U32 R20, R27, 0x10, R20 ;  /* 0x000000101b143825 */ /* 0x008fc800078e0014 */
[----:B------:R-:W-:Y:S01]  /*0790*/  @P3 VIADD R27, R27, 0x80 ;  /* 0x000000801b1b3836 */ /* 0x000fe20000000000 */
[----:B------:R0:W5:Y:S03]  /*07a0*/  @P3 LDG.E.128 R64, desc[UR6][R20.64] ;  /* 0x0000000614403981 */ /* 0x000166000c1e1d00 */
[----:B----4-:R-:W-:-:S05]  /*07b0*/  @P4 IMAD.WIDE.U32 R2, R27, 0x10, R2 ;  /* 0x000000101b024825 */ /* 0x010fca00078e0002 */
[----:B------:R0:W5:Y:S01]  /*07c0*/  @P4 LDG.E.128 R60, desc[UR6][R2.64] ;  /* 0x00000006023c4981 */ /* 0x000162000c1e1d00 */
[----:B-1----:R-:W-:-:S05]  /*07d0*/  @P4 IMAD.WIDE.U32 R4, R27, 0x10, R4 ;  /* 0x000000101b044825 */ /* 0x002fca00078e0004 */
        /* <DEDUP_REMOVED lines=15> */
.L_x_1799:
[----:B------:R-:W-:Y:S05]  /*08d0*/  BSYNC.RECONVERGENT B0 ;  /* 0x0000000000007941 */ /* 0x000fea0003800200 */
.L_x_1797:
[----:B------:R-:W0:Y:S02]  /*08e0*/  LDCU UR4, c[0x0][0x384] ;  /* 0x00007080ff0477ac */ /* 0x000e240008000800 */
[----:B0-----:R-:W-:-:S13]  /*08f0*/  ISETP.GE.AND P0, PT, R139, UR4, PT ;  /* 0x000000048b007c0c */ /* 0x001fda000bf06270 */
[----:B------:R-:W-:Y:S05]  /*0900*/  @P0 EXIT ;  /* 0x000000000000094d */ /* 0x000fea0003800000 */
[----:B------:R-:W0:Y:S01]  /*0910*/  LDCU UR4, c[0x0][0x360] ;  /* 0x00006c00ff0477ac */ /* 0x000e220008000800 */
[----:B------:R-:W-:Y:S01]  /*0920*/  IMAD.HI.U32 R3, R136, -0x2daee0ad, RZ ;  /* 0xd2511f5388037827 */ /* 0x000fe200078e00ff */
[----:B------:R-:W1:Y:S01]  /*0930*/  LDC.64 R16, c[0x0][0x3e0] ;  /* 0x0000f800ff107b82 */ /* 0x000e620000000a00 */
[----:B------:R-:W-:Y:S01]  /*0940*/  SHF.R.S32.HI R10, RZ, 0x3, R0 ;  /* 0x00000003ff0a7819 */ /* 0x000fe20000011400 */
[----:B------:R-:W-:Y:S01]  /*0950*/  UPLOP3.LUT UP1, UPT, UPT, UPT, UPT, 0x40, 0x4 ;  /* 0x000000000004789c */ /* 0x000fe20003f2e870 */
[----:B-----5:R-:W-:Y:S01]  /*0960*/  VIADD R6, R132, 0x9e3779b9 ;  /* 0x9e3779b984067836 */ /* 0x020fe20000000000 */
[----:B------:R-:W-:Y:S01]  /*0970*/  LOP3.LUT R3, R3, R133, RZ, 0x3c, !PT ;  /* 0x0000008503037212 */ /* 0x000fe200078e3cff */
[----:B------:R-:W-:Y:S01]  /*0980*/  IMAD R8, R136, -0x2daee0ad, RZ ;  /* 0xd2511f5388087824 */ /* 0x000fe200078e02ff */
[----:B------:R-:W-:Y:S01]  /*0990*/  LOP3.LUT R12, R26, 0x60, RZ, 0xc0, !PT ;  /* 0x000000601a0c7812 */ /* 0x000fe200078ec0ff */
[----:B------:R-:W-:Y:S01]  /*09a0*/  VIADD R9, R133, 0xbb67ae85 ;  /* 0xbb67ae8585097836 */ /* 0x000fe20000000000 */
[----:B------:R-:W-:Y:S01]  /*09b0*/  LOP3.LUT R11, R10, 0x7f, RZ, 0xc0, !PT ;  /* 0x0000007f0a0b7812 */ /* 0x000fe200078ec0ff */
[----:B------:R-:W-:Y:S01]  /*09c0*/  IMAD.HI.U32 R4, R3, -0x326172a9, RZ ;  /* 0xcd9e8d5703047827 */ /* 0x000fe200078e00ff */
[----:B------:R-:W-:Y:S01]  /*09d0*/  LOP3.LUT R0, R0, 0xffffffbf, RZ, 0xc0, !PT ;  /* 0xffffffbf00007812 */ /* 0x000fe200078ec0ff */
[----:B------:R-:W2:Y:S01]  /*09e0*/  LDCU UR12, c[0x0][0x388] ;  /* 0x00007100ff0c77ac */ /* 0x000ea20008000800 */
[----:B------:R-:W-:Y:S01]  /*09f0*/  VIADDMNMX R12, R11, -R12, RZ, !PT ;  /* 0x8000000c0b0c7246 */ /* 0x000fe200078001ff */
[----:B------:R-:W-:Y:S01]  /*0a00*/  IMAD R3, R3, -0x326172a9, RZ ;  /* 0xcd9e8d5703037824 */ /* 0x000fe200078e02ff */
[----:B------:R-:W-:Y:S01]  /*0a10*/  LOP3.LUT R152, R152, 0x3, RZ, 0xc0, !PT ;  /* 0x0000000398987812 */ /* 0x000fe200078ec0ff */
[----:B------:R-:W-:Y:S01]  /*0a20*/  IMAD.SHL.U32 R10, R10, 0x2, RZ ;  /* 0x000000020a0a7824 */ /* 0x000fe200078e00ff */
[----:B------:R-:W-:Y:S01]  /*0a30*/  VIMNMX R12, PT, PT, R12, 0x20, PT ;  /* 0x000000200c0c7848 */ /* 0x000fe20003fe0100 */
[----:B0-----:R-:W-:Y:S01]  /*0a40*/  IMAD R135, R139, UR4, R26 ;  /* 0x000000048b877c24 */ /* 0x001fe2000f8e021a */
[----:B------:R-:W-:Y:S01]  /*0a50*/  PRMT R131, R59, 0x7632, R131 ;  /* 0x000076323b837816 */ /* 0x000fe20000000083 */
[----:B------:R-:W0:Y:S01]  /*0a60*/  LDCU.U8 UR10, c[0x0][0x410] ;  /* 0x00008200ff0a77ac */ /* 0x000e220008000000 */
[----:B------:R-:W-:Y:S01]  /*0a70*/  PRMT R130, R63, 0x7632, R130 ;  /* 0x000076323f827816 */ /* 0x000fe20000000082 */
[C---:B------:R-:W-:Y:S01]  /*0a80*/  IMAD.HI.U32 R2, R135.reuse, -0x326172a9, RZ ;  /* 0xcd9e8d5787027827 */ /* 0x040fe200078e00ff */
[----:B------:R-:W-:Y:S01]  /*0a90*/  PRMT R129, R58, 0x7632, R129 ;  /* 0x000076323a817816 */ /* 0x000fe20000000081 */
[----:B------:R-:W3:Y:S01]  /*0aa0*/  LDCU UR11, c[0x0][0x400] ;  /* 0x00008000ff0b77ac */ /* 0x000ee20008000800 */
[----:B-1----:R-:W-:Y:S01]  /*0ab0*/  ISETP.NE.U32.AND P0, PT, R16, RZ, PT ;  /* 0x000000ff1000720c */ /* 0x002fe20003f05070 */
[----:B------:R-:W-:Y:S01]  /*0ac0*/  IMAD R5, R135, -0x326172a9, RZ ;  /* 0xcd9e8d5787057824 */ /* 0x000fe200078e02ff */
[----:B------:R-:W-:Y:S01]  /*0ad0*/  LOP3.LUT R2, R137, R2, R132, 0x96, !PT ;  /* 0x0000000289027212 */ /* 0x000fe200078e9684 */
[----:B------:R-:W1:Y:S01]  /*0ae0*/  LDCU.64 UR8, c[0x0][0x3a0] ;  /* 0x00007400ff0877ac */ /* 0x000e620008000a00 */
[----:B------:R-:W-:-:S02]  /*0af0*/  ISETP.NE.AND.EX P0, PT, R17, RZ, PT, P0 ;  /* 0x000000ff1100720c */ /* 0x000fc40003f05300 */
[----:B------:R-:W-:Y:S01]  /*0b00*/  LOP3.LUT R4, R6, R5, R4, 0x96, !PT ;  /* 0x0000000506047212 */ /* 0x000fe200078e9604 */
[----:B------:R-:W-:Y:S01]  /*0b10*/  IMAD.HI.U32 R7, R2, -0x2daee0ad, RZ ;  /* 0xd2511f5302077827 */ /* 0x000fe200078e00ff */
[----:B------:R-:W-:Y:S02]  /*0b20*/  PRMT R128, R62, 0x7632, R128 ;  /* 0x000076323e807816 */ /* 0x000fe40000000080 */
[----:B------:R-:W-:Y:S01]  /*0b30*/  PRMT R127, R57, 0x7632, R127 ;  /* 0x00007632397f7816 */ /* 0x000fe2000000007f */
[----:B------:R-:W-:Y:S01]  /*0b40*/  IMAD.HI.U32 R6, R4, -0x2daee0ad, RZ ;  /* 0xd2511f5304067827 */ /* 0x000fe200078e00ff */
[----:B------:R-:W-:Y:S02]  /*0b50*/  LOP3.LUT R7, R9, R8, R7, 0x96, !PT ;  /* 0x0000000809077212 */ /* 0x000fe400078e9607 */
[----:B------:R-:W-:Y:S01]  /*0b60*/  IADD3 R8, PT, PT, R133, 0x76cf5d0a, RZ ;  /* 0x76cf5d0a85087810 */ /* 0x000fe20007ffe0ff */
[----:B------:R-:W-:Y:S01]  /*0b70*/  IMAD R9, R2, -0x2daee0ad, RZ ;  /* 0xd2511f5302097824 */ /* 0x000fe200078e02ff */
[----:B------:R-:W-:Y:S01]  /*0b80*/  PRMT R126, R61, 0x7632, R126 ;  /* 0x000076323d7e7816 */ /* 0x000fe2000000007e */
[----:B------:R-:W-:Y:S01]  /*0b90*/  IMAD.HI.U32 R2, R7, -0x326172a9, RZ ;  /* 0xcd9e8d5707027827 */ /* 0x000fe200078e00ff */
[----:B------:R-:W-:-:S02]  /*0ba0*/  @P0 LOP3.LUT R0, R0, 0x40, RZ, 0xfc, !PT ;  /* 0x0000004000000812 */ /* 0x000fc400078efcff */
[----:B------:R-:W-:Y:S01]  /*0bb0*/  LOP3.LUT R6, R8, R9, R6, 0x96, !PT ;  /* 0x0000000908067212 */ /* 0x000fe200078e9606 */
[----:B------:R-:W-:Y:S01]  /*0bc0*/  VIADD R5, R132, 0x3c6ef372 ;  /* 0x3c6ef37284057836 */ /* 0x000fe20000000000 */
[----:B------:R-:W-:Y:S01]  /*0bd0*/  IADD3 R9, PT, PT, R133, 0x32370b8f, RZ ;  /* 0x32370b8f85097810 */ /* 0x000fe20007ffe0ff */
[----:B------:R-:W-:Y:S01]  /*0be0*/  IMAD R8, R7, -0x326172a9, RZ ;  /* 0xcd9e8d5707087824 */ /* 0x000fe200078e02ff */
[----:B------:R-:W-:Y:S01]  /*0bf0*/  PRMT R125, R56, 0x7632, R125 ;  /* 0x00007632387d7816 */ /* 0x000fe2000000007d */
[----:B------:R-:W-:Y:S01]  /*0c00*/  IMAD R7, R4, -0x2daee0ad, RZ ;  /* 0xd2511f5304077824 */ /* 0x000fe200078e02ff */
[----:B------:R-:W-:Y:S01]  /*0c10*/  LOP3.LUT R2, R5, R3, R2, 0x96, !PT ;  /* 0x0000000305027212 */ /* 0x000fe200078e9602 */
[----:B------:R-:W-:Y:S01]  /*0c20*/  VIADD R5, R132, 0xdaa66d2b ;  /* 0xdaa66d2b84057836 */ /* 0x000fe20000000000 */
[----:B------:R-:W-:Y:S01]  /*0c30*/  PRMT R124, R60, 0x7632, R124 ;  /* 0x000076323c7c7816 */ /* 0x000fe2000000007c */
[----:B------:R-:W-:Y:S01]  /*0c40*/  IMAD.HI.U32 R3, R6, -0x326172a9, RZ ;  /* 0xcd9e8d5706037827 */ /* 0x000fe200078e00ff */
[----:B------:R-:W-:-:S02]  /*0c50*/  PRMT R123, R71, 0x7632, R123 ;  /* 0x00007632477b7816 */ /* 0x000fc4000000007b */
[----:B------:R-:W-:Y:S01]  /*0c60*/  PRMT R122, R75, 0x7632, R122 ;  /* 0x000076324b7a7816 */ /* 0x000fe2000000007a */
[----:B------:R-:W-:Y:S01]  /*0c70*/  IMAD.HI.U32 R4, R2, -0x2daee0ad, RZ ;  /* 0xd2511f5302047827 */ /* 0x000fe200078e00ff */
[----:B------:R-:W-:Y:S02]  /*0c80*/  LOP3.LUT R3, R5, R8, R3, 0x96, !PT ;  /* 0x0000000805037212 */ /* 0x000fe400078e9603 */
        /* <DEDUP_REMOVED lines=8> */
[----:B------:R-:W-:Y:S01]  /*0d10*/  IMAD R5, R6, -0x326172a9, RZ ;  /* 0xcd9e8d5706057824 */ /* 0x000fe200078e02ff */
[----:B------:R-:W-:Y:S01]  /*0d20*/  LOP3.LUT R7, R9, R8, R7, 0x96, !PT ;  /* 0x0000000809077212 */ /* 0x000fe200078e9607 */
[----:B------:R-:W-:Y:S01]  /*0d30*/  IMAD.HI.U32 R2, R4, -0x326172a9, RZ ;  /* 0xcd9e8d5704027827 */ /* 0x000fe200078e00ff */
[----:B------:R-:W-:Y:S02]  /*0d40*/  PRMT R117, R68, 0x7632, R117 ;  /* 0x0000763244757816 */ /* 0x000fe40000000075 */
[----:B------:R-:W-:Y:S01]  /*0d50*/  PRMT R116, R72, 0x7632, R116 ;  /* 0x0000763248747816 */ /* 0x000fe20000000074 */
[----:B------:R-:W-:Y:S01]  /*0d60*/  VIADD R6, R132, 0x78dde6e4 ;  /* 0x78dde6e484067836 */ /* 0x000fe20000000000 */
[----:B------:R-:W-:Y:S01]  /*0d70*/  PRMT R47, R83, 0x7632, R47 ;  /* 0x00007632532f7816 */ /* 0x000fe2000000002f */
[----:B------:R-:W-:Y:S01]  /*0d80*/  IMAD R8, R3, -0x2daee0ad, RZ ;  /* 0xd2511f5303087824 */ /* 0x000fe200078e02ff */
[----:B------:R-:W-:Y:S01]  /*0d90*/  PRMT R46, R87, 0x7632, R46 ;  /* 0x00007632572e7816 */ /* 0x000fe2000000002e */
[----:B------:R-:W-:Y:S01]  /*0da0*/  VIADD R9, R133, 0xa9066899 ;  /* 0xa906689985097836 */ /* 0x000fe20000000000 */
[----:B------:R-:W-:Y:S01]  /*0db0*/  LOP3.LUT R2, R6, R5, R2, 0x96, !PT ;  /* 0x0000000506027212 */ /* 0x000fe200078e9602 */
[----:B------:R-:W-:Y:S01]  /*0dc0*/  IMAD R5, R4, -0x326172a9, RZ ;  /* 0xcd9e8d5704057824 */ /* 0x000fe200078e02ff */
[----:B------:R-:W-:Y:S01]  /*0dd0*/  IADD3 R6, PT, PT, R132, 0x1715609d, RZ ;  /* 0x1715609d84067810 */ /* 0x000fe20007ffe0ff */
[----:B------:R-:W-:Y:S01]  /*0de0*/  IMAD.HI.U32 R4, R7, -0x326172a9, RZ ;  /* 0xcd9e8d5707047827 */ /* 0x000fe200078e00ff */
[----:B------:R-:W-:-:S02]  /*0df0*/  PRMT R45, R82, 0x7632, R45 ;  /* 0x00007632522d7816 */ /* 0x000fc4000000002d */
[----:B------:R-:W-:Y:S01]  /*0e00*/  PRMT R44, R86, 0x7632, R44 ;  /* 0x00007632562c7816 */ /* 0x000fe2000000002c */
[----:B------:R-:W-:Y:S01]  /*0e10*/  IMAD.HI.U32 R3, R2, -0x2daee0ad, RZ ;  /* 0xd2511f5302037827 */ /* 0x000fe200078e00ff */
[----:B------:R-:W-:Y:S02]  /*0e20*/  LOP3.LUT R4, R6, R5, R4, 0x96, !PT ;  /* 0x0000000506047212 */ /* 0x000fe400078e9604 */
[----:B------:R-:W-:Y:S01]  /*0e30*/  PRMT R43, R81, 0x7632, R43 ;  /* 0x00007632512b7816 */ /* 0x000fe2000000002b */
[----:B------:R-:W-:Y:S01]  /*0e40*/  IMAD.SHL.U32 R5, R26, 0x20, RZ ;  /* 0x000000201a057824 */ /* 0x000fe200078e00ff */
[----:B------:R-:W-:Y:S01]  /*0e50*/  LOP3.LUT R3, R9, R8, R3, 0x96, !PT ;  /* 0x0000000809037212 */ /* 0x000fe200078e9603 */
[----:B------:R-:W-:Y:S01]  /*0e60*/  IMAD R9, R2, -0x2daee0ad, RZ ;  /* 0xd2511f5302097824 */ /* 0x000fe200078e02ff */
[----:B------:R-:W-:Y:S01]  /*0e70*/  IADD3 R8, PT, PT, R133, 0x646e171e, RZ ;  /* 0x646e171e85087810 */ /* 0x000fe20007ffe0ff */
[----:B------:R-:W-:Y:S01]  /*0e80*/  IMAD.HI.U32 R6, R4, -0x2daee0ad, RZ ;  /* 0xd2511f5304067827 */ /* 0x000fe200078e00ff */
[----:B------:R-:W-:-:S02]  /*0e90*/  LOP3.LUT R14, R5, 0x3e0, RZ, 0xc0, !PT ;  /* 0x000003e0050e7812 */ /* 0x000fc400078ec0ff */
[----:B------:R-:W-:Y:S01]  /*0ea0*/  PRMT R42, R85, 0x7632, R42 ;  /* 0x00007632552a7816 */ /* 0x000fe2000000002a */
[----:B------:R-:W-:Y:S01]  /*0eb0*/  IMAD R7, R7, -0x326172a9, RZ ;  /* 0xcd9e8d5707077824 */ /* 0x000fe200078e02ff */
[----:B------:R-:W-:Y:S01]  /*0ec0*/  LOP3.LUT R6, R8, R9, R6, 0x96, !PT ;  /* 0x0000000908067212 */ /* 0x000fe200078e9606 */
[----:B------:R-:W-:Y:S01]  /*0ed0*/  IMAD.HI.U32 R2, R3, -0x326172a9, RZ ;  /* 0xcd9e8d5703027827 */ /* 0x000fe200078e00ff */
[----:B------:R-:W-:Y:S02]  /*0ee0*/  VIADDMNMX R14, R11, -R14, RZ, !PT ;  /* 0x8000000e0b0e7246 */ /* 0x000fe400078001ff */
[----:B------:R-:W-:Y:S01]  /*0ef0*/  LOP3.LUT R11, R10, 0xffffff00, RZ, 0xc0, !PT ;  /* 0xffffff000a0b7812 */ /* 0x000fe200078ec0ff */
[----:B------:R-:W-:Y:S01]  /*0f00*/  VIADD R5, R132, 0xb54cda56 ;  /* 0xb54cda5684057836 */ /* 0x000fe20000000000 */
[----:B------:R-:W-:Y:S01]  /*0f10*/  IADD3 R9, PT, PT, R133, 0x1fd5c5a3, RZ ;  /* 0x1fd5c5a385097810 */ /* 0x000fe20007ffe0ff */
[----:B------:R-:W-:Y:S01]  /*0f20*/  IMAD R8, R3, -0x326172a9, RZ ;  /* 0xcd9e8d5703087824 */ /* 0x000fe200078e02ff */
[----:B------:R-:W-:Y:S01]  /*0f30*/  VIMNMX R14, PT, PT, R14, 0x20, PT ;  /* 0x000000200e0e7848 */ /* 0x000fe20003fe0100 */
[----:B------:R-:W-:Y:S01]  /*0f40*/  IMAD.HI.U32 R3, R6, -0x326172a9, RZ ;  /* 0xcd9e8d5706037827 */ /* 0x000fe200078e00ff */
[----:B------:R-:W-:-:S02]  /*0f50*/  LOP3.LUT R2, R5, R7, R2, 0x96, !PT ;  /* 0x0000000705027212 */ /* 0x000fc400078e9602 */
[----:B------:R-:W-:Y:S01]  /*0f60*/  PRMT R41, R80, 0x7632, R41 ;  /* 0x0000763250297816 */ /* 0x000fe20000000029 */
[----:B------:R-:W-:Y:S01]  /*0f70*/  IMAD R7, R4, -0x2daee0ad, RZ ;  /* 0xd2511f5304077824 */ /* 0x000fe200078e02ff */
[----:B------:R-:W-:Y:S01]  /*0f80*/  PRMT R40, R84, 0x7632, R40 ;  /* 0x0000763254287816 */ /* 0x000fe20000000028 */
[----:B------:R-:W-:Y:S01]  /*0f90*/  VIADD R5, R132, 0x5384540f ;  /* 0x5384540f84057836 */ /* 0x000fe20000000000 */
[----:B------:R-:W-:Y:S01]  /*0fa0*/  PRMT R39, R95, 0x7632, R39 ;  /* 0x000076325f277816 */ /* 0x000fe20000000027 */
[----:B------:R-:W-:Y:S01]  /*0fb0*/  IMAD.HI.U32 R4, R2, -0x2daee0ad, RZ ;  /* 0xd2511f5302047827 */ /* 0x000fe200078e00ff */
[----:B------:R-:W-:Y:S02]  /*0fc0*/  PRMT R38, R99, 0x7632, R38 ;  /* 0x0000763263267816 */ /* 0x000fe40000000026 */
[----:B------:R-:W-:Y:S01]  /*0fd0*/  LOP3.LUT R3, R5, R8, R3, 0x96, !PT ;  /* 0x0000000805037212 */ /* 0x000fe200078e9603 */
[----:B------:R-:W-:Y:S01]  /*0fe0*/  IMAD R12, R12, 0x8, R11 ;  /* 0x000000080c0c7824 */ /* 0x000fe200078e020b */
[----:B------:R-:W-:Y:S01]  /*0ff0*/  LOP3.LUT R4, R9, R7, R4, 0x96, !PT ;  /* 0x0000000709047212 */ /* 0x000fe200078e9604 */
[----:B------:R-:W-:Y:S01]  /*1000*/  IMAD R8, R2, -0x2daee0ad, RZ ;  /* 0xd2511f5302087824 */ /* 0x000fe200078e02ff */
[----:B------:R-:W-:Y:S01]  /*1010*/  PRMT R37, R94, 0x7632, R37 ;  /* 0x000076325e257816 */ /* 0x000fe20000000025 */
[----:B------:R-:W-:Y:S01]  /*1020*/  VIADD R9, R133, 0xdb3d7428 ;  /* 0xdb3d742885097836 */ /* 0x000fe20000000000 */
[----:B------:R-:W-:Y:S01]  /*1030*/  I2FP.F32.U32 R10, R12 ;  /* 0x0000000c000a7245 */ /* 0x000fe20000201000 */
[----:B------:R-:W-:Y:S01]  /*1040*/  IMAD R5, R6, -0x326172a9, RZ ;  /* 0xcd9e8d5706057824 */ /* 0x000fe200078e02ff */
[----:B------:R-:W-:Y:S01]  /*1050*/  IADD3 R6, PT, PT, R132, -0xe443238, RZ ;  /* 0xf1bbcdc884067810 */ /* 0x000fe20007ffe0ff */
[----:B------:R-:W-:Y:S01]  /*1060*/  IMAD.HI.U32 R7, R3, -0x2daee0ad, RZ ;  /* 0xd2511f5303077827 */ /* 0x000fe200078e00ff */
[----:B------:R-:W-:-:S02]  /*1070*/  PRMT R36, R98, 0x7632, R36 ;  /* 0x0000763262247816 */ /* 0x000fc40000000024 */
[----:B------:R-:W4:Y:S01]  /*1080*/  MUFU.RCP R10, R10 ;  /* 0x0000000a000a7308 */ /* 0x000f220000001000 */
[----:B------:R-:W-:Y:S01]  /*1090*/  IMAD.HI.U32 R2, R4, -0x326172a9, RZ ;  /* 0xcd9e8d5704027827 */ /* 0x000fe200078e00ff */
[----:B------:R-:W-:Y:S02]  /*10a0*/  LOP3.LUT R148, R9, R8, R7, 0x96, !PT ;  /* 0x0000000809947212 */ /* 0x000fe400078e9607 */
[----:B------:R-:W-:Y:S01]  /*10b0*/  PRMT R35, R93, 0x7632, R35 ;  /* 0x000076325d237816 */ /* 0x000fe20000000023 */
[----:B------:R-:W-:Y:S01]  /*10c0*/  IMAD R3, R3, -0x2daee0ad, RZ ;  /* 0xd2511f5303037824 */ /* 0x000fe200078e02ff */
[----:B------:R-:W-:Y:S01]  /*10d0*/  LOP3.LUT R154, R6, R5, R2, 0x96, !PT ;  /* 0x00000005069a7212 */ /* 0x000fe200078e9602 */
[----:B------:R-:W-:Y:S01]  /*10e0*/  IMAD R5, R4, -0x326172a9, RZ ;  /* 0xcd9e8d5704057824 */ /* 0x000fe200078e02ff */
[----:B------:R-:W-:Y:S01]  /*10f0*/  IADD3 R6, PT, PT, R132, -0x700cb87f, RZ ;  /* 0x8ff3478184067810 */ /* 0x000fe20007ffe0ff */
[----:B------:R-:W-:Y:S01]  /*1100*/  IMAD.HI.U32 R180, R148, -0x326172a9, RZ ;  /* 0xcd9e8d5794b47827 */ /* 0x000fe200078e00ff */
[----:B------:R-:W-:-:S02]  /*1110*/  PRMT R34, R97, 0x7632, R34 ;  /* 0x0000763261227816 */ /* 0x000fc40000000022 */
[----:B------:R-:W-:Y:S01]  /*1120*/  PRMT R33, R92, 0x7632, R33 ;  /* 0x000076325c217816 */ /* 0x000fe20000000021 */
[----:B------:R-:W-:Y:S01]  /*1130*/  IMAD.HI.U32 R178, R154, -0x2daee0ad, RZ ;  /* 0xd2511f539ab27827 */ /* 0x000fe200078e00ff */
[----:B------:R-:W-:Y:S02]  /*1140*/  LOP3.LUT R180, R6, R5, R180, 0x96, !PT ;  /* 0x0000000506b47212 */ /* 0x000fe400078e96b4 */
[----:B------:R-:W-:Y:S01]  /*1150*/  PRMT R32, R96, 0x7632, R32 ;  /* 0x0000763260207816 */ /* 0x000fe20000000020 */
[----:B------:R-:W-:Y:S01]  /*1160*/  VIADD R2, R133, 0x96a522ad ;  /* 0x96a522ad85027836 */ /* 0x000fe20000000000 */
[----:B------:R-:W-:Y:S01]  /*1170*/  PRMT R31, R107, 0x7632, R31 ;  /* 0x000076326b1f7816 */ /* 0x000fe2000000001f */
[----:B------:R-:W-:Y:S01]  /*1180*/  IMAD R134, R14, 0x8, R11 ;  /* 0x000000080e867824 */ /* 0x000fe200078e020b */
[----:B------:R-:W-:Y:S01]  /*1190*/  PRMT R30, R111, 0x7632, R30 ;  /* 0x000076326f1e7816 */ /* 0x000fe2000000001e */
[----:B------:R-:W-:Y:S01]  /*11a0*/  IMAD R148, R148, -0x326172a9, RZ ;  /* 0xcd9e8d5794947824 */ /* 0x000fe200078e02ff */
[----:B------:R-:W-:Y:S01]  /*11b0*/  LOP3.LUT R178, R2, R3, R178, 0x96, !PT ;  /* 0x0000000302b27212 */ /* 0x000fe200078e96b2 */
[----:B------:R-:W-:Y:S01]  /*11c0*/  IMAD.MOV.U32 R2, RZ, RZ, RZ ;  /* 0x000000ffff027224 */ /* 0x000fe200078e00ff */
[----:B------:R-:W-:Y:S01]  /*11d0*/  PRMT R29, R106, 0x7632, R29 ;  /* 0x000076326a1d7816 */ /* 0x000fe2000000001d */
[----:B------:R-:W-:Y:S01]  /*11e0*/  IMAD R154, R154, -0x2daee0ad, RZ ;  /* 0xd2511f539a9a7824 */ /* 0x000fe200078e02ff */
        /* <DEDUP_REMOVED lines=24> */
[----:B01234-:R-:W-:-:S07]  /*1370*/  PRMT R3, R100, 0x7632, R3 ;  /* 0x0000763264037816 */ /* 0x01ffce0000000003 */
.L_x_2233:
[----:B------:R-:W-:-:S13]  /*1380*/  LOP3.LUT P1, RZ, R0, 0x40, RZ, 0xc0, !PT ;  /* 0x0000004000ff7812 */ /* 0x000fda000782c0ff */
[----:B------:R-:W0:Y:S02]  /*1390*/  @P1 LDC.64 R112, c[0x0][0x3e0] ;  /* 0x0000f800ff701b82 */ /* 0x000e240000000a00 */
[----:B0-----:R-:W-:-:S06]  /*13a0*/  @P1 IMAD.WIDE R112, R139, 0x2, R112 ;  /* 0x000000028b701825 */ /* 0x001fcc00078e0270 */
[----:B------:R-:W2:Y:S01]  /*13b0*/  @P1 LDG.E.U16 R112, desc[UR6][R112.64] ;  /* 0x0000000670701981 */ /* 0x000ea2000c1e1500 */
[----:B------:R-:W-:Y:S01]  /*13c0*/  IMAD R114, R139, UR12, RZ ;  /* 0x0000000c8b727c24 */ /* 0x000fe2000f8e02ff */
[----:B------:R-:W-:Y:S01]  /*13d0*/  ISETP.GE.U32.AND P0, PT, R138, 0x80, PT ;  /* 0x000000808a00780c */ /* 0x000fe20003f06070 */
[----:B------:R-:W-:Y:S01]  /*13e0*/  HFMA2 R144, -RZ, RZ, 1.875, 0 ;  /* 0x3f800000ff907431 */ /* 0x000fe200000001ff */
[----:B------:R-:W0:Y:S01]  /*13f0*/  S2R R142, SR_TID.X ;  /* 0x00000000008e7919 */ /* 0x000e220000002100 */
[----:B------:R-:W-:Y:S01]  /*1400*/  LOP3.LUT R0, R0, 0xffffffef, RZ, 0xc0, !PT ;  /* 0xffffffef00007812 */ /* 0x000fe200078ec0ff */
[----:B------:R-:W-:Y:S01]  /*1410*/  BSSY.RECONVERGENT B0, `(.L_x_1800) ;  /* 0x000068b000007945 */ /* 0x000fe20003800200 */
[----:B------:R-:W-:-:S04]  /*1420*/  SHF.R.S32.HI R115, RZ, 0x1f, R114 ;  /* 0x0000001fff737819 */ /* 0x000fc80000011472 */
[----:B------:R-:W-:-:S04]  /*1430*/  LEA.HI R115, R115, R114, RZ, 0x3 ;  /* 0x0000007273737211 */ /* 0x000fc800078f18ff */
[----:B------:R-:W-:Y:S02]  /*1440*/  @P0 LOP3.LUT R0, R0, 0x10, RZ, 0xfc, !PT ;  /* 0x0000001000000812 */ /* 0x000fe400078efcff */
[----:B0-----:R-:W-:-:S05]  /*1450*/  LEA.HI.SX32 R140, R115, R142, 0x1d ;  /* 0x0000008e738c7211 */ /* 0x001fca00078feaff */
[----:B------:R-:W-:Y:S02]  /*1460*/  IMAD.MOV.U32 R146, RZ, RZ, R140 ;  /* 0x000000ffff927224 */ /* 0x000fe400078e008c */
[----:B--2---:R-:W-:Y:S01]  /*1470*/  @P1 IMAD.U32 R144, R112, 0x10000, RZ ;  /* 0x0001000070901824 */ /* 0x004fe200078e00ff */
        /* <DEDUP_REMOVED lines=12> */
[----:B------:R-:W-:Y:S01]  /*1540*/  MOV R153, 0x2 ;  /* 0x0000000200997802 */ /* 0x000fe20000000f00 */
[----:B------:R-:W-:Y:S02]  /*1550*/  IMAD.MOV.U32 R150, RZ, RZ, R148 ;  /* 0x000000ffff967224 */ /* 0x000fe400078e0094 */
[----:B------:R-:W-:-:S08]  /*1560*/  IMAD.MOV.U32 R146, RZ, RZ, R154 ;  /* 0x000000ffff927224 */ /* 0x000fd000078e009a */
[----:B------:R-:W-:Y:S05]  /*1570*/  @!P0 BRA `(.L_x_1804) ;  /* 0x0000000400648947 */ /* 0x000fea0003800000 */
[----:B------:R-:W-:-:S05]  /*1580*/  HFMA2 R153, -RZ, RZ, 0, 1.1920928955078125e-07 ;  /* 0x00000002ff997431 */ /* 0x000fca00000001ff */
[----:B------:R-:W-:-:S05]  /*1590*/  VIADDMNMX.U32 R146, R152, 0xfffffffe, R153, PT ;  /* 0xfffffffe98927846 */ /* 0x000fca0003800099 */
[----:B------:R-:W-:-:S04]  /*15a0*/  IMAD.SHL.U32 R146, R146, 0x4, RZ ;  /* 0x0000000492927824 */ /* 0x000fc800078e00ff */
[----:B------:R-:W0:Y:S02]  /*15b0*/  LDC R172, c[0x2][R146] ;  /* 0x0080000092ac7b82 */ /* 0x000e240000000800 */
[----:B0-----:R-:W-:-:S04]  /*15c0*/  SHF.R.S32.HI R173, RZ, 0x1f, R172 ;  /* 0x0000001fffad7819 */ /* 0x001fc800000114ac */
.L_x_33828:
[----:B------:R-:W-:Y:S05]  /*15d0*/  BRX R172 -0x15e0                                       (*"BRANCH_TARGETS .L_x_33829,.L_x_33830,.L_x_33831"*) ;  /* 0xffffffe8ac887949 */ /* 0x000fea000383ffff */
.L_x_33831:
[----:B------:R-:W-:Y:S01]  /*15e0*/  VIADD R153, R152, 0x1 ;  /* 0x0000000198997836 */ /* 0x000fe20000000000 */
[----:B------:R-:W-:Y:S01]  /*15f0*/  MOV R146, R154 ;  /* 0x0000009a00927202 */ /* 0x000fe20000000f00 */
[----:B------:R-:W-:Y:S01]  /*1600*/  IMAD.MOV.U32 R150, RZ, RZ, R180 ;  /* 0x000000ffff967224 */ /* 0x000fe200078e00b4 */
[----:B------:R-:W-:Y:S06]  /*1610*/  BRA `(.L_x_1804) ;  /* 0x00000004003c7947 */ /* 0x000fec0003800000 */
.L_x_33829:
[----:B------:R-:W-:Y:S01]  /*1620*/  IMAD.MOV.U32 R146, RZ, RZ, R154 ;  /* 0x000000ffff927224 */ /* 0x000fe200078e009a */
[----:B------:R-:W-:Y:S01]  /*1630*/  MOV R153, 0x3 ;  /* 0x0000000300997802 */ /* 0x000fe20000000f00 */
[----:B------:R-:W-:Y:S01]  /*1640*/  IMAD.MOV.U32 R150, RZ, RZ, R178 ;  /* 0x000000ffff967224 */ /* 0x000fe200078e00b2 */
[----:B------:R-:W-:Y:S06]  /*1650*/  BRA `(.L_x_1804) ;  /* 0x00000004002c7947 */ /* 0x000fec0003800000 */
.L_x_33830:
        /* <DEDUP_REMOVED lines=13> */
.L_x_1806:
[----:B------:R-:W-:Y:S05]  /*1730*/  BSYNC.RECONVERGENT B2 ;  /* 0x0000000000027941 */ /* 0x000fea0003800200 */
.L_x_1805:
[----:B------:R-:W-:Y:S01]  /*1740*/  IMAD.WIDE.U32 R172, R135, -0x326172a9, RZ ;  /* 0xcd9e8d5787ac7825 */ /* 0x000fe200078e00ff */
[----:B------:R-:W-:Y:S02]  /*1750*/  LOP3.LUT R152, R2, R181, R133, 0x96, !PT ;  /* 0x000000b502987212 */ /* 0x000fe400078e9685 */
[----:B------:R-:W-:Y:S01]  /*1760*/  IADD3 R181, PT, PT, R132, -0x61c88647, RZ ;  /* 0x9e3779b984b57810 */ /* 0x000fe20007ffe0ff */
[----:B------:R-:W-:Y:S01]  /*1770*/  VIADD R155, R133, 0xbb67ae85 ;  /* 0xbb67ae85859b7836 */ /* 0x000fe20000000000 */
[----:B------:R-:W-:Y:S01]  /*1780*/  LOP3.LUT R174, R137, R173, R132, 0x96, !PT ;  /* 0x000000ad89ae7212 */ /* 0x000fe200078e9684 */
[----:B------:R-:W-:-:S04]  /*1790*/  IMAD.WIDE.U32 R152, R152, -0x326172a9, RZ ;  /* 0xcd9e8d5798987825 */ /* 0x000fc800078e00ff */
[----:B------:R-:W-:Y:S01]  /*17a0*/  IMAD.WIDE.U32 R174, R174, -0x2daee0ad, RZ ;  /* 0xd2511f53aeae7825 */ /* 0x000fe200078e00ff */
[----:B------:R-:W-:-:S03]  /*17b0*/  LOP3.LUT R181, R181, R172, R153, 0x96, !PT ;  /* 0x000000acb5b57212 */ /* 0x000fc600078e9699 */
[----:B------:R-:W-:Y:S01]  /*17c0*/  VIADD R153, R133, 0x76cf5d0a ;  /* 0x76cf5d0a85997836 */ /* 0x000fe20000000000 */
[----:B------:R-:W-:Y:S01]  /*17d0*/  LOP3.LUT R172, R155, R180, R175, 0x96, !PT ;  /* 0x000000b49bac7212 */ /* 0x000fe200078e96af */
[----:B------:R-:W-:Y:S01]  /*17e0*/  IMAD.WIDE.U32 R180, R181, -0x2daee0ad, RZ ;  /* 0xd2511f53b5b47825 */ /* 0x000fe200078e00ff */
[----:B------:R-:W-:-:S03]  /*17f0*/  IADD3 R155, PT, PT, R132, 0x3c6ef372, RZ ;  /* 0x3c6ef372849b7810 */ /* 0x000fc60007ffe0ff */
[----:B------:R-:W-:Y:S01]  /*1800*/  IMAD.WIDE.U32 R172, R172, -0x326172a9, RZ ;  /* 0xcd9e8d57acac7825 */ /* 0x000fe200078e00ff */
[----:B------:R-:W-:-:S03]  /*1810*/  LOP3.LUT R153, R153, R174, R181, 0x96, !PT ;  /* 0x000000ae99997212 */ /* 0x000fc600078e96b5 */
[----:B------:R-:W-:Y:S01]  /*1820*/  VIADD R181, R132, 0xdaa66d2b ;  /* 0xdaa66d2b84b57836 */ /* 0x000fe20000000000 */
[----:B------:R-:W-:Y:S01]  /*1830*/  LOP3.LUT R174, R155, R152, R173, 0x96, !PT ;  /* 0x000000989bae7212 */ /* 0x000fe200078e96ad */
[----:B------:R-:W-:-:S04]  /*1840*/  IMAD.WIDE.U32 R152, R153, -0x326172a9, RZ ;  /* 0xcd9e8d5799987825 */ /* 0x000fc800078e00ff */
[----:B------:R-:W-:Y:S01]  /*1850*/  IMAD.WIDE.U32 R174, R174, -0x2daee0ad, RZ ;  /* 0xd2511f53aeae7825 */ /* 0x000fe200078e00ff */
[----:B------:R-:W-:Y:S02]  /*1860*/  LOP3.LUT R181, R181, R172, R153, 0x96, !PT ;  /* 0x000000acb5b57212 */ /* 0x000fe400078e9699 */
[C---:B------:R-:W-:Y:S01]  /*1870*/  IADD3 R153, PT, PT, R133.reuse, -0x126145ec, RZ ;  /* 0xed9eba1485997810 */ /* 0x040fe20007ffe0ff */
[----:B------:R-:W-:Y:S02]  /*1880*/  VIADD R155, R133, 0x32370b8f ;  /* 0x32370b8f859b7836 */ /* 0x000fe40000000000 */
[----:B------:R-:W-:-:S03]  /*1890*/  IMAD.MOV.U32 R150, RZ, RZ, R154 ;  /* 0x000000ffff967224 */ /* 0x000fc600078e009a */
[----:B------:R-:W-:Y:S01]  /*18a0*/  LOP3.LUT R172, R155, R180, R175, 0x96, !PT ;  /* 0x000000b49bac7212 */ /* 0x000fe200078e96af */
[----:B------:R-:W-:-:S04]  /*18b0*/  IMAD.WIDE.U32 R180, R181, -0x2daee0ad, RZ ;  /* 0xd2511f53b5b47825 */ /* 0x000fc800078e00ff */
[----:B------:R-:W-:Y:S01]  /*18c0*/  IMAD.WIDE.U32 R172, R172, -0x326172a9, RZ ;  /* 0xcd9e8d57acac7825 */ /* 0x000fe200078e00ff */
[----:B------:R-:W-:-:S03]  /*18d0*/  LOP3.LUT R153, R153, R174, R181, 0x96, !PT ;  /* 0x000000ae99997212 */ /* 0x000fc600078e96b5 */
[C---:B------:R-:W-:Y:S02]  /*18e0*/  VIADD R155, R132.reuse, 0x78dde6e4 ;  /* 0x78dde6e4849b7836 */ /* 0x040fe40000000000 */
[----:B------:R-:W-:-:S03]  /*18f0*/  VIADD R181, R132, 0x1715609d ;  /* 0x1715609d84b57836 */ /* 0x000fc60000000000 */
[----:B------:R-:W-:Y:S01]  /*1900*/  LOP3.LUT R174, R155, R152, R173, 0x96, !PT ;  /* 0x000000989bae7212 */ /* 0x000fe200078e96ad */
[----:B------:R-:W-:Y:S01]  /*1910*/  IMAD.WIDE.U32 R152, R153, -0x326172a9, RZ ;  /* 0xcd9e8d5799987825 */ /* 0x000fe200078e00ff */
[----:B------:R-:W-:-:S03]  /*1920*/  IADD3 R155, PT, PT, R133, -0x56f99767, RZ ;  /* 0xa9066899859b7810 */ /* 0x000fc60007ffe0ff */
[----:B------:R-:W-:Y:S01]  /*1930*/  IMAD.WIDE.U32 R174, R174, -0x2daee0ad, RZ ;  /* 0xd2511f53aeae7825 */ /* 0x000fe200078e00ff */
[----:B------:R-:W-:-:S03]  /*1940*/  LOP3.LUT R181, R181, R172, R153, 0x96, !PT ;  /* 0x000000acb5b57212 */ /* 0x000fc600078e9699 */
[----:B------:R-:W-:Y:S01]  /*1950*/  VIADD R153, R133, 0x646e171e ;  /* 0x646e171e85997836 */ /* 0x000fe20000000000 */
[----:B------:R-:W-:Y:S01]  /*1960*/  LOP3.LUT R172, R155, R180, R175, 0x96, !PT ;  /* 0x000000b49bac7212 */ /* 0x000fe200078e96af */
[----:B------:R-:W-:-:S04]  /*1970*/  IMAD.WIDE.U32 R180, R181, -0x2daee0ad, RZ ;  /* 0xd2511f53b5b47825 */ /* 0x000fc800078e00ff */
[----:B------:R-:W-:Y:S01]  /*1980*/  IMAD.WIDE.U32 R172, R172, -0x326172a9, RZ ;  /* 0xcd9e8d57acac7825 */ /* 0x000fe200078e00ff */
[----:B------:R-:W-:-:S03]  /*1990*/  LOP3.LUT R153, R153, R174, R181, 0x96, !PT ;  /* 0x000000ae99997212 */ /* 0x000fc600078e96b5 */
[----:B------:R-:W-:-:S05]  /*19a0*/  VIADD R155, R132, 0xb54cda56 ;  /* 0xb54cda56849b7836 */ /* 0x000fca0000000000 */
[----:B------:R-:W-:Y:S01]  /*19b0*/  LOP3.LUT R174, R155, R152, R173, 0x96, !PT ;  /* 0x000000989bae7212 */ /* 0x000fe200078e96ad */
[----:B------:R-:W-:Y:S01]  /*19c0*/  VIADD R173, R133, 0x1fd5c5a3 ;  /* 0x1fd5c5a385ad7836 */ /* 0x000fe20000000000 */
[----:B------:R-:W-:Y:S01]  /*19d0*/  IADD3 R155, PT, PT, R132, 0x5384540f, RZ ;  /* 0x5384540f849b7810 */ /* 0x000fe20007ffe0ff */
[----:B------:R-:W-:-:S04]  /*19e0*/  IMAD.WIDE.U32 R152, R153, -0x326172a9, RZ ;  /* 0xcd9e8d5799987825 */ /* 0x000fc800078e00ff */
        /* <DEDUP_REMOVED lines=10> */
[----:B------:R-:W-:-:S04]  /*1a90*/  IMAD.WIDE.U32 R174, R174, -0x326172a9, RZ ;  /* 0xcd9e8d57aeae7825 */ /* 0x000fc800078e00ff */
[----:B------:R-:W-:Y:S01]  /*1aa0*/  IMAD.WIDE.U32 R152, R152, -0x2daee0ad, RZ ;  /* 0xd2511f5398987825 */ /* 0x000fe200078e00ff */
[----:B------:R-:W-:-:S03]  /*1ab0*/  MOV R148, R174 ;  /* 0x000000ae00947202 */ /* 0x000fc60000000f00 */
[----:B------:R-:W-:Y:S01]  /*1ac0*/  VIADD R155, R132, 0x8ff34781 ;  /* 0x8ff34781849b7836 */ /* 0x000fe20000000000 */
[----:B------:R-:W-:Y:S01]  /*1ad0*/  LOP3.LUT R178, R173, R172, R153, 0x96, !PT ;  /* 0x000000acadb27212 */ /* 0x000fe200078e9699 */
[----:B------:R-:W-:Y:S02]  /*1ae0*/  HFMA2 R153, -RZ, RZ, 0, 0 ;  /* 0x00000000ff997431 */ /* 0x000fe400000001ff */
[----:B------:R-:W-:Y:S01]  /*1af0*/  IMAD.MOV.U32 R146, RZ, RZ, R152 ;  /* 0x000000ffff927224 */ /* 0x000fe200078e0098 */
[----:B------:R-:W-:-:S07]  /*1b00*/  LOP3.LUT R180, R155, R180, R175, 0x96, !PT ;  /* 0x000000b49bb47212 */ /* 0x000fce00078e96af */
.L_x_1804:
[----:B------:R-:W-:Y:S05]  /*1b10*/  BSYNC.RECONVERGENT B1 ;  /* 0x0000000000017941 */ /* 0x000fea0003800200 */
.L_x_1803:
[----:B------:R-:W0:Y:S01]  /*1b20*/  LDC R156, c[0x0][0x408] ;  /* 0x00010200ff9c7b82 */ /* 0x000e220000000800 */
[----:B------:R-:W-:Y:S01]  /*1b30*/  I2FP.F32.U32 R155, R150 ;  /* 0x00000096009b7245 */ /* 0x000fe20000201000 */
[----:B------:R-:W-:Y:S01]  /*1b40*/  IMAD.MOV.U32 R150, RZ, RZ, 0x2f800000 ;  /* 0x2f800000ff967424 */ /* 0x000fe200078e00ff */
[----:B------:R-:W-:Y:S01]  /*1b50*/  ISETP.NE.AND P1, PT, R153, 0x1, PT ;  /* 0x000000019900780c */ /* 0x000fe20003f25270 */
[----:B-----5:R-:W-:Y:S01]  /*1b60*/  IMAD.U32 R173, R112, 0x10000, RZ ;  /* 0x0001000070ad7824 */ /* 0x020fe200078e00ff */
[----:B------:R-:W-:Y:S01]  /*1b70*/  SHF.L.U32 R152, R100, 0x10, RZ ;  /* 0x0000001064987819 */ /* 0x000fe200000006ff */
[----:B------:R-:W-:Y:S01]  /*1b80*/  FFMA.FTZ R155, R155, R150, 1.1641532182693481445e-10 ;  /* 0x2f0000009b9b7423 */ /* 0x000fe20000010096 */
[----:B------:R-:W-:Y:S01]  /*1b90*/  IMAD.U32 R158, R48, 0x10000, RZ ;  /* 0x00010000309e7824 */ /* 0x000fe200078e00ff */
[----:B------:R-:W1:Y:S01]  /*1ba0*/  LDC R154, c[0x0][0x404] ;  /* 0x00010100ff9a7b82 */ /* 0x000e620000000800 */
[----:B------:R-:W-:Y:S01]  /*1bb0*/  FMUL.FTZ R173, R173, R144 ;  /* 0x00000090adad7220 */ /* 0x000fe20000410000 */
[----:B------:R-:W-:Y:S01]  /*1bc0*/  LOP3.LUT R0, R0, 0xfffffffd, RZ, 0xc0, !PT ;  /* 0xfffffffd00007812 */ /* 0x000fe200078ec0ff */
[----:B------:R-:W-:Y:S01]  /*1bd0*/  BSSY.RECONVERGENT B1, `(.L_x_1807) ;  /* 0x000005e000017945 */ /* 0x000fe20003800200 */
[----:B------:R-:W-:Y:S01]  /*1be0*/  PRMT R112, R112, 0x7632, R112 ;  /* 0x0000763270707816 */ /* 0x000fe20000000070 */
[----:B------:R-:W-:-:S02]  /*1bf0*/  IMAD.MOV.U32 R160, RZ, RZ, 0x2 ;  /* 0x00000002ffa07424 */ /* 0x000fc400078e00ff */
[----:B0-----:R-:W-:Y:S01]  /*1c00*/  FMUL.FTZ R173, R173, R156 ;  /* 0x0000009cadad7220 */ /* 0x001fe20000410000 */
[----:B-1----:R-:W-:-:S04]  /*1c10*/  FSETP.GTU.FTZ.AND P0, PT, R155, R154, PT ;  /* 0x0000009a9b00720b */ /* 0x002fc80003f1c000 */
[----:B------:R-:W-:Y:S02]  /*1c20*/  FSEL R155, R173, RZ, !P0 ;  /* 0x000000ffad9b7208 */ /* 0x000fe40004000000 */
[----:B------:R-:W-:-:S03]  /*1c30*/  PLOP3.LUT P0, PT, P0, PT, PT, 0x8, 0x80 ;  /* 0x000000000080781c */ /* 0x000fc6000070e170 */
[----:B------:R-:W-:Y:S01]  /*1c40*/  FFMA.FTZ R155, R155, R152, R158 ;  /* 0x000000989b9b7223 */ /* 0x000fe2000001009e */
[----:B------:R-:W-:-:S09]  /*1c50*/  MOV R158, R148 ;  /* 0x00000094009e7202 */ /* 0x000fd20000000f00 */
[----:B------:R-:W-:Y:S01]  /*1c60*/  @P0 LOP3.LUT R0, R0, 0x2, RZ, 0xfc, !PT ;  /* 0x0000000200000812 */ /* 0x000fe200078efcff */
        /* <DEDUP_REMOVED lines=9> */
.L_x_1809:
        /* <DEDUP_REMOVED lines=13> */
.L_x_1811:
[----:B------:R-:W-:Y:S05]  /*1dd0*/  BSYNC.RECONVERGENT B2 ;  /* 0x0000000000027941 */ /* 0x000fea0003800200 */
.L_x_1810:
[----:B------:R-:W-:Y:S01]  /*1de0*/  IMAD.WIDE.U32 R172, R135, -0x326172a9, RZ ;  /* 0xcd9e8d5787ac7825 */ /* 0x000fe200078e00ff */
[----:B------:R-:W-:-:S03]  /*1df0*/  LOP3.LUT R152, R2, R181, R133, 0x96, !PT ;  /* 0x000000b502987212 */ /* 0x000fc600078e9685 */
[----:B------:R-:W-:Y:S02]  /*1e00*/  HFMA2 R160, -RZ, RZ, 0, 0 ;  /* 0x00000000ffa07431 */ /* 0x000fe400000001ff */
[----:B------:R-:W-:Y:S01]  /*1e10*/  VIADD R181, R133, 0xbb67ae85 ;  /* 0xbb67ae8585b57836 */ /* 0x000fe20000000000 */
[----:B------:R-:W-:Y:S01]  /*1e20*/  LOP3.LUT R174, R137, R173, R132, 0x96, !PT ;  /* 0x000000ad89ae7212 */ /* 0x000fe200078e9684 */
[----:B------:R-:W-:Y:S01]  /*1e30*/  IMAD.WIDE.U32 R152, R152, -0x326172a9, RZ ;  /* 0xcd9e8d5798987825 */ /* 0x000fe200078e00ff */
[----:B------:R-:W-:-:S03]  /*1e40*/  IADD3 R173, PT, PT, R132, -0x61c88647, RZ ;  /* 0x9e3779b984ad7810 */ /* 0x000fc60007ffe0ff */
[----:B------:R-:W-:Y:S01]  /*1e50*/  IMAD.WIDE.U32 R174, R174, -0x2daee0ad, RZ ;  /* 0xd2511f53aeae7825 */ /* 0x000fe200078e00ff */
[----:B------:R-:W-:Y:S02]  /*1e60*/  LOP3.LUT R173, R173, R172, R153, 0x96, !PT ;  /* 0x000000acadad7212 */ /* 0x000fe400078e9699 */
[----:B------:R-:W-:Y:S01]  /*1e70*/  IADD3 R153, PT, PT, R132, 0x3c6ef372, RZ ;  /* 0x3c6ef37284997810 */ /* 0x000fe20007ffe0ff */
[----:B------:R-:W-:Y:S01]  /*1e80*/  IMAD.MOV.U32 R158, RZ, RZ, R146 ;  /* 0x000000ffff9e7224 */ /* 0x000fe200078e0092 */
[----:B------:R-:W-:Y:S01]  /*1e90*/  LOP3.LUT R172, R181, R180, R175, 0x96, !PT ;  /* 0x000000b4b5ac7212 */ /* 0x000fe200078e96af */
[----:B------:R-:W-:-:S04]  /*1ea0*/  IMAD.WIDE.U32 R180, R173, -0x2daee0ad, RZ ;  /* 0xd2511f53adb47825 */ /* 0x000fc800078e00ff */
[----:B------:R-:W-:Y:S02]  /*1eb0*/  VIADD R175, R133, 0x76cf5d0a ;  /* 0x76cf5d0a85af7836 */ /* 0x000fe40000000000 */
[----:B------:R-:W-:-:S03]  /*1ec0*/  IMAD.WIDE.U32 R172, R172, -0x326172a9, RZ ;  /* 0xcd9e8d57acac7825 */ /* 0x000fc600078e00ff */
[----:B------:R-:W-:Y:S01]  /*1ed0*/  LOP3.LUT R175, R175, R174, R181, 0x96, !PT ;  /* 0x000000aeafaf7212 */ /* 0x000fe200078e96b5 */
[----:B------:R-:W-:Y:S01]  /*1ee0*/  VIADD R181, R133, 0x32370b8f ;  /* 0x32370b8f85b57836 */ /* 0x000fe20000000000 */
[----:B------:R-:W-:Y:S01]  /*1ef0*/  LOP3.LUT R174, R153, R152, R173, 0x96, !PT ;  /* 0x0000009899ae7212 */ /* 0x000fe200078e96ad */
[----:B------:R-:W-:Y:S02]  /*1f00*/  VIADD R173, R132, 0xdaa66d2b ;  /* 0xdaa66d2b84ad7836 */ /* 0x000fe40000000000 */
[----:B------:R-:W-:-:S04]  /*1f10*/  IMAD.WIDE.U32 R152, R175, -0x326172a9, RZ ;  /* 0xcd9e8d57af987825 */ /* 0x000fc800078e00ff */
[----:B------:R-:W-:Y:S01]  /*1f20*/  IMAD.WIDE.U32 R174, R174, -0x2daee0ad, RZ ;  /* 0xd2511f53aeae7825 */ /* 0x000fe200078e00ff */
[----:B------:R-:W-:-:S03]  /*1f30*/  LOP3.LUT R173, R173, R172, R153, 0x96, !PT ;  /* 0x000000acadad7212 */ /* 0x000fc600078e9699 */
[----:B------:R-:W-:Y:S01]  /*1f40*/  VIADD R153, R132, 0x78dde6e4 ;  /* 0x78dde6e484997836 */ /* 0x000fe20000000000 */
[----:B------:R-:W-:Y:S01]  /*1f50*/  LOP3.LUT R172, R181, R180, R175, 0x96, !PT ;  /* 0x000000b4b5ac7212 */ /* 0x000fe200078e96af */
[----:B------:R-:W-:Y:S01]  /*1f60*/  IMAD.WIDE.U32 R180, R173, -0x2daee0ad, RZ ;  /* 0xd2511f53adb47825 */ /* 0x000fe200078e00ff */
[----:B------:R-:W-:-:S03]  /*1f70*/  IADD3 R175, PT, PT, R133, -0x126145ec, RZ ;  /* 0xed9eba1485af7810 */ /* 0x000fc60007ffe0ff */
[----:B------:R-:W-:Y:S01]  /*1f80*/  IMAD.WIDE.U32 R172, R172, -0x326172a9, RZ ;  /* 0xcd9e8d57acac7825 */ /* 0x000fe200078e00ff */
[----:B------:R-:W-:Y:S02]  /*1f90*/  LOP3.LUT R175, R175, R174, R181, 0x96, !PT ;  /* 0x000000aeafaf7212 */ /* 0x000fe400078e96b5 */
[----:B------:R-:W-:Y:S02]  /*1fa0*/  IADD3 R181, PT, PT, R133, -0x56f99767, RZ ;  /* 0xa906689985b57810 */ /* 0x000fe40007ffe0ff */
        /* <DEDUP_REMOVED lines=28> */
[----:B------:R-:W-:Y:S02]  /*2170*/  LOP3.LUT R180, R173, R180, R175, 0x96, !PT ;  /* 0x000000b4adb47212 */ /* 0x000fe400078e96af */
[----:B------:R-:W-:Y:S01]  /*2180*/  MOV R148, R174 ;  /* 0x000000ae00947202 */ /* 0x000fe20000000f00 */
[----:B------:R-:W-:Y:S01]  /*2190*/  IMAD.MOV.U32 R146, RZ, RZ, R152 ;  /* 0x000000ffff927224 */ /* 0x000fe200078e0098 */
[----:B------:R-:W-:-:S07]  /*21a0*/  LOP3.LUT R178, R181, R172, R153, 0x96, !PT ;  /* 0x000000acb5b27212 */ /* 0x000fce00078e9699 */
.L_x_1808:
[----:B------:R-:W-:Y:S05]  /*21b0*/  BSYNC.RECONVERGENT B1 ;  /* 0x0000000000017941 */ /* 0x000fea0003800200 */
.L_x_1807:
[----:B------:R-:W-:Y:S01]  /*21c0*/  I2FP.F32.U32 R153, R158 ;  /* 0x0000009e00997245 */ /* 0x000fe20000201000 */
[----:B------:R-:W-:Y:S01]  /*21d0*/  IMAD.U32 R173, R112, 0x10000, RZ ;  /* 0x0001000070ad7824 */ /* 0x000fe200078e00ff */
[----:B------:R-:W-:Y:S01]  /*21e0*/  ISETP.NE.AND P1, PT, R160, 0x1, PT ;  /* 0x00000001a000780c */ /* 0x000fe20003f25270 */
[----:B------:R-:W-:Y:S01]  /*21f0*/  IMAD.U32 R112, R3, 0x10000, RZ ;  /* 0x0001000003707824 */ /* 0x000fe200078e00ff */
[----:B------:R-:W-:Y:S01]  /*2200*/  PRMT R152, R48, 0x7632, R152 ;  /* 0x0000763230987816 */ /* 0x000fe20000000098 */
[----:B------:R-:W-:Y:S01]  /*2210*/  FFMA.FTZ R153, R153, R150, 1.1641532182693481445e-10 ;  /* 0x2f00000099997423 */ /* 0x000fe20000010096 */
[----:B------:R-:W-:Y:S01]  /*2220*/  FMUL.FTZ R173, R173, R144 ;  /* 0x00000090adad7220 */ /* 0x000fe20000410000 */
[----:B------:R-:W-:Y:S01]  /*2230*/  BSSY.RECONVERGENT B1, `(.L_x_1812) ;  /* 0x000005d000017945 */ /* 0x000fe20003800200 */
[----:B------:R-:W-:Y:S01]  /*2240*/  SHF.L.U32 R152, R152, 0x10, RZ ;  /* 0x0000001098987819 */ /* 0x000fe200000006ff */
[----:B------:R-:W-:Y:S02]  /*2250*/  IMAD.MOV.U32 R158, RZ, RZ, 0x2 ;  /* 0x00000002ff9e7424 */ /* 0x000fe400078e00ff */
[----:B------:R-:W-:Y:S01]  /*2260*/  FMUL.FTZ R173, R173, R156 ;  /* 0x0000009cadad7220 */ /* 0x000fe20000410000 */
[----:B------:R-:W-:-:S04]  /*2270*/  FSETP.GTU.FTZ.AND P0, PT, R153, R154, PT ;  /* 0x0000009a9900720b */ /* 0x000fc80003f1c000 */
[----:B------:R-:W-:Y:S02]  /*2280*/  FSEL R153, R173, RZ, !P0 ;  /* 0x000000ffad997208 */ /* 0x000fe40004000000 */
[----:B------:R-:W-:-:S03]  /*2290*/  PLOP3.LUT P0, PT, P0, PT, PT, 0x8, 0x80 ;  /* 0x000000000080781c */ /* 0x000fc6000070e170 */
[----:B------:R-:W-:Y:S01]  /*22a0*/  FFMA.FTZ R153, R153, R112, R152 ;  /* 0x0000007099997223 */ /* 0x000fe20000010098 */
        /* <DEDUP_REMOVED lines=10> */
.L_x_1814:
        /* <DEDUP_REMOVED lines=13> */
.L_x_1816:
[----:B------:R-:W-:Y:S05]  /*2420*/  BSYNC.RECONVERGENT B2 ;  /* 0x0000000000027941 */ /* 0x000fea0003800200 */
.L_x_1815:
[----:B------:R-:W-:Y:S01]  /*2430*/  IMAD.WIDE.U32 R174, R135, -0x326172a9, RZ ;  /* 0xcd9e8d5787ae7825 */ /* 0x000fe200078e00ff */
[----:B------:R-:W-:Y:S02]  /*2440*/  LOP3.LUT R172, R2, R181, R133, 0x96, !PT ;  /* 0x000000b502ac7212 */ /* 0x000fe400078e9685 */
[----:B------:R-:W-:Y:S01]  /*2450*/  IADD3 R181, PT, PT, R133, -0x4498517b, RZ ;  /* 0xbb67ae8585b57810 */ /* 0x000fe20007ffe0ff */
[----:B------:R-:W-:Y:S01]  /*2460*/  IMAD.MOV.U32 R158, RZ, RZ, RZ ;  /* 0x000000ffff9e7224 */ /* 0x000fe200078e00ff */
[----:B------:R-:W-:Y:S01]  /*2470*/  LOP3.LUT R200, R137, R175, R132, 0x96, !PT ;  /* 0x000000af89c87212 */ /* 0x000fe200078e9684 */
[----:B------:R-:W-:Y:S01]  /*2480*/  IMAD.WIDE.U32 R172, R172, -0x326172a9, RZ ;  /* 0xcd9e8d57acac7825 */ /* 0x000fe200078e00ff */
[----:B------:R-:W-:-:S03]  /*2490*/  MOV R112, R146 ;  /* 0x0000009200707202 */ /* 0x000fc60000000f00 */
        /* <DEDUP_REMOVED lines=15> */
[----:B------:R-:W-:Y:S02]  /*2590*/  IADD3 R173, PT, PT, R132, 0x78dde6e4, RZ ;  /* 0x78dde6e484ad7810 */ /* 0x000fe40007ffe0ff */
        /* <DEDUP_REMOVED lines=29> */
[----:B------:R-:W-:Y:S02]  /*2770*/  IADD3 R175, PT, PT, R132, -0x700cb87f, RZ ;  /* 0x8ff3478184af7810 */ /* 0x000fe40007ffe0ff */
[----:B------:R-:W-:Y:S01]  /*2780*/  LOP3.LUT R173, R173, R172, R181, 0x96, !PT ;  /* 0x000000acadad7212 */ /* 0x000fe200078e96b5 */
[----:B------:R-:W-:-:S04]  /*2790*/  IMAD.WIDE.U32 R200, R201, -0x326172a9, RZ ;  /* 0xcd9e8d57c9c87825 */ /* 0x000fc800078e00ff */
[----:B------:R-:W-:Y:S01]  /*27a0*/  IMAD.WIDE.U32 R172, R173, -0x2daee0ad, RZ ;  /* 0xd2511f53adac7825 */ /* 0x000fe200078e00ff */
[----:B------:R-:W-:-:S03]  /*27b0*/  LOP3.LUT R180, R175, R180, R201, 0x96, !PT ;  /* 0x000000b4afb47212 */ /* 0x000fc600078e96c9 */
[----:B------:R-:W-:Y:S02]  /*27c0*/  VIADD R181, R133, 0x96a522ad ;  /* 0x96a522ad85b57836 */ /* 0x000fe40000000000 */
[----:B------:R-:W-:Y:S02]  /*27d0*/  IMAD.MOV.U32 R148, RZ, RZ, R200 ;  /* 0x000000ffff947224 */ /* 0x000fe400078e00c8 */
[----:B------:R-:W-:Y:S01]  /*27e0*/  IMAD.MOV.U32 R146, RZ, RZ, R172 ;  /* 0x000000ffff927224 */ /* 0x000fe200078e00ac */
[----:B------:R-:W-:-:S07]  /*27f0*/  LOP3.LUT R178, R181, R174, R173, 0x96, !PT ;  /* 0x000000aeb5b27212 */ /* 0x000fce00078e96ad */
.L_x_1813:
[----:B------:R-:W-:Y:S05]  /*2800*/  BSYNC.RECONVERGENT B1 ;  /* 0x0000000000017941 */ /* 0x000fea0003800200 */
.L_x_1812:
[----:B------:R-:W-:Y:S01]  /*2810*/  I2FP.F32.U32 R173, R112 ;  /* 0x0000007000ad7245 */ /* 0x000fe20000201000 */
[----:B------:R-:W-:Y:S01]  /*2820*/  IMAD.U32 R112, R101, 0x10000, RZ ;  /* 0x0001000065707824 */ /* 0x000fe200078e00ff */
[----:B------:R-:W-:Y:S01]  /*2830*/  SHF.L.U32 R175, R113, 0x10, RZ ;  /* 0x0000001071af7819 */ /* 0x000fe200000006ff */
[----:B------:R-:W-:Y:S01]  /*2840*/  IMAD.U32 R152, R49, 0x10000, RZ ;  /* 0x0001000031987824 */ /* 0x000fe200078e00ff */
[----:B------:R-:W-:Y:S01]  /*2850*/  ISETP.NE.AND P2, PT, R158, 0x1, PT ;  /* 0x000000019e00780c */ /* 0x000fe20003f45270 */
[----:B------:R-:W-:Y:S01]  /*2860*/  FFMA.FTZ R173, R173, R150, 1.1641532182693481445e-10 ;  /* 0x2f000000adad7423 */ /* 0x000fe20000010096 */
[----:B------:R-:W-:Y:S01]  /*2870*/  BSSY.RECONVERGENT B1, `(.L_x_1817) ;  /* 0x000005e000017945 */ /* 0x000fe20003800200 */
[----:B------:R-:W-:Y:S01]  /*2880*/  FMUL.FTZ R175, R175, R144 ;  /* 0x00000090afaf7220 */ /* 0x000fe20000410000 */
[----:B------:R-:W-:Y:S02]  /*2890*/  HFMA2 R160, -RZ, RZ, 0, 1.1920928955078125e-07 ;  /* 0x00000002ffa07431 */ /* 0x000fe400000001ff */
[----:B------:R-:W-:Y:S01]  /*28a0*/  FSETP.GTU.FTZ.AND P1, PT, R173, R154, PT ;  /* 0x0000009aad00720b */ /* 0x000fe20003f3c000 */
[----:B------:R-:W-:-:S05]  /*28b0*/  FMUL.FTZ R175, R175, R156 ;  /* 0x0000009cafaf7220 */ /* 0x000fca0000410000 */
[----:B------:R-:W-:Y:S02]  /*28c0*/  FSEL R175, R175, RZ, !P1 ;  /* 0x000000ffafaf7208 */ /* 0x000fe40004800000 */
[----:B------:R-:W-:-:S03]  /*28d0*/  PLOP3.LUT P1, PT, P1, PT, PT, 0x8, 0x80 ;  /* 0x000000000080781c */ /* 0x000fc60000f2e170 */
[--C-:B------:R-:W-:Y:S01]  /*28e0*/  FFMA.FTZ R175, R175, R112, R152.reuse ;  /* 0x00000070afaf7223 */ /* 0x100fe20000010098 */
[----:B------:R-:W-:Y:S01]  /*28f0*/  PRMT R152, R113, 0x7632, R152 ;  /* 0x0000763271987816 */ /* 0x000fe20000000098 */
        /* <DEDUP_REMOVED lines=10> */
.L_x_1819:
        /* <DEDUP_REMOVED lines=13> */
.L_x_1821:
[----:B------:R-:W-:Y:S05]  /*2a70*/  BSYNC.RECONVERGENT B2 ;  /* 0x0000000000027941 */ /* 0x000fea0003800200 */
.L_x_1820:
[----:B------:R-:W-:Y:S01]  /*2a80*/  IMAD.WIDE.U32 R172, R135, -0x326172a9, RZ ;  /* 0xcd9e8d5787ac7825 */ /* 0x000fe200078e00ff */
[----:B------:R-:W-:-:S03]  /*2a90*/  LOP3.LUT R112, R2, R181, R133, 0x96, !PT ;  /* 0x000000b502707212 */ /* 0x000fc600078e9685 */
[----:B------:R-:W-:Y:S01]  /*2aa0*/  VIADD R181, R133, 0xbb67ae85 ;  /* 0xbb67ae8585b57836 */ /* 0x000fe20000000000 */
[----:B------:R-:W-:Y:S01]  /*2ab0*/  LOP3.LUT R200, R137, R173, R132, 0x96, !PT ;  /* 0x000000ad89c87212 */ /* 0x000fe200078e9684 */
[----:B------:R-:W-:-:S04]  /*2ac0*/  IMAD.WIDE.U32 R112, R112, -0x326172a9, RZ ;  /* 0xcd9e8d5770707825 */ /* 0x000fc800078e00ff */
[----:B------:R-:W-:Y:S02]  /*2ad0*/  VIADD R173, R132, 0x9e3779b9 ;  /* 0x9e3779b984ad7836 */ /* 0x000fe40000000000 */
[----:B------:R-:W-:-:S03]  /*2ae0*/  IMAD.WIDE.U32 R200, R200, -0x2daee0ad, RZ ;  /* 0xd2511f53c8c87825 */ /* 0x000fc600078e00ff */
[----:B------:R-:W-:Y:S01]  /*2af0*/  LOP3.LUT R173, R173, R172, R113, 0x96, !PT ;  /* 0x000000acadad7212 */ /* 0x000fe200078e9671 */
[----:B------:R-:W-:Y:S01]  /*2b00*/  VIADD R113, R132, 0x3c6ef372 ;  /* 0x3c6ef37284717836 */ /* 0x000fe20000000000 */
[----:B------:R-:W-:Y:S01]  /*2b10*/  LOP3.LUT R172, R181, R180, R201, 0x96, !PT ;  /* 0x000000b4b5ac7212 */ /* 0x000fe200078e96c9 */
[----:B------:R-:W-:Y:S01]  /*2b20*/  IMAD.MOV.U32 R160, RZ, RZ, RZ ;  /* 0x000000ffffa07224 */ /* 0x000fe200078e00ff */
[----:B------:R-:W-:Y:S01]  /*2b30*/  IADD3 R201, PT, PT, R133, 0x76cf5d0a, RZ ;  /* 0x76cf5d0a85c97810 */ /* 0x000fe20007ffe0ff */
[----:B------:R-:W-:-:S04]  /*2b40*/  IMAD.WIDE.U32 R180, R173, -0x2daee0ad, RZ ;  /* 0xd2511f53adb47825 */ /* 0x000fc800078e00ff */
        /* <DEDUP_REMOVED lines=44> */
[----:B------:R-:W-:Y:S01]  /*2e10*/  IMAD.MOV.U32 R148, RZ, RZ, R200 ;  /* 0x000000ffff947224 */ /* 0x000fe200078e00c8 */
[----:B------:R-:W-:Y:S01]  /*2e20*/  LOP3.LUT R178, R181, R172, R113, 0x96, !PT ;  /* 0x000000acb5b27212 */ /* 0x000fe200078e9671 */
[----:B------:R-:W-:Y:S01]  /*2e30*/  IMAD.MOV.U32 R113, RZ, RZ, R146 ;  /* 0x000000ffff717224 */ /* 0x000fe200078e0092 */
[----:B------:R-:W-:-:S07]  /*2e40*/  MOV R146, R112 ;  /* 0x0000007000927202 */ /* 0x000fce0000000f00 */
.L_x_1818:
[----:B------:R-:W-:Y:S05]  /*2e50*/  BSYNC.RECONVERGENT B1 ;  /* 0x0000000000017941 */ /* 0x000fea0003800200 */
.L_x_1817:
[----:B------:R-:W-:Y:S01]  /*2e60*/  I2FP.F32.U32 R113, R113 ;  /* 0x0000007100717245 */ /* 0x000fe20000201000 */
[----:B------:R-:W-:Y:S01]  /*2e70*/  IMAD.U32 R173, R152, 0x10000, RZ ;  /* 0x0001000098ad7824 */ /* 0x000fe200078e00ff */
[----:B------:R-:W-:Y:S01]  /*2e80*/  ISETP.NE.AND P3, PT, R160, 0x1, PT ;  /* 0x00000001a000780c */ /* 0x000fe20003f65270 */
[----:B------:R-:W-:Y:S01]  /*2e90*/  BSSY.RECONVERGENT B1, `(.L_x_1822) ;  /* 0x0000061000017945 */ /* 0x000fe20003800200 */
[----:B------:R-:W-:Y:S01]  /*2ea0*/  PRMT R152, R49, 0x7632, R152 ;  /* 0x0000763231987816 */ /* 0x000fe20000000098 */
[----:B------:R-:W-:Y:S01]  /*2eb0*/  FFMA.FTZ R113, R113, R150, 1.1641532182693481445e-10 ;  /* 0x2f00000071717423 */ /* 0x000fe20000010096 */
[----:B------:R-:W-:Y:S01]  /*2ec0*/  FMUL.FTZ R173, R173, R144 ;  /* 0x00000090adad7220 */ /* 0x000fe20000410000 */
[----:B------:R-:W-:Y:S01]  /*2ed0*/  SHF.L.U32 R112, R4, 0x10, RZ ;  /* 0x0000001004707819 */ /* 0x000fe200000006ff */
[----:B------:R-:W-:Y:S02]  /*2ee0*/  IMAD.MOV.U32 R158, RZ, RZ, 0x2 ;  /* 0x00000002ff9e7424 */ /* 0x000fe400078e00ff */
[----:B------:R-:W-:Y:S01]  /*2ef0*/  FMUL.FTZ R173, R173, R156 ;  /* 0x0000009cadad7220 */ /* 0x000fe20000410000 */
[----:B------:R-:W-:Y:S01]  /*2f00*/  FSETP.GTU.FTZ.AND P2, PT, R113, R154, PT ;  /* 0x0000009a7100720b */ /* 0x000fe20003f5c000 */
[----:B------:R-:W-:Y:S01]  /*2f10*/  IMAD.U32 R152, R152, 0x10000, RZ ;  /* 0x0001000098987824 */ /* 0x000fe200078e00ff */
[----:B------:R-:W-:-:S02]  /*2f20*/  MOV R113, R148 ;  /* 0x0000009400717202 */ /* 0x000fc40000000f00 */
[----:B------:R-:W-:Y:S02]  /*2f30*/  FSEL R173, R173, RZ, !P2 ;  /* 0x000000ffadad7208 */ /* 0x000fe40005000000 */
[----:B------:R-:W-:-:S03]  /*2f40*/  PLOP3.LUT P2, PT, P2, PT, PT, 0x8, 0x80 ;  /* 0x000000000080781c */ /* 0x000fc6000174e170 */
[----:B------:R-:W-:Y:S01]  /*2f50*/  FFMA.FTZ R173, R173, R112, R152 ;  /* 0x00000070adad7223 */ /* 0x000fe20000010098 */
        /* <DEDUP_REMOVED lines=9> */
.L_x_1824:
        /* <DEDUP_REMOVED lines=13> */
.L_x_1826:
[----:B------:R-:W-:Y:S05]  /*30c0*/  BSYNC.RECONVERGENT B2 ;  /* 0x0000000000027941 */ /* 0x000fea0003800200 */
.L_x_1825:
        /* <DEDUP_REMOVED lines=48> */
[----:B------:R-:W-:-:S04]  /*33d0*/  IMAD.WIDE.U32 R180, R180, -0x326172a9, RZ ;  /* 0xcd9e8d57b4b47825 */ /* 0x000fc800078e00ff */
[----:B------:R-:W-:Y:S01]  /*33e0*/  VIADD R203, R133, 0xdb3d7428 ;  /* 0xdb3d742885cb7836 */ /* 0x000fe20000000000 */
[----:B------:R-:W-:Y:S01]  /*33f0*/  LOP3.LUT R113, R113, R112, R181, 0x96, !PT ;  /* 0x0000007071717212 */ /* 0x000fe200078e96b5 */
[----:B------:R-:W-:-:S03]  /*3400*/  VIADD R181, R132, 0x8ff34781 ;  /* 0x8ff3478184b57836 */ /* 0x000fc60000000000 */
[----:B------:R-:W-:Y:S01]  /*3410*/  LOP3.LUT R203, R203, R202, R201, 0x96, !PT ;  /* 0x000000cacbcb7212 */ /* 0x000fe200078e96c9 */
[----:B------:R-:W-:-:S04]  /*3420*/  IMAD.WIDE.U32 R112, R113, -0x2daee0ad, RZ ;  /* 0xd2511f5371707825 */ /* 0x000fc800078e00ff */
[----:B------:R-:W-:Y:S02]  /*3430*/  VIADD R201, R133, 0x96a522ad ;  /* 0x96a522ad85c97836 */ /* 0x000fe40000000000 */
[----:B------:R-:W-:-:S03]  /*3440*/  IMAD.WIDE.U32 R202, R203, -0x326172a9, RZ ;  /* 0xcd9e8d57cbca7825 */ /* 0x000fc600078e00ff */
[----:B------:R-:W-:Y:S01]  /*3450*/  LOP3.LUT R178, R201, R200, R113, 0x96, !PT ;  /* 0x000000c8c9b27212 */ /* 0x000fe200078e9671 */
[----:B------:R-:W-:Y:S01]  /*3460*/  IMAD.MOV.U32 R113, RZ, RZ, R146 ;  /* 0x000000ffff717224 */ /* 0x000fe200078e0092 */
[----:B------:R-:W-:Y:S01]  /*3470*/  LOP3.LUT R180, R181, R180, R203, 0x96, !PT ;  /* 0x000000b4b5b47212 */ /* 0x000fe200078e96cb */
[----:B------:R-:W-:Y:S01]  /*3480*/  IMAD.MOV.U32 R146, RZ, RZ, R112 ;  /* 0x000000ffff927224 */ /* 0x000fe200078e0070 */
[----:B------:R-:W-:-:S07]  /*3490*/  MOV R148, R202 ;  /* 0x000000ca00947202 */ /* 0x000fce0000000f00 */
.L_x_1823:
[----:B------:R-:W-:Y:S05]  /*34a0*/  BSYNC.RECONVERGENT B1 ;  /* 0x0000000000017941 */ /* 0x000fea0003800200 */
.L_x_1822:
[----:B------:R-:W-:Y:S01]  /*34b0*/  I2FP.F32.U32 R113, R113 ;  /* 0x0000007100717245 */ /* 0x000fe20000201000 */
[----:B------:R-:W-:Y:S01]  /*34c0*/  IMAD.U32 R181, R114, 0x10000, RZ ;  /* 0x0001000072b57824 */ /* 0x000fe200078e00ff */
[----:B------:R-:W-:Y:S01]  /*34d0*/  ISETP.NE.AND P4, PT, R158, 0x1, PT ;  /* 0x000000019e00780c */ /* 0x000fe20003f85270 */
[----:B------:R-:W-:Y:S01]  /*34e0*/  IMAD.U32 R112, R102, 0x10000, RZ ;  /* 0x0001000066707824 */ /* 0x000fe200078e00ff */
[----:B------:R-:W-:Y:S01]  /*34f0*/  SHF.L.U32 R152, R50, 0x10, RZ ;  /* 0x0000001032987819 */ /* 0x000fe200000006ff */
[----:B------:R-:W-:Y:S01]  /*3500*/  FFMA.FTZ R113, R113, R150, 1.1641532182693481445e-10 ;  /* 0x2f00000071717423 */ /* 0x000fe20000010096 */
[----:B------:R-:W-:Y:S01]  /*3510*/  FMUL.FTZ R181, R181, R144 ;  /* 0x00000090b5b57220 */ /* 0x000fe20000410000 */
[----:B------:R-:W-:Y:S01]  /*3520*/  BSSY.RECONVERGENT B1, `(.L_x_1827) ;  /* 0x000005d000017945 */ /* 0x000fe20003800200 */
[----:B------:R-:W-:Y:S02]  /*3530*/  PRMT R114, R114, 0x7632, R114 ;  /* 0x0000763272727816 */ /* 0x000fe40000000072 */
[----:B------:R-:W-:Y:S01]  /*3540*/  FMUL.FTZ R181, R181, R156 ;  /* 0x0000009cb5b57220 */ /* 0x000fe20000410000 */
[----:B------:R-:W-:Y:S01]  /*3550*/  FSETP.GTU.FTZ.AND P3, PT, R113, R154, PT ;  /* 0x0000009a7100720b */ /* 0x000fe20003f7c000 */
[----:B------:R-:W-:-:S03]  /*3560*/  IMAD.MOV.U32 R113, RZ, RZ, R148 ;  /* 0x000000ffff717224 */ /* 0x000fc600078e0094 */
[----:B------:R-:W-:Y:S02]  /*3570*/  FSEL R181, R181, RZ, !P3 ;  /* 0x000000ffb5b57208 */ /* 0x000fe40005800000 */
[----:B------:R-:W-:-:S03]  /*3580*/  PLOP3.LUT P3, PT, P3, PT, PT, 0x8, 0x80 ;  /* 0x000000000080781c */ /* 0x000fc60001f6e170 */
[----:B------:R-:W-:Y:S01]  /*3590*/  FFMA.FTZ R203, R181, R112, R152 ;  /* 0x00000070b5cb7223 */ /* 0x000fe20000010098 */
        /* <DEDUP_REMOVED lines=10> */
.L_x_1829:
        /* <DEDUP_REMOVED lines=13> */
.L_x_1831:
[----:B------:R-:W-:Y:S05]  /*3710*/  BSYNC.RECONVERGENT B2 ;  /* 0x0000000000027941 */ /* 0x000fea0003800200 */
.L_x_1830:
[----:B------:R-:W-:Y:S01]  /*3720*/  IMAD.WIDE.U32 R180, R135, -0x326172a9, RZ ;  /* 0xcd9e8d5787b47825 */ /* 0x000fe200078e00ff */
[----:B------:R-:W-:Y:S02]  /*3730*/  LOP3.LUT R112, R2, R201, R133, 0x96, !PT ;  /* 0x000000c902707212 */ /* 0x000fe400078e9685 */
[----:B------:R-:W-:Y:S01]  /*3740*/  IADD3 R201, PT, PT, R133, -0x4498517b, RZ ;  /* 0xbb67ae8585c97810 */ /* 0x000fe20007ffe0ff */
[----:B------:R-:W-:Y:S01]  /*3750*/  IMAD.MOV.U32 R152, RZ, RZ, RZ ;  /* 0x000000ffff987224 */ /* 0x000fe200078e00ff */
        /* <DEDUP_REMOVED lines=54> */
[----:B------:R-:W-:Y:S02]  /*3ac0*/  LOP3.LUT R178, R201, R200, R113, 0x96, !PT ;  /* 0x000000c8c9b27212 */ /* 0x000fe400078e9671 */
[----:B------:R-:W-:Y:S01]  /*3ad0*/  MOV R113, R146 ;  /* 0x0000009200717202 */ /* 0x000fe20000000f00 */
[----:B------:R-:W-:-:S07]  /*3ae0*/  IMAD.MOV.U32 R146, RZ, RZ, R112 ;  /* 0x000000ffff927224 */ /* 0x000fce00078e0070 */
.L_x_1828:
[----:B------:R-:W-:Y:S05]  /*3af0*/  BSYNC.RECONVERGENT B1 ;  /* 0x0000000000017941 */ /* 0x000fea0003800200 */
.L_x_1827:
[----:B------:R-:W-:Y:S01]  /*3b00*/  I2FP.F32.U32 R113, R113 ;  /* 0x0000007100717245 */ /* 0x000fe20000201000 */
[----:B------:R-:W-:Y:S01]  /*3b10*/  IMAD.U32 R112, R5, 0x10000, RZ ;  /* 0x0001000005707824 */ /* 0x000fe200078e00ff */
[----:B------:R-:W-:Y:S01]  /*3b20*/  SHF.L.U32 R181, R114, 0x10, RZ ;  /* 0x0000001072b57819 */ /* 0x000fe200000006ff */
[----:B------:R-:W-:Y:S01]  /*3b30*/  BSSY.RECONVERGENT B1, `(.L_x_1832) ;  /* 0x0000061000017945 */ /* 0x000fe20003800200 */
[----:B------:R-:W-:Y:S01]  /*3b40*/  ISETP.NE.AND P5, PT, R152, 0x1, PT ;  /* 0x000000019800780c */ /* 0x000fe20003fa5270 */
[----:B------:R-:W-:Y:S01]  /*3b50*/  FFMA.FTZ R113, R113, R150, 1.1641532182693481445e-10 ;  /* 0x2f00000071717423 */ /* 0x000fe20000010096 */
[----:B------:R-:W-:Y:S01]  /*3b60*/  PRMT R114, R50, 0x7632, R114 ;  /* 0x0000763232727816 */ /* 0x000fe20000000072 */
[----:B------:R-:W-:Y:S01]  /*3b70*/  FMUL.FTZ R181, R181, R144 ;  /* 0x00000090b5b57220 */ /* 0x000fe20000410000 */
[----:B------:R-:W-:Y:S02]  /*3b80*/  HFMA2 R160, -RZ, RZ, 0, 1.1920928955078125e-07 ;  /* 0x00000002ffa07431 */ /* 0x000fe400000001ff */
[----:B------:R-:W-:Y:S01]  /*3b90*/  FSETP.GTU.FTZ.AND P4, PT, R113, R154, PT ;  /* 0x0000009a7100720b */ /* 0x000fe20003f9c000 */
[----:B------:R-:W-:Y:S01]  /*3ba0*/  FMUL.FTZ R181, R181, R156 ;  /* 0x0000009cb5b57220 */ /* 0x000fe20000410000 */
[----:B------:R-:W-:-:S02]  /*3bb0*/  IMAD.U32 R114, R114, 0x10000, RZ ;  /* 0x0001000072727824 */ /* 0x000fc400078e00ff */
[----:B------:R-:W-:Y:S02]  /*3bc0*/  IMAD.MOV.U32 R113, RZ, RZ, R148 ;  /* 0x000000ffff717224 */ /* 0x000fe400078e0094 */
        /* <DEDUP_REMOVED lines=12> */
.L_x_1834:
        /* <DEDUP_REMOVED lines=13> */
.L_x_1836:
[----:B------:R-:W-:Y:S05]  /*3d60*/  BSYNC.RECONVERGENT B2 ;  /* 0x0000000000027941 */ /* 0x000fea0003800200 */
.L_x_1835:
        /* <DEDUP_REMOVED lines=57> */
[----:B------:R-:W-:Y:S01]  /*4100*/  IMAD.MOV.U32 R113, RZ, RZ, R146 ;  /* 0x000000ffff717224 */ /* 0x000fe200078e0092 */
[----:B------:R-:W-:Y:S01]  /*4110*/  MOV R146, R112 ;  /* 0x0000007000927202 */ /* 0x000fe20000000f00 */
[----:B------:R-:W-:Y:S01]  /*4120*/  IMAD.MOV.U32 R148, RZ, RZ, R206 ;  /* 0x000000ffff947224 */ /* 0x000fe200078e00ce */
[----:B------:R-:W-:-:S07]  /*4130*/  LOP3.LUT R180, R181, R180, R207, 0x96, !PT ;  /* 0x000000b4b5b47212 */ /* 0x000fce00078e96cf */
.L_x_1833:
[----:B------:R-:W-:Y:S05]  /*4140*/  BSYNC.RECONVERGENT B1 ;  /* 0x0000000000017941 */ /* 0x000fea0003800200 */
.L_x_1832:
        /* <DEDUP_REMOVED lines=8> */
[----:B------:R-:W-:Y:S01]  /*41d0*/  PRMT R158, R115, 0x7632, R158 ;  /* 0x00007632739e7816 */ /* 0x000fe2000000009e */
[----:B------:R-:W-:Y:S02]  /*41e0*/  IMAD.MOV.U32 R152, RZ, RZ, 0x2 ;  /* 0x00000002ff987424 */ /* 0x000fe400078e00ff */
[----:B------:R-:W-:Y:S01]  /*41f0*/  FMUL.FTZ R181, R181, R156 ;  /* 0x0000009cb5b57220 */ /* 0x000fe20000410000 */
[----:B------:R-:W-:-:S02]  /*4200*/  FSETP.GTU.FTZ.AND P5, PT, R113, R154, PT ;  /* 0x0000009a7100720b */ /* 0x000fc40003fbc000 */
[----:B------:R-:W-:Y:S02]  /*4210*/  MOV R113, R148 ;  /* 0x0000009400717202 */ /* 0x000fe40000000f00 */
        /* <DEDUP_REMOVED lines=12> */
.L_x_1839:
[----:B------:R-:W-:Y:S01]  /*42e0*/  VIADD R136, R136, 0x1 ;  /* 0x0000000188887836 */ /* 0x000fe20000000000 */
[----:B------:R-:W-:Y:S03]  /*42f0*/  BSSY.RECONVERGENT B2, `(.L_x_1840) ;  /* 0x000000e000027945 */ /* 0x000fe60003800200 */
        /* <DEDUP_REMOVED lines=13> */
.L_x_1841:
[----:B------:R-:W-:Y:S05]  /*43d0*/  BSYNC.RECONVERGENT B2 ;  /* 0x0000000000027941 */ /* 0x000fea0003800200 */
.L_x_1840:
        /* <DEDUP_REMOVED lines=54> */
[----:B------:R-:W-:Y:S01]  /*4740*/  IMAD.WIDE.U32 R206, R207, -0x326172a9, RZ ;  /* 0xcd9e8d57cfce7825 */ /* 0x000fe200078e00ff */
[----:B------:R-:W-:-:S03]  /*4750*/  LOP3.LUT R178, R181, R114, R113, 0x96, !PT ;  /* 0x00000072b5b27212 */ /* 0x000fc600078e9671 */
[----:B------:R-:W-:Y:S01]  /*4760*/  VIADD R115, R132, 0x8ff34781 ;  /* 0x8ff3478184737836 */ /* 0x000fe20000000000 */
[----:B------:R-:W-:Y:S01]  /*4770*/  MOV R148, R206 ;  /* 0x000000ce00947202 */ /* 0x000fe20000000f00 */
[----:B------:R-:W-:Y:S02]  /*4780*/  IMAD.MOV.U32 R113, RZ, RZ, R146 ;  /* 0x000000ffff717224 */ /* 0x000fe400078e0092 */
[----:B------:R-:W-:Y:S01]  /*4790*/  IMAD.MOV.U32 R146, RZ, RZ, R112 ;  /* 0x000000ffff927224 */ /* 0x000fe200078e0070 */
[----:B------:R-:W-:-:S07]  /*47a0*/  LOP3.LUT R180, R115, R180, R207, 0x96, !PT ;  /* 0x000000b473b47212 */ /* 0x000fce00078e96cf */
.L_x_1838:
[----:B------:R-:W-:Y:S05]  /*47b0*/  BSYNC.RECONVERGENT B1 ;  /* 0x0000000000017941 */ /* 0x000fea0003800200 */
.L_x_1837:
[----:B------:R-:W-:Y:S01]  /*47c0*/  I2FP.F32.U32 R113, R113 ;  /* 0x0000007100717245 */ /* 0x000fe20000201000 */
[----:B------:R-:W-:Y:S01]  /*47d0*/  IMAD.U32 R115, R158, 0x10000, RZ ;  /* 0x000100009e737824 */ /* 0x000fe200078e00ff */
[----:B------:R-:W-:Y:S01]  /*47e0*/  PRMT R114, R51, 0x7632, R114 ;  /* 0x0000763233727816 */ /* 0x000fe20000000072 */
[----:B------:R-:W-:Y:S02]  /*47f0*/  IMAD.U32 R112, R6, 0x10000, RZ ;  /* 0x0001000006707824 */ /* 0x000fe400078e00ff */
[----:B------:R-:W-:Y:S01]  /*4800*/  FMUL.FTZ R115, R115, R144 ;  /* 0x0000009073737220 */ /* 0x000fe20000410000 */
[----:B------:R-:W-:Y:S01]  /*4810*/  FFMA.FTZ R113, R113, R150, 1.1641532182693481445e-10 ;  /* 0x2f00000071717423 */ /* 0x000fe20000010096 */
[----:B------:R-:W-:Y:S02]  /*4820*/  SHF.L.U32 R114, R114, 0x10, RZ ;  /* 0x0000001072727819 */ /* 0x000fe400000006ff */
[----:B------:R-:W-:Y:S02]  /*4830*/  FMUL.FTZ R115, R115, R156 ;  /* 0x0000009c73737220 */ /* 0x000fe40000410000 */
[----:B------:R-:W-:-:S02]  /*4840*/  FSETP.GTU.FTZ.AND P6, PT, R113, R154, PT ;  /* 0x0000009a7100720b */ /* 0x000fc40003fdc000 */
[----:B------:R-:W-:Y:S02]  /*4850*/  F2FP.BF16.F32.PACK_AB R113, R173, R175 ;  /* 0x000000afad71723e */ /* 0x000fe400000010ff */
[----:B------:R-:W-:Y:S02]  /*4860*/  FSEL R115, R115, RZ, !P6 ;  /* 0x000000ff73737208 */ /* 0x000fe40007000000 */
[----:B------:R-:W-:-:S03]  /*4870*/  PLOP3.LUT P6, PT, P6, PT, PT, 0x8, 0x80 ;  /* 0x000000000080781c */ /* 0x000fc600037ce170 */
[----:B------:R-:W-:Y:S01]  /*4880*/  FFMA.FTZ R207, R115, R112, R114 ;  /* 0x0000007073cf7223 */ /* 0x000fe20000010072 */
[----:B------:R-:W-:Y:S02]  /*4890*/  F2FP.BF16.F32.PACK_AB R114, R201, R203 ;  /* 0x000000cbc972723e */ /* 0x000fe400000010ff */
[----:B------:R-:W-:Y:S02]  /*48a0*/  F2FP.BF16.F32.PACK_AB R112, R153, R155 ;  /* 0x0000009b9970723e */ /* 0x000fe400000010ff */
[----:B------:R-:W-:Y:S01]  /*48b0*/  F2FP.BF16.F32.PACK_AB R115, R207, R205 ;  /* 0x000000cdcf73723e */ /* 0x000fe200000010ff */
[----:B------:R-:W-:Y:S06]  /*48c0*/  BRA `(.L_x_1842) ;  /* 0x0000003000a87947 */ /* 0x000fec0003800000 */
.L_x_1802:
        /* <DEDUP_REMOVED lines=16> */
.L_x_1845:
        /* <DEDUP_REMOVED lines=13> */
.L_x_1847:
[----:B------:R-:W-:Y:S05]  /*4aa0*/  BSYNC.RECONVERGENT B2 ;  /* 0x0000000000027941 */ /* 0x000fea0003800200 */
.L_x_1846:
        /* <DEDUP_REMOVED lines=14> */
[----:B------:R-:W-:Y:S01]  /*4b90*/  IMAD.MOV.U32 R150, RZ, RZ, R154 ;  /* 0x000000ffff967224 */ /* 0x000fe200078e009a */
[----:B------:R-:W-:Y:S01]  /*4ba0*/  LOP3.LUT R174, R153, R152, R173, 0x96, !PT ;  /* 0x0000009899ae7212 */ /* 0x000fe200078e96ad */
[----:B------:R-:W-:Y:S02]  /*4bb0*/  VIADD R173, R133, 0x32370b8f ;  /* 0x32370b8f85ad7836 */ /* 0x000fe40000000000 */
[----:B------:R-:W-:Y:S01]  /*4bc0*/  IMAD.WIDE.U32 R152, R155, -0x326172a9, RZ ;  /* 0xcd9e8d579b987825 */ /* 0x000fe200078e00ff */
[----:B------:R-:W-:-:S03]  /*4bd0*/  IADD3 R155, PT, PT, R132, -0x255992d5, RZ ;  /* 0xdaa66d2b849b7810 */ /* 0x000fc60007ffe0ff */
[----:B------:R-:W-:Y:S01]  /*4be0*/  IMAD.WIDE.U32 R174, R174, -0x2daee0ad, RZ ;  /* 0xd2511f53aeae7825 */ /* 0x000fe200078e00ff */
[----:B------:R-:W-:Y:S02]  /*4bf0*/  LOP3.LUT R155, R155, R172, R153, 0x96, !PT ;  /* 0x000000ac9b9b7212 */ /* 0x000fe400078e9699 */
[----:B------:R-:W-:Y:S01]  /*4c00*/  IADD3 R153, PT, PT, R132, 0x78dde6e4, RZ ;  /* 0x78dde6e484997810 */ /* 0x000fe20007ffe0ff */
[----:B------:R-:W-:Y:S01]  /*4c10*/  IMAD.MOV.U32 R158, RZ, RZ, RZ ;  /* 0x000000ffff9e7224 */ /* 0x000fe200078e00ff */
[----:B------:R-:W-:Y:S01]  /*4c20*/  LOP3.LUT R173, R173, R180, R175, 0x96, !PT ;  /* 0x000000b4adad7212 */ /* 0x000fe200078e96af */
[----:B------:R-:W-:-:S04]  /*4c30*/  IMAD.WIDE.U32 R180, R155, -0x2daee0ad, RZ ;  /* 0xd2511f539bb47825 */ /* 0x000fc800078e00ff */
[----:B------:R-:W-:Y:S02]  /*4c40*/  VIADD R155, R133, 0xed9eba14 ;  /* 0xed9eba14859b7836 */ /* 0x000fe40000000000 */
[----:B------:R-:W-:-:S03]  /*4c50*/  IMAD.WIDE.U32 R172, R173, -0x326172a9, RZ ;  /* 0xcd9e8d57adac7825 */ /* 0x000fc600078e00ff */
[----:B------:R-:W-:Y:S02]  /*4c60*/  LOP3.LUT R155, R155, R174, R181, 0x96, !PT ;  /* 0x000000ae9b9b7212 */ /* 0x000fe400078e96b5 */
[----:B------:R-:W-:Y:S01]  /*4c70*/  LOP3.LUT R174, R153, R152, R173, 0x96, !PT ;  /* 0x0000009899ae7212 */ /* 0x000fe200078e96ad */
[----:B------:R-:W-:Y:S02]  /*4c80*/  VIADD R173, R133, 0xa9066899 ;  /* 0xa906689985ad7836 */ /* 0x000fe40000000000 */
[----:B------:R-:W-:-:S04]  /*4c90*/  IMAD.WIDE.U32 R152, R155, -0x326172a9, RZ ;  /* 0xcd9e8d579b987825 */ /* 0x000fc800078e00ff */
[----:B------:R-:W-:Y:S02]  /*4ca0*/  VIADD R155, R132, 0x1715609d ;  /* 0x1715609d849b7836 */ /* 0x000fe40000000000 */
[----:B------:R-:W-:-:S03]  /*4cb0*/  IMAD.WIDE.U32 R174, R174, -0x2daee0ad, RZ ;  /* 0xd2511f53aeae7825 */ /* 0x000fc600078e00ff */
[----:B------:R-:W-:Y:S01]  /*4cc0*/  LOP3.LUT R155, R155, R172, R153, 0x96, !PT ;  /* 0x000000ac9b9b7212 */ /* 0x000fe200078e9699 */
[----:B------:R-:W-:Y:S01]  /*4cd0*/  VIADD R153, R132, 0xb54cda56 ;  /* 0xb54cda5684997836 */ /* 0x000fe20000000000 */
[----:B------:R-:W-:-:S03]  /*4ce0*/  LOP3.LUT R173, R173, R180, R175, 0x96, !PT ;  /* 0x000000b4adad7212 */ /* 0x000fc600078e96af */
[----:B------:R-:W-:Y:S01]  /*4cf0*/  IMAD.WIDE.U32 R180, R155, -0x2daee0ad, RZ ;  /* 0xd2511f539bb47825 */ /* 0x000fe200078e00ff */
[----:B------:R-:W-:-:S03]  /*4d00*/  IADD3 R155, PT, PT, R133, 0x646e171e, RZ ;  /* 0x646e171e859b7810 */ /* 0x000fc60007ffe0ff */
[----:B------:R-:W-:Y:S01]  /*4d10*/  IMAD.WIDE.U32 R172, R173, -0x326172a9, RZ ;  /* 0xcd9e8d57adac7825 */ /* 0x000fe200078e00ff */
[----:B------:R-:W-:-:S04]  /*4d20*/  LOP3.LUT R155, R155, R174, R181, 0x96, !PT ;  /* 0x000000ae9b9b7212 */ /* 0x000fc800078e96b5 */
[----:B------:R-:W-:Y:S01]  /*4d30*/  LOP3.LUT R174, R153, R152, R173, 0x96, !PT ;  /* 0x0000009899ae7212 */ /* 0x000fe200078e96ad */
[----:B------:R-:W-:Y:S01]  /*4d40*/  IMAD.WIDE.U32 R152, R155, -0x326172a9, RZ ;  /* 0xcd9e8d579b987825 */ /* 0x000fe200078e00ff */
[----:B------:R-:W-:-:S03]  /*4d50*/  IADD3 R173, PT, PT, R133, 0x1fd5c5a3, RZ ;  /* 0x1fd5c5a385ad7810 */ /* 0x000fc60007ffe0ff */
        /* <DEDUP_REMOVED lines=15> */
[----:B------:R-:W-:Y:S01]  /*4e50*/  IMAD.MOV.U32 R148, RZ, RZ, R174 ;  /* 0x000000ffff947224 */ /* 0x000fe200078e00ae */
[----:B------:R-:W-:Y:S02]  /*4e60*/  LOP3.LUT R178, R173, R172, R153, 0x96, !PT ;  /* 0x000000acadb27212 */ /* 0x000fe400078e9699 */
[----:B------:R-:W-:-:S07]  /*4e70*/  MOV R146, R152 ;  /* 0x0000009800927202 */ /* 0x000fce0000000f00 */
.L_x_1844:
[----:B------:R-:W-:Y:S05]  /*4e80*/  BSYNC.RECONVERGENT B1 ;  /* 0x0000000000017941 */ /* 0x000fea0003800200 */
.L_x_1843:
[----:B------:R-:W0:Y:S01]  /*4e90*/  LDC R156, c[0x0][0x408] ;  /* 0x00010200ff9c7b82 */ /* 0x000e220000000800 */
[----:B------:R-:W-:Y:S01]  /*4ea0*/  I2FP.F32.U32 R153, R150 ;  /* 0x0000009600997245 */ /* 0x000fe20000201000 */
[----:B------:R-:W-:Y:S02]  /*4eb0*/  HFMA2 R150, -RZ, RZ, 0.1171875, 0 ;  /* 0x2f800000ff967431 */ /* 0x000fe400000001ff */
[----:B-----5:R-:W-:Y:S01]  /*4ec0*/  IMAD.U32 R155, R112, 0x10000, RZ ;  /* 0x00010000709b7824 */ /* 0x020fe200078e00ff */
[----:B------:R-:W-:Y:S01]  /*4ed0*/  ISETP.NE.AND P1, PT, R158, 0x1, PT ;  /* 0x000000019e00780c */ /* 0x000fe20003f25270 */
[----:B------:R-:W-:Y:S01]  /*4ee0*/  IMAD.U32 R152, R100, 0x10000, RZ ;  /* 0x0001000064987824 */ /* 0x000fe200078e00ff */
[----:B------:R-:W-:Y:S01]  /*4ef0*/  LOP3.LUT R0, R0, 0xfffffffd, RZ, 0xc0, !PT ;  /* 0xfffffffd00007812 */ /* 0x000fe200078ec0ff */
[----:B------:R-:W-:Y:S01]  /*4f00*/  FMUL.FTZ R155, R155, R144 ;  /* 0x000000909b9b7220 */ /* 0x000fe20000410000 */
[----:B------:R-:W1:Y:S01]  /*4f10*/  LDC R154, c[0x0][0x404] ;  /* 0x00010100ff9a7b82 */ /* 0x000e620000000800 */
[----:B------:R-:W-:Y:S01]  /*4f20*/  BSSY.RECONVERGENT B1, `(.L_x_1848) ;  /* 0x000005f000017945 */ /* 0x000fe20003800200 */
[----:B------:R-:W-:Y:S01]  /*4f30*/  PRMT R112, R112, 0x7632, R112 ;  /* 0x0000763270707816 */ /* 0x000fe20000000070 */
[----:B------:R-:W-:Y:S01]  /*4f40*/  FFMA.FTZ R153, R153, R150, 1.1641532182693481445e-10 ;  /* 0x2f00000099997423 */ /* 0x000fe20000010096 */
[----:B0-----:R-:W-:-:S04]  /*4f50*/  FMUL.FTZ R155, R155, R156 ;  /* 0x0000009c9b9b7220 */ /* 0x001fc80000410000 */
[----:B-1----:R-:W-:Y:S01]  /*4f60*/  FSETP.GTU.FTZ.AND P0, PT, R153, R154, PT ;  /* 0x0000009a9900720b */ /* 0x002fe20003f1c000 */
[----:B------:R-:W-:-:S03]  /*4f70*/  IMAD.MOV.U32 R153, RZ, RZ, R148 ;  /* 0x000000ffff997224 */ /* 0x000fc600078e0094 */
[----:B------:R-:W-:Y:S02]  /*4f80*/  FSEL R155, R155, RZ, !P0 ;  /* 0x000000ff9b9b7208 */ /* 0x000fe40004000000 */
[----:B------:R-:W-:-:S03]  /*4f90*/  PLOP3.LUT P0, PT, P0, PT, PT, 0x8, 0x80 ;  /* 0x000000000080781c */ /* 0x000fc6000070e170 */
[----:B------:R-:W-:Y:S01]  /*4fa0*/  FMUL.FTZ R155, R155, R152 ;  /* 0x000000989b9b7220 */ /* 0x000fe20000410000 */
[----:B------:R-:W-:-:S09]  /*4fb0*/  HFMA2 R152, -RZ, RZ, 0, 1.1920928955078125e-07 ;  /* 0x00000002ff987431 */ /* 0x000fd200000001ff */
[----:B------:R-:W-:Y:S01]  /*4fc0*/  @P0 LOP3.LUT R0, R0, 0x2, RZ, 0xfc, !PT ;  /* 0x0000000200000812 */ /* 0x000fe200078efcff */
        /* <DEDUP_REMOVED lines=9> */
.L_x_1850:
        /* <DEDUP_REMOVED lines=13> */
.L_x_1852:
[----:B------:R-:W-:Y:S05]  /*5130*/  BSYNC.RECONVERGENT B2 ;  /* 0x0000000000027941 */ /* 0x000fea0003800200 */
.L_x_1851:
        /* <DEDUP_REMOVED lines=9> */
[----:B------:R-:W-:Y:S02]  /*51d0*/  LOP3.LUT R172, R181, R180, R175, 0x96, !PT ;  /* 0x000000b4b5ac7212 */ /* 0x000fe400078e96af */
        /* <DEDUP_REMOVED lines=49> */
[----:B------:R-:W-:Y:S01]  /*54f0*/  MOV R146, R152 ;  /* 0x0000009800927202 */ /* 0x000fe20000000f00 */
[----:B------:R-:W-:-:S07]  /*5500*/  IMAD.MOV.U32 R152, RZ, RZ, RZ ;  /* 0x000000ffff987224 */ /* 0x000fce00078e00ff */
.L_x_1849:
[----:B------:R-:W-:Y:S05]  /*5510*/  BSYNC.RECONVERGENT B1 ;  /* 0x0000000000017941 */ /* 0x000fea0003800200 */
.L_x_1848:
[----:B------:R-:W-:Y:S01]  /*5520*/  I2FP.F32.U32 R153, R153 ;  /* 0x0000009900997245 */ /* 0x000fe20000201000 */
[----:B------:R-:W-:Y:S01]  /*5530*/  IMAD.U32 R173, R112, 0x10000, RZ ;  /* 0x0001000070ad7824 */ /* 0x000fe200078e00ff */
[----:B------:R-:W-:Y:S01]  /*5540*/  ISETP.NE.AND P1, PT, R152, 0x1, PT ;  /* 0x000000019800780c */ /* 0x000fe20003f25270 */
[----:B------:R-:W-:Y:S01]  /*5550*/  BSSY.RECONVERGENT B1, `(.L_x_1853) ;  /* 0x000005f000017945 */ /* 0x000fe20003800200 */
[----:B------:R-:W-:Y:S01]  /*5560*/  SHF.L.U32 R112, R3, 0x10, RZ ;  /* 0x0000001003707819 */ /* 0x000fe200000006ff */
[----:B------:R-:W-:Y:S01]  /*5570*/  FFMA.FTZ R153, R153, R150, 1.1641532182693481445e-10 ;  /* 0x2f00000099997423 */ /* 0x000fe20000010096 */
[----:B------:R-:W-:Y:S01]  /*5580*/  FMUL.FTZ R173, R173, R144 ;  /* 0x00000090adad7220 */ /* 0x000fe20000410000 */
[----:B------:R-:W-:-:S03]  /*5590*/  IMAD.MOV.U32 R158, RZ, RZ, 0x2 ;  /* 0x00000002ff9e7424 */ /* 0x000fc600078e00ff */
[----:B------:R-:W-:Y:S01]  /*55a0*/  FMUL.FTZ R173, R173, R156 ;  /* 0x0000009cadad7220 */ /* 0x000fe20000410000 */
[----:B------:R-:W-:-:S04]  /*55b0*/  FSETP.GTU.FTZ.AND P0, PT, R153, R154, PT ;  /* 0x0000009a9900720b */ /* 0x000fc80003f1c000 */
[----:B------:R-:W-:Y:S02]  /*55c0*/  FSEL R153, R173, RZ, !P0 ;  /* 0x000000ffad997208 */ /* 0x000fe40004000000 */
[----:B------:R-:W-:-:S03]  /*55d0*/  PLOP3.LUT P0, PT, P0, PT, PT, 0x8, 0x80 ;  /* 0x000000000080781c */ /* 0x000fc6000070e170 */
[----:B------:R-:W-:Y:S01]  /*55e0*/  FMUL.FTZ R153, R153, R112 ;  /* 0x0000007099997220 */ /* 0x000fe20000410000 */
        /* <DEDUP_REMOVED lines=10> */
.L_x_1855:
        /* <DEDUP_REMOVED lines=13> */
.L_x_1857:
[----:B------:R-:W-:Y:S05]  /*5760*/  BSYNC.RECONVERGENT B2 ;  /* 0x0000000000027941 */ /* 0x000fea0003800200 */
.L_x_1856:
        /* <DEDUP_REMOVED lines=61> */
.L_x_1854:
[----:B------:R-:W-:Y:S05]  /*5b40*/  BSYNC.RECONVERGENT B1 ;  /* 0x0000000000017941 */ /* 0x000fea0003800200 */
.L_x_1853:
        /* <DEDUP_REMOVED lines=8> */
[----:B------:R-:W-:Y:S01]  /*5bd0*/  IMAD.MOV.U32 R160, RZ, RZ, 0x2 ;  /* 0x00000002ffa07424 */ /* 0x000fe200078e00ff */
[----:B------:R-:W-:Y:S02]  /*5be0*/  MOV R113, R148 ;  /* 0x0000009400717202 */ /* 0x000fe40000000f00 */
[----:B------:R-:W-:Y:S01]  /*5bf0*/  FMUL.FTZ R175, R175, R156 ;  /* 0x0000009cafaf7220 */ /* 0x000fe20000410000 */
[----:B------:R-:W-:-:S04]  /*5c00*/  FSETP.GTU.FTZ.AND P1, PT, R173, R154, PT ;  /* 0x0000009aad00720b */ /* 0x000fc80003f3c000 */
[----:B------:R-:W-:Y:S02]  /*5c10*/  FSEL R175, R175, RZ, !P1 ;  /* 0x000000ffafaf7208 */ /* 0x000fe40004800000 */
[----:B------:R-:W-:-:S03]  /*5c20*/  PLOP3.LUT P1, PT, P1, PT, PT, 0x8, 0x80 ;  /* 0x000000000080781c */ /* 0x000fc60000f2e170 */
[----:B------:R-:W-:Y:S01]  /*5c30*/  FMUL.FTZ R175, R175, R112 ;  /* 0x00000070afaf7220 */ /* 0x000fe20000410000 */
        /* <DEDUP_REMOVED lines=9> */
.L_x_1860:
        /* <DEDUP_REMOVED lines=13> */
.L_x_1862:
[----:B------:R-:W-:Y:S05]  /*5da0*/  BSYNC.RECONVERGENT B2 ;  /* 0x0000000000027941 */ /* 0x000fea0003800200 */
.L_x_1861:
        /* <DEDUP_REMOVED lines=61> */
.L_x_1859:
[----:B------:R-:W-:Y:S05]  /*6180*/  BSYNC.RECONVERGENT B1 ;  /* 0x0000000000017941 */ /* 0x000fea0003800200 */
.L_x_1858:
[----:B------:R-:W-:Y:S01]  /*6190*/  I2FP.F32.U32 R113, R113 ;  /* 0x0000007100717245 */ /* 0x000fe20000201000 */
[----:B------:R-:W-:Y:S01]  /*61a0*/  IMAD.U32 R173, R152, 0x10000, RZ ;  /* 0x0001000098ad7824 */ /* 0x000fe200078e00ff */
[----:B------:R-:W-:Y:S01]  /*61b0*/  ISETP.NE.AND P3, PT, R160, 0x1, PT ;  /* 0x00000001a000780c */ /* 0x000fe20003f65270 */
[----:B------:R-:W-:Y:S01]  /*61c0*/  IMAD.U32 R112, R4, 0x10000, RZ ;  /* 0x0001000004707824 */ /* 0x000fe200078e00ff */
[----:B------:R-:W-:Y:S01]  /*61d0*/  BSSY.RECONVERGENT B1, `(.L_x_1863) ;  /* 0x000005e000017945 */ /* 0x000fe20003800200 */
[----:B------:R-:W-:Y:S01]  /*61e0*/  FFMA.FTZ R113, R113, R150, 1.1641532182693481445e-10 ;  /* 0x2f00000071717423 */ /* 0x000fe20000010096 */
[----:B------:R-:W-:Y:S01]  /*61f0*/  FMUL.FTZ R173, R173, R144 ;  /* 0x00000090adad7220 */ /* 0x000fe20000410000 */
[----:B------:R-:W-:-:S03]  /*6200*/  HFMA2 R152, -RZ, RZ, 0, 1.1920928955078125e-07 ;  /* 0x00000002ff987431 */ /* 0x000fc600000001ff */
[----:B------:R-:W-:Y:S01]  /*6210*/  FMUL.FTZ R173, R173, R156 ;  /* 0x0000009cadad7220 */ /* 0x000fe20000410000 */
[----:B------:R-:W-:Y:S01]  /*6220*/  FSETP.GTU.FTZ.AND P2, PT, R113, R154, PT ;  /* 0x0000009a7100720b */ /* 0x000fe20003f5c000 */
[----:B------:R-:W-:-:S03]  /*6230*/  IMAD.MOV.U32 R113, RZ, RZ, R148 ;  /* 0x000000ffff717224 */ /* 0x000fc600078e0094 */
        /* <DEDUP_REMOVED lines=12> */
.L_x_1865:
        /* <DEDUP_REMOVED lines=13> */
.L_x_1867:
[----:B------:R-:W-:Y:S05]  /*63d0*/  BSYNC.RECONVERGENT B2 ;  /* 0x0000000000027941 */ /* 0x000fea0003800200 */
.L_x_1866:
        /* <DEDUP_REMOVED lines=61> */
.L_x_1864:
[----:B------:R-:W-:Y:S05]  /*67b0*/  BSYNC.RECONVERGENT B1 ;  /* 0x0000000000017941 */ /* 0x000fea0003800200 */
.L_x_1863:
[----:B------:R-:W-:Y:S01]  /*67c0*/  I2FP.F32.U32 R113, R113 ;  /* 0x0000007100717245 */ /* 0x000fe20000201000 */
[----:B------:R-:W-:Y:S01]  /*67d0*/  IMAD.U32 R181, R114, 0x10000, RZ ;  /* 0x0001000072b57824 */ /* 0x000fe200078e00ff */
[----:B------:R-:W-:Y:S01]  /*67e0*/  ISETP.NE.AND P4, PT, R152, 0x1, PT ;  /* 0x000000019800780c */ /* 0x000fe20003f85270 */
[----:B------:R-:W-:Y:S01]  /*67f0*/  BSSY.RECONVERGENT B1, `(.L_x_1868) ;  /* 0x0000060000017945 */ /* 0x000fe20003800200 */
[----:B------:R-:W-:Y:S01]  /*6800*/  SHF.L.U32 R112, R102, 0x10, RZ ;  /* 0x0000001066707819 */ /* 0x000fe200000006ff */
[----:B------:R-:W-:Y:S01]  /*6810*/  FFMA.FTZ R113, R113, R150, 1.1641532182693481445e-10 ;  /* 0x2f00000071717423 */ /* 0x000fe20000010096 */
[----:B------:R-:W-:Y:S01]  /*6820*/  FMUL.FTZ R181, R181, R144 ;  /* 0x00000090b5b57220 */ /* 0x000fe20000410000 */
[----:B------:R-:W-:Y:S01]  /*6830*/  PRMT R114, R114, 0x7632, R114 ;  /* 0x0000763272727816 */ /* 0x000fe20000000072 */
[----:B------:R-:W-:Y:S02]  /*6840*/  IMAD.MOV.U32 R158, RZ, RZ, 0x2 ;  /* 0x00000002ff9e7424 */ /* 0x000fe400078e00ff */
        /* <DEDUP_REMOVED lines=15> */
.L_x_1870:
        /* <DEDUP_REMOVED lines=13> */
.L_x_1872:
[----:B------:R-:W-:Y:S05]  /*6a10*/  BSYNC.RECONVERGENT B2 ;  /* 0x0000000000027941 */ /* 0x000fea0003800200 */
.L_x_1871:
        /* <DEDUP_REMOVED lines=61> */
.L_x_1869:
[----:B------:R-:W-:Y:S05]  /*6df0*/  BSYNC.RECONVERGENT B1 ;  /* 0x0000000000017941 */ /* 0x000fea0003800200 */
.L_x_1868:
[----:B------:R-:W-:Y:S01]  /*6e00*/  I2FP.F32.U32 R113, R113 ;  /* 0x0000007100717245 */ /* 0x000fe20000201000 */
[----:B------:R-:W-:Y:S01]  /*6e10*/  IMAD.U32 R112, R5, 0x10000, RZ ;  /* 0x0001000005707824 */ /* 0x000fe200078e00ff */
[----:B------:R-:W-:Y:S01]  /*6e20*/  SHF.L.U32 R181, R114, 0x10, RZ ;  /* 0x0000001072b57819 */ /* 0x000fe200000006ff */
[----:B------:R-:W-:Y:S01]  /*6e30*/  BSSY.RECONVERGENT B1, `(.L_x_1873) ;  /* 0x000005f000017945 */ /* 0x000fe20003800200 */
[----:B------:R-:W-:Y:S01]  /*6e40*/  ISETP.NE.AND P5, PT, R158, 0x1, PT ;  /* 0x000000019e00780c */ /* 0x000fe20003fa5270 */
[----:B------:R-:W-:Y:S01]  /*6e50*/  FFMA.FTZ R113, R113, R150, 1.1641532182693481445e-10 ;  /* 0x2f00000071717423 */ /* 0x000fe20000010096 */
[----:B------:R-:W-:Y:S02]  /*6e60*/  IMAD.MOV.U32 R114, RZ, RZ, 0x2 ;  /* 0x00000002ff727424 */ /* 0x000fe400078e00ff */
[----:B------:R-:W-:Y:S02]  /*6e70*/  FMUL.FTZ R181, R181, R144 ;  /* 0x00000090b5b57220 */ /* 0x000fe40000410000 */
[----:B------:R-:W-:-:S02]  /*6e80*/  FSETP.GTU.FTZ.AND P4, PT, R113, R154, PT ;  /* 0x0000009a7100720b */ /* 0x000fc40003f9c000 */
[----:B------:R-:W-:Y:S01]  /*6e90*/  FMUL.FTZ R181, R181, R156 ;  /* 0x0000009cb5b57220 */ /* 0x000fe20000410000 */
[----:B------:R-:W-:-:S04]  /*6ea0*/  MOV R113, R148 ;  /* 0x0000009400717202 */ /* 0x000fc80000000f00 */
        /* <DEDUP_REMOVED lines=12> */
.L_x_1875:
        /* <DEDUP_REMOVED lines=13> */
.L_x_1877:
[----:B------:R-:W-:Y:S05]  /*7040*/  BSYNC.RECONVERGENT B2 ;  /* 0x0000000000027941 */ /* 0x000fea0003800200 */
.L_x_1876:
        /* <DEDUP_REMOVED lines=61> */
.L_x_1874:
[----:B------:R-:W-:Y:S05]  /*7420*/  BSYNC.RECONVERGENT B1 ;  /* 0x0000000000017941 */ /* 0x000fea0003800200 */
.L_x_1873:
[----:B------:R-:W-:Y:S01]  /*7430*/  I2FP.F32.U32 R113, R113 ;  /* 0x0000007100717245 */ /* 0x000fe20000201000 */
[----:B------:R-:W-:Y:S01]  /*7440*/  IMAD.U32 R181, R115, 0x10000, RZ ;  /* 0x0001000073b57824 */ /* 0x000fe200078e00ff */
[----:B------:R-:W-:Y:S01]  /*7450*/  ISETP.NE.AND P6, PT, R114, 0x1, PT ;  /* 0x000000017200780c */ /* 0x000fe20003fc5270 */
[----:B------:R-:W-:Y:S01]  /*7460*/  IMAD.U32 R112, R103, 0x10000, RZ ;  /* 0x0001000067707824 */ /* 0x000fe200078e00ff */
[----:B------:R-:W-:Y:S01]  /*7470*/  BSSY.RECONVERGENT B1, `(.L_x_1878) ;  /* 0x0000061000017945 */ /* 0x000fe20003800200 */
[----:B------:R-:W-:Y:S01]  /*7480*/  FFMA.FTZ R113, R113, R150, 1.1641532182693481445e-10 ;  /* 0x2f00000071717423 */ /* 0x000fe20000010096 */
[----:B------:R-:W-:Y:S01]  /*7490*/  FMUL.FTZ R181, R181, R144 ;  /* 0x00000090b5b57220 */ /* 0x000fe20000410000 */
[----:B------:R-:W-:Y:S02]  /*74a0*/  PRMT R158, R115, 0x7632, R158 ;  /* 0x00007632739e7816 */ /* 0x000fe4000000009e */
[----:B------:R-:W-:Y:S01]  /*74b0*/  MOV R152, 0x2 ;  /* 0x0000000200987802 */ /* 0x000fe20000000f00 */
        /* <DEDUP_REMOVED lines=15> */
.L_x_1880:
        /* <DEDUP_REMOVED lines=15> */
.L_x_1882:
[----:B------:R-:W-:Y:S05]  /*76a0*/  BSYNC.RECONVERGENT B2 ;  /* 0x0000000000027941 */ /* 0x000fea0003800200 */
.L_x_1881:
        /* <DEDUP_REMOVED lines=61> */
.L_x_1879:
[----:B------:R-:W-:Y:S05]  /*7a80*/  BSYNC.RECONVERGENT B1 ;  /* 0x0000000000017941 */ /* 0x000fea0003800200 */
.L_x_1878:
[----:B------:R-:W-:Y:S01]  /*7a90*/  I2FP.F32.U32 R113, R113 ;  /* 0x0000007100717245 */ /* 0x000fe20000201000 */
[----:B------:R-:W-:Y:S01]  /*7aa0*/  IMAD.U32 R115, R158, 0x10000, RZ ;  /* 0x000100009e737824 */ /* 0x000fe200078e00ff */
[----:B------:R-:W-:Y:S02]  /*7ab0*/  SHF.L.U32 R112, R6, 0x10, RZ ;  /* 0x0000001006707819 */ /* 0x000fe400000006ff */
[----:B------:R-:W-:Y:S01]  /*7ac0*/  F2FP.BF16.F32.PACK_AB R114, R201, R203 ;  /* 0x000000cbc972723e */ /* 0x000fe200000010ff */
[----:B------:R-:W-:Y:S01]  /*7ad0*/  FFMA.FTZ R113, R113, R150, 1.1641532182693481445e-10 ;  /* 0x2f00000071717423 */ /* 0x000fe20000010096 */
[----:B------:R-:W-:-:S04]  /*7ae0*/  FMUL.FTZ R115, R115, R144 ;  /* 0x0000009073737220 */ /* 0x000fc80000410000 */
[----:B------:R-:W-:Y:S01]  /*7af0*/  FMUL.FTZ R115, R115, R156 ;  /* 0x0000009c73737220 */ /* 0x000fe20000410000 */
[----:B------:R-:W-:Y:S02]  /*7b00*/  FSETP.GTU.FTZ.AND P6, PT, R113, R154, PT ;  /* 0x0000009a7100720b */ /* 0x000fe40003fdc000 */
[----:B------:R-:W-:Y:S02]  /*7b10*/  F2FP.BF16.F32.PACK_AB R113, R173, R175 ;  /* 0x000000afad71723e */ /* 0x000fe400000010ff */
[----:B------:R-:W-:Y:S02]  /*7b20*/  FSEL R115, R115, RZ, !P6 ;  /* 0x000000ff73737208 */ /* 0x000fe40007000000 */
[----:B------:R-:W-:-:S03]  /*7b30*/  PLOP3.LUT P6, PT, P6, PT, PT, 0x8, 0x80 ;  /* 0x000000000080781c */ /* 0x000fc600037ce170 */
[----:B------:R-:W-:Y:S01]  /*7b40*/  FMUL.FTZ R207, R115, R112 ;  /* 0x0000007073cf7220 */ /* 0x000fe20000410000 */
[----:B------:R-:W-:-:S04]  /*7b50*/  F2FP.BF16.F32.PACK_AB R112, R153, R155 ;  /* 0x0000009b9970723e */ /* 0x000fc800000010ff */
[----:B------:R-:W-:-:S07]  /*7b60*/  F2FP.BF16.F32.PACK_AB R115, R207, R205 ;  /* 0x000000cdcf73723e */ /* 0x000fce00000010ff */
.L_x_1842:
[----:B------:R-:W0:Y:S01]  /*7b70*/  LDC.64 R224, c[0x0][0x3a8] ;  /* 0x0000ea00ffe07b82 */ /* 0x000e220000000a00 */
[----:B------:R-:W-:Y:S02]  /*7b80*/  SEL R158, RZ, 0x1000000, !P6 ;  /* 0x01000000ff9e7807 */ /* 0x000fe40007000000 */
[----:B------:R-:W-:Y:S02]  /*7b90*/  SEL R156, RZ, 0x10000, !P5 ;  /* 0x00010000ff9c7807 */ /* 0x000fe40006800000 */
[----:B------:R-:W-:Y:S02]  /*7ba0*/  SEL R227, RZ, 0x100, !P4 ;  /* 0x00000100ffe37807 */ /* 0x000fe40006000000 */
[----:B------:R-:W-:Y:S01]  /*7bb0*/  SEL R154, RZ, 0x1000000, !P2 ;  /* 0x01000000ff9a7807 */ /* 0x000fe20005000000 */
[----:B------:R-:W1:Y:S01]  /*7bc0*/  LDC.64 R222, c[0x0][0x3b0] ;  /* 0x0000ec00ffde7b82 */ /* 0x000e620000000a00 */
[----:B------:R-:W-:Y:S02]  /*7bd0*/  SEL R181, RZ, 0x10000, !P1 ;  /* 0x00010000ffb57807 */ /* 0x000fe40004800000 */
[----:B------:R-:W-:-:S02]  /*7be0*/  SEL R150, RZ, 0x100, !P0 ;  /* 0x00000100ff967807 */ /* 0x000fc40004000000 */
[----:B------:R-:W-:Y:S02]  /*7bf0*/  LOP3.LUT P6, RZ, R0, 0x2, RZ, 0xc0, !PT ;  /* 0x0000000200ff7812 */ /* 0x000fe400078cc0ff */
[----:B------:R-:W-:Y:S02]  /*7c00*/  LOP3.LUT R227, R227, R158, R156, 0xfe, !PT ;  /* 0x0000009ee3e37212 */ /* 0x000fe400078efe9c */
[----:B------:R-:W-:Y:S02]  /*7c10*/  SEL R226, RZ, 0x1, !P3 ;  /* 0x00000001ffe27807 */ /* 0x000fe40005800000 */
[----:B------:R-:W-:Y:S01]  /*7c20*/  LOP3.LUT R150, R150, R154, R181, 0xfe, !PT ;  /* 0x0000009a96967212 */ /* 0x000fe200078efeb5 */
[----:B------:R-:W-:Y:S01]  /*7c30*/  IMAD.MOV.U32 R154, RZ, RZ, R146 ;  /* 0x000000ffff9a7224 */ /* 0x000fe200078e0092 */
[----:B------:R-:W-:Y:S01]  /*7c40*/  SEL R181, RZ, 0x1, !P6 ;  /* 0x00000001ffb57807 */ /* 0x000fe20007000000 */
[C---:B------:R-:W-:Y:S01]  /*7c50*/  VIADD R146, R140.reuse, 0x80 ;  /* 0x000000808c927836 */ /* 0x040fe20000000000 */
[----:B------:R-:W-:Y:S01]  /*7c60*/  LOP3.LUT R227, R227, R226, RZ, 0xfc, !PT ;  /* 0x000000e2e3e37212 */ /* 0x000fe200078efcff */
[----:B0-----:R-:W-:Y:S01]  /*7c70*/  IMAD.WIDE.U32 R224, R140, 0x10, R224 ;  /* 0x000000108ce07825 */ /* 0x001fe200078e00e0 */
[----:B------:R-:W-:-:S04]  /*7c80*/  LOP3.LUT R226, R150, R181, RZ, 0xfc, !PT ;  /* 0x000000b596e27212 */ /* 0x000fc800078efcff */
[----:B------:R0:W-:Y:S01]  /*7c90*/  STG.E.128 desc[UR6][R224.64], R112 ;  /* 0x00000070e0007986 */ /* 0x0001e2000c101d06 */
[----:B-1----:R-:W-:-:S05]  /*7ca0*/  IMAD.WIDE.U32 R222, R140, 0x8, R222 ;  /* 0x000000088cde7825 */ /* 0x002fca00078e00de */
[----:B------:R0:W-:Y:S02]  /*7cb0*/  STG.E.64 desc[UR6][R222.64], R226 ;  /* 0x000000e2de007986 */ /* 0x0001e4000c101b06 */
.L_x_1801:
[----:B------:R-:W-:Y:S05]  /*7cc0*/  BSYNC.RECONVERGENT B0 ;  /* 0x0000000000007941 */ /* 0x000fea0003800200 */
.L_x_1800:
[----:B------:R-:W-:Y:S01]  /*7cd0*/  ISETP.GE.U32.AND P0, PT, R138, 0x100, PT ;  /* 0x000001008a00780c */ /* 0x000fe20003f06070 */
[----:B------:R-:W-:Y:S01]  /*7ce0*/  BSSY.RECONVERGENT B0, `(.L_x_1883) ;  /* 0x000067d000007945 */ /* 0x000fe20003800200 */
[----:B------:R-:W-:-:S11]  /*7cf0*/  LOP3.LUT R0, R0, 0xffffff7f, RZ, 0xc0, !PT ;  /* 0xffffff7f00007812 */ /* 0x000fd600078ec0ff */
[----:B------:R-:W-:Y:S01]  /*7d00*/  @P0 LOP3.LUT R0, R0, 0x80, RZ, 0xfc, !PT ;  /* 0x0000008000000812 */ /* 0x000fe200078efcff */
[----:B------:R-:W-:Y:S06]  /*7d10*/  @!P0 BRA `(.L_x_1884) ;  /* 0x0000006400e48947 */ /* 0x000fec0003800000 */
        /* <DEDUP_REMOVED lines=9> */
[----:B------:R-:W-:Y:S01]  /*7db0*/  ISETP.NE.AND P0, PT, R152, 0x1, PT ;  /* 0x000000019800780c */ /* 0x000fe20003f05270 */
[----:B------:R-:W-:Y:S01]  /*7dc0*/  BSSY.RECONVERGENT B1, `(.L_x_1886) ;  /* 0x0000058000017945 */ /* 0x000fe20003800200 */
[----:B------:R-:W-:Y:S02]  /*7dd0*/  HFMA2 R162, -RZ, RZ, 0, 1.1920928955078125e-07 ;  /* 0x00000002ffa27431 */ /* 0x000fe400000001ff */
[----:B------:R-:W-:Y:S02]  /*7de0*/  IMAD.MOV.U32 R149, RZ, RZ, R148 ;  /* 0x000000ffff957224 */ /* 0x000fe400078e0094 */
[----:B0-----:R-:W-:-:S07]  /*7df0*/  IMAD.MOV.U32 R150, RZ, RZ, R154 ;  /* 0x000000ffff967224 */ /* 0x001fce00078e009a */
        /* <DEDUP_REMOVED lines=11> */
.L_x_1888:
        /* <DEDUP_REMOVED lines=13> */
.L_x_1890:
[----:B------:R-:W-:Y:S05]  /*7f80*/  BSYNC.RECONVERGENT B2 ;  /* 0x0000000000027941 */ /* 0x000fea0003800200 */
.L_x_1889:
        /* <DEDUP_REMOVED lines=58> */
[----:B------:R-:W-:-:S07]  /*8330*/  LOP3.LUT R178, R171, R168, R151, 0x96, !PT ;  /* 0x000000a8abb27212 */ /* 0x000fce00078e9697 */
.L_x_1887:
[----:B------:R-:W-:Y:S05]  /*8340*/  BSYNC.RECONVERGENT B1 ;  /* 0x0000000000017941 */ /* 0x000fea0003800200 */
.L_x_1886:
[----:B------:R-:W0:Y:S01]  /*8350*/  LDC R158, c[0x0][0x408] ;  /* 0x00010200ff9e7b82 */ /* 0x000e220000000800 */
[----:B------:R-:W-:Y:S01]  /*8360*/  HFMA2 R154, -RZ, RZ, 0.1171875, 0 ;  /* 0x2f800000ff9a7431 */ /* 0x000fe200000001ff */
[----:B------:R-:W-:Y:S01]  /*8370*/  I2FP.F32.U32 R149, R149 ;  /* 0x0000009500957245 */ /* 0x000fe20000201000 */
[----:B-----5:R-:W-:Y:S01]  /*8380*/  IMAD.U32 R151, R112, 0x10000, RZ ;  /* 0x0001000070977824 */ /* 0x020fe200078e00ff */
[----:B------:R-:W-:Y:S01]  /*8390*/  ISETP.NE.AND P1, PT, R162, 0x1, PT ;  /* 0x00000001a200780c */ /* 0x000fe20003f25270 */
[----:B------:R-:W-:Y:S01]  /*83a0*/  IMAD.U32 R152, R88, 0x10000, RZ ;  /* 0x0001000058987824 */ /* 0x000fe200078e00ff */
[----:B------:R-:W-:Y:S01]  /*83b0*/  SHF.L.U32 R160, R48, 0x10, RZ ;  /* 0x0000001030a07819 */ /* 0x000fe200000006ff */
[----:B------:R-:W-:Y:S01]  /*83c0*/  FMUL.FTZ R151, R151, R144 ;  /* 0x0000009097977220 */ /* 0x000fe20000410000 */
[----:B------:R-:W1:Y:S01]  /*83d0*/  LDC R156, c[0x0][0x404] ;  /* 0x00010100ff9c7b82 */ /* 0x000e620000000800 */
[----:B------:R-:W-:Y:S01]  /*83e0*/  LOP3.LUT R0, R0, 0xfffffffd, RZ, 0xc0, !PT ;  /* 0xfffffffd00007812 */ /* 0x000fe200078ec0ff */
[----:B------:R-:W-:Y:S01]  /*83f0*/  BSSY.RECONVERGENT B1, `(.L_x_1891) ;  /* 0x000005e000017945 */ /* 0x000fe20003800200 */
[----:B------:R-:W-:Y:S01]  /*8400*/  FFMA.FTZ R149, R149, R154, 1.1641532182693481445e-10 ;  /* 0x2f00000095957423 */ /* 0x000fe2000001009a */
[----:B------:R-:W-:Y:S01]  /*8410*/  PRMT R112, R112, 0x7632, R112 ;  /* 0x0000763270707816 */ /* 0x000fe20000000070 */
[----:B0-----:R-:W-:-:S03]  /*8420*/  FMUL.FTZ R151, R151, R158 ;  /* 0x0000009e97977220 */ /* 0x001fc60000410000 */
[----:B-1----:R-:W-:Y:S01]  /*8430*/  FSETP.GTU.FTZ.AND P0, PT, R149, R156, PT ;  /* 0x0000009c9500720b */ /* 0x002fe20003f1c000 */
[----:B------:R-:W-:-:S03]  /*8440*/  IMAD.MOV.U32 R149, RZ, RZ, R148 ;  /* 0x000000ffff957224 */ /* 0x000fc600078e0094 */
[----:B------:R-:W-:Y:S02]  /*8450*/  FSEL R151, R151, RZ, !P0 ;  /* 0x000000ff97977208 */ /* 0x000fe40004000000 */
[----:B------:R-:W-:-:S03]  /*8460*/  PLOP3.LUT P0, PT, P0, PT, PT, 0x8, 0x80 ;  /* 0x000000000080781c */ /* 0x000fc6000070e170 */
[----:B------:R-:W-:Y:S01]  /*8470*/  FFMA.FTZ R151, R151, R152, R160 ;  /* 0x0000009897977223 */ /* 0x000fe200000100a0 */
[----:B------:R-:W-:-:S09]  /*8480*/  IMAD.MOV.U32 R160, RZ, RZ, 0x2 ;  /* 0x00000002ffa07424 */ /* 0x000fd200078e00ff */
[----:B------:R-:W-:Y:S01]  /*8490*/  @P0 LOP3.LUT R0, R0, 0x2, RZ, 0xfc, !PT ;  /* 0x0000000200000812 */ /* 0x000fe200078efcff */
[----:B------:R-:W-:Y:S06]  /*84a0*/  @!P1 BRA `(.L_x_1892) ;  /* 0x0000000400489947 */ /* 0x000fec0003800000 */
        /* <DEDUP_REMOVED lines=8> */
.L_x_1893:
        /* <DEDUP_REMOVED lines=13> */
.L_x_1895:
[----:B------:R-:W-:Y:S05]  /*8600*/  BSYNC.RECONVERGENT B2 ;  /* 0x0000000000027941 */ /* 0x000fea0003800200 */
.L_x_1894:
        /* <DEDUP_REMOVED lines=57> */
[----:B------:R-:W-:Y:S01]  /*89a0*/  IMAD.MOV.U32 R149, RZ, RZ, R150 ;  /* 0x000000ffff957224 */ /* 0x000fe200078e0096 */
[----:B------:R-:W-:Y:S02]  /*89b0*/  MOV R150, R168 ;  /* 0x000000a800967202 */ /* 0x000fe40000000f00 */
[----:B------:R-:W-:-:S07]  /*89c0*/  LOP3.LUT R178, R181, R170, R169, 0x96, !PT ;  /* 0x000000aab5b27212 */ /* 0x000fce00078e96a9 */
.L_x_1892:
[----:B------:R-:W-:Y:S05]  /*89d0*/  BSYNC.RECONVERGENT B1 ;  /* 0x0000000000017941 */ /* 0x000fea0003800200 */
.L_x_1891:
        /* <DEDUP_REMOVED lines=11> */
[----:B------:R-:W-:-:S03]  /*8a90*/  IMAD.U32 R152, R152, 0x10000, RZ ;  /* 0x0001000098987824 */ /* 0x000fc600078e00ff */
[----:B------:R-:W-:Y:S02]  /*8aa0*/  FSEL R149, R169, RZ, !P0 ;  /* 0x000000ffa9957208 */ /* 0x000fe40004000000 */
[----:B------:R-:W-:-:S03]  /*8ab0*/  PLOP3.LUT P0, PT, P0, PT, PT, 0x8, 0x80 ;  /* 0x000000000080781c */ /* 0x000fc6000070e170 */
[----:B------:R-:W-:Y:S01]  /*8ac0*/  FFMA.FTZ R149, R149, R112, R152 ;  /* 0x0000007095957223 */ /* 0x000fe20000010098 */
        /* <DEDUP_REMOVED lines=10> */
.L_x_1898:
        /* <DEDUP_REMOVED lines=13> */
.L_x_1900:
[----:B------:R-:W-:Y:S05]  /*8c40*/  BSYNC.RECONVERGENT B2 ;  /* 0x0000000000027941 */ /* 0x000fea0003800200 */
.L_x_1899:
        /* <DEDUP_REMOVED lines=61> */
.L_x_1897:
[----:B------:R-:W-:Y:S05]  /*9020*/  BSYNC.RECONVERGENT B1 ;  /* 0x0000000000017941 */ /* 0x000fea0003800200 */
.L_x_1896:
        /* <DEDUP_REMOVED lines=8> */
[----:B------:R-:W-:Y:S02]  /*90b0*/  IMAD.MOV.U32 R160, RZ, RZ, 0x2 ;  /* 0x00000002ffa07424 */ /* 0x000fe400078e00ff */
[----:B------:R-:W-:Y:S01]  /*90c0*/  FMUL.FTZ R171, R171, R158 ;  /* 0x0000009eabab7220 */ /* 0x000fe20000410000 */
[----:B------:R-:W-:-:S04]  /*90d0*/  FSETP.GTU.FTZ.AND P1, PT, R169, R156, PT ;  /* 0x0000009ca900720b */ /* 0x000fc80003f3c000 */
        /* <DEDUP_REMOVED lines=14> */
.L_x_1903:
        /* <DEDUP_REMOVED lines=13> */
.L_x_1905:
[----:B------:R-:W-:Y:S05]  /*9290*/  BSYNC.RECONVERGENT B2 ;  /* 0x0000000000027941 */ /* 0x000fea0003800200 */
.L_x_1904:
        /* <DEDUP_REMOVED lines=51> */
[----:B------:R-:W-:Y:S01]  /*95d0*/  VIADD R181, R133, 0x96a522ad ;  /* 0x96a522ad85b57836 */ /* 0x000fe20000000000 */
[----:B------:R-:W-:Y:S02]  /*95e0*/  LOP3.LUT R197, R197, R196, R169, 0x96, !PT ;  /* 0x000000c4c5c57212 */ /* 0x000fe400078e96a9 */
[----:B------:R-:W-:Y:S01]  /*95f0*/  IADD3 R169, PT, PT, R132, -0x700cb87f, RZ ;  /* 0x8ff3478184a97810 */ /* 0x000fe20007ffe0ff */
[----:B------:R-:W-:-:S04]  /*9600*/  IMAD.WIDE.U32 R112, R113, -0x2daee0ad, RZ ;  /* 0xd2511f5371707825 */ /* 0x000fc800078e00ff */
[----:B------:R-:W-:Y:S01]  /*9610*/  IMAD.WIDE.U32 R196, R197, -0x326172a9, RZ ;  /* 0xcd9e8d57c5c47825 */ /* 0x000fe200078e00ff */
[----:B------:R-:W-:Y:S02]  /*9620*/  LOP3.LUT R178, R181, R168, R113, 0x96, !PT ;  /* 0x000000a8b5b27212 */ /* 0x000fe400078e9671 */
[----:B------:R-:W-:Y:S01]  /*9630*/  MOV R113, R150 ;  /* 0x0000009600717202 */ /* 0x000fe20000000f00 */
[----:B------:R-:W-:Y:S01]  /*9640*/  IMAD.MOV.U32 R148, RZ, RZ, R196 ;  /* 0x000000ffff947224 */ /* 0x000fe200078e00c4 */
[----:B------:R-:W-:Y:S01]  /*9650*/  LOP3.LUT R180, R169, R180, R197, 0x96, !PT ;  /* 0x000000b4a9b47212 */ /* 0x000fe200078e96c5 */
[----:B------:R-:W-:-:S07]  /*9660*/  IMAD.MOV.U32 R150, RZ, RZ, R112 ;  /* 0x000000ffff967224 */ /* 0x000fce00078e0070 */
.L_x_1902:
[----:B------:R-:W-:Y:S05]  /*9670*/  BSYNC.RECONVERGENT B1 ;  /* 0x0000000000017941 */ /* 0x000fea0003800200 */
.L_x_1901:
        /* <DEDUP_REMOVED lines=25> */
.L_x_1908:
        /* <DEDUP_REMOVED lines=13> */
.L_x_1910:
[----:B------:R-:W-:Y:S05]  /*98e0*/  BSYNC.RECONVERGENT B2 ;  /* 0x0000000000027941 */ /* 0x000fea0003800200 */
.L_x_1909:
        /* <DEDUP_REMOVED lines=61> */
.L_x_1907:
[----:B------:R-:W-:Y:S05]  /*9cc0*/  BSYNC.RECONVERGENT B1 ;  /* 0x0000000000017941 */ /* 0x000fea0003800200 */
.L_x_1906:
        /* <DEDUP_REMOVED lines=10> */
[----:B------:R-:W-:-:S02]  /*9d70*/  FSETP.GTU.FTZ.AND P3, PT, R113, R156, PT ;  /* 0x0000009c7100720b */ /* 0x000fc40003f7c000 */
[----:B------:R-:W-:Y:S02]  /*9d80*/  MOV R113, R148 ;  /* 0x0000009400717202 */ /* 0x000fe40000000f00 */
        /* <DEDUP_REMOVED lines=13> */
.L_x_1913:
        /* <DEDUP_REMOVED lines=13> */
.L_x_1915:
[----:B------:R-:W-:Y:S05]  /*9f30*/  BSYNC.RECONVERGENT B2 ;  /* 0x0000000000027941 */ /* 0x000fea0003800200 */
.L_x_1914:
        /* <DEDUP_REMOVED lines=61> */
.L_x_1912:
[----:B------:R-:W-:Y:S05]  /*a310*/  BSYNC.RECONVERGENT B1 ;  /* 0x0000000000017941 */ /* 0x000fea0003800200 */
.L_x_1911:
        /* <DEDUP_REMOVED lines=11> */
[----:B------:R-:W-:Y:S01]  /*a3d0*/  FSETP.GTU.FTZ.AND P4, PT, R113, R156, PT ;  /* 0x0000009c7100720b */ /* 0x000fe20003f9c000 */
[----:B------:R-:W-:-:S03]  /*a3e0*/  IMAD.MOV.U32 R113, RZ, RZ, R148 ;  /* 0x000000ffff717224 */ /* 0x000fc600078e0094 */
[----:B------:R-:W-:Y:S02]  /*a3f0*/  FSEL R181, R181, RZ, !P4 ;  /* 0x000000ffb5b57208 */ /* 0x000fe40006000000 */
[----:B------:R-:W-:-:S03]  /*a400*/  PLOP3.LUT P4, PT, P4, PT, PT, 0x8, 0x80 ;  /* 0x000000000080781c */ /* 0x000fc6000278e170 */
[----:B------:R-:W-:Y:S01]  /*a410*/  FFMA.FTZ R197, R181, R112, R114 ;  /* 0x00000070b5c57223 */ /* 0x000fe20000010072 */
        /* <DEDUP_REMOVED lines=9> */
.L_x_1918:
        /* <DEDUP_REMOVED lines=13> */
.L_x_1920:
[----:B------:R-:W-:Y:S05]  /*a580*/  BSYNC.RECONVERGENT B2 ;  /* 0x0000000000027941 */ /* 0x000fea0003800200 */
.L_x_1919:
        /* <DEDUP_REMOVED lines=61> */
.L_x_1917:
[----:B------:R-:W-:Y:S05]  /*a960*/  BSYNC.RECONVERGENT B1 ;  /* 0x0000000000017941 */ /* 0x000fea0003800200 */
.L_x_1916:
        /* <DEDUP_REMOVED lines=8> */
[----:B------:R-:W-:Y:S01]  /*a9f0*/  HFMA2 R152, -RZ, RZ, 0, 1.1920928955078125e-07 ;  /* 0x00000002ff987431 */ /* 0x000fe200000001ff */
[----:B------:R-:W-:Y:S02]  /*aa00*/  PRMT R160, R115, 0x7632, R160 ;  /* 0x0000763273a07816 */ /* 0x000fe400000000a0 */
        /* <DEDUP_REMOVED lines=15> */
.L_x_1923:
        /* <DEDUP_REMOVED lines=15> */
.L_x_1925:
[----:B------:R-:W-:Y:S05]  /*abf0*/  BSYNC.RECONVERGENT B2 ;  /* 0x0000000000027941 */ /* 0x000fea0003800200 */
.L_x_1924:
        /* <DEDUP_REMOVED lines=61> */
.L_x_1922:
[----:B------:R-:W-:Y:S05]  /*afd0*/  BSYNC.RECONVERGENT B1 ;  /* 0x0000000000017941 */ /* 0x000fea0003800200 */
.L_x_1921:
[----:B------:R-:W-:Y:S01]  /*afe0*/  I2FP.F32.U32 R113, R113 ;  /* 0x0000007100717245 */ /* 0x000fe20000201000 */
[----:B------:R-:W-:Y:S01]  /*aff0*/  IMAD.U32 R115, R160, 0x10000, RZ ;  /* 0x00010000a0737824 */ /* 0x000fe200078e00ff */
[----:B------:R-:W-:Y:S02]  /*b000*/  PRMT R114, R51, 0x7632, R114 ;  /* 0x0000763233727816 */ /* 0x000fe40000000072 */
[----:B------:R-:W-:Y:S01]  /*b010*/  SHF.L.U32 R112, R11, 0x10, RZ ;  /* 0x000000100b707819 */ /* 0x000fe200000006ff */
[----:B------:R-:W-:Y:S01]  /*b020*/  FMUL.FTZ R115, R115, R144 ;  /* 0x0000009073737220 */ /* 0x000fe20000410000 */
[----:B------:R-:W-:Y:S01]  /*b030*/  FFMA.FTZ R113, R113, R154, 1.1641532182693481445e-10 ;  /* 0x2f00000071717423 */ /* 0x000fe2000001009a */
[----:B------:R-:W-:Y:S02]  /*b040*/  IMAD.U32 R114, R114, 0x10000, RZ ;  /* 0x0001000072727824 */ /* 0x000fe400078e00ff */
        /* <DEDUP_REMOVED lines=10> */
.L_x_1885:
[----:B------:R-:W-:Y:S01]  /*b0f0*/  ISETP.NE.AND P0, PT, R152, 0x1, PT ;  /* 0x000000019800780c */ /* 0x000fe20003f05270 */
[----:B------:R-:W-:Y:S01]  /*b100*/  BSSY.RECONVERGENT B1, `(.L_x_1927) ;  /* 0x0000058000017945 */ /* 0x000fe20003800200 */
[----:B------:R-:W-:Y:S01]  /*b110*/  IMAD.MOV.U32 R160, RZ, RZ, 0x2 ;  /* 0x00000002ffa07424 */ /* 0x000fe200078e00ff */
[----:B------:R-:W-:Y:S01]  /*b120*/  MOV R149, R148 ;  /* 0x0000009400957202 */ /* 0x000fe20000000f00 */
[----:B0-----:R-:W-:-:S09]  /*b130*/  IMAD.MOV.U32 R150, RZ, RZ, R154 ;  /* 0x000000ffff967224 */ /* 0x001fd200078e009a */
        /* <DEDUP_REMOVED lines=11> */
.L_x_1929:
        /* <DEDUP_REMOVED lines=13> */
.L_x_1931:
[----:B------:R-:W-:Y:S05]  /*b2c0*/  BSYNC.RECONVERGENT B2 ;  /* 0x0000000000027941 */ /* 0x000fea0003800200 */
.L_x_1930:
        /* <DEDUP_REMOVED lines=57> */
[----:B------:R-:W-:Y:S02]  /*b660*/  MOV R149, R154 ;  /* 0x0000009a00957202 */ /* 0x000fe40000000f00 */
[----:B------:R-:W-:-:S07]  /*b670*/  LOP3.LUT R178, R171, R168, R151, 0x96, !PT ;  /* 0x000000a8abb27212 */ /* 0x000fce00078e9697 */
.L_x_1928:
[----:B------:R-:W-:Y:S05]  /*b680*/  BSYNC.RECONVERGENT B1 ;  /* 0x0000000000017941 */ /* 0x000fea0003800200 */
.L_x_1927:
[----:B------:R-:W0:Y:S01]  /*b690*/  LDC R158, c[0x0][0x408] ;  /* 0x00010200ff9e7b82 */ /* 0x000e220000000800 */
[----:B------:R-:W-:Y:S01]  /*b6a0*/  I2FP.F32.U32 R149, R149 ;  /* 0x0000009500957245 */ /* 0x000fe20000201000 */
[----:B------:R-:W-:Y:S01]  /*b6b0*/  IMAD.MOV.U32 R154, RZ, RZ, 0x2f800000 ;  /* 0x2f800000ff9a7424 */ /* 0x000fe200078e00ff */
[----:B-----5:R-:W-:Y:S01]  /*b6c0*/  SHF.L.U32 R151, R112, 0x10, RZ ;  /* 0x0000001070977819 */ /* 0x020fe200000006ff */
[----:B------:R-:W-:Y:S01]  /*b6d0*/  IMAD.U32 R152, R88, 0x10000, RZ ;  /* 0x0001000058987824 */ /* 0x000fe200078e00ff */
[----:B------:R-:W-:Y:S01]  /*b6e0*/  ISETP.NE.AND P1, PT, R160, 0x1, PT ;  /* 0x00000001a000780c */ /* 0x000fe20003f25270 */
[----:B------:R-:W-:Y:S01]  /*b6f0*/  FFMA.FTZ R149, R149, R154, 1.1641532182693481445e-10 ;  /* 0x2f00000095957423 */ /* 0x000fe2000001009a */
[----:B------:R-:W-:Y:S01]  /*b700*/  LOP3.LUT R0, R0, 0xfffffffd, RZ, 0xc0, !PT ;  /* 0xfffffffd00007812 */ /* 0x000fe200078ec0ff */
[----:B------:R-:W1:Y:S01]  /*b710*/  LDC R156, c[0x0][0x404] ;  /* 0x00010100ff9c7b82 */ /* 0x000e620000000800 */
[----:B------:R-:W-:Y:S01]  /*b720*/  FMUL.FTZ R151, R151, R144 ;  /* 0x0000009097977220 */ /* 0x000fe20000410000 */
[----:B------:R-:W-:Y:S01]  /*b730*/  BSSY.RECONVERGENT B1, `(.L_x_1932) ;  /* 0x000005d000017945 */ /* 0x000fe20003800200 */
[----:B------:R-:W-:-:S02]  /*b740*/  PRMT R112, R112, 0x7632, R112 ;  /* 0x0000763270707816 */ /* 0x000fc40000000070 */
[----:B0-----:R-:W-:Y:S01]  /*b750*/  FMUL.FTZ R151, R151, R158 ;  /* 0x0000009e97977220 */ /* 0x001fe20000410000 */
[----:B-1----:R-:W-:Y:S02]  /*b760*/  FSETP.GTU.FTZ.AND P0, PT, R149, R156, PT ;  /* 0x0000009c9500720b */ /* 0x002fe40003f1c000 */
[----:B------:R-:W-:Y:S02]  /*b770*/  MOV R149, R148 ;  /* 0x0000009400957202 */ /* 0x000fe40000000f00 */
[----:B------:R-:W-:Y:S02]  /*b780*/  FSEL R151, R151, RZ, !P0 ;  /* 0x000000ff97977208 */ /* 0x000fe40004000000 */
[----:B------:R-:W-:-:S03]  /*b790*/  PLOP3.LUT P0, PT, P0, PT, PT, 0x8, 0x80 ;  /* 0x000000000080781c */ /* 0x000fc6000070e170 */
[----:B------:R-:W-:Y:S01]  /*b7a0*/  FMUL.FTZ R151, R152, R151 ;  /* 0x0000009798977220 */ /* 0x000fe20000410000 */
[----:B------:R-:W-:-:S09]  /*b7b0*/  IMAD.MOV.U32 R152, RZ, RZ, 0x2 ;  /* 0x00000002ff987424 */ /* 0x000fd200078e00ff */
        /* <DEDUP_REMOVED lines=10> */
.L_x_1934:
        /* <DEDUP_REMOVED lines=13> */
.L_x_1936:
[----:B------:R-:W-:Y:S05]  /*b930*/  BSYNC.RECONVERGENT B2 ;  /* 0x0000000000027941 */ /* 0x000fea0003800200 */
.L_x_1935:
        /* <DEDUP_REMOVED lines=60> */
.L_x_1933:
[----:B------:R-:W-:Y:S05]  /*bd00*/  BSYNC.RECONVERGENT B1 ;  /* 0x0000000000017941 */ /* 0x000fea0003800200 */
.L_x_1932:
[----:B------:R-:W-:Y:S01]  /*bd10*/  I2FP.F32.U32 R149, R149 ;  /* 0x0000009500957245 */ /* 0x000fe20000201000 */
[----:B------:R-:W-:Y:S01]  /*bd20*/  BSSY.RECONVERGENT B1, `(.L_x_1937) ;  /* 0x0000061000017945 */ /* 0x000fe20003800200 */
[----:B------:R-:W-:Y:S01]  /*bd30*/  SHF.L.U32 R169, R112, 0x10, RZ ;  /* 0x0000001070a97819 */ /* 0x000fe200000006ff */
[----:B------:R-:W-:Y:S01]  /*bd40*/  IMAD.U32 R112, R7, 0x10000, RZ ;  /* 0x0001000007707824 */ /* 0x000fe200078e00ff */
[----:B------:R-:W-:Y:S01]  /*bd50*/  ISETP.NE.AND P1, PT, R152, 0x1, PT ;  /* 0x000000019800780c */ /* 0x000fe20003f25270 */
[----:B------:R-:W-:Y:S01]  /*bd60*/  FFMA.FTZ R149, R149, R154, 1.1641532182693481445e-10 ;  /* 0x2f00000095957423 */ /* 0x000fe2000001009a */
[----:B------:R-:W-:Y:S02]  /*bd70*/  IMAD.MOV.U32 R160, RZ, RZ, 0x2 ;  /* 0x00000002ffa07424 */ /* 0x000fe400078e00ff */
[----:B------:R-:W-:Y:S02]  /*bd80*/  FMUL.FTZ R169, R169, R144 ;  /* 0x00000090a9a97220 */ /* 0x000fe40000410000 */
[----:B------:R-:W-:-:S02]  /*bd90*/  FSETP.GTU.FTZ.AND P0, PT, R149, R156, PT ;  /* 0x0000009c9500720b */ /* 0x000fc40003f1c000 */
[----:B------:R-:W-:-:S05]  /*bda0*/  FMUL.FTZ R169, R169, R158 ;  /* 0x0000009ea9a97220 */ /* 0x000fca0000410000 */
[----:B------:R-:W-:Y:S02]  /*bdb0*/  FSEL R149, R169, RZ, !P0 ;  /* 0x000000ffa9957208 */ /* 0x000fe40004000000 */
[----:B------:R-:W-:-:S03]  /*bdc0*/  PLOP3.LUT P0, PT, P0, PT, PT, 0x8, 0x80 ;  /* 0x000000000080781c */ /* 0x000fc6000070e170 */
[----:B------:R-:W-:Y:S01]  /*bdd0*/  FMUL.FTZ R149, R112, R149 ;  /* 0x0000009570957220 */ /* 0x000fe20000410000 */
        /* <DEDUP_REMOVED lines=10> */
.L_x_1939:
        /* <DEDUP_REMOVED lines=13> */
.L_x_1941:
[----:B------:R-:W-:Y:S05]  /*bf50*/  BSYNC.RECONVERGENT B2 ;  /* 0x0000000000027941 */ /* 0x000fea0003800200 */
.L_x_1940:
        /* <DEDUP_REMOVED lines=61> */
.L_x_1938:
[----:B------:R-:W-:Y:S05]  /*c330*/  BSYNC.RECONVERGENT B1 ;  /* 0x0000000000017941 */ /* 0x000fea0003800200 */
.L_x_1937:
[----:B------:R-:W-:Y:S01]  /*c340*/  I2FP.F32.U32 R169, R112 ;  /* 0x0000007000a97245 */ /* 0x000fe20000201000 */
[----:B------:R-:W-:Y:S01]  /*c350*/  IMAD.U32 R171, R113, 0x10000, RZ ;  /* 0x0001000071ab7824 */ /* 0x000fe200078e00ff */
[----:B------:R-:W-:Y:S01]  /*c360*/  ISETP.NE.AND P2, PT, R160, 0x1, PT ;  /* 0x00000001a000780c */ /* 0x000fe20003f45270 */
[----:B------:R-:W-:Y:S01]  /*c370*/  IMAD.U32 R112, R89, 0x10000, RZ ;  /* 0x0001000059707824 */ /* 0x000fe200078e00ff */
[----:B------:R-:W-:Y:S01]  /*c380*/  BSSY.RECONVERGENT B1, `(.L_x_1942) ;  /* 0x000005f000017945 */ /* 0x000fe20003800200 */
[----:B------:R-:W-:Y:S01]  /*c390*/  FFMA.FTZ R169, R169, R154, 1.1641532182693481445e-10 ;  /* 0x2f000000a9a97423 */ /* 0x000fe2000001009a */
[----:B------:R-:W-:Y:S01]  /*c3a0*/  FMUL.FTZ R171, R171, R144 ;  /* 0x00000090abab7220 */ /* 0x000fe20000410000 */
[----:B------:R-:W-:Y:S01]  /*c3b0*/  HFMA2 R162, -RZ, RZ, 0, 1.1920928955078125e-07 ;  /* 0x00000002ffa27431 */ /* 0x000fe200000001ff */
[----:B------:R-:W-:Y:S01]  /*c3c0*/  PRMT R152, R113, 0x7632, R152 ;  /* 0x0000763271987816 */ /* 0x000fe20000000098 */
[----:B------:R-:W-:Y:S02]  /*c3d0*/  IMAD.MOV.U32 R113, RZ, RZ, R148 ;  /* 0x000000ffff717224 */ /* 0x000fe400078e0094 */
        /* <DEDUP_REMOVED lines=14> */
.L_x_1944:
        /* <DEDUP_REMOVED lines=13> */
.L_x_1946:
[----:B------:R-:W-:Y:S05]  /*c590*/  BSYNC.RECONVERGENT B2 ;  /* 0x0000000000027941 */ /* 0x000fea0003800200 */
.L_x_1945:
        /* <DEDUP_REMOVED lines=61> */
.L_x_1943:
[----:B------:R-:W-:Y:S05]  /*c970*/  BSYNC.RECONVERGENT B1 ;  /* 0x0000000000017941 */ /* 0x000fea0003800200 */
.L_x_1942:
        /* <DEDUP_REMOVED lines=23> */
.L_x_1949:
        /* <DEDUP_REMOVED lines=13> */
.L_x_1951:
[----:B------:R-:W-:Y:S05]  /*cbc0*/  BSYNC.RECONVERGENT B2 ;  /* 0x0000000000027941 */ /* 0x000fea0003800200 */
.L_x_1950:
        /* <DEDUP_REMOVED lines=61> */
.L_x_1948:
[----:B------:R-:W-:Y:S05]  /*cfa0*/  BSYNC.RECONVERGENT B1 ;  /* 0x0000000000017941 */ /* 0x000fea0003800200 */
.L_x_1947:
        /* <DEDUP_REMOVED lines=8> */
[----:B------:R-:W-:Y:S02]  /*d030*/  IMAD.MOV.U32 R160, RZ, RZ, 0x2 ;  /* 0x00000002ffa07424 */ /* 0x000fe400078e00ff */
[----:B------:R-:W-:Y:S01]  /*d040*/  FSETP.GTU.FTZ.AND P3, PT, R113, R156, PT ;  /* 0x0000009c7100720b */ /* 0x000fe20003f7c000 */
        /* <DEDUP_REMOVED lines=14> */
.L_x_1954:
        /* <DEDUP_REMOVED lines=13> */
.L_x_1956:
[----:B------:R-:W-:Y:S05]  /*d200*/  BSYNC.RECONVERGENT B2 ;  /* 0x0000000000027941 */ /* 0x000fea0003800200 */
.L_x_1955:
        /* <DEDUP_REMOVED lines=61> */
.L_x_1953:
[----:B------:R-:W-:Y:S05]  /*d5e0*/  BSYNC.RECONVERGENT B1 ;  /* 0x0000000000017941 */ /* 0x000fea0003800200 */
.L_x_1952:
[----:B------:R-:W-:Y:S01]  /*d5f0*/  I2FP.F32.U32 R113, R113 ;  /* 0x0000007100717245 */ /* 0x000fe20000201000 */
[----:B------:R-:W-:Y:S01]  /*d600*/  IMAD.U32 R181, R114, 0x10000, RZ ;  /* 0x0001000072b57824 */ /* 0x000fe200078e00ff */
[----:B------:R-:W-:Y:S01]  /*d610*/  ISETP.NE.AND P5, PT, R160, 0x1, PT ;  /* 0x00000001a000780c */ /* 0x000fe20003fa5270 */
[----:B------:R-:W-:Y:S01]  /*d620*/  IMAD.U32 R112, R9, 0x10000, RZ ;  /* 0x0001000009707824 */ /* 0x000fe200078e00ff */
[----:B------:R-:W-:Y:S01]  /*d630*/  BSSY.RECONVERGENT B1, `(.L_x_1957) ;  /* 0x000005e000017945 */ /* 0x000fe20003800200 */
[----:B------:R-:W-:Y:S01]  /*d640*/  FFMA.FTZ R113, R113, R154, 1.1641532182693481445e-10 ;  /* 0x2f00000071717423 */ /* 0x000fe2000001009a */
[----:B------:R-:W-:Y:S01]  /*d650*/  FMUL.FTZ R181, R181, R144 ;  /* 0x00000090b5b57220 */ /* 0x000fe20000410000 */
[----:B------:R-:W-:-:S03]  /*d660*/  MOV R114, 0x2 ;  /* 0x0000000200727802 */ /* 0x000fc60000000f00 */
        /* <DEDUP_REMOVED lines=15> */
.L_x_1959:
        /* <DEDUP_REMOVED lines=13> */
.L_x_1961:
[----:B------:R-:W-:Y:S05]  /*d830*/  BSYNC.RECONVERGENT B2 ;  /* 0x0000000000027941 */ /* 0x000fea0003800200 */
.L_x_1960:
        /* <DEDUP_REMOVED lines=61> */
.L_x_1958:
[----:B------:R-:W-:Y:S05]  /*dc10*/  BSYNC.RECONVERGENT B1 ;  /* 0x0000000000017941 */ /* 0x000fea0003800200 */
.L_x_1957:
        /* <DEDUP_REMOVED lines=24> */
.L_x_1964:
        /* <DEDUP_REMOVED lines=15> */
.L_x_1966:
[----:B------:R-:W-:Y:S05]  /*de90*/  BSYNC.RECONVERGENT B2 ;  /* 0x0000000000027941 */ /* 0x000fea0003800200 */
.L_x_1965:
        /* <DEDUP_REMOVED lines=61> */
.L_x_1963:
[----:B------:R-:W-:Y:S05]  /*e270*/  BSYNC.RECONVERGENT B1 ;  /* 0x0000000000017941 */ /* 0x000fea0003800200 */
.L_x_1962:
[----:B------:R-:W-:Y:S01]  /*e280*/  I2FP.F32.U32 R113, R113 ;  /* 0x0000007100717245 */ /* 0x000fe20000201000 */
[----:B------:R-:W-:Y:S01]  /*e290*/  IMAD.U32 R112, R11, 0x10000, RZ ;  /* 0x000100000b707824 */ /* 0x000fe200078e00ff */
[----:B------:R-:W-:Y:S02]  /*e2a0*/  SHF.L.U32 R115, R160, 0x10, RZ ;  /* 0x00000010a0737819 */ /* 0x000fe400000006ff */
[----:B------:R-:W-:Y:S01]  /*e2b0*/  F2FP.BF16.F32.PACK_AB R114, R197, R199 ;  /* 0x000000c7c572723e */ /* 0x000fe200000010ff */
[----:B------:R-:W-:Y:S02]  /*e2c0*/  FFMA.FTZ R113, R113, R154, 1.1641532182693481445e-10 ;  /* 0x2f00000071717423 */ /* 0x000fe4000001009a */
[----:B------:R-:W-:-:S03]  /*e2d0*/  FMUL.FTZ R115, R115, R144 ;  /* 0x0000009073737220 */ /* 0x000fc60000410000 */
[----:B------:R-:W-:Y:S01]  /*e2e0*/  FSETP.GTU.FTZ.AND P6, PT, R113, R156, PT ;  /* 0x0000009c7100720b */ /* 0x000fe20003fdc000 */
[----:B------:R-:W-:Y:S01]  /*e2f0*/  FMUL.FTZ R115, R115, R158 ;  /* 0x0000009e73737220 */ /* 0x000fe20000410000 */
[----:B------:R-:W-:-:S04]  /*e300*/  F2FP.BF16.F32.PACK_AB R113, R169, R171 ;  /* 0x000000aba971723e */ /* 0x000fc800000010ff */
[----:B------:R-:W-:Y:S02]  /*e310*/  FSEL R115, R115, RZ, !P6 ;  /* 0x000000ff73737208 */ /* 0x000fe40007000000 */
[----:B------:R-:W-:-:S03]  /*e320*/  PLOP3.LUT P6, PT, P6, PT, PT, 0x8, 0x80 ;  /* 0x000000000080781c */ /* 0x000fc600037ce170 */
[----:B------:R-:W-:Y:S01]  /*e330*/  FMUL.FTZ R211, R112, R115 ;  /* 0x0000007370d37220 */ /* 0x000fe20000410000 */
[----:B------:R-:W-:-:S04]  /*e340*/  F2FP.BF16.F32.PACK_AB R112, R149, R151 ;  /* 0x000000979570723e */ /* 0x000fc800000010ff */
[----:B------:R-:W-:-:S07]  /*e350*/  F2FP.BF16.F32.PACK_AB R115, R211, R209 ;  /* 0x000000d1d373723e */ /* 0x000fce00000010ff */
.L_x_1926:
        /* <DEDUP_REMOVED lines=11> */
[----:B------:R-:W-:Y:S02]  /*e410*/  LOP3.LUT R154, R154, R156, R181, 0xfe, !PT ;  /* 0x0000009c9a9a7212 */ /* 0x000fe400078efeb5 */
[----:B------:R-:W-:Y:S02]  /*e420*/  SEL R181, RZ, 0x1, !P6 ;  /* 0x00000001ffb57807 */ /* 0x000fe40007000000 */
[----:B------:R-:W-:Y:S01]  /*e430*/  LOP3.LUT R227, R227, R226, RZ, 0xfc, !PT ;  /* 0x000000e2e3e37212 */ /* 0x000fe200078efcff */
[----:B0-----:R-:W-:Y:S01]  /*e440*/  IMAD.WIDE.U32 R224, R146, 0x10, R224 ;  /* 0x0000001092e07825 */ /* 0x001fe200078e00e0 */
[----:B------:R-:W-:-:S03]  /*e450*/  LOP3.LUT R226, R154, R181, RZ, 0xfc, !PT ;  /* 0x000000b59ae27212 */ /* 0x000fc600078efcff */
[----:B------:R-:W-:Y:S01]  /*e460*/  IMAD.MOV.U32 R154, RZ, RZ, R150 ;  /* 0x000000ffff9a7224 */ /* 0x000fe200078e0096 */
[----:B------:R2:W-:Y:S01]  /*e470*/  STG.E.128 desc[UR6][R224.64], R112 ;  /* 0x00000070e0007986 */ /* 0x0005e2000c101d06 */
[C---:B-1----:R-:W-:Y:S01]  /*e480*/  IMAD.WIDE.U32 R222, R146.reuse, 0x8, R222 ;  /* 0x0000000892de7825 */ /* 0x042fe200078e00de */
[----:B------:R-:W-:-:S04]  /*e490*/  IADD3 R146, PT, PT, R146, 0x80, RZ ;  /* 0x0000008092927810 */ /* 0x000fc80007ffe0ff */
[----:B------:R2:W-:Y:S03]  /*e4a0*/  STG.E.64 desc[UR6][R222.64], R226 ;  /* 0x000000e2de007986 */ /* 0x0005e6000c101b06 */
.L_x_1884:
[----:B------:R-:W-:Y:S05]  /*e4b0*/  BSYNC.RECONVERGENT B0 ;  /* 0x0000000000007941 */ /* 0x000fea0003800200 */
.L_x_1883:
[----:B------:R-:W-:Y:S01]  /*e4c0*/  ISETP.GE.U32.AND P0, PT, R138, 0x180, PT ;  /* 0x000001808a00780c */ /* 0x000fe20003f06070 */
[----:B------:R-:W-:Y:S01]  /*e4d0*/  BSSY.RECONVERGENT B0, `(.L_x_1967) ;  /* 0x0000683000007945 */ /* 0x000fe20003800200 */
[----:B------:R-:W-:-:S11]  /*e4e0*/  LOP3.LUT R0, R0, 0xffffffdf, RZ, 0xc0, !PT ;  /* 0xffffffdf00007812 */ /* 0x000fd600078ec0ff */
[----:B------:R-:W-:Y:S01]  /*e4f0*/  @P0 LOP3.LUT R0, R0, 0x20, RZ, 0xfc, !PT ;  /* 0x0000002000000812 */ /* 0x000fe200078efcff */
[----:B------:R-:W-:Y:S06]  /*e500*/  @!P0 BRA `(.L_x_1968) ;  /* 0x0000006400fc8947 */ /* 0x000fec0003800000 */
[----:B------:R-:W-:Y:S01]  /*e510*/  ISETP.NE.U32.AND P0, PT, RZ, UR8, PT ;  /* 0x00000008ff007c0c */ /* 0x000fe2000bf05070 */
[----:B0-2---:R-:W0:Y:S03]  /*e520*/  LDC.64 R112, c[0x0][0x390] ;  /* 0x0000e400ff707b82 */ /* 0x005e260000000a00 */
        /* <DEDUP_REMOVED lines=23> */
.L_x_1972:
        /* <DEDUP_REMOVED lines=13> */
.L_x_1974:
[----:B------:R-:W-:Y:S05]  /*e770*/  BSYNC.RECONVERGENT B2 ;  /* 0x0000000000027941 */ /* 0x000fea0003800200 */
.L_x_1973:
[----:B------:R-:W-:Y:S01]  /*e780*/  IMAD.WIDE.U32 R166, R135, -0x326172a9, RZ ;  /* 0xcd9e8d5787a67825 */ /* 0x000fe200078e00ff */
[----:B0-----:R-:W-:Y:S02]  /*e790*/  LOP3.LUT R164, R2, R181, R133, 0x96, !PT ;  /* 0x000000b502a47212 */ /* 0x001fe400078e9685 */
        /* <DEDUP_REMOVED lines=13> */
[----:B------:R-:W-:-:S03]  /*e870*/  IMAD.MOV.U32 R162, RZ, RZ, RZ ;  /* 0x000000ffffa27224 */ /* 0x000fc600078e00ff */
[----:B------:R-:W-:Y:S01]  /*e880*/  LOP3.LUT R145, R145, R164, R167, 0x96, !PT ;  /* 0x000000a491917212 */ /* 0x000fe200078e96a7 */
[----:B------:R-:W-:-:S04]  /*e890*/  IMAD.WIDE.U32 R164, R165, -0x326172a9, RZ ;  /* 0xcd9e8d57a5a47825 */ /* 0x000fc800078e00ff */
[----:B------:R-:W-:Y:S01]  /*e8a0*/  IMAD.WIDE.U32 R192, R145, -0x2daee0ad, RZ ;  /* 0xd2511f5391c07825 */ /* 0x000fe200078e00ff */
[----:B------:R-:W-:-:S03]  /*e8b0*/  LOP3.LUT R147, R147, R166, R165, 0x96, !PT ;  /* 0x000000a693937212 */ /* 0x000fc600078e96a5 */
[----:B------:R-:W-:-:S05]  /*e8c0*/  VIADD R145, R133, 0x32370b8f ;  /* 0x32370b8f85917836 */ /* 0x000fca0000000000 */
[----:B------:R-:W-:Y:S01]  /*e8d0*/  LOP3.LUT R145, R145, R180, R193, 0x96, !PT ;  /* 0x000000b491917212 */ /* 0x000fe200078e96c1 */
[----:B------:R-:W-:-:S04]  /*e8e0*/  IMAD.WIDE.U32 R180, R147, -0x2daee0ad, RZ ;  /* 0xd2511f5393b47825 */ /* 0x000fc800078e00ff */
[----:B------:R-:W-:Y:S02]  /*e8f0*/  VIADD R147, R133, 0xed9eba14 ;  /* 0xed9eba1485937836 */ /* 0x000fe40000000000 */
[----:B------:R-:W-:Y:S01]  /*e900*/  IMAD.WIDE.U32 R166, R145, -0x326172a9, RZ ;  /* 0xcd9e8d5791a67825 */ /* 0x000fe200078e00ff */
[----:B------:R-:W-:Y:S02]  /*e910*/  IADD3 R145, PT, PT, R132, 0x78dde6e4, RZ ;  /* 0x78dde6e484917810 */ /* 0x000fe40007ffe0ff */
[----:B------:R-:W-:Y:S02]  /*e920*/  LOP3.LUT R147, R147, R192, R181, 0x96, !PT ;  /* 0x000000c093937212 */ /* 0x000fe400078e96b5 */
[----:B------:R-:W-:-:S03]  /*e930*/  LOP3.LUT R145, R145, R164, R167, 0x96, !PT ;  /* 0x000000a491917212 */ /* 0x000fc600078e96a7 */
[----:B------:R-:W-:-:S04]  /*e940*/  IMAD.WIDE.U32 R164, R147, -0x326172a9, RZ ;  /* 0xcd9e8d5793a47825 */ /* 0x000fc800078e00ff */
[----:B------:R-:W-:Y:S02]  /*e950*/  VIADD R147, R132, 0x1715609d ;  /* 0x1715609d84937836 */ /* 0x000fe40000000000 */
[----:B------:R-:W-:-:S03]  /*e960*/  IMAD.WIDE.U32 R192, R145, -0x2daee0ad, RZ ;  /* 0xd2511f5391c07825 */ /* 0x000fc600078e00ff */
[----:B------:R-:W-:Y:S01]  /*e970*/  LOP3.LUT R147, R147, R166, R165, 0x96, !PT ;  /* 0x000000a693937212 */ /* 0x000fe200078e96a5 */
[----:B------:R-:W-:-:S05]  /*e980*/  VIADD R145, R133, 0xa9066899 ;  /* 0xa906689985917836 */ /* 0x000fca0000000000 */
[----:B------:R-:W-:Y:S01]  /*e990*/  LOP3.LUT R145, R145, R180, R193, 0x96, !PT ;  /* 0x000000b491917212 */ /* 0x000fe200078e96c1 */
[----:B------:R-:W-:Y:S01]  /*e9a0*/  IMAD.WIDE.U32 R180, R147, -0x2daee0ad, RZ ;  /* 0xd2511f5393b47825 */ /* 0x000fe200078e00ff */
[----:B------:R-:W-:-:S03]  /*e9b0*/  IADD3 R147, PT, PT, R133, 0x646e171e, RZ ;  /* 0x646e171e85937810 */ /* 0x000fc60007ffe0ff */
[----:B------:R-:W-:Y:S01]  /*e9c0*/  IMAD.WIDE.U32 R166, R145, -0x326172a9, RZ ;  /* 0xcd9e8d5791a67825 */ /* 0x000fe200078e00ff */
[----:B------:R-:W-:-:S03]  /*e9d0*/  LOP3.LUT R147, R147, R192, R181, 0x96, !PT ;  /* 0x000000c093937212 */ /* 0x000fc600078e96b5 */
[----:B------:R-:W-:-:S05]  /*e9e0*/  VIADD R145, R132, 0xb54cda56 ;  /* 0xb54cda5684917836 */ /* 0x000fca0000000000 */
[----:B------:R-:W-:Y:S01]  /*e9f0*/  LOP3.LUT R145, R145, R164, R167, 0x96, !PT ;  /* 0x000000a491917212 */ /* 0x000fe200078e96a7 */
[----:B------:R-:W-:-:S04]  /*ea00*/  IMAD.WIDE.U32 R164, R147, -0x326172a9, RZ ;  /* 0xcd9e8d5793a47825 */ /* 0x000fc800078e00ff */
[C---:B------:R-:W-:Y:S02]  /*ea10*/  VIADD R147, R132.reuse, 0x5384540f ;  /* 0x5384540f84937836 */ /* 0x040fe40000000000 */
[----:B------:R-:W-:Y:S01]  /*ea20*/  IMAD.WIDE.U32 R192, R145, -0x2daee0ad, RZ ;  /* 0xd2511f5391c07825 */ /* 0x000fe200078e00ff */
[----:B------:R-:W-:Y:S02]  /*ea30*/  IADD3 R145, PT, PT, R133, 0x1fd5c5a3, RZ ;  /* 0x1fd5c5a385917810 */ /* 0x000fe40007ffe0ff */
        /* <DEDUP_REMOVED lines=17> */
.L_x_1971:
[----:B------:R-:W-:Y:S05]  /*eb50*/  BSYNC.RECONVERGENT B1 ;  /* 0x0000000000017941 */ /* 0x000fea0003800200 */
.L_x_1970:
[----:B------:R-:W1:Y:S01]  /*eb60*/  LDC R158, c[0x0][0x408] ;  /* 0x00010200ff9e7b82 */ /* 0x000e620000000800 */
[----:B------:R-:W-:Y:S01]  /*eb70*/  HFMA2 R154, -RZ, RZ, 0.1171875, 0 ;  /* 0x2f800000ff9a7431 */ /* 0x000fe200000001ff */
[----:B------:R-:W-:Y:S01]  /*eb80*/  I2FP.F32.U32 R145, R145 ;  /* 0x0000009100917245 */ /* 0x000fe20000201000 */
[----:B-----5:R-:W-:Y:S01]  /*eb90*/  IMAD.U32 R147, R112, 0x10000, RZ ;  /* 0x0001000070937824 */ /* 0x020fe200078e00ff */
[----:B------:R-:W-:Y:S01]  /*eba0*/  ISETP.NE.AND P1, PT, R162, 0x1, PT ;  /* 0x00000001a200780c */ /* 0x000fe20003f25270 */
[----:B------:R-:W-:Y:S01]  /*ebb0*/  IMAD.U32 R152, R76, 0x10000, RZ ;  /* 0x000100004c987824 */ /* 0x000fe200078e00ff */
[----:B------:R-:W-:Y:S01]  /*ebc0*/  SHF.L.U32 R160, R48, 0x10, RZ ;  /* 0x0000001030a07819 */ /* 0x000fe200000006ff */
[----:B------:R-:W-:Y:S01]  /*ebd0*/  FMUL.FTZ R147, R147, R144 ;  /* 0x0000009093937220 */ /* 0x000fe20000410000 */
[----:B------:R-:W2:Y:S01]  /*ebe0*/  LDC R156, c[0x0][0x404] ;  /* 0x00010100ff9c7b82 */ /* 0x000ea20000000800 */
[----:B------:R-:W-:Y:S01]  /*ebf0*/  LOP3.LUT R0, R0, 0xfffffffd, RZ, 0xc0, !PT ;  /* 0xfffffffd00007812 */ /* 0x000fe200078ec0ff */
[----:B------:R-:W-:Y:S01]  /*ec00*/  BSSY.RECONVERGENT B1, `(.L_x_1975) ;  /* 0x000005f000017945 */ /* 0x000fe20003800200 */
[----:B------:R-:W-:Y:S01]  /*ec10*/  FFMA.FTZ R145, R145, R154, 1.1641532182693481445e-10 ;  /* 0x2f00000091917423 */ /* 0x000fe2000001009a */
[----:B------:R-:W-:Y:S01]  /*ec20*/  PRMT R112, R112, 0x7632, R112 ;  /* 0x0000763270707816 */ /* 0x000fe20000000070 */
[----:B-1----:R-:W-:-:S03]  /*ec30*/  FMUL.FTZ R147, R147, R158 ;  /* 0x0000009e93937220 */ /* 0x002fc60000410000 */
[----:B--2---:R-:W-:Y:S01]  /*ec40*/  FSETP.GTU.FTZ.AND P0, PT, R145, R156, PT ;  /* 0x0000009c9100720b */ /* 0x004fe20003f1c000 */
        /* <DEDUP_REMOVED lines=15> */
.L_x_1977:
        /* <DEDUP_REMOVED lines=13> */
.L_x_1979:
[----:B------:R-:W-:Y:S05]  /*ee10*/  BSYNC.RECONVERGENT B2 ;  /* 0x0000000000027941 */ /* 0x000fea0003800200 */
.L_x_1978:
[----:B------:R-:W-:Y:S01]  /*ee20*/  IMAD.WIDE.U32 R166, R135, -0x326172a9, RZ ;  /* 0xcd9e8d5787a67825 */ /* 0x000fe200078e00ff */
[----:B0-----:R-:W-:-:S03]  /*ee30*/  LOP3.LUT R164, R2, R181, R133, 0x96, !PT ;  /* 0x000000b502a47212 */ /* 0x001fc600078e9685 */
        /* <DEDUP_REMOVED lines=11> */
[----:B------:R-:W-:Y:S02]  /*eef0*/  VIADD R145, R132, 0x3c6ef372 ;  /* 0x3c6ef37284917836 */ /* 0x000fe40000000000 */
[----:B------:R-:W-:-:S03]  /*ef00*/  IMAD.MOV.U32 R160, RZ, RZ, RZ ;  /* 0x000000ffffa07224 */ /* 0x000fc600078e00ff */
[----:B------:R-:W-:Y:S01]  /*ef10*/  LOP3.LUT R145, R145, R164, R167, 0x96, !PT ;  /* 0x000000a491917212 */ /* 0x000fe200078e96a7 */
[----:B------:R-:W-:Y:S01]  /*ef20*/  IMAD.WIDE.U32 R164, R165, -0x326172a9, RZ ;  /* 0xcd9e8d57a5a47825 */ /* 0x000fe200078e00ff */
[----:B------:R-:W-:-:S03]  /*ef30*/  IADD3 R167, PT, PT, R132, -0x255992d5, RZ ;  /* 0xdaa66d2b84a77810 */ /* 0x000fc60007ffe0ff */
[----:B------:R-:W-:Y:S01]  /*ef40*/  IMAD.WIDE.U32 R192, R145, -0x2daee0ad, RZ ;  /* 0xd2511f5391c07825 */ /* 0x000fe200078e00ff */
[----:B------:R-:W-:-:S03]  /*ef50*/  LOP3.LUT R167, R167, R166, R165, 0x96, !PT ;  /* 0x000000a6a7a77212 */ /* 0x000fc600078e96a5 */
[C---:B------:R-:W-:Y:S02]  /*ef60*/  VIADD R145, R133.reuse, 0x32370b8f ;  /* 0x32370b8f85917836 */ /* 0x040fe40000000000 */
[----:B------:R-:W-:-:S03]  /*ef70*/  VIADD R165, R133, 0xed9eba14 ;  /* 0xed9eba1485a57836 */ /* 0x000fc60000000000 */
[----:B------:R-:W-:Y:S01]  /*ef80*/  LOP3.LUT R145, R145, R180, R193, 0x96, !PT ;  /* 0x000000b491917212 */ /* 0x000fe200078e96c1 */
[----:B------:R-:W-:-:S04]  /*ef90*/  IMAD.WIDE.U32 R180, R167, -0x2daee0ad, RZ ;  /* 0xd2511f53a7b47825 */ /* 0x000fc800078e00ff */
[----:B------:R-:W-:Y:S01]  /*efa0*/  IMAD.WIDE.U32 R166, R145, -0x326172a9, RZ ;  /* 0xcd9e8d5791a67825 */ /* 0x000fe200078e00ff */
[C---:B------:R-:W-:Y:S02]  /*efb0*/  IADD3 R145, PT, PT, R132.reuse, 0x78dde6e4, RZ ;  /* 0x78dde6e484917810 */ /* 0x040fe40007ffe0ff */
[----:B------:R-:W-:Y:S02]  /*efc0*/  LOP3.LUT R165, R165, R192, R181, 0x96, !PT ;  /* 0x000000c0a5a57212 */ /* 0x000fe400078e96b5 */
[----:B------:R-:W-:Y:S01]  /*efd0*/  LOP3.LUT R145, R145, R164, R167, 0x96, !PT ;  /* 0x000000a491917212 */ /* 0x000fe200078e96a7 */
[----:B------:R-:W-:Y:S02]  /*efe0*/  VIADD R167, R132, 0x1715609d ;  /* 0x1715609d84a77836 */ /* 0x000fe40000000000 */
[----:B------:R-:W-:-:S04]  /*eff0*/  IMAD.WIDE.U32 R164, R165, -0x326172a9, RZ ;  /* 0xcd9e8d57a5a47825 */ /* 0x000fc800078e00ff */
[----:B------:R-:W-:Y:S01]  /*f000*/  IMAD.WIDE.U32 R192, R145, -0x2daee0ad, RZ ;  /* 0xd2511f5391c07825 */ /* 0x000fe200078e00ff */
[----:B------:R-:W-:Y:S02]  /*f010*/  LOP3.LUT R167, R167, R166, R165, 0x96, !PT ;  /* 0x000000a6a7a77212 */ /* 0x000fe400078e96a5 */
[C---:B------:R-:W-:Y:S01]  /*f020*/  IADD3 R165, PT, PT, R133.reuse, 0x646e171e, RZ ;  /* 0x646e171e85a57810 */ /* 0x040fe20007ffe0ff */
[----:B------:R-:W-:-:S05]  /*f030*/  VIADD R145, R133, 0xa9066899 ;  /* 0xa906689985917836 */ /* 0x000fca0000000000 */
[----:B------:R-:W-:Y:S01]  /*f040*/  LOP3.LUT R145, R145, R180, R193, 0x96, !PT ;  /* 0x000000b491917212 */ /* 0x000fe200078e96c1 */
[----:B------:R-:W-:-:S04]  /*f050*/  IMAD.WIDE.U32 R180, R167, -0x2daee0ad, RZ ;  /* 0xd2511f53a7b47825 */ /* 0x000fc800078e00ff */
        /* <DEDUP_REMOVED lines=21> */
[----:B------:R-:W-:Y:S01]  /*f1b0*/  MOV R145, R150 ;  /* 0x0000009600917202 */ /* 0x000fe20000000f00 */
[----:B------:R-:W-:Y:S01]  /*f1c0*/  IMAD.MOV.U32 R148, RZ, RZ, R192 ;  /* 0x000000ffff947224 */ /* 0x000fe200078e00c0 */
[----:B------:R-:W-:Y:S01]  /*f1d0*/  LOP3.LUT R178, R167, R166, R165, 0x96, !PT ;  /* 0x000000a6a7b27212 */ /* 0x000fe200078e96a5 */
[----:B------:R-:W-:-:S07]  /*f1e0*/  IMAD.MOV.U32 R150, RZ, RZ, R164 ;  /* 0x000000ffff967224 */ /* 0x000fce00078e00a4 */
.L_x_1976:
[----:B------:R-:W-:Y:S05]  /*f1f0*/  BSYNC.RECONVERGENT B1 ;  /* 0x0000000000017941 */ /* 0x000fea0003800200 */
.L_x_1975:
[----:B------:R-:W-:Y:S01]  /*f200*/  I2FP.F32.U32 R145, R145 ;  /* 0x0000009100917245 */ /* 0x000fe20000201000 */
[----:B------:R-:W-:Y:S01]  /*f210*/  BSSY.RECONVERGENT B1, `(.L_x_1980) ;  /* 0x0000063000017945 */ /* 0x000fe20003800200 */
[----:B0-----:R-:W-:Y:S01]  /*f220*/  SHF.L.U32 R165, R112, 0x10, RZ ;  /* 0x0000001070a57819 */ /* 0x001fe200000006ff */
[----:B------:R-:W-:Y:S01]  /*f230*/  IMAD.U32 R112, R12, 0x10000, RZ ;  /* 0x000100000c707824 */ /* 0x000fe200078e00ff */
[----:B------:R-:W-:Y:S01]  /*f240*/  ISETP.NE.AND P1, PT, R160, 0x1, PT ;  /* 0x00000001a000780c */ /* 0x000fe20003f25270 */
[----:B------:R-:W-:Y:S01]  /*f250*/  FFMA.FTZ R145, R145, R154, 1.1641532182693481445e-10 ;  /* 0x2f00000091917423 */ /* 0x000fe2000001009a */
[----:B------:R-:W-:Y:S01]  /*f260*/  PRMT R152, R48, 0x7632, R152 ;  /* 0x0000763230987816 */ /* 0x000fe20000000098 */
[----:B------:R-:W-:Y:S01]  /*f270*/  FMUL.FTZ R165, R165, R144 ;  /* 0x00000090a5a57220 */ /* 0x000fe20000410000 */
[----:B------:R-:W-:Y:S02]  /*f280*/  HFMA2 R162, -RZ, RZ, 0, 1.1920928955078125e-07 ;  /* 0x00000002ffa27431 */ /* 0x000fe400000001ff */
[----:B------:R-:W-:Y:S01]  /*f290*/  FSETP.GTU.FTZ.AND P0, PT, R145, R156, PT ;  /* 0x0000009c9100720b */ /* 0x000fe20003f1c000 */
[----:B------:R-:W-:Y:S01]  /*f2a0*/  FMUL.FTZ R165, R165, R158 ;  /* 0x0000009ea5a57220 */ /* 0x000fe20000410000 */
[----:B------:R-:W-:-:S04]  /*f2b0*/  IMAD.U32 R152, R152, 0x10000, RZ ;  /* 0x0001000098987824 */ /* 0x000fc800078e00ff */
        /* <DEDUP_REMOVED lines=13> */
.L_x_1982:
        /* <DEDUP_REMOVED lines=13> */
.L_x_1984:
[----:B------:R-:W-:Y:S05]  /*f460*/  BSYNC.RECONVERGENT B2 ;  /* 0x0000000000027941 */ /* 0x000fea0003800200 */
.L_x_1983:
        /* <DEDUP_REMOVED lines=10> */
[----:B------:R-:W-:Y:S01]  /*f510*/  IMAD.MOV.U32 R112, RZ, RZ, R150 ;  /* 0x000000ffff707224 */ /* 0x000fe200078e0096 */
[----:B------:R-:W-:Y:S01]  /*f520*/  IADD3 R193, PT, PT, R133, 0x76cf5d0a, RZ ;  /* 0x76cf5d0a85c17810 */ /* 0x000fe20007ffe0ff */
[----:B------:R-:W-:-:S04]  /*f530*/  IMAD.WIDE.U32 R180, R167, -0x2daee0ad, RZ ;  /* 0xd2511f53a7b47825 */ /* 0x000fc800078e00ff */
        /* <DEDUP_REMOVED lines=47> */
[----:B------:R-:W-:-:S07]  /*f830*/  MOV R150, R164 ;  /* 0x000000a400967202 */ /* 0x000fce0000000f00 */
.L_x_1981:
[----:B------:R-:W-:Y:S05]  /*f840*/  BSYNC.RECONVERGENT B1 ;  /* 0x0000000000017941 */ /* 0x000fea0003800200 */
.L_x_1980:
        /* <DEDUP_REMOVED lines=14> */
[----:B------:R-:W-:Y:S02]  /*f930*/  PRMT R152, R113, 0x7632, R152 ;  /* 0x0000763271987816 */ /* 0x000fe40000000098 */
        /* <DEDUP_REMOVED lines=10> */
.L_x_1987:
        /* <DEDUP_REMOVED lines=13> */
.L_x_1989:
[----:B------:R-:W-:Y:S05]  /*fab0*/  BSYNC.RECONVERGENT B2 ;  /* 0x0000000000027941 */ /* 0x000fea0003800200 */
.L_x_1988:
        /* <DEDUP_REMOVED lines=61> */
.L_x_1986:
[----:B------:R-:W-:Y:S05]  /*fe90*/  BSYNC.RECONVERGENT B1 ;  /* 0x0000000000017941 */ /* 0x000fea0003800200 */
.L_x_1985:
        /* <DEDUP_REMOVED lines=25> */
.L_x_1992:
        /* <DEDUP_REMOVED lines=13> */
.L_x_1994:
[----:B------:R-:W-:Y:S05]  /*10100*/  BSYNC.RECONVERGENT B2 ;  /* 0x0000000000027941 */ /* 0x000fea0003800200 */
.L_x_1993:
        /* <DEDUP_REMOVED lines=61> */
.L_x_1991:
[----:B------:R-:W-:Y:S05]  /*104e0*/  BSYNC.RECONVERGENT B1 ;  /* 0x0000000000017941 */ /* 0x000fea0003800200 */
.L_x_1990:
        /* <DEDUP_REMOVED lines=8> */
[----:B------:R-:W-:Y:S02]  /*10570*/  PRMT R114, R114, 0x7632, R114 ;  /* 0x0000763272727816 */ /* 0x000fe40000000072 */
[----:B------:R-:W-:Y:S01]  /*10580*/  FSETP.GTU.FTZ.AND P3, PT, R113, R156, PT ;  /* 0x0000009c7100720b */ /* 0x000fe20003f7c000 */
[----:B------:R-:W-:Y:S01]  /*10590*/  FMUL.FTZ R181, R181, R158 ;  /* 0x0000009eb5b57220 */ /* 0x000fe20000410000 */
[----:B------:R-:W-:-:S04]  /*105a0*/  IMAD.MOV.U32 R113, RZ, RZ, R148 ;  /* 0x000000ffff717224 */ /* 0x000fc800078e0094 */
[----:B------:R-:W-:Y:S02]  /*105b0*/  FSEL R181, R181, RZ, !P3 ;  /* 0x000000ffb5b57208 */ /* 0x000fe40005800000 */
[----:B------:R-:W-:-:S03]  /*105c0*/  PLOP3.LUT P3, PT, P3, PT, PT, 0x8, 0x80 ;  /* 0x000000000080781c */ /* 0x000fc60001f6e170 */
[----:B------:R-:W-:Y:S01]  /*105d0*/  FFMA.FTZ R195, R181, R112, R152 ;  /* 0x00000070b5c37223 */ /* 0x000fe20000010098 */
[----:B------:R-:W-:Y:S01]  /*105e0*/  HFMA2 R152, -RZ, RZ, 0, 1.1920928955078125e-07 ;  /* 0x00000002ff987431 */ /* 0x000fe200000001ff */
        /* <DEDUP_REMOVED lines=9> */
.L_x_1997:
        /* <DEDUP_REMOVED lines=13> */
.L_x_1999:
[----:B------:R-:W-:Y:S05]  /*10750*/  BSYNC.RECONVERGENT B2 ;  /* 0x0000000000027941 */ /* 0x000fea0003800200 */
.L_x_1998:
        /* <DEDUP_REMOVED lines=61> */
.L_x_1996:
[----:B------:R-:W-:Y:S05]  /*10b30*/  BSYNC.RECONVERGENT B1 ;  /* 0x0000000000017941 */ /* 0x000fea0003800200 */
.L_x_1995:
        /* <DEDUP_REMOVED lines=25> */
.L_x_2002:
        /* <DEDUP_REMOVED lines=13> */
.L_x_2004:
[----:B------:R-:W-:Y:S05]  /*10da0*/  BSYNC.RECONVERGENT B2 ;  /* 0x0000000000027941 */ /* 0x000fea0003800200 */
.L_x_2003:
        /* <DEDUP_REMOVED lines=61> */
.L_x_2001:
[----:B------:R-:W-:Y:S05]  /*11180*/  BSYNC.RECONVERGENT B1 ;  /* 0x0000000000017941 */ /* 0x000fea0003800200 */
.L_x_2000:
        /* <DEDUP_REMOVED lines=25> */
.L_x_2007:
        /* <DEDUP_REMOVED lines=15> */
.L_x_2009:
[----:B------:R-:W-:Y:S05]  /*11410*/  BSYNC.RECONVERGENT B2 ;  /* 0x0000000000027941 */ /* 0x000fea0003800200 */
.L_x_2008:
[----:B------:R-:W-:Y:S01]  /*11420*/  IMAD.WIDE.U32 R114, R135, -0x326172a9, RZ ;  /* 0xcd9e8d5787727825 */ /* 0x000fe200078e00ff */
[----:B------:R-:W-:-:S03]  /*11430*/  LOP3.LUT R112, R2, R181, R133, 0x96, !PT ;  /* 0x000000b502707212 */ /* 0x000fc600078e9685 */
[----:B------:R-:W-:Y:S01]  /*11440*/  HFMA2 R152, -RZ, RZ, 0, 0 ;  /* 0x00000000ff987431 */ /* 0x000fe200000001ff */
[----:B------:R-:W-:Y:S02]  /*11450*/  IADD3 R181, PT, PT, R133, -0x4498517b, RZ ;  /* 0xbb67ae8585b57810 */ /* 0x000fe40007ffe0ff */
[----:B------:R-:W-:Y:S01]  /*11460*/  LOP3.LUT R214, R137, R115, R132, 0x96, !PT ;  /* 0x0000007389d67212 */ /* 0x000fe200078e9684 */
[----:B------:R-:W-:-:S04]  /*11470*/  IMAD.WIDE.U32 R112, R112, -0x326172a9, RZ ;  /* 0xcd9e8d5770707825 */ /* 0x000fc800078e00ff */
[----:B------:R-:W-:Y:S02]  /*11480*/  VIADD R115, R132, 0x9e3779b9 ;  /* 0x9e3779b984737836 */ /* 0x000fe40000000000 */
[----:B------:R-:W-:-:S03]  /*11490*/  IMAD.WIDE.U32 R214, R214, -0x2daee0ad, RZ ;  /* 0xd2511f53d6d67825 */ /* 0x000fc600078e00ff */
[----:B------:R-:W-:Y:S02]  /*114a0*/  LOP3.LUT R115, R115, R114, R113, 0x96, !PT ;  /* 0x0000007273737212 */ /* 0x000fe400078e9671 */
[----:B------:R-:W-:Y:S01]  /*114b0*/  LOP3.LUT R114, R181, R180, R215, 0x96, !PT ;  /* 0x000000b4b5727212 */ /* 0x000fe200078e96d7 */
[----:B------:R-:W-:Y:S01]  /*114c0*/  VIADD R215, R133, 0x76cf5d0a ;  /* 0x76cf5d0a85d77836 */ /* 0x000fe20000000000 */
        /* <DEDUP_REMOVED lines=24> */
[----:B------:R-:W-:Y:S01]  /*11650*/  IADD3 R113, PT, PT, R132, -0x4ab325aa, RZ ;  /* 0xb54cda5684717810 */ /* 0x000fe20007ffe0ff */
[----:B------:R-:W-:-:S04]  /*11660*/  IMAD.WIDE.U32 R180, R115, -0x2daee0ad, RZ ;  /* 0xd2511f5373b47825 */ /* 0x000fc800078e00ff */
        /* <DEDUP_REMOVED lines=17> */
[----:B------:R-:W-:Y:S01]  /*11780*/  IMAD.WIDE.U32 R214, R215, -0x326172a9, RZ ;  /* 0xcd9e8d57d7d67825 */ /* 0x000fe200078e00ff */
[----:B------:R-:W-:Y:S02]  /*11790*/  LOP3.LUT R178, R181, R114, R113, 0x96, !PT ;  /* 0x00000072b5b27212 */ /* 0x000fe400078e9671 */
[----:B------:R-:W-:Y:S01]  /*117a0*/  MOV R113, R150 ;  /* 0x0000009600717202 */ /* 0x000fe20000000f00 */
[----:B------:R-:W-:Y:S02]  /*117b0*/  VIADD R115, R132, 0x8ff34781 ;  /* 0x8ff3478184737836 */ /* 0x000fe40000000000 */
[----:B------:R-:W-:Y:S02]  /*117c0*/  IMAD.MOV.U32 R148, RZ, RZ, R214 ;  /* 0x000000ffff947224 */ /* 0x000fe400078e00d6 */
[----:B------:R-:W-:Y:S01]  /*117d0*/  IMAD.MOV.U32 R150, RZ, RZ, R112 ;  /* 0x000000ffff967224 */ /* 0x000fe200078e0070 */
[----:B------:R-:W-:-:S07]  /*117e0*/  LOP3.LUT R180, R115, R180, R215, 0x96, !PT ;  /* 0x000000b473b47212 */ /* 0x000fce00078e96d7 */
.L_x_2006:
[----:B------:R-:W-:Y:S05]  /*117f0*/  BSYNC.RECONVERGENT B1 ;  /* 0x0000000000017941 */ /* 0x000fea0003800200 */
.L_x_2005:
        /* <DEDUP_REMOVED lines=17> */
.L_x_1969:
        /* <DEDUP_REMOVED lines=16> */
.L_x_2013:
        /* <DEDUP_REMOVED lines=13> */
.L_x_2015:
[----:B------:R-:W-:Y:S05]  /*11ae0*/  BSYNC.RECONVERGENT B2 ;  /* 0x0000000000027941 */ /* 0x000fea0003800200 */
.L_x_2014:
[----:B------:R-:W-:Y:S01]  /*11af0*/  IMAD.WIDE.U32 R166, R135, -0x326172a9, RZ ;  /* 0xcd9e8d5787a67825 */ /* 0x000fe200078e00ff */
[----:B0-----:R-:W-:Y:S02]  /*11b00*/  LOP3.LUT R164, R2, R181, R133, 0x96, !PT ;  /* 0x000000b502a47212 */ /* 0x001fe400078e9685 */
[----:B------:R-:W-:Y:S01]  /*11b10*/  IADD3 R145, PT, PT, R132, -0x61c88647, RZ ;  /* 0x9e3779b984917810 */ /* 0x000fe20007ffe0ff */
[----:B------:R-:W-:Y:S01]  /*11b20*/  VIADD R147, R133, 0xbb67ae85 ;  /* 0xbb67ae8585937836 */ /* 0x000fe20000000000 */
[----:B------:R-:W-:Y:S01]  /*11b30*/  LOP3.LUT R192, R137, R167, R132, 0x96, !PT ;  /* 0x000000a789c07212 */ /* 0x000fe200078e9684 */
[----:B------:R-:W-:-:S04]  /*11b40*/  IMAD.WIDE.U32 R164, R164, -0x326172a9, RZ ;  /* 0xcd9e8d57a4a47825 */ /* 0x000fc800078e00ff */
[----:B------:R-:W-:Y:S01]  /*11b50*/  IMAD.WIDE.U32 R192, R192, -0x2daee0ad, RZ ;  /* 0xd2511f53c0c07825 */ /* 0x000fe200078e00ff */
[----:B------:R-:W-:Y:S02]  /*11b60*/  LOP3.LUT R145, R145, R166, R165, 0x96, !PT ;  /* 0x000000a691917212 */ /* 0x000fe400078e96a5 */
[----:B------:R-:W-:Y:S01]  /*11b70*/  IADD3 R165, PT, PT, R133, 0x76cf5d0a, RZ ;  /* 0x76cf5d0a85a57810 */ /* 0x000fe20007ffe0ff */
[----:B------:R-:W-:Y:S01]  /*11b80*/  IMAD.MOV.U32 R160, RZ, RZ, RZ ;  /* 0x000000ffffa07224 */ /* 0x000fe200078e00ff */
[----:B------:R-:W-:Y:S01]  /*11b90*/  LOP3.LUT R147, R147, R180, R193, 0x96, !PT ;  /* 0x000000b493937212 */ /* 0x000fe200078e96c1 */
[----:B------:R-:W-:-:S04]  /*11ba0*/  IMAD.WIDE.U32 R180, R145, -0x2daee0ad, RZ ;  /* 0xd2511f5391b47825 */ /* 0x000fc800078e00ff */
[----:B------:R-:W-:Y:S01]  /*11bb0*/  IMAD.WIDE.U32 R166, R147, -0x326172a9, RZ ;  /* 0xcd9e8d5793a67825 */ /* 0x000fe200078e00ff */
[----:B------:R-:W-:Y:S02]  /*11bc0*/  LOP3.LUT R165, R165, R192, R181, 0x96, !PT ;  /* 0x000000c0a5a57212 */ /* 0x000fe400078e96b5 */
[C---:B------:R-:W-:Y:S01]  /*11bd0*/  IADD3 R147, PT, PT, R132.reuse, -0x255992d5, RZ ;  /* 0xdaa66d2b84937810 */ /* 0x040fe20007ffe0ff */
[----:B------:R-:W-:-:S05]  /*11be0*/  VIADD R145, R132, 0x3c6ef372 ;  /* 0x3c6ef37284917836 */ /* 0x000fca0000000000 */
[----:B------:R-:W-:Y:S01]  /*11bf0*/  LOP3.LUT R145, R145, R164, R167, 0x96, !PT ;  /* 0x000000a491917212 */ /* 0x000fe200078e96a7 */
[----:B------:R-:W-:-:S04]  /*11c00*/  IMAD.WIDE.U32 R164, R165, -0x326172a9, RZ ;  /* 0xcd9e8d57a5a47825 */ /* 0x000fc800078e00ff */
[----:B------:R-:W-:Y:S01]  /*11c10*/  IMAD.WIDE.U32 R192, R145, -0x2daee0ad, RZ ;  /* 0xd2511f5391c07825 */ /* 0x000fe200078e00ff */
[----:B------:R-:W-:-:S03]  /*11c20*/  LOP3.LUT R147, R147, R166, R165, 0x96, !PT ;  /* 0x000000a693937212 */ /* 0x000fc600078e96a5 */
[----:B------:R-:W-:-:S05]  /*11c30*/  VIADD R145, R133, 0x32370b8f ;  /* 0x32370b8f85917836 */ /* 0x000fca0000000000 */
[----:B------:R-:W-:Y:S01]  /*11c40*/  LOP3.LUT R145, R145, R180, R193, 0x96, !PT ;  /* 0x000000b491917212 */ /* 0x000fe200078e96c1 */
[----:B------:R-:W-:Y:S01]  /*11c50*/  IMAD.WIDE.U32 R180, R147, -0x2daee0ad, RZ ;  /* 0xd2511f5393b47825 */ /* 0x000fe200078e00ff */
[----:B------:R-:W-:-:S03]  /*11c60*/  IADD3 R147, PT, PT, R133, -0x126145ec, RZ ;  /* 0xed9eba1485937810 */ /* 0x000fc60007ffe0ff */
[----:B------:R-:W-:Y:S01]  /*11c70*/  IMAD.WIDE.U32 R166, R145, -0x326172a9, RZ ;  /* 0xcd9e8d5791a67825 */ /* 0x000fe200078e00ff */
[----:B------:R-:W-:-:S03]  /*11c80*/  LOP3.LUT R147, R147, R192, R181, 0x96, !PT ;  /* 0x000000c093937212 */ /* 0x000fc600078e96b5 */
        /* <DEDUP_REMOVED lines=17> */
[----:B------:R-:W-:Y:S02]  /*11da0*/  LOP3.LUT R166, R147, R166, R165, 0x96, !PT ;  /* 0x000000a693a67212 */ /* 0x000fe400078e96a5 */
[C---:B------:R-:W-:Y:S01]  /*11db0*/  IADD3 R147, PT, PT, R133.reuse, -0x24c28bd8, RZ ;  /* 0xdb3d742885937810 */ /* 0x040fe20007ffe0ff */
        /* <DEDUP_REMOVED lines=10> */
[----:B------:R-:W-:Y:S01]  /*11e60*/  MOV R148, R192 ;  /* 0x000000c000947202 */ /* 0x000fe20000000f00 */
[----:B------:R-:W-:Y:S01]  /*11e70*/  IMAD.WIDE.U32 R164, R164, -0x2daee0ad, RZ ;  /* 0xd2511f53a4a47825 */ /* 0x000fe200078e00ff */
[----:B------:R-:W-:Y:S02]  /*11e80*/  LOP3.LUT R180, R145, R180, R193, 0x96, !PT ;  /* 0x000000b491b47212 */ /* 0x000fe400078e96c1 */
[----:B------:R-:W-:Y:S01]  /*11e90*/  MOV R145, R154 ;  /* 0x0000009a00917202 */ /* 0x000fe20000000f00 */
[----:B------:R-:W-:Y:S01]  /*11ea0*/  IMAD.MOV.U32 R150, RZ, RZ, R164 ;  /* 0x000000ffff967224 */ /* 0x000fe200078e00a4 */
[----:B------:R-:W-:-:S07]  /*11eb0*/  LOP3.LUT R178, R147, R166, R165, 0x96, !PT ;  /* 0x000000a693b27212 */ /* 0x000fce00078e96a5 */
.L_x_2012:
[----:B------:R-:W-:Y:S05]  /*11ec0*/  BSYNC.RECONVERGENT B1 ;  /* 0x0000000000017941 */ /* 0x000fea0003800200 */
.L_x_2011:
[----:B------:R-:W1:Y:S01]  /*11ed0*/  LDC R158, c[0x0][0x408] ;  /* 0x00010200ff9e7b82 */ /* 0x000e620000000800 */
[----:B------:R-:W-:Y:S01]  /*11ee0*/  HFMA2 R154, -RZ, RZ, 0.1171875, 0 ;  /* 0x2f800000ff9a7431 */ /* 0x000fe200000001ff */
[----:B------:R-:W-:Y:S01]  /*11ef0*/  I2FP.F32.U32 R145, R145 ;  /* 0x0000009100917245 */ /* 0x000fe20000201000 */
[----:B-----5:R-:W-:Y:S01]  /*11f00*/  IMAD.U32 R147, R112, 0x10000, RZ ;  /* 0x0001000070937824 */ /* 0x020fe200078e00ff */
[----:B------:R-:W-:Y:S01]  /*11f10*/  ISETP.NE.AND P1, PT, R160, 0x1, PT ;  /* 0x00000001a000780c */ /* 0x000fe20003f25270 */
[----:B------:R-:W-:Y:S01]  /*11f20*/  BSSY.RECONVERGENT B1, `(.L_x_2016) ;  /* 0x0000063000017945 */ /* 0x000fe20003800200 */
[----:B------:R-:W-:Y:S01]  /*11f30*/  SHF.L.U32 R152, R76, 0x10, RZ ;  /* 0x000000104c987819 */ /* 0x000fe200000006ff */
[----:B------:R-:W-:Y:S01]  /*11f40*/  FMUL.FTZ R147, R147, R144 ;  /* 0x0000009093937220 */ /* 0x000fe20000410000 */
[----:B------:R-:W2:Y:S01]  /*11f50*/  LDC R156, c[0x0][0x404] ;  /* 0x00010100ff9c7b82 */ /* 0x000ea20000000800 */
[----:B------:R-:W-:Y:S01]  /*11f60*/  LOP3.LUT R0, R0, 0xfffffffd, RZ, 0xc0, !PT ;  /* 0xfffffffd00007812 */ /* 0x000fe200078ec0ff */
[----:B------:R-:W-:Y:S01]  /*11f70*/  FFMA.FTZ R145, R145, R154, 1.1641532182693481445e-10 ;  /* 0x2f00000091917423 */ /* 0x000fe2000001009a */
[----:B------:R-:W-:Y:S01]  /*11f80*/  PRMT R112, R112, 0x7632, R112 ;  /* 0x0000763270707816 */ /* 0x000fe20000000070 */
[----:B-1----:R-:W-:-:S03]  /*11f90*/  FMUL.FTZ R147, R147, R158 ;  /* 0x0000009e93937220 */ /* 0x002fc60000410000 */
[----:B--2---:R-:W-:Y:S02]  /*11fa0*/  FSETP.GTU.FTZ.AND P0, PT, R145, R156, PT ;  /* 0x0000009c9100720b */ /* 0x004fe40003f1c000 */
        /* <DEDUP_REMOVED lines=15> */
.L_x_2018:
        /* <DEDUP_REMOVED lines=13> */
.L_x_2020:
[----:B------:R-:W-:Y:S05]  /*12170*/  BSYNC.RECONVERGENT B2 ;  /* 0x0000000000027941 */ /* 0x000fea0003800200 */
.L_x_2019:
[----:B------:R-:W-:Y:S01]  /*12180*/  IMAD.WIDE.U32 R166, R135, -0x326172a9, RZ ;  /* 0xcd9e8d5787a67825 */ /* 0x000fe200078e00ff */
[----:B0-----:R-:W-:Y:S02]  /*12190*/  LOP3.LUT R164, R2, R181, R133, 0x96, !PT ;  /* 0x000000b502a47212 */ /* 0x001fe400078e9685 */
[----:B------:R-:W-:Y:S01]  /*121a0*/  IADD3 R145, PT, PT, R132, -0x61c88647, RZ ;  /* 0x9e3779b984917810 */ /* 0x000fe20007ffe0ff */
[----:B------:R-:W-:Y:S01]  /*121b0*/  IMAD.MOV.U32 R152, RZ, RZ, RZ ;  /* 0x000000ffff987224 */ /* 0x000fe200078e00ff */
[----:B------:R-:W-:Y:S01]  /*121c0*/  LOP3.LUT R192, R137, R167, R132, 0x96, !PT ;  /* 0x000000a789c07212 */ /* 0x000fe200078e9684 */
        /* <DEDUP_REMOVED lines=52> */
[----:B------:R-:W-:-:S03]  /*12510*/  LOP3.LUT R180, R145, R180, R193, 0x96, !PT ;  /* 0x000000b491b47212 */ /* 0x000fc600078e96c1 */
[----:B------:R-:W-:Y:S01]  /*12520*/  IMAD.MOV.U32 R145, RZ, RZ, R150 ;  /* 0x000000ffff917224 */ /* 0x000fe200078e0096 */
[----:B------:R-:W-:Y:S02]  /*12530*/  LOP3.LUT R178, R167, R166, R165, 0x96, !PT ;  /* 0x000000a6a7b27212 */ /* 0x000fe400078e96a5 */
[----:B------:R-:W-:-:S07]  /*12540*/  MOV R150, R164 ;  /* 0x000000a400967202 */ /* 0x000fce0000000f00 */
.L_x_2017:
[----:B------:R-:W-:Y:S05]  /*12550*/  BSYNC.RECONVERGENT B1 ;  /* 0x0000000000017941 */ /* 0x000fea0003800200 */
.L_x_2016:
[----:B------:R-:W-:Y:S01]  /*12560*/  I2FP.F32.U32 R145, R145 ;  /* 0x0000009100917245 */ /* 0x000fe20000201000 */
[----:B------:R-:W-:Y:S01]  /*12570*/  BSSY.RECONVERGENT B1, `(.L_x_2021) ;  /* 0x0000061000017945 */ /* 0x000fe20003800200 */
[----:B0-----:R-:W-:Y:S01]  /*12580*/  SHF.L.U32 R165, R112, 0x10, RZ ;  /* 0x0000001070a57819 */ /* 0x001fe200000006ff */
[----:B------:R-:W-:Y:S01]  /*12590*/  IMAD.U32 R112, R12, 0x10000, RZ ;  /* 0x000100000c707824 */ /* 0x000fe200078e00ff */
[----:B------:R-:W-:Y:S01]  /*125a0*/  ISETP.NE.AND P1, PT, R152, 0x1, PT ;  /* 0x000000019800780c */ /* 0x000fe20003f25270 */
[----:B------:R-:W-:Y:S01]  /*125b0*/  FFMA.FTZ R145, R145, R154, 1.1641532182693481445e-10 ;  /* 0x2f00000091917423 */ /* 0x000fe2000001009a */
[----:B------:R-:W-:Y:S02]  /*125c0*/  HFMA2 R160, -RZ, RZ, 0, 1.1920928955078125e-07 ;  /* 0x00000002ffa07431 */ /* 0x000fe400000001ff */
[----:B------:R-:W-:Y:S02]  /*125d0*/  FMUL.FTZ R165, R165, R144 ;  /* 0x00000090a5a57220 */ /* 0x000fe40000410000 */
[----:B------:R-:W-:-:S02]  /*125e0*/  FSETP.GTU.FTZ.AND P0, PT, R145, R156, PT ;  /* 0x0000009c9100720b */ /* 0x000fc40003f1c000 */
[----:B------:R-:W-:-:S05]  /*125f0*/  FMUL.FTZ R165, R165, R158 ;  /* 0x0000009ea5a57220 */ /* 0x000fca0000410000 */
        /* <DEDUP_REMOVED lines=13> */
.L_x_2023:
        /* <DEDUP_REMOVED lines=13> */
.L_x_2025:
[----:B------:R-:W-:Y:S05]  /*127a0*/  BSYNC.RECONVERGENT B2 ;  /* 0x0000000000027941 */ /* 0x000fea0003800200 */
.L_x_2024:
[----:B------:R-:W-:Y:S01]  /*127b0*/  IMAD.WIDE.U32 R166, R135, -0x326172a9, RZ ;  /* 0xcd9e8d5787a67825 */ /* 0x000fe200078e00ff */
[----:B------:R-:W-:-:S03]  /*127c0*/  LOP3.LUT R164, R2, R181, R133, 0x96, !PT ;  /* 0x000000b502a47212 */ /* 0x000fc600078e9685 */
[----:B------:R-:W-:Y:S01]  /*127d0*/  HFMA2 R160, -RZ, RZ, 0, 0 ;  /* 0x00000000ffa07431 */ /* 0x000fe200000001ff */
[----:B------:R-:W-:Y:S02]  /*127e0*/  IADD3 R181, PT, PT, R133, -0x4498517b, RZ ;  /* 0xbb67ae8585b57810 */ /* 0x000fe40007ffe0ff */
[----:B------:R-:W-:Y:S01]  /*127f0*/  LOP3.LUT R192, R137, R167, R132, 0x96, !PT ;  /* 0x000000a789c07212 */ /* 0x000fe200078e9684 */
[----:B------:R-:W-:Y:S01]  /*12800*/  IMAD.WIDE.U32 R164, R164, -0x326172a9, RZ ;  /* 0xcd9e8d57a4a47825 */ /* 0x000fe200078e00ff */
[----:B------:R-:W-:-:S03]  /*12810*/  MOV R112, R150 ;  /* 0x0000009600707202 */ /* 0x000fc60000000f00 */
        /* <DEDUP_REMOVED lines=53> */
[----:B------:R-:W-:-:S07]  /*12b70*/  IMAD.MOV.U32 R150, RZ, RZ, R164 ;  /* 0x000000ffff967224 */ /* 0x000fce00078e00a4 */
.L_x_2022:
[----:B------:R-:W-:Y:S05]  /*12b80*/  BSYNC.RECONVERGENT B1 ;  /* 0x0000000000017941 */ /* 0x000fea0003800200 */
.L_x_2021:
        /* <DEDUP_REMOVED lines=8> */
[----:B------:R-:W-:Y:S01]  /*12c10*/  IMAD.MOV.U32 R162, RZ, RZ, 0x2 ;  /* 0x00000002ffa27424 */ /* 0x000fe200078e00ff */
[----:B------:R-:W-:Y:S01]  /*12c20*/  MOV R113, R148 ;  /* 0x0000009400717202 */ /* 0x000fe20000000f00 */
        /* <DEDUP_REMOVED lines=14> */
.L_x_2028:
        /* <DEDUP_REMOVED lines=13> */
.L_x_2030:
[----:B------:R-:W-:Y:S05]  /*12de0*/  BSYNC.RECONVERGENT B2 ;  /* 0x0000000000027941 */ /* 0x000fea0003800200 */
.L_x_2029:
        /* <DEDUP_REMOVED lines=51> */
[----:B------:R-:W-:Y:S01]  /*13120*/  IMAD.MOV.U32 R162, RZ, RZ, RZ ;  /* 0x000000ffffa27224 */ /* 0x000fe200078e00ff */
[----:B------:R-:W-:Y:S01]  /*13130*/  LOP3.LUT R113, R113, R112, R181, 0x96, !PT ;  /* 0x0000007071717212 */ /* 0x000fe200078e96b5 */
[----:B------:R-:W-:Y:S02]  /*13140*/  VIADD R181, R133, 0x96a522ad ;  /* 0x96a522ad85b57836 */ /* 0x000fe40000000000 */
[----:B------:R-:W-:-:S04]  /*13150*/  IMAD.WIDE.U32 R192, R193, -0x326172a9, RZ ;  /* 0xcd9e8d57c1c07825 */ /* 0x000fc800078e00ff */
[----:B------:R-:W-:Y:S01]  /*13160*/  IMAD.WIDE.U32 R112, R113, -0x2daee0ad, RZ ;  /* 0xd2511f5371707825 */ /* 0x000fe200078e00ff */
[----:B------:R-:W-:Y:S02]  /*13170*/  LOP3.LUT R180, R165, R180, R193, 0x96, !PT ;  /* 0x000000b4a5b47212 */ /* 0x000fe400078e96c1 */
[----:B------:R-:W-:Y:S02]  /*13180*/  MOV R148, R192 ;  /* 0x000000c000947202 */ /* 0x000fe40000000f00 */
[----:B------:R-:W-:Y:S01]  /*13190*/  LOP3.LUT R178, R181, R164, R113, 0x96, !PT ;  /* 0x000000a4b5b27212 */ /* 0x000fe200078e9671 */
[----:B------:R-:W-:Y:S01]  /*131a0*/  IMAD.MOV.U32 R113, RZ, RZ, R150 ;  /* 0x000000ffff717224 */ /* 0x000fe200078e0096 */
[----:B------:R-:W-:-:S07]  /*131b0*/  MOV R150, R112 ;  /* 0x0000007000967202 */ /* 0x000fce0000000f00 */
.L_x_2027:
[----:B------:R-:W-:Y:S05]  /*131c0*/  BSYNC.RECONVERGENT B1 ;  /* 0x0000000000017941 */ /* 0x000fea0003800200 */
.L_x_2026:
[----:B------:R-:W-:Y:S01]  /*131d0*/  I2FP.F32.U32 R113, R113 ;  /* 0x0000007100717245 */ /* 0x000fe20000201000 */
[----:B------:R-:W-:Y:S01]  /*131e0*/  IMAD.U32 R112, R13, 0x10000, RZ ;  /* 0x000100000d707824 */ /* 0x000fe200078e00ff */
[----:B------:R-:W-:Y:S01]  /*131f0*/  SHF.L.U32 R165, R152, 0x10, RZ ;  /* 0x0000001098a57819 */ /* 0x000fe200000006ff */
[----:B------:R-:W-:Y:S01]  /*13200*/  BSSY.RECONVERGENT B1, `(.L_x_2031) ;  /* 0x000005f000017945 */ /* 0x000fe20003800200 */
[----:B------:R-:W-:Y:S01]  /*13210*/  ISETP.NE.AND P3, PT, R162, 0x1, PT ;  /* 0x00000001a200780c */ /* 0x000fe20003f65270 */
[----:B------:R-:W-:Y:S01]  /*13220*/  FFMA.FTZ R113, R113, R154, 1.1641532182693481445e-10 ;  /* 0x2f00000071717423 */ /* 0x000fe2000001009a */
[----:B------:R-:W-:Y:S02]  /*13230*/  HFMA2 R152, -RZ, RZ, 0, 1.1920928955078125e-07 ;  /* 0x00000002ff987431 */ /* 0x000fe400000001ff */
[----:B------:R-:W-:Y:S02]  /*13240*/  FMUL.FTZ R165, R165, R144 ;  /* 0x00000090a5a57220 */ /* 0x000fe40000410000 */
[----:B------:R-:W-:-:S02]  /*13250*/  FSETP.GTU.FTZ.AND P2, PT, R113, R156, PT ;  /* 0x0000009c7100720b */ /* 0x000fc40003f5c000 */
[----:B------:R-:W-:Y:S01]  /*13260*/  FMUL.FTZ R165, R165, R158 ;  /* 0x0000009ea5a57220 */ /* 0x000fe20000410000 */
[----:B------:R-:W-:-:S04]  /*13270*/  IMAD.MOV.U32 R113, RZ, RZ, R148 ;  /* 0x000000ffff717224 */ /* 0x000fc800078e0094 */
        /* <DEDUP_REMOVED lines=12> */
.L_x_2033:
        /* <DEDUP_REMOVED lines=13> */
.L_x_2035:
[----:B------:R-:W-:Y:S05]  /*13410*/  BSYNC.RECONVERGENT B2 ;  /* 0x0000000000027941 */ /* 0x000fea0003800200 */
.L_x_2034:
        /* <DEDUP_REMOVED lines=61> */
.L_x_2032:
[----:B------:R-:W-:Y:S05]  /*137f0*/  BSYNC.RECONVERGENT B1 ;  /* 0x0000000000017941 */ /* 0x000fea0003800200 */
.L_x_2031:
        /* <DEDUP_REMOVED lines=10> */
[----:B------:R-:W-:-:S02]  /*138a0*/  FSETP.GTU.FTZ.AND P3, PT, R113, R156, PT ;  /* 0x0000009c7100720b */ /* 0x000fc40003f7c000 */
[----:B------:R-:W-:Y:S02]  /*138b0*/  MOV R113, R148 ;  /* 0x0000009400717202 */ /* 0x000fe40000000f00 */
        /* <DEDUP_REMOVED lines=12> */
.L_x_2038:
        /* <DEDUP_REMOVED lines=13> */
.L_x_2040:
[----:B------:R-:W-:Y:S05]  /*13a50*/  BSYNC.RECONVERGENT B2 ;  /* 0x0000000000027941 */ /* 0x000fea0003800200 */
.L_x_2039:
        /* <DEDUP_REMOVED lines=57> */
[----:B------:R-:W-:Y:S01]  /*13df0*/  IMAD.MOV.U32 R160, RZ, RZ, RZ ;  /* 0x000000ffffa07224 */ /* 0x000fe200078e00ff */
[----:B------:R-:W-:Y:S01]  /*13e00*/  LOP3.LUT R178, R193, R192, R113, 0x96, !PT ;  /* 0x000000c0c1b27212 */ /* 0x000fe200078e9671 */
[----:B------:R-:W-:Y:S01]  /*13e10*/  IMAD.MOV.U32 R113, RZ, RZ, R150 ;  /* 0x000000ffff717224 */ /* 0x000fe200078e0096 */
[----:B------:R-:W-:-:S07]  /*13e20*/  MOV R150, R112 ;  /* 0x0000007000967202 */ /* 0x000fce0000000f00 */
.L_x_2037:
[----:B------:R-:W-:Y:S05]  /*13e30*/  BSYNC.RECONVERGENT B1 ;  /* 0x0000000000017941 */ /* 0x000fea0003800200 */
.L_x_2036:
        /* <DEDUP_REMOVED lines=23> */
.L_x_2043:
        /* <DEDUP_REMOVED lines=13> */
.L_x_2045:
[----:B------:R-:W-:Y:S05]  /*14080*/  BSYNC.RECONVERGENT B2 ;  /* 0x0000000000027941 */ /* 0x000fea0003800200 */
.L_x_2044:
        /* <DEDUP_REMOVED lines=61> */
.L_x_2042:
[----:B------:R-:W-:Y:S05]  /*14460*/  BSYNC.RECONVERGENT B1 ;  /* 0x0000000000017941 */ /* 0x000fea0003800200 */
.L_x_2041:
        /* <DEDUP_REMOVED lines=24> */
.L_x_2048:
        /* <DEDUP_REMOVED lines=8> */
[----:B------:R-:W-:Y:S01]  /*14670*/  @!P6 VIADD R135, R135, 0x1 ;  /* 0x000000018787e836 */ /* 0x000fe20000000000 */
[----:B------:R-:W-:Y:S02]  /*14680*/  @!P6 IADD3 R113, PT, PT, R2, 0x1, RZ ;  /* 0x000000010271e810 */ /* 0x000fe40007ffe0ff */
[----:B------:R-:W-:Y:S02]  /*14690*/  @!P6 MOV R137, RZ ;  /* 0x000000ff0089e202 */ /* 0x000fe40000000f00 */
[----:B------:R-:W-:-:S13]  /*146a0*/  ISETP.NE.AND P0, PT, R135, RZ, !P6 ;  /* 0x000000ff8700720c */ /* 0x000fda0007705270 */
[----:B------:R-:W-:Y:S01]  /*146b0*/  @P0 IMAD.MOV R113, RZ, RZ, R2 ;  /* 0x000000ffff710224 */ /* 0x000fe200078e0202 */
[----:B------:R-:W-:-:S03]  /*146c0*/  ISETP.NE.AND P0, PT, R112, RZ, PT ;  /* 0x000000ff7000720c */ /* 0x000fc60003f05270 */
[----:B------:R-:W-:-:S10]  /*146d0*/  @!P6 IMAD.MOV.U32 R2, RZ, RZ, R113 ;  /* 0x000000ffff02e224 */ /* 0x000fd400078e0071 */
.L_x_2050:
[----:B------:R-:W-:Y:S05]  /*146e0*/  BSYNC.RECONVERGENT B2 ;  /* 0x0000000000027941 */ /* 0x000fea0003800200 */
.L_x_2049:
        /* <DEDUP_REMOVED lines=61> */
.L_x_2047:
[----:B------:R-:W-:Y:S05]  /*14ac0*/  BSYNC.RECONVERGENT B1 ;  /* 0x0000000000017941 */ /* 0x000fea0003800200 */
.L_x_2046:
        /* <DEDUP_REMOVED lines=14> */
.L_x_2010:
        /* <DEDUP_REMOVED lines=21> */
.L_x_1968:
[----:B------:R-:W-:Y:S05]  /*14d00*/  BSYNC.RECONVERGENT B0 ;  /* 0x0000000000007941 */ /* 0x000fea0003800200 */
.L_x_1967:
[----:B------:R-:W-:Y:S01]  /*14d10*/  ISETP.GE.U32.AND P0, PT, R138, 0x200, PT ;  /* 0x000002008a00780c */ /* 0x000fe20003f06070 */
[----:B------:R-:W-:Y:S01]  /*14d20*/  BSSY.RECONVERGENT B0, `(.L_x_2051) ;  /* 0x0000683000007945 */ /* 0x000fe20003800200 */
[----:B------:R-:W-:-:S11]  /*14d30*/  LOP3.LUT R0, R0, 0xfffffff7, RZ, 0xc0, !PT ;  /* 0xfffffff700007812 */ /* 0x000fd600078ec0ff */
[----:B------:R-:W-:Y:S01]  /*14d40*/  @P0 LOP3.LUT R0, R0, 0x8, RZ, 0xfc, !PT ;  /* 0x0000000800000812 */ /* 0x000fe200078efcff */
[----:B------:R-:W-:Y:S06]  /*14d50*/  @!P0 BRA `(.L_x_2052) ;  /* 0x0000006400fc8947 */ /* 0x000fec0003800000 */
[----:B------:R-:W-:Y:S01]  /*14d60*/  ISETP.NE.U32.AND P0, PT, RZ, UR8, PT ;  /* 0x00000008ff007c0c */ /* 0x000fe2000bf05070 */
[----:B0-23--:R-:W0:Y:S03]  /*14d70*/  LDC.64 R112, c[0x0][0x390] ;  /* 0x0000e400ff707b82 */ /* 0x00de260000000a00 */
        /* <DEDUP_REMOVED lines=9> */
[----:B0-----:R-:W-:Y:S02]  /*14e10*/  HFMA2 R161, -RZ, RZ, 0, 1.1920928955078125e-07 ;  /* 0x00000002ffa17431 */ /* 0x001fe400000001ff */
        /* <DEDUP_REMOVED lines=13> */
.L_x_2056:
        /* <DEDUP_REMOVED lines=13> */
.L_x_2058:
[----:B------:R-:W-:Y:S05]  /*14fc0*/  BSYNC.RECONVERGENT B2 ;  /* 0x0000000000027941 */ /* 0x000fea0003800200 */
.L_x_2057:
[----:B------:R-:W-:Y:S01]  /*14fd0*/  IMAD.WIDE.U32 R162, R135, -0x326172a9, RZ ;  /* 0xcd9e8d5787a27825 */ /* 0x000fe200078e00ff */
[----:B------:R-:W-:Y:S02]  /*14fe0*/  LOP3.LUT R160, R2, R181, R133, 0x96, !PT ;  /* 0x000000b502a07212 */ /* 0x000fe400078e9685 */
[----:B------:R-:W-:Y:S01]  /*14ff0*/  IADD3 R141, PT, PT, R132, -0x61c88647, RZ ;  /* 0x9e3779b9848d7810 */ /* 0x000fe20007ffe0ff */
[----:B------:R-:W-:Y:S01]  /*15000*/  VIADD R143, R133, 0xbb67ae85 ;  /* 0xbb67ae85858f7836 */ /* 0x000fe20000000000 */
[----:B------:R-:W-:Y:S01]  /*15010*/  LOP3.LUT R188, R137, R163, R132, 0x96, !PT ;  /* 0x000000a389bc7212 */ /* 0x000fe200078e9684 */
[----:B------:R-:W-:-:S04]  /*15020*/  IMAD.WIDE.U32 R160, R160, -0x326172a9, RZ ;  /* 0xcd9e8d57a0a07825 */ /* 0x000fc800078e00ff */
[----:B------:R-:W-:Y:S01]  /*15030*/  IMAD.WIDE.U32 R188, R188, -0x2daee0ad, RZ ;  /* 0xd2511f53bcbc7825 */ /* 0x000fe200078e00ff */
[----:B------:R-:W-:Y:S02]  /*15040*/  LOP3.LUT R141, R141, R162, R161, 0x96, !PT ;  /* 0x000000a28d8d7212 */ /* 0x000fe400078e96a1 */
[----:B------:R-:W-:Y:S02]  /*15050*/  IADD3 R161, PT, PT, R133, 0x76cf5d0a, RZ ;  /* 0x76cf5d0a85a17810 */ /* 0x000fe40007ffe0ff */
        /* <DEDUP_REMOVED lines=50> */
[----:B------:R-:W-:Y:S01]  /*15380*/  LOP3.LUT R178, R143, R162, R161, 0x96, !PT ;  /* 0x000000a28fb27212 */ /* 0x000fe200078e96a1 */
[----:B------:R-:W-:-:S07]  /*15390*/  IMAD.MOV.U32 R161, RZ, RZ, RZ ;  /* 0x000000ffffa17224 */ /* 0x000fce00078e00ff */
.L_x_2055:
[----:B------:R-:W-:Y:S05]  /*153a0*/  BSYNC.RECONVERGENT B1 ;  /* 0x0000000000017941 */ /* 0x000fea0003800200 */
.L_x_2054:
        /* <DEDUP_REMOVED lines=19> */
[----:B------:R-:W-:-:S09]  /*154e0*/  HFMA2 R160, -RZ, RZ, 0, 1.1920928955078125e-07 ;  /* 0x00000002ffa07431 */ /* 0x000fd200000001ff */
[----:B------:R-:W-:Y:S01]  /*154f0*/  @P1 LOP3.LUT R0, R0, 0x2, RZ, 0xfc, !PT ;  /* 0x0000000200001812 */ /* 0x000fe200078efcff */
[----:B------:R-:W-:Y:S06]  /*15500*/  @!P0 BRA `(.L_x_2060) ;  /* 0x00000004004c8947 */ /* 0x000fec0003800000 */
        /* <DEDUP_REMOVED lines=8> */
.L_x_2061:
        /* <DEDUP_REMOVED lines=13> */
.L_x_2063:
[----:B------:R-:W-:Y:S05]  /*15660*/  BSYNC.RECONVERGENT B2 ;  /* 0x0000000000027941 */ /* 0x000fea0003800200 */
.L_x_2062:
        /* <DEDUP_REMOVED lines=13> */
[----:B------:R-:W-:-:S04]  /*15740*/  LOP3.LUT R161, R161, R188, R181, 0x96, !PT ;  /* 0x000000bca1a17212 */ /* 0x000fc800078e96b5 */
[----:B------:R-:W-:Y:S01]  /*15750*/  LOP3.LUT R141, R141, R160, R163, 0x96, !PT ;  /* 0x000000a08d8d7212 */ /* 0x000fe200078e96a3 */
[----:B------:R-:W-:-:S04]  /*15760*/  IMAD.WIDE.U32 R160, R161, -0x326172a9, RZ ;  /* 0xcd9e8d57a1a07825 */ /* 0x000fc800078e00ff */
[----:B------:R-:W-:Y:S02]  /*15770*/  VIADD R163, R132, 0xdaa66d2b ;  /* 0xdaa66d2b84a37836 */ /* 0x000fe40000000000 */
[----:B------:R-:W-:Y:S01]  /*15780*/  IMAD.WIDE.U32 R188, R141, -0x2daee0ad, RZ ;  /* 0xd2511f538dbc7825 */ /* 0x000fe200078e00ff */
[----:B------:R-:W-:Y:S02]  /*15790*/  IADD3 R141, PT, PT, R133, 0x32370b8f, RZ ;  /* 0x32370b8f858d7810 */ /* 0x000fe40007ffe0ff */
[----:B------:R-:W-:Y:S01]  /*157a0*/  LOP3.LUT R163, R163, R162, R161, 0x96, !PT ;  /* 0x000000a2a3a37212 */ /* 0x000fe200078e96a1 */
[----:B------:R-:W-:Y:S01]  /*157b0*/  VIADD R161, R133, 0xed9eba14 ;  /* 0xed9eba1485a17836 */ /* 0x000fe20000000000 */
[----:B------:R-:W-:-:S03]  /*157c0*/  LOP3.LUT R141, R141, R180, R189, 0x96, !PT ;  /* 0x000000b48d8d7212 */ /* 0x000fc600078e96bd */
        /* <DEDUP_REMOVED lines=8> */
[----:B------:R-:W-:Y:S02]  /*15850*/  IADD3 R141, PT, PT, R133, -0x56f99767, RZ ;  /* 0xa9066899858d7810 */ /* 0x000fe40007ffe0ff */
[----:B------:R-:W-:Y:S01]  /*15860*/  LOP3.LUT R163, R163, R162, R161, 0x96, !PT ;  /* 0x000000a2a3a37212 */ /* 0x000fe200078e96a1 */
[----:B------:R-:W-:Y:S01]  /*15870*/  VIADD R161, R133, 0x646e171e ;  /* 0x646e171e85a17836 */ /* 0x000fe20000000000 */
[----:B------:R-:W-:-:S03]  /*15880*/  LOP3.LUT R141, R141, R180, R189, 0x96, !PT ;  /* 0x000000b48d8d7212 */ /* 0x000fc600078e96bd */
[----:B------:R-:W-:-:S04]  /*15890*/  IMAD.WIDE.U32 R180, R163, -0x2daee0ad, RZ ;  /* 0xd2511f53a3b47825 */ /* 0x000fc800078e00ff */
[----:B------:R-:W-:Y:S01]  /*158a0*/  IMAD.WIDE.U32 R162, R141, -0x326172a9, RZ ;  /* 0xcd9e8d578da27825 */ /* 0x000fe200078e00ff */
[C---:B------:R-:W-:Y:S02]  /*158b0*/  IADD3 R141, PT, PT, R132.reuse, -0x4ab325aa, RZ ;  /* 0xb54cda56848d7810 */ /* 0x040fe40007ffe0ff */
[----:B------:R-:W-:Y:S02]  /*158c0*/  LOP3.LUT R161, R161, R188, R181, 0x96, !PT ;  /* 0x000000bca1a17212 */ /* 0x000fe400078e96b5 */
[----:B------:R-:W-:Y:S01]  /*158d0*/  LOP3.LUT R141, R141, R160, R163, 0x96, !PT ;  /* 0x000000a08d8d7212 */ /* 0x000fe200078e96a3 */
[----:B------:R-:W-:Y:S02]  /*158e0*/  VIADD R163, R132, 0x5384540f ;  /* 0x5384540f84a37836 */ /* 0x000fe40000000000 */
[----:B------:R-:W-:-:S04]  /*158f0*/  IMAD.WIDE.U32 R160, R161, -0x326172a9, RZ ;  /* 0xcd9e8d57a1a07825 */ /* 0x000fc800078e00ff */
[----:B------:R-:W-:Y:S01]  /*15900*/  IMAD.WIDE.U32 R188, R141, -0x2daee0ad, RZ ;  /* 0xd2511f538dbc7825 */ /* 0x000fe200078e00ff */
[----:B------:R-:W-:Y:S02]  /*15910*/  IADD3 R141, PT, PT, R133, 0x1fd5c5a3, RZ ;  /* 0x1fd5c5a3858d7810 */ /* 0x000fe40007ffe0ff */
[----:B------:R-:W-:Y:S01]  /*15920*/  LOP3.LUT R163, R163, R162, R161, 0x96, !PT ;  /* 0x000000a2a3a37212 */ /* 0x000fe200078e96a1 */
[----:B------:R-:W-:Y:S01]  /*15930*/  VIADD R161, R133, 0xdb3d7428 ;  /* 0xdb3d742885a17836 */ /* 0x000fe20000000000 */
[----:B------:R-:W-:Y:S02]  /*15940*/  LOP3.LUT R180, R141, R180, R189, 0x96, !PT ;  /* 0x000000b48db47212 */ /* 0x000fe400078e96bd */
[----:B------:R-:W-:Y:S01]  /*15950*/  IADD3 R141, PT, PT, R132, -0xe443238, RZ ;  /* 0xf1bbcdc8848d7810 */ /* 0x000fe20007ffe0ff */
        /* <DEDUP_REMOVED lines=9> */
[----:B------:R-:W-:Y:S01]  /*159f0*/  IMAD.MOV.U32 R148, RZ, RZ, R188 ;  /* 0x000000ffff947224 */ /* 0x000fe200078e00bc */
[----:B------:R-:W-:Y:S01]  /*15a00*/  MOV R141, R150 ;  /* 0x00000096008d7202 */ /* 0x000fe20000000f00 */
[----:B------:R-:W-:Y:S02]  /*15a10*/  IMAD.MOV.U32 R150, RZ, RZ, R160 ;  /* 0x000000ffff967224 */ /* 0x000fe400078e00a0 */
[----:B------:R-:W-:Y:S01]  /*15a20*/  HFMA2 R160, -RZ, RZ, 0, 0 ;  /* 0x00000000ffa07431 */ /* 0x000fe200000001ff */
[----:B------:R-:W-:-:S07]  /*15a30*/  LOP3.LUT R178, R163, R162, R161, 0x96, !PT ;  /* 0x000000a2a3b27212 */ /* 0x000fce00078e96a1 */
.L_x_2060:
[----:B------:R-:W-:Y:S05]  /*15a40*/  BSYNC.RECONVERGENT B1 ;  /* 0x0000000000017941 */ /* 0x000fea0003800200 */
.L_x_2059:
[----:B------:R-:W-:Y:S01]  /*15a50*/  I2FP.F32.U32 R141, R141 ;  /* 0x0000008d008d7245 */ /* 0x000fe20000201000 */
[----:B------:R-:W-:Y:S01]  /*15a60*/  IMAD.U32 R161, R112, 0x10000, RZ ;  /* 0x0001000070a17824 */ /* 0x000fe200078e00ff */
[----:B------:R-:W-:Y:S01]  /*15a70*/  ISETP.NE.AND P1, PT, R160, 0x1, PT ;  /* 0x00000001a000780c */ /* 0x000fe20003f25270 */
[----:B------:R-:W-:Y:S01]  /*15a80*/  BSSY.RECONVERGENT B1, `(.L_x_2064) ;  /* 0x0000061000017945 */ /* 0x000fe20003800200 */
[----:B------:R-:W-:Y:S01]  /*15a90*/  PRMT R152, R48, 0x7632, R152 ;  /* 0x0000763230987816 */ /* 0x000fe20000000098 */
[----:B------:R-:W-:Y:S01]  /*15aa0*/  FFMA.FTZ R141, R141, R154, 1.1641532182693481445e-10 ;  /* 0x2f0000008d8d7423 */ /* 0x000fe2000001009a */
[----:B------:R-:W-:Y:S01]  /*15ab0*/  FMUL.FTZ R161, R161, R144 ;  /* 0x00000090a1a17220 */ /* 0x000fe20000410000 */
[----:B------:R-:W-:Y:S02]  /*15ac0*/  SHF.L.U32 R112, R16, 0x10, RZ ;  /* 0x0000001010707819 */ /* 0x000fe400000006ff */
[----:B------:R-:W-:Y:S02]  /*15ad0*/  IMAD.U32 R152, R152, 0x10000, RZ ;  /* 0x0001000098987824 */ /* 0x000fe400078e00ff */
[----:B------:R-:W-:Y:S01]  /*15ae0*/  FMUL.FTZ R161, R161, R158 ;  /* 0x0000009ea1a17220 */ /* 0x000fe20000410000 */
[----:B------:R-:W-:-:S02]  /*15af0*/  FSETP.GTU.FTZ.AND P0, PT, R141, R156, PT ;  /* 0x0000009c8d00720b */ /* 0x000fc40003f1c000 */
[----:B------:R-:W-:Y:S02]  /*15b00*/  MOV R162, 0x2 ;  /* 0x0000000200a27802 */ /* 0x000fe40000000f00 */
        /* <DEDUP_REMOVED lines=13> */
.L_x_2066:
        /* <DEDUP_REMOVED lines=13> */
.L_x_2068:
[----:B------:R-:W-:Y:S05]  /*15cb0*/  BSYNC.RECONVERGENT B2 ;  /* 0x0000000000027941 */ /* 0x000fea0003800200 */
.L_x_2067:
[----:B------:R-:W-:Y:S01]  /*15cc0*/  IMAD.WIDE.U32 R162, R135, -0x326172a9, RZ ;  /* 0xcd9e8d5787a27825 */ /* 0x000fe200078e00ff */
[----:B------:R-:W-:Y:S02]  /*15cd0*/  LOP3.LUT R160, R2, R181, R133, 0x96, !PT ;  /* 0x000000b502a07212 */ /* 0x000fe400078e9685 */
        /* <DEDUP_REMOVED lines=53> */
[----:B------:R-:W-:-:S03]  /*16030*/  LOP3.LUT R178, R181, R162, R161, 0x96, !PT ;  /* 0x000000a2b5b27212 */ /* 0x000fc600078e96a1 */
[----:B------:R-:W-:Y:S02]  /*16040*/  HFMA2 R162, -RZ, RZ, 0, 0 ;  /* 0x00000000ffa27431 */ /* 0x000fe400000001ff */
[----:B------:R-:W-:Y:S02]  /*16050*/  VIADD R163, R132, 0x8ff34781 ;  /* 0x8ff3478184a37836 */ /* 0x000fe40000000000 */
[----:B------:R-:W-:Y:S02]  /*16060*/  IMAD.MOV.U32 R148, RZ, RZ, R188 ;  /* 0x000000ffff947224 */ /* 0x000fe400078e00bc */
[----:B------:R-:W-:Y:S01]  /*16070*/  IMAD.MOV.U32 R150, RZ, RZ, R160 ;  /* 0x000000ffff967224 */ /* 0x000fe200078e00a0 */
[----:B------:R-:W-:-:S07]  /*16080*/  LOP3.LUT R180, R163, R180, R189, 0x96, !PT ;  /* 0x000000b4a3b47212 */ /* 0x000fce00078e96bd */
.L_x_2065:
[----:B------:R-:W-:Y:S05]  /*16090*/  BSYNC.RECONVERGENT B1 ;  /* 0x0000000000017941 */ /* 0x000fea0003800200 */
.L_x_2064:
        /* <DEDUP_REMOVED lines=8> */
[----:B------:R-:W-:Y:S02]  /*16120*/  MOV R160, 0x2 ;  /* 0x0000000200a07802 */ /* 0x000fe40000000f00 */
        /* <DEDUP_REMOVED lines=16> */
.L_x_2071:
        /* <DEDUP_REMOVED lines=13> */
.L_x_2073:
[----:B------:R-:W-:Y:S05]  /*16300*/  BSYNC.RECONVERGENT B2 ;  /* 0x0000000000027941 */ /* 0x000fea0003800200 */
.L_x_2072:
        /* <DEDUP_REMOVED lines=55> */
[----:B------:R-:W-:Y:S01]  /*16680*/  HFMA2 R160, -RZ, RZ, 0, 0 ;  /* 0x00000000ffa07431 */ /* 0x000fe200000001ff */
[----:B------:R-:W-:Y:S01]  /*16690*/  MOV R113, R150 ;  /* 0x0000009600717202 */ /* 0x000fe20000000f00 */
[----:B------:R-:W-:Y:S02]  /*166a0*/  VIADD R161, R132, 0x8ff34781 ;  /* 0x8ff3478184a17836 */ /* 0x000fe40000000000 */
[----:B------:R-:W-:Y:S02]  /*166b0*/  IMAD.MOV.U32 R148, RZ, RZ, R188 ;  /* 0x000000ffff947224 */ /* 0x000fe400078e00bc */
[----:B------:R-:W-:Y:S01]  /*166c0*/  IMAD.MOV.U32 R150, RZ, RZ, R112 ;  /* 0x000000ffff967224 */ /* 0x000fe200078e0070 */
[----:B------:R-:W-:-:S07]  /*166d0*/  LOP3.LUT R180, R161, R180, R189, 0x96, !PT ;  /* 0x000000b4a1b47212 */ /* 0x000fce00078e96bd */
.L_x_2070:
[----:B------:R-:W-:Y:S05]  /*166e0*/  BSYNC.RECONVERGENT B1 ;  /* 0x0000000000017941 */ /* 0x000fea0003800200 */
.L_x_2069:
        /* <DEDUP_REMOVED lines=10> */
[----:B------:R-:W-:Y:S01]  /*16790*/  FSETP.GTU.FTZ.AND P2, PT, R113, R156, PT ;  /* 0x0000009c7100720b */ /* 0x000fe20003f5c000 */
[----:B------:R-:W-:Y:S01]  /*167a0*/  IMAD.MOV.U32 R113, RZ, RZ, R148 ;  /* 0x000000ffff717224 */ /* 0x000fe200078e0094 */
[----:B------:R-:W-:-:S02]  /*167b0*/  MOV R162, 0x2 ;  /* 0x0000000200a27802 */ /* 0x000fc40000000f00 */
        /* <DEDUP_REMOVED lines=12> */
.L_x_2076:
        /* <DEDUP_REMOVED lines=13> */
.L_x_2078:
[----:B------:R-:W-:Y:S05]  /*16950*/  BSYNC.RECONVERGENT B2 ;  /* 0x0000000000027941 */ /* 0x000fea0003800200 */
.L_x_2077:
        /* <DEDUP_REMOVED lines=61> */
.L_x_2075:
[----:B------:R-:W-:Y:S05]  /*16d30*/  BSYNC.RECONVERGENT B1 ;  /* 0x0000000000017941 */ /* 0x000fea0003800200 */
.L_x_2074:
        /* <DEDUP_REMOVED lines=15> */
[----:B------:R-:W-:Y:S01]  /*16e30*/  MOV R152, 0x2 ;  /* 0x0000000200987802 */ /* 0x000fe20000000f00 */
        /* <DEDUP_REMOVED lines=9> */
.L_x_2081:
        /* <DEDUP_REMOVED lines=13> */
.L_x_2083:
[----:B------:R-:W-:Y:S05]  /*16fa0*/  BSYNC.RECONVERGENT B2 ;  /* 0x0000000000027941 */ /* 0x000fea0003800200 */
.L_x_2082:
        /* <DEDUP_REMOVED lines=61> */
.L_x_2080:
[----:B------:R-:W-:Y:S05]  /*17380*/  BSYNC.RECONVERGENT B1 ;  /* 0x0000000000017941 */ /* 0x000fea0003800200 */
.L_x_2079:
        /* <DEDUP_REMOVED lines=25> */
.L_x_2086:
        /* <DEDUP_REMOVED lines=13> */
.L_x_2088:
[----:B------:R-:W-:Y:S05]  /*175f0*/  BSYNC.RECONVERGENT B2 ;  /* 0x0000000000027941 */ /* 0x000fea0003800200 */
.L_x_2087:
        /* <DEDUP_REMOVED lines=61> */
.L_x_2085:
[----:B------:R-:W-:Y:S05]  /*179d0*/  BSYNC.RECONVERGENT B1 ;  /* 0x0000000000017941 */ /* 0x000fea0003800200 */
.L_x_2084:
        /* <DEDUP_REMOVED lines=25> */
.L_x_2091:
        /* <DEDUP_REMOVED lines=15> */
.L_x_2093:
[----:B------:R-:W-:Y:S05]  /*17c60*/  BSYNC.RECONVERGENT B2 ;  /* 0x0000000000027941 */ /* 0x000fea0003800200 */
.L_x_2092:
        /* <DEDUP_REMOVED lines=61> */
.L_x_2090:
[----:B------:R-:W-:Y:S05]  /*18040*/  BSYNC.RECONVERGENT B1 ;  /* 0x0000000000017941 */ /* 0x000fea0003800200 */
.L_x_2089:
        /* <DEDUP_REMOVED lines=17> */
.L_x_2053:
        /* <DEDUP_REMOVED lines=16> */
.L_x_2097:
        /* <DEDUP_REMOVED lines=13> */
.L_x_2099:
[----:B------:R-:W-:Y:S05]  /*18330*/  BSYNC.RECONVERGENT B2 ;  /* 0x0000000000027941 */ /* 0x000fea0003800200 */
.L_x_2098:
        /* <DEDUP_REMOVED lines=61> */
.L_x_2096:
[----:B------:R-:W-:Y:S05]  /*18710*/  BSYNC.RECONVERGENT B1 ;  /* 0x0000000000017941 */ /* 0x000fea0003800200 */
.L_x_2095:
[----:B------:R-:W0:Y:S01]  /*18720*/  LDC R158, c[0x0][0x408] ;  /* 0x00010200ff9e7b82 */ /* 0x000e220000000800 */
[----:B------:R-:W-:Y:S01]  /*18730*/  HFMA2 R154, -RZ, RZ, 0.1171875, 0 ;  /* 0x2f800000ff9a7431 */ /* 0x000fe200000001ff */
[----:B------:R-:W-:Y:S01]  /*18740*/  I2FP.F32.U32 R141, R141 ;  /* 0x0000008d008d7245 */ /* 0x000fe20000201000 */
[----:B-----5:R-:W-:Y:S01]  /*18750*/  IMAD.U32 R143, R112, 0x10000, RZ ;  /* 0x00010000708f7824 */ /* 0x020fe200078e00ff */
[----:B------:R-:W-:Y:S01]  /*18760*/  ISETP.NE.AND P0, PT, R160, 0x1, PT ;  /* 0x00000001a000780c */ /* 0x000fe20003f05270 */
[----:B------:R-:W-:Y:S01]  /*18770*/  BSSY.RECONVERGENT B1, `(.L_x_2100) ;  /* 0x0000063000017945 */ /* 0x000fe20003800200 */
[----:B------:R-:W-:Y:S01]  /*18780*/  SHF.L.U32 R152, R64, 0x10, RZ ;  /* 0x0000001040987819 */ /* 0x000fe200000006ff */
[----:B------:R-:W-:Y:S01]  /*18790*/  FMUL.FTZ R143, R143, R144 ;  /* 0x000000908f8f7220 */ /* 0x000fe20000410000 */
[----:B------:R-:W1:Y:S01]  /*187a0*/  LDC R156, c[0x0][0x404] ;  /* 0x00010100ff9c7b82 */ /* 0x000e620000000800 */
[----:B------:R-:W-:Y:S01]  /*187b0*/  LOP3.LUT R0, R0, 0xfffffffd, RZ, 0xc0, !PT ;  /* 0xfffffffd00007812 */ /* 0x000fe200078ec0ff */
[----:B------:R-:W-:Y:S01]  /*187c0*/  FFMA.FTZ R141, R141, R154, 1.1641532182693481445e-10 ;  /* 0x2f0000008d8d7423 */ /* 0x000fe2000001009a */
[----:B------:R-:W-:Y:S01]  /*187d0*/  PRMT R112, R112, 0x7632, R112 ;  /* 0x0000763270707816 */ /* 0x000fe20000000070 */
[----:B0-----:R-:W-:-:S03]  /*187e0*/  FMUL.FTZ R143, R143, R158 ;  /* 0x0000009e8f8f7220 */ /* 0x001fc60000410000 */
        /* <DEDUP_REMOVED lines=16> */
.L_x_2102:
        /* <DEDUP_REMOVED lines=13> */
.L_x_2104:
[----:B------:R-:W-:Y:S05]  /*189c0*/  BSYNC.RECONVERGENT B2 ;  /* 0x0000000000027941 */ /* 0x000fea0003800200 */
.L_x_2103:
[----:B------:R-:W-:Y:S01]  /*189d0*/  IMAD.WIDE.U32 R162, R135, -0x326172a9, RZ ;  /* 0xcd9e8d5787a27825 */ /* 0x000fe200078e00ff */
[----:B------:R-:W-:Y:S02]  /*189e0*/  LOP3.LUT R160, R2, R181, R133, 0x96, !PT ;  /* 0x000000b502a07212 */ /* 0x000fe400078e9685 */
        /* <DEDUP_REMOVED lines=59> */
.L_x_2101:
[----:B------:R-:W-:Y:S05]  /*18da0*/  BSYNC.RECONVERGENT B1 ;  /* 0x0000000000017941 */ /* 0x000fea0003800200 */
.L_x_2100:
[----:B------:R-:W-:Y:S01]  /*18db0*/  I2FP.F32.U32 R141, R141 ;  /* 0x0000008d008d7245 */ /* 0x000fe20000201000 */
[----:B------:R-:W-:Y:S01]  /*18dc0*/  BSSY.RECONVERGENT B1, `(.L_x_2105) ;  /* 0x0000061000017945 */ /* 0x000fe20003800200 */
[----:B------:R-:W-:Y:S01]  /*18dd0*/  SHF.L.U32 R161, R112, 0x10, RZ ;  /* 0x0000001070a17819 */ /* 0x000fe200000006ff */
        /* <DEDUP_REMOVED lines=20> */
.L_x_2107:
        /* <DEDUP_REMOVED lines=13> */
.L_x_2109:
[----:B------:R-:W-:Y:S05]  /*18ff0*/  BSYNC.RECONVERGENT B2 ;  /* 0x0000000000027941 */ /* 0x000fea0003800200 */
.L_x_2108:
        /* <DEDUP_REMOVED lines=58> */
[----:B------:R-:W-:Y:S02]  /*193a0*/  HFMA2 R160, -RZ, RZ, 0, 0 ;  /* 0x00000000ffa07431 */ /* 0x000fe400000001ff */
[----:B------:R-:W-:Y:S01]  /*193b0*/  IMAD.MOV.U32 R148, RZ, RZ, R188 ;  /* 0x000000ffff947224 */ /* 0x000fe200078e00bc */
[----:B------:R-:W-:-:S07]  /*193c0*/  LOP3.LUT R180, R163, R180, R189, 0x96, !PT ;  /* 0x000000b4a3b47212 */ /* 0x000fce00078e96bd */
.L_x_2106:
[----:B------:R-:W-:Y:S05]  /*193d0*/  BSYNC.RECONVERGENT B1 ;  /* 0x0000000000017941 */ /* 0x000fea0003800200 */
.L_x_2105:
        /* <DEDUP_REMOVED lines=24> */
.L_x_2112:
        /* <DEDUP_REMOVED lines=13> */
.L_x_2114:
[----:B------:R-:W-:Y:S05]  /*19630*/  BSYNC.RECONVERGENT B2 ;  /* 0x0000000000027941 */ /* 0x000fea0003800200 */
.L_x_2113:
        /* <DEDUP_REMOVED lines=61> */
.L_x_2111:
[----:B------:R-:W-:Y:S05]  /*19a10*/  BSYNC.RECONVERGENT B1 ;  /* 0x0000000000017941 */ /* 0x000fea0003800200 */
.L_x_2110:
        /* <DEDUP_REMOVED lines=23> */
.L_x_2117:
        /* <DEDUP_REMOVED lines=13> */
.L_x_2119:
[----:B------:R-:W-:Y:S05]  /*19c60*/  BSYNC.RECONVERGENT B2 ;  /* 0x0000000000027941 */ /* 0x000fea0003800200 */
.L_x_2118:
        /* <DEDUP_REMOVED lines=61> */
.L_x_2116:
[----:B------:R-:W-:Y:S05]  /*1a040*/  BSYNC.RECONVERGENT B1 ;  /* 0x0000000000017941 */ /* 0x000fea0003800200 */
.L_x_2115:
        /* <DEDUP_REMOVED lines=24> */
.L_x_2122:
        /* <DEDUP_REMOVED lines=13> */
.L_x_2124:
[----:B------:R-:W-:Y:S05]  /*1a2a0*/  BSYNC.RECONVERGENT B2 ;  /* 0x0000000000027941 */ /* 0x000fea0003800200 */
.L_x_2123:
        /* <DEDUP_REMOVED lines=61> */
.L_x_2121:
[----:B------:R-:W-:Y:S05]  /*1a680*/  BSYNC.RECONVERGENT B1 ;  /* 0x0000000000017941 */ /* 0x000fea0003800200 */
.L_x_2120:
        /* <DEDUP_REMOVED lines=23> */
.L_x_2127:
        /* <DEDUP_REMOVED lines=13> */
.L_x_2129:
[----:B------:R-:W-:Y:S05]  /*1a8d0*/  BSYNC.RECONVERGENT B2 ;  /* 0x0000000000027941 */ /* 0x000fea0003800200 */
.L_x_2128:
        /* <DEDUP_REMOVED lines=61> */
.L_x_2126:
[----:B------:R-:W-:Y:S05]  /*1acb0*/  BSYNC.RECONVERGENT B1 ;  /* 0x0000000000017941 */ /* 0x000fea0003800200 */
.L_x_2125:
        /* <DEDUP_REMOVED lines=24> */
.L_x_2132:
        /* <DEDUP_REMOVED lines=15> */
.L_x_2134:
[----:B------:R-:W-:Y:S05]  /*1af30*/  BSYNC.RECONVERGENT B2 ;  /* 0x0000000000027941 */ /* 0x000fea0003800200 */
.L_x_2133:
        /* <DEDUP_REMOVED lines=61> */
.L_x_2131:
[----:B------:R-:W-:Y:S05]  /*1b310*/  BSYNC.RECONVERGENT B1 ;  /* 0x0000000000017941 */ /* 0x000fea0003800200 */
.L_x_2130:
        /* <DEDUP_REMOVED lines=14> */
.L_x_2094:
        /* <DEDUP_REMOVED lines=9> */
[----:B------:R-:W-:Y:S02]  /*1b490*/  SEL R226, RZ, 0x1, !P3 ;  /* 0x00000001ffe27807 */ /* 0x000fe40005800000 */
[----:B------:R-:W-:Y:S02]  /*1b4a0*/  LOP3.LUT R227, R227, R160, R158, 0xfe, !PT ;  /* 0x000000a0e3e37212 */ /* 0x000fe400078efe9e */
        /* <DEDUP_REMOVED lines=10> */
.L_x_2052:
[----:B------:R-:W-:Y:S05]  /*1b550*/  BSYNC.RECONVERGENT B0 ;  /* 0x0000000000007941 */ /* 0x000fea0003800200 */
.L_x_2051:
[----:B------:R-:W-:Y:S01]  /*1b560*/  ISETP.GE.U32.AND P0, PT, R138, 0x280, PT ;  /* 0x000002808a00780c */ /* 0x000fe20003f06070 */
[----:B------:R-:W-:-:S12]  /*1b570*/  BSSY.RECONVERGENT B0, `(.L_x_2135) ;  /* 0x0000685000007945 */ /* 0x000fd80003800200 */
[----:B------:R-:W-:Y:S05]  /*1b580*/  @!P0 BRA `(.L_x_2136) ;  /* 0x00000068000c8947 */ /* 0x000fea0003800000 */
[----:B------:R-:W-:Y:S01]  /*1b590*/  ISETP.NE.U32.AND P1, PT, RZ, UR8, PT ;  /* 0x00000008ff007c0c */ /* 0x000fe2000bf25070 */
[----:B0-234-:R-:W0:Y:S03]  /*1b5a0*/  LDC.64 R112, c[0x0][0x390] ;  /* 0x0000e400ff707b82 */ /* 0x01de260000000a00 */
        /* <DEDUP_REMOVED lines=10> */
[----:B0-----:R-:W-:Y:S01]  /*1b650*/  IMAD.MOV.U32 R157, RZ, RZ, R148 ;  /* 0x000000ffff9d7224 */ /* 0x001fe200078e0094 */
        /* <DEDUP_REMOVED lines=12> */
.L_x_2140:
        /* <DEDUP_REMOVED lines=13> */
.L_x_2142:
[----:B------:R-:W-:Y:S05]  /*1b7f0*/  BSYNC.RECONVERGENT B2 ;  /* 0x0000000000027941 */ /* 0x000fea0003800200 */
.L_x_2141:
        /* <DEDUP_REMOVED lines=44> */
[C---:B------:R-:W-:Y:S01]  /*1bac0*/  VIADD R157, R132.reuse, 0xf1bbcdc8 ;  /* 0xf1bbcdc8849d7836 */ /* 0x040fe20000000000 */
[----:B------:R-:W-:Y:S01]  /*1bad0*/  LOP3.LUT R180, R179, R178, R159, 0x96, !PT ;  /* 0x000000b2b3b47212 */ /* 0x000fe200078e969f */
[----:B------:R-:W-:Y:S01]  /*1bae0*/  IMAD.WIDE.U32 R178, R177, -0x2daee0ad, RZ ;  /* 0xd2511f53b1b27825 */ /* 0x000fe200078e00ff */
[----:B------:R-:W-:Y:S02]  /*1baf0*/  IADD3 R159, PT, PT, R133, -0x24c28bd8, RZ ;  /* 0xdb3d7428859f7810 */ /* 0x000fe40007ffe0ff */
[----:B------:R-:W-:Y:S01]  /*1bb00*/  IADD3 R177, PT, PT, R132, -0x700cb87f, RZ ;  /* 0x8ff3478184b17810 */ /* 0x000fe20007ffe0ff */
[----:B------:R-:W-:Y:S01]  /*1bb10*/  IMAD.WIDE.U32 R180, R180, -0x326172a9, RZ ;  /* 0xcd9e8d57b4b47825 */ /* 0x000fe200078e00ff */
[----:B------:R-:W-:-:S03]  /*1bb20*/  LOP3.LUT R159, R159, R158, R179, 0x96, !PT ;  /* 0x0000009e9f9f7212 */ /* 0x000fc600078e96b3 */
[----:B------:R-:W-:Y:S01]  /*1bb30*/  VIADD R179, R133, 0x96a522ad ;  /* 0x96a522ad85b37836 */ /* 0x000fe20000000000 */
[----:B------:R-:W-:Y:S01]  /*1bb40*/  LOP3.LUT R157, R157, R156, R181, 0x96, !PT ;  /* 0x0000009c9d9d7212 */ /* 0x000fe200078e96b5 */
[----:B------:R-:W-:-:S04]  /*1bb50*/  IMAD.WIDE.U32 R158, R159, -0x326172a9, RZ ;  /* 0xcd9e8d579f9e7825 */ /* 0x000fc800078e00ff */
[----:B------:R-:W-:Y:S01]  /*1bb60*/  IMAD.WIDE.U32 R156, R157, -0x2daee0ad, RZ ;  /* 0xd2511f539d9c7825 */ /* 0x000fe200078e00ff */
[----:B------:R-:W-:Y:S02]  /*1bb70*/  LOP3.LUT R180, R177, R180, R159, 0x96, !PT ;  /* 0x000000b4b1b47212 */ /* 0x000fe400078e969f */
[----:B------:R-:W-:Y:S01]  /*1bb80*/  MOV R148, R158 ;  /* 0x0000009e00947202 */ /* 0x000fe20000000f00 */
[----:B------:R-:W-:Y:S01]  /*1bb90*/  IMAD.MOV.U32 R150, RZ, RZ, R156 ;  /* 0x000000ffff967224 */ /* 0x000fe200078e009c */
[----:B------:R-:W-:Y:S01]  /*1bba0*/  LOP3.LUT R178, R179, R178, R157, 0x96, !PT ;  /* 0x000000b2b3b27212 */ /* 0x000fe200078e969d */
[----:B------:R-:W-:Y:S01]  /*1bbb0*/  IMAD.MOV.U32 R162, RZ, RZ, RZ ;  /* 0x000000ffffa27224 */ /* 0x000fe200078e00ff */
[----:B------:R-:W-:-:S07]  /*1bbc0*/  MOV R157, R154 ;  /* 0x0000009a009d7202 */ /* 0x000fce0000000f00 */
.L_x_2139:
[----:B------:R-:W-:Y:S05]  /*1bbd0*/  BSYNC.RECONVERGENT B1 ;  /* 0x0000000000017941 */ /* 0x000fea0003800200 */
.L_x_2138:
[----:B------:R-:W0:Y:S01]  /*1bbe0*/  LDC R158, c[0x0][0x408] ;  /* 0x00010200ff9e7b82 */ /* 0x000e220000000800 */
[----:B------:R-:W-:Y:S01]  /*1bbf0*/  HFMA2 R154, -RZ, RZ, 0.1171875, 0 ;  /* 0x2f800000ff9a7431 */ /* 0x000fe200000001ff */
[----:B------:R-:W-:Y:S01]  /*1bc00*/  I2FP.F32.U32 R157, R157 ;  /* 0x0000009d009d7245 */ /* 0x000fe20000201000 */
[----:B-----5:R-:W-:Y:S01]  /*1bc10*/  IMAD.U32 R159, R112, 0x10000, RZ ;  /* 0x00010000709f7824 */ /* 0x020fe200078e00ff */
[----:B------:R-:W-:Y:S01]  /*1bc20*/  SHF.L.U32 R152, R52, 0x10, RZ ;  /* 0x0000001034987819 */ /* 0x000fe200000006ff */
        /* <DEDUP_REMOVED lines=8> */
[----:B-1----:R-:W-:-:S04]  /*1bcb0*/  FSETP.GTU.FTZ.AND P1, PT, R157, R156, PT ;  /* 0x0000009c9d00720b */ /* 0x002fc80003f3c000 */
[----:B------:R-:W-:Y:S02]  /*1bcc0*/  FSEL R157, R159, RZ, !P1 ;  /* 0x000000ff9f9d7208 */ /* 0x000fe40004800000 */
[----:B------:R-:W-:Y:S02]  /*1bcd0*/  PLOP3.LUT P2, PT, P1, PT, PT, 0x8, 0x80 ;  /* 0x000000000080781c */ /* 0x000fe40000f4e170 */
[----:B------:R-:W-:Y:S01]  /*1bce0*/  ISETP.NE.AND P1, PT, R162, 0x1, PT ;  /* 0x00000001a200780c */ /* 0x000fe20003f25270 */
[----:B------:R-:W-:Y:S01]  /*1bcf0*/  FFMA.FTZ R157, R157, R152, R160 ;  /* 0x000000989d9d7223 */ /* 0x000fe200000100a0 */
[----:B------:R-:W-:Y:S01]  /*1bd00*/  MOV R160, 0x2 ;  /* 0x0000000200a07802 */ /* 0x000fe20000000f00 */
[----:B------:R-:W-:-:S08]  /*1bd10*/  IMAD.MOV.U32 R152, RZ, RZ, R148 ;  /* 0x000000ffff987224 */ /* 0x000fd000078e0094 */
[----:B------:R-:W-:Y:S02]  /*1bd20*/  @P2 LOP3.LUT R0, R0, 0x4, RZ, 0xfc, !PT ;  /* 0x0000000400002812 */ /* 0x000fe400078efcff */
        /* <DEDUP_REMOVED lines=9> */
.L_x_2145:
        /* <DEDUP_REMOVED lines=13> */
.L_x_2147:
[----:B------:R-:W-:Y:S05]  /*1be90*/  BSYNC.RECONVERGENT B2 ;  /* 0x0000000000027941 */ /* 0x000fea0003800200 */
.L_x_2146:
[----:B------:R-:W-:Y:S01]  /*1bea0*/  IMAD.WIDE.U32 R178, R135, -0x326172a9, RZ ;  /* 0xcd9e8d5787b27825 */ /* 0x000fe200078e00ff */
[----:B------:R-:W-:-:S03]  /*1beb0*/  LOP3.LUT R176, R2, R181, R133, 0x96, !PT ;  /* 0x000000b502b07212 */ /* 0x000fc600078e9685 */
[----:B------:R-:W-:Y:S01]  /*1bec0*/  HFMA2 R160, -RZ, RZ, 0, 0 ;  /* 0x00000000ffa07431 */ /* 0x000fe200000001ff */
[----:B------:R-:W-:Y:S01]  /*1bed0*/  MOV R152, R150 ;  /* 0x0000009600987202 */ /* 0x000fe20000000f00 */
        /* <DEDUP_REMOVED lines=55> */
[----:B------:R-:W-:Y:S01]  /*1c250*/  LOP3.LUT R178, R179, R178, R177, 0x96, !PT ;  /* 0x000000b2b3b27212 */ /* 0x000fe200078e96b1 */
[----:B------:R-:W-:-:S07]  /*1c260*/  IMAD.MOV.U32 R150, RZ, RZ, R176 ;  /* 0x000000ffff967224 */ /* 0x000fce00078e00b0 */
.L_x_2144:
[----:B------:R-:W-:Y:S05]  /*1c270*/  BSYNC.RECONVERGENT B1 ;  /* 0x0000000000017941 */ /* 0x000fea0003800200 */
.L_x_2143:
[----:B------:R-:W-:Y:S01]  /*1c280*/  I2FP.F32.U32 R159, R152 ;  /* 0x00000098009f7245 */ /* 0x000fe20000201000 */
[----:B------:R-:W-:Y:S01]  /*1c290*/  IMAD.U32 R177, R112, 0x10000, RZ ;  /* 0x0001000070b17824 */ /* 0x000fe200078e00ff */
[----:B------:R-:W-:Y:S01]  /*1c2a0*/  PRMT R152, R48, 0x7632, R152 ;  /* 0x0000763230987816 */ /* 0x000fe20000000098 */
[----:B------:R-:W-:Y:S01]  /*1c2b0*/  BSSY.RECONVERGENT B1, `(.L_x_2148) ;  /* 0x0000063000017945 */ /* 0x000fe20003800200 */
[----:B------:R-:W-:Y:S01]  /*1c2c0*/  SHF.L.U32 R112, R20, 0x10, RZ ;  /* 0x0000001014707819 */ /* 0x000fe200000006ff */
[----:B------:R-:W-:Y:S01]  /*1c2d0*/  FFMA.FTZ R159, R159, R154, 1.1641532182693481445e-10 ;  /* 0x2f0000009f9f7423 */ /* 0x000fe2000001009a */
[----:B------:R-:W-:Y:S01]  /*1c2e0*/  FMUL.FTZ R177, R177, R144 ;  /* 0x00000090b1b17220 */ /* 0x000fe20000410000 */
[----:B------:R-:W-:Y:S01]  /*1c2f0*/  IMAD.U32 R152, R152, 0x10000, RZ ;  /* 0x0001000098987824 */ /* 0x000fe200078e00ff */
[----:B------:R-:W-:Y:S02]  /*1c300*/  LOP3.LUT R0, R0, 0xfffffffd, RZ, 0xc0, !PT ;  /* 0xfffffffd00007812 */ /* 0x000fe400078ec0ff */
[----:B------:R-:W-:Y:S01]  /*1c310*/  FMUL.FTZ R177, R177, R158 ;  /* 0x0000009eb1b17220 */ /* 0x000fe20000410000 */
[----:B------:R-:W-:-:S02]  /*1c320*/  FSETP.GTU.FTZ.AND P1, PT, R159, R156, PT ;  /* 0x0000009c9f00720b */ /* 0x000fc40003f3c000 */
[----:B------:R-:W-:Y:S02]  /*1c330*/  MOV R162, 0x2 ;  /* 0x0000000200a27802 */ /* 0x000fe40000000f00 */
[----:B------:R-:W-:Y:S02]  /*1c340*/  FSEL R159, R177, RZ, !P1 ;  /* 0x000000ffb19f7208 */ /* 0x000fe40004800000 */
[----:B------:R-:W-:Y:S02]  /*1c350*/  PLOP3.LUT P2, PT, P1, PT, PT, 0x8, 0x80 ;  /* 0x000000000080781c */ /* 0x000fe40000f4e170 */
[----:B------:R-:W-:Y:S01]  /*1c360*/  ISETP.NE.AND P1, PT, R160, 0x1, PT ;  /* 0x00000001a000780c */ /* 0x000fe20003f25270 */
[----:B------:R-:W-:Y:S01]  /*1c370*/  FFMA.FTZ R159, R159, R112, R152 ;  /* 0x000000709f9f7223 */ /* 0x000fe20000010098 */
[----:B------:R-:W-:-:S09]  /*1c380*/  IMAD.MOV.U32 R112, RZ, RZ, R148 ;  /* 0x000000ffff707224 */ /* 0x000fd200078e0094 */
        /* <DEDUP_REMOVED lines=10> */
.L_x_2150:
        /* <DEDUP_REMOVED lines=13> */
.L_x_2152:
[----:B------:R-:W-:Y:S05]  /*1c500*/  BSYNC.RECONVERGENT B2 ;  /* 0x0000000000027941 */ /* 0x000fea0003800200 */
.L_x_2151:
        /* <DEDUP_REMOVED lines=61> */
.L_x_2149:
[----:B------:R-:W-:Y:S05]  /*1c8e0*/  BSYNC.RECONVERGENT B1 ;  /* 0x0000000000017941 */ /* 0x000fea0003800200 */
.L_x_2148:
        /* <DEDUP_REMOVED lines=25> */
.L_x_2155:
        /* <DEDUP_REMOVED lines=13> */
.L_x_2157:
[----:B------:R-:W-:Y:S05]  /*1cb50*/  BSYNC.RECONVERGENT B2 ;  /* 0x0000000000027941 */ /* 0x000fea0003800200 */
.L_x_2156:
        /* <DEDUP_REMOVED lines=61> */
.L_x_2154:
[----:B------:R-:W-:Y:S05]  /*1cf30*/  BSYNC.RECONVERGENT B1 ;  /* 0x0000000000017941 */ /* 0x000fea0003800200 */
.L_x_2153:
        /* <DEDUP_REMOVED lines=25> */
.L_x_2160:
        /* <DEDUP_REMOVED lines=13> */
.L_x_2162:
[----:B------:R-:W-:Y:S05]  /*1d1a0*/  BSYNC.RECONVERGENT B2 ;  /* 0x0000000000027941 */ /* 0x000fea0003800200 */
.L_x_2161:
        /* <DEDUP_REMOVED lines=61> */
.L_x_2159:
[----:B------:R-:W-:Y:S05]  /*1d580*/  BSYNC.RECONVERGENT B1 ;  /* 0x0000000000017941 */ /* 0x000fea0003800200 */
.L_x_2158:
        /* <DEDUP_REMOVED lines=25> */
.L_x_2165:
        /* <DEDUP_REMOVED lines=13> */
.L_x_2167:
[----:B------:R-:W-:Y:S05]  /*1d7f0*/  BSYNC.RECONVERGENT B2 ;  /* 0x0000000000027941 */ /* 0x000fea0003800200 */
.L_x_2166:
        /* <DEDUP_REMOVED lines=61> */
.L_x_2164:
[----:B------:R-:W-:Y:S05]  /*1dbd0*/  BSYNC.RECONVERGENT B1 ;  /* 0x0000000000017941 */ /* 0x000fea0003800200 */
.L_x_2163:
        /* <DEDUP_REMOVED lines=25> */
.L_x_2170:
        /* <DEDUP_REMOVED lines=13> */
.L_x_2172:
[----:B------:R-:W-:Y:S05]  /*1de40*/  BSYNC.RECONVERGENT B2 ;  /* 0x0000000000027941 */ /* 0x000fea0003800200 */
.L_x_2171:
        /* <DEDUP_REMOVED lines=61> */
.L_x_2169:
[----:B------:R-:W-:Y:S05]  /*1e220*/  BSYNC.RECONVERGENT B1 ;  /* 0x0000000000017941 */ /* 0x000fea0003800200 */
.L_x_2168:
        /* <DEDUP_REMOVED lines=25> */
.L_x_2175:
        /* <DEDUP_REMOVED lines=15> */
.L_x_2177:
[----:B------:R-:W-:Y:S05]  /*1e4b0*/  BSYNC.RECONVERGENT B2 ;  /* 0x0000000000027941 */ /* 0x000fea0003800200 */
.L_x_2176:
        /* <DEDUP_REMOVED lines=61> */
.L_x_2174:
[----:B------:R-:W-:Y:S05]  /*1e890*/  BSYNC.RECONVERGENT B1 ;  /* 0x0000000000017941 */ /* 0x000fea0003800200 */
.L_x_2173:
        /* <DEDUP_REMOVED lines=17> */
.L_x_2137:
        /* <DEDUP_REMOVED lines=16> */
.L_x_2181:
        /* <DEDUP_REMOVED lines=13> */
.L_x_2183:
[----:B------:R-:W-:Y:S05]  /*1eb80*/  BSYNC.RECONVERGENT B2 ;  /* 0x0000000000027941 */ /* 0x000fea0003800200 */
.L_x_2182:
        /* <DEDUP_REMOVED lines=61> */
.L_x_2180:
[----:B------:R-:W-:Y:S05]  /*1ef60*/  BSYNC.RECONVERGENT B1 ;  /* 0x0000000000017941 */ /* 0x000fea0003800200 */
.L_x_2179:
[----:B------:R-:W0:Y:S01]  /*1ef70*/  LDC R158, c[0x0][0x408] ;  /* 0x00010200ff9e7b82 */ /* 0x000e220000000800 */
[----:B------:R-:W-:Y:S01]  /*1ef80*/  HFMA2 R154, -RZ, RZ, 0.1171875, 0 ;  /* 0x2f800000ff9a7431 */ /* 0x000fe200000001ff */
[----:B------:R-:W-:Y:S01]  /*1ef90*/  I2FP.F32.U32 R157, R157 ;  /* 0x0000009d009d7245 */ /* 0x000fe20000201000 */
[----:B-----5:R-:W-:Y:S01]  /*1efa0*/  IMAD.U32 R159, R112, 0x10000, RZ ;  /* 0x00010000709f7824 */ /* 0x020fe200078e00ff */
[----:B------:R-:W-:Y:S01]  /*1efb0*/  SHF.L.U32 R152, R52, 0x10, RZ ;  /* 0x0000001034987819 */ /* 0x000fe200000006ff */
[----:B------:R-:W-:Y:S01]  /*1efc0*/  BSSY.RECONVERGENT B1, `(.L_x_2184) ;  /* 0x0000063000017945 */ /* 0x000fe20003800200 */
[----:B------:R-:W-:Y:S01]  /*1efd0*/  LOP3.LUT R0, R0, 0xfffffffb, RZ, 0xc0, !PT ;  /* 0xfffffffb00007812 */ /* 0x000fe200078ec0ff */
[----:B------:R-:W-:Y:S01]  /*1efe0*/  FMUL.FTZ R159, R159, R144 ;  /* 0x000000909f9f7220 */ /* 0x000fe20000410000 */
[----:B------:R-:W1:Y:S01]  /*1eff0*/  LDC R156, c[0x0][0x404] ;  /* 0x00010100ff9c7b82 */ /* 0x000e620000000800 */
[----:B------:R-:W-:Y:S01]  /*1f000*/  PRMT R112, R112, 0x7632, R112 ;  /* 0x0000763270707816 */ /* 0x000fe20000000070 */
[----:B------:R-:W-:-:S02]  /*1f010*/  IMAD.MOV.U32 R162, RZ, RZ, 0x2 ;  /* 0x00000002ffa27424 */ /* 0x000fc400078e00ff */
[----:B------:R-:W-:Y:S01]  /*1f020*/  FFMA.FTZ R157, R157, R154, 1.1641532182693481445e-10 ;  /* 0x2f0000009d9d7423 */ /* 0x000fe2000001009a */
[----:B0-----:R-:W-:-:S04]  /*1f030*/  FMUL.FTZ R159, R159, R158 ;  /* 0x0000009e9f9f7220 */ /* 0x001fc80000410000 */
[----:B-1----:R-:W-:-:S04]  /*1f040*/  FSETP.GTU.FTZ.AND P1, PT, R157, R156, PT ;  /* 0x0000009c9d00720b */ /* 0x002fc80003f3c000 */
[----:B------:R-:W-:Y:S02]  /*1f050*/  FSEL R157, R159, RZ, !P1 ;  /* 0x000000ff9f9d7208 */ /* 0x000fe40004800000 */
[----:B------:R-:W-:Y:S02]  /*1f060*/  PLOP3.LUT P2, PT, P1, PT, PT, 0x8, 0x80 ;  /* 0x000000000080781c */ /* 0x000fe40000f4e170 */
[----:B------:R-:W-:Y:S01]  /*1f070*/  ISETP.NE.AND P1, PT, R160, 0x1, PT ;  /* 0x00000001a000780c */ /* 0x000fe20003f25270 */
[----:B------:R-:W-:Y:S01]  /*1f080*/  FMUL.FTZ R157, R152, R157 ;  /* 0x0000009d989d7220 */ /* 0x000fe20000410000 */
[----:B------:R-:W-:-:S09]  /*1f090*/  MOV R152, R148 ;  /* 0x0000009400987202 */ /* 0x000fd20000000f00 */
[----:B------:R-:W-:Y:S02]  /*1f0a0*/  @P2 LOP3.LUT R0, R0, 0x4, RZ, 0xfc, !PT ;  /* 0x0000000400002812 */ /* 0x000fe400078efcff */
        /* <DEDUP_REMOVED lines=9> */
.L_x_2186:
        /* <DEDUP_REMOVED lines=13> */
.L_x_2188:
[----:B------:R-:W-:Y:S05]  /*1f210*/  BSYNC.RECONVERGENT B2 ;  /* 0x0000000000027941 */ /* 0x000fea0003800200 */
.L_x_2187:
[----:B------:R-:W-:Y:S01]  /*1f220*/  IMAD.WIDE.U32 R178, R135, -0x326172a9, RZ ;  /* 0xcd9e8d5787b27825 */ /* 0x000fe200078e00ff */
[----:B------:R-:W-:Y:S02]  /*1f230*/  LOP3.LUT R176, R2, R181, R133, 0x96, !PT ;  /* 0x000000b502b07212 */ /* 0x000fe400078e9685 */
[----:B------:R-:W-:Y:S01]  /*1f240*/  IADD3 R159, PT, PT, R132, -0x61c88647, RZ ;  /* 0x9e3779b9849f7810 */ /* 0x000fe20007ffe0ff */
[----:B------:R-:W-:Y:S01]  /*1f250*/  IMAD.MOV.U32 R152, RZ, RZ, R150 ;  /* 0x000000ffff987224 */ /* 0x000fe200078e0096 */
[----:B------:R-:W-:Y:S01]  /*1f260*/  LOP3.LUT R182, R137, R179, R132, 0x96, !PT ;  /* 0x000000b389b67212 */ /* 0x000fe200078e9684 */
[----:B------:R-:W-:-:S04]  /*1f270*/  IMAD.WIDE.U32 R176, R176, -0x326172a9, RZ ;  /* 0xcd9e8d57b0b07825 */ /* 0x000fc800078e00ff */
[----:B------:R-:W-:Y:S01]  /*1f280*/  IMAD.WIDE.U32 R182, R182, -0x2daee0ad, RZ ;  /* 0xd2511f53b6b67825 */ /* 0x000fe200078e00ff */
[----:B------:R-:W-:Y:S02]  /*1f290*/  LOP3.LUT R159, R159, R178, R177, 0x96, !PT ;  /* 0x000000b29f9f7212 */ /* 0x000fe400078e96b1 */
[C---:B------:R-:W-:Y:S01]  /*1f2a0*/  IADD3 R177, PT, PT, R133.reuse, 0x76cf5d0a, RZ ;  /* 0x76cf5d0a85b17810 */ /* 0x040fe20007ffe0ff */
        /* <DEDUP_REMOVED lines=49> */
[----:B------:R-:W-:-:S04]  /*1f5c0*/  LOP3.LUT R180, R159, R180, R183, 0x96, !PT ;  /* 0x000000b49fb47212 */ /* 0x000fc800078e96b7 */
[----:B------:R-:W-:Y:S02]  /*1f5d0*/  LOP3.LUT R178, R179, R178, R177, 0x96, !PT ;  /* 0x000000b2b3b27212 */ /* 0x000fe400078e96b1 */
[----:B------:R-:W-:-:S07]  /*1f5e0*/  MOV R150, R176 ;  /* 0x000000b000967202 */ /* 0x000fce0000000f00 */
.L_x_2185:
[----:B------:R-:W-:Y:S05]  /*1f5f0*/  BSYNC.RECONVERGENT B1 ;  /* 0x0000000000017941 */ /* 0x000fea0003800200 */
.L_x_2184:
[----:B------:R-:W-:Y:S01]  /*1f600*/  I2FP.F32.U32 R159, R152 ;  /* 0x00000098009f7245 */ /* 0x000fe20000201000 */
[----:B------:R-:W-:Y:S01]  /*1f610*/  BSSY.RECONVERGENT B1, `(.L_x_2189) ;  /* 0x0000063000017945 */ /* 0x000fe20003800200 */
[----:B------:R-:W-:Y:S01]  /*1f620*/  SHF.L.U32 R177, R112, 0x10, RZ ;  /* 0x0000001070b17819 */ /* 0x000fe200000006ff */
[----:B------:R-:W-:Y:S01]  /*1f630*/  IMAD.U32 R112, R20, 0x10000, RZ ;  /* 0x0001000014707824 */ /* 0x000fe200078e00ff */
[----:B------:R-:W-:Y:S01]  /*1f640*/  LOP3.LUT R0, R0, 0xfffffffd, RZ, 0xc0, !PT ;  /* 0xfffffffd00007812 */ /* 0x000fe200078ec0ff */
[----:B------:R-:W-:Y:S01]  /*1f650*/  FFMA.FTZ R159, R159, R154, 1.1641532182693481445e-10 ;  /* 0x2f0000009f9f7423 */ /* 0x000fe2000001009a */
[----:B------:R-:W-:Y:S02]  /*1f660*/  HFMA2 R160, -RZ, RZ, 0, 1.1920928955078125e-07 ;  /* 0x00000002ffa07431 */ /* 0x000fe400000001ff */
[----:B------:R-:W-:Y:S02]  /*1f670*/  FMUL.FTZ R177, R177, R144 ;  /* 0x00000090b1b17220 */ /* 0x000fe40000410000 */
[----:B------:R-:W-:-:S02]  /*1f680*/  FSETP.GTU.FTZ.AND P1, PT, R159, R156, PT ;  /* 0x0000009c9f00720b */ /* 0x000fc40003f3c000 */
[----:B------:R-:W-:Y:S02]  /*1f690*/  FMUL.FTZ R177, R177, R158 ;  /* 0x0000009eb1b17220 */ /* 0x000fe40000410000 */
[----:B------:R-:W-:-:S03]  /*1f6a0*/  PLOP3.LUT P2, PT, P1, PT, PT, 0x8, 0x80 ;  /* 0x000000000080781c */ /* 0x000fc60000f4e170 */
[----:B------:R-:W-:Y:S02]  /*1f6b0*/  FSEL R159, R177, RZ, !P1 ;  /* 0x000000ffb19f7208 */ /* 0x000fe40004800000 */
[----:B------:R-:W-:-:S03]  /*1f6c0*/  ISETP.NE.AND P1, PT, R162, 0x1, PT ;  /* 0x00000001a200780c */ /* 0x000fc60003f25270 */
[----:B------:R-:W-:Y:S01]  /*1f6d0*/  FMUL.FTZ R159, R112, R159 ;  /* 0x0000009f709f7220 */ /* 0x000fe20000410000 */
[----:B------:R-:W-:-:S04]  /*1f6e0*/  IMAD.MOV.U32 R112, RZ, RZ, R148 ;  /* 0x000000ffff707224 */ /* 0x000fc800078e0094 */
[----:B------:R-:W-:-:S05]  /*1f6f0*/  @P2 LOP3.LUT R0, R0, 0x2, RZ, 0xfc, !PT ;  /* 0x0000000200002812 */ /* 0x000fca00078efcff */
        /* <DEDUP_REMOVED lines=9> */
.L_x_2191:
        /* <DEDUP_REMOVED lines=13> */
.L_x_2193:
[----:B------:R-:W-:Y:S05]  /*1f860*/  BSYNC.RECONVERGENT B2 ;  /* 0x0000000000027941 */ /* 0x000fea0003800200 */
.L_x_2192:
        /* <DEDUP_REMOVED lines=61> */
.L_x_2190:
[----:B------:R-:W-:Y:S05]  /*1fc40*/  BSYNC.RECONVERGENT B1 ;  /* 0x0000000000017941 */ /* 0x000fea0003800200 */
.L_x_2189:
        /* <DEDUP_REMOVED lines=24> */
.L_x_2196:
        /* <DEDUP_REMOVED lines=13> */
.L_x_2198:
[----:B------:R-:W-:Y:S05]  /*1fea0*/  BSYNC.RECONVERGENT B2 ;  /* 0x0000000000027941 */ /* 0x000fea0003800200 */
.L_x_2197:
        /* <DEDUP_REMOVED lines=61> */
.L_x_2195:
[----:B------:R-:W-:Y:S05]  /*20280*/  BSYNC.RECONVERGENT B1 ;  /* 0x0000000000017941 */ /* 0x000fea0003800200 */
.L_x_2194:
        /* <DEDUP_REMOVED lines=23> */
.L_x_2201:
        /* <DEDUP_REMOVED lines=13> */
.L_x_2203:
[----:B------:R-:W-:Y:S05]  /*204d0*/  BSYNC.RECONVERGENT B2 ;  /* 0x0000000000027941 */ /* 0x000fea0003800200 */
.L_x_2202:
        /* <DEDUP_REMOVED lines=61> */
.L_x_2200:
[----:B------:R-:W-:Y:S05]  /*208b0*/  BSYNC.RECONVERGENT B1 ;  /* 0x0000000000017941 */ /* 0x000fea0003800200 */
.L_x_2199:
        /* <DEDUP_REMOVED lines=24> */
.L_x_2206:
        /* <DEDUP_REMOVED lines=13> */
.L_x_2208:
[----:B------:R-:W-:Y:S05]  /*20b10*/  BSYNC.RECONVERGENT B2 ;  /* 0x0000000000027941 */ /* 0x000fea0003800200 */
.L_x_2207:
        /* <DEDUP_REMOVED lines=61> */
.L_x_2205:
[----:B------:R-:W-:Y:S05]  /*20ef0*/  BSYNC.RECONVERGENT B1 ;  /* 0x0000000000017941 */ /* 0x000fea0003800200 */
.L_x_2204:
        /* <DEDUP_REMOVED lines=23> */
.L_x_2211:
        /* <DEDUP_REMOVED lines=13> */
.L_x_2213:
[----:B------:R-:W-:Y:S05]  /*21140*/  BSYNC.RECONVERGENT B2 ;  /* 0x0000000000027941 */ /* 0x000fea0003800200 */
.L_x_2212:
        /* <DEDUP_REMOVED lines=61> */
.L_x_2210:
[----:B------:R-:W-:Y:S05]  /*21520*/  BSYNC.RECONVERGENT B1 ;  /* 0x0000000000017941 */ /* 0x000fea0003800200 */
.L_x_2209:
        /* <DEDUP_REMOVED lines=10> */
[----:B------:R-:W-:-:S04]  /*215d0*/  FSETP.GTU.FTZ.AND P5, PT, R113, R156, PT ;  /* 0x0000009c7100720b */ /* 0x000fc80003fbc000 */
        /* <DEDUP_REMOVED lines=13> */
.L_x_2216:
        /* <DEDUP_REMOVED lines=15> */
.L_x_2218:
[----:B------:R-:W-:Y:S05]  /*217a0*/  BSYNC.RECONVERGENT B2 ;  /* 0x0000000000027941 */ /* 0x000fea0003800200 */
.L_x_2217:
        /* <DEDUP_REMOVED lines=38> */
[----:B------:R-:W-:Y:S01]  /*21a10*/  IADD3 R179, PT, PT, R132, 0x5384540f, RZ ;  /* 0x5384540f84b37810 */ /* 0x000fe20007ffe0ff */
[----:B------:R-:W-:Y:S01]  /*21a20*/  IMAD.MOV.U32 R152, RZ, RZ, RZ ;  /* 0x000000ffff987224 */ /* 0x000fe200078e00ff */
[----:B------:R-:W-:Y:S01]  /*21a30*/  LOP3.LUT R114, R113, R112, R181, 0x96, !PT ;  /* 0x0000007071727212 */ /* 0x000fe200078e96b5 */
[----:B------:R-:W-:-:S04]  /*21a40*/  IMAD.WIDE.U32 R112, R115, -0x326172a9, RZ ;  /* 0xcd9e8d5773707825 */ /* 0x000fc800078e00ff */
[----:B------:R-:W-:Y:S01]  /*21a50*/  IMAD.WIDE.U32 R114, R114, -0x2daee0ad, RZ ;  /* 0xd2511f5372727825 */ /* 0x000fe200078e00ff */
[----:B------:R-:W-:-:S03]  /*21a60*/  LOP3.LUT R179, R179, R180, R113, 0x96, !PT ;  /* 0x000000b4b3b37212 */ /* 0x000fc600078e9671 */
[----:B------:R-:W-:Y:S02]  /*21a70*/  VIADD R181, R133, 0x1fd5c5a3 ;  /* 0x1fd5c5a385b57836 */ /* 0x000fe40000000000 */
        /* <DEDUP_REMOVED lines=10> */
[----:B------:R-:W-:Y:S02]  /*21b20*/  MOV R148, R112 ;  /* 0x0000007000947202 */ /* 0x000fe40000000f00 */
[----:B------:R-:W-:Y:S01]  /*21b30*/  LOP3.LUT R180, R179, R180, R113, 0x96, !PT ;  /* 0x000000b4b3b47212 */ /* 0x000fe200078e9671 */
[----:B------:R-:W-:Y:S02]  /*21b40*/  VIADD R181, R133, 0x96a522ad ;  /* 0x96a522ad85b57836 */ /* 0x000fe40000000000 */
[----:B------:R-:W-:Y:S01]  /*21b50*/  IMAD.MOV.U32 R112, RZ, RZ, R150 ;  /* 0x000000ffff707224 */ /* 0x000fe200078e0096 */
[----:B------:R-:W-:Y:S02]  /*21b60*/  MOV R150, R114 ;  /* 0x0000007200967202 */ /* 0x000fe40000000f00 */
[----:B------:R-:W-:-:S07]  /*21b70*/  LOP3.LUT R178, R181, R178, R115, 0x96, !PT ;  /* 0x000000b2b5b27212 */ /* 0x000fce00078e9673 */
.L_x_2215:
[----:B------:R-:W-:Y:S05]  /*21b80*/  BSYNC.RECONVERGENT B1 ;  /* 0x0000000000017941 */ /* 0x000fea0003800200 */
.L_x_2214:
        /* <DEDUP_REMOVED lines=14> */
.L_x_2178:
[----:B------:R-:W0:Y:S01]  /*21c70*/  LDC.64 R224, c[0x0][0x3a8] ;  /* 0x0000ea00ffe07b82 */ /* 0x000e220000000a00 */
[----:B------:R-:W-:Y:S02]  /*21c80*/  SEL R156, RZ, 0x10000, !P5 ;  /* 0x00010000ff9c7807 */ /* 0x000fe40006800000 */
[----:B------:R-:W-:Y:S02]  /*21c90*/  LOP3.LUT P5, RZ, R0, 0x2, RZ, 0xc0, !PT ;  /* 0x0000000200ff7812 */ /* 0x000fe400078ac0ff */
[----:B------:R-:W-:Y:S02]  /*21ca0*/  SEL R158, RZ, 0x1000000, !P6 ;  /* 0x01000000ff9e7807 */ /* 0x000fe40007000000 */
[----:B------:R-:W-:Y:S01]  /*21cb0*/  SEL R227, RZ, 0x100, !P4 ;  /* 0x00000100ffe37807 */ /* 0x000fe20006000000 */
[----:B------:R-:W1:Y:S01]  /*21cc0*/  LDC.64 R222, c[0x0][0x3b0] ;  /* 0x0000ec00ffde7b82 */ /* 0x000e620000000a00 */
[----:B------:R-:W-:Y:S02]  /*21cd0*/  SEL R154, RZ, 0x1000000, !P2 ;  /* 0x01000000ff9a7807 */ /* 0x000fe40005000000 */
[----:B------:R-:W-:-:S02]  /*21ce0*/  SEL R181, RZ, 0x10000, !P1 ;  /* 0x00010000ffb57807 */ /* 0x000fc40004800000 */
[----:B------:R-:W-:Y:S02]  /*21cf0*/  SEL R144, RZ, 0x100, !P5 ;  /* 0x00000100ff907807 */ /* 0x000fe40006800000 */
[----:B------:R-:W-:Y:S02]  /*21d00*/  LOP3.LUT P6, RZ, R0, 0x4, RZ, 0xc0, !PT ;  /* 0x0000000400ff7812 */ /* 0x000fe400078cc0ff */
[----:B------:R-:W-:Y:S02]  /*21d10*/  SEL R226, RZ, 0x1, !P3 ;  /* 0x00000001ffe27807 */ /* 0x000fe40005800000 */
[----:B------:R-:W-:Y:S02]  /*21d20*/  LOP3.LUT R227, R227, R158, R156, 0xfe, !PT ;  /* 0x0000009ee3e37212 */ /* 0x000fe400078efe9c */
[----:B------:R-:W-:Y:S02]  /*21d30*/  LOP3.LUT R144, R144, R154, R181, 0xfe, !PT ;  /* 0x0000009a90907212 */ /* 0x000fe400078efeb5 */
[----:B------:R-:W-:Y:S01]  /*21d40*/  SEL R181, RZ, 0x1, !P6 ;  /* 0x00000001ffb57807 */ /* 0x000fe20007000000 */
[----:B0-----:R-:W-:Y:S01]  /*21d50*/  IMAD.WIDE.U32 R224, R146, 0x10, R224 ;  /* 0x0000001092e07825 */ /* 0x001fe200078e00e0 */
[----:B------:R-:W-:-:S02]  /*21d60*/  LOP3.LUT R227, R227, R226, RZ, 0xfc, !PT ;  /* 0x000000e2e3e37212 */ /* 0x000fc400078efcff */
[----:B------:R-:W-:Y:S02]  /*21d70*/  LOP3.LUT R226, R144, R181, RZ, 0xfc, !PT ;  /* 0x000000b590e27212 */ /* 0x000fe400078efcff */
[----:B------:R0:W-:Y:S01]  /*21d80*/  STG.E.128 desc[UR6][R224.64], R112 ;  /* 0x00000070e0007986 */ /* 0x0001e2000c101d06 */
[----:B------:R-:W-:Y:S01]  /*21d90*/  MOV R154, R150 ;  /* 0x00000096009a7202 */ /* 0x000fe20000000f00 */
[----:B-1----:R-:W-:-:S05]  /*21da0*/  IMAD.WIDE.U32 R222, R146, 0x8, R222 ;  /* 0x0000000892de7825 */ /* 0x002fca00078e00de */
[----:B------:R0:W-:Y:S02]  /*21db0*/  STG.E.64 desc[UR6][R222.64], R226 ;  /* 0x000000e2de007986 */ /* 0x0001e4000c101b06 */
.L_x_2136:
[----:B------:R-:W-:Y:S05]  /*21dc0*/  BSYNC.RECONVERGENT B0 ;  /* 0x0000000000007941 */ /* 0x000fea0003800200 */
.L_x_2135:
[----:B0-234-:R-:W-:Y:S01]  /*21dd0*/  FADD.FTZ R112, RZ, R155 ;  /* 0x0000009bff707221 */ /* 0x01dfe20000010000 */
[----:B------:R-:W-:Y:S01]  /*21de0*/  LOP3.LUT P5, RZ, R0, 0x10, RZ, 0xc0, !PT ;  /* 0x0000001000ff7812 */ /* 0x000fe200078ac0ff */
        /* <DEDUP_REMOVED lines=150> */
[----:B------:R-:W-:Y:S01]  /*22750*/  IMAD.MOV.U32 R146, RZ, RZ, RZ ;  /* 0x000000ffff927224 */ /* 0x000fe200078e00ff */
        /* <DEDUP_REMOVED lines=8> */
.L_x_2220:
[----:B------:R-:W-:Y:S05]  /*227e0*/  BSYNC.RECONVERGENT B0 ;  /* 0x0000000000007941 */ /* 0x000fea0003800200 */
.L_x_2219:
        /* <DEDUP_REMOVED lines=12> */
.L_x_2222:
[----:B------:R-:W-:Y:S05]  /*228b0*/  BSYNC.RECONVERGENT B0 ;  /* 0x0000000000007941 */ /* 0x000fea0003800200 */
.L_x_2221:
        /* <DEDUP_REMOVED lines=18> */
[----:B-1----:R-:W-:-:S04]  /*229e0*/  IMAD.IADD R160, R144, 0x1, R225 ;  /* 0x0000000190a07824 */ /* 0x002fc800078e02e1 */
[----:B------:R-:W0:Y:S01]  /*229f0*/  SHFL.DOWN PT, R146, R223, 0x1, 0x1f ;  /* 0x08201f00df927f89 */ /* 0x000e2200000e0000 */
[----:B------:R-:W-:Y:S02]  /*22a00*/  I2FP.F32.S32 R225, R225 ;  /* 0x000000e100e17245 */ /* 0x000fe40000201400 */
[----:B------:R-:W-:Y:S01]  /*22a10*/  I2FP.F32.S32 R160, R160 ;  /* 0x000000a000a07245 */ /* 0x000fe20000201400 */
[----:B--2---:R-:W-:-:S05]  /*22a20*/  FADD.FTZ R115, R114, R113 ;  /* 0x0000007172737221 */ /* 0x004fca0000010000 */
[----:B------:R-:W1:Y:S01]  /*22a30*/  MUFU.RCP R160, R160 ;  /* 0x000000a000a07308 */ /* 0x000e620000001000 */
[----:B------:R-:W-:-:S05]  /*22a40*/  FFMA.FTZ R112, R156, R112, R115 ;  /* 0x000000709c707223 */ /* 0x000fca0000010073 */
[----:B------:R-:W2:Y:S01]  /*22a50*/  SHFL.DOWN PT, R113, R112, 0x1, 0x1f ;  /* 0x08201f0070717f89 */ /* 0x000ea200000e0000 */
[----:B0-----:R-:W-:Y:S01]  /*22a60*/  FMUL.FTZ R115, R146, R225 ;  /* 0x000000e192737220 */ /* 0x001fe20000410000 */
[----:B------:R-:W-:-:S03]  /*22a70*/  FADD.FTZ R146, R223, -R146 ;  /* 0x80000092df927221 */ /* 0x000fc60000010000 */
[----:B------:R-:W-:-:S04]  /*22a80*/  FFMA.FTZ R115, R150, R223, R115 ;  /* 0x000000df96737223 */ /* 0x000fc80000010073 */
[----:B-1----:R-:W-:Y:S01]  /*22a90*/  FMUL.FTZ R114, R160, R115 ;  /* 0x00000073a0727220 */ /* 0x002fe20000410000 */
[----:B------:R-:W-:Y:S02]  /*22aa0*/  FMUL.FTZ R115, R146, R146 ;  /* 0x0000009292737220 */ /* 0x000fe40000410000 */
[----:B------:R-:W0:Y:S02]  /*22ab0*/  LDC R146, c[0x0][0x448] ;  /* 0x00011200ff927b82 */ /* 0x000e240000000800 */
[----:B------:R-:W1:Y:S01]  /*22ac0*/  SHFL.IDX PT, R227, R114, RZ, 0x1f ;  /* 0x00001fff72e37589 */ /* 0x000e6200000e0000 */
[----:B------:R-:W-:Y:S01]  /*22ad0*/  FMUL.FTZ R115, R150, R115 ;  /* 0x0000007396737220 */ /* 0x000fe20000410000 */
[----:B--2---:R-:W-:-:S03]  /*22ae0*/  FADD.FTZ R113, R112, R113 ;  /* 0x0000007170717221 */ /* 0x004fc60000010000 */
[----:B------:R-:W-:-:S04]  /*22af0*/  FMUL.FTZ R115, R115, R225 ;  /* 0x000000e173737220 */ /* 0x000fc80000410000 */
[----:B------:R-:W-:-:S05]  /*22b00*/  FFMA.FTZ R160, R160, R115, R113 ;  /* 0x00000073a0a07223 */ /* 0x000fca0000010071 */
[----:B------:R-:W0:Y:S01]  /*22b10*/  SHFL.IDX PT, R223, R160, RZ, 0x1f ;  /* 0x00001fffa0df7589 */ /* 0x000e2200000e0000 */
[C---:B-1----:R-:W-:Y:S01]  /*22b20*/  FMUL.FTZ R112, R227.reuse, R227 ;  /* 0x000000e3e3707220 */ /* 0x042fe20000410000 */
[----:B------:R-:W-:-:S04]  /*22b30*/  FSEL R144, R227, RZ, !P1 ;  /* 0x000000ffe3907208 */ /* 0x000fc80004800000 */
[----:B------:R-:W-:Y:S02]  /*22b40*/  FSEL R181, R112, RZ, P1 ;  /* 0x000000ff70b57208 */ /* 0x000fe40000800000 */
[----:B------:R-:W-:Y:S01]  /*22b50*/  ISETP.NE.AND P1, PT, R142, RZ, PT ;  /* 0x000000ff8e00720c */ /* 0x000fe20003f25270 */
[----:B0-----:R-:W-:-:S04]  /*22b60*/  FFMA.FTZ R142, R223, UR11, R146 ;  /* 0x0000000bdf8e7c23 */ /* 0x001fc80008010092 */
        /* <DEDUP_REMOVED lines=57> */
.L_x_2224:
[----:B------:R-:W-:Y:S05]  /*22f00*/  BSYNC.RECONVERGENT B0 ;  /* 0x0000000000007941 */ /* 0x000fea0003800200 */
.L_x_2223:
[----:B------:R-:W-:Y:S01]  /*22f10*/  LOP3.LUT P1, RZ, R0, 0x80, RZ, 0xc0, !PT ;  /* 0x0000008000ff7812 */ /* 0x000fe2000782c0ff */
[----:B------:R-:W-:-:S12]  /*22f20*/  BSSY.RECONVERGENT B0, `(.L_x_2225) ;  /* 0x0000032000007945 */ /* 0x000fd80003800200 */
[----:B------:R-:W-:Y:S05]  /*22f30*/  @!P1 BRA `(.L_x_2226) ;  /* 0x0000000000c09947 */ /* 0x000fea0003800000 */
[--C-:B01----:R-:W-:Y:S01]  /*22f40*/  FADD.FTZ R114, R171, -R144.reuse ;  /* 0x80000090ab727221 */ /* 0x103fe20000010000 */
        /* <DEDUP_REMOVED lines=32> */
[C---:B------:R-:W-:Y:S01]  /*23150*/  FMUL.FTZ R158, R181.reuse, R158 ;  /* 0x0000009eb59e7220 */ /* 0x040fe20000410000 */
        /* <DEDUP_REMOVED lines=14> */
.L_x_2226:
[----:B------:R-:W-:Y:S05]  /*23240*/  BSYNC.RECONVERGENT B0 ;  /* 0x0000000000007941 */ /* 0x000fea0003800200 */
.L_x_2225:
[----:B------:R-:W-:Y:S01]  /*23250*/  LOP3.LUT P1, RZ, R0, 0x20, RZ, 0xc0, !PT ;  /* 0x0000002000ff7812 */ /* 0x000fe2000782c0ff */
[----:B------:R-:W-:-:S12]  /*23260*/  BSSY.RECONVERGENT B0, `(.L_x_2227) ;  /* 0x0000032000007945 */ /* 0x000fd80003800200 */
[----:B------:R-:W-:Y:S05]  /*23270*/  @!P1 BRA `(.L_x_2228) ;  /* 0x0000000000c09947 */ /* 0x000fea0003800000 */
[--C-:B012---:R-:W-:Y:S01]  /*23280*/  FADD.FTZ R114, R167, -R144.reuse ;  /* 0x80000090a7727221 */ /* 0x107fe20000010000 */
        /* <DEDUP_REMOVED lines=47> */
.L_x_2228:
[----:B------:R-:W-:Y:S05]  /*23580*/  BSYNC.RECONVERGENT B0 ;  /* 0x0000000000007941 */ /* 0x000fea0003800200 */
.L_x_2227:
[----:B------:R-:W-:Y:S01]  /*23590*/  LOP3.LUT P1, RZ, R0, 0x8, RZ, 0xc0, !PT ;  /* 0x0000000800ff7812 */ /* 0x000fe2000782c0ff */
[----:B------:R-:W-:-:S12]  /*235a0*/  BSSY.RECONVERGENT B0, `(.L_x_2229) ;  /* 0x0000032000007945 */ /* 0x000fd80003800200 */
[----:B------:R-:W-:Y:S05]  /*235b0*/  @!P1 BRA `(.L_x_2230) ;  /* 0x0000000000c09947 */ /* 0x000fea0003800000 */
[--C-:B0123--:R-:W-:Y:S01]  /*235c0*/  FADD.FTZ R114, R163, -R144.reuse ;  /* 0x80000090a3727221 */ /* 0x10ffe20000010000 */
        /* <DEDUP_REMOVED lines=47> */
.L_x_2230:
[----:B------:R-:W-:Y:S05]  /*238c0*/  BSYNC.RECONVERGENT B0 ;  /* 0x0000000000007941 */ /* 0x000fea0003800200 */
.L_x_2229:
[----:B------:R-:W-:Y:S04]  /*238d0*/  BSSY.RECONVERGENT B0, `(.L_x_2231) ;  /* 0x0000031000007945 */ /* 0x000fe80003800200 */
[----:B------:R-:W-:Y:S05]  /*238e0*/  @!P0 BRA `(.L_x_2232) ;  /* 0x0000000000bc8947 */ /* 0x000fea0003800000 */
[----:B-1234-:R-:W1:Y:S01]  /*238f0*/  LDC.64 R222, c[0x0][0x428] ;  /* 0x00010a00ffde7b82 */ /* 0x01ee620000000a00 */
[--C-:B------:R-:W-:Y:S01]  /*23900*/  FADD.FTZ R142, R177, -R144.reuse ;  /* 0x80000090b18e7221 */ /* 0x100fe20000010000 */
[--C-:B0-----:R-:W-:Y:S01]  /*23910*/  FADD.FTZ R112, R157, -R144.reuse ;  /* 0x800000909d707221 */ /* 0x101fe20000010000 */
[--C-:B------:R-:W-:Y:S01]  /*23920*/  FADD.FTZ R150, R187, -R144.reuse ;  /* 0x80000090bb967221 */ /* 0x100fe20000010000 */
[----:B------:R-:W-:Y:S01]  /*23930*/  SHF.L.U32 R225, R61, 0x10, RZ ;  /* 0x000000103de17819 */ /* 0x000fe200000006ff */
[--C-:B------:R-:W-:Y:S01]  /*23940*/  FADD.FTZ R114, R159, -R144.reuse ;  /* 0x800000909f727221 */ /* 0x100fe20000010000 */
[--C-:B------:R-:W-:Y:S01]  /*23950*/  FADD.FTZ R146, R183, -R144.reuse ;  /* 0x80000090b7927221 */ /* 0x100fe20000010000 */
[--C-:B------:R-:W-:Y:S01]  /*23960*/  FADD.FTZ R156, R185, -R144.reuse ;  /* 0x80000090b99c7221 */ /* 0x100fe20000010000 */
[----:B------:R-:W-:Y:S01]  /*23970*/  FADD.FTZ R158, R221, -R144 ;  /* 0x80000090dd9e7221 */ /* 0x000fe20000010000 */
[----:B------:R-:W-:Y:S01]  /*23980*/  SHF.L.U32 R113, R60, 0x10, RZ ;  /* 0x000000103c717819 */ /* 0x000fe200000006ff */
[----:B------:R-:W-:-:S02]  /*23990*/  IMAD.U32 R227, R57, 0x10000, RZ ;  /* 0x0001000039e37824 */ /* 0x000fc400078e00ff */
[----:B------:R-:W-:Y:S01]  /*239a0*/  FMUL.FTZ R142, R181, R142 ;  /* 0x0000008eb58e7220 */ /* 0x000fe20000410000 */
[----:B------:R-:W-:Y:S01]  /*239b0*/  FADD.FTZ R144, R179, -R144 ;  /* 0x80000090b3907221 */ /* 0x000fe20000010000 */
[----:B------:R-:W-:Y:S01]  /*239c0*/  IMAD.U32 R115, R56, 0x10000, RZ ;  /* 0x0001000038737824 */ /* 0x000fe200078e00ff */
[----:B------:R-:W-:Y:S01]  /*239d0*/  SHF.L.U32 R229, R62, 0x10, RZ ;  /* 0x000000103ee57819 */ /* 0x000fe200000006ff */
[C---:B------:R-:W-:Y:S01]  /*239e0*/  FMUL.FTZ R112, R181.reuse, R112 ;  /* 0x00000070b5707220 */ /* 0x040fe20000410000 */
[----:B------:R-:W-:Y:S02]  /*239f0*/  IMAD.U32 R231, R58, 0x10000, RZ ;  /* 0x000100003ae77824 */ /* 0x000fe400078e00ff */
[C---:B------:R-:W-:Y:S01]  /*23a00*/  FMUL.FTZ R150, R181.reuse, R150 ;  /* 0x00000096b5967220 */ /* 0x040fe20000410000 */
[----:B------:R-:W-:Y:S01]  /*23a10*/  FFMA.FTZ R142, R142, R225, R227 ;  /* 0x000000e18e8e7223 */ /* 0x000fe200000100e3 */
[C---:B------:R-:W-:Y:S01]  /*23a20*/  FMUL.FTZ R114, R181.reuse, R114 ;  /* 0x00000072b5727220 */ /* 0x040fe20000410000 */
        /* <DEDUP_REMOVED lines=16> */
[----:B------:R-:W-:Y:S02]  /*23b30*/  IMAD.U32 R115, R125, 0x10000, RZ ;  /* 0x000100007d737824 */ /* 0x000fe400078e00ff */
[----:B------:R-:W-:Y:S01]  /*23b40*/  FFMA.FTZ R158, R158, R231, R233 ;  /* 0x000000e79e9e7223 */ /* 0x000fe200000100e9 */
[----:B------:R-:W-:Y:S01]  /*23b50*/  FFMA.FTZ R235, R144, R235, R237 ;  /* 0x000000eb90eb7223 */ /* 0x000fe200000100ed */
[----:B------:R-:W-:Y:S01]  /*23b60*/  FFMA.FTZ R227, R156, R227, R229 ;  /* 0x000000e39ce37223 */ /* 0x000fe200000100e5 */
[----:B------:R-:W-:Y:S01]  /*23b70*/  FFMA.FTZ R181, R114, R113, R115 ;  /* 0x0000007172b57223 */ /* 0x000fe20000010073 */
[----:B-1----:R-:W-:Y:S01]  /*23b80*/  IMAD.WIDE.U32 R222, R140, 0x10, R222 ;  /* 0x000000108cde7825 */ /* 0x002fe200078e00de */
[----:B------:R-:W-:Y:S02]  /*23b90*/  F2FP.BF16.F32.PACK_AB R113, R225, R142 ;  /* 0x0000008ee171723e */ /* 0x000fe400000010ff */
[----:B------:R-:W-:-:S02]  /*23ba0*/  F2FP.BF16.F32.PACK_AB R115, R235, R158 ;  /* 0x0000009eeb73723e */ /* 0x000fc400000010ff */
[----:B------:R-:W-:Y:S02]  /*23bb0*/  F2FP.BF16.F32.PACK_AB R114, R227, R150 ;  /* 0x00000096e372723e */ /* 0x000fe400000010ff */
[----:B------:R-:W-:-:S05]  /*23bc0*/  F2FP.BF16.F32.PACK_AB R112, R181, R112 ;  /* 0x00000070b570723e */ /* 0x000fca00000010ff */
[----:B------:R0:W-:Y:S02]  /*23bd0*/  STG.E.128 desc[UR6][R222.64], R112 ;  /* 0x00000070de007986 */ /* 0x0001e4000c101d06 */
.L_x_2232:
[----:B------:R-:W-:Y:S05]  /*23be0*/  BSYNC.RECONVERGENT B0 ;  /* 0x0000000000007941 */ /* 0x000fea0003800200 */
.L_x_2231:
[----:B01234-:R-:W0:Y:S01]  /*23bf0*/  LDC.64 R112, c[0x0][0x380] ;  /* 0x0000e000ff707b82 */ /* 0x01fe220000000a00 */
[----:B------:R-:W-:Y:S01]  /*23c00*/  UPLOP3.LUT UP1, UPT, UPT, UPT, UP1, 0x40, 0x4 ;  /* 0x000000000004789c */ /* 0x000fe20003f2e810 */
[----:B0-----:R-:W-:-:S04]  /*23c10*/  IADD3 R139, PT, PT, R139, R112, RZ ;  /* 0x000000708b8b7210 */ /* 0x001fc80007ffe0ff */
[----:B------:R-:W-:-:S13]  /*23c20*/  ISETP.GE.AND P0, PT, R139, R113, PT ;  /* 0x000000718b00720c */ /* 0x000fda0003f06270 */
[----:B------:R-:W-:Y:S05]  /*23c30*/  @!P0 BRA `(.L_x_2233) ;  /* 0xfffffdd400d08947 */ /* 0x000fea000383ffff */
[----:B------:R-:W-:Y:S05]  /*23c40*/  EXIT ;  /* 0x000000000000794d */ /* 0x000fea0003800000 */
.L_x_2234:
        /* <DEDUP_REMOVED lines=11> */
.L_x_33992:


//--------------------- .text._ZN10layer_norm13ln_fwd_kernelINS_13Kernel_traitsI13__nv_bfloat16S2_S2_S2_fjLj5120ELj1ELj1ELj4ELj16ENS_18Kernel_traits_baseILj5120ES2_S2_S2_S2_fjLj128EEEEELb1ELb1ELb0ELb1EEEvNS_9FwdParamsE --------------------------
	.section	.text._ZN10layer_norm13ln_fwd_kernelINS_13Kernel_traitsI13__nv_bfloat16S2_S2_S2_fjLj5120ELj1ELj1ELj4ELj16ENS_18Kernel_traits_baseILj5120ES2_S2_S2_S2_fjLj128EEEEELb1ELb1ELb0ELb1EEEvNS_9FwdParamsE,"ax",@progbits
	.align	128
        .global         _ZN10layer_norm13ln_fwd_kernelINS_13Kernel_traitsI13__nv_bfloat16S2_S2_S2_fjLj5120ELj1ELj1ELj4ELj16ENS_18Kernel_traits_baseILj5120ES2_S2_S2_S2_fjLj128EEEEELb1ELb1ELb0ELb1EEEvNS_9FwdParamsE
        .type           _ZN10layer_norm13ln_fwd_kernelINS_13Kernel_traitsI13__nv_bfloat16S2_S2_S2_fjLj5120ELj1ELj1ELj4ELj16ENS_18Kernel_traits_baseILj5120ES2_S2_S2_S2_fjLj128EEEEELb1ELb1ELb0ELb1EEEvNS_9FwdParamsE,@function
        .size           _ZN10layer_norm13ln_fwd_kernelINS_13Kernel_traitsI13__nv_bfloat16S2_S2_S2_fjLj5120ELj1ELj1ELj4ELj16ENS_18Kernel_traits_baseILj5120ES2_S2_S2_S2_fjLj128EEEEELb1ELb1ELb0ELb1EEEvNS_9FwdParamsE,(.L_x_33993 - _ZN10layer_norm13ln_fwd_kernelINS_13Kernel_traitsI13__nv_bfloat16S2_S2_S2_fjLj5120ELj1ELj1ELj4ELj16ENS_18Kernel_traits_baseILj5120ES2_S2_S2_S2_fjLj128EEEEELb1ELb1ELb0ELb1EEEvNS_9FwdParamsE)
        .other          _ZN10layer_norm13ln_fwd_kernelINS_13Kernel_traitsI13__nv_bfloat16S2_S2_S2_fjLj5120ELj1ELj1ELj4ELj16ENS_18Kernel_traits_baseILj5120ES2_S2_S2_S2_fjLj128EEEEELb1ELb1ELb0ELb1EEEvNS_9FwdParamsE,@"STO_CUDA_ENTRY STV_DEFAULT"
_ZN10layer_norm13ln_fwd_kernelINS_13Kernel_traitsI13__nv_bfloat16S2_S2_S2_fjLj5120ELj1ELj1ELj4ELj16ENS_18Kernel_traits_baseILj5120ES2_S2_S2_S2_fjLj128EEEEELb1ELb1ELb0ELb1EEEvNS_9FwdParamsE:
.text._ZN10layer_norm13ln_fwd_kernelINS_13Kernel_traitsI13__nv_bfloat16S2_S2_S2_fjLj5120ELj1ELj1ELj4ELj16ENS_18Kernel_traits_baseILj5120ES2_S2_S2_S2_fjLj128EEEEELb1ELb1ELb0ELb1EEEvNS_9FwdParamsE:
[----:B------:R-:W-:Y:S01]  /*0000*/  LDC R1, c[0x0][0x37c] ;  /* 0x0000df00ff017b82 */ /* 0x000fe20000000800 */
[----:B------:R-:W0:Y:S07]  /*0010*/  LDCU.U8 UR4, c[0x0][0x464] ;  /* 0x00008c80ff0477ac */ /* 0x000e2e0008000000 */
[----:B------:R-:W1:Y:S01]  /*0020*/  LDC R170, c[0x0][0x458] ;  /* 0x00011600ffaa7b82 */ /* 0x000e620000000800 */
[----:B------:R-:W2:Y:S01]  /*0030*/  LDCU.64 UR8, c[0x0][0x358] ;  /* 0x00006b00ff0877ac */ /* 0x000ea20008000a00 */
[----:B------:R-:W3:Y:S06]  /*0040*/  LDCU.64 UR6, c[0x0][0x438] ;  /* 0x00008700ff0677ac */ /* 0x000eec0008000a00 */
[----:B------:R-:W4:Y:S01]  /*0050*/  LDC R171, c[0x0][0x45c] ;  /* 0x00011700ffab7b82 */ /* 0x000f220000000800 */
[----:B0-----:R-:W-:Y:S01]  /*0060*/  ISETP.NE.AND P0, PT, RZ, UR4, PT ;  /* 0x00000004ff007c0c */ /* 0x001fe2000bf05270 */
[----:B------:R-:W0:-:S12]  /*0070*/  LDCU.64 UR4, c[0x0][0x450] ;  /* 0x00008a00ff0477ac */ /* 0x000e180008000a00 */
[----:B-1----:R-:W-:Y:S01]  /*0080*/  @P0 IMAD.MOV.U32 R2, RZ, RZ, R170 ;  /* 0x000000ffff020224 */ /* 0x002fe200078e00aa */
[----:B------:R-:W1:Y:S01]  /*0090*/  @P0 LDC R5, c[0x0][0x460] ;  /* 0x00011800ff050b82 */ /* 0x000e620000000800 */
[----:B----4-:R-:W-:-:S06]  /*00a0*/  @P0 IMAD.MOV.U32 R3, RZ, RZ, R171 ;  /* 0x000000ffff030224 */ /* 0x010fcc00078e00ab */
[----:B--2---:R-:W1:Y:S01]  /*00b0*/  @P0 LDG.E.64 R2, desc[UR8][R2.64] ;  /* 0x0000000802020981 */ /* 0x004e62000c1e1b00 */
[----:B0-----:R-:W-:Y:S01]  /*00c0*/  MOV R148, UR4 ;  /* 0x0000000400947c02 */ /* 0x001fe20008000f00 */
[----:B------:R-:W-:-:S06]  /*00d0*/  IMAD.U32 R149, RZ, RZ, UR5 ;  /* 0x00000005ff957e24 */ /* 0x000fcc000f8e00ff */
[----:B------:R-:W5:Y:S01]  /*00e0*/  @P0 LDG.E.64 R148, desc[UR8][R148.64] ;  /* 0x0000000894940981 */ /* 0x000f62000c1e1b00 */
[----:B------:R-:W0:Y:S01]  /*00f0*/  S2UR UR4, SR_CTAID.X ;  /* 0x00000000000479c3 */ /* 0x000e220000002500 */
[----:B---3--:R-:W-:Y:S01]  /*0100*/  UISETP.NE.U32.AND UP0, UPT, UR6, URZ, UPT ;  /* 0x000000ff0600728c */ /* 0x008fe2000bf05070 */
[----:B------:R-:W2:Y:S03]  /*0110*/  S2R R11, SR_TID.X ;  /* 0x00000000000b7919 */ /* 0x000ea60000002100 */
[----:B------:R-:W-:Y:S01]  /*0120*/  UISETP.NE.AND.EX UP0, UPT, UR7, URZ, UPT, UP0 ;  /* 0x000000ff0700728c */ /* 0x000fe2000bf05300 */
[----:B0-----:R-:W-:Y:S02]  /*0130*/  MOV R0, UR4 ;  /* 0x0000000400007c02 */ /* 0x001fe40008000f00 */
[----:B-1----:R-:W-:-:S05]  /*0140*/  @P0 IADD3 R170, P1, PT, R2, R5, RZ ;  /* 0x0000000502aa0210 */ /* 0x002fca0007f3e0ff */
[----:B------:R-:W-:-:S05]  /*0150*/  @P0 IMAD.X R171, RZ, RZ, R3, P1 ;  /* 0x000000ffffab0224 */ /* 0x000fca00008e0603 */
[--C-:B------:R-:W-:Y:S02]  /*0160*/  SHF.R.U64 R2, R170, 0x2, R171.reuse ;  /* 0x00000002aa027819 */ /* 0x100fe400000012ab */
[----:B------:R-:W-:Y:S01]  /*0170*/  SHF.R.U32.HI R3, RZ, 0x2, R171 ;  /* 0x00000002ff037819 */ /* 0x000fe200000116ab */
[----:B--2---:R-:W-:Y:S06]  /*0180*/  BRA.U !UP0, `(.L_x_2235) ;  /* 0x0000000108587547 */ /* 0x004fec000b800000 */
[----:B------:R-:W0:Y:S08]  /*0190*/  LDC.64 R4, c[0x0][0x3d0] ;  /* 0x0000f400ff047b82 */ /* 0x000e300000000a00 */
[----:B------:R-:W1:Y:S08]  /*01a0*/  LDC.64 R6, c[0x0][0x438] ;  /* 0x00010e00ff067b82 */ /* 0x000e700000000a00 */
[----:B------:R-:W2:Y:S01]  /*01b0*/  LDC.64 R8, c[0x0][0x3e8] ;  /* 0x0000fa00ff087b82 */ /* 0x000ea20000000a00 */
[----:B0-----:R-:W-:-:S05]  /*01c0*/  IMAD.WIDE.U32 R4, R11, 0x10, R4 ;  /* 0x000000100b047825 */ /* 0x001fca00078e0004 */
[----:B------:R0:W5:Y:S01]  /*01d0*/  LDG.E.128 R44, desc[UR8][R4.64] ;  /* 0x00000008042c7981 */ /* 0x000162000c1e1d00 */
[----:B-1----:R-:W-:-:S03]  /*01e0*/  IMAD.WIDE.U32 R6, R11, 0x10, R6 ;  /* 0x000000100b067825 */ /* 0x002fc600078e0006 */
        /* <DEDUP_REMOVED lines=16> */
.L_x_2235:
[----:B------:R-:W0:Y:S08]  /*02f0*/  LDC.64 R4, c[0x0][0x3d0] ;  /* 0x0000f400ff047b82 */ /* 0x000e300000000a00 */
[----:B------:R-:W1:Y:S01]  /*0300*/  LDC.64 R6, c[0x0][0x3e8] ;  /* 0x0000fa00ff067b82 */ /* 0x000e620000000a00 */
[----:B0-----:R-:W-:-:S05]  /*0310*/  IMAD.WIDE.U32 R4, R11, 0x10, R4 ;  /* 0x000000100b047825 */ /* 0x001fca00078e0004 */
[----:B------:R0:W5:Y:S01]  /*0320*/  LDG.E.128 R44, desc[UR8][R4.64] ;  /* 0x00000008042c7981 */ /* 0x000162000c1e1d00 */
[----:B-1----:R-:W-:-:S03]  /*0330*/  IMAD.WIDE.U32 R6, R11, 0x10, R6 ;  /* 0x000000100b067825 */ /* 0x002fc600078e0006 */
        /* <DEDUP_REMOVED lines=18> */
[----:B0-----:R-:W-:-:S07]  /*0460*/  CS2R R64, SRZ ;  /* 0x0000000000407805 */ /* 0x001fce000001ff00 */
.L_x_2236:
[----:B------:R-:W1:Y:S02]  /*0470*/  LDCU UR4, c[0x0][0x384] ;  /* 0x00007080ff0477ac */ /* 0x000e640008000800 */
[----:B-1----:R-:W-:-:S13]  /*0480*/  ISETP.GE.AND P0, PT, R0, UR4, PT ;  /* 0x0000000400007c0c */ /* 0x002fda000bf06270 */
[----:B------:R-:W-:Y:S05]  /*0490*/  @P0 EXIT ;  /* 0x000000000000094d */ /* 0x000fea0003800000 */
[----:B------:R-:W1:Y:S01]  /*04a0*/  LDCU UR4, c[0x0][0x360] ;  /* 0x00006c00ff0477ac */ /* 0x000e620008000800 */
[----:B0-----:R-:W-:Y:S01]  /*04b0*/  IMAD.HI.U32 R7, R2, -0x2daee0ad, RZ ;  /* 0xd2511f5302077827 */ /* 0x001fe200078e00ff */
[----:B------:R-:W0:Y:S01]  /*04c0*/  LDC.64 R14, c[0x0][0x3e0] ;  /* 0x0000f800ff0e7b82 */ /* 0x000e220000000a00 */
[----:B------:R-:W-:Y:S01]  /*04d0*/  LOP3.LUT R152, R152, 0xfffffff7, RZ, 0xc0, !PT ;  /* 0xfffffff798987812 */ /* 0x000fe200078ec0ff */
[----:B------:R-:W-:Y:S01]  /*04e0*/  UPLOP3.LUT UP0, UPT, UPT, UPT, UPT, 0x40, 0x4 ;  /* 0x000000000004789c */ /* 0x000fe20003f0e870 */
[----:B-----5:R-:W-:Y:S01]  /*04f0*/  VIADD R8, R148, 0x9e3779b9 ;  /* 0x9e3779b994087836 */ /* 0x020fe20000000000 */
[----:B------:R-:W-:Y:S01]  /*0500*/  LOP3.LUT R7, R7, R149, RZ, 0x3c, !PT ;  /* 0x0000009507077212 */ /* 0x000fe200078e3cff */
[----:B------:R-:W-:Y:S01]  /*0510*/  VIADD R12, R149, 0xbb67ae85 ;  /* 0xbb67ae85950c7836 */ /* 0x000fe20000000000 */
[----:B------:R-:W-:Y:S01]  /*0520*/  LOP3.LUT R170, R170, 0x3, RZ, 0xc0, !PT ;  /* 0x00000003aaaa7812 */ /* 0x000fe200078ec0ff */
[----:B------:R-:W-:Y:S01]  /*0530*/  IMAD.MOV.U32 R151, RZ, RZ, RZ ;  /* 0x000000ffff977224 */ /* 0x000fe200078e00ff */
[----:B------:R-:W-:Y:S01]  /*0540*/  PRMT R16, R58, 0x7632, R16 ;  /* 0x000076323a107816 */ /* 0x000fe20000000010 */
[----:B------:R-:W-:Y:S01]  /*0550*/  IMAD.HI.U32 R6, R7, -0x326172a9, RZ ;  /* 0xcd9e8d5707067827 */ /* 0x000fe200078e00ff */
[----:B------:R-:W-:Y:S01]  /*0560*/  PRMT R17, R77, 0x7632, R17 ;  /* 0x000076324d117816 */ /* 0x000fe20000000011 */
[----:B------:R-:W2:Y:S01]  /*0570*/  LDCU UR6, c[0x0][0x404] ;  /* 0x00008080ff0677ac */ /* 0x000ea20008000800 */
[----:B------:R-:W-:-:S02]  /*0580*/  PRMT R18, R57, 0x7632, R18 ;  /* 0x0000763239127816 */ /* 0x000fc40000000012 */
[----:B------:R-:W-:Y:S01]  /*0590*/  PRMT R19, R76, 0x7632, R19 ;  /* 0x000076324c137816 */ /* 0x000fe20000000013 */
[----:B------:R-:W3:Y:S01]  /*05a0*/  LDCU UR7, c[0x0][0x408] ;  /* 0x00008100ff0777ac */ /* 0x000ee20008000800 */
[----:B-1----:R-:W-:Y:S01]  /*05b0*/  IMAD R4, R0, UR4, R11 ;  /* 0x0000000400047c24 */ /* 0x002fe2000f8e020b */
[----:B------:R-:W-:Y:S01]  /*05c0*/  PRMT R20, R56, 0x7632, R20 ;  /* 0x0000763238147816 */ /* 0x000fe20000000014 */
[----:B------:R-:W-:Y:S01]  /*05d0*/  IMAD R11, R2, -0x2daee0ad, RZ ;  /* 0xd2511f53020b7824 */ /* 0x000fe200078e02ff */
[----:B------:R-:W-:Y:S01]  /*05e0*/  PRMT R21, R75, 0x7632, R21 ;  /* 0x000076324b157816 */ /* 0x000fe20000000015 */
[----:B------:R-:W-:Y:S01]  /*05f0*/  IMAD.HI.U32 R5, R4, -0x326172a9, RZ ;  /* 0xcd9e8d5704057827 */ /* 0x000fe200078e00ff */
[----:B------:R-:W-:Y:S01]  /*0600*/  PRMT R22, R55, 0x7632, R22 ;  /* 0x0000763237167816 */ /* 0x000fe20000000016 */
[----:B------:R-:W1:Y:S01]  /*0610*/  LDCU UR12, c[0x0][0x388] ;  /* 0x00007100ff0c77ac */ /* 0x000e620008000800 */
[----:B------:R-:W-:Y:S01]  /*0620*/  PRMT R23, R74, 0x7632, R23 ;  /* 0x000076324a177816 */ /* 0x000fe20000000017 */
[----:B------:R-:W-:Y:S01]  /*0630*/  IMAD R9, R4, -0x326172a9, RZ ;  /* 0xcd9e8d5704097824 */ /* 0x000fe200078e02ff */
[----:B------:R-:W-:Y:S01]  /*0640*/  LOP3.LUT R5, R3, R5, R148, 0x96, !PT ;  /* 0x0000000503057212 */ /* 0x000fe200078e9694 */
[----:B------:R-:W4:Y:S01]  /*0650*/  LDCU.U8 UR13, c[0x0][0x410] ;  /* 0x00008200ff0d77ac */ /* 0x000f220008000000 */
[----:B0-----:R-:W-:-:S02]  /*0660*/  ISETP.NE.U32.AND P0, PT, R14, RZ, PT ;  /* 0x000000ff0e00720c */ /* 0x001fc40003f05070 */
[----:B------:R-:W-:Y:S01]  /*0670*/  LOP3.LUT R6, R8, R9, R6, 0x96, !PT ;  /* 0x0000000908067212 */ /* 0x000fe200078e9606 */
[----:B------:R-:W-:Y:S01]  /*0680*/  IMAD.HI.U32 R10, R5, -0x2daee0ad, RZ ;  /* 0xd2511f53050a7827 */ /* 0x000fe200078e00ff */
[----:B------:R-:W-:Y:S01]  /*0690*/  ISETP.NE.AND.EX P0, PT, R15, RZ, PT, P0 ;  /* 0x000000ff0f00720c */ /* 0x000fe20003f05300 */
[----:B------:R-:W0:Y:S01]  /*06a0*/  LDCU UR14, c[0x0][0x400] ;  /* 0x00008000ff0e77ac */ /* 0x000e220008000800 */
[----:B------:R-:W-:Y:S01]  /*06b0*/  PRMT R14, R59, 0x7632, R14 ;  /* 0x000076323b0e7816 */ /* 0x000fe2000000000e */
[----:B------:R-:W-:Y:S01]  /*06c0*/  IMAD R8, R7, -0x326172a9, RZ ;  /* 0xcd9e8d5707087824 */ /* 0x000fe200078e02ff */
[----:B------:R-:W-:Y:S01]  /*06d0*/  LOP3.LUT R10, R12, R11, R10, 0x96, !PT ;  /* 0x0000000b0c0a7212 */ /* 0x000fe200078e960a */
[----:B------:R-:W-:Y:S01]  /*06e0*/  IMAD R12, R5, -0x2daee0ad, RZ ;  /* 0xd2511f53050c7824 */ /* 0x000fe200078e02ff */
[----:B------:R-:W-:Y:S01]  /*06f0*/  IADD3 R11, PT, PT, R149, 0x76cf5d0a, RZ ;  /* 0x76cf5d0a950b7810 */ /* 0x000fe20007ffe0ff */
[----:B------:R-:W-:Y:S01]  /*0700*/  IMAD.HI.U32 R9, R6, -0x2daee0ad, RZ ;  /* 0xd2511f5306097827 */ /* 0x000fe200078e00ff */
[----:B------:R-:W-:Y:S01]  /*0710*/  PRMT R15, R78, 0x7632, R15 ;  /* 0x000076324e0f7816 */ /* 0x000fe2000000000f */
[----:B------:R-:W0:Y:S01]  /*0720*/  LDCU.64 UR10, c[0x0][0x3a0] ;  /* 0x00007400ff0a77ac */ /* 0x000e220008000a00 */
[----:B------:R-:W-:Y:S01]  /*0730*/  PRMT R24, R54, 0x7632, R24 ;  /* 0x0000763236187816 */ /* 0x000fe20000000018 */
[----:B------:R-:W-:Y:S01]  /*0740*/  IMAD.HI.U32 R5, R10, -0x326172a9, RZ ;  /* 0xcd9e8d570a057827 */ /* 0x000fe200078e00ff */
[----:B------:R-:W-:-:S02]  /*0750*/  LOP3.LUT R9, R11, R12, R9, 0x96, !PT ;  /* 0x0000000c0b097212 */ /* 0x000fc400078e9609 */
[----:B------:R-:W-:Y:S01]  /*0760*/  IADD3 R12, PT, PT, R149, 0x32370b8f, RZ ;  /* 0x32370b8f950c7810 */ /* 0x000fe20007ffe0ff */
[----:B------:R-:W-:Y:S01]  /*0770*/  VIADD R7, R148, 0x3c6ef372 ;  /* 0x3c6ef37294077836 */ /* 0x000fe20000000000 */
[----:B------:R-:W-:Y:S01]  /*0780*/  @P0 LOP3.LUT R152, R152, 0x8, RZ, 0xfc, !PT ;  /* 0x0000000898980812 */ /* 0x000fe200078efcff */
        /* <DEDUP_REMOVED lines=14> */
[----:B------:R-:W-:Y:S01]  /*0870*/  IMAD R11, R5, -0x2daee0ad, RZ ;  /* 0xd2511f53050b7824 */ /* 0x000fe200078e02ff */
[----:B------:R-:W-:Y:S01]  /*0880*/  PRMT R30, R51, 0x7632, R30 ;  /* 0x00007632331e7816 */ /* 0x000fe2000000001e */
        /* <DEDUP_REMOVED lines=21> */
[----:B------:R-:W-:Y:S01]  /*09e0*/  IADD3 R8, PT, PT, R148, -0x4ab325aa, RZ ;  /* 0xb54cda5694087810 */ /* 0x000fe20007ffe0ff */
        /* <DEDUP_REMOVED lines=16> */
[----:B------:R-:W-:Y:S01]  /*0af0*/  IMAD R7, R7, -0x326172a9, RZ ;  /* 0xcd9e8d5707077824 */ /* 0x000fe200078e02ff */
[----:B------:R-:W-:Y:S01]  /*0b00*/  PRMT R129, R103, 0x7632, R129 ;  /* 0x0000763267817816 */ /* 0x000fe20000000081 */
[----:B------:R-:W-:Y:S01]  /*0b10*/  IMAD.HI.U32 R6, R9, -0x326172a9, RZ ;  /* 0xcd9e8d5709067827 */ /* 0x000fe200078e00ff */
[----:B------:R-:W-:-:S02]  /*0b20*/  PRMT R130, R102, 0x7632, R130 ;  /* 0x0000763266827816 */ /* 0x000fc40000000082 */
[----:B------:R-:W-:Y:S01]  /*0b30*/  PRMT R131, R101, 0x7632, R131 ;  /* 0x0000763265837816 */ /* 0x000fe20000000083 */
[----:B------:R-:W-:Y:S01]  /*0b40*/  IMAD.HI.U32 R8, R5, -0x2daee0ad, RZ ;  /* 0xd2511f5305087827 */ /* 0x000fe200078e00ff */
[----:B------:R-:W-:Y:S02]  /*0b50*/  LOP3.LUT R6, R11, R7, R6, 0x96, !PT ;  /* 0x000000070b067212 */ /* 0x000fe400078e9606 */
[C---:B------:R-:W-:Y:S01]  /*0b60*/  IADD3 R11, PT, PT, R149.reuse, -0x24c28bd8, RZ ;  /* 0xdb3d7428950b7810 */ /* 0x040fe20007ffe0ff */
[----:B------:R-:W-:Y:S01]  /*0b70*/  VIADD R10, R149, 0x1fd5c5a3 ;  /* 0x1fd5c5a3950a7836 */ /* 0x000fe20000000000 */
[----:B------:R-:W-:Y:S01]  /*0b80*/  PRMT R132, R100, 0x7632, R132 ;  /* 0x0000763264847816 */ /* 0x000fe20000000084 */
[----:B------:R-:W-:Y:S01]  /*0b90*/  IMAD R12, R5, -0x2daee0ad, RZ ;  /* 0xd2511f53050c7824 */ /* 0x000fe200078e02ff */
[----:B------:R-:W-:Y:S01]  /*0ba0*/  PRMT R133, R99, 0x7632, R133 ;  /* 0x0000763263857816 */ /* 0x000fe20000000085 */
[----:B------:R-:W-:Y:S01]  /*0bb0*/  VIADD R7, R148, 0xf1bbcdc8 ;  /* 0xf1bbcdc894077836 */ /* 0x000fe20000000000 */
[----:B------:R-:W-:Y:S01]  /*0bc0*/  LOP3.LUT R8, R10, R13, R8, 0x96, !PT ;  /* 0x0000000d0a087212 */ /* 0x000fe200078e9608 */
[----:B------:R-:W-:Y:S01]  /*0bd0*/  IMAD R10, R9, -0x326172a9, RZ ;  /* 0xcd9e8d57090a7824 */ /* 0x000fe200078e02ff */
        /* <DEDUP_REMOVED lines=14> */
[----:B------:R-:W-:Y:S01]  /*0cc0*/  IMAD R5, R6, -0x2daee0ad, RZ ;  /* 0xd2511f5306057824 */ /* 0x000fe200078e02ff */
[----:B------:R-:W-:Y:S01]  /*0cd0*/  IADD3 R6, PT, PT, R149, -0x695add53, RZ ;  /* 0x96a522ad95067810 */ /* 0x000fe20007ffe0ff */
[----:B------:R-:W-:Y:S01]  /*0ce0*/  IMAD.HI.U32 R168, R162, -0x2daee0ad, RZ ;  /* 0xd2511f53a2a87827 */ /* 0x000fe200078e00ff */
[----:B------:R-:W-:Y:S02]  /*0cf0*/  LOP3.LUT R164, R9, R7, R164, 0x96, !PT ;  /* 0x0000000709a47212 */ /* 0x000fe400078e96a4 */
[----:B------:R-:W-:Y:S01]  /*0d00*/  PRMT R7, R82, 0x7632, R7 ;  /* 0x0000763252077816 */ /* 0x000fe20000000007 */
[----:B------:R-:W-:Y:S01]  /*0d10*/  IMAD R166, R166, -0x326172a9, RZ ;  /* 0xcd9e8d57a6a67824 */ /* 0x000fe200078e02ff */
[----:B------:R-:W-:Y:S01]  /*0d20*/  LOP3.LUT R168, R6, R5, R168, 0x96, !PT ;  /* 0x0000000506a87212 */ /* 0x000fe200078e96a8 */
        /* <DEDUP_REMOVED lines=17> */
.L_x_2490:
[----:B------:R-:W-:Y:S01]  /*0e40*/  LOP3.LUT P1, RZ, R152, 0x8, RZ, 0xc0, !PT ;  /* 0x0000000898ff7812 */ /* 0x000fe2000782c0ff */
[----:B0-----:R-:W0:Y:S01]  /*0e50*/  S2R R117, SR_TID.X ;  /* 0x0000000000757919 */ /* 0x001e220000002100 */
[----:B------:R-:W1:Y:S01]  /*0e60*/  LDC.64 R156, c[0x0][0x390] ;  /* 0x0000e400ff9c7b82 */ /* 0x000e620000000a00 */
[----:B------:R-:W-:-:S05]  /*0e70*/  IMAD R108, R0, UR12, RZ ;  /* 0x0000000c006c7c24 */ /* 0x000fca000f8e02ff */
[----:B------:R-:W-:-:S04]  /*0e80*/  SHF.R.S32.HI R109, RZ, 0x1f, R108 ;  /* 0x0000001fff6d7819 */ /* 0x000fc8000001146c */
[----:B------:R-:W-:Y:S01]  /*0e90*/  LEA.HI R116, R109, R108, RZ, 0x3 ;  /* 0x0000006c6d747211 */ /* 0x000fe200078f18ff */
[----:B------:R-:W2:Y:S03]  /*0ea0*/  @P1 LDC.64 R112, c[0x0][0x3e0] ;  /* 0x0000f800ff701b82 */ /* 0x000ea60000000a00 */
[----:B0-----:R-:W-:Y:S01]  /*0eb0*/  LEA.HI.SX32 R116, R116, R117, 0x1d ;  /* 0x0000007574747211 */ /* 0x001fe200078feaff */
[----:B--2---:R-:W-:-:S04]  /*0ec0*/  @P1 IMAD.WIDE R112, R0, 0x2, R112 ;  /* 0x0000000200701825 */ /* 0x004fc800078e0270 */
[----:B-1----:R-:W-:Y:S02]  /*0ed0*/  IMAD.WIDE.U32 R108, R116, 0x10, R156 ;  /* 0x00000010746c7825 */ /* 0x002fe400078e009c */
[----:B------:R-:W2:Y:S04]  /*0ee0*/  @P1 LDG.E.U16 R112, desc[UR8][R112.64] ;  /* 0x0000000870701981 */ /* 0x000ea8000c1e1500 */
[----:B------:R-:W5:Y:S01]  /*0ef0*/  LDG.E.128 R108, desc[UR8][R108.64] ;  /* 0x000000086c6c7981 */ /* 0x000f62000c1e1d00 */
[----:B------:R-:W-:Y:S01]  /*0f00*/  ISETP.NE.U32.AND P0, PT, RZ, UR10, PT ;  /* 0x0000000aff007c0c */ /* 0x000fe2000bf05070 */
[----:B------:R-:W-:Y:S01]  /*0f10*/  IMAD.MOV.U32 R160, RZ, RZ, 0x3f800000 ;  /* 0x3f800000ffa07424 */ /* 0x000fe200078e00ff */
[C---:B------:R-:W-:Y:S01]  /*0f20*/  IADD3 R122, PT, PT, R149.reuse, -0x126145ec, RZ ;  /* 0xed9eba14957a7810 */ /* 0x040fe20007ffe0ff */
[----:B------:R-:W-:Y:S01]  /*0f30*/  VIADD R158, R149, 0x32370b8f ;  /* 0x32370b8f959e7836 */ /* 0x000fe20000000000 */
[----:B------:R-:W-:Y:S01]  /*0f40*/  ISETP.NE.AND.EX P0, PT, RZ, UR11, PT, P0 ;  /* 0x0000000bff007c0c */ /* 0x000fe2000bf05300 */
[----:B------:R-:W-:-:S02]  /*0f50*/  VIADD R124, R148, 0x78dde6e4 ;  /* 0x78dde6e4947c7836 */ /* 0x000fc40000000000 */
[----:B------:R-:W-:Y:S02]  /*0f60*/  VIADD R120, R148, 0x9e3779b9 ;  /* 0x9e3779b994787836 */ /* 0x000fe40000000000 */
[----:B------:R-:W-:Y:S01]  /*0f70*/  IMAD.MOV.U32 R118, RZ, RZ, 0x2f800000 ;  /* 0x2f800000ff767424 */ /* 0x000fe200078e00ff */
[----:B--2---:R-:W-:-:S07]  /*0f80*/  @P1 SHF.L.U32 R160, R112, 0x10, RZ ;  /* 0x0000001070a01819 */ /* 0x004fce00000006ff */
[----:B------:R-:W-:Y:S05]  /*0f90*/  @!P0 BRA `(.L_x_2237) ;  /* 0x0000002c00d88947 */ /* 0x000fea0003800000 */
[----:B------:R-:W0:Y:S02]  /*0fa0*/  LDC.64 R104, c[0x0][0x3a0] ;  /* 0x0000e800ff687b82 */ /* 0x000e240000000a00 */
[----:B0-----:R-:W-:-:S06]  /*0fb0*/  IMAD.WIDE.U32 R104, R116, 0x10, R104 ;  /* 0x0000001074687825 */ /* 0x001fcc00078e0068 */
[----:B------:R-:W5:Y:S01]  /*0fc0*/  LDG.E.128 R104, desc[UR8][R104.64] ;  /* 0x0000000868687981 */ /* 0x000f62000c1e1d00 */
[----:B------:R-:W-:Y:S01]  /*0fd0*/  ISETP.NE.AND P1, PT, R170, 0x1, PT ;  /* 0x00000001aa00780c */ /* 0x000fe20003f25270 */
[----:B------:R-:W-:Y:S02]  /*0fe0*/  HFMA2 R112, -RZ, RZ, 0, 1.1920928955078125e-07 ;  /* 0x00000002ff707431 */ /* 0x000fe400000001ff */
[----:B------:R-:W-:Y:S02]  /*0ff0*/  IMAD.MOV.U32 R113, RZ, RZ, R166 ;  /* 0x000000ffff717224 */ /* 0x000fe400078e00a6 */
[----:B------:R-:W-:-:S08]  /*1000*/  IMAD.MOV.U32 R178, RZ, RZ, R162 ;  /* 0x000000ffffb27224 */ /* 0x000fd000078e00a2 */
[----:B------:R-:W-:Y:S05]  /*1010*/  @!P1 BRA `(.L_x_2238) ;  /* 0x0000000400449947 */ /* 0x000fea0003800000 */
[----:B------:R-:W-:-:S04]  /*1020*/  MOV R113, 0x2 ;  /* 0x0000000200717802 */ /* 0x000fc80000000f00 */
[----:B------:R-:W-:-:S05]  /*1030*/  VIADDMNMX.U32 R112, R170, 0xfffffffe, R113, PT ;  /* 0xfffffffeaa707846 */ /* 0x000fca0003800071 */
[----:B------:R-:W-:-:S04]  /*1040*/  IMAD.SHL.U32 R114, R112, 0x4, RZ ;  /* 0x0000000470727824 */ /* 0x000fc800078e00ff */
[----:B------:R-:W0:Y:S02]  /*1050*/  LDC R112, c[0x2][R114] ;  /* 0x0080000072707b82 */ /* 0x000e240000000800 */
[----:B0-----:R-:W-:-:S04]  /*1060*/  SHF.R.S32.HI R113, RZ, 0x1f, R112 ;  /* 0x0000001fff717819 */ /* 0x001fc80000011470 */
.L_x_33832:
[----:B------:R-:W-:Y:S05]  /*1070*/  BRX R112 -0x1080                                       (*"BRANCH_TARGETS .L_x_33833,.L_x_33834,.L_x_33835"*) ;  /* 0xffffffec70e07949 */ /* 0x000fea000383ffff */
.L_x_33835:
[----:B------:R-:W-:Y:S01]  /*1080*/  VIADD R112, R170, 0x1 ;  /* 0x00000001aa707836 */ /* 0x000fe20000000000 */
[----:B------:R-:W-:Y:S01]  /*1090*/  MOV R178, R162 ;  /* 0x000000a200b27202 */ /* 0x000fe20000000f00 */
[----:B------:R-:W-:Y:S01]  /*10a0*/  IMAD.MOV.U32 R113, RZ, RZ, R164 ;  /* 0x000000ffff717224 */ /* 0x000fe200078e00a4 */
[----:B------:R-:W-:Y:S06]  /*10b0*/  BRA `(.L_x_2238) ;  /* 0x00000004001c7947 */ /* 0x000fec0003800000 */
.L_x_33833:
[----:B------:R-:W-:Y:S02]  /*10c0*/  HFMA2 R112, -RZ, RZ, 0, 1.78813934326171875e-07 ;  /* 0x00000003ff707431 */ /* 0x000fe400000001ff */
[----:B------:R-:W-:Y:S02]  /*10d0*/  IMAD.MOV.U32 R178, RZ, RZ, R162 ;  /* 0x000000ffffb27224 */ /* 0x000fe400078e00a2 */
[----:B------:R-:W-:Y:S01]  /*10e0*/  IMAD.MOV.U32 R113, RZ, RZ, R168 ;  /* 0x000000ffff717224 */ /* 0x000fe200078e00a8 */
[----:B------:R-:W-:Y:S06]  /*10f0*/  BRA `(.L_x_2238) ;  /* 0x00000004000c7947 */ /* 0x000fec0003800000 */
.L_x_33834:
        /* <DEDUP_REMOVED lines=12> */
.L_x_2239:
        /* <DEDUP_REMOVED lines=43> */
[----:B------:R-:W-:-:S03]  /*1470*/  MOV R112, RZ ;  /* 0x000000ff00707202 */ /* 0x000fc60000000f00 */
        /* <DEDUP_REMOVED lines=8> */
[----:B------:R-:W-:-:S03]  /*1500*/  LOP3.LUT R164, R113, R164, R167, 0x96, !PT ;  /* 0x000000a471a47212 */ /* 0x000fc600078e96a7 */
[----:B------:R-:W-:Y:S01]  /*1510*/  IMAD.MOV.U32 R113, RZ, RZ, R162 ;  /* 0x000000ffff717224 */ /* 0x000fe200078e00a2 */
[----:B------:R-:W-:-:S07]  /*1520*/  LOP3.LUT R168, R115, R168, R179, 0x96, !PT ;  /* 0x000000a873a87212 */ /* 0x000fce00078e96b3 */
.L_x_2238:
[----:B------:R-:W-:Y:S01]  /*1530*/  I2FP.F32.U32 R113, R113 ;  /* 0x0000007100717245 */ /* 0x000fe20000201000 */
[----:B-----5:R-:W-:Y:S01]  /*1540*/  IMAD.U32 R115, R108, 0x10000, RZ ;  /* 0x000100006c737824 */ /* 0x020fe200078e00ff */
[----:B------:R-:W-:Y:S01]  /*1550*/  UMOV UR5, UR7 ;  /* 0x0000000700057c82 */ /* 0x000fe20008000000 */
[----:B------:R-:W-:Y:S01]  /*1560*/  UMOV UR4, UR6 ;  /* 0x0000000600047c82 */ /* 0x000fe20008000000 */
[----:B------:R-:W-:Y:S01]  /*1570*/  ISETP.NE.AND P2, PT, R112, 0x1, PT ;  /* 0x000000017000780c */ /* 0x000fe20003f45270 */
[----:B------:R-:W-:Y:S01]  /*1580*/  FFMA.FTZ R113, R113, R118, 1.1641532182693481445e-10 ;  /* 0x2f00000071717423 */ /* 0x000fe20000010076 */
[----:B------:R-:W-:Y:S01]  /*1590*/  FMUL.FTZ R115, R115, R160 ;  /* 0x000000a073737220 */ /* 0x000fe20000410000 */
[----:B------:R-:W-:Y:S01]  /*15a0*/  SHF.L.U32 R126, R104, 0x10, RZ ;  /* 0x00000010687e7819 */ /* 0x000fe200000006ff */
[----:B------:R-:W-:Y:S01]  /*15b0*/  IMAD.U32 R114, R84, 0x10000, RZ ;  /* 0x0001000054727824 */ /* 0x000fe200078e00ff */
[----:B------:R-:W-:Y:S01]  /*15c0*/  LOP3.LUT R152, R152, 0xfffffffb, RZ, 0xc0, !PT ;  /* 0xfffffffb98987812 */ /* 0x000fe200078ec0ff */
[----:B------:R-:W-:Y:S01]  /*15d0*/  FMUL.FTZ R115, R115, UR5 ;  /* 0x0000000573737c20 */ /* 0x000fe20008410000 */
[----:B------:R-:W-:Y:S01]  /*15e0*/  FSETP.GTU.FTZ.AND P1, PT, R113, UR4, PT ;  /* 0x0000000471007c0b */ /* 0x000fe2000bf3c000 */
[----:B------:R-:W-:Y:S01]  /*15f0*/  IMAD.MOV.U32 R113, RZ, RZ, R166 ;  /* 0x000000ffff717224 */ /* 0x000fe200078e00a6 */
[----:B------:R-:W-:-:S02]  /*1600*/  PRMT R108, R108, 0x7632, R108 ;  /* 0x000076326c6c7816 */ /* 0x000fc4000000006c */
        /* <DEDUP_REMOVED lines=14> */
.L_x_2241:
        /* <DEDUP_REMOVED lines=12> */
.L_x_2242:
[----:B------:R-:W-:Y:S01]  /*17b0*/  IMAD.WIDE.U32 R126, R4, -0x326172a9, RZ ;  /* 0xcd9e8d57047e7825 */ /* 0x000fe200078e00ff */
[----:B------:R-:W-:Y:S02]  /*17c0*/  LOP3.LUT R112, R151, R115, R149, 0x96, !PT ;  /* 0x0000007397707212 */ /* 0x000fe400078e9695 */
[C---:B------:R-:W-:Y:S01]  /*17d0*/  IADD3 R123, PT, PT, R149.reuse, 0x76cf5d0a, RZ ;  /* 0x76cf5d0a957b7810 */ /* 0x040fe20007ffe0ff */
        /* <DEDUP_REMOVED lines=20> */
[----:B------:R-:W-:Y:S01]  /*1920*/  IADD3 R113, PT, PT, R148, 0x1715609d, RZ ;  /* 0x1715609d94717810 */ /* 0x000fe20007ffe0ff */
        /* <DEDUP_REMOVED lines=17> */
[----:B------:R-:W-:-:S03]  /*1a40*/  IMAD.WIDE.U32 R168, R113, -0x2daee0ad, RZ ;  /* 0xd2511f5371a87825 */ /* 0x000fc600078e00ff */
[----:B------:R-:W-:Y:S01]  /*1a50*/  LOP3.LUT R119, R119, R112, R127, 0x96, !PT ;  /* 0x0000007077777212 */ /* 0x000fe200078e967f */
[----:B------:R-:W-:Y:S01]  /*1a60*/  VIADD R113, R148, 0xf1bbcdc8 ;  /* 0xf1bbcdc894717836 */ /* 0x000fe20000000000 */
[----:B------:R-:W-:-:S03]  /*1a70*/  LOP3.LUT R115, R115, R126, R169, 0x96, !PT ;  /* 0x0000007e73737212 */ /* 0x000fc600078e96a9 */
[----:B------:R-:W-:Y:S01]  /*1a80*/  IMAD.WIDE.U32 R164, R119, -0x326172a9, RZ ;  /* 0xcd9e8d5777a47825 */ /* 0x000fe200078e00ff */
[----:B------:R-:W-:-:S03]  /*1a90*/  IADD3 R119, PT, PT, R149, -0x695add53, RZ ;  /* 0x96a522ad95777810 */ /* 0x000fc60007ffe0ff */
[----:B------:R-:W-:Y:S01]  /*1aa0*/  IMAD.WIDE.U32 R166, R115, -0x326172a9, RZ ;  /* 0xcd9e8d5773a67825 */ /* 0x000fe200078e00ff */
[----:B------:R-:W-:-:S03]  /*1ab0*/  LOP3.LUT R113, R113, R114, R165, 0x96, !PT ;  /* 0x0000007271717212 */ /* 0x000fc600078e96a5 */
[----:B------:R-:W-:Y:S02]  /*1ac0*/  HFMA2 R114, -RZ, RZ, 0, 0 ;  /* 0x00000000ff727431 */ /* 0x000fe400000001ff */
[----:B------:R-:W-:Y:S02]  /*1ad0*/  VIADD R115, R148, 0x8ff34781 ;  /* 0x8ff3478194737836 */ /* 0x000fe40000000000 */
[----:B------:R-:W-:-:S03]  /*1ae0*/  IMAD.WIDE.U32 R112, R113, -0x2daee0ad, RZ ;  /* 0xd2511f5371707825 */ /* 0x000fc600078e00ff */
[----:B------:R-:W-:Y:S02]  /*1af0*/  LOP3.LUT R164, R115, R164, R167, 0x96, !PT ;  /* 0x000000a473a47212 */ /* 0x000fe400078e96a7 */
[----:B------:R-:W-:Y:S01]  /*1b00*/  LOP3.LUT R168, R119, R168, R113, 0x96, !PT ;  /* 0x000000a877a87212 */ /* 0x000fe200078e9671 */
[----:B------:R-:W-:Y:S02]  /*1b10*/  IMAD.MOV.U32 R113, RZ, RZ, R178 ;  /* 0x000000ffff717224 */ /* 0x000fe400078e00b2 */
[----:B------:R-:W-:-:S07]  /*1b20*/  IMAD.MOV.U32 R178, RZ, RZ, R112 ;  /* 0x000000ffffb27224 */ /* 0x000fce00078e0070 */
.L_x_2240:
[----:B------:R-:W-:Y:S01]  /*1b30*/  I2FP.F32.U32 R113, R113 ;  /* 0x0000007100717245 */ /* 0x000fe20000201000 */
[----:B------:R-:W-:Y:S01]  /*1b40*/  IMAD.U32 R115, R108, 0x10000, RZ ;  /* 0x000100006c737824 */ /* 0x000fe200078e00ff */
[----:B------:R-:W-:Y:S01]  /*1b50*/  ISETP.NE.AND P2, PT, R114, 0x1, PT ;  /* 0x000000017200780c */ /* 0x000fe20003f45270 */
[----:B------:R-:W-:Y:S01]  /*1b60*/  IMAD.U32 R108, R150, 0x10000, RZ ;  /* 0x00010000966c7824 */ /* 0x000fe200078e00ff */
[----:B------:R-:W-:Y:S01]  /*1b70*/  PRMT R112, R104, 0x7632, R112 ;  /* 0x0000763268707816 */ /* 0x000fe20000000070 */
[----:B------:R-:W-:Y:S01]  /*1b80*/  FFMA.FTZ R113, R113, R118, 1.1641532182693481445e-10 ;  /* 0x2f00000071717423 */ /* 0x000fe20000010076 */
[----:B------:R-:W-:Y:S01]  /*1b90*/  FMUL.FTZ R115, R115, R160 ;  /* 0x000000a073737220 */ /* 0x000fe20000410000 */
[----:B------:R-:W-:Y:S01]  /*1ba0*/  LOP3.LUT R152, R152, 0xfffffffd, RZ, 0xc0, !PT ;  /* 0xfffffffd98987812 */ /* 0x000fe200078ec0ff */
[----:B------:R-:W-:Y:S01]  /*1bb0*/  IMAD.MOV.U32 R126, RZ, RZ, 0x2 ;  /* 0x00000002ff7e7424 */ /* 0x000fe200078e00ff */
[----:B------:R-:W-:Y:S01]  /*1bc0*/  SHF.L.U32 R112, R112, 0x10, RZ ;  /* 0x0000001070707819 */ /* 0x000fe200000006ff */
[----:B------:R-:W-:Y:S01]  /*1bd0*/  FMUL.FTZ R115, R115, UR5 ;  /* 0x0000000573737c20 */ /* 0x000fe20008410000 */
[----:B------:R-:W-:-:S04]  /*1be0*/  FSETP.GTU.FTZ.AND P1, PT, R113, UR4, PT ;  /* 0x0000000471007c0b */ /* 0x000fc8000bf3c000 */
[----:B------:R-:W-:Y:S02]  /*1bf0*/  FSEL R115, R115, RZ, !P1 ;  /* 0x000000ff73737208 */ /* 0x000fe40004800000 */
[----:B------:R-:W-:-:S03]  /*1c00*/  PLOP3.LUT P1, PT, P1, PT, PT, 0x8, 0x80 ;  /* 0x000000000080781c */ /* 0x000fc60000f2e170 */
[----:B------:R-:W-:Y:S01]  /*1c10*/  FFMA.FTZ R119, R115, R108, R112 ;  /* 0x0000006c73777223 */ /* 0x000fe20000010070 */
[----:B------:R-:W-:-:S09]  /*1c20*/  IMAD.MOV.U32 R108, RZ, RZ, R166 ;  /* 0x000000ffff6c7224 */ /* 0x000fd200078e00a6 */
        /* <DEDUP_REMOVED lines=10> */
.L_x_2244:
        /* <DEDUP_REMOVED lines=12> */
.L_x_2245:
        /* <DEDUP_REMOVED lines=21> */
[----:B------:R-:W-:Y:S02]  /*1ee0*/  IMAD.MOV.U32 R108, RZ, RZ, R178 ;  /* 0x000000ffff6c7224 */ /* 0x000fe400078e00b2 */
        /* <DEDUP_REMOVED lines=19> */
[----:B------:R-:W-:Y:S01]  /*2020*/  IMAD.WIDE.U32 R168, R115, -0x2daee0ad, RZ ;  /* 0xd2511f5373a87825 */ /* 0x000fe200078e00ff */
[----:B------:R-:W-:Y:S02]  /*2030*/  IADD3 R115, PT, PT, R149, -0x24c28bd8, RZ ;  /* 0xdb3d742895737810 */ /* 0x000fe40007ffe0ff */
[----:B------:R-:W-:Y:S01]  /*2040*/  LOP3.LUT R123, R123, R114, R127, 0x96, !PT ;  /* 0x000000727b7b7212 */ /* 0x000fe200078e967f */
[----:B------:R-:W-:Y:S01]  /*2050*/  VIADD R113, R148, 0xf1bbcdc8 ;  /* 0xf1bbcdc894717836 */ /* 0x000fe20000000000 */
[----:B------:R-:W-:Y:S01]  /*2060*/  LOP3.LUT R115, R115, R126, R169, 0x96, !PT ;  /* 0x0000007e73737212 */ /* 0x000fe200078e96a9 */
[----:B------:R-:W-:Y:S02]  /*2070*/  HFMA2 R126, -RZ, RZ, 0, 0 ;  /* 0x00000000ff7e7431 */ /* 0x000fe400000001ff */
[----:B------:R-:W-:Y:S01]  /*2080*/  IMAD.WIDE.U32 R164, R123, -0x326172a9, RZ ;  /* 0xcd9e8d577ba47825 */ /* 0x000fe200078e00ff */
[----:B------:R-:W-:-:S03]  /*2090*/  IADD3 R123, PT, PT, R149, -0x695add53, RZ ;  /* 0x96a522ad957b7810 */ /* 0x000fc60007ffe0ff */
[----:B------:R-:W-:Y:S01]  /*20a0*/  IMAD.WIDE.U32 R166, R115, -0x326172a9, RZ ;  /* 0xcd9e8d5773a67825 */ /* 0x000fe200078e00ff */
[----:B------:R-:W-:-:S03]  /*20b0*/  LOP3.LUT R113, R113, R112, R165, 0x96, !PT ;  /* 0x0000007071717212 */ /* 0x000fc600078e96a5 */
[----:B------:R-:W-:Y:S02]  /*20c0*/  VIADD R115, R148, 0x8ff34781 ;  /* 0x8ff3478194737836 */ /* 0x000fe40000000000 */
[----:B------:R-:W-:-:S03]  /*20d0*/  IMAD.WIDE.U32 R112, R113, -0x2daee0ad, RZ ;  /* 0xd2511f5371707825 */ /* 0x000fc600078e00ff */
[----:B------:R-:W-:Y:S01]  /*20e0*/  LOP3.LUT R164, R115, R164, R167, 0x96, !PT ;  /* 0x000000a473a47212 */ /* 0x000fe200078e96a7 */
[----:B------:R-:W-:Y:S01]  /*20f0*/  IMAD.MOV.U32 R178, RZ, RZ, R112 ;  /* 0x000000ffffb27224 */ /* 0x000fe200078e0070 */
[----:B------:R-:W-:-:S07]  /*2100*/  LOP3.LUT R168, R123, R168, R113, 0x96, !PT ;  /* 0x000000a87ba87212 */ /* 0x000fce00078e9671 */
.L_x_2243:
[----:B------:R-:W-:Y:S01]  /*2110*/  I2FP.F32.U32 R113, R108 ;  /* 0x0000006c00717245 */ /* 0x000fe20000201000 */
[----:B------:R-:W-:Y:S01]  /*2120*/  IMAD.U32 R115, R109, 0x10000, RZ ;  /* 0x000100006d737824 */ /* 0x000fe200078e00ff */
[----:B------:R-:W-:Y:S01]  /*2130*/  ISETP.NE.AND P2, PT, R126, 0x1, PT ;  /* 0x000000017e00780c */ /* 0x000fe20003f45270 */
[----:B------:R-:W-:Y:S01]  /*2140*/  IMAD.U32 R108, R85, 0x10000, RZ ;  /* 0x00010000556c7824 */ /* 0x000fe200078e00ff */
[----:B------:R-:W-:Y:S01]  /*2150*/  SHF.L.U32 R112, R105, 0x10, RZ ;  /* 0x0000001069707819 */ /* 0x000fe200000006ff */
[----:B------:R-:W-:Y:S01]  /*2160*/  FFMA.FTZ R113, R113, R118, 1.1641532182693481445e-10 ;  /* 0x2f00000071717423 */ /* 0x000fe20000010076 */
[----:B------:R-:W-:Y:S01]  /*2170*/  FMUL.FTZ R115, R115, R160 ;  /* 0x000000a073737220 */ /* 0x000fe20000410000 */
[----:B------:R-:W-:Y:S01]  /*2180*/  PRMT R123, R109, 0x7632, R123 ;  /* 0x000076326d7b7816 */ /* 0x000fe2000000007b */
[----:B------:R-:W-:Y:S02]  /*2190*/  IMAD.MOV.U32 R109, RZ, RZ, R166 ;  /* 0x000000ffff6d7224 */ /* 0x000fe400078e00a6 */
[----:B------:R-:W-:Y:S01]  /*21a0*/  FMUL.FTZ R115, R115, UR5 ;  /* 0x0000000573737c20 */ /* 0x000fe20008410000 */
[----:B------:R-:W-:Y:S01]  /*21b0*/  FSETP.GTU.FTZ.AND P1, PT, R113, UR4, PT ;  /* 0x0000000471007c0b */ /* 0x000fe2000bf3c000 */
[----:B------:R-:W-:-:S03]  /*21c0*/  IMAD.MOV.U32 R113, RZ, RZ, 0x2 ;  /* 0x00000002ff717424 */ /* 0x000fc600078e00ff */
        /* <DEDUP_REMOVED lines=12> */
.L_x_2247:
        /* <DEDUP_REMOVED lines=12> */
.L_x_2248:
[----:B------:R-:W-:Y:S01]  /*2350*/  IMAD.WIDE.U32 R126, R4, -0x326172a9, RZ ;  /* 0xcd9e8d57047e7825 */ /* 0x000fe200078e00ff */
[----:B------:R-:W-:-:S04]  /*2360*/  LOP3.LUT R108, R151, R115, R149, 0x96, !PT ;  /* 0x00000073976c7212 */ /* 0x000fc800078e9695 */
        /* <DEDUP_REMOVED lines=15> */
[----:B------:R-:W-:-:S04]  /*2460*/  LOP3.LUT R115, R115, R126, R109, 0x96, !PT ;  /* 0x0000007e73737212 */ /* 0x000fc800078e966d */
        /* <DEDUP_REMOVED lines=9> */
[----:B------:R-:W-:Y:S01]  /*2500*/  IADD3 R109, PT, PT, R148, -0x4ab325aa, RZ ;  /* 0xb54cda56946d7810 */ /* 0x000fe20007ffe0ff */
[----:B------:R-:W-:-:S05]  /*2510*/  VIADD R127, R149, 0xa9066899 ;  /* 0xa9066899957f7836 */ /* 0x000fca0000000000 */
        /* <DEDUP_REMOVED lines=14> */
[C---:B------:R-:W-:Y:S02]  /*2600*/  IADD3 R113, PT, PT, R149.reuse, -0x24c28bd8, RZ ;  /* 0xdb3d742895717810 */ /* 0x040fe40007ffe0ff */
[----:B------:R-:W-:Y:S01]  /*2610*/  IADD3 R115, PT, PT, R149, -0x695add53, RZ ;  /* 0x96a522ad95737810 */ /* 0x000fe20007ffe0ff */
[----:B------:R-:W-:Y:S01]  /*2620*/  IMAD.WIDE.U32 R164, R127, -0x326172a9, RZ ;  /* 0xcd9e8d577fa47825 */ /* 0x000fe200078e00ff */
[----:B------:R-:W-:-:S04]  /*2630*/  LOP3.LUT R113, R113, R112, R169, 0x96, !PT ;  /* 0x0000007071717212 */ /* 0x000fc800078e96a9 */
[----:B------:R-:W-:Y:S01]  /*2640*/  LOP3.LUT R109, R109, R108, R165, 0x96, !PT ;  /* 0x0000006c6d6d7212 */ /* 0x000fe200078e96a5 */
[----:B------:R-:W-:-:S04]  /*2650*/  IMAD.WIDE.U32 R166, R113, -0x326172a9, RZ ;  /* 0xcd9e8d5771a67825 */ /* 0x000fc800078e00ff */
[----:B------:R-:W-:Y:S02]  /*2660*/  VIADD R113, R148, 0x8ff34781 ;  /* 0x8ff3478194717836 */ /* 0x000fe40000000000 */
[----:B------:R-:W-:-:S03]  /*2670*/  IMAD.WIDE.U32 R108, R109, -0x2daee0ad, RZ ;  /* 0xd2511f536d6c7825 */ /* 0x000fc600078e00ff */
[----:B------:R-:W-:Y:S01]  /*2680*/  LOP3.LUT R164, R113, R164, R167, 0x96, !PT ;  /* 0x000000a471a47212 */ /* 0x000fe200078e96a7 */
[----:B------:R-:W-:Y:S01]  /*2690*/  HFMA2 R113, -RZ, RZ, 0, 0 ;  /* 0x00000000ff717431 */ /* 0x000fe200000001ff */
[----:B------:R-:W-:Y:S01]  /*26a0*/  LOP3.LUT R168, R115, R168, R109, 0x96, !PT ;  /* 0x000000a873a87212 */ /* 0x000fe200078e966d */
[----:B------:R-:W-:Y:S02]  /*26b0*/  IMAD.MOV.U32 R109, RZ, RZ, R178 ;  /* 0x000000ffff6d7224 */ /* 0x000fe400078e00b2 */
[----:B------:R-:W-:-:S07]  /*26c0*/  IMAD.MOV.U32 R178, RZ, RZ, R108 ;  /* 0x000000ffffb27224 */ /* 0x000fce00078e006c */
.L_x_2246:
[----:B------:R-:W-:Y:S01]  /*26d0*/  I2FP.F32.U32 R109, R109 ;  /* 0x0000006d006d7245 */ /* 0x000fe20000201000 */
[----:B------:R-:W-:Y:S01]  /*26e0*/  IMAD.U32 R123, R123, 0x10000, RZ ;  /* 0x000100007b7b7824 */ /* 0x000fe200078e00ff */
[----:B------:R-:W-:Y:S01]  /*26f0*/  ISETP.NE.AND P3, PT, R113, 0x1, PT ;  /* 0x000000017100780c */ /* 0x000fe20003f65270 */
[----:B------:R-:W-:Y:S01]  /*2700*/  IMAD.U32 R108, R147, 0x10000, RZ ;  /* 0x00010000936c7824 */ /* 0x000fe200078e00ff */
[----:B------:R-:W-:Y:S01]  /*2710*/  PRMT R112, R105, 0x7632, R112 ;  /* 0x0000763269707816 */ /* 0x000fe20000000070 */
[----:B------:R-:W-:Y:S01]  /*2720*/  FFMA.FTZ R109, R109, R118, 1.1641532182693481445e-10 ;  /* 0x2f0000006d6d7423 */ /* 0x000fe20000010076 */
[----:B------:R-:W-:Y:S01]  /*2730*/  FMUL.FTZ R123, R123, R160 ;  /* 0x000000a07b7b7220 */ /* 0x000fe20000410000 */
[----:B------:R-:W-:Y:S01]  /*2740*/  IMAD.MOV.U32 R114, RZ, RZ, 0x2 ;  /* 0x00000002ff727424 */ /* 0x000fe200078e00ff */
[----:B------:R-:W-:Y:S02]  /*2750*/  SHF.L.U32 R112, R112, 0x10, RZ ;  /* 0x0000001070707819 */ /* 0x000fe400000006ff */
[----:B------:R-:W-:Y:S01]  /*2760*/  FMUL.FTZ R123, R123, UR5 ;  /* 0x000000057b7b7c20 */ /* 0x000fe20008410000 */
[----:B------:R-:W-:Y:S01]  /*2770*/  FSETP.GTU.FTZ.AND P2, PT, R109, UR4, PT ;  /* 0x000000046d007c0b */ /* 0x000fe2000bf5c000 */
        /* <DEDUP_REMOVED lines=13> */
.L_x_2250:
        /* <DEDUP_REMOVED lines=12> */
.L_x_2251:
        /* <DEDUP_REMOVED lines=46> */
[----:B------:R-:W-:-:S03]  /*2bf0*/  LOP3.LUT R113, R113, R114, R169, 0x96, !PT ;  /* 0x0000007271717212 */ /* 0x000fc600078e96a9 */
[----:B------:R-:W-:Y:S01]  /*2c00*/  HFMA2 R114, -RZ, RZ, 0, 0 ;  /* 0x00000000ff727431 */ /* 0x000fe200000001ff */
[----:B------:R-:W-:Y:S01]  /*2c10*/  LOP3.LUT R109, R109, R108, R165, 0x96, !PT ;  /* 0x0000006c6d6d7212 */ /* 0x000fe200078e96a5 */
[----:B------:R-:W-:-:S04]  /*2c20*/  IMAD.WIDE.U32 R166, R113, -0x326172a9, RZ ;  /* 0xcd9e8d5771a67825 */ /* 0x000fc800078e00ff */
[----:B------:R-:W-:-:S04]  /*2c30*/  IMAD.WIDE.U32 R108, R109, -0x2daee0ad, RZ ;  /* 0xd2511f536d6c7825 */ /* 0x000fc800078e00ff */
[----:B------:R-:W-:Y:S01]  /*2c40*/  VIADD R113, R148, 0x8ff34781 ;  /* 0x8ff3478194717836 */ /* 0x000fe20000000000 */
[----:B------:R-:W-:Y:S01]  /*2c50*/  LOP3.LUT R168, R115, R168, R109, 0x96, !PT ;  /* 0x000000a873a87212 */ /* 0x000fe200078e966d */
[----:B------:R-:W-:Y:S02]  /*2c60*/  IMAD.MOV.U32 R109, RZ, RZ, R178 ;  /* 0x000000ffff6d7224 */ /* 0x000fe400078e00b2 */
[----:B------:R-:W-:Y:S01]  /*2c70*/  IMAD.MOV.U32 R178, RZ, RZ, R108 ;  /* 0x000000ffffb27224 */ /* 0x000fe200078e006c */
[----:B------:R-:W-:-:S07]  /*2c80*/  LOP3.LUT R164, R113, R164, R167, 0x96, !PT ;  /* 0x000000a471a47212 */ /* 0x000fce00078e96a7 */
.L_x_2249:
[----:B------:R-:W-:Y:S01]  /*2c90*/  I2FP.F32.U32 R109, R109 ;  /* 0x0000006d006d7245 */ /* 0x000fe20000201000 */
[----:B------:R-:W-:Y:S01]  /*2ca0*/  IMAD.U32 R113, R110, 0x10000, RZ ;  /* 0x000100006e717824 */ /* 0x000fe200078e00ff */
[----:B------:R-:W-:Y:S01]  /*2cb0*/  ISETP.NE.AND P4, PT, R114, 0x1, PT ;  /* 0x000000017200780c */ /* 0x000fe20003f85270 */
[----:B------:R-:W-:Y:S01]  /*2cc0*/  IMAD.U32 R108, R86, 0x10000, RZ ;  /* 0x00010000566c7824 */ /* 0x000fe200078e00ff */
[----:B------:R-:W-:Y:S01]  /*2cd0*/  SHF.L.U32 R112, R106, 0x10, RZ ;  /* 0x000000106a707819 */ /* 0x000fe200000006ff */
[----:B------:R-:W-:Y:S01]  /*2ce0*/  FFMA.FTZ R109, R109, R118, 1.1641532182693481445e-10 ;  /* 0x2f0000006d6d7423 */ /* 0x000fe20000010076 */
[----:B------:R-:W-:Y:S01]  /*2cf0*/  FMUL.FTZ R113, R113, R160 ;  /* 0x000000a071717220 */ /* 0x000fe20000410000 */
[----:B------:R-:W-:-:S03]  /*2d00*/  PRMT R110, R110, 0x7632, R110 ;  /* 0x000076326e6e7816 */ /* 0x000fc6000000006e */
[----:B------:R-:W-:Y:S01]  /*2d10*/  FMUL.FTZ R113, R113, UR5 ;  /* 0x0000000571717c20 */ /* 0x000fe20008410000 */
[----:B------:R-:W-:Y:S01]  /*2d20*/  FSETP.GTU.FTZ.AND P3, PT, R109, UR4, PT ;  /* 0x000000046d007c0b */ /* 0x000fe2000bf7c000 */
        /* <DEDUP_REMOVED lines=14> */
.L_x_2253:
        /* <DEDUP_REMOVED lines=12> */
.L_x_2254:
        /* <DEDUP_REMOVED lines=56> */
.L_x_2252:
        /* <DEDUP_REMOVED lines=24> */
.L_x_2256:
        /* <DEDUP_REMOVED lines=12> */
.L_x_2257:
[----:B------:R-:W-:Y:S01]  /*3490*/  IMAD.WIDE.U32 R126, R4, -0x326172a9, RZ ;  /* 0xcd9e8d57047e7825 */ /* 0x000fe200078e00ff */
[----:B------:R-:W-:-:S04]  /*34a0*/  LOP3.LUT R108, R151, R115, R149, 0x96, !PT ;  /* 0x00000073976c7212 */ /* 0x000fc800078e9695 */
        /* <DEDUP_REMOVED lines=10> */
[C---:B------:R-:W-:Y:S02]  /*3550*/  VIADD R113, R148.reuse, 0x3c6ef372 ;  /* 0x3c6ef37294717836 */ /* 0x040fe40000000000 */
[----:B------:R-:W-:-:S03]  /*3560*/  VIADD R115, R148, 0xdaa66d2b ;  /* 0xdaa66d2b94737836 */ /* 0x000fc60000000000 */
        /* <DEDUP_REMOVED lines=29> */
[----:B------:R-:W-:Y:S01]  /*3740*/  IMAD.WIDE.U32 R168, R168, -0x2daee0ad, RZ ;  /* 0xd2511f53a8a87825 */ /* 0x000fe200078e00ff */
[----:B------:R-:W-:-:S03]  /*3750*/  IADD3 R113, PT, PT, R149, -0x24c28bd8, RZ ;  /* 0xdb3d742895717810 */ /* 0x000fc60007ffe0ff */
[----:B------:R-:W-:Y:S02]  /*3760*/  HFMA2 R114, -RZ, RZ, 0, 0 ;  /* 0x00000000ff727431 */ /* 0x000fe400000001ff */
        /* <DEDUP_REMOVED lines=8> */
[----:B------:R-:W-:Y:S02]  /*37f0*/  IMAD.MOV.U32 R109, RZ, RZ, R178 ;  /* 0x000000ffff6d7224 */ /* 0x000fe400078e00b2 */
[----:B------:R-:W-:-:S07]  /*3800*/  IMAD.MOV.U32 R178, RZ, RZ, R108 ;  /* 0x000000ffffb27224 */ /* 0x000fce00078e006c */
.L_x_2255:
        /* <DEDUP_REMOVED lines=8> */
[----:B------:R-:W-:Y:S02]  /*3890*/  IMAD.MOV.U32 R167, RZ, RZ, 0x2 ;  /* 0x00000002ffa77424 */ /* 0x000fe400078e00ff */
        /* <DEDUP_REMOVED lines=15> */
.L_x_2259:
        /* <DEDUP_REMOVED lines=14> */
.L_x_2260:
        /* <DEDUP_REMOVED lines=45> */
[C---:B------:R-:W-:Y:S02]  /*3d40*/  VIADD R109, R148.reuse, 0xf1bbcdc8 ;  /* 0xf1bbcdc8946d7836 */ /* 0x040fe40000000000 */
[----:B------:R-:W-:Y:S01]  /*3d50*/  IMAD.WIDE.U32 R166, R113, -0x326172a9, RZ ;  /* 0xcd9e8d5771a67825 */ /* 0x000fe200078e00ff */
[----:B------:R-:W-:Y:S02]  /*3d60*/  IADD3 R113, PT, PT, R149, -0x695add53, RZ ;  /* 0x96a522ad95717810 */ /* 0x000fe40007ffe0ff */
[----:B------:R-:W-:Y:S01]  /*3d70*/  LOP3.LUT R109, R109, R112, R111, 0x96, !PT ;  /* 0x000000706d6d7212 */ /* 0x000fe200078e966f */
[----:B------:R-:W-:-:S04]  /*3d80*/  VIADD R111, R148, 0x8ff34781 ;  /* 0x8ff34781946f7836 */ /* 0x000fc80000000000 */
[----:B------:R-:W-:Y:S01]  /*3d90*/  IMAD.WIDE.U32 R108, R109, -0x2daee0ad, RZ ;  /* 0xd2511f536d6c7825 */ /* 0x000fe200078e00ff */
[----:B------:R-:W-:-:S03]  /*3da0*/  LOP3.LUT R164, R111, R110, R167, 0x96, !PT ;  /* 0x0000006e6fa47212 */ /* 0x000fc600078e96a7 */
[----:B------:R-:W-:Y:S01]  /*3db0*/  HFMA2 R167, -RZ, RZ, 0, 0 ;  /* 0x00000000ffa77431 */ /* 0x000fe200000001ff */
[----:B------:R-:W-:Y:S01]  /*3dc0*/  LOP3.LUT R168, R113, R168, R109, 0x96, !PT ;  /* 0x000000a871a87212 */ /* 0x000fe200078e966d */
[----:B------:R-:W-:Y:S02]  /*3dd0*/  IMAD.MOV.U32 R109, RZ, RZ, R178 ;  /* 0x000000ffff6d7224 */ /* 0x000fe400078e00b2 */
[----:B------:R-:W-:-:S07]  /*3de0*/  IMAD.MOV.U32 R178, RZ, RZ, R108 ;  /* 0x000000ffffb27224 */ /* 0x000fce00078e006c */
.L_x_2258:
[----:B------:R-:W-:Y:S01]  /*3df0*/  I2FP.F32.U32 R109, R109 ;  /* 0x0000006d006d7245 */ /* 0x000fe20000201000 */
[----:B------:R-:W-:Y:S01]  /*3e00*/  IMAD.U32 R111, R126, 0x10000, RZ ;  /* 0x000100007e6f7824 */ /* 0x000fe200078e00ff */
[----:B------:R-:W-:Y:S01]  /*3e10*/  PRMT R110, R107, 0x7632, R110 ;  /* 0x000076326b6e7816 */ /* 0x000fe2000000006e */
[----:B------:R-:W-:Y:S02]  /*3e20*/  IMAD.U32 R108, R145, 0x10000, RZ ;  /* 0x00010000916c7824 */ /* 0x000fe400078e00ff */
[----:B------:R-:W-:Y:S01]  /*3e30*/  FFMA.FTZ R109, R109, R118, 1.1641532182693481445e-10 ;  /* 0x2f0000006d6d7423 */ /* 0x000fe20000010076 */
[----:B------:R-:W-:Y:S01]  /*3e40*/  FMUL.FTZ R111, R111, R160 ;  /* 0x000000a06f6f7220 */ /* 0x000fe20000410000 */
[----:B------:R-:W-:-:S03]  /*3e50*/  SHF.L.U32 R110, R110, 0x10, RZ ;  /* 0x000000106e6e7819 */ /* 0x000fc600000006ff */
[----:B------:R-:W-:Y:S01]  /*3e60*/  FMUL.FTZ R111, R111, UR5 ;  /* 0x000000056f6f7c20 */ /* 0x000fe20008410000 */
[----:B------:R-:W-:Y:S02]  /*3e70*/  FSETP.GTU.FTZ.AND P6, PT, R109, UR4, PT ;  /* 0x000000046d007c0b */ /* 0x000fe4000bfdc000 */
        /* <DEDUP_REMOVED lines=8> */
.L_x_2237:
        /* <DEDUP_REMOVED lines=15> */
.L_x_2263:
        /* <DEDUP_REMOVED lines=12> */
.L_x_2264:
[----:B------:R-:W-:Y:S01]  /*40b0*/  IMAD.WIDE.U32 R114, R4, -0x326172a9, RZ ;  /* 0xcd9e8d5704727825 */ /* 0x000fe200078e00ff */
[----:B------:R-:W-:Y:S02]  /*40c0*/  LOP3.LUT R154, R151, R113, R149, 0x96, !PT ;  /* 0x00000071979a7212 */ /* 0x000fe400078e9695 */
[----:B------:R-:W-:Y:S01]  /*40d0*/  IADD3 R121, PT, PT, R149, 0x76cf5d0a, RZ ;  /* 0x76cf5d0a95797810 */ /* 0x000fe20007ffe0ff */
[----:B------:R-:W-:Y:S01]  /*40e0*/  VIADD R119, R148, 0x3c6ef372 ;  /* 0x3c6ef37294777836 */ /* 0x000fe20000000000 */
[----:B------:R-:W-:Y:S01]  /*40f0*/  LOP3.LUT R126, R3, R115, R148, 0x96, !PT ;  /* 0x00000073037e7212 */ /* 0x000fe200078e9694 */
[----:B------:R-:W-:-:S04]  /*4100*/  IMAD.WIDE.U32 R154, R154, -0x326172a9, RZ ;  /* 0xcd9e8d579a9a7825 */ /* 0x000fc800078e00ff */
[----:B------:R-:W-:Y:S01]  /*4110*/  IMAD.WIDE.U32 R126, R126, -0x2daee0ad, RZ ;  /* 0xd2511f537e7e7825 */ /* 0x000fe200078e00ff */
[----:B------:R-:W-:-:S03]  /*4120*/  LOP3.LUT R113, R120, R114, R155, 0x96, !PT ;  /* 0x0000007278717212 */ /* 0x000fc600078e969b */
[----:B------:R-:W-:-:S05]  /*4130*/  VIADD R115, R149, 0xbb67ae85 ;  /* 0xbb67ae8595737836 */ /* 0x000fca0000000000 */
        /* <DEDUP_REMOVED lines=39> */
[----:B------:R-:W-:-:S03]  /*43b0*/  LOP3.LUT R113, R113, R154, R165, 0x96, !PT ;  /* 0x0000009a71717212 */ /* 0x000fc600078e96a5 */
[----:B------:R-:W-:Y:S02]  /*43c0*/  VIADD R115, R148, 0x8ff34781 ;  /* 0x8ff3478194737836 */ /* 0x000fe40000000000 */
[----:B------:R-:W-:Y:S01]  /*43d0*/  IMAD.WIDE.U32 R178, R113, -0x2daee0ad, RZ ;  /* 0xd2511f5371b27825 */ /* 0x000fe200078e00ff */
[----:B------:R-:W-:Y:S02]  /*43e0*/  IADD3 R113, PT, PT, R149, -0x695add53, RZ ;  /* 0x96a522ad95717810 */ /* 0x000fe40007ffe0ff */
[----:B------:R-:W-:Y:S01]  /*43f0*/  LOP3.LUT R164, R115, R164, R167, 0x96, !PT ;  /* 0x000000a473a47212 */ /* 0x000fe200078e96a7 */
[----:B------:R-:W-:Y:S01]  /*4400*/  IMAD.MOV.U32 R114, RZ, RZ, RZ ;  /* 0x000000ffff727224 */ /* 0x000fe200078e00ff */
[----:B------:R-:W-:-:S07]  /*4410*/  LOP3.LUT R168, R113, R168, R179, 0x96, !PT ;  /* 0x000000a871a87212 */ /* 0x000fce00078e96b3 */
.L_x_2262:
[----:B------:R-:W-:Y:S01]  /*4420*/  I2FP.F32.U32 R113, R112 ;  /* 0x0000007000717245 */ /* 0x000fe20000201000 */
[----:B------:R-:W-:Y:S01]  /*4430*/  UMOV UR5, UR7 ;  /* 0x0000000700057c82 */ /* 0x000fe20008000000 */
[----:B-----5:R-:W-:Y:S01]  /*4440*/  SHF.L.U32 R115, R108, 0x10, RZ ;  /* 0x000000106c737819 */ /* 0x020fe200000006ff */
[----:B------:R-:W-:Y:S01]  /*4450*/  UMOV UR4, UR6 ;  /* 0x0000000600047c82 */ /* 0x000fe20008000000 */
[----:B------:R-:W-:Y:S01]  /*4460*/  ISETP.NE.AND P2, PT, R114, 0x1, PT ;  /* 0x000000017200780c */ /* 0x000fe20003f45270 */
[----:B------:R-:W-:Y:S01]  /*4470*/  FFMA.FTZ R113, R113, R118, 1.1641532182693481445e-10 ;  /* 0x2f00000071717423 */ /* 0x000fe20000010076 */
[----:B------:R-:W-:Y:S02]  /*4480*/  IMAD.U32 R112, R84, 0x10000, RZ ;  /* 0x0001000054707824 */ /* 0x000fe400078e00ff */
[----:B------:R-:W-:Y:S01]  /*4490*/  FMUL.FTZ R115, R115, R160 ;  /* 0x000000a073737220 */ /* 0x000fe20000410000 */
[----:B------:R-:W-:Y:S02]  /*44a0*/  LOP3.LUT R152, R152, 0xfffffffb, RZ, 0xc0, !PT ;  /* 0xfffffffb98987812 */ /* 0x000fe400078ec0ff */
[----:B------:R-:W-:Y:S01]  /*44b0*/  FSETP.GTU.FTZ.AND P1, PT, R113, UR4, PT ;  /* 0x0000000471007c0b */ /* 0x000fe2000bf3c000 */
[----:B------:R-:W-:Y:S01]  /*44c0*/  FMUL.FTZ R115, R115, UR5 ;  /* 0x0000000573737c20 */ /* 0x000fe20008410000 */
[----:B------:R-:W-:-:S02]  /*44d0*/  PRMT R108, R108, 0x7632, R108 ;  /* 0x000076326c6c7816 */ /* 0x000fc4000000006c */
        /* <DEDUP_REMOVED lines=15> */
.L_x_2266:
        /* <DEDUP_REMOVED lines=12> */
.L_x_2267:
[----:B------:R-:W-:Y:S01]  /*4690*/  IMAD.WIDE.U32 R126, R4, -0x326172a9, RZ ;  /* 0xcd9e8d57047e7825 */ /* 0x000fe200078e00ff */
[----:B------:R-:W-:Y:S02]  /*46a0*/  LOP3.LUT R112, R151, R115, R149, 0x96, !PT ;  /* 0x0000007397707212 */ /* 0x000fe400078e9695 */
[C---:B------:R-:W-:Y:S01]  /*46b0*/  IADD3 R119, PT, PT, R149.reuse, -0x4498517b, RZ ;  /* 0xbb67ae8595777810 */ /* 0x040fe20007ffe0ff */
        /* <DEDUP_REMOVED lines=42> */
[C---:B------:R-:W-:Y:S02]  /*4960*/  VIADD R113, R148.reuse, 0xf1bbcdc8 ;  /* 0xf1bbcdc894717836 */ /* 0x040fe40000000000 */
[----:B------:R-:W-:Y:S02]  /*4970*/  VIADD R119, R149, 0x96a522ad ;  /* 0x96a522ad95777836 */ /* 0x000fe40000000000 */
[----:B------:R-:W-:Y:S01]  /*4980*/  IMAD.WIDE.U32 R166, R115, -0x326172a9, RZ ;  /* 0xcd9e8d5773a67825 */ /* 0x000fe200078e00ff */
[----:B------:R-:W-:Y:S02]  /*4990*/  LOP3.LUT R113, R113, R114, R165, 0x96, !PT ;  /* 0x0000007271717212 */ /* 0x000fe400078e96a5 */
[----:B------:R-:W-:-:S03]  /*49a0*/  IADD3 R115, PT, PT, R148, -0x700cb87f, RZ ;  /* 0x8ff3478194737810 */ /* 0x000fc60007ffe0ff */
[----:B------:R-:W-:Y:S01]  /*49b0*/  IMAD.WIDE.U32 R112, R113, -0x2daee0ad, RZ ;  /* 0xd2511f5371707825 */ /* 0x000fe200078e00ff */
[----:B------:R-:W-:-:S04]  /*49c0*/  LOP3.LUT R164, R115, R164, R167, 0x96, !PT ;  /* 0x000000a473a47212 */ /* 0x000fc800078e96a7 */
[----:B------:R-:W-:Y:S01]  /*49d0*/  LOP3.LUT R168, R119, R168, R113, 0x96, !PT ;  /* 0x000000a877a87212 */ /* 0x000fe200078e9671 */
[----:B------:R-:W-:Y:S01]  /*49e0*/  IMAD.MOV.U32 R113, RZ, RZ, R178 ;  /* 0x000000ffff717224 */ /* 0x000fe200078e00b2 */
[----:B------:R-:W-:Y:S01]  /*49f0*/  MOV R178, R112 ;  /* 0x0000007000b27202 */ /* 0x000fe20000000f00 */
[----:B------:R-:W-:-:S07]  /*4a00*/  IMAD.MOV.U32 R112, RZ, RZ, RZ ;  /* 0x000000ffff707224 */ /* 0x000fce00078e00ff */
.L_x_2265:
[----:B------:R-:W-:Y:S01]  /*4a10*/  I2FP.F32.U32 R113, R113 ;  /* 0x0000007100717245 */ /* 0x000fe20000201000 */
[----:B------:R-:W-:Y:S01]  /*4a20*/  IMAD.U32 R115, R108, 0x10000, RZ ;  /* 0x000100006c737824 */ /* 0x000fe200078e00ff */
[----:B------:R-:W-:Y:S01]  /*4a30*/  ISETP.NE.AND P2, PT, R112, 0x1, PT ;  /* 0x000000017000780c */ /* 0x000fe20003f45270 */
[----:B------:R-:W-:Y:S01]  /*4a40*/  IMAD.MOV.U32 R114, RZ, RZ, 0x2 ;  /* 0x00000002ff727424 */ /* 0x000fe200078e00ff */
[----:B------:R-:W-:Y:S01]  /*4a50*/  SHF.L.U32 R108, R150, 0x10, RZ ;  /* 0x00000010966c7819 */ /* 0x000fe200000006ff */
[----:B------:R-:W-:Y:S01]  /*4a60*/  FFMA.FTZ R113, R113, R118, 1.1641532182693481445e-10 ;  /* 0x2f00000071717423 */ /* 0x000fe20000010076 */
[----:B------:R-:W-:Y:S01]  /*4a70*/  FMUL.FTZ R115, R115, R160 ;  /* 0x000000a073737220 */ /* 0x000fe20000410000 */
[----:B------:R-:W-:-:S03]  /*4a80*/  LOP3.LUT R152, R152, 0xfffffffd, RZ, 0xc0, !PT ;  /* 0xfffffffd98987812 */ /* 0x000fc600078ec0ff */
[----:B------:R-:W-:Y:S01]  /*4a90*/  FMUL.FTZ R115, R115, UR5 ;  /* 0x0000000573737c20 */ /* 0x000fe20008410000 */
[----:B------:R-:W-:-:S04]  /*4aa0*/  FSETP.GTU.FTZ.AND P1, PT, R113, UR4, PT ;  /* 0x0000000471007c0b */ /* 0x000fc8000bf3c000 */
[----:B------:R-:W-:Y:S02]  /*4ab0*/  FSEL R115, R115, RZ, !P1 ;  /* 0x000000ff73737208 */ /* 0x000fe40004800000 */
[----:B------:R-:W-:-:S03]  /*4ac0*/  PLOP3.LUT P1, PT, P1, PT, PT, 0x8, 0x80 ;  /* 0x000000000080781c */ /* 0x000fc60000f2e170 */
[----:B------:R-:W-:Y:S01]  /*4ad0*/  FMUL.FTZ R119, R115, R108 ;  /* 0x0000006c73777220 */ /* 0x000fe20000410000 */
        /* <DEDUP_REMOVED lines=11> */
.L_x_2269:
        /* <DEDUP_REMOVED lines=12> */
.L_x_2270:
        /* <DEDUP_REMOVED lines=56> */
.L_x_2268:
[----:B------:R-:W-:Y:S01]  /*4fd0*/  I2FP.F32.U32 R113, R108 ;  /* 0x0000006c00717245 */ /* 0x000fe20000201000 */
[----:B------:R-:W-:Y:S01]  /*4fe0*/  IMAD.U32 R115, R109, 0x10000, RZ ;  /* 0x000100006d737824 */ /* 0x000fe200078e00ff */
[----:B------:R-:W-:Y:S01]  /*4ff0*/  ISETP.NE.AND P2, PT, R114, 0x1, PT ;  /* 0x000000017200780c */ /* 0x000fe20003f45270 */
[----:B------:R-:W-:Y:S01]  /*5000*/  IMAD.U32 R108, R85, 0x10000, RZ ;  /* 0x00010000556c7824 */ /* 0x000fe200078e00ff */
[----:B------:R-:W-:Y:S01]  /*5010*/  PRMT R123, R109, 0x7632, R123 ;  /* 0x000076326d7b7816 */ /* 0x000fe2000000007b */
[----:B------:R-:W-:Y:S01]  /*5020*/  FFMA.FTZ R113, R113, R118, 1.1641532182693481445e-10 ;  /* 0x2f00000071717423 */ /* 0x000fe20000010076 */
[----:B------:R-:W-:Y:S01]  /*5030*/  FMUL.FTZ R115, R115, R160 ;  /* 0x000000a073737220 */ /* 0x000fe20000410000 */
[----:B------:R-:W-:Y:S01]  /*5040*/  MOV R112, 0x2 ;  /* 0x0000000200707802 */ /* 0x000fe20000000f00 */
[----:B------:R-:W-:Y:S02]  /*5050*/  IMAD.MOV.U32 R109, RZ, RZ, R166 ;  /* 0x000000ffff6d7224 */ /* 0x000fe400078e00a6 */
[----:B------:R-:W-:Y:S01]  /*5060*/  FMUL.FTZ R115, R115, UR5 ;  /* 0x0000000573737c20 */ /* 0x000fe20008410000 */
[----:B------:R-:W-:-:S04]  /*5070*/  FSETP.GTU.FTZ.AND P1, PT, R113, UR4, PT ;  /* 0x0000000471007c0b */ /* 0x000fc8000bf3c000 */
        /* <DEDUP_REMOVED lines=12> */
.L_x_2272:
        /* <DEDUP_REMOVED lines=12> */
.L_x_2273:
[----:B------:R-:W-:Y:S01]  /*5200*/  IMAD.WIDE.U32 R126, R4, -0x326172a9, RZ ;  /* 0xcd9e8d57047e7825 */ /* 0x000fe200078e00ff */
[----:B------:R-:W-:-:S04]  /*5210*/  LOP3.LUT R108, R151, R115, R149, 0x96, !PT ;  /* 0x00000073976c7212 */ /* 0x000fc800078e9695 */
[----:B------:R-:W-:Y:S01]  /*5220*/  LOP3.LUT R112, R3, R127, R148, 0x96, !PT ;  /* 0x0000007f03707212 */ /* 0x000fe200078e9694 */
[----:B------:R-:W-:-:S04]  /*5230*/  IMAD.WIDE.U32 R108, R108, -0x326172a9, RZ ;  /* 0xcd9e8d576c6c7825 */ /* 0x000fc800078e00ff */
[----:B------:R-:W-:Y:S01]  /*5240*/  IMAD.WIDE.U32 R112, R112, -0x2daee0ad, RZ ;  /* 0xd2511f5370707825 */ /* 0x000fe200078e00ff */
[----:B------:R-:W-:Y:S02]  /*5250*/  LOP3.LUT R115, R120, R126, R109, 0x96, !PT ;  /* 0x0000007e78737212 */ /* 0x000fe400078e966d */
[----:B------:R-:W-:Y:S01]  /*5260*/  IADD3 R109, PT, PT, R148, 0x3c6ef372, RZ ;  /* 0x3c6ef372946d7810 */ /* 0x000fe20007ffe0ff */
[----:B------:R-:W-:-:S05]  /*5270*/  VIADD R127, R149, 0xbb67ae85 ;  /* 0xbb67ae85957f7836 */ /* 0x000fca0000000000 */
[----:B------:R-:W-:Y:S01]  /*5280*/  LOP3.LUT R127, R127, R114, R113, 0x96, !PT ;  /* 0x000000727f7f7212 */ /* 0x000fe200078e9671 */
[----:B------:R-:W-:-:S04]  /*5290*/  IMAD.WIDE.U32 R114, R115, -0x2daee0ad, RZ ;  /* 0xd2511f5373727825 */ /* 0x000fc800078e00ff */
[----:B------:R-:W-:Y:S02]  /*52a0*/  VIADD R113, R149, 0x76cf5d0a ;  /* 0x76cf5d0a95717836 */ /* 0x000fe40000000000 */
[----:B------:R-:W-:-:S03]  /*52b0*/  IMAD.WIDE.U32 R126, R127, -0x326172a9, RZ ;  /* 0xcd9e8d577f7e7825 */ /* 0x000fc600078e00ff */
[----:B------:R-:W-:Y:S01]  /*52c0*/  LOP3.LUT R113, R113, R112, R115, 0x96, !PT ;  /* 0x0000007071717212 */ /* 0x000fe200078e9673 */
[----:B------:R-:W-:Y:S01]  /*52d0*/  VIADD R115, R148, 0xdaa66d2b ;  /* 0xdaa66d2b94737836 */ /* 0x000fe20000000000 */
[----:B------:R-:W-:-:S03]  /*52e0*/  LOP3.LUT R112, R109, R108, R127, 0x96, !PT ;  /* 0x0000006c6d707212 */ /* 0x000fc600078e967f */
[----:B------:R-:W-:-:S04]  /*52f0*/  IMAD.WIDE.U32 R108, R113, -0x326172a9, RZ ;  /* 0xcd9e8d57716c7825 */ /* 0x000fc800078e00ff */
        /* <DEDUP_REMOVED lines=34> */
[----:B------:R-:W-:Y:S02]  /*5520*/  LOP3.LUT R168, R115, R168, R109, 0x96, !PT ;  /* 0x000000a873a87212 */ /* 0x000fe400078e966d */
[----:B------:R-:W-:Y:S01]  /*5530*/  MOV R109, R178 ;  /* 0x000000b2006d7202 */ /* 0x000fe20000000f00 */
[----:B------:R-:W-:Y:S02]  /*5540*/  VIADD R113, R148, 0x8ff34781 ;  /* 0x8ff3478194717836 */ /* 0x000fe40000000000 */
[----:B------:R-:W-:Y:S02]  /*5550*/  IMAD.MOV.U32 R178, RZ, RZ, R108 ;  /* 0x000000ffffb27224 */ /* 0x000fe400078e006c */
[----:B------:R-:W-:Y:S01]  /*5560*/  IMAD.MOV.U32 R112, RZ, RZ, RZ ;  /* 0x000000ffff707224 */ /* 0x000fe200078e00ff */
[----:B------:R-:W-:-:S07]  /*5570*/  LOP3.LUT R164, R113, R164, R167, 0x96, !PT ;  /* 0x000000a471a47212 */ /* 0x000fce00078e96a7 */
.L_x_2271:
[----:B------:R-:W-:Y:S01]  /*5580*/  I2FP.F32.U32 R109, R109 ;  /* 0x0000006d006d7245 */ /* 0x000fe20000201000 */
[----:B------:R-:W-:Y:S01]  /*5590*/  IMAD.U32 R108, R147, 0x10000, RZ ;  /* 0x00010000936c7824 */ /* 0x000fe200078e00ff */
[----:B------:R-:W-:Y:S01]  /*55a0*/  SHF.L.U32 R123, R123, 0x10, RZ ;  /* 0x000000107b7b7819 */ /* 0x000fe200000006ff */
[----:B------:R-:W-:Y:S01]  /*55b0*/  IMAD.MOV.U32 R114, RZ, RZ, 0x2 ;  /* 0x00000002ff727424 */ /* 0x000fe200078e00ff */
[----:B------:R-:W-:Y:S01]  /*55c0*/  ISETP.NE.AND P3, PT, R112, 0x1, PT ;  /* 0x000000017000780c */ /* 0x000fe20003f65270 */
[----:B------:R-:W-:Y:S02]  /*55d0*/  FFMA.FTZ R109, R109, R118, 1.1641532182693481445e-10 ;  /* 0x2f0000006d6d7423 */ /* 0x000fe40000010076 */
[----:B------:R-:W-:-:S03]  /*55e0*/  FMUL.FTZ R123, R123, R160 ;  /* 0x000000a07b7b7220 */ /* 0x000fc60000410000 */
[----:B------:R-:W-:Y:S01]  /*55f0*/  FSETP.GTU.FTZ.AND P2, PT, R109, UR4, PT ;  /* 0x000000046d007c0b */ /* 0x000fe2000bf5c000 */
[----:B------:R-:W-:Y:S01]  /*5600*/  FMUL.FTZ R123, R123, UR5 ;  /* 0x000000057b7b7c20 */ /* 0x000fe20008410000 */
        /* <DEDUP_REMOVED lines=13> */
.L_x_2275:
        /* <DEDUP_REMOVED lines=12> */
.L_x_2276:
[----:B------:R-:W-:Y:S01]  /*57a0*/  IMAD.WIDE.U32 R126, R4, -0x326172a9, RZ ;  /* 0xcd9e8d57047e7825 */ /* 0x000fe200078e00ff */
[----:B------:R-:W-:-:S04]  /*57b0*/  LOP3.LUT R108, R151, R113, R149, 0x96, !PT ;  /* 0x00000071976c7212 */ /* 0x000fc800078e9695 */
        /* <DEDUP_REMOVED lines=11> */
[----:B------:R-:W-:Y:S02]  /*5870*/  LOP3.LUT R114, R109, R108, R127, 0x96, !PT ;  /* 0x0000006c6d727212 */ /* 0x000fe400078e967f */
[----:B------:R-:W-:Y:S01]  /*5880*/  IADD3 R113, PT, PT, R148, -0x255992d5, RZ ;  /* 0xdaa66d2b94717810 */ /* 0x000fe20007ffe0ff */
        /* <DEDUP_REMOVED lines=35> */
[----:B------:R-:W-:Y:S02]  /*5ac0*/  IADD3 R113, PT, PT, R148, -0x700cb87f, RZ ;  /* 0x8ff3478194717810 */ /* 0x000fe40007ffe0ff */
[----:B------:R-:W-:Y:S01]  /*5ad0*/  LOP3.LUT R168, R115, R168, R109, 0x96, !PT ;  /* 0x000000a873a87212 */ /* 0x000fe200078e966d */
[----:B------:R-:W-:Y:S01]  /*5ae0*/  IMAD.MOV.U32 R109, RZ, RZ, R178 ;  /* 0x000000ffff6d7224 */ /* 0x000fe200078e00b2 */
[----:B------:R-:W-:Y:S01]  /*5af0*/  LOP3.LUT R164, R113, R164, R167, 0x96, !PT ;  /* 0x000000a471a47212 */ /* 0x000fe200078e96a7 */
[----:B------:R-:W-:Y:S01]  /*5b00*/  IMAD.MOV.U32 R114, RZ, RZ, RZ ;  /* 0x000000ffff727224 */ /* 0x000fe200078e00ff */
[----:B------:R-:W-:-:S07]  /*5b10*/  MOV R178, R108 ;  /* 0x0000006c00b27202 */ /* 0x000fce0000000f00 */
.L_x_2274:
[----:B------:R-:W-:Y:S01]  /*5b20*/  I2FP.F32.U32 R109, R109 ;  /* 0x0000006d006d7245 */ /* 0x000fe20000201000 */
[----:B------:R-:W-:Y:S01]  /*5b30*/  IMAD.U32 R113, R110, 0x10000, RZ ;  /* 0x000100006e717824 */ /* 0x000fe200078e00ff */
[----:B------:R-:W-:Y:S01]  /*5b40*/  ISETP.NE.AND P4, PT, R114, 0x1, PT ;  /* 0x000000017200780c */ /* 0x000fe20003f85270 */
[----:B------:R-:W-:Y:S01]  /*5b50*/  IMAD.MOV.U32 R112, RZ, RZ, 0x2 ;  /* 0x00000002ff707424 */ /* 0x000fe200078e00ff */
        /* <DEDUP_REMOVED lines=19> */
.L_x_2278:
        /* <DEDUP_REMOVED lines=12> */
.L_x_2279:
        /* <DEDUP_REMOVED lines=56> */
.L_x_2277:
[----:B------:R-:W-:Y:S01]  /*60d0*/  I2FP.F32.U32 R109, R109 ;  /* 0x0000006d006d7245 */ /* 0x000fe20000201000 */
[----:B------:R-:W-:Y:S01]  /*60e0*/  IMAD.U32 R113, R110, 0x10000, RZ ;  /* 0x000100006e717824 */ /* 0x000fe200078e00ff */
[----:B------:R-:W-:Y:S01]  /*60f0*/  ISETP.NE.AND P5, PT, R112, 0x1, PT ;  /* 0x000000017000780c */ /* 0x000fe20003fa5270 */
[----:B------:R-:W-:Y:S01]  /*6100*/  IMAD.U32 R108, R146, 0x10000, RZ ;  /* 0x00010000926c7824 */ /* 0x000fe200078e00ff */
[----:B------:R-:W-:Y:S01]  /*6110*/  MOV R110, 0x2 ;  /* 0x00000002006e7802 */ /* 0x000fe20000000f00 */
[----:B------:R-:W-:Y:S01]  /*6120*/  FFMA.FTZ R109, R109, R118, 1.1641532182693481445e-10 ;  /* 0x2f0000006d6d7423 */ /* 0x000fe20000010076 */
[----:B------:R-:W-:-:S04]  /*6130*/  FMUL.FTZ R113, R113, R160 ;  /* 0x000000a071717220 */ /* 0x000fc80000410000 */
        /* <DEDUP_REMOVED lines=15> */
.L_x_2281:
        /* <DEDUP_REMOVED lines=12> */
.L_x_2282:
[----:B------:R-:W-:Y:S01]  /*62f0*/  IMAD.WIDE.U32 R126, R4, -0x326172a9, RZ ;  /* 0xcd9e8d57047e7825 */ /* 0x000fe200078e00ff */
[----:B------:R-:W-:-:S03]  /*6300*/  LOP3.LUT R108, R151, R115, R149, 0x96, !PT ;  /* 0x00000073976c7212 */ /* 0x000fc600078e9695 */
[----:B------:R-:W-:Y:S01]  /*6310*/  IMAD.MOV.U32 R110, RZ, RZ, RZ ;  /* 0x000000ffff6e7224 */ /* 0x000fe200078e00ff */
        /* <DEDUP_REMOVED lines=51> */
[----:B------:R-:W-:-:S03]  /*6650*/  IMAD.MOV.U32 R178, RZ, RZ, R108 ;  /* 0x000000ffffb27224 */ /* 0x000fc600078e006c */
[----:B------:R-:W-:-:S07]  /*6660*/  LOP3.LUT R164, R113, R164, R167, 0x96, !PT ;  /* 0x000000a471a47212 */ /* 0x000fce00078e96a7 */
.L_x_2280:
[----:B------:R-:W-:Y:S01]  /*6670*/  I2FP.F32.U32 R109, R109 ;  /* 0x0000006d006d7245 */ /* 0x000fe20000201000 */
[----:B------:R-:W-:Y:S01]  /*6680*/  IMAD.U32 R165, R87, 0x10000, RZ ;  /* 0x0001000057a57824 */ /* 0x000fe200078e00ff */
[----:B------:R-:W-:Y:S01]  /*6690*/  SHF.L.U32 R113, R111, 0x10, RZ ;  /* 0x000000106f717819 */ /* 0x000fe200000006ff */
[----:B------:R-:W-:Y:S01]  /*66a0*/  IMAD.MOV.U32 R167, RZ, RZ, 0x2 ;  /* 0x00000002ffa77424 */ /* 0x000fe200078e00ff */
[----:B------:R-:W-:Y:S01]  /*66b0*/  ISETP.NE.AND P6, PT, R110, 0x1, PT ;  /* 0x000000016e00780c */ /* 0x000fe20003fc5270 */
[----:B------:R-:W-:Y:S01]  /*66c0*/  FFMA.FTZ R109, R109, R118, 1.1641532182693481445e-10 ;  /* 0x2f0000006d6d7423 */ /* 0x000fe20000010076 */
[----:B------:R-:W-:Y:S01]  /*66d0*/  PRMT R126, R111, 0x7632, R126 ;  /* 0x000076326f7e7816 */ /* 0x000fe2000000007e */
        /* <DEDUP_REMOVED lines=16> */
.L_x_2284:
        /* <DEDUP_REMOVED lines=14> */
.L_x_2285:
        /* <DEDUP_REMOVED lines=46> */
[----:B------:R-:W-:-:S03]  /*6ba0*/  IMAD.WIDE.U32 R166, R113, -0x326172a9, RZ ;  /* 0xcd9e8d5771a67825 */ /* 0x000fc600078e00ff */
[----:B------:R-:W-:Y:S01]  /*6bb0*/  LOP3.LUT R109, R109, R112, R111, 0x96, !PT ;  /* 0x000000706d6d7212 */ /* 0x000fe200078e966f */
[----:B------:R-:W-:Y:S01]  /*6bc0*/  VIADD R113, R149, 0x96a522ad ;  /* 0x96a522ad95717836 */ /* 0x000fe20000000000 */
[----:B------:R-:W-:-:S03]  /*6bd0*/  IADD3 R111, PT, PT, R148, -0x700cb87f, RZ ;  /* 0x8ff34781946f7810 */ /* 0x000fc60007ffe0ff */
[----:B------:R-:W-:Y:S01]  /*6be0*/  IMAD.WIDE.U32 R108, R109, -0x2daee0ad, RZ ;  /* 0xd2511f536d6c7825 */ /* 0x000fe200078e00ff */
[----:B------:R-:W-:-:S03]  /*6bf0*/  LOP3.LUT R164, R111, R110, R167, 0x96, !PT ;  /* 0x0000006e6fa47212 */ /* 0x000fc600078e96a7 */
[----:B------:R-:W-:Y:S01]  /*6c00*/  IMAD.MOV.U32 R167, RZ, RZ, RZ ;  /* 0x000000ffffa77224 */ /* 0x000fe200078e00ff */
[----:B------:R-:W-:Y:S01]  /*6c10*/  LOP3.LUT R168, R113, R168, R109, 0x96, !PT ;  /* 0x000000a871a87212 */ /* 0x000fe200078e966d */
[----:B------:R-:W-:Y:S01]  /*6c20*/  IMAD.MOV.U32 R109, RZ, RZ, R178 ;  /* 0x000000ffff6d7224 */ /* 0x000fe200078e00b2 */
[----:B------:R-:W-:-:S07]  /*6c30*/  MOV R178, R108 ;  /* 0x0000006c00b27202 */ /* 0x000fce0000000f00 */
.L_x_2283:
[----:B------:R-:W-:Y:S01]  /*6c40*/  I2FP.F32.U32 R109, R109 ;  /* 0x0000006d006d7245 */ /* 0x000fe20000201000 */
[----:B------:R-:W-:Y:S01]  /*6c50*/  IMAD.U32 R111, R126, 0x10000, RZ ;  /* 0x000100007e6f7824 */ /* 0x000fe200078e00ff */
[----:B------:R-:W-:Y:S02]  /*6c60*/  SHF.L.U32 R108, R145, 0x10, RZ ;  /* 0x00000010916c7819 */ /* 0x000fe400000006ff */
[----:B------:R-:W-:Y:S01]  /*6c70*/  F2FP.BF16.F32.PACK_AB R110, R153, R159 ;  /* 0x0000009f996e723e */ /* 0x000fe200000010ff */
[----:B------:R-:W-:Y:S01]  /*6c80*/  FFMA.FTZ R109, R109, R118, 1.1641532182693481445e-10 ;  /* 0x2f0000006d6d7423 */ /* 0x000fe20000010076 */
[----:B------:R-:W-:-:S04]  /*6c90*/  FMUL.FTZ R111, R111, R160 ;  /* 0x000000a06f6f7220 */ /* 0x000fc80000410000 */
[----:B------:R-:W-:Y:S01]  /*6ca0*/  FMUL.FTZ R111, R111, UR5 ;  /* 0x000000056f6f7c20 */ /* 0x000fe20008410000 */
[----:B------:R-:W-:Y:S02]  /*6cb0*/  FSETP.GTU.FTZ.AND P6, PT, R109, UR4, PT ;  /* 0x000000046d007c0b */ /* 0x000fe4000bfdc000 */
[----:B------:R-:W-:Y:S02]  /*6cc0*/  F2FP.BF16.F32.PACK_AB R109, R123, R125 ;  /* 0x0000007d7b6d723e */ /* 0x000fe400000010ff */
[----:B------:R-:W-:Y:S02]  /*6cd0*/  FSEL R111, R111, RZ, !P6 ;  /* 0x000000ff6f6f7208 */ /* 0x000fe40007000000 */
[----:B------:R-:W-:-:S03]  /*6ce0*/  PLOP3.LUT P6, PT, P6, PT, PT, 0x8, 0x80 ;  /* 0x000000000080781c */ /* 0x000fc600037ce170 */
[----:B------:R-:W-:Y:S01]  /*6cf0*/  FMUL.FTZ R163, R111, R108 ;  /* 0x0000006c6fa37220 */ /* 0x000fe20000410000 */
[----:B------:R-:W-:-:S04]  /*6d00*/  F2FP.BF16.F32.PACK_AB R108, R119, R121 ;  /* 0x00000079776c723e */ /* 0x000fc800000010ff */
[----:B------:R-:W-:-:S07]  /*6d10*/  F2FP.BF16.F32.PACK_AB R111, R163, R165 ;  /* 0x000000a5a36f723e */ /* 0x000fce00000010ff */
.L_x_2261:
[----:B------:R-:W0:Y:S01]  /*6d20*/  LDC.64 R126, c[0x0][0x3a8] ;  /* 0x0000ea00ff7e7b82 */ /* 0x000e220000000a00 */
[----:B------:R-:W-:Y:S01]  /*6d30*/  SEL R162, RZ, 0x10000, !P5 ;  /* 0x00010000ffa27807 */ /* 0x000fe20006800000 */
[----:B------:R-:W-:Y:S01]  /*6d40*/  VIADD R161, R116, 0x80 ;  /* 0x0000008074a17836 */ /* 0x000fe20000000000 */
[----:B------:R-:W-:Y:S02]  /*6d50*/  LOP3.LUT P5, RZ, R152, 0x2, RZ, 0xc0, !PT ;  /* 0x0000000298ff7812 */ /* 0x000fe400078ac0ff */
[----:B------:R-:W-:Y:S02]  /*6d60*/  SEL R115, RZ, 0x1000000, !P6 ;  /* 0x01000000ff737807 */ /* 0x000fe40007000000 */
[----:B------:R-:W-:Y:S01]  /*6d70*/  SEL R171, RZ, 0x100, !P4 ;  /* 0x00000100ffab7807 */ /* 0x000fe20006000000 */
[----:B------:R-:W1:Y:S01]  /*6d80*/  LDC.64 R154, c[0x0][0x3b0] ;  /* 0x0000ec00ff9a7b82 */ /* 0x000e620000000a00 */
[----:B------:R-:W-:Y:S02]  /*6d90*/  SEL R114, RZ, 0x1000000, !P2 ;  /* 0x01000000ff727807 */ /* 0x000fe40005000000 */
[----:B------:R-:W-:-:S02]  /*6da0*/  SEL R113, RZ, 0x10000, !P1 ;  /* 0x00010000ff717807 */ /* 0x000fc40004800000 */
[----:B------:R-:W-:Y:S02]  /*6db0*/  SEL R112, RZ, 0x100, !P5 ;  /* 0x00000100ff707807 */ /* 0x000fe40006800000 */
[----:B------:R-:W-:Y:S01]  /*6dc0*/  LOP3.LUT P6, RZ, R152, 0x4, RZ, 0xc0, !PT ;  /* 0x0000000498ff7812 */ /* 0x000fe200078cc0ff */
[----:B------:R-:W2:Y:S01]  /*6dd0*/  @P0 LDC.64 R172, c[0x0][0x3a0] ;  /* 0x0000e800ffac0b82 */ /* 0x000ea20000000a00 */
[----:B------:R-:W-:Y:S02]  /*6de0*/  LOP3.LUT R171, R171, R115, R162, 0xfe, !PT ;  /* 0x00000073abab7212 */ /* 0x000fe400078efea2 */
[----:B------:R-:W-:Y:S02]  /*6df0*/  SEL R170, RZ, 0x1, !P3 ;  /* 0x00000001ffaa7807 */ /* 0x000fe40005800000 */
[----:B------:R-:W-:Y:S02]  /*6e00*/  LOP3.LUT R112, R112, R114, R113, 0xfe, !PT ;  /* 0x0000007270707212 */ /* 0x000fe400078efe71 */
[----:B------:R-:W-:Y:S01]  /*6e10*/  SEL R113, RZ, 0x1, !P6 ;  /* 0x00000001ff717807 */ /* 0x000fe20007000000 */
[----:B0-----:R-:W-:Y:S01]  /*6e20*/  IMAD.WIDE.U32 R176, R116, 0x10, R126 ;  /* 0x0000001074b07825 */ /* 0x001fe200078e007e */
[----:B------:R-:W-:-:S02]  /*6e30*/  LOP3.LUT R171, R171, R170, RZ, 0xfc, !PT ;  /* 0x000000aaabab7212 */ /* 0x000fc400078efcff */
[----:B------:R-:W-:Y:S01]  /*6e40*/  LOP3.LUT R170, R112, R113, RZ, 0xfc, !PT ;  /* 0x0000007170aa7212 */ /* 0x000fe200078efcff */
[----:B------:R-:W-:Y:S01]  /*6e50*/  IMAD.WIDE.U32 R112, R161, 0x10, R156 ;  /* 0x00000010a1707825 */ /* 0x000fe200078e009c */
[----:B------:R0:W-:Y:S03]  /*6e60*/  STG.E.128 desc[UR8][R176.64], R108 ;  /* 0x0000006cb0007986 */ /* 0x0001e6000c101d08 */
[----:B-1----:R-:W-:-:S05]  /*6e70*/  IMAD.WIDE.U32 R174, R116, 0x8, R154 ;  /* 0x0000000874ae7825 */ /* 0x002fca00078e009a */
[----:B------:R0:W-:Y:S01]  /*6e80*/  STG.E.64 desc[UR8][R174.64], R170 ;  /* 0x000000aaae007986 */ /* 0x0001e2000c101b08 */
[----:B--2---:R-:W-:-:S03]  /*6e90*/  @P0 IMAD.WIDE.U32 R172, R161, 0x10, R172 ;  /* 0x00000010a1ac0825 */ /* 0x004fc600078e00ac */
[----:B------:R-:W5:Y:S04]  /*6ea0*/  LDG.E.128 R112, desc[UR8][R112.64] ;  /* 0x0000000870707981 */ /* 0x000f68000c1e1d00 */
[----:B------:R0:W5:Y:S01]  /*6eb0*/  @P0 LDG.E.128 R104, desc[UR8][R172.64] ;  /* 0x00000008ac680981 */ /* 0x000162000c1e1d00 */
[----:B------:R-:W-:Y:S05]  /*6ec0*/  @!P0 BRA `(.L_x_2286) ;  /* 0x0000002c00cc8947 */ /* 0x000fea0003800000 */
[----:B------:R-:W-:Y:S01]  /*6ed0*/  ISETP.NE.AND P1, PT, R167, 0x1, PT ;  /* 0x00000001a700780c */ /* 0x000fe20003f25270 */
[----:B------:R-:W-:Y:S01]  /*6ee0*/  IMAD.MOV.U32 R162, RZ, RZ, 0x2 ;  /* 0x00000002ffa27424 */ /* 0x000fe200078e00ff */
[----:B0-----:R-:W-:Y:S01]  /*6ef0*/  MOV R108, R166 ;  /* 0x000000a6006c7202 */ /* 0x001fe20000000f00 */
        /* <DEDUP_REMOVED lines=12> */
.L_x_2288:
        /* <DEDUP_REMOVED lines=12> */
.L_x_2289:
[----:B------:R-:W-:Y:S01]  /*7080*/  IMAD.WIDE.U32 R108, R4, -0x326172a9, RZ ;  /* 0xcd9e8d57046c7825 */ /* 0x000fe200078e00ff */
[----:B------:R-:W-:-:S03]  /*7090*/  LOP3.LUT R110, R151, R169, R149, 0x96, !PT ;  /* 0x000000a9976e7212 */ /* 0x000fc600078e9695 */
[----:B------:R-:W-:Y:S01]  /*70a0*/  HFMA2 R162, -RZ, RZ, 0, 0 ;  /* 0x00000000ffa27431 */ /* 0x000fe200000001ff */
        /* <DEDUP_REMOVED lines=48> */
[----:B------:R-:W-:-:S03]  /*73b0*/  LOP3.LUT R164, R109, R108, R167, 0x96, !PT ;  /* 0x0000006c6da47212 */ /* 0x000fc600078e96a7 */
[----:B------:R-:W-:Y:S02]  /*73c0*/  VIADD R111, R149, 0x96a522ad ;  /* 0x96a522ad956f7836 */ /* 0x000fe40000000000 */
[----:B------:R-:W-:-:S03]  /*73d0*/  IMAD.MOV.U32 R108, RZ, RZ, R178 ;  /* 0x000000ffff6c7224 */ /* 0x000fc600078e00b2 */
[----:B------:R-:W-:-:S07]  /*73e0*/  LOP3.LUT R168, R111, R168, R171, 0x96, !PT ;  /* 0x000000a86fa87212 */ /* 0x000fce00078e96ab */
.L_x_2287:
[----:B------:R-:W-:Y:S01]  /*73f0*/  I2FP.F32.U32 R109, R108 ;  /* 0x0000006c006d7245 */ /* 0x000fe20000201000 */
[----:B-----5:R-:W-:Y:S01]  /*7400*/  IMAD.U32 R111, R112, 0x10000, RZ ;  /* 0x00010000706f7824 */ /* 0x020fe200078e00ff */
[----:B------:R-:W-:Y:S01]  /*7410*/  ISETP.NE.AND P2, PT, R162, 0x1, PT ;  /* 0x00000001a200780c */ /* 0x000fe20003f45270 */
[----:B------:R-:W-:Y:S01]  /*7420*/  IMAD.U32 R108, R88, 0x10000, RZ ;  /* 0x00010000586c7824 */ /* 0x000fe200078e00ff */
[----:B------:R-:W-:Y:S01]  /*7430*/  SHF.L.U32 R110, R104, 0x10, RZ ;  /* 0x00000010686e7819 */ /* 0x000fe200000006ff */
[----:B------:R-:W-:Y:S01]  /*7440*/  FFMA.FTZ R109, R109, R118, 1.1641532182693481445e-10 ;  /* 0x2f0000006d6d7423 */ /* 0x000fe20000010076 */
[----:B------:R-:W-:Y:S01]  /*7450*/  FMUL.FTZ R111, R111, R160 ;  /* 0x000000a06f6f7220 */ /* 0x000fe20000410000 */
[----:B------:R-:W-:Y:S01]  /*7460*/  LOP3.LUT R152, R152, 0xfffffffb, RZ, 0xc0, !PT ;  /* 0xfffffffb98987812 */ /* 0x000fe200078ec0ff */
[----:B------:R-:W-:Y:S01]  /*7470*/  IMAD.MOV.U32 R171, RZ, RZ, 0x2 ;  /* 0x00000002ffab7424 */ /* 0x000fe200078e00ff */
[----:B------:R-:W-:Y:S01]  /*7480*/  PRMT R112, R112, 0x7632, R112 ;  /* 0x0000763270707816 */ /* 0x000fe20000000070 */
[----:B------:R-:W-:Y:S01]  /*7490*/  FMUL.FTZ R111, R111, UR5 ;  /* 0x000000056f6f7c20 */ /* 0x000fe20008410000 */
[----:B------:R-:W-:Y:S01]  /*74a0*/  FSETP.GTU.FTZ.AND P1, PT, R109, UR4, PT ;  /* 0x000000046d007c0b */ /* 0x000fe2000bf3c000 */
[----:B------:R-:W-:-:S03]  /*74b0*/  IMAD.MOV.U32 R109, RZ, RZ, R166 ;  /* 0x000000ffff6d7224 */ /* 0x000fc600078e00a6 */
[----:B------:R-:W-:Y:S02]  /*74c0*/  FSEL R111, R111, RZ, !P1 ;  /* 0x000000ff6f6f7208 */ /* 0x000fe40004800000 */
[----:B------:R-:W-:-:S03]  /*74d0*/  PLOP3.LUT P1, PT, P1, PT, PT, 0x8, 0x80 ;  /* 0x000000000080781c */ /* 0x000fc60000f2e170 */
[----:B------:R-:W-:-:S10]  /*74e0*/  FFMA.FTZ R169, R111, R108, R110 ;  /* 0x0000006c6fa97223 */ /* 0x000fd4000001006e */
        /* <DEDUP_REMOVED lines=10> */
.L_x_2291:
        /* <DEDUP_REMOVED lines=12> */
.L_x_2292:
        /* <DEDUP_REMOVED lines=17> */
[----:B------:R-:W-:-:S03]  /*7760*/  IMAD.WIDE.U32 R166, R166, -0x2daee0ad, RZ ;  /* 0xd2511f53a6a67825 */ /* 0x000fc600078e00ff */
[----:B------:R-:W-:Y:S02]  /*7770*/  LOP3.LUT R111, R111, R110, R109, 0x96, !PT ;  /* 0x0000006e6f6f7212 */ /* 0x000fe400078e966d */
[----:B------:R-:W-:-:S03]  /*7780*/  LOP3.LUT R110, R158, R172, R167, 0x96, !PT ;  /* 0x000000ac9e6e7212 */ /* 0x000fc600078e96a7 */
[----:B------:R-:W-:-:S04]  /*7790*/  IMAD.WIDE.U32 R172, R111, -0x2daee0ad, RZ ;  /* 0xd2511f536fac7825 */ /* 0x000fc800078e00ff */
[----:B------:R-:W-:Y:S01]  /*77a0*/  IMAD.WIDE.U32 R110, R110, -0x326172a9, RZ ;  /* 0xcd9e8d576e6e7825 */ /* 0x000fe200078e00ff */
[----:B------:R-:W-:-:S04]  /*77b0*/  LOP3.LUT R109, R122, R166, R173, 0x96, !PT ;  /* 0x000000a67a6d7212 */ /* 0x000fc800078e96ad */
        /* <DEDUP_REMOVED lines=30> */
[----:B------:R-:W-:Y:S02]  /*79a0*/  HFMA2 R171, -RZ, RZ, 0, 0 ;  /* 0x00000000ffab7431 */ /* 0x000fe400000001ff */
[----:B------:R-:W-:Y:S02]  /*79b0*/  IMAD.MOV.U32 R109, RZ, RZ, R170 ;  /* 0x000000ffff6d7224 */ /* 0x000fe400078e00aa */
[----:B------:R-:W-:-:S07]  /*79c0*/  IMAD.MOV.U32 R170, RZ, RZ, R108 ;  /* 0x000000ffffaa7224 */ /* 0x000fce00078e006c */
.L_x_2290:
        /* <DEDUP_REMOVED lines=26> */
.L_x_2294:
        /* <DEDUP_REMOVED lines=12> */
.L_x_2295:
        /* <DEDUP_REMOVED lines=11> */
[----:B------:R-:W-:-:S04]  /*7ce0*/  IMAD.WIDE.U32 R174, R175, -0x2daee0ad, RZ ;  /* 0xd2511f53afae7825 */ /* 0x000fc800078e00ff */
[----:B------:R-:W-:Y:S01]  /*7cf0*/  IMAD.WIDE.U32 R110, R111, -0x326172a9, RZ ;  /* 0xcd9e8d576f6e7825 */ /* 0x000fe200078e00ff */
[----:B------:R-:W-:-:S04]  /*7d00*/  LOP3.LUT R171, R171, R172, R175, 0x96, !PT ;  /* 0x000000acabab7212 */ /* 0x000fc800078e96af */
        /* <DEDUP_REMOVED lines=24> */
[----:B------:R-:W-:Y:S01]  /*7e90*/  IMAD.WIDE.U32 R172, R172, -0x2daee0ad, RZ ;  /* 0xd2511f53acac7825 */ /* 0x000fe200078e00ff */
[----:B------:R-:W-:-:S03]  /*7ea0*/  LOP3.LUT R111, R111, R110, R109, 0x96, !PT ;  /* 0x0000006e6f6f7212 */ /* 0x000fc600078e966d */
[----:B------:R-:W-:Y:S02]  /*7eb0*/  VIADD R171, R149, 0x1fd5c5a3 ;  /* 0x1fd5c5a395ab7836 */ /* 0x000fe40000000000 */
[----:B------:R-:W-:Y:S02]  /*7ec0*/  VIADD R109, R148, 0xf1bbcdc8 ;  /* 0xf1bbcdc8946d7836 */ /* 0x000fe40000000000 */
[----:B------:R-:W-:Y:S01]  /*7ed0*/  IMAD.WIDE.U32 R110, R111, -0x2daee0ad, RZ ;  /* 0xd2511f536f6e7825 */ /* 0x000fe200078e00ff */
[----:B------:R-:W-:Y:S02]  /*7ee0*/  LOP3.LUT R174, R171, R174, R173, 0x96, !PT ;  /* 0x000000aeabae7212 */ /* 0x000fe400078e96ad */
        /* <DEDUP_REMOVED lines=10> */
[----:B------:R-:W-:Y:S01]  /*7f90*/  LOP3.LUT R168, R171, R110, R109, 0x96, !PT ;  /* 0x0000006eaba87212 */ /* 0x000fe200078e966d */
[----:B------:R-:W-:Y:S01]  /*7fa0*/  IMAD.MOV.U32 R109, RZ, RZ, R170 ;  /* 0x000000ffff6d7224 */ /* 0x000fe200078e00aa */
[----:B------:R-:W-:-:S07]  /*7fb0*/  MOV R170, R108 ;  /* 0x0000006c00aa7202 */ /* 0x000fce0000000f00 */
.L_x_2293:
        /* <DEDUP_REMOVED lines=10> */
[----:B------:R-:W-:-:S02]  /*8060*/  FSETP.GTU.FTZ.AND P1, PT, R109, UR4, PT ;  /* 0x000000046d007c0b */ /* 0x000fc4000bf3c000 */
        /* <DEDUP_REMOVED lines=13> */
.L_x_2297:
        /* <DEDUP_REMOVED lines=12> */
.L_x_2298:
        /* <DEDUP_REMOVED lines=31> */
[----:B------:R-:W-:Y:S01]  /*83f0*/  IMAD.WIDE.U32 R174, R111, -0x2daee0ad, RZ ;  /* 0xd2511f536fae7825 */ /* 0x000fe200078e00ff */
[----:B------:R-:W-:-:S03]  /*8400*/  IADD3 R171, PT, PT, R149, 0x1fd5c5a3, RZ ;  /* 0x1fd5c5a395ab7810 */ /* 0x000fc60007ffe0ff */
[----:B------:R-:W-:Y:S01]  /*8410*/  IMAD.WIDE.U32 R110, R110, -0x326172a9, RZ ;  /* 0xcd9e8d576e6e7825 */ /* 0x000fe200078e00ff */
[----:B------:R-:W-:-:S04]  /*8420*/  LOP3.LUT R113, R113, R112, R175, 0x96, !PT ;  /* 0x0000007071717212 */ /* 0x000fc800078e96af */
[----:B------:R-:W-:Y:S01]  /*8430*/  LOP3.LUT R112, R109, R108, R111, 0x96, !PT ;  /* 0x0000006c6d707212 */ /* 0x000fe200078e966f */
[----:B------:R-:W-:-:S04]  /*8440*/  IMAD.WIDE.U32 R108, R113, -0x326172a9, RZ ;  /* 0xcd9e8d57716c7825 */ /* 0x000fc800078e00ff */
[----:B------:R-:W-:-:S04]  /*8450*/  IMAD.WIDE.U32 R112, R112, -0x2daee0ad, RZ ;  /* 0xd2511f5370707825 */ /* 0x000fc800078e00ff */
[----:B------:R-:W-:Y:S01]  /*8460*/  VIADD R111, R148, 0x5384540f ;  /* 0x5384540f946f7836 */ /* 0x000fe20000000000 */
[----:B------:R-:W-:Y:S01]  /*8470*/  LOP3.LUT R174, R171, R174, R113, 0x96, !PT ;  /* 0x000000aeabae7212 */ /* 0x000fe200078e9671 */
[C---:B------:R-:W-:Y:S02]  /*8480*/  VIADD R113, R149.reuse, 0xdb3d7428 ;  /* 0xdb3d742895717836 */ /* 0x040fe40000000000 */
        /* <DEDUP_REMOVED lines=14> */
[----:B------:R-:W-:Y:S02]  /*8570*/  IMAD.MOV.U32 R170, RZ, RZ, R108 ;  /* 0x000000ffffaa7224 */ /* 0x000fe400078e006c */
[----:B------:R-:W-:-:S07]  /*8580*/  IMAD.MOV.U32 R113, RZ, RZ, RZ ;  /* 0x000000ffff717224 */ /* 0x000fce00078e00ff */
.L_x_2296:
[----:B------:R-:W-:Y:S01]  /*8590*/  I2FP.F32.U32 R109, R109 ;  /* 0x0000006d006d7245 */ /* 0x000fe20000201000 */
[----:B------:R-:W-:Y:S01]  /*85a0*/  IMAD.U32 R108, R143, 0x10000, RZ ;  /* 0x000100008f6c7824 */ /* 0x000fe200078e00ff */
[----:B------:R-:W-:Y:S01]  /*85b0*/  SHF.L.U32 R111, R162, 0x10, RZ ;  /* 0x00000010a26f7819 */ /* 0x000fe200000006ff */
[----:B------:R-:W-:Y:S01]  /*85c0*/  HFMA2 R112, -RZ, RZ, 0, 1.1920928955078125e-07 ;  /* 0x00000002ff707431 */ /* 0x000fe200000001ff */
[----:B------:R-:W-:Y:S01]  /*85d0*/  ISETP.NE.AND P3, PT, R113, 0x1, PT ;  /* 0x000000017100780c */ /* 0x000fe20003f65270 */
[----:B------:R-:W-:Y:S01]  /*85e0*/  FFMA.FTZ R109, R109, R118, 1.1641532182693481445e-10 ;  /* 0x2f0000006d6d7423 */ /* 0x000fe20000010076 */
[----:B------:R-:W-:Y:S01]  /*85f0*/  PRMT R110, R105, 0x7632, R110 ;  /* 0x00007632696e7816 */ /* 0x000fe2000000006e */
[----:B------:R-:W-:-:S03]  /*8600*/  FMUL.FTZ R111, R111, R160 ;  /* 0x000000a06f6f7220 */ /* 0x000fc60000410000 */
[----:B------:R-:W-:Y:S01]  /*8610*/  FSETP.GTU.FTZ.AND P2, PT, R109, UR4, PT ;  /* 0x000000046d007c0b */ /* 0x000fe2000bf5c000 */
[----:B------:R-:W-:Y:S01]  /*8620*/  FMUL.FTZ R111, R111, UR5 ;  /* 0x000000056f6f7c20 */ /* 0x000fe20008410000 */
[----:B------:R-:W-:Y:S02]  /*8630*/  IMAD.U32 R110, R110, 0x10000, RZ ;  /* 0x000100006e6e7824 */ /* 0x000fe400078e00ff */
        /* <DEDUP_REMOVED lines=13> */
.L_x_2300:
        /* <DEDUP_REMOVED lines=12> */
.L_x_2301:
        /* <DEDUP_REMOVED lines=17> */
[----:B------:R-:W-:-:S04]  /*88e0*/  LOP3.LUT R111, R111, R110, R109, 0x96, !PT ;  /* 0x0000006e6f6f7212 */ /* 0x000fc800078e966d */
[----:B------:R-:W-:Y:S01]  /*88f0*/  LOP3.LUT R110, R158, R174, R113, 0x96, !PT ;  /* 0x000000ae9e6e7212 */ /* 0x000fe200078e9671 */
        /* <DEDUP_REMOVED lines=32> */
[----:B------:R-:W-:-:S03]  /*8b00*/  MOV R166, R112 ;  /* 0x0000007000a67202 */ /* 0x000fc60000000f00 */
[----:B------:R-:W-:Y:S01]  /*8b10*/  HFMA2 R112, -RZ, RZ, 0, 0 ;  /* 0x00000000ff707431 */ /* 0x000fe200000001ff */
[----:B------:R-:W-:Y:S02]  /*8b20*/  LOP3.LUT R164, R111, R174, R113, 0x96, !PT ;  /* 0x000000ae6fa47212 */ /* 0x000fe400078e9671 */
[----:B------:R-:W-:Y:S01]  /*8b30*/  LOP3.LUT R168, R175, R110, R109, 0x96, !PT ;  /* 0x0000006eafa87212 */ /* 0x000fe200078e966d */
[----:B------:R-:W-:Y:S02]  /*8b40*/  IMAD.MOV.U32 R109, RZ, RZ, R170 ;  /* 0x000000ffff6d7224 */ /* 0x000fe400078e00aa */
[----:B------:R-:W-:-:S07]  /*8b50*/  IMAD.MOV.U32 R170, RZ, RZ, R108 ;  /* 0x000000ffffaa7224 */ /* 0x000fce00078e006c */
.L_x_2299:
        /* <DEDUP_REMOVED lines=24> */
.L_x_2303:
        /* <DEDUP_REMOVED lines=12> */
.L_x_2304:
        /* <DEDUP_REMOVED lines=57> */
.L_x_2302:
[----:B------:R-:W-:Y:S01]  /*9130*/  I2FP.F32.U32 R109, R109 ;  /* 0x0000006d006d7245 */ /* 0x000fe20000201000 */
[----:B------:R-:W-:Y:S01]  /*9140*/  IMAD.U32 R111, R114, 0x10000, RZ ;  /* 0x00010000726f7824 */ /* 0x000fe200078e00ff */
[----:B------:R-:W-:Y:S01]  /*9150*/  ISETP.NE.AND P5, PT, R113, 0x1, PT ;  /* 0x000000017100780c */ /* 0x000fe20003fa5270 */
[----:B------:R-:W-:Y:S01]  /*9160*/  IMAD.MOV.U32 R112, RZ, RZ, 0x2 ;  /* 0x00000002ff707424 */ /* 0x000fe200078e00ff */
[----:B------:R-:W-:Y:S01]  /*9170*/  PRMT R110, R106, 0x7632, R110 ;  /* 0x000076326a6e7816 */ /* 0x000fe2000000006e */
[----:B------:R-:W-:Y:S01]  /*9180*/  FFMA.FTZ R109, R109, R118, 1.1641532182693481445e-10 ;  /* 0x2f0000006d6d7423 */ /* 0x000fe20000010076 */
[----:B------:R-:W-:Y:S01]  /*9190*/  FMUL.FTZ R111, R111, R160 ;  /* 0x000000a06f6f7220 */ /* 0x000fe20000410000 */
[----:B------:R-:W-:Y:S02]  /*91a0*/  SHF.L.U32 R108, R142, 0x10, RZ ;  /* 0x000000108e6c7819 */ /* 0x000fe400000006ff */
[----:B------:R-:W-:Y:S02]  /*91b0*/  IMAD.U32 R110, R110, 0x10000, RZ ;  /* 0x000100006e6e7824 */ /* 0x000fe400078e00ff */
        /* <DEDUP_REMOVED lines=15> */
.L_x_2306:
        /* <DEDUP_REMOVED lines=12> */
.L_x_2307:
        /* <DEDUP_REMOVED lines=57> */
.L_x_2305:
[----:B------:R-:W-:Y:S01]  /*9700*/  I2FP.F32.U32 R109, R109 ;  /* 0x0000006d006d7245 */ /* 0x000fe20000201000 */
[----:B------:R-:W-:Y:S01]  /*9710*/  IMAD.U32 R108, R91, 0x10000, RZ ;  /* 0x000100005b6c7824 */ /* 0x000fe200078e00ff */
[----:B------:R-:W-:Y:S01]  /*9720*/  SHF.L.U32 R111, R115, 0x10, RZ ;  /* 0x00000010736f7819 */ /* 0x000fe200000006ff */
[----:B------:R-:W-:Y:S01]  /*9730*/  IMAD.U32 R110, R107, 0x10000, RZ ;  /* 0x000100006b6e7824 */ /* 0x000fe200078e00ff */
[----:B------:R-:W-:Y:S01]  /*9740*/  ISETP.NE.AND P6, PT, R112, 0x1, PT ;  /* 0x000000017000780c */ /* 0x000fe20003fc5270 */
[----:B------:R-:W-:Y:S01]  /*9750*/  FFMA.FTZ R109, R109, R118, 1.1641532182693481445e-10 ;  /* 0x2f0000006d6d7423 */ /* 0x000fe20000010076 */
[----:B------:R-:W-:Y:S02]  /*9760*/  HFMA2 R172, -RZ, RZ, 0, 1.1920928955078125e-07 ;  /* 0x00000002ffac7431 */ /* 0x000fe400000001ff */
[----:B------:R-:W-:Y:S01]  /*9770*/  FMUL.FTZ R111, R111, R160 ;  /* 0x000000a06f6f7220 */ /* 0x000fe20000410000 */
[----:B------:R-:W-:Y:S02]  /*9780*/  PRMT R162, R115, 0x7632, R162 ;  /* 0x0000763273a27816 */ /* 0x000fe400000000a2 */
[----:B------:R-:W-:Y:S01]  /*9790*/  FSETP.GTU.FTZ.AND P5, PT, R109, UR4, PT ;  /* 0x000000046d007c0b */ /* 0x000fe2000bfbc000 */
[----:B------:R-:W-:Y:S01]  /*97a0*/  FMUL.FTZ R111, R111, UR5 ;  /* 0x000000056f6f7c20 */ /* 0x000fe20008410000 */
[----:B------:R-:W-:-:S04]  /*97b0*/  IMAD.MOV.U32 R109, RZ, RZ, R166 ;  /* 0x000000ffff6d7224 */ /* 0x000fc800078e00a6 */
        /* <DEDUP_REMOVED lines=12> */
.L_x_2309:
        /* <DEDUP_REMOVED lines=14> */
.L_x_2310:
[----:B------:R-:W-:Y:S01]  /*9960*/  IMAD.WIDE.U32 R110, R4, -0x326172a9, RZ ;  /* 0xcd9e8d57046e7825 */ /* 0x000fe200078e00ff */
[----:B------:R-:W-:-:S03]  /*9970*/  LOP3.LUT R108, R151, R115, R149, 0x96, !PT ;  /* 0x00000073976c7212 */ /* 0x000fc600078e9695 */
[----:B------:R-:W-:Y:S01]  /*9980*/  HFMA2 R172, -RZ, RZ, 0, 0 ;  /* 0x00000000ffac7431 */ /* 0x000fe200000001ff */
        /* <DEDUP_REMOVED lines=54> */
.L_x_2308:
        /* <DEDUP_REMOVED lines=17> */
.L_x_2286:
[----:B------:R-:W-:Y:S01]  /*9e00*/  ISETP.NE.AND P1, PT, R167, 0x1, PT ;  /* 0x00000001a700780c */ /* 0x000fe20003f25270 */
[----:B0-----:R-:W-:Y:S01]  /*9e10*/  IMAD.MOV.U32 R110, RZ, RZ, 0x2 ;  /* 0x00000002ff6e7424 */ /* 0x001fe200078e00ff */
        /* <DEDUP_REMOVED lines=13> */
.L_x_2313:
        /* <DEDUP_REMOVED lines=12> */
.L_x_2314:
        /* <DEDUP_REMOVED lines=45> */
[----:B------:R-:W-:-:S04]  /*a280*/  LOP3.LUT R167, R167, R166, R169, 0x96, !PT ;  /* 0x000000a6a7a77212 */ /* 0x000fc800078e96a9 */
[----:B------:R-:W-:Y:S01]  /*a290*/  LOP3.LUT R111, R111, R110, R109, 0x96, !PT ;  /* 0x0000006e6f6f7212 */ /* 0x000fe200078e966d */
[----:B------:R-:W-:-:S04]  /*a2a0*/  IMAD.WIDE.U32 R166, R167, -0x326172a9, RZ ;  /* 0xcd9e8d57a7a67825 */ /* 0x000fc800078e00ff */
[----:B------:R-:W-:Y:S02]  /*a2b0*/  VIADD R109, R148, 0x8ff34781 ;  /* 0x8ff34781946d7836 */ /* 0x000fe40000000000 */
[----:B------:R-:W-:Y:S01]  /*a2c0*/  IMAD.WIDE.U32 R170, R111, -0x2daee0ad, RZ ;  /* 0xd2511f536faa7825 */ /* 0x000fe200078e00ff */
[----:B------:R-:W-:Y:S02]  /*a2d0*/  IADD3 R111, PT, PT, R149, -0x695add53, RZ ;  /* 0x96a522ad956f7810 */ /* 0x000fe40007ffe0ff */
[----:B------:R-:W-:Y:S01]  /*a2e0*/  LOP3.LUT R164, R109, R108, R167, 0x96, !PT ;  /* 0x0000006c6da47212 */ /* 0x000fe200078e96a7 */
[----:B------:R-:W-:Y:S01]  /*a2f0*/  IMAD.MOV.U32 R108, RZ, RZ, R178 ;  /* 0x000000ffff6c7224 */ /* 0x000fe200078e00b2 */
[----:B------:R-:W-:Y:S01]  /*a300*/  LOP3.LUT R168, R111, R168, R171, 0x96, !PT ;  /* 0x000000a86fa87212 */ /* 0x000fe200078e96ab */
[----:B------:R-:W-:-:S07]  /*a310*/  IMAD.MOV.U32 R110, RZ, RZ, RZ ;  /* 0x000000ffff6e7224 */ /* 0x000fce00078e00ff */
.L_x_2312:
[----:B------:R-:W-:Y:S01]  /*a320*/  I2FP.F32.U32 R109, R108 ;  /* 0x0000006c006d7245 */ /* 0x000fe20000201000 */
[----:B------:R-:W-:Y:S01]  /*a330*/  IMAD.U32 R108, R88, 0x10000, RZ ;  /* 0x00010000586c7824 */ /* 0x000fe200078e00ff */
[----:B-----5:R-:W-:Y:S01]  /*a340*/  SHF.L.U32 R111, R112, 0x10, RZ ;  /* 0x00000010706f7819 */ /* 0x020fe200000006ff */
[----:B------:R-:W-:Y:S01]  /*a350*/  IMAD.MOV.U32 R162, RZ, RZ, 0x2 ;  /* 0x00000002ffa27424 */ /* 0x000fe200078e00ff */
[----:B------:R-:W-:Y:S01]  /*a360*/  ISETP.NE.AND P2, PT, R110, 0x1, PT ;  /* 0x000000016e00780c */ /* 0x000fe20003f45270 */
[----:B------:R-:W-:Y:S01]  /*a370*/  FFMA.FTZ R109, R109, R118, 1.1641532182693481445e-10 ;  /* 0x2f0000006d6d7423 */ /* 0x000fe20000010076 */
[----:B------:R-:W-:Y:S01]  /*a380*/  LOP3.LUT R152, R152, 0xfffffffb, RZ, 0xc0, !PT ;  /* 0xfffffffb98987812 */ /* 0x000fe200078ec0ff */
[----:B------:R-:W-:Y:S01]  /*a390*/  FMUL.FTZ R111, R111, R160 ;  /* 0x000000a06f6f7220 */ /* 0x000fe20000410000 */
[----:B------:R-:W-:Y:S02]  /*a3a0*/  PRMT R112, R112, 0x7632, R112 ;  /* 0x0000763270707816 */ /* 0x000fe40000000070 */
[----:B------:R-:W-:Y:S01]  /*a3b0*/  FSETP.GTU.FTZ.AND P1, PT, R109, UR4, PT ;  /* 0x000000046d007c0b */ /* 0x000fe2000bf3c000 */
[----:B------:R-:W-:Y:S01]  /*a3c0*/  FMUL.FTZ R111, R111, UR5 ;  /* 0x000000056f6f7c20 */ /* 0x000fe20008410000 */
[----:B------:R-:W-:-:S04]  /*a3d0*/  MOV R109, R166 ;  /* 0x000000a6006d7202 */ /* 0x000fc80000000f00 */
[----:B------:R-:W-:Y:S02]  /*a3e0*/  FSEL R169, R111, RZ, !P1 ;  /* 0x000000ff6fa97208 */ /* 0x000fe40004800000 */
[----:B------:R-:W-:-:S03]  /*a3f0*/  PLOP3.LUT P1, PT, P1, PT, PT, 0x8, 0x80 ;  /* 0x000000000080781c */ /* 0x000fc60000f2e170 */
[----:B------:R-:W-:-:S10]  /*a400*/  FMUL.FTZ R169, R108, R169 ;  /* 0x000000a96ca97220 */ /* 0x000fd40000410000 */
        /* <DEDUP_REMOVED lines=10> */
.L_x_2316:
        /* <DEDUP_REMOVED lines=12> */
.L_x_2317:
        /* <DEDUP_REMOVED lines=14> */
[----:B------:R-:W-:Y:S01]  /*a650*/  IMAD.MOV.U32 R162, RZ, RZ, RZ ;  /* 0x000000ffffa27224 */ /* 0x000fe200078e00ff */
        /* <DEDUP_REMOVED lines=38> */
[----:B------:R-:W-:Y:S01]  /*a8c0*/  IMAD.MOV.U32 R109, RZ, RZ, R170 ;  /* 0x000000ffff6d7224 */ /* 0x000fe200078e00aa */
[----:B------:R-:W-:Y:S02]  /*a8d0*/  LOP3.LUT R164, R111, R172, R167, 0x96, !PT ;  /* 0x000000ac6fa47212 */ /* 0x000fe400078e96a7 */
[----:B------:R-:W-:-:S07]  /*a8e0*/  MOV R170, R108 ;  /* 0x0000006c00aa7202 */ /* 0x000fce0000000f00 */
.L_x_2315:
        /* <DEDUP_REMOVED lines=9> */
[----:B------:R-:W-:Y:S01]  /*a980*/  FSETP.GTU.FTZ.AND P1, PT, R109, UR4, PT ;  /* 0x000000046d007c0b */ /* 0x000fe2000bf3c000 */
[----:B------:R-:W-:-:S03]  /*a990*/  IMAD.MOV.U32 R109, RZ, RZ, R166 ;  /* 0x000000ffff6d7224 */ /* 0x000fc600078e00a6 */
        /* <DEDUP_REMOVED lines=13> */
.L_x_2319:
        /* <DEDUP_REMOVED lines=12> */
.L_x_2320:
[----:B------:R-:W-:Y:S01]  /*ab30*/  IMAD.WIDE.U32 R110, R4, -0x326172a9, RZ ;  /* 0xcd9e8d57046e7825 */ /* 0x000fe200078e00ff */
[----:B------:R-:W-:Y:S02]  /*ab40*/  LOP3.LUT R108, R151, R175, R149, 0x96, !PT ;  /* 0x000000af976c7212 */ /* 0x000fe400078e9695 */
[----:B------:R-:W-:Y:S02]  /*ab50*/  IADD3 R171, PT, PT, R149, 0x76cf5d0a, RZ ;  /* 0x76cf5d0a95ab7810 */ /* 0x000fe40007ffe0ff */
        /* <DEDUP_REMOVED lines=52> */
[----:B------:R-:W-:Y:S01]  /*aea0*/  MOV R170, R108 ;  /* 0x0000006c00aa7202 */ /* 0x000fe20000000f00 */
[----:B------:R-:W-:-:S07]  /*aeb0*/  IMAD.MOV.U32 R110, RZ, RZ, RZ ;  /* 0x000000ffff6e7224 */ /* 0x000fce00078e00ff */
.L_x_2318:
        /* <DEDUP_REMOVED lines=23> */
.L_x_2322:
        /* <DEDUP_REMOVED lines=12> */
.L_x_2323:
        /* <DEDUP_REMOVED lines=57> */
.L_x_2321:
[----:B------:R-:W-:Y:S01]  /*b480*/  I2FP.F32.U32 R109, R109 ;  /* 0x0000006d006d7245 */ /* 0x000fe20000201000 */
[----:B------:R-:W-:Y:S01]  /*b490*/  IMAD.U32 R111, R162, 0x10000, RZ ;  /* 0x00010000a26f7824 */ /* 0x000fe200078e00ff */
[----:B------:R-:W-:Y:S01]  /*b4a0*/  ISETP.NE.AND P3, PT, R112, 0x1, PT ;  /* 0x000000017000780c */ /* 0x000fe20003f65270 */
[----:B------:R-:W-:Y:S01]  /*b4b0*/  IMAD.MOV.U32 R110, RZ, RZ, 0x2 ;  /* 0x00000002ff6e7424 */ /* 0x000fe200078e00ff */
[----:B------:R-:W-:Y:S01]  /*b4c0*/  SHF.L.U32 R108, R143, 0x10, RZ ;  /* 0x000000108f6c7819 */ /* 0x000fe200000006ff */
        /* <DEDUP_REMOVED lines=17> */
.L_x_2325:
        /* <DEDUP_REMOVED lines=12> */
.L_x_2326:
        /* <DEDUP_REMOVED lines=57> */
.L_x_2324:
        /* <DEDUP_REMOVED lines=23> */
.L_x_2328:
        /* <DEDUP_REMOVED lines=12> */
.L_x_2329:
        /* <DEDUP_REMOVED lines=57> */
.L_x_2327:
        /* <DEDUP_REMOVED lines=22> */
.L_x_2331:
        /* <DEDUP_REMOVED lines=12> */
.L_x_2332:
        /* <DEDUP_REMOVED lines=57> */
.L_x_2330:
        /* <DEDUP_REMOVED lines=23> */
.L_x_2334:
        /* <DEDUP_REMOVED lines=14> */
.L_x_2335:
[----:B------:R-:W-:Y:S01]  /*c7f0*/  IMAD.WIDE.U32 R110, R4, -0x326172a9, RZ ;  /* 0xcd9e8d57046e7825 */ /* 0x000fe200078e00ff */
[----:B------:R-:W-:-:S03]  /*c800*/  LOP3.LUT R108, R151, R115, R149, 0x96, !PT ;  /* 0x00000073976c7212 */ /* 0x000fc600078e9695 */
        /* <DEDUP_REMOVED lines=55> */
.L_x_2333:
        /* <DEDUP_REMOVED lines=14> */
.L_x_2311:
[----:B------:R-:W0:Y:S01]  /*cc60*/  @P0 LDC.64 R186, c[0x0][0x3a0] ;  /* 0x0000e800ffba0b82 */ /* 0x000e220000000a00 */
[----:B------:R-:W-:Y:S01]  /*cc70*/  SEL R162, RZ, 0x10000, !P5 ;  /* 0x00010000ffa27807 */ /* 0x000fe20006800000 */
[----:B------:R-:W-:Y:S01]  /*cc80*/  VIADD R179, R116, 0x100 ;  /* 0x0000010074b37836 */ /* 0x000fe20000000000 */
[----:B------:R-:W-:Y:S01]  /*cc90*/  LOP3.LUT P5, RZ, R152, 0x2, RZ, 0xc0, !PT ;  /* 0x0000000298ff7812 */ /* 0x000fe200078ac0ff */
[C---:B------:R-:W-:Y:S01]  /*cca0*/  IMAD.WIDE.U32 R190, R161.reuse, 0x10, R126 ;  /* 0x00000010a1be7825 */ /* 0x040fe200078e007e */
[----:B------:R-:W-:Y:S02]  /*ccb0*/  SEL R115, RZ, 0x1000000, !P6 ;  /* 0x01000000ff737807 */ /* 0x000fe40007000000 */
[----:B------:R-:W-:Y:S01]  /*ccc0*/  SEL R185, RZ, 0x100, !P4 ;  /* 0x00000100ffb97807 */ /* 0x000fe20006000000 */
[----:B------:R-:W-:Y:S01]  /*ccd0*/  IMAD.WIDE.U32 R188, R161, 0x8, R154 ;  /* 0x00000008a1bc7825 */ /* 0x000fe200078e009a */
[----:B------:R-:W-:Y:S01]  /*cce0*/  SEL R114, RZ, 0x1000000, !P2 ;  /* 0x01000000ff727807 */ /* 0x000fe20005000000 */
[----:B------:R1:W-:Y:S01]  /*ccf0*/  STG.E.128 desc[UR8][R190.64], R108 ;  /* 0x0000006cbe007986 */ /* 0x0003e2000c101d08 */
[----:B------:R-:W-:-:S02]  /*cd00*/  SEL R113, RZ, 0x10000, !P1 ;  /* 0x00010000ff717807 */ /* 0x000fc40004800000 */
[----:B------:R-:W-:Y:S02]  /*cd10*/  SEL R112, RZ, 0x100, !P5 ;  /* 0x00000100ff707807 */ /* 0x000fe40006800000 */
[----:B------:R-:W-:Y:S02]  /*cd20*/  LOP3.LUT P6, RZ, R152, 0x4, RZ, 0xc0, !PT ;  /* 0x0000000498ff7812 */ /* 0x000fe400078cc0ff */
[----:B------:R-:W-:Y:S02]  /*cd30*/  LOP3.LUT R185, R185, R115, R162, 0xfe, !PT ;  /* 0x00000073b9b97212 */ /* 0x000fe400078efea2 */
[----:B------:R-:W-:Y:S02]  /*cd40*/  SEL R184, RZ, 0x1, !P3 ;  /* 0x00000001ffb87807 */ /* 0x000fe40005800000 */
[----:B------:R-:W-:Y:S02]  /*cd50*/  LOP3.LUT R112, R112, R114, R113, 0xfe, !PT ;  /* 0x0000007270707212 */ /* 0x000fe400078efe71 */
[----:B------:R-:W-:Y:S01]  /*cd60*/  SEL R113, RZ, 0x1, !P6 ;  /* 0x00000001ff717807 */ /* 0x000fe20007000000 */
[----:B0-----:R-:W-:Y:S01]  /*cd70*/  @P0 IMAD.WIDE.U32 R186, R179, 0x10, R186 ;  /* 0x00000010b3ba0825 */ /* 0x001fe200078e00ba */
[----:B------:R-:W-:-:S02]  /*cd80*/  LOP3.LUT R185, R185, R184, RZ, 0xfc, !PT ;  /* 0x000000b8b9b97212 */ /* 0x000fc400078efcff */
[----:B------:R-:W-:Y:S01]  /*cd90*/  LOP3.LUT R184, R112, R113, RZ, 0xfc, !PT ;  /* 0x0000007170b87212 */ /* 0x000fe200078efcff */
[----:B------:R-:W-:-:S04]  /*cda0*/  IMAD.WIDE.U32 R112, R179, 0x10, R156 ;  /* 0x00000010b3707825 */ /* 0x000fc800078e009c */
[----:B------:R1:W-:Y:S04]  /*cdb0*/  STG.E.64 desc[UR8][R188.64], R184 ;  /* 0x000000b8bc007986 */ /* 0x0003e8000c101b08 */
[----:B------:R1:W5:Y:S04]  /*cdc0*/  @P0 LDG.E.128 R104, desc[UR8][R186.64] ;  /* 0x00000008ba680981 */ /* 0x000368000c1e1d00 */
[----:B------:R-:W5:Y:S01]  /*cdd0*/  LDG.E.128 R112, desc[UR8][R112.64] ;  /* 0x0000000870707981 */ /* 0x000f62000c1e1d00 */
[----:B------:R-:W-:Y:S05]  /*cde0*/  @!P0 BRA `(.L_x_2336) ;  /* 0x0000002c00d88947 */ /* 0x000fea0003800000 */
        /* <DEDUP_REMOVED lines=15> */
.L_x_2338:
        /* <DEDUP_REMOVED lines=12> */
.L_x_2339:
[----:B------:R-:W-:Y:S01]  /*cfa0*/  IMAD.WIDE.U32 R110, R4, -0x326172a9, RZ ;  /* 0xcd9e8d57046e7825 */ /* 0x000fe200078e00ff */
[----:B------:R-:W-:-:S03]  /*cfb0*/  LOP3.LUT R108, R151, R187, R149, 0x96, !PT ;  /* 0x000000bb976c7212 */ /* 0x000fc600078e9695 */
[----:B------:R-:W-:Y:S01]  /*cfc0*/  IMAD.MOV.U32 R174, RZ, RZ, RZ ;  /* 0x000000ffffae7224 */ /* 0x000fe200078e00ff */
        /* <DEDUP_REMOVED lines=49> */
[----:B------:R-:W-:Y:S02]  /*d2e0*/  MOV R162, R108 ;  /* 0x0000006c00a27202 */ /* 0x000fe40000000f00 */
[----:B------:R-:W-:Y:S01]  /*d2f0*/  LOP3.LUT R168, R187, R110, R109, 0x96, !PT ;  /* 0x0000006ebba87212 */ /* 0x000fe200078e966d */
[----:B------:R-:W-:Y:S01]  /*d300*/  IMAD.MOV.U32 R166, RZ, RZ, R184 ;  /* 0x000000ffffa67224 */ /* 0x000fe200078e00b8 */
[----:B------:R-:W-:Y:S01]  /*d310*/  LOP3.LUT R164, R111, R186, R185, 0x96, !PT ;  /* 0x000000ba6fa47212 */ /* 0x000fe200078e96b9 */
[----:B------:R-:W-:-:S07]  /*d320*/  IMAD.MOV.U32 R108, RZ, RZ, R170 ;  /* 0x000000ffff6c7224 */ /* 0x000fce00078e00aa */
.L_x_2337:
[----:B------:R-:W-:Y:S01]  /*d330*/  I2FP.F32.U32 R109, R108 ;  /* 0x0000006c006d7245 */ /* 0x000fe20000201000 */
[----:B------:R-:W-:Y:S01]  /*d340*/  IMAD.U32 R108, R92, 0x10000, RZ ;  /* 0x000100005c6c7824 */ /* 0x000fe200078e00ff */
[----:B-----5:R-:W-:Y:S01]  /*d350*/  SHF.L.U32 R111, R112, 0x10, RZ ;  /* 0x00000010706f7819 */ /* 0x020fe200000006ff */
[----:B------:R-:W-:Y:S01]  /*d360*/  IMAD.U32 R110, R104, 0x10000, RZ ;  /* 0x00010000686e7824 */ /* 0x000fe200078e00ff */
[----:B------:R-:W-:Y:S01]  /*d370*/  ISETP.NE.AND P2, PT, R174, 0x1, PT ;  /* 0x00000001ae00780c */ /* 0x000fe20003f45270 */
[----:B------:R-:W-:Y:S01]  /*d380*/  FFMA.FTZ R109, R109, R118, 1.1641532182693481445e-10 ;  /* 0x2f0000006d6d7423 */ /* 0x000fe20000010076 */
[----:B------:R-:W-:Y:S01]  /*d390*/  LOP3.LUT R152, R152, 0xfffffffb, RZ, 0xc0, !PT ;  /* 0xfffffffb98987812 */ /* 0x000fe200078ec0ff */
[----:B------:R-:W-:Y:S01]  /*d3a0*/  FMUL.FTZ R111, R111, R160 ;  /* 0x000000a06f6f7220 */ /* 0x000fe20000410000 */
[----:B------:R-:W-:Y:S01]  /*d3b0*/  HFMA2 R170, -RZ, RZ, 0, 1.1920928955078125e-07 ;  /* 0x00000002ffaa7431 */ /* 0x000fe200000001ff */
[----:B------:R-:W-:Y:S02]  /*d3c0*/  PRMT R112, R112, 0x7632, R112 ;  /* 0x0000763270707816 */ /* 0x000fe40000000070 */
        /* <DEDUP_REMOVED lines=16> */
.L_x_2341:
        /* <DEDUP_REMOVED lines=12> */
.L_x_2342:
        /* <DEDUP_REMOVED lines=57> */
.L_x_2340:
        /* <DEDUP_REMOVED lines=26> */
.L_x_2344:
        /* <DEDUP_REMOVED lines=12> */
.L_x_2345:
        /* <DEDUP_REMOVED lines=57> */
.L_x_2343:
        /* <DEDUP_REMOVED lines=24> */
.L_x_2347:
        /* <DEDUP_REMOVED lines=12> */
.L_x_2348:
        /* <DEDUP_REMOVED lines=57> */
.L_x_2346:
        /* <DEDUP_REMOVED lines=24> */
.L_x_2350:
        /* <DEDUP_REMOVED lines=12> */
.L_x_2351:
        /* <DEDUP_REMOVED lines=57> */
.L_x_2349:
        /* <DEDUP_REMOVED lines=24> */
.L_x_2353:
        /* <DEDUP_REMOVED lines=12> */
.L_x_2354:
        /* <DEDUP_REMOVED lines=57> */
.L_x_2352:
        /* <DEDUP_REMOVED lines=24> */
.L_x_2356:
        /* <DEDUP_REMOVED lines=12> */
.L_x_2357:
        /* <DEDUP_REMOVED lines=57> */
.L_x_2355:
        /* <DEDUP_REMOVED lines=24> */
.L_x_2359:
        /* <DEDUP_REMOVED lines=14> */
.L_x_2360:
        /* <DEDUP_REMOVED lines=57> */
.L_x_2358:
        /* <DEDUP_REMOVED lines=17> */
.L_x_2336:
        /* <DEDUP_REMOVED lines=15> */
.L_x_2363:
        /* <DEDUP_REMOVED lines=12> */
.L_x_2364:
        /* <DEDUP_REMOVED lines=57> */
.L_x_2362:
[----:B------:R-:W-:Y:S01]  /*10290*/  I2FP.F32.U32 R109, R108 ;  /* 0x0000006c006d7245 */ /* 0x000fe20000201000 */
[----:B-----5:R-:W-:Y:S01]  /*102a0*/  IMAD.U32 R111, R112, 0x10000, RZ ;  /* 0x00010000706f7824 */ /* 0x020fe200078e00ff */
[----:B------:R-:W-:Y:S01]  /*102b0*/  ISETP.NE.AND P2, PT, R110, 0x1, PT ;  /* 0x000000016e00780c */ /* 0x000fe20003f45270 */
[----:B------:R-:W-:Y:S01]  /*102c0*/  IMAD.MOV.U32 R170, RZ, RZ, 0x2 ;  /* 0x00000002ffaa7424 */ /* 0x000fe200078e00ff */
[----:B------:R-:W-:Y:S01]  /*102d0*/  SHF.L.U32 R108, R92, 0x10, RZ ;  /* 0x000000105c6c7819 */ /* 0x000fe200000006ff */
[----:B------:R-:W-:Y:S01]  /*102e0*/  FFMA.FTZ R109, R109, R118, 1.1641532182693481445e-10 ;  /* 0x2f0000006d6d7423 */ /* 0x000fe20000010076 */
[----:B------:R-:W-:Y:S01]  /*102f0*/  FMUL.FTZ R111, R111, R160 ;  /* 0x000000a06f6f7220 */ /* 0x000fe20000410000 */
[----:B------:R-:W-:Y:S02]  /*10300*/  LOP3.LUT R152, R152, 0xfffffffb, RZ, 0xc0, !PT ;  /* 0xfffffffb98987812 */ /* 0x000fe400078ec0ff */
[----:B------:R-:W-:Y:S01]  /*10310*/  PRMT R112, R112, 0x7632, R112 ;  /* 0x0000763270707816 */ /* 0x000fe20000000070 */
        /* <DEDUP_REMOVED lines=16> */
.L_x_2366:
        /* <DEDUP_REMOVED lines=12> */
.L_x_2367:
        /* <DEDUP_REMOVED lines=57> */
.L_x_2365:
        /* <DEDUP_REMOVED lines=24> */
.L_x_2369:
        /* <DEDUP_REMOVED lines=12> */
.L_x_2370:
        /* <DEDUP_REMOVED lines=57> */
.L_x_2368:
        /* <DEDUP_REMOVED lines=23> */
.L_x_2372:
        /* <DEDUP_REMOVED lines=12> */
.L_x_2373:
        /* <DEDUP_REMOVED lines=53> */
[----:B------:R-:W-:Y:S01]  /*113c0*/  LOP3.LUT R168, R189, R110, R109, 0x96, !PT ;  /* 0x0000006ebda87212 */ /* 0x000fe200078e966d */
[----:B------:R-:W-:Y:S01]  /*113d0*/  HFMA2 R112, -RZ, RZ, 0, 0 ;  /* 0x00000000ff707431 */ /* 0x000fe200000001ff */
[----:B------:R-:W-:Y:S01]  /*113e0*/  MOV R109, R162 ;  /* 0x000000a2006d7202 */ /* 0x000fe20000000f00 */
[----:B------:R-:W-:-:S07]  /*113f0*/  IMAD.MOV.U32 R162, RZ, RZ, R108 ;  /* 0x000000ffffa27224 */ /* 0x000fce00078e006c */
.L_x_2371:
        /* <DEDUP_REMOVED lines=8> */
[----:B------:R-:W-:Y:S02]  /*11480*/  FSETP.GTU.FTZ.AND P2, PT, R109, UR4, PT ;  /* 0x000000046d007c0b */ /* 0x000fe4000bf5c000 */
        /* <DEDUP_REMOVED lines=13> */
.L_x_2375:
[----:B------:R-:W-:-:S04]  /*11560*/  VIADD R2, R2, 0x1 ;  /* 0x0000000102027836 */ /* 0x000fc80000000000 */
        /* <DEDUP_REMOVED lines=11> */
.L_x_2376:
[----:B------:R-:W-:Y:S01]  /*11620*/  IMAD.WIDE.U32 R110, R4, -0x326172a9, RZ ;  /* 0xcd9e8d57046e7825 */ /* 0x000fe200078e00ff */
[----:B------:R-:W-:-:S04]  /*11630*/  LOP3.LUT R108, R151, R193, R149, 0x96, !PT ;  /* 0x000000c1976c7212 */ /* 0x000fc800078e9695 */
        /* <DEDUP_REMOVED lines=53> */
[----:B------:R-:W-:Y:S01]  /*11990*/  MOV R162, R108 ;  /* 0x0000006c00a27202 */ /* 0x000fe20000000f00 */
[----:B------:R-:W-:-:S07]  /*119a0*/  IMAD.MOV.U32 R110, RZ, RZ, RZ ;  /* 0x000000ffff6e7224 */ /* 0x000fce00078e00ff */
.L_x_2374:
        /* <DEDUP_REMOVED lines=23> */
.L_x_2378:
        /* <DEDUP_REMOVED lines=12> */
.L_x_2379:
        /* <DEDUP_REMOVED lines=14> */
[----:B------:R-:W-:Y:S01]  /*11cc0*/  IMAD.WIDE.U32 R108, R113, -0x326172a9, RZ ;  /* 0xcd9e8d57716c7825 */ /* 0x000fe200078e00ff */
[----:B------:R-:W-:-:S03]  /*11cd0*/  IADD3 R111, PT, PT, R148, -0x255992d5, RZ ;  /* 0xdaa66d2b946f7810 */ /* 0x000fc60007ffe0ff */
        /* <DEDUP_REMOVED lines=38> */
[----:B------:R-:W-:Y:S01]  /*11f40*/  HFMA2 R112, -RZ, RZ, 0, 0 ;  /* 0x00000000ff707431 */ /* 0x000fe200000001ff */
[----:B------:R-:W-:Y:S01]  /*11f50*/  MOV R109, R162 ;  /* 0x000000a2006d7202 */ /* 0x000fe20000000f00 */
[----:B------:R-:W-:-:S07]  /*11f60*/  IMAD.MOV.U32 R162, RZ, RZ, R108 ;  /* 0x000000ffffa27224 */ /* 0x000fce00078e006c */
.L_x_2377:
        /* <DEDUP_REMOVED lines=22> */
.L_x_2381:
        /* <DEDUP_REMOVED lines=12> */
.L_x_2382:
        /* <DEDUP_REMOVED lines=57> */
.L_x_2380:
        /* <DEDUP_REMOVED lines=23> */
.L_x_2384:
        /* <DEDUP_REMOVED lines=14> */
.L_x_2385:
[----:B------:R-:W-:Y:S01]  /*12770*/  IMAD.WIDE.U32 R110, R4, -0x326172a9, RZ ;  /* 0xcd9e8d57046e7825 */ /* 0x000fe200078e00ff */
[----:B------:R-:W-:-:S03]  /*12780*/  LOP3.LUT R108, R151, R115, R149, 0x96, !PT ;  /* 0x00000073976c7212 */ /* 0x000fc600078e9695 */
[----:B------:R-:W-:Y:S01]  /*12790*/  HFMA2 R172, -RZ, RZ, 0, 0 ;  /* 0x00000000ffac7431 */ /* 0x000fe200000001ff */
        /* <DEDUP_REMOVED lines=54> */
.L_x_2383:
        /* <DEDUP_REMOVED lines=14> */
.L_x_2361:
        /* <DEDUP_REMOVED lines=26> */
[----:B-1----:R-:W-:Y:S01]  /*12d80*/  IMAD.MOV.U32 R108, RZ, RZ, R166 ;  /* 0x000000ffff6c7224 */ /* 0x002fe200078e00a6 */
        /* <DEDUP_REMOVED lines=13> */
.L_x_2388:
        /* <DEDUP_REMOVED lines=12> */
.L_x_2389:
[----:B------:R-:W-:Y:S01]  /*12f20*/  IMAD.WIDE.U32 R110, R4, -0x326172a9, RZ ;  /* 0xcd9e8d57046e7825 */ /* 0x000fe200078e00ff */
[----:B------:R-:W-:-:S03]  /*12f30*/  LOP3.LUT R108, R151, R205, R149, 0x96, !PT ;  /* 0x000000cd976c7212 */ /* 0x000fc600078e9695 */
[----:B------:R-:W-:Y:S01]  /*12f40*/  IMAD.MOV.U32 R174, RZ, RZ, RZ ;  /* 0x000000ffffae7224 */ /* 0x000fe200078e00ff */
        /* <DEDUP_REMOVED lines=51> */
[----:B------:R-:W-:Y:S01]  /*13280*/  IMAD.MOV.U32 R170, RZ, RZ, R108 ;  /* 0x000000ffffaa7224 */ /* 0x000fe200078e006c */
[----:B------:R-:W-:Y:S02]  /*13290*/  MOV R108, R162 ;  /* 0x000000a2006c7202 */ /* 0x000fe40000000f00 */
[----:B------:R-:W-:-:S07]  /*132a0*/  LOP3.LUT R168, R205, R110, R109, 0x96, !PT ;  /* 0x0000006ecda87212 */ /* 0x000fce00078e966d */
.L_x_2387:
[----:B------:R-:W-:Y:S01]  /*132b0*/  I2FP.F32.U32 R109, R108 ;  /* 0x0000006c006d7245 */ /* 0x000fe20000201000 */
[----:B------:R-:W-:Y:S01]  /*132c0*/  IMAD.U32 R108, R96, 0x10000, RZ ;  /* 0x00010000606c7824 */ /* 0x000fe200078e00ff */
[----:B-----5:R-:W-:Y:S01]  /*132d0*/  SHF.L.U32 R111, R112, 0x10, RZ ;  /* 0x00000010706f7819 */ /* 0x020fe200000006ff */
[----:B------:R-:W-:Y:S01]  /*132e0*/  IMAD.MOV.U32 R162, RZ, RZ, 0x2 ;  /* 0x00000002ffa27424 */ /* 0x000fe200078e00ff */
[----:B------:R-:W-:Y:S01]  /*132f0*/  ISETP.NE.AND P2, PT, R174, 0x1, PT ;  /* 0x00000001ae00780c */ /* 0x000fe20003f45270 */
[----:B------:R-:W-:Y:S01]  /*13300*/  FFMA.FTZ R109, R109, R118, 1.1641532182693481445e-10 ;  /* 0x2f0000006d6d7423 */ /* 0x000fe20000010076 */
[----:B------:R-:W-:Y:S01]  /*13310*/  SHF.L.U32 R110, R104, 0x10, RZ ;  /* 0x00000010686e7819 */ /* 0x000fe200000006ff */
        /* <DEDUP_REMOVED lines=19> */
.L_x_2391:
        /* <DEDUP_REMOVED lines=12> */
.L_x_2392:
        /* <DEDUP_REMOVED lines=57> */
.L_x_2390:
[----:B------:R-:W-:Y:S01]  /*138a0*/  I2FP.F32.U32 R109, R109 ;  /* 0x0000006d006d7245 */ /* 0x000fe20000201000 */
[----:B------:R-:W-:Y:S01]  /*138b0*/  IMAD.U32 R108, R136, 0x10000, RZ ;  /* 0x00010000886c7824 */ /* 0x000fe200078e00ff */
[----:B------:R-:W-:Y:S01]  /*138c0*/  SHF.L.U32 R111, R112, 0x10, RZ ;  /* 0x00000010706f7819 */ /* 0x000fe200000006ff */
[----:B------:R-:W-:Y:S01]  /*138d0*/  IMAD.MOV.U32 R112, RZ, RZ, 0x2 ;  /* 0x00000002ff707424 */ /* 0x000fe200078e00ff */
[----:B------:R-:W-:Y:S01]  /*138e0*/  ISETP.NE.AND P2, PT, R162, 0x1, PT ;  /* 0x00000001a200780c */ /* 0x000fe20003f45270 */
[----:B------:R-:W-:Y:S01]  /*138f0*/  FFMA.FTZ R109, R109, R118, 1.1641532182693481445e-10 ;  /* 0x2f0000006d6d7423 */ /* 0x000fe20000010076 */
[----:B------:R-:W-:Y:S01]  /*13900*/  PRMT R110, R104, 0x7632, R110 ;  /* 0x00007632686e7816 */ /* 0x000fe2000000006e */
[----:B------:R-:W-:Y:S01]  /*13910*/  FMUL.FTZ R111, R111, R160 ;  /* 0x000000a06f6f7220 */ /* 0x000fe20000410000 */
[----:B------:R-:W-:Y:S02]  /*13920*/  LOP3.LUT R152, R152, 0xfffffffd, RZ, 0xc0, !PT ;  /* 0xfffffffd98987812 */ /* 0x000fe400078ec0ff */
[----:B------:R-:W-:Y:S01]  /*13930*/  FSETP.GTU.FTZ.AND P1, PT, R109, UR4, PT ;  /* 0x000000046d007c0b */ /* 0x000fe2000bf3c000 */
[----:B------:R-:W-:Y:S01]  /*13940*/  FMUL.FTZ R111, R111, UR5 ;  /* 0x000000056f6f7c20 */ /* 0x000fe20008410000 */
[----:B------:R-:W-:-:S02]  /*13950*/  SHF.L.U32 R110, R110, 0x10, RZ ;  /* 0x000000106e6e7819 */ /* 0x000fc400000006ff */
        /* <DEDUP_REMOVED lines=14> */
.L_x_2394:
        /* <DEDUP_REMOVED lines=12> */
.L_x_2395:
        /* <DEDUP_REMOVED lines=57> */
.L_x_2393:
[----:B------:R-:W-:Y:S01]  /*13e90*/  I2FP.F32.U32 R109, R109 ;  /* 0x0000006d006d7245 */ /* 0x000fe20000201000 */
[----:B------:R-:W-:Y:S01]  /*13ea0*/  IMAD.U32 R108, R97, 0x10000, RZ ;  /* 0x00010000616c7824 */ /* 0x000fe200078e00ff */
[----:B------:R-:W-:Y:S02]  /*13eb0*/  SHF.L.U32 R111, R113, 0x10, RZ ;  /* 0x00000010716f7819 */ /* 0x000fe400000006ff */
[----:B------:R-:W-:Y:S01]  /*13ec0*/  ISETP.NE.AND P2, PT, R112, 0x1, PT ;  /* 0x000000017000780c */ /* 0x000fe20003f45270 */
[----:B------:R-:W-:Y:S01]  /*13ed0*/  FFMA.FTZ R109, R109, R118, 1.1641532182693481445e-10 ;  /* 0x2f0000006d6d7423 */ /* 0x000fe20000010076 */
[----:B------:R-:W-:Y:S01]  /*13ee0*/  SHF.L.U32 R110, R105, 0x10, RZ ;  /* 0x00000010696e7819 */ /* 0x000fe200000006ff */
[----:B------:R-:W-:Y:S01]  /*13ef0*/  FMUL.FTZ R111, R111, R160 ;  /* 0x000000a06f6f7220 */ /* 0x000fe20000410000 */
[----:B------:R-:W-:Y:S01]  /*13f00*/  PRMT R162, R113, 0x7632, R162 ;  /* 0x0000763271a27816 */ /* 0x000fe200000000a2 */
[----:B------:R-:W-:Y:S01]  /*13f10*/  IMAD.MOV.U32 R113, RZ, RZ, 0x2 ;  /* 0x00000002ff717424 */ /* 0x000fe200078e00ff */
[----:B------:R-:W-:Y:S01]  /*13f20*/  FSETP.GTU.FTZ.AND P1, PT, R109, UR4, PT ;  /* 0x000000046d007c0b */ /* 0x000fe2000bf3c000 */
[----:B------:R-:W-:Y:S01]  /*13f30*/  FMUL.FTZ R111, R111, UR5 ;  /* 0x000000056f6f7c20 */ /* 0x000fe20008410000 */
[----:B------:R-:W-:-:S04]  /*13f40*/  MOV R109, R166 ;  /* 0x000000a6006d7202 */ /* 0x000fc80000000f00 */
        /* <DEDUP_REMOVED lines=12> */
.L_x_2397:
        /* <DEDUP_REMOVED lines=12> */
.L_x_2398:
        /* <DEDUP_REMOVED lines=52> */
[----:B------:R-:W-:Y:S01]  /*14410*/  MOV R166, R112 ;  /* 0x0000007000a67202 */ /* 0x000fe20000000f00 */
[----:B------:R-:W-:Y:S01]  /*14420*/  IMAD.MOV.U32 R113, RZ, RZ, RZ ;  /* 0x000000ffff717224 */ /* 0x000fe200078e00ff */
[----:B------:R-:W-:Y:S01]  /*14430*/  LOP3.LUT R168, R207, R110, R109, 0x96, !PT ;  /* 0x0000006ecfa87212 */ /* 0x000fe200078e966d */
[----:B------:R-:W-:Y:S01]  /*14440*/  IMAD.MOV.U32 R109, RZ, RZ, R170 ;  /* 0x000000ffff6d7224 */ /* 0x000fe200078e00aa */
[----:B------:R-:W-:-:S07]  /*14450*/  MOV R170, R108 ;  /* 0x0000006c00aa7202 */ /* 0x000fce0000000f00 */
.L_x_2396:
        /* <DEDUP_REMOVED lines=10> */
[----:B------:R-:W-:Y:S02]  /*14500*/  SHF.L.U32 R110, R110, 0x10, RZ ;  /* 0x000000106e6e7819 */ /* 0x000fe400000006ff */
        /* <DEDUP_REMOVED lines=13> */
.L_x_2400:
        /* <DEDUP_REMOVED lines=12> */
.L_x_2401:
        /* <DEDUP_REMOVED lines=51> */
[----:B------:R-:W-:Y:S02]  /*149d0*/  MOV R166, R112 ;  /* 0x0000007000a67202 */ /* 0x000fe40000000f00 */
[----:B------:R-:W-:Y:S01]  /*149e0*/  LOP3.LUT R164, R111, R210, R113, 0x96, !PT ;  /* 0x000000d26fa47212 */ /* 0x000fe200078e9671 */
[----:B------:R-:W-:Y:S01]  /*149f0*/  IMAD.MOV.U32 R112, RZ, RZ, RZ ;  /* 0x000000ffff707224 */ /* 0x000fe200078e00ff */
[----:B------:R-:W-:Y:S01]  /*14a00*/  LOP3.LUT R168, R211, R110, R109, 0x96, !PT ;  /* 0x0000006ed3a87212 */ /* 0x000fe200078e966d */
[----:B------:R-:W-:Y:S01]  /*14a10*/  IMAD.MOV.U32 R109, RZ, RZ, R170 ;  /* 0x000000ffff6d7224 */ /* 0x000fe200078e00aa */
[----:B------:R-:W-:-:S07]  /*14a20*/  MOV R170, R108 ;  /* 0x0000006c00aa7202 */ /* 0x000fce0000000f00 */
.L_x_2399:
[----:B------:R-:W-:Y:S01]  /*14a30*/  I2FP.F32.U32 R109, R109 ;  /* 0x0000006d006d7245 */ /* 0x000fe20000201000 */
[----:B------:R-:W-:Y:S01]  /*14a40*/  IMAD.U32 R108, R98, 0x10000, RZ ;  /* 0x00010000626c7824 */ /* 0x000fe200078e00ff */
[----:B------:R-:W-:Y:S01]  /*14a50*/  SHF.L.U32 R111, R114, 0x10, RZ ;  /* 0x00000010726f7819 */ /* 0x000fe200000006ff */
[----:B------:R-:W-:Y:S01]  /*14a60*/  IMAD.MOV.U32 R113, RZ, RZ, 0x2 ;  /* 0x00000002ff717424 */ /* 0x000fe200078e00ff */
[----:B------:R-:W-:Y:S01]  /*14a70*/  ISETP.NE.AND P4, PT, R112, 0x1, PT ;  /* 0x000000017000780c */ /* 0x000fe20003f85270 */
[----:B------:R-:W-:Y:S01]  /*14a80*/  FFMA.FTZ R109, R109, R118, 1.1641532182693481445e-10 ;  /* 0x2f0000006d6d7423 */ /* 0x000fe20000010076 */
[----:B------:R-:W-:Y:S01]  /*14a90*/  SHF.L.U32 R110, R106, 0x10, RZ ;  /* 0x000000106a6e7819 */ /* 0x000fe200000006ff */
[----:B------:R-:W-:Y:S01]  /*14aa0*/  FMUL.FTZ R111, R111, R160 ;  /* 0x000000a06f6f7220 */ /* 0x000fe20000410000 */
[----:B------:R-:W-:Y:S02]  /*14ab0*/  PRMT R114, R114, 0x7632, R114 ;  /* 0x0000763272727816 */ /* 0x000fe40000000072 */
        /* <DEDUP_REMOVED lines=15> */
.L_x_2403:
        /* <DEDUP_REMOVED lines=12> */
.L_x_2404:
        /* <DEDUP_REMOVED lines=57> */
.L_x_2402:
        /* <DEDUP_REMOVED lines=24> */
.L_x_2406:
        /* <DEDUP_REMOVED lines=12> */
.L_x_2407:
        /* <DEDUP_REMOVED lines=57> */
.L_x_2405:
        /* <DEDUP_REMOVED lines=24> */
.L_x_2409:
[----:B------:R-:W-:-:S04]  /*15750*/  VIADD R2, R2, 0x1 ;  /* 0x0000000102027836 */ /* 0x000fc80000000000 */
        /* <DEDUP_REMOVED lines=13> */
.L_x_2410:
        /* <DEDUP_REMOVED lines=57> */
.L_x_2408:
[----:B------:R-:W-:Y:S01]  /*15bc0*/  I2FP.F32.U32 R109, R109 ;  /* 0x0000006d006d7245 */ /* 0x000fe20000201000 */
[----:B------:R-:W-:Y:S01]  /*15bd0*/  IMAD.U32 R108, R133, 0x10000, RZ ;  /* 0x00010000856c7824 */ /* 0x000fe200078e00ff */
[----:B------:R-:W-:Y:S02]  /*15be0*/  SHF.L.U32 R111, R162, 0x10, RZ ;  /* 0x00000010a26f7819 */ /* 0x000fe400000006ff */
[----:B------:R-:W-:Y:S01]  /*15bf0*/  PRMT R110, R107, 0x7632, R110 ;  /* 0x000076326b6e7816 */ /* 0x000fe2000000006e */
[----:B------:R-:W-:Y:S02]  /*15c00*/  FFMA.FTZ R109, R109, R118, 1.1641532182693481445e-10 ;  /* 0x2f0000006d6d7423 */ /* 0x000fe40000010076 */
[----:B------:R-:W-:Y:S01]  /*15c10*/  FMUL.FTZ R111, R111, R160 ;  /* 0x000000a06f6f7220 */ /* 0x000fe20000410000 */
[----:B------:R-:W-:Y:S02]  /*15c20*/  SHF.L.U32 R110, R110, 0x10, RZ ;  /* 0x000000106e6e7819 */ /* 0x000fe400000006ff */
[----:B------:R-:W-:Y:S01]  /*15c30*/  FSETP.GTU.FTZ.AND P6, PT, R109, UR4, PT ;  /* 0x000000046d007c0b */ /* 0x000fe2000bfdc000 */
[----:B------:R-:W-:Y:S01]  /*15c40*/  FMUL.FTZ R111, R111, UR5 ;  /* 0x000000056f6f7c20 */ /* 0x000fe20008410000 */
[----:B------:R-:W-:-:S04]  /*15c50*/  F2FP.BF16.F32.PACK_AB R109, R207, R209 ;  /* 0x000000d1cf6d723e */ /* 0x000fc800000010ff */
[----:B------:R-:W-:Y:S02]  /*15c60*/  FSEL R111, R111, RZ, !P6 ;  /* 0x000000ff6f6f7208 */ /* 0x000fe40007000000 */
[----:B------:R-:W-:-:S03]  /*15c70*/  PLOP3.LUT P6, PT, P6, PT, PT, 0x8, 0x80 ;  /* 0x000000000080781c */ /* 0x000fc600037ce170 */
[----:B------:R-:W-:Y:S01]  /*15c80*/  FFMA.FTZ R217, R111, R108, R110 ;  /* 0x0000006c6fd97223 */ /* 0x000fe2000001006e */
[----:B------:R-:W-:Y:S02]  /*15c90*/  F2FP.BF16.F32.PACK_AB R110, R211, R213 ;  /* 0x000000d5d36e723e */ /* 0x000fe400000010ff */
[----:B------:R-:W-:Y:S02]  /*15ca0*/  F2FP.BF16.F32.PACK_AB R108, R203, R205 ;  /* 0x000000cdcb6c723e */ /* 0x000fe400000010ff */
[----:B------:R-:W-:Y:S01]  /*15cb0*/  F2FP.BF16.F32.PACK_AB R111, R217, R215 ;  /* 0x000000d7d96f723e */ /* 0x000fe200000010ff */
[----:B------:R-:W-:Y:S06]  /*15cc0*/  BRA `(.L_x_2411) ;  /* 0x0000002c00a47947 */ /* 0x000fec0003800000 */
.L_x_2386:
        /* <DEDUP_REMOVED lines=15> */
.L_x_2413:
        /* <DEDUP_REMOVED lines=12> */
.L_x_2414:
        /* <DEDUP_REMOVED lines=57> */
.L_x_2412:
        /* <DEDUP_REMOVED lines=10> */
[----:B------:R-:W-:-:S02]  /*162b0*/  FSETP.GTU.FTZ.AND P1, PT, R109, UR4, PT ;  /* 0x000000046d007c0b */ /* 0x000fc4000bf3c000 */
[----:B------:R-:W-:Y:S02]  /*162c0*/  MOV R109, R166 ;  /* 0x000000a6006d7202 */ /* 0x000fe40000000f00 */
        /* <DEDUP_REMOVED lines=13> */
.L_x_2416:
        /* <DEDUP_REMOVED lines=12> */
.L_x_2417:
        /* <DEDUP_REMOVED lines=57> */
.L_x_2415:
[----:B------:R-:W-:Y:S01]  /*167f0*/  I2FP.F32.U32 R109, R109 ;  /* 0x0000006d006d7245 */ /* 0x000fe20000201000 */
[----:B------:R-:W-:Y:S01]  /*16800*/  IMAD.U32 R108, R136, 0x10000, RZ ;  /* 0x00010000886c7824 */ /* 0x000fe200078e00ff */
[----:B------:R-:W-:Y:S01]  /*16810*/  SHF.L.U32 R111, R112, 0x10, RZ ;  /* 0x00000010706f7819 */ /* 0x000fe200000006ff */
[----:B------:R-:W-:Y:S01]  /*16820*/  HFMA2 R110, -RZ, RZ, 0, 1.1920928955078125e-07 ;  /* 0x00000002ff6e7431 */ /* 0x000fe200000001ff */
[----:B------:R-:W-:Y:S01]  /*16830*/  ISETP.NE.AND P2, PT, R162, 0x1, PT ;  /* 0x00000001a200780c */ /* 0x000fe20003f45270 */
[----:B------:R-:W-:Y:S01]  /*16840*/  FFMA.FTZ R109, R109, R118, 1.1641532182693481445e-10 ;  /* 0x2f0000006d6d7423 */ /* 0x000fe20000010076 */
[----:B------:R-:W-:Y:S01]  /*16850*/  LOP3.LUT R152, R152, 0xfffffffd, RZ, 0xc0, !PT ;  /* 0xfffffffd98987812 */ /* 0x000fe200078ec0ff */
[----:B------:R-:W-:-:S03]  /*16860*/  FMUL.FTZ R111, R111, R160 ;  /* 0x000000a06f6f7220 */ /* 0x000fc60000410000 */
[----:B------:R-:W-:Y:S01]  /*16870*/  FSETP.GTU.FTZ.AND P1, PT, R109, UR4, PT ;  /* 0x000000046d007c0b */ /* 0x000fe2000bf3c000 */
[----:B------:R-:W-:Y:S01]  /*16880*/  FMUL.FTZ R111, R111, UR5 ;  /* 0x000000056f6f7c20 */ /* 0x000fe20008410000 */
[----:B------:R-:W-:-:S04]  /*16890*/  IMAD.MOV.U32 R109, RZ, RZ, R166 ;  /* 0x000000ffff6d7224 */ /* 0x000fc800078e00a6 */
        /* <DEDUP_REMOVED lines=13> */
.L_x_2419:
        /* <DEDUP_REMOVED lines=12> */
.L_x_2420:
        /* <DEDUP_REMOVED lines=57> */
.L_x_2418:
        /* <DEDUP_REMOVED lines=23> */
.L_x_2422:
        /* <DEDUP_REMOVED lines=12> */
.L_x_2423:
        /* <DEDUP_REMOVED lines=57> */
.L_x_2421:
[----:B------:R-:W-:Y:S01]  /*17380*/  I2FP.F32.U32 R109, R109 ;  /* 0x0000006d006d7245 */ /* 0x000fe20000201000 */
[----:B------:R-:W-:Y:S01]  /*17390*/  IMAD.U32 R108, R135, 0x10000, RZ ;  /* 0x00010000876c7824 */ /* 0x000fe200078e00ff */
[----:B------:R-:W-:Y:S01]  /*173a0*/  SHF.L.U32 R111, R162, 0x10, RZ ;  /* 0x00000010a26f7819 */ /* 0x000fe200000006ff */
[----:B------:R-:W-:Y:S01]  /*173b0*/  HFMA2 R110, -RZ, RZ, 0, 1.1920928955078125e-07 ;  /* 0x00000002ff6e7431 */ /* 0x000fe200000001ff */
[----:B------:R-:W-:Y:S01]  /*173c0*/  ISETP.NE.AND P3, PT, R112, 0x1, PT ;  /* 0x000000017000780c */ /* 0x000fe20003f65270 */
[----:B------:R-:W-:Y:S02]  /*173d0*/  FFMA.FTZ R109, R109, R118, 1.1641532182693481445e-10 ;  /* 0x2f0000006d6d7423 */ /* 0x000fe40000010076 */
        /* <DEDUP_REMOVED lines=16> */
.L_x_2425:
        /* <DEDUP_REMOVED lines=12> */
.L_x_2426:
        /* <DEDUP_REMOVED lines=57> */
.L_x_2424:
        /* <DEDUP_REMOVED lines=23> */
.L_x_2428:
        /* <DEDUP_REMOVED lines=12> */
.L_x_2429:
        /* <DEDUP_REMOVED lines=57> */
.L_x_2427:
        /* <DEDUP_REMOVED lines=22> */
.L_x_2431:
        /* <DEDUP_REMOVED lines=12> */
.L_x_2432:
        /* <DEDUP_REMOVED lines=57> */
.L_x_2430:
        /* <DEDUP_REMOVED lines=23> */
.L_x_2434:
        /* <DEDUP_REMOVED lines=14> */
.L_x_2435:
        /* <DEDUP_REMOVED lines=57> */
.L_x_2433:
[----:B------:R-:W-:Y:S01]  /*18a80*/  I2FP.F32.U32 R109, R109 ;  /* 0x0000006d006d7245 */ /* 0x000fe20000201000 */
[----:B------:R-:W-:Y:S01]  /*18a90*/  IMAD.U32 R108, R133, 0x10000, RZ ;  /* 0x00010000856c7824 */ /* 0x000fe200078e00ff */
[----:B------:R-:W-:Y:S02]  /*18aa0*/  SHF.L.U32 R111, R162, 0x10, RZ ;  /* 0x00000010a26f7819 */ /* 0x000fe400000006ff */
[----:B------:R-:W-:Y:S01]  /*18ab0*/  F2FP.BF16.F32.PACK_AB R110, R211, R213 ;  /* 0x000000d5d36e723e */ /* 0x000fe200000010ff */
[----:B------:R-:W-:Y:S02]  /*18ac0*/  FFMA.FTZ R109, R109, R118, 1.1641532182693481445e-10 ;  /* 0x2f0000006d6d7423 */ /* 0x000fe40000010076 */
[----:B------:R-:W-:-:S03]  /*18ad0*/  FMUL.FTZ R111, R111, R160 ;  /* 0x000000a06f6f7220 */ /* 0x000fc60000410000 */
[----:B------:R-:W-:Y:S01]  /*18ae0*/  FSETP.GTU.FTZ.AND P6, PT, R109, UR4, PT ;  /* 0x000000046d007c0b */ /* 0x000fe2000bfdc000 */
[----:B------:R-:W-:Y:S01]  /*18af0*/  FMUL.FTZ R111, R111, UR5 ;  /* 0x000000056f6f7c20 */ /* 0x000fe20008410000 */
[----:B------:R-:W-:-:S04]  /*18b00*/  F2FP.BF16.F32.PACK_AB R109, R207, R209 ;  /* 0x000000d1cf6d723e */ /* 0x000fc800000010ff */
[----:B------:R-:W-:Y:S02]  /*18b10*/  FSEL R111, R111, RZ, !P6 ;  /* 0x000000ff6f6f7208 */ /* 0x000fe40007000000 */
[----:B------:R-:W-:-:S03]  /*18b20*/  PLOP3.LUT P6, PT, P6, PT, PT, 0x8, 0x80 ;  /* 0x000000000080781c */ /* 0x000fc600037ce170 */
[----:B------:R-:W-:Y:S01]  /*18b30*/  FMUL.FTZ R217, R108, R111 ;  /* 0x0000006f6cd97220 */ /* 0x000fe20000410000 */
[----:B------:R-:W-:-:S04]  /*18b40*/  F2FP.BF16.F32.PACK_AB R108, R203, R205 ;  /* 0x000000cdcb6c723e */ /* 0x000fc800000010ff */
[----:B------:R-:W-:-:S07]  /*18b50*/  F2FP.BF16.F32.PACK_AB R111, R217, R215 ;  /* 0x000000d7d96f723e */ /* 0x000fce00000010ff */
.L_x_2411:
[----:B------:R-:W0:Y:S01]  /*18b60*/  @P0 LDC.64 R112, c[0x0][0x3a0] ;  /* 0x0000e800ff700b82 */ /* 0x000e220000000a00 */
[----:B------:R-:W-:Y:S01]  /*18b70*/  SEL R172, RZ, 0x10000, !P5 ;  /* 0x00010000ffac7807 */ /* 0x000fe20006800000 */
[C---:B------:R-:W-:Y:S01]  /*18b80*/  IMAD.WIDE.U32 R224, R197.reuse, 0x10, R126 ;  /* 0x00000010c5e07825 */ /* 0x040fe200078e007e */
[----:B------:R-:W-:Y:S02]  /*18b90*/  LOP3.LUT P5, RZ, R152, 0x2, RZ, 0xc0, !PT ;  /* 0x0000000298ff7812 */ /* 0x000fe400078ac0ff */
[----:B------:R-:W-:Y:S01]  /*18ba0*/  SEL R176, RZ, 0x1000000, !P6 ;  /* 0x01000000ffb07807 */ /* 0x000fe20007000000 */
[----:B------:R-:W-:Y:S01]  /*18bb0*/  IMAD.WIDE.U32 R222, R197, 0x8, R154 ;  /* 0x00000008c5de7825 */ /* 0x000fe200078e009a */
[----:B------:R-:W-:Y:S01]  /*18bc0*/  SEL R221, RZ, 0x100, !P4 ;  /* 0x00000100ffdd7807 */ /* 0x000fe20006000000 */
[----:B------:R1:W-:Y:S01]  /*18bd0*/  STG.E.128 desc[UR8][R224.64], R108 ;  /* 0x0000006ce0007986 */ /* 0x0003e2000c101d08 */
[----:B------:R-:W-:Y:S02]  /*18be0*/  SEL R162, RZ, 0x1000000, !P2 ;  /* 0x01000000ffa27807 */ /* 0x000fe40005000000 */
[----:B------:R-:W-:-:S02]  /*18bf0*/  SEL R115, RZ, 0x10000, !P1 ;  /* 0x00010000ff737807 */ /* 0x000fc40004800000 */
[----:B------:R-:W-:Y:S02]  /*18c00*/  SEL R114, RZ, 0x100, !P5 ;  /* 0x00000100ff727807 */ /* 0x000fe40006800000 */
[----:B------:R-:W-:Y:S02]  /*18c10*/  LOP3.LUT P6, RZ, R152, 0x4, RZ, 0xc0, !PT ;  /* 0x0000000498ff7812 */ /* 0x000fe400078cc0ff */
[----:B------:R-:W-:Y:S02]  /*18c20*/  IADD3 R219, PT, PT, R116, 0x200, RZ ;  /* 0x0000020074db7810 */ /* 0x000fe40007ffe0ff */
[----:B------:R-:W-:Y:S02]  /*18c30*/  LOP3.LUT R221, R221, R176, R172, 0xfe, !PT ;  /* 0x000000b0dddd7212 */ /* 0x000fe400078efeac */
[----:B------:R-:W-:Y:S02]  /*18c40*/  SEL R220, RZ, 0x1, !P3 ;  /* 0x00000001ffdc7807 */ /* 0x000fe40005800000 */
[----:B------:R-:W-:Y:S01]  /*18c50*/  LOP3.LUT R114, R114, R162, R115, 0xfe, !PT ;  /* 0x000000a272727212 */ /* 0x000fe200078efe73 */
[----:B0-----:R-:W-:Y:S01]  /*18c60*/  @P0 IMAD.WIDE.U32 R226, R219, 0x10, R112 ;  /* 0x00000010dbe20825 */ /* 0x001fe200078e0070 */
[----:B------:R-:W-:-:S02]  /*18c70*/  SEL R115, RZ, 0x1, !P6 ;  /* 0x00000001ff737807 */ /* 0x000fc40007000000 */
[----:B------:R-:W-:Y:S01]  /*18c80*/  LOP3.LUT R221, R221, R220, RZ, 0xfc, !PT ;  /* 0x000000dcdddd7212 */ /* 0x000fe200078efcff */
[----:B------:R-:W-:Y:S01]  /*18c90*/  IMAD.WIDE.U32 R112, R219, 0x10, R156 ;  /* 0x00000010db707825 */ /* 0x000fe200078e009c */
[----:B------:R-:W-:-:S05]  /*18ca0*/  LOP3.LUT R220, R114, R115, RZ, 0xfc, !PT ;  /* 0x0000007372dc7212 */ /* 0x000fca00078efcff */
        /* <DEDUP_REMOVED lines=19> */
.L_x_2438:
        /* <DEDUP_REMOVED lines=12> */
.L_x_2439:
        /* <DEDUP_REMOVED lines=52> */
[----:B------:R-:W-:Y:S02]  /*191e0*/  IMAD.MOV.U32 R166, RZ, RZ, R156 ;  /* 0x000000ffffa67224 */ /* 0x000fe400078e009c */
[----:B------:R-:W-:Y:S01]  /*191f0*/  HFMA2 R156, -RZ, RZ, 0, 0 ;  /* 0x00000000ff9c7431 */ /* 0x000fe200000001ff */
[----:B------:R-:W-:Y:S01]  /*19200*/  MOV R162, R108 ;  /* 0x0000006c00a27202 */ /* 0x000fe20000000f00 */
[----:B------:R-:W-:Y:S01]  /*19210*/  IMAD.MOV.U32 R108, RZ, RZ, R170 ;  /* 0x000000ffff6c7224 */ /* 0x000fe200078e00aa */
[----:B------:R-:W-:-:S07]  /*19220*/  LOP3.LUT R168, R221, R110, R109, 0x96, !PT ;  /* 0x0000006edda87212 */ /* 0x000fce00078e966d */
.L_x_2437:
[----:B------:R-:W-:Y:S01]  /*19230*/  I2FP.F32.U32 R109, R108 ;  /* 0x0000006c006d7245 */ /* 0x000fe20000201000 */
[----:B-----5:R-:W-:Y:S01]  /*19240*/  IMAD.U32 R111, R112, 0x10000, RZ ;  /* 0x00010000706f7824 */ /* 0x020fe200078e00ff */
[----:B------:R-:W-:Y:S01]  /*19250*/  ISETP.NE.AND P1, PT, R156, 0x1, PT ;  /* 0x000000019c00780c */ /* 0x000fe20003f25270 */
[----:B------:R-:W-:Y:S01]  /*19260*/  IMAD.U32 R110, R104, 0x10000, RZ ;  /* 0x00010000686e7824 */ /* 0x000fe200078e00ff */
[----:B------:R-:W-:Y:S01]  /*19270*/  SHF.L.U32 R108, R100, 0x10, RZ ;  /* 0x00000010646c7819 */ /* 0x000fe200000006ff */
[----:B------:R-:W-:Y:S01]  /*19280*/  FFMA.FTZ R109, R109, R118, 1.1641532182693481445e-10 ;  /* 0x2f0000006d6d7423 */ /* 0x000fe20000010076 */
[----:B------:R-:W-:Y:S01]  /*19290*/  FMUL.FTZ R111, R111, R160 ;  /* 0x000000a06f6f7220 */ /* 0x000fe20000410000 */
[----:B------:R-:W-:Y:S02]  /*192a0*/  LOP3.LUT R152, R152, 0xfffffffd, RZ, 0xc0, !PT ;  /* 0xfffffffd98987812 */ /* 0x000fe400078ec0ff */
[----:B------:R-:W-:Y:S01]  /*192b0*/  PRMT R112, R112, 0x7632, R112 ;  /* 0x0000763270707816 */ /* 0x000fe20000000070 */
[----:B------:R-:W-:Y:S01]  /*192c0*/  FMUL.FTZ R111, R111, UR5 ;  /* 0x000000056f6f7c20 */ /* 0x000fe20008410000 */
[----:B------:R-:W-:Y:S01]  /*192d0*/  FSETP.GTU.FTZ.AND P0, PT, R109, UR4, PT ;  /* 0x000000046d007c0b */ /* 0x000fe2000bf1c000 */
[----:B------:R-:W-:Y:S01]  /*192e0*/  IMAD.MOV.U32 R109, RZ, RZ, R166 ;  /* 0x000000ffff6d7224 */ /* 0x000fe200078e00a6 */
[----:B------:R-:W-:-:S02]  /*192f0*/  MOV R157, 0x2 ;  /* 0x00000002009d7802 */ /* 0x000fc40000000f00 */
        /* <DEDUP_REMOVED lines=13> */
.L_x_2441:
        /* <DEDUP_REMOVED lines=12> */
.L_x_2442:
        /* <DEDUP_REMOVED lines=52> */
[----:B------:R-:W-:Y:S02]  /*197d0*/  HFMA2 R157, -RZ, RZ, 0, 0 ;  /* 0x00000000ff9d7431 */ /* 0x000fe400000001ff */
[----:B------:R-:W-:Y:S01]  /*197e0*/  IMAD.MOV.U32 R166, RZ, RZ, R156 ;  /* 0x000000ffffa67224 */ /* 0x000fe200078e009c */
[----:B------:R-:W-:Y:S02]  /*197f0*/  LOP3.LUT R168, R221, R110, R109, 0x96, !PT ;  /* 0x0000006edda87212 */ /* 0x000fe400078e966d */
[----:B------:R-:W-:Y:S01]  /*19800*/  MOV R109, R162 ;  /* 0x000000a2006d7202 */ /* 0x000fe20000000f00 */
[----:B------:R-:W-:-:S07]  /*19810*/  IMAD.MOV.U32 R162, RZ, RZ, R108 ;  /* 0x000000ffffa27224 */ /* 0x000fce00078e006c */
.L_x_2440:
[----:B------:R-:W-:Y:S01]  /*19820*/  I2FP.F32.U32 R109, R109 ;  /* 0x0000006d006d7245 */ /* 0x000fe20000201000 */
[----:B------:R-:W-:Y:S01]  /*19830*/  IMAD.U32 R111, R112, 0x10000, RZ ;  /* 0x00010000706f7824 */ /* 0x000fe200078e00ff */
[----:B------:R-:W-:Y:S02]  /*19840*/  ISETP.NE.AND P1, PT, R157, 0x1, PT ;  /* 0x000000019d00780c */ /* 0x000fe40003f25270 */
[----:B------:R-:W-:Y:S01]  /*19850*/  PRMT R110, R104, 0x7632, R110 ;  /* 0x00007632686e7816 */ /* 0x000fe2000000006e */
[----:B------:R-:W-:Y:S01]  /*19860*/  FFMA.FTZ R109, R109, R118, 1.1641532182693481445e-10 ;  /* 0x2f0000006d6d7423 */ /* 0x000fe20000010076 */
[----:B------:R-:W-:Y:S01]  /*19870*/  FMUL.FTZ R111, R111, R160 ;  /* 0x000000a06f6f7220 */ /* 0x000fe20000410000 */
[----:B------:R-:W-:Y:S02]  /*19880*/  SHF.L.U32 R108, R132, 0x10, RZ ;  /* 0x00000010846c7819 */ /* 0x000fe400000006ff */
[----:B------:R-:W-:Y:S02]  /*19890*/  IMAD.U32 R110, R110, 0x10000, RZ ;  /* 0x000100006e6e7824 */ /* 0x000fe400078e00ff */
[----:B------:R-:W-:Y:S01]  /*198a0*/  FMUL.FTZ R111, R111, UR5 ;  /* 0x000000056f6f7c20 */ /* 0x000fe20008410000 */
[----:B------:R-:W-:Y:S01]  /*198b0*/  FSETP.GTU.FTZ.AND P0, PT, R109, UR4, PT ;  /* 0x000000046d007c0b */ /* 0x000fe2000bf1c000 */
        /* <DEDUP_REMOVED lines=14> */
.L_x_2444:
        /* <DEDUP_REMOVED lines=12> */
.L_x_2445:
        /* <DEDUP_REMOVED lines=57> */
.L_x_2443:
[----:B------:R-:W-:Y:S01]  /*19df0*/  I2FP.F32.U32 R109, R109 ;  /* 0x0000006d006d7245 */ /* 0x000fe20000201000 */
[----:B------:R-:W-:Y:S01]  /*19e00*/  IMAD.U32 R111, R113, 0x10000, RZ ;  /* 0x00010000716f7824 */ /* 0x000fe200078e00ff */
[----:B------:R-:W-:Y:S01]  /*19e10*/  ISETP.NE.AND P2, PT, R112, 0x1, PT ;  /* 0x000000017000780c */ /* 0x000fe20003f45270 */
[----:B------:R-:W-:Y:S01]  /*19e20*/  IMAD.U32 R110, R105, 0x10000, RZ ;  /* 0x00010000696e7824 */ /* 0x000fe200078e00ff */
[----:B------:R-:W-:Y:S01]  /*19e30*/  SHF.L.U32 R108, R101, 0x10, RZ ;  /* 0x00000010656c7819 */ /* 0x000fe200000006ff */
[----:B------:R-:W-:Y:S01]  /*19e40*/  FFMA.FTZ R109, R109, R118, 1.1641532182693481445e-10 ;  /* 0x2f0000006d6d7423 */ /* 0x000fe20000010076 */
[----:B------:R-:W-:Y:S01]  /*19e50*/  FMUL.FTZ R111, R111, R160 ;  /* 0x000000a06f6f7220 */ /* 0x000fe20000410000 */
[----:B------:R-:W-:Y:S02]  /*19e60*/  PRMT R170, R113, 0x7632, R170 ;  /* 0x0000763271aa7816 */ /* 0x000fe400000000aa */
[----:B------:R-:W-:Y:S01]  /*19e70*/  MOV R113, 0x2 ;  /* 0x0000000200717802 */ /* 0x000fe20000000f00 */
        /* <DEDUP_REMOVED lines=15> */
.L_x_2447:
        /* <DEDUP_REMOVED lines=12> */
.L_x_2448:
        /* <DEDUP_REMOVED lines=57> */
.L_x_2446:
        /* <DEDUP_REMOVED lines=24> */
.L_x_2450:
        /* <DEDUP_REMOVED lines=12> */
.L_x_2451:
        /* <DEDUP_REMOVED lines=57> */
.L_x_2449:
        /* <DEDUP_REMOVED lines=24> */
.L_x_2453:
        /* <DEDUP_REMOVED lines=12> */
.L_x_2454:
        /* <DEDUP_REMOVED lines=57> */
.L_x_2452:
        /* <DEDUP_REMOVED lines=24> */
.L_x_2456:
        /* <DEDUP_REMOVED lines=12> */
.L_x_2457:
        /* <DEDUP_REMOVED lines=57> */
.L_x_2455:
        /* <DEDUP_REMOVED lines=24> */
.L_x_2459:
        /* <DEDUP_REMOVED lines=14> */
.L_x_2460:
        /* <DEDUP_REMOVED lines=38> */
[----:B------:R-:W-:-:S03]  /*1b9f0*/  IADD3 R113, PT, PT, R149, 0x1fd5c5a3, RZ ;  /* 0x1fd5c5a395717810 */ /* 0x000fc60007ffe0ff */
[----:B------:R-:W-:-:S04]  /*1ba00*/  IMAD.WIDE.U32 R232, R232, -0x2daee0ad, RZ ;  /* 0xd2511f53e8e87825 */ /* 0x000fc800078e00ff */
[----:B------:R-:W-:Y:S01]  /*1ba10*/  VIADD R111, R148, 0x5384540f ;  /* 0x5384540f946f7836 */ /* 0x000fe20000000000 */
[----:B------:R-:W-:-:S04]  /*1ba20*/  LOP3.LUT R113, R113, R114, R233, 0x96, !PT ;  /* 0x0000007271717212 */ /* 0x000fc800078e96e9 */
        /* <DEDUP_REMOVED lines=15> */
.L_x_2458:
[----:B------:R-:W-:Y:S01]  /*1bb20*/  I2FP.F32.U32 R109, R109 ;  /* 0x0000006d006d7245 */ /* 0x000fe20000201000 */
[----:B------:R-:W-:Y:S01]  /*1bb30*/  IMAD.U32 R111, R156, 0x10000, RZ ;  /* 0x000100009c6f7824 */ /* 0x000fe200078e00ff */
[----:B------:R-:W-:Y:S02]  /*1bb40*/  PRMT R110, R107, 0x7632, R110 ;  /* 0x000076326b6e7816 */ /* 0x000fe4000000006e */
[----:B------:R-:W-:Y:S01]  /*1bb50*/  SHF.L.U32 R108, R129, 0x10, RZ ;  /* 0x00000010816c7819 */ /* 0x000fe200000006ff */
[----:B------:R-:W-:Y:S01]  /*1bb60*/  FFMA.FTZ R109, R109, R118, 1.1641532182693481445e-10 ;  /* 0x2f0000006d6d7423 */ /* 0x000fe20000010076 */
[----:B------:R-:W-:Y:S01]  /*1bb70*/  FMUL.FTZ R111, R111, R160 ;  /* 0x000000a06f6f7220 */ /* 0x000fe20000410000 */
[----:B------:R-:W-:-:S03]  /*1bb80*/  IMAD.U32 R110, R110, 0x10000, RZ ;  /* 0x000100006e6e7824 */ /* 0x000fc600078e00ff */
        /* <DEDUP_REMOVED lines=10> */
.L_x_2436:
        /* <DEDUP_REMOVED lines=15> */
.L_x_2463:
        /* <DEDUP_REMOVED lines=12> */
.L_x_2464:
        /* <DEDUP_REMOVED lines=57> */
.L_x_2462:
[----:B------:R-:W-:Y:S01]  /*1c170*/  I2FP.F32.U32 R109, R108 ;  /* 0x0000006c006d7245 */ /* 0x000fe20000201000 */
[----:B------:R-:W-:Y:S01]  /*1c180*/  IMAD.U32 R108, R100, 0x10000, RZ ;  /* 0x00010000646c7824 */ /* 0x000fe200078e00ff */
[----:B-----5:R-:W-:Y:S01]  /*1c190*/  SHF.L.U32 R111, R112, 0x10, RZ ;  /* 0x00000010706f7819 */ /* 0x020fe200000006ff */
[----:B------:R-:W-:Y:S01]  /*1c1a0*/  HFMA2 R156, -RZ, RZ, 0, 1.1920928955078125e-07 ;  /* 0x00000002ff9c7431 */ /* 0x000fe200000001ff */
[----:B------:R-:W-:Y:S01]  /*1c1b0*/  ISETP.NE.AND P1, PT, R110, 0x1, PT ;  /* 0x000000016e00780c */ /* 0x000fe20003f25270 */
[----:B------:R-:W-:Y:S01]  /*1c1c0*/  FFMA.FTZ R109, R109, R118, 1.1641532182693481445e-10 ;  /* 0x2f0000006d6d7423 */ /* 0x000fe20000010076 */
[----:B------:R-:W-:Y:S01]  /*1c1d0*/  LOP3.LUT R152, R152, 0xfffffffd, RZ, 0xc0, !PT ;  /* 0xfffffffd98987812 */ /* 0x000fe200078ec0ff */
[----:B------:R-:W-:Y:S01]  /*1c1e0*/  FMUL.FTZ R111, R111, R160 ;  /* 0x000000a06f6f7220 */ /* 0x000fe20000410000 */
[----:B------:R-:W-:Y:S02]  /*1c1f0*/  PRMT R112, R112, 0x7632, R112 ;  /* 0x0000763270707816 */ /* 0x000fe40000000070 */
        /* <DEDUP_REMOVED lines=16> */
.L_x_2466:
        /* <DEDUP_REMOVED lines=12> */
.L_x_2467:
        /* <DEDUP_REMOVED lines=57> */
.L_x_2465:
        /* <DEDUP_REMOVED lines=22> */
.L_x_2469:
        /* <DEDUP_REMOVED lines=12> */
.L_x_2470:
        /* <DEDUP_REMOVED lines=57> */
.L_x_2468:
        /* <DEDUP_REMOVED lines=23> */
.L_x_2472:
        /* <DEDUP_REMOVED lines=12> */
.L_x_2473:
        /* <DEDUP_REMOVED lines=57> */
.L_x_2471:
        /* <DEDUP_REMOVED lines=22> */
.L_x_2475:
        /* <DEDUP_REMOVED lines=12> */
.L_x_2476:
        /* <DEDUP_REMOVED lines=57> */
.L_x_2474:
        /* <DEDUP_REMOVED lines=9> */
[----:B------:R-:W-:-:S05]  /*1d900*/  FMUL.FTZ R111, R111, UR5 ;  /* 0x000000056f6f7c20 */ /* 0x000fca0008410000 */
        /* <DEDUP_REMOVED lines=13> */
.L_x_2478:
        /* <DEDUP_REMOVED lines=12> */
.L_x_2479:
        /* <DEDUP_REMOVED lines=57> */
.L_x_2477:
        /* <DEDUP_REMOVED lines=8> */
[----:B------:R-:W-:-:S04]  /*1deb0*/  FSETP.GTU.FTZ.AND P4, PT, R109, UR4, PT ;  /* 0x000000046d007c0b */ /* 0x000fc8000bf9c000 */
        /* <DEDUP_REMOVED lines=13> */
.L_x_2481:
        /* <DEDUP_REMOVED lines=12> */
.L_x_2482:
        /* <DEDUP_REMOVED lines=53> */
[----:B------:R-:W-:-:S03]  /*1e3a0*/  IMAD.MOV.U32 R110, RZ, RZ, RZ ;  /* 0x000000ffff6e7224 */ /* 0x000fc600078e00ff */
[----:B------:R-:W-:Y:S01]  /*1e3b0*/  LOP3.LUT R168, R111, R108, R157, 0x96, !PT ;  /* 0x0000006c6fa87212 */ /* 0x000fe200078e969d */
[----:B------:R-:W-:Y:S01]  /*1e3c0*/  IMAD.MOV.U32 R108, RZ, RZ, R162 ;  /* 0x000000ffff6c7224 */ /* 0x000fe200078e00a2 */
[----:B------:R-:W-:-:S07]  /*1e3d0*/  MOV R162, R156 ;  /* 0x0000009c00a27202 */ /* 0x000fce0000000f00 */
.L_x_2480:
        /* <DEDUP_REMOVED lines=23> */
.L_x_2484:
        /* <DEDUP_REMOVED lines=14> */
.L_x_2485:
        /* <DEDUP_REMOVED lines=57> */
.L_x_2483:
        /* <DEDUP_REMOVED lines=14> */
.L_x_2461:
[----:B------:R-:W-:Y:S01]  /*1eaa0*/  FADD.FTZ R112, RZ, R121 ;  /* 0x00000079ff707221 */ /* 0x000fe20000010000 */
[----:B------:R-:W-:Y:S01]  /*1eab0*/  SEL R114, RZ, 0x1000000, !P6 ;  /* 0x01000000ff727807 */ /* 0x000fe20007000000 */
[----:B------:R-:W-:Y:S01]  /*1eac0*/  IMAD.WIDE.U32 R126, R219, 0x10, R126 ;  /* 0x00000010db7e7825 */ /* 0x000fe200078e007e */
[----:B------:R-:W-:-:S03]  /*1ead0*/  SEL R115, RZ, 0x10000, !P5 ;  /* 0x00010000ff737807 */ /* 0x000fc60006800000 */
[----:B------:R-:W-:Y:S01]  /*1eae0*/  FADD.FTZ R112, R112, R119 ;  /* 0x0000007770707221 */ /* 0x000fe20000010000 */
[----:B------:R-:W-:Y:S01]  /*1eaf0*/  SEL R156, RZ, 0x100, !P4 ;  /* 0x00000100ff9c7807 */ /* 0x000fe20006000000 */
[----:B------:R-:W-:Y:S01]  /*1eb00*/  IMAD.WIDE.U32 R154, R219, 0x8, R154 ;  /* 0x00000008db9a7825 */ /* 0x000fe200078e009a */
[----:B------:R-:W-:-:S03]  /*1eb10*/  LOP3.LUT P6, RZ, R152, 0x2, RZ, 0xc0, !PT ;  /* 0x0000000298ff7812 */ /* 0x000fc600078cc0ff */
[----:B------:R-:W-:Y:S01]  /*1eb20*/  FADD.FTZ R112, R112, R125 ;  /* 0x0000007d70707221 */ /* 0x000fe20000010000 */
[----:B------:R-:W-:Y:S01]  /*1eb30*/  SEL R124, RZ, 0x1000000, !P2 ;  /* 0x01000000ff7c7807 */ /* 0x000fe20005000000 */
[----:B------:R-:W-:Y:S01]  /*1eb40*/  STG.E.128 desc[UR8][R126.64], R108 ;  /* 0x0000006c7e007986 */ /* 0x000fe2000c101d08 */
[----:B------:R-:W-:Y:S01]  /*1eb50*/  SEL R239, RZ, 0x10000, !P1 ;  /* 0x00010000ffef7807 */ /* 0x000fe20004800000 */
[----:B------:R-:W-:Y:S01]  /*1eb60*/  FADD.FTZ R112, R112, R123 ;  /* 0x0000007b70707221 */ /* 0x000fe20000010000 */
[----:B------:R-:W-:Y:S01]  /*1eb70*/  LOP3.LUT R156, R156, R114, R115, 0xfe, !PT ;  /* 0x000000729c9c7212 */ /* 0x000fe200078efe73 */
[----:B------:R-:W-:Y:S01]  /*1eb80*/  BSSY.RECONVERGENT B0, `(.L_x_2486) ;  /* 0x000009a000007945 */ /* 0x000fe20003800200 */
[----:B------:R-:W-:Y:S01]  /*1eb90*/  SEL R115, RZ, 0x1, !P3 ;  /* 0x00000001ff737807 */ /* 0x000fe20005800000 */
[----:B------:R-:W-:Y:S01]  /*1eba0*/  FADD.FTZ R112, R112, R159 ;  /* 0x0000009f70707221 */ /* 0x000fe20000010000 */
[----:B------:R-:W-:Y:S02]  /*1ebb0*/  SEL R114, RZ, 0x1, !P6 ;  /* 0x00000001ff727807 */ /* 0x000fe40007000000 */
[----:B------:R-:W-:Y:S01]  /*1ebc0*/  LOP3.LUT R115, R156, R115, RZ, 0xfc, !PT ;  /* 0x000000739c737212 */ /* 0x000fe200078efcff */
        /* <DEDUP_REMOVED lines=50> */
[----:B------:R-:W-:Y:S01]  /*1eef0*/  FFMA.FTZ R113, R122, R122, R113 ;  /* 0x0000007a7a717223 */ /* 0x000fe20000010071 */
[----:B------:R-:W-:Y:S02]  /*1ef00*/  SEL R122, RZ, 0x100, !P0 ;  /* 0x00000100ff7a7807 */ /* 0x000fe40004000000 */
[----:B------:R-:W-:Y:S01]  /*1ef10*/  LOP3.LUT P0, RZ, R117, 0x1f, RZ, 0xc0, !PT ;  /* 0x0000001f75ff7812 */ /* 0x000fe2000780c0ff */
        /* <DEDUP_REMOVED lines=76> */
[----:B0-----:R-:W-:Y:S01]  /*1f3e0*/  FADD.FTZ R118, R113, R118 ;  /* 0x0000007671767221 */ /* 0x001fe20000010000 */
[----:B------:R-:W-:-:S04]  /*1f3f0*/  LOP3.LUT R113, R122, R124, R239, 0xfe, !PT ;  /* 0x0000007c7a717212 */ /* 0x000fc800078efeef */
[----:B------:R-:W0:Y:S01]  /*1f400*/  SHFL.BFLY PT, R235, R118, 0x2, 0x1f ;  /* 0x0c401f0076eb7f89 */ /* 0x000e2200000e0000 */
[----:B------:R-:W-:-:S05]  /*1f410*/  LOP3.LUT R114, R113, R114, RZ, 0xfc, !PT ;  /* 0x0000007271727212 */ /* 0x000fca00078efcff */
[----:B------:R-:W-:Y:S01]  /*1f420*/  STG.E.64 desc[UR8][R154.64], R114 ;  /* 0x000000729a007986 */ /* 0x000fe2000c101b08 */
        /* <DEDUP_REMOVED lines=15> */
.L_x_2487:
[----:B------:R-:W-:Y:S05]  /*1f520*/  BSYNC.RECONVERGENT B0 ;  /* 0x0000000000007941 */ /* 0x000fea0003800200 */
.L_x_2486:
[----:B0-----:R-:W-:Y:S01]  /*1f530*/  LOP3.LUT R108, R117, 0x1f, RZ, 0xc0, !PT ;  /* 0x0000001f756c7812 */ /* 0x001fe200078ec0ff */
[----:B------:R-:W-:Y:S01]  /*1f540*/  BAR.SYNC.DEFER_BLOCKING 0x0 ;  /* 0x0000000000007b1d */ /* 0x000fe20000010000 */
[----:B------:R-:W-:Y:S02]  /*1f550*/  IMAD.MOV.U32 R110, RZ, RZ, RZ ;  /* 0x000000ffff6e7224 */ /* 0x000fe400078e00ff */
[----:B------:R-:W-:Y:S02]  /*1f560*/  ISETP.GT.U32.AND P0, PT, R108, 0x3, PT ;  /* 0x000000036c00780c */ /* 0x000fe40003f04070 */
[----:B------:R-:W-:Y:S01]  /*1f570*/  CS2R R108, SRZ ;  /* 0x00000000006c7805 */ /* 0x000fe2000001ff00 */
[----:B------:R-:W-:Y:S10]  /*1f580*/  BSSY.RECONVERGENT B0, `(.L_x_2488) ;  /* 0x000000a000007945 */ /* 0x000ff40003800200 */
        /* <DEDUP_REMOVED lines=9> */
.L_x_2489:
[----:B------:R-:W-:Y:S05]  /*1f620*/  BSYNC.RECONVERGENT B0 ;  /* 0x0000000000007941 */ /* 0x000fea0003800200 */
.L_x_2488:
[----:B------:R-:W1:Y:S01]  /*1f630*/  SHFL.DOWN PT, R111, R110, 0x2, 0x1f ;  /* 0x08401f006e6f7f89 */ /* 0x000e6200000e0000 */
[----:B------:R-:W-:Y:S01]  /*1f640*/  ISETP.NE.AND P0, PT, R117, RZ, PT ;  /* 0x000000ff7500720c */ /* 0x000fe20003f05270 */
[----:B------:R-:W-:Y:S01]  /*1f650*/  IMAD.U32 R216, R64, 0x10000, RZ ;  /* 0x0001000040d87824 */ /* 0x000fe200078e00ff */
[----:B------:R-:W-:Y:S01]  /*1f660*/  ISETP.NE.AND P1, PT, RZ, UR13, PT ;  /* 0x0000000dff007c0c */ /* 0x000fe2000bf25270 */
[----:B0-----:R-:W0:Y:S01]  /*1f670*/  SHFL.DOWN PT, R113, R108, 0x2, 0x1f ;  /* 0x08401f006c717f89 */ /* 0x001e2200000e0000 */
[----:B------:R-:W-:Y:S01]  /*1f680*/  SHF.L.U32 R214, R44, 0x10, RZ ;  /* 0x000000102cd67819 */ /* 0x000fe200000006ff */
[----:B------:R-:W-:Y:S01]  /*1f690*/  IMAD.U32 R224, R65, 0x10000, RZ ;  /* 0x0001000041e07824 */ /* 0x000fe200078e00ff */
[----:B------:R-:W-:Y:S01]  /*1f6a0*/  SHF.L.U32 R222, R45, 0x10, RZ ;  /* 0x000000102dde7819 */ /* 0x000fe200000006ff */
[----:B------:R-:W2:Y:S01]  /*1f6b0*/  SHFL.DOWN PT, R112, R109, 0x2, 0x1f ;  /* 0x08401f006d707f89 */ /* 0x000ea200000e0000 */
[----:B------:R-:W-:Y:S01]  /*1f6c0*/  UPLOP3.LUT UP0, UPT, UPT, UPT, UP0, 0x40, 0x4 ;  /* 0x000000000004789c */ /* 0x000fe20003f0e800 */
[----:B-1----:R-:W-:-:S02]  /*1f6d0*/  IADD3 R114, PT, PT, R111, R110, RZ ;  /* 0x0000006e6f727210 */ /* 0x002fc40007ffe0ff */
[----:B------:R-:W-:Y:S02]  /*1f6e0*/  I2FP.F32.S32 R120, R111 ;  /* 0x0000006f00787245 */ /* 0x000fe40000201400 */
        /* <DEDUP_REMOVED lines=22> */
[----:B------:R-:W-:Y:S01]  /*1f850*/  FFMA.FTZ R111, R115, R108, R118 ;  /* 0x0000006c736f7223 */ /* 0x000fe20000010076 */
[----:B-1----:R-:W-:Y:S02]  /*1f860*/  FADD.FTZ R109, R109, R110 ;  /* 0x0000006e6d6d7221 */ /* 0x002fe40000010000 */
[----:B------:R-:W-:Y:S01]  /*1f870*/  FMUL.FTZ R112, R115, R112 ;  /* 0x0000007073707220 */ /* 0x000fe20000410000 */
[----:B--2---:R-:W-:-:S03]  /*1f880*/  FMUL.FTZ R111, R114, R111 ;  /* 0x0000006f726f7220 */ /* 0x004fc60000410000 */
[----:B------:R-:W-:Y:S01]  /*1f890*/  FMUL.FTZ R112, R112, R155 ;  /* 0x0000009b70707220 */ /* 0x000fe20000410000 */
[----:B------:R-:W-:Y:S01]  /*1f8a0*/  IMAD.U32 R155, R29, 0x10000, RZ ;  /* 0x000100001d9b7824 */ /* 0x000fe200078e00ff */
[----:B------:R0:W1:Y:S02]  /*1f8b0*/  SHFL.IDX PT, R127, R111, RZ, 0x1f ;  /* 0x00001fff6f7f7589 */ /* 0x00006400000e0000 */
[----:B------:R-:W-:Y:S02]  /*1f8c0*/  FFMA.FTZ R112, R114, R112, R109 ;  /* 0x0000007072707223 */ /* 0x000fe4000001006d */
[----:B------:R-:W2:Y:S03]  /*1f8d0*/  LDC R114, c[0x0][0x448] ;  /* 0x00011200ff727b82 */ /* 0x000ea60000000800 */
[----:B------:R-:W2:Y:S01]  /*1f8e0*/  SHFL.IDX PT, R115, R112, RZ, 0x1f ;  /* 0x00001fff70737589 */ /* 0x000ea200000e0000 */
[----:B0-----:R-:W-:-:S04]  /*1f8f0*/  SHF.L.U32 R111, R128, 0x10, RZ ;  /* 0x00000010806f7819 */ /* 0x001fc800000006ff */
[----:B------:R-:W0:Y:S01]  /*1f900*/  @!P0 LDC.64 R108, c[0x0][0x3c0] ;  /* 0x0000f000ff6c8b82 */ /* 0x000e220000000a00 */
[C---:B-1----:R-:W-:Y:S01]  /*1f910*/  FMUL.FTZ R110, R127.reuse, R127 ;  /* 0x0000007f7f6e7220 */ /* 0x042fe20000410000 */
[----:B------:R-:W-:-:S04]  /*1f920*/  FSEL R212, R127, RZ, !P1 ;  /* 0x000000ff7fd47208 */ /* 0x000fc80004800000 */
[----:B------:R-:W-:Y:S01]  /*1f930*/  FSEL R113, R110, RZ, P1 ;  /* 0x000000ff6e717208 */ /* 0x000fe20000800000 */
[C---:B------:R-:W-:Y:S01]  /*1f940*/  FADD.FTZ R210, -R212.reuse, R121 ;  /* 0x00000079d4d27221 */ /* 0x040fe20000010100 */
[----:B--2---:R-:W-:Y:S01]  /*1f950*/  FFMA.FTZ R110, R115, UR14, R114 ;  /* 0x0000000e736e7c23 */ /* 0x004fe20008010072 */
[C---:B------:R-:W-:Y:S01]  /*1f960*/  FADD.FTZ R226, -R212.reuse, R123 ;  /* 0x0000007bd4e27221 */ /* 0x040fe20000010100 */
[----:B------:R-:W-:Y:S01]  /*1f970*/  FADD.FTZ R218, -R212, R119 ;  /* 0x00000077d4da7221 */ /* 0x000fe20000010100 */
[----:B------:R-:W-:Y:S01]  /*1f980*/  SHF.L.U32 R121, R42, 0x10, RZ ;  /* 0x000000102a797819 */ /* 0x000fe200000006ff */
[----:B------:R-:W-:Y:S01]  /*1f990*/  FADD.FTZ R113, R110, R113 ;  /* 0x000000716e717221 */ /* 0x000fe20000010000 */
[----:B0-----:R-:W-:-:S04]  /*1f9a0*/  @!P0 IMAD.WIDE R108, R0, 0x4, R108 ;  /* 0x00000004006c8825 */ /* 0x001fc800078e026c */
[C---:B------:R-:W-:Y:S01]  /*1f9b0*/  FADD.FTZ R228, -R212.reuse, R159 ;  /* 0x0000009fd4e47221 */ /* 0x040fe20000010100 */
[C---:B------:R-:W-:Y:S01]  /*1f9c0*/  FADD.FTZ R220, -R212.reuse, R125 ;  /* 0x0000007dd4dc7221 */ /* 0x040fe20000010100 */
[----:B------:R0:W1:Y:S01]  /*1f9d0*/  MUFU.RSQ R117, R113 ;  /* 0x0000007100757308 */ /* 0x0000620000001400 */
[----:B------:R-:W-:Y:S02]  /*1f9e0*/  IMAD.U32 R123, R41, 0x10000, RZ ;  /* 0x00010000297b7824 */ /* 0x000fe400078e00ff */
[C---:B------:R-:W-:Y:S01]  /*1f9f0*/  FADD.FTZ R230, -R212.reuse, R153 ;  /* 0x00000099d4e67221 */ /* 0x040fe20000010100 */
[C---:B------:R-:W-:Y:S01]  /*1fa00*/  FADD.FTZ R232, -R212.reuse, R165 ;  /* 0x000000a5d4e87221 */ /* 0x040fe20000010100 */
[----:B------:R2:W-:Y:S01]  /*1fa10*/  @!P0 STG.E desc[UR8][R108.64], R127 ;  /* 0x0000007f6c008986 */ /* 0x0005e2000c101908 */
[C---:B------:R-:W-:Y:S01]  /*1fa20*/  FADD.FTZ R234, -R212.reuse, R163 ;  /* 0x000000a3d4ea7221 */ /* 0x040fe20000010100 */
[----:B------:R-:W-:Y:S01]  /*1fa30*/  FADD.FTZ R176, -R212, R167 ;  /* 0x000000a7d4b07221 */ /* 0x000fe20000010100 */
[----:B------:R-:W-:-:S02]  /*1fa40*/  IMAD.U32 R125, R37, 0x10000, RZ ;  /* 0x00010000257d7824 */ /* 0x000fc400078e00ff */
[C---:B------:R-:W-:Y:S01]  /*1fa50*/  FADD.FTZ R188, -R212.reuse, R169 ;  /* 0x000000a9d4bc7221 */ /* 0x040fe20000010100 */
[----:B0-----:R-:W-:Y:S02]  /*1fa60*/  IMAD.U32 R113, R43, 0x10000, RZ ;  /* 0x000100002b717824 */ /* 0x001fe400078e00ff */
[C---:B------:R-:W-:Y:S01]  /*1fa70*/  FADD.FTZ R186, -R212.reuse, R173 ;  /* 0x000000add4ba7221 */ /* 0x040fe20000010100 */
[C---:B------:R-:W-:Y:S01]  /*1fa80*/  FADD.FTZ R206, -R212.reuse, R171 ;  /* 0x000000abd4ce7221 */ /* 0x040fe20000010100 */
[C---:B------:R-:W-:Y:S01]  /*1fa90*/  FADD.FTZ R122, -R212.reuse, R175 ;  /* 0x000000afd47a7221 */ /* 0x040fe20000010100 */
[----:B------:R-:W-:Y:S02]  /*1faa0*/  IMAD.U32 R153, R33, 0x10000, RZ ;  /* 0x0001000021997824 */ /* 0x000fe400078e00ff */
[C---:B------:R-:W-:Y:S01]  /*1fab0*/  FADD.FTZ R158, -R212.reuse, R177 ;  /* 0x000000b1d49e7221 */ /* 0x040fe20000010100 */
[----:B------:R-:W-:Y:S01]  /*1fac0*/  FADD.FTZ R202, -R212, R181 ;  /* 0x000000b5d4ca7221 */ /* 0x000fe20000010100 */
[----:B--2---:R-:W-:Y:S01]  /*1fad0*/  SHF.L.U32 R108, R46, 0x10, RZ ;  /* 0x000000102e6c7819 */ /* 0x004fe200000006ff */
[C---:B-1----:R-:W-:Y:S01]  /*1fae0*/  FMUL.FTZ R115, R117.reuse, R210 ;  /* 0x000000d275737220 */ /* 0x042fe20000410000 */
[C---:B------:R-:W-:Y:S01]  /*1faf0*/  FMUL.FTZ R226, R117.reuse, R226 ;  /* 0x000000e275e27220 */ /* 0x040fe20000410000 */
[----:B------:R-:W-:Y:S01]  /*1fb00*/  FMUL.FTZ R210, R117, R218 ;  /* 0x000000da75d27220 */ /* 0x000fe20000410000 */
[----:B------:R-:W-:Y:S01]  /*1fb10*/  SHF.L.U32 R109, R40, 0x10, RZ ;  /* 0x00000010286d7819 */ /* 0x000fe200000006ff */
[----:B------:R-:W-:Y:S01]  /*1fb20*/  FFMA.FTZ R115, R115, R214, R216 ;  /* 0x000000d673737223 */ /* 0x000fe200000100d8 */
[----:B------:R-:W-:Y:S01]  /*1fb30*/  FFMA.FTZ R214, R226, R121, R123 ;  /* 0x00000079e2d67223 */ /* 0x000fe2000001007b */
[----:B------:R-:W-:Y:S01]  /*1fb40*/  FFMA.FTZ R210, R210, R111, R113 ;  /* 0x0000006fd2d27223 */ /* 0x000fe20000010071 */
[----:B------:R-:W-:-:S02]  /*1fb50*/  IMAD.U32 R216, R66, 0x10000, RZ ;  /* 0x0001000042d87824 */ /* 0x000fc400078e00ff */
[C---:B------:R-:W-:Y:S01]  /*1fb60*/  FMUL.FTZ R121, R117.reuse, R228 ;  /* 0x000000e475797220 */ /* 0x040fe20000410000 */
[----:B------:R-:W-:Y:S01]  /*1fb70*/  FMUL.FTZ R119, R117, R220 ;  /* 0x000000dc75777220 */ /* 0x000fe20000410000 */
[----:B------:R-:W-:Y:S01]  /*1fb80*/  IMAD.U32 R111, R39, 0x10000, RZ ;  /* 0x00010000276f7824 */ /* 0x000fe200078e00ff */
[----:B------:R-:W-:Y:S01]  /*1fb90*/  SHF.L.U32 R218, R47, 0x10, RZ ;  /* 0x000000102fda7819 */ /* 0x000fe200000006ff */
[----:B------:R-:W-:Y:S01]  /*1fba0*/  FMUL.FTZ R230, R117, R230 ;  /* 0x000000e675e67220 */ /* 0x000fe20000410000 */
[----:B------:R-:W-:Y:S01]  /*1fbb0*/  IMAD.U32 R220, R67, 0x10000, RZ ;  /* 0x0001000043dc7824 */ /* 0x000fe200078e00ff */
[----:B------:R-:W-:Y:S01]  /*1fbc0*/  SHF.L.U32 R113, R38, 0x10, RZ ;  /* 0x0000001026717819 */ /* 0x000fe200000006ff */
[C---:B------:R-:W-:Y:S01]  /*1fbd0*/  FMUL.FTZ R123, R117.reuse, R232 ;  /* 0x000000e8757b7220 */ /* 0x040fe20000410000 */
[----:B------:R-:W-:Y:S01]  /*1fbe0*/  FMUL.FTZ R234, R117, R234 ;  /* 0x000000ea75ea7220 */ /* 0x000fe20000410000 */
[----:B------:R-:W-:Y:S01]  /*1fbf0*/  FFMA.FTZ R121, R121, R108, R216 ;  /* 0x0000006c79797223 */ /* 0x000fe200000100d8 */
[----:B------:R-:W-:Y:S01]  /*1fc00*/  FFMA.FTZ R216, R230, R109, R111 ;  /* 0x0000006de6d87223 */ /* 0x000fe2000001006f */
[----:B------:R-:W-:Y:S01]  /*1fc10*/  FFMA.FTZ R123, R123, R218, R220 ;  /* 0x000000da7b7b7223 */ /* 0x000fe200000100dc */
[----:B------:R-:W-:Y:S01]  /*1fc20*/  SHF.L.U32 R109, R36, 0x10, RZ ;  /* 0x00000010246d7819 */ /* 0x000fe200000006ff */
[----:B------:R-:W-:Y:S01]  /*1fc30*/  FFMA.FTZ R218, R234, R113, R125 ;  /* 0x00000071eada7223 */ /* 0x000fe2000001007d */
[----:B------:R-:W-:Y:S01]  /*1fc40*/  SHF.L.U32 R108, R48, 0x10, RZ ;  /* 0x00000010306c7819 */ /* 0x000fe200000006ff */
[----:B------:R-:W-:-:S02]  /*1fc50*/  IMAD.U32 R111, R35, 0x10000, RZ ;  /* 0x00010000236f7824 */ /* 0x000fc400078e00ff */
[C---:B------:R-:W-:Y:S01]  /*1fc60*/  FMUL.FTZ R176, R117.reuse, R176 ;  /* 0x000000b075b07220 */ /* 0x040fe20000410000 */
[----:B------:R-:W-:Y:S01]  /*1fc70*/  IMAD.U32 R220, R68, 0x10000, RZ ;  /* 0x0001000044dc7824 */ /* 0x000fe200078e00ff */
[----:B------:R-:W-:Y:S01]  /*1fc80*/  SHF.L.U32 R113, R34, 0x10, RZ ;  /* 0x0000001022717819 */ /* 0x000fe200000006ff */
[C---:B------:R-:W-:Y:S01]  /*1fc90*/  FMUL.FTZ R125, R117.reuse, R188 ;  /* 0x000000bc757d7220 */ /* 0x040fe20000410000 */
[C---:B------:R-:W-:Y:S01]  /*1fca0*/  FMUL.FTZ R127, R117.reuse, R186 ;  /* 0x000000ba757f7220 */ /* 0x040fe20000410000 */
[----:B------:R-:W-:Y:S01]  /*1fcb0*/  FMUL.FTZ R186, R117, R206 ;  /* 0x000000ce75ba7220 */ /* 0x000fe20000410000 */
[----:B------:R-:W-:Y:S01]  /*1fcc0*/  FFMA.FTZ R176, R176, R109, R111 ;  /* 0x0000006db0b07223 */ /* 0x000fe2000001006f */
[----:B------:R-:W-:Y:S01]  /*1fcd0*/  FFMA.FTZ R125, R125, R108, R220 ;  /* 0x0000006c7d7d7223 */ /* 0x000fe200000100dc */
[----:B------:R-:W-:Y:S01]  /*1fce0*/  SHF.L.U32 R109, R50, 0x10, RZ ;  /* 0x00000010326d7819 */ /* 0x000fe200000006ff */
[----:B------:R-:W-:Y:S01]  /*1fcf0*/  FFMA.FTZ R186, R186, R113, R153 ;  /* 0x00000071baba7223 */ /* 0x000fe20000010099 */
[----:B------:R-:W-:Y:S01]  /*1fd00*/  IMAD.U32 R111, R70, 0x10000, RZ ;  /* 0x00010000466f7824 */ /* 0x000fe200078e00ff */
[----:B------:R-:W-:Y:S01]  /*1fd10*/  SHF.L.U32 R108, R32, 0x10, RZ ;  /* 0x00000010206c7819 */ /* 0x000fe200000006ff */
[----:B------:R-:W-:Y:S01]  /*1fd20*/  FMUL.FTZ R122, R117, R122 ;  /* 0x0000007a757a7220 */ /* 0x000fe20000410000 */
[----:B------:R-:W-:Y:S01]  /*1fd30*/  IMAD.U32 R188, R31, 0x10000, RZ ;  /* 0x000100001fbc7824 */ /* 0x000fe200078e00ff */
[----:B------:R-:W-:Y:S01]  /*1fd40*/  SHF.L.U32 R113, R30, 0x10, RZ ;  /* 0x000000101e717819 */ /* 0x000fe200000006ff */
[C---:B------:R-:W-:Y:S01]  /*1fd50*/  FMUL.FTZ R153, R117.reuse, R158 ;  /* 0x0000009e75997220 */ /* 0x040fe20000410000 */
[C---:B------:R-:W-:Y:S01]  /*1fd60*/  FADD.FTZ R120, -R212.reuse, R185 ;  /* 0x000000b9d4787221 */ /* 0x040fe20000010100 */
[----:B------:R-:W-:Y:S01]  /*1fd70*/  FMUL.FTZ R202, R117, R202 ;  /* 0x000000ca75ca7220 */ /* 0x000fe20000410000 */
[C---:B------:R-:W-:Y:S01]  /*1fd80*/  FADD.FTZ R154, -R212.reuse, R187 ;  /* 0x000000bbd49a7221 */ /* 0x040fe20000010100 */
[----:B------:R-:W-:Y:S01]  /*1fd90*/  FADD.FTZ R184, -R212, R191 ;  /* 0x000000bfd4b87221 */ /* 0x000fe20000010100 */
[----:B------:R-:W-:Y:S01]  /*1fda0*/  FFMA.FTZ R122, R122, R109, R111 ;  /* 0x0000006d7a7a7223 */ /* 0x000fe2000001006f */
[----:B------:R-:W-:Y:S01]  /*1fdb0*/  FADD.FTZ R204, -R212, R189 ;  /* 0x000000bdd4cc7221 */ /* 0x000fe20000010100 */
[----:B------:R-:W-:Y:S01]  /*1fdc0*/  FFMA.FTZ R153, R153, R108, R188 ;  /* 0x0000006c99997223 */ /* 0x000fe200000100bc */
[----:B------:R-:W-:Y:S01]  /*1fdd0*/  SHF.L.U32 R109, R52, 0x10, RZ ;  /* 0x00000010346d7819 */ /* 0x000fe200000006ff */
[----:B------:R-:W-:Y:S01]  /*1fde0*/  FFMA.FTZ R188, R202, R113, R155 ;  /* 0x00000071cabc7223 */ /* 0x000fe2000001009b */
[----:B------:R-:W-:Y:S01]  /*1fdf0*/  IMAD.U32 R111, R72, 0x10000, RZ ;  /* 0x00010000486f7824 */ /* 0x000fe200078e00ff */
[----:B------:R-:W-:Y:S01]  /*1fe00*/  SHF.L.U32 R165, R28, 0x10, RZ ;  /* 0x000000101ca57819 */ /* 0x000fe200000006ff */
[----:B------:R-:W-:Y:S01]  /*1fe10*/  FMUL.FTZ R120, R117, R120 ;  /* 0x0000007875787220 */ /* 0x000fe20000410000 */
[C---:B------:R-:W-:Y:S01]  /*1fe20*/  FADD.FTZ R110, -R212.reuse, R195 ;  /* 0x000000c3d46e7221 */ /* 0x040fe20000010100 */
[----:B------:R-:W-:Y:S01]  /*1fe30*/  IMAD.U32 R113, R27, 0x10000, RZ ;  /* 0x000100001b717824 */ /* 0x000fe200078e00ff */
[----:B------:R-:W-:Y:S01]  /*1fe40*/  SHF.L.U32 R108, R53, 0x10, RZ ;  /* 0x00000010356c7819 */ /* 0x000fe200000006ff */
[----:B------:R-:W-:Y:S01]  /*1fe50*/  FMUL.FTZ R154, R117, R154 ;  /* 0x0000009a759a7220 */ /* 0x000fe20000410000 */
[C---:B------:R-:W-:Y:S01]  /*1fe60*/  FADD.FTZ R156, -R212.reuse, R193 ;  /* 0x000000c1d49c7221 */ /* 0x040fe20000010100 */
[----:B------:R-:W-:Y:S01]  /*1fe70*/  FADD.FTZ R208, -R212, R157 ;  /* 0x0000009dd4d07221 */ /* 0x000fe20000010100 */
[----:B------:R-:W-:Y:S01]  /*1fe80*/  IMAD.U32 R158, R73, 0x10000, RZ ;  /* 0x00010000499e7824 */ /* 0x000fe200078e00ff */
[----:B------:R-:W-:Y:S01]  /*1fe90*/  SHF.L.U32 R155, R26, 0x10, RZ ;  /* 0x000000101a9b7819 */ /* 0x000fe200000006ff */
[----:B------:R-:W-:Y:S01]  /*1fea0*/  FMUL.FTZ R167, R117, R184 ;  /* 0x000000b875a77220 */ /* 0x000fe20000410000 */
[----:B------:R-:W-:-:S02]  /*1feb0*/  IMAD.U32 R157, R25, 0x10000, RZ ;  /* 0x00010000199d7824 */ /* 0x000fc400078e00ff */
[C---:B------:R-:W-:Y:S01]  /*1fec0*/  FMUL.FTZ R184, R117.reuse, R204 ;  /* 0x000000cc75b87220 */ /* 0x040fe20000410000 */
[----:B------:R-:W-:Y:S01]  /*1fed0*/  FADD.FTZ R174, -R212, R201 ;  /* 0x000000c9d4ae7221 */ /* 0x000fe20000010100 */
[----:B------:R-:W-:Y:S01]  /*1fee0*/  FFMA.FTZ R120, R120, R109, R111 ;  /* 0x0000006d78787223 */ /* 0x000fe2000001006f */
[----:B------:R-:W-:Y:S01]  /*1fef0*/  SHF.L.U32 R169, R54, 0x10, RZ ;  /* 0x0000001036a97819 */ /* 0x000fe200000006ff */
[C---:B------:R-:W-:Y:S01]  /*1ff00*/  FADD.FTZ R190, -R212.reuse, R183 ;  /* 0x000000b7d4be7221 */ /* 0x040fe20000010100 */
[----:B------:R-:W-:Y:S01]  /*1ff10*/  FADD.FTZ R200, -R212, R199 ;  /* 0x000000c7d4c87221 */ /* 0x000fe20000010100 */
[----:B------:R-:W-:Y:S01]  /*1ff20*/  FFMA.FTZ R165, R154, R165, R113 ;  /* 0x000000a59aa57223 */ /* 0x000fe20000010071 */
[----:B------:R-:W-:Y:S01]  /*1ff30*/  IMAD.U32 R109, R74, 0x10000, RZ ;  /* 0x000100004a6d7824 */ /* 0x000fe200078e00ff */
[----:B------:R-:W-:Y:S01]  /*1ff40*/  SHF.L.U32 R111, R24, 0x10, RZ ;  /* 0x00000010186f7819 */ /* 0x000fe200000006ff */
[----:B------:R-:W-:Y:S01]  /*1ff50*/  FMUL.FTZ R110, R117, R110 ;  /* 0x0000006e756e7220 */ /* 0x000fe20000410000 */
[----:B------:R-:W-:Y:S01]  /*1ff60*/  FFMA.FTZ R167, R167, R108, R158 ;  /* 0x0000006ca7a77223 */ /* 0x000fe2000001009e */
[----:B------:R-:W-:-:S02]  /*1ff70*/  IMAD.U32 R113, R23, 0x10000, RZ ;  /* 0x0001000017717824 */ /* 0x000fc400078e00ff */
[----:B------:R-:W-:Y:S01]  /*1ff80*/  FMUL.FTZ R156, R117, R156 ;  /* 0x0000009c759c7220 */ /* 0x000fe20000410000 */
[----:B------:R-:W-:Y:S01]  /*1ff90*/  FADD.FTZ R114, -R212, R205 ;  /* 0x000000cdd4727221 */ /* 0x000fe20000010100 */
[----:B------:R-:W-:Y:S01]  /*1ffa0*/  FFMA.FTZ R184, R184, R155, R157 ;  /* 0x0000009bb8b87223 */ /* 0x000fe2000001009d */
[----:B------:R-:W-:Y:S01]  /*1ffb0*/  SHF.L.U32 R108, R55, 0x10, RZ ;  /* 0x00000010376c7819 */ /* 0x000fe200000006ff */
[----:B------:R-:W-:Y:S01]  /*1ffc0*/  IMAD.U32 R154, R75, 0x10000, RZ ;  /* 0x000100004b9a7824 */ /* 0x000fe200078e00ff */
[----:B------:R-:W-:Y:S01]  /*1ffd0*/  SHF.L.U32 R155, R22, 0x10, RZ ;  /* 0x00000010169b7819 */ /* 0x000fe200000006ff */
[C---:B------:R-:W-:Y:S01]  /*1ffe0*/  FMUL.FTZ R171, R117.reuse, R174 ;  /* 0x000000ae75ab7220 */ /* 0x040fe20000410000 */
[----:B------:R-:W-:Y:S01]  /*1fff0*/  FMUL.FTZ R163, R117, R190 ;  /* 0x000000be75a37220 */ /* 0x000fe20000410000 */
[----:B------:R-:W-:Y:S02]  /*20000*/  IMAD.U32 R157, R21, 0x10000, RZ ;  /* 0x00010000159d7824 */ /* 0x000fe400078e00ff */
[----:B------:R-:W-:Y:S01]  /*20010*/  FMUL.FTZ R200, R117, R200 ;  /* 0x000000c875c87220 */ /* 0x000fe20000410000 */
[----:B------:R-:W-:Y:S01]  /*20020*/  FFMA.FTZ R169, R110, R169, R109 ;  /* 0x000000a96ea97223 */ /* 0x000fe2000001006d */
[C---:B------:R-:W-:Y:S01]  /*20030*/  FADD.FTZ R124, -R212.reuse, R203 ;  /* 0x000000cbd47c7221 */ /* 0x040fe20000010100 */
[----:B------:R-:W-:Y:S01]  /*20040*/  FADD.FTZ R180, -R212, R209 ;  /* 0x000000d1d4b47221 */ /* 0x000fe20000010100 */
[----:B------:R-:W-:Y:S01]  /*20050*/  FFMA.FTZ R190, R156, R111, R113 ;  /* 0x0000006f9cbe7223 */ /* 0x000fe20000010071 */
[----:B------:R-:W-:Y:S01]  /*20060*/  SHF.L.U32 R109, R56, 0x10, RZ ;  /* 0x00000010386d7819 */ /* 0x000fe200000006ff */
[----:B------:R-:W-:-:S02]  /*20070*/  IMAD.U32 R111, R76, 0x10000, RZ ;  /* 0x000100004c6f7824 */ /* 0x000fc400078e00ff */
[----:B------:R-:W-:Y:S01]  /*20080*/  FMUL.FTZ R114, R117, R114 ;  /* 0x0000007275727220 */ /* 0x000fe20000410000 */
[----:B------:R-:W-:Y:S01]  /*20090*/  FFMA.FTZ R171, R171, R108, R154 ;  /* 0x0000006cabab7223 */ /* 0x000fe2000001009a */
[----:B------:R-:W-:Y:S01]  /*200a0*/  FADD.FTZ R118, -R212, R213 ;  /* 0x000000d5d4767221 */ /* 0x000fe20000010100 */
[----:B------:R-:W-:Y:S01]  /*200b0*/  FFMA.FTZ R200, R200, R155, R157 ;  /* 0x0000009bc8c87223 */ /* 0x000fe2000001009d */
[----:B------:R-:W-:Y:S01]  /*200c0*/  SHF.L.U32 R108, R20, 0x10, RZ ;  /* 0x00000010146c7819 */ /* 0x000fe200000006ff */
[----:B------:R-:W-:Y:S01]  /*200d0*/  IMAD.U32 R110, R19, 0x10000, RZ ;  /* 0x00010000136e7824 */ /* 0x000fe200078e00ff */
[----:B------:R-:W-:Y:S01]  /*200e0*/  SHF.L.U32 R113, R57, 0x10, RZ ;  /* 0x0000001039717819 */ /* 0x000fe200000006ff */
[----:B------:R-:W-:Y:S02]  /*200f0*/  IMAD.U32 R155, R77, 0x10000, RZ ;  /* 0x000100004d9b7824 */ /* 0x000fe400078e00ff */
[C---:B------:R-:W-:Y:S01]  /*20100*/  FMUL.FTZ R177, R117.reuse, R124 ;  /* 0x0000007c75b17220 */ /* 0x040fe20000410000 */
[----:B------:R-:W-:Y:S01]  /*20110*/  FMUL.FTZ R180, R117, R180 ;  /* 0x000000b475b47220 */ /* 0x000fe20000410000 */
[----:B------:R-:W-:Y:S01]  /*20120*/  FADD.FTZ R126, -R212, R211 ;  /* 0x000000d3d47e7221 */ /* 0x000fe20000010100 */
[----:B------:R-:W-:Y:S01]  /*20130*/  FFMA.FTZ R124, R114, R109, R111 ;  /* 0x0000006d727c7223 */ /* 0x000fe2000001006f */
[----:B------:R-:W-:Y:S01]  /*20140*/  FADD.FTZ R198, -R212, R217 ;  /* 0x000000d9d4c67221 */ /* 0x000fe20000010100 */
[----:B------:R-:W-:Y:S01]  /*20150*/  SHF.L.U32 R109, R58, 0x10, RZ ;  /* 0x000000103a6d7819 */ /* 0x000fe200000006ff */
[----:B------:R-:W-:-:S02]  /*20160*/  IMAD.U32 R111, R78, 0x10000, RZ ;  /* 0x000100004e6f7824 */ /* 0x000fc400078e00ff */
[----:B------:R-:W-:Y:S01]  /*20170*/  FMUL.FTZ R118, R117, R118 ;  /* 0x0000007675767220 */ /* 0x000fe20000410000 */
[----:B------:R-:W-:Y:S01]  /*20180*/  FFMA.FTZ R177, R177, R108, R110 ;  /* 0x0000006cb1b17223 */ /* 0x000fe2000001006e */
[----:B------:R-:W-:Y:S01]  /*20190*/  FFMA.FTZ R180, R180, R113, R155 ;  /* 0x00000071b4b47223 */ /* 0x000fe2000001009b */
[----:B------:R-:W-:Y:S01]  /*201a0*/  SHF.L.U32 R113, R16, 0x10, RZ ;  /* 0x0000001010717819 */ /* 0x000fe200000006ff */
[----:B------:R-:W-:Y:S01]  /*201b0*/  FMUL.FTZ R108, R117, R126 ;  /* 0x0000007e756c7220 */ /* 0x000fe20000410000 */
[----:B------:R-:W-:Y:S01]  /*201c0*/  SHF.L.U32 R173, R14, 0x10, RZ ;  /* 0x000000100ead7819 */ /* 0x000fe200000006ff */
[----:B------:R-:W-:Y:S02]  /*201d0*/  IMAD.U32 R155, R15, 0x10000, RZ ;  /* 0x000100000f9b7824 */ /* 0x000fe400078e00ff */
[----:B------:R-:W-:Y:S01]  /*201e0*/  FMUL.FTZ R198, R117, R198 ;  /* 0x000000c675c67220 */ /* 0x000fe20000410000 */
[----:B------:R-:W-:Y:S02]  /*201f0*/  IMAD.U32 R175, R13, 0x10000, RZ ;  /* 0x000100000daf7824 */ /* 0x000fe400078e00ff */
[----:B------:R-:W-:Y:S01]  /*20200*/  FFMA.FTZ R126, R118, R109, R111 ;  /* 0x0000006d767e7223 */ /* 0x000fe2000001006f */
[C---:B------:R-:W-:Y:S01]  /*20210*/  FADD.FTZ R178, -R212.reuse, R227 ;  /* 0x000000e3d4b27221 */ /* 0x040fe20000010100 */
[----:B------:R-:W0:Y:S01]  /*20220*/  @!P0 LDC.64 R110, c[0x0][0x3c8] ;  /* 0x0000f200ff6e8b82 */ /* 0x000e220000000a00 */
[----:B------:R-:W-:Y:S01]  /*20230*/  FADD.FTZ R194, -R212, R225 ;  /* 0x000000e1d4c27221 */ /* 0x000fe20000010100 */
[----:B------:R-:W-:Y:S01]  /*20240*/  FFMA.FTZ R183, R108, R113, R155 ;  /* 0x000000716cb77223 */ /* 0x000fe2000001009b */
[----:B------:R-:W-:Y:S01]  /*20250*/  FFMA.FTZ R185, R198, R173, R175 ;  /* 0x000000adc6b97223 */ /* 0x000fe200000100af */
[----:B------:R-:W-:Y:S01]  /*20260*/  SHF.L.U32 R173, R61, 0x10, RZ ;  /* 0x000000103dad7819 */ /* 0x000fe200000006ff */
[----:B------:R-:W-:Y:S01]  /*20270*/  IMAD.U32 R175, R81, 0x10000, RZ ;  /* 0x0001000051af7824 */ /* 0x000fe200078e00ff */
[----:B------:R-:W-:Y:S01]  /*20280*/  SHF.L.U32 R191, R10, 0x10, RZ ;  /* 0x000000100abf7819 */ /* 0x000fe200000006ff */
[----:B------:R-:W-:Y:S01]  /*20290*/  FMUL.FTZ R114, R117, R178 ;  /* 0x000000b275727220 */ /* 0x000fe20000410000 */
[----:B------:R-:W1:Y:S01]  /*202a0*/  LDC.64 R108, c[0x0][0x428] ;  /* 0x00010a00ff6c7b82 */ /* 0x000e620000000a00 */
[----:B------:R-:W-:-:S02]  /*202b0*/  IMAD.U32 R193, R9, 0x10000, RZ ;  /* 0x0001000009c17824 */ /* 0x000fc400078e00ff */
[----:B------:R-:W-:Y:S01]  /*202c0*/  FMUL.FTZ R194, R117, R194 ;  /* 0x000000c275c27220 */ /* 0x000fe20000410000 */
[----:B------:R-:W-:Y:S01]  /*202d0*/  FADD.FTZ R182, -R212, R215 ;  /* 0x000000d7d4b67221 */ /* 0x000fe20000010100 */
[----:B------:R-:W-:Y:S01]  /*202e0*/  FFMA.FTZ R189, R114, R173, R175 ;  /* 0x000000ad72bd7223 */ /* 0x000fe200000100af */
[----:B------:R-:W-:Y:S01]  /*202f0*/  SHF.L.U32 R175, R63, 0x10, RZ ;  /* 0x000000103faf7819 */ /* 0x000fe200000006ff */
[----:B------:R-:W-:Y:S01]  /*20300*/  FFMA.FTZ R194, R194, R191, R193 ;  /* 0x000000bfc2c27223 */ /* 0x000fe200000100c1 */
[----:B------:R-:W-:Y:S01]  /*20310*/  SHF.L.U32 R157, R59, 0x10, RZ ;  /* 0x000000103b9d7819 */ /* 0x000fe200000006ff */
[----:B------:R-:W-:Y:S02]  /*20320*/  IMAD.U32 R193, R83, 0x10000, RZ ;  /* 0x0001000053c17824 */ /* 0x000fe400078e00ff */
[----:B------:R-:W-:Y:S01]  /*20330*/  FMUL.FTZ R208, R117, R208 ;  /* 0x000000d075d07220 */ /* 0x000fe20000410000 */
[----:B------:R-:W-:Y:S02]  /*20340*/  IMAD.U32 R159, R79, 0x10000, RZ ;  /* 0x000100004f9f7824 */ /* 0x000fe400078e00ff */
[C---:B------:R-:W-:Y:S01]  /*20350*/  FMUL.FTZ R182, R117.reuse, R182 ;  /* 0x000000b675b67220 */ /* 0x040fe20000410000 */
[C---:B------:R-:W-:Y:S01]  /*20360*/  FADD.FTZ R112, -R212.reuse, R223 ;  /* 0x000000dfd4707221 */ /* 0x040fe20000010100 */
[----:B------:R-:W-:Y:S01]  /*20370*/  FADD.FTZ R160, -R212, R221 ;  /* 0x000000ddd4a07221 */ /* 0x000fe20000010100 */
[----:B------:R-:W-:Y:S01]  /*20380*/  FFMA.FTZ R193, R208, R175, R193 ;  /* 0x000000afd0c17223 */ /* 0x000fe200000100c1 */
[----:B------:R-:W-:Y:S01]  /*20390*/  FFMA.FTZ R182, R182, R157, R159 ;  /* 0x0000009db6b67223 */ /* 0x000fe2000001009f */
[----:B------:R-:W-:Y:S01]  /*203a0*/  SHF.L.U32 R113, R60, 0x10, RZ ;  /* 0x000000103c717819 */ /* 0x000fe200000006ff */
[----:B------:R-:W2:Y:S01]  /*203b0*/  LDC.64 R174, c[0x0][0x380] ;  /* 0x0000e000ffae7b82 */ /* 0x000ea20000000a00 */
[----:B------:R-:W-:Y:S01]  /*203c0*/  IMAD.U32 R155, R80, 0x10000, RZ ;  /* 0x00010000509b7824 */ /* 0x000fe200078e00ff */
[----:B------:R-:W-:Y:S01]  /*203d0*/  SHF.L.U32 R157, R12, 0x10, RZ ;  /* 0x000000100c9d7819 */ /* 0x000fe200000006ff */
[----:B------:R-:W-:Y:S01]  /*203e0*/  FMUL.FTZ R112, R117, R112 ;  /* 0x0000007075707220 */ /* 0x000fe20000410000 */
[----:B------:R-:W-:-:S02]  /*203f0*/  IMAD.U32 R159, R11, 0x10000, RZ ;  /* 0x000100000b9f7824 */ /* 0x000fc400078e00ff */
[----:B------:R-:W-:Y:S01]  /*20400*/  FMUL.FTZ R160, R117, R160 ;  /* 0x000000a075a07220 */ /* 0x000fe20000410000 */
[C---:B------:R-:W-:Y:S01]  /*20410*/  FADD.FTZ R192, -R212.reuse, R207 ;  /* 0x000000cfd4c07221 */ /* 0x040fe20000010100 */
[C---:B------:R-:W-:Y:S01]  /*20420*/  FADD.FTZ R172, -R212.reuse, R229 ;  /* 0x000000e5d4ac7221 */ /* 0x040fe20000010100 */
[C---:B------:R-:W-:Y:S01]  /*20430*/  FADD.FTZ R196, -R212.reuse, R231 ;  /* 0x000000e7d4c47221 */ /* 0x040fe20000010100 */
[----:B------:R-:W-:Y:S01]  /*20440*/  FFMA.FTZ R119, R119, R222, R224 ;  /* 0x000000de77777223 */ /* 0x000fe200000100e0 */
[----:B------:R-:W-:Y:S01]  /*20450*/  FADD.FTZ R212, -R212, R233 ;  /* 0x000000e9d4d47221 */ /* 0x000fe20000010100 */
[----:B------:R-:W-:Y:S01]  /*20460*/  SHF.L.U32 R222, R49, 0x10, RZ ;  /* 0x0000001031de7819 */ /* 0x000fe200000006ff */
[----:B------:R-:W-:Y:S01]  /*20470*/  FFMA.FTZ R178, R112, R113, R155 ;  /* 0x0000007170b27223 */ /* 0x000fe2000001009b */
[----:B------:R-:W-:Y:S01]  /*20480*/  SHF.L.U32 R206, R51, 0x10, RZ ;  /* 0x0000001033ce7819 */ /* 0x000fe200000006ff */
[----:B------:R-:W-:Y:S01]  /*20490*/  IMAD.U32 R224, R69, 0x10000, RZ ;  /* 0x0001000045e07824 */ /* 0x000fe200078e00ff */
[----:B------:R-:W-:Y:S01]  /*204a0*/  SHF.L.U32 R154, R18, 0x10, RZ ;  /* 0x00000010129a7819 */ /* 0x000fe200000006ff */
[----:B------:R-:W-:-:S02]  /*204b0*/  IMAD.U32 R220, R71, 0x10000, RZ ;  /* 0x0001000047dc7824 */ /* 0x000fc400078e00ff */
[----:B------:R-:W-:Y:S01]  /*204c0*/  FFMA.FTZ R187, R160, R157, R159 ;  /* 0x0000009da0bb7223 */ /* 0x000fe2000001009f */
[----:B------:R-:W-:Y:S01]  /*204d0*/  SHF.L.U32 R155, R62, 0x10, RZ ;  /* 0x000000103e9b7819 */ /* 0x000fe200000006ff */
[----:B------:R-:W-:Y:S02]  /*204e0*/  IMAD.U32 R156, R17, 0x10000, RZ ;  /* 0x00010000119c7824 */ /* 0x000fe400078e00ff */
[C---:B------:R-:W-:Y:S01]  /*204f0*/  FMUL.FTZ R181, R117.reuse, R192 ;  /* 0x000000c075b57220 */ /* 0x040fe20000410000 */
[----:B------:R-:W-:Y:S01]  /*20500*/  IMAD.U32 R157, R82, 0x10000, RZ ;  /* 0x00010000529d7824 */ /* 0x000fe200078e00ff */
[----:B------:R-:W-:Y:S01]  /*20510*/  SHF.L.U32 R159, R8, 0x10, RZ ;  /* 0x00000010089f7819 */ /* 0x000fe200000006ff */
[----:B------:R-:W-:Y:S01]  /*20520*/  FMUL.FTZ R172, R117, R172 ;  /* 0x000000ac75ac7220 */ /* 0x000fe20000410000 */
[----:B------:R-:W-:Y:S01]  /*20530*/  IMAD.U32 R173, R7, 0x10000, RZ ;  /* 0x0001000007ad7824 */ /* 0x000fe200078e00ff */
[----:B------:R-:W-:Y:S01]  /*20540*/  SHF.L.U32 R195, R6, 0x10, RZ ;  /* 0x0000001006c37819 */ /* 0x000fe200000006ff */
[----:B------:R-:W-:Y:S01]  /*20550*/  FMUL.FTZ R196, R117, R196 ;  /* 0x000000c475c47220 */ /* 0x000fe20000410000 */
[----:B------:R-:W-:-:S02]  /*20560*/  IMAD.U32 R199, R5, 0x10000, RZ ;  /* 0x0001000005c77824 */ /* 0x000fc400078e00ff */
[----:B------:R-:W-:Y:S01]  /*20570*/  FMUL.FTZ R212, R117, R212 ;  /* 0x000000d475d47220 */ /* 0x000fe20000410000 */
[----:B0-----:R-:W-:-:S04]  /*20580*/  @!P0 IMAD.WIDE R112, R0, 0x4, R110 ;  /* 0x0000000400708825 */ /* 0x001fc800078e026e */
[----:B------:R-:W-:Y:S01]  /*20590*/  FFMA.FTZ R127, R127, R222, R224 ;  /* 0x000000de7f7f7223 */ /* 0x000fe200000100e0 */
[----:B------:R-:W-:Y:S01]  /*205a0*/  FFMA.FTZ R163, R163, R206, R220 ;  /* 0x000000cea3a37223 */ /* 0x000fe200000100dc */
[----:B------:R-:W-:Y:S01]  /*205b0*/  FFMA.FTZ R181, R181, R154, R156 ;  /* 0x0000009ab5b57223 */ /* 0x000fe2000001009c */
[----:B------:R-:W-:Y:S01]  /*205c0*/  FFMA.FTZ R191, R172, R155, R157 ;  /* 0x0000009bacbf7223 */ /* 0x000fe2000001009d */
[----:B------:R-:W-:Y:S01]  /*205d0*/  FFMA.FTZ R196, R196, R159, R173 ;  /* 0x0000009fc4c47223 */ /* 0x000fe200000100ad */
[----:B-1----:R-:W-:-:S04]  /*205e0*/  IMAD.WIDE.U32 R156, R161, 0x10, R108 ;  /* 0x00000010a19c7825 */ /* 0x002fc800078e006c */
[----:B------:R-:W-:Y:S01]  /*205f0*/  FFMA.FTZ R212, R212, R195, R199 ;  /* 0x000000c3d4d47223 */ /* 0x000fe200000100c7 */
[----:B------:R0:W-:Y:S01]  /*20600*/  @!P0 STG.E desc[UR8][R112.64], R117 ;  /* 0x0000007570008986 */ /* 0x0001e2000c101908 */
[----:B------:R-:W-:Y:S01]  /*20610*/  F2FP.BF16.F32.PACK_AB R111, R218, R123 ;  /* 0x0000007bda6f723e */ /* 0x000fe200000010ff */
[--C-:B------:R-:W-:Y:S01]  /*20620*/  IMAD.WIDE.U32 R154, R116, 0x10, R108.reuse ;  /* 0x00000010749a7825 */ /* 0x100fe200078e006c */
[----:B------:R-:W-:Y:S02]  /*20630*/  F2FP.BF16.F32.PACK_AB R110, R216, R121 ;  /* 0x00000079d86e723e */ /* 0x000fe400000010ff */
[----:B------:R-:W-:Y:S01]  /*20640*/  F2FP.BF16.F32.PACK_AB R114, R153, R122 ;  /* 0x0000007a9972723e */ /* 0x000fe200000010ff */
[--C-:B------:R-:W-:Y:S01]  /*20650*/  IMAD.WIDE.U32 R158, R179, 0x10, R108.reuse ;  /* 0x00000010b39e7825 */ /* 0x100fe200078e006c */
[----:B------:R-:W-:Y:S02]  /*20660*/  F2FP.BF16.F32.PACK_AB R118, R190, R169 ;  /* 0x000000a9be76723e */ /* 0x000fe400000010ff */
[----:B------:R-:W-:Y:S01]  /*20670*/  F2FP.BF16.F32.PACK_AB R116, R165, R120 ;  /* 0x00000078a574723e */ /* 0x000fe200000010ff */
[----:B------:R-:W-:Y:S01]  /*20680*/  IMAD.WIDE.U32 R160, R197, 0x10, R108 ;  /* 0x00000010c5a07825 */ /* 0x000fe200078e006c */
[----:B------:R-:W-:-:S02]  /*20690*/  F2FP.BF16.F32.PACK_AB R123, R185, R182 ;  /* 0x000000b6b97b723e */ /* 0x000fc400000010ff */
[----:B0-----:R-:W-:Y:S01]  /*206a0*/  F2FP.BF16.F32.PACK_AB R113, R186, R127 ;  /* 0x0000007fba71723e */ /* 0x001fe200000010ff */
[----:B------:R-:W-:Y:S01]  /*206b0*/  IMAD.WIDE.U32 R172, R219, 0x10, R108 ;  /* 0x00000010dbac7825 */ /* 0x000fe200078e006c */
[----:B------:R-:W-:Y:S02]  /*206c0*/  F2FP.BF16.F32.PACK_AB R109, R214, R119 ;  /* 0x00000077d66d723e */ /* 0x000fe400000010ff */
[----:B------:R-:W-:Y:S02]  /*206d0*/  F2FP.BF16.F32.PACK_AB R108, R210, R115 ;  /* 0x00000073d26c723e */ /* 0x000fe400000010ff */
[----:B------:R-:W-:Y:S02]  /*206e0*/  F2FP.BF16.F32.PACK_AB R115, R188, R163 ;  /* 0x000000a3bc73723e */ /* 0x000fe400000010ff */
[----:B------:R-:W-:Y:S01]  /*206f0*/  F2FP.BF16.F32.PACK_AB R112, R176, R125 ;  /* 0x0000007db070723e */ /* 0x000fe200000010ff */
[----:B------:R0:W-:Y:S01]  /*20700*/  STG.E.128 desc[UR8][R154.64], R108 ;  /* 0x0000006c9a007986 */ /* 0x0001e2000c101d08 */
[----:B------:R-:W-:-:S02]  /*20710*/  F2FP.BF16.F32.PACK_AB R119, R200, R171 ;  /* 0x000000abc877723e */ /* 0x000fc400000010ff */
        /* <DEDUP_REMOVED lines=11> */
[----:B--2---:R-:W-:-:S03]  /*207d0*/  IADD3 R0, PT, PT, R0, R174, RZ ;  /* 0x000000ae00007210 */ /* 0x004fc60007ffe0ff */
[----:B------:R0:W-:Y:S01]  /*207e0*/  STG.E.128 desc[UR8][R172.64], R124 ;  /* 0x0000007cac007986 */ /* 0x0001e2000c101d08 */
[----:B------:R-:W-:-:S13]  /*207f0*/  ISETP.GE.AND P0, PT, R0, R175, PT ;  /* 0x000000af0000720c */ /* 0x000fda0003f06270 */
[----:B------:R-:W-:Y:S05]  /*20800*/  @!P0 BRA `(.L_x_2490) ;  /* 0xfffffe04008c8947 */ /* 0x000fea000383ffff */
[----:B------:R-:W-:Y:S05]  /*20810*/  EXIT ;  /* 0x000000000000794d */ /* 0x000fea0003800000 */
.L_x_2491:
        /* <DEDUP_REMOVED lines=14> */
.L_x_33993:


//--------------------- .text._ZN10layer_norm13ln_fwd_kernelINS_13Kernel_traitsI13__nv_bfloat16S2_S2_S2_fjLj5120ELj1ELj1ELj4ELj16ENS_18Kernel_traits_baseILj5120ES2_S2_S2_S2_fjLj128EEEEELb1ELb1ELb1ELb0EEEvNS_9FwdParamsE --------------------------
	.section	.text._ZN10layer_norm13ln_fwd_kernelINS_13Kernel_traitsI13__nv_bfloat16S2_S2_S2_fjLj5120ELj1ELj1ELj4ELj16ENS_18Kernel_traits_baseILj5120ES2_S2_S2_S2_fjLj128EEEEELb1ELb1ELb1ELb0EEEvNS_9FwdParamsE,"ax",@progbits
	.align	128
        .global         _ZN10layer_norm13ln_fwd_kernelINS_13Kernel_traitsI13__nv_bfloat16S2_S2_S2_fjLj5120ELj1ELj1ELj4ELj16ENS_18Kernel_traits_baseILj5120ES2_S2_S2_S2_fjLj128EEEEELb1ELb1ELb1ELb0EEEvNS_9FwdParamsE
        .type           _ZN10layer_norm13ln_fwd_kernelINS_13Kernel_traitsI13__nv_bfloat16S2_S2_S2_fjLj5120ELj1ELj1ELj4ELj16ENS_18Kernel_traits_baseILj5120ES2_S2_S2_S2_fjLj128EEEEELb1ELb1ELb1ELb0EEEvNS_9FwdParamsE,@function
        .size           _ZN10layer_norm13ln_fwd_kernelINS_13Kernel_traitsI13__nv_bfloat16S2_S2_S2_fjLj5120ELj1ELj1ELj4ELj16ENS_18Kernel_traits_baseILj5120ES2_S2_S2_S2_fjLj128EEEEELb1ELb1ELb1ELb0EEEvNS_9FwdParamsE,(.L_x_33994 - _ZN10layer_norm13ln_fwd_kernelINS_13Kernel_traitsI13__nv_bfloat16S2_S2_S2_fjLj5120ELj1ELj1ELj4ELj16ENS_18Kernel_traits_baseILj5120ES2_S2_S2_S2_fjLj128EEEEELb1ELb1ELb1ELb0EEEvNS_9FwdParamsE)
        .other          _ZN10layer_norm13ln_fwd_kernelINS_13Kernel_traitsI13__nv_bfloat16S2_S2_S2_fjLj5120ELj1ELj1ELj4ELj16ENS_18Kernel_traits_baseILj5120ES2_S2_S2_S2_fjLj128EEEEELb1ELb1ELb1ELb0EEEvNS_9FwdParamsE,@"STO_CUDA_ENTRY STV_DEFAULT"
_ZN10layer_norm13ln_fwd_kernelINS_13Kernel_traitsI13__nv_bfloat16S2_S2_S2_fjLj5120ELj1ELj1ELj4ELj16ENS_18Kernel_traits_baseILj5120ES2_S2_S2_S2_fjLj128EEEEELb1ELb1ELb1ELb0EEEvNS_9FwdParamsE:
.text._ZN10layer_norm13ln_fwd_kernelINS_13Kernel_traitsI13__nv_bfloat16S2_S2_S2_fjLj5120ELj1ELj1ELj4ELj16ENS_18Kernel_traits_baseILj5120ES2_S2_S2_S2_fjLj128EEEEELb1ELb1ELb1ELb0EEEvNS_9FwdParamsE:
        /* <DEDUP_REMOVED lines=88> */
.L_x_2493:
        /* <DEDUP_REMOVED lines=53> */
.L_x_2494:
[----:B------:R-:W-:Y:S05]  /*08d0*/  BSYNC.RECONVERGENT B0 ;  /* 0x0000000000007941 */ /* 0x000fea0003800200 */
.L_x_2492:
[----:B------:R-:W0:Y:S02]  /*08e0*/  LDCU UR4, c[0x0][0x384] ;  /* 0x00007080ff0477ac */ /* 0x000e240008000800 */
[----:B0-----:R-:W-:-:S13]  /*08f0*/  ISETP.GE.AND P0, PT, R0, UR4, PT ;  /* 0x0000000400007c0c */ /* 0x001fda000bf06270 */
[----:B------:R-:W-:Y:S05]  /*0900*/  @P0 EXIT ;  /* 0x000000000000094d */ /* 0x000fea0003800000 */
[----:B------:R-:W0:Y:S01]  /*0910*/  LDCU UR4, c[0x0][0x360] ;  /* 0x00006c00ff0477ac */ /* 0x000e220008000800 */
[----:B------:R-:W-:Y:S01]  /*0920*/  IMAD.HI.U32 R9, R3, -0x2daee0ad, RZ ;  /* 0xd2511f5303097827 */ /* 0x000fe200078e00ff */
[----:B------:R-:W-:Y:S02]  /*0930*/  SHF.R.S32.HI R30, RZ, 0x3, R30 ;  /* 0x00000003ff1e7819 */ /* 0x000fe4000001141e */
[----:B------:R-:W-:Y:S01]  /*0940*/  LOP3.LUT R15, R31, 0x60, RZ, 0xc0, !PT ;  /* 0x000000601f0f7812 */ /* 0x000fe200078ec0ff */
[----:B-----5:R-:W-:Y:S01]  /*0950*/  VIADD R8, R144, 0x9e3779b9 ;  /* 0x9e3779b990087836 */ /* 0x020fe20000000000 */
[----:B------:R-:W-:Y:S01]  /*0960*/  LOP3.LUT R9, R9, R145, RZ, 0x3c, !PT ;  /* 0x0000009109097212 */ /* 0x000fe200078e3cff */
[----:B------:R-:W-:Y:S01]  /*0970*/  IMAD R13, R3, -0x2daee0ad, RZ ;  /* 0xd2511f53030d7824 */ /* 0x000fe200078e02ff */
[----:B------:R-:W-:Y:S01]  /*0980*/  LOP3.LUT R170, R170, 0x3, RZ, 0xc0, !PT ;  /* 0x00000003aaaa7812 */ /* 0x000fe200078ec0ff */
[----:B------:R-:W-:Y:S01]  /*0990*/  VIADD R12, R145, 0xbb67ae85 ;  /* 0xbb67ae85910c7836 */ /* 0x000fe20000000000 */
[----:B------:R-:W-:Y:S01]  /*09a0*/  PRMT R16, R79, 0x7632, R16 ;  /* 0x000076324f107816 */ /* 0x000fe20000000010 */
[----:B------:R-:W-:Y:S01]  /*09b0*/  IMAD.HI.U32 R6, R9, -0x326172a9, RZ ;  /* 0xcd9e8d5709067827 */ /* 0x000fe200078e00ff */
[----:B------:R-:W-:Y:S01]  /*09c0*/  PRMT R18, R78, 0x7632, R18 ;  /* 0x000076324e127816 */ /* 0x000fe20000000012 */
[----:B------:R-:W-:Y:S01]  /*09d0*/  UPLOP3.LUT UP1, UPT, UPT, UPT, UPT, 0x40, 0x4 ;  /* 0x000000000004789c */ /* 0x000fe20003f2e870 */
[----:B------:R-:W-:Y:S01]  /*09e0*/  PRMT R19, R73, 0x7632, R19 ;  /* 0x0000763249137816 */ /* 0x000fe20000000013 */
[----:B------:R-:W-:Y:S01]  /*09f0*/  VIADD R14, R145, 0xed9eba14 ;  /* 0xed9eba14910e7836 */ /* 0x000fe20000000000 */
[----:B------:R-:W-:Y:S01]  /*0a00*/  PRMT R20, R77, 0x7632, R20 ;  /* 0x000076324d147816 */ /* 0x000fe20000000014 */
[----:B------:R-:W-:Y:S01]  /*0a10*/  IMAD.MOV.U32 R140, RZ, RZ, RZ ;  /* 0x000000ffff8c7224 */ /* 0x000fe200078e00ff */
[----:B------:R-:W-:Y:S01]  /*0a20*/  PRMT R21, R72, 0x7632, R21 ;  /* 0x0000763248157816 */ /* 0x000fe20000000015 */
[----:B0-----:R-:W-:Y:S01]  /*0a30*/  IMAD R5, R0, UR4, R31 ;  /* 0x0000000400057c24 */ /* 0x001fe2000f8e021f */
[----:B------:R-:W-:Y:S01]  /*0a40*/  PRMT R22, R76, 0x7632, R22 ;  /* 0x000076324c167816 */ /* 0x000fe20000000016 */
[----:B------:R-:W0:Y:S01]  /*0a50*/  LDCU UR10, c[0x0][0x404] ;  /* 0x00008080ff0a77ac */ /* 0x000e220008000800 */
[----:B------:R-:W-:Y:S01]  /*0a60*/  PRMT R23, R87, 0x7632, R23 ;  /* 0x0000763257177816 */ /* 0x000fe20000000017 */
[----:B------:R-:W-:Y:S01]  /*0a70*/  IMAD.HI.U32 R7, R5, -0x326172a9, RZ ;  /* 0xcd9e8d5705077827 */ /* 0x000fe200078e00ff */
[----:B------:R-:W-:Y:S01]  /*0a80*/  PRMT R24, R91, 0x7632, R24 ;  /* 0x000076325b187816 */ /* 0x000fe20000000018 */
[----:B------:R-:W1:Y:S01]  /*0a90*/  LDCU.U8 UR11, c[0x0][0x410] ;  /* 0x00008200ff0b77ac */ /* 0x000e620008000000 */
[----:B------:R-:W-:Y:S01]  /*0aa0*/  PRMT R25, R86, 0x7632, R25 ;  /* 0x0000763256197816 */ /* 0x000fe20000000019 */
[----:B------:R-:W-:Y:S01]  /*0ab0*/  IMAD R11, R5, -0x326172a9, RZ ;  /* 0xcd9e8d57050b7824 */ /* 0x000fe200078e02ff */
[----:B------:R-:W-:Y:S01]  /*0ac0*/  LOP3.LUT R7, R4, R7, R144, 0x96, !PT ;  /* 0x0000000704077212 */ /* 0x000fe200078e9690 */
[----:B------:R-:W2:Y:S01]  /*0ad0*/  LDCU UR14, c[0x0][0x400] ;  /* 0x00008000ff0e77ac */ /* 0x000ea20008000800 */
[----:B------:R-:W-:-:S02]  /*0ae0*/  PRMT R26, R90, 0x7632, R26 ;  /* 0x000076325a1a7816 */ /* 0x000fc4000000001a */
[----:B------:R-:W-:Y:S01]  /*0af0*/  LOP3.LUT R6, R8, R11, R6, 0x96, !PT ;  /* 0x0000000b08067212 */ /* 0x000fe200078e9606 */
[----:B------:R-:W-:Y:S01]  /*0b00*/  IMAD.HI.U32 R10, R7, -0x2daee0ad, RZ ;  /* 0xd2511f53070a7827 */ /* 0x000fe200078e00ff */
[----:B------:R-:W-:Y:S01]  /*0b10*/  PRMT R27, R85, 0x7632, R27 ;  /* 0x00007632551b7816 */ /* 0x000fe2000000001b */
[----:B------:R-:W3:Y:S01]  /*0b20*/  LDCU.64 UR12, c[0x0][0x408] ;  /* 0x00008100ff0c77ac */ /* 0x000ee20008000a00 */
[----:B------:R-:W-:Y:S01]  /*0b30*/  PRMT R28, R89, 0x7632, R28 ;  /* 0x00007632591c7816 */ /* 0x000fe2000000001c */
[----:B------:R-:W-:Y:S01]  /*0b40*/  IMAD.HI.U32 R11, R6, -0x2daee0ad, RZ ;  /* 0xd2511f53060b7827 */ /* 0x000fe200078e00ff */
[----:B------:R-:W-:Y:S01]  /*0b50*/  LOP3.LUT R10, R12, R13, R10, 0x96, !PT ;  /* 0x0000000d0c0a7212 */ /* 0x000fe200078e960a */
[----:B------:R-:W4:Y:S01]  /*0b60*/  LDCU.64 UR8, c[0x0][0x3a0] ;  /* 0x00007400ff0877ac */ /* 0x000f220008000a00 */
[----:B------:R-:W-:Y:S01]  /*0b70*/  IADD3 R13, PT, PT, R145, 0x76cf5d0a, RZ ;  /* 0x76cf5d0a910d7810 */ /* 0x000fe20007ffe0ff */
[----:B------:R-:W-:Y:S01]  /*0b80*/  IMAD R12, R7, -0x2daee0ad, RZ ;  /* 0xd2511f53070c7824 */ /* 0x000fe200078e02ff */
[----:B------:R-:W-:Y:S01]  /*0b90*/  PRMT R29, R84, 0x7632, R29 ;  /* 0x00007632541d7816 */ /* 0x000fe2000000001d */
[----:B------:R-:W-:Y:S01]  /*0ba0*/  IMAD R8, R9, -0x326172a9, RZ ;  /* 0xcd9e8d5709087824 */ /* 0x000fe200078e02ff */
[----:B------:R-:W-:Y:S01]  /*0bb0*/  PRMT R32, R103, 0x7632, R32 ;  /* 0x0000763267207816 */ /* 0x000fe20000000020 */
[----:B------:R-:W-:Y:S01]  /*0bc0*/  IMAD.HI.U32 R7, R10, -0x326172a9, RZ ;  /* 0xcd9e8d570a077827 */ /* 0x000fe200078e00ff */
[----:B------:R-:W-:-:S02]  /*0bd0*/  LOP3.LUT R11, R13, R12, R11, 0x96, !PT ;  /* 0x0000000c0d0b7212 */ /* 0x000fc400078e960b */
[----:B------:R-:W-:Y:S01]  /*0be0*/  PRMT R33, R98, 0x7632, R33 ;  /* 0x0000763262217816 */ /* 0x000fe20000000021 */
[----:B------:R-:W-:Y:S01]  /*0bf0*/  VIADD R9, R144, 0x3c6ef372 ;  /* 0x3c6ef37290097836 */ /* 0x000fe20000000000 */
[----:B------:R-:W-:Y:S01]  /*0c00*/  PRMT R34, R102, 0x7632, R34 ;  /* 0x0000763266227816 */ /* 0x000fe20000000022 */
[----:B------:R-:W-:Y:S01]  /*0c10*/  VIADD R12, R144, 0xdaa66d2b ;  /* 0xdaa66d2b900c7836 */ /* 0x000fe20000000000 */
[----:B------:R-:W-:Y:S01]  /*0c20*/  PRMT R35, R97, 0x7632, R35 ;  /* 0x0000763261237816 */ /* 0x000fe20000000023 */
[----:B------:R-:W-:Y:S01]  /*0c30*/  IMAD R13, R6, -0x2daee0ad, RZ ;  /* 0xd2511f53060d7824 */ /* 0x000fe200078e02ff */
[----:B------:R-:W-:Y:S01]  /*0c40*/  LOP3.LUT R7, R9, R8, R7, 0x96, !PT ;  /* 0x0000000809077212 */ /* 0x000fe200078e9607 */
[----:B------:R-:W-:Y:S01]  /*0c50*/  IMAD R9, R10, -0x326172a9, RZ ;  /* 0xcd9e8d570a097824 */ /* 0x000fe200078e02ff */
[----:B------:R-:W-:Y:S01]  /*0c60*/  IADD3 R10, PT, PT, R145, 0x32370b8f, RZ ;  /* 0x32370b8f910a7810 */ /* 0x000fe20007ffe0ff */
[----:B------:R-:W-:Y:S01]  /*0c70*/  IMAD.HI.U32 R8, R11, -0x326172a9, RZ ;  /* 0xcd9e8d570b087827 */ /* 0x000fe200078e00ff */
[----:B------:R-:W-:-:S02]  /*0c80*/  PRMT R36, R101, 0x7632, R36 ;  /* 0x0000763265247816 */ /* 0x000fc40000000024 */
[----:B------:R-:W-:Y:S01]  /*0c90*/  PRMT R37, R96, 0x7632, R37 ;  /* 0x0000763260257816 */ /* 0x000fe20000000025 */
[C---:B------:R-:W-:Y:S01]  /*0ca0*/  IMAD.HI.U32 R6, R7.reuse, -0x2daee0ad, RZ ;  /* 0xd2511f5307067827 */ /* 0x040fe200078e00ff */
        /* <DEDUP_REMOVED lines=10> */
[----:B------:R-:W-:Y:S01]  /*0d50*/  LOP3.LUT R12, R14, R13, R12, 0x96, !PT ;  /* 0x0000000d0e0c7212 */ /* 0x000fe200078e960c */
[----:B------:R-:W-:Y:S01]  /*0d60*/  IMAD.HI.U32 R7, R6, -0x326172a9, RZ ;  /* 0xcd9e8d5706077827 */ /* 0x000fe200078e00ff */
[C---:B------:R-:W-:Y:S02]  /*0d70*/  LOP3.LUT R14, R30.reuse, 0x7f, RZ, 0xc0, !PT ;  /* 0x0000007f1e0e7812 */ /* 0x040fe400078ec0ff */
[----:B------:R-:W-:Y:S01]  /*0d80*/  SHF.L.U32 R30, R30, 0x1, RZ ;  /* 0x000000011e1e7819 */ /* 0x000fe200000006ff */
[----:B------:R-:W-:Y:S01]  /*0d90*/  IMAD R11, R8, -0x2daee0ad, RZ ;  /* 0xd2511f53080b7824 */ /* 0x000fe200078e02ff */
[----:B------:R-:W-:Y:S01]  /*0da0*/  LOP3.LUT R7, R9, R10, R7, 0x96, !PT ;  /* 0x0000000a09077212 */ /* 0x000fe200078e9607 */
[----:B------:R-:W-:Y:S01]  /*0db0*/  IMAD R9, R6, -0x326172a9, RZ ;  /* 0xcd9e8d5706097824 */ /* 0x000fe200078e02ff */
[----:B------:R-:W-:Y:S01]  /*0dc0*/  IADD3 R10, PT, PT, R144, 0x1715609d, RZ ;  /* 0x1715609d900a7810 */ /* 0x000fe20007ffe0ff */
[----:B------:R-:W-:Y:S01]  /*0dd0*/  IMAD.HI.U32 R6, R12, -0x326172a9, RZ ;  /* 0xcd9e8d570c067827 */ /* 0x000fe200078e00ff */
[----:B------:R-:W-:-:S02]  /*0de0*/  VIADDMNMX R15, R14, -R15, RZ, !PT ;  /* 0x8000000f0e0f7246 */ /* 0x000fc400078001ff */
[----:B------:R-:W-:Y:S01]  /*0df0*/  LOP3.LUT R30, R30, 0xffffff00, RZ, 0xc0, !PT ;  /* 0xffffff001e1e7812 */ /* 0x000fe200078ec0ff */
[----:B------:R-:W-:Y:S01]  /*0e00*/  IMAD.HI.U32 R8, R7, -0x2daee0ad, RZ ;  /* 0xd2511f5307087827 */ /* 0x000fe200078e00ff */
[----:B------:R-:W-:Y:S02]  /*0e10*/  LOP3.LUT R6, R10, R9, R6, 0x96, !PT ;  /* 0x000000090a067212 */ /* 0x000fe400078e9606 */
[----:B------:R-:W-:Y:S01]  /*0e20*/  IADD3 R9, PT, PT, R144, -0x4ab325aa, RZ ;  /* 0xb54cda5690097810 */ /* 0x000fe20007ffe0ff */
[----:B------:R-:W-:Y:S01]  /*0e30*/  VIADD R13, R145, 0xa9066899 ;  /* 0xa9066899910d7836 */ /* 0x000fe20000000000 */
[----:B------:R-:W-:Y:S01]  /*0e40*/  VIMNMX R15, PT, PT, R15, 0x20, PT ;  /* 0x000000200f0f7848 */ /* 0x000fe20003fe0100 */
[----:B------:R-:W-:Y:S01]  /*0e50*/  IMAD.HI.U32 R10, R6, -0x2daee0ad, RZ ;  /* 0xd2511f53060a7827 */ /* 0x000fe200078e00ff */
[----:B------:R-:W-:Y:S02]  /*0e60*/  PRMT R42, R114, 0x7632, R42 ;  /* 0x00007632722a7816 */ /* 0x000fe4000000002a */
[----:B------:R-:W-:Y:S01]  /*0e70*/  LOP3.LUT R8, R13, R11, R8, 0x96, !PT ;  /* 0x0000000b0d087212 */ /* 0x000fe200078e9608 */
[----:B------:R-:W-:Y:S01]  /*0e80*/  VIADD R13, R145, 0x646e171e ;  /* 0x646e171e910d7836 */ /* 0x000fe20000000000 */
[----:B------:R-:W-:Y:S01]  /*0e90*/  LEA R48, R15, R30, 0x3 ;  /* 0x0000001e0f307211 */ /* 0x000fe200078e18ff */
[----:B------:R-:W-:Y:S01]  /*0ea0*/  IMAD R11, R7, -0x2daee0ad, RZ ;  /* 0xd2511f53070b7824 */ /* 0x000fe200078e02ff */
[----:B------:R-:W-:Y:S01]  /*0eb0*/  PRMT R15, R75, 0x7632, R15 ;  /* 0x000076324b0f7816 */ /* 0x000fe2000000000f */
[----:B------:R-:W-:Y:S01]  /*0ec0*/  IMAD R12, R12, -0x326172a9, RZ ;  /* 0xcd9e8d570c0c7824 */ /* 0x000fe200078e02ff */
[----:B------:R-:W-:Y:S01]  /*0ed0*/  I2FP.F32.U32 R48, R48 ;  /* 0x0000003000307245 */ /* 0x000fe20000201000 */
[----:B------:R-:W-:Y:S01]  /*0ee0*/  IMAD.HI.U32 R7, R8, -0x326172a9, RZ ;  /* 0xcd9e8d5708077827 */ /* 0x000fe200078e00ff */
[----:B------:R-:W-:-:S02]  /*0ef0*/  LOP3.LUT R10, R13, R11, R10, 0x96, !PT ;  /* 0x0000000b0d0a7212 */ /* 0x000fc400078e960a */
[----:B------:R0:W0:Y:S01]  /*0f00*/  MUFU.RCP R132, R48 ;  /* 0x0000003000847308 */ /* 0x0000220000001000 */
[----:B------:R-:W-:Y:S01]  /*0f10*/  VIADD R11, R144, 0x5384540f ;  /* 0x5384540f900b7836 */ /* 0x000fe20000000000 */
[----:B------:R-:W-:Y:S01]  /*0f20*/  LOP3.LUT R7, R9, R12, R7, 0x96, !PT ;  /* 0x0000000c09077212 */ /* 0x000fe200078e9607 */
[----:B------:R-:W-:Y:S01]  /*0f30*/  IMAD R9, R8, -0x326172a9, RZ ;  /* 0xcd9e8d5708097824 */ /* 0x000fe200078e02ff */
[----:B------:R-:W-:Y:S01]  /*0f40*/  PRMT R43, R109, 0x7632, R43 ;  /* 0x000076326d2b7816 */ /* 0x000fe2000000002b */
[----:B------:R-:W-:Y:S01]  /*0f50*/  IMAD.HI.U32 R8, R10, -0x326172a9, RZ ;  /* 0xcd9e8d570a087827 */ /* 0x000fe200078e00ff */
[----:B------:R-:W-:Y:S02]  /*0f60*/  PRMT R44, R113, 0x7632, R44 ;  /* 0x00007632712c7816 */ /* 0x000fe4000000002c */
[----:B------:R-:W-:Y:S01]  /*0f70*/  PRMT R45, R108, 0x7632, R45 ;  /* 0x000076326c2d7816 */ /* 0x000fe2000000002d */
[----:B------:R-:W-:Y:S01]  /*0f80*/  IMAD R13, R6, -0x2daee0ad, RZ ;  /* 0xd2511f53060d7824 */ /* 0x000fe200078e02ff */
[----:B------:R-:W-:Y:S01]  /*0f90*/  LOP3.LUT R8, R11, R9, R8, 0x96, !PT ;  /* 0x000000090b087212 */ /* 0x000fe200078e9608 */
[----:B------:R-:W-:Y:S01]  /*0fa0*/  IMAD.HI.U32 R6, R7, -0x2daee0ad, RZ ;  /* 0xd2511f5307067827 */ /* 0x000fe200078e00ff */
[----:B------:R-:W-:-:S02]  /*0fb0*/  SHF.L.U32 R11, R31, 0x5, RZ ;  /* 0x000000051f0b7819 */ /* 0x000fc400000006ff */
[----:B------:R-:W-:Y:S01]  /*0fc0*/  PRMT R31, R99, 0x7632, R31 ;  /* 0x00007632631f7816 */ /* 0x000fe2000000001f */
[----:B------:R-:W-:Y:S01]  /*0fd0*/  VIADD R12, R145, 0x1fd5c5a3 ;  /* 0x1fd5c5a3910c7836 */ /* 0x000fe20000000000 */
[----:B------:R-:W-:Y:S01]  /*0fe0*/  LOP3.LUT R17, R11, 0x3e0, RZ, 0xc0, !PT ;  /* 0x000003e00b117812 */ /* 0x000fe200078ec0ff */
[----:B------:R-:W-:Y:S01]  /*0ff0*/  VIADD R9, R144, 0xf1bbcdc8 ;  /* 0xf1bbcdc890097836 */ /* 0x000fe20000000000 */
[----:B------:R-:W-:Y:S01]  /*1000*/  PRMT R46, R112, 0x7632, R46 ;  /* 0x00007632702e7816 */ /* 0x000fe2000000002e */
[----:B------:R-:W-:Y:S01]  /*1010*/  IMAD R10, R10, -0x326172a9, RZ ;  /* 0xcd9e8d570a0a7824 */ /* 0x000fe200078e02ff */
[----:B------:R-:W-:Y:S01]  /*1020*/  LOP3.LUT R6, R12, R13, R6, 0x96, !PT ;  /* 0x0000000d0c067212 */ /* 0x000fe200078e9606 */
[----:B------:R-:W-:Y:S01]  /*1030*/  IMAD R12, R7, -0x2daee0ad, RZ ;  /* 0xd2511f53070c7824 */ /* 0x000fe200078e02ff */
[----:B------:R-:W-:Y:S01]  /*1040*/  VIADDMNMX R17, R14, -R17, RZ, !PT ;  /* 0x800000110e117246 */ /* 0x000fe200078001ff */
[----:B------:R-:W-:Y:S01]  /*1050*/  VIADD R13, R145, 0xdb3d7428 ;  /* 0xdb3d7428910d7836 */ /* 0x000fe20000000000 */
[----:B------:R-:W-:Y:S01]  /*1060*/  PRMT R14, R64, 0x7632, R14 ;  /* 0x00007632400e7816 */ /* 0x000fe2000000000e */
[----:B------:R-:W-:Y:S01]  /*1070*/  IMAD.HI.U32 R11, R8, -0x2daee0ad, RZ ;  /* 0xd2511f53080b7827 */ /* 0x000fe200078e00ff */
[----:B------:R-:W-:-:S02]  /*1080*/  VIMNMX R17, PT, PT, R17, 0x20, PT ;  /* 0x0000002011117848 */ /* 0x000fc40003fe0100 */
[----:B------:R-:W-:Y:S01]  /*1090*/  PRMT R47, R59, 0x7632, R47 ;  /* 0x000076323b2f7816 */ /* 0x000fe2000000002f */
[C---:B------:R-:W-:Y:S01]  /*10a0*/  IMAD.HI.U32 R7, R6.reuse, -0x326172a9, RZ ;  /* 0xcd9e8d5706077827 */ /* 0x040fe200078e00ff */
[----:B------:R-:W-:Y:S02]  /*10b0*/  LOP3.LUT R160, R13, R12, R11, 0x96, !PT ;  /* 0x0000000c0da07212 */ /* 0x000fe400078e960b */
[----:B------:R-:W-:Y:S01]  /*10c0*/  PRMT R12, R65, 0x7632, R12 ;  /* 0x00007632410c7816 */ /* 0x000fe2000000000c */
[----:B------:R-:W-:Y:S01]  /*10d0*/  IMAD R11, R6, -0x326172a9, RZ ;  /* 0xcd9e8d57060b7824 */ /* 0x000fe200078e02ff */
[----:B------:R-:W-:Y:S01]  /*10e0*/  LOP3.LUT R184, R9, R10, R7, 0x96, !PT ;  /* 0x0000000a09b87212 */ /* 0x000fe200078e9607 */
[----:B------:R-:W-:Y:S01]  /*10f0*/  VIADD R9, R145, 0x96a522ad ;  /* 0x96a522ad91097836 */ /* 0x000fe20000000000 */
[----:B------:R-:W-:Y:S01]  /*1100*/  PRMT R13, R60, 0x7632, R13 ;  /* 0x000076323c0d7816 */ /* 0x000fe2000000000d */
        /* <DEDUP_REMOVED lines=10> */
[----:B------:R-:W-:Y:S01]  /*11b0*/  IMAD R6, R17, 0x8, R30 ;  /* 0x0000000811067824 */ /* 0x000fe200078e021e */
[----:B------:R-:W-:Y:S01]  /*11c0*/  LOP3.LUT R162, R9, R7, R162, 0x96, !PT ;  /* 0x0000000709a27212 */ /* 0x000fe200078e96a2 */
[----:B------:R-:W-:Y:S01]  /*11d0*/  IMAD R160, R160, -0x326172a9, RZ ;  /* 0xcd9e8d57a0a07824 */ /* 0x000fe200078e02ff */
        /* <DEDUP_REMOVED lines=21> */
[----:B01234-:R-:W-:-:S07]  /*1330*/  PRMT R139, R104, 0x7632, R139 ;  /* 0x00007632688b7816 */ /* 0x01ffce000000008b */
.L_x_3014:
        /* <DEDUP_REMOVED lines=8> */
[----:B------:R-:W-:Y:S01]  /*13c0*/  BSSY.RECONVERGENT B0, `(.L_x_2495) ;  /* 0x00006f9000007945 */ /* 0x000fe20003800200 */
[----:B------:R-:W-:Y:S01]  /*13d0*/  IMAD.MOV.U32 R229, RZ, RZ, RZ ;  /* 0x000000ffffe57224 */ /* 0x000fe200078e00ff */
        /* <DEDUP_REMOVED lines=18> */
.L_x_2497:
[----:B------:R-:W-:Y:S05]  /*1500*/  BRA.U !UP0, `(.L_x_2498) ;  /* 0x0000003508f47547 */ /* 0x000fea000b800000 */
        /* <DEDUP_REMOVED lines=24> */
.L_x_2502:
        /* <DEDUP_REMOVED lines=13> */
.L_x_2504:
[----:B------:R-:W-:Y:S05]  /*1760*/  BSYNC.RECONVERGENT B2 ;  /* 0x0000000000027941 */ /* 0x000fea0003800200 */
.L_x_2503:
[----:B------:R-:W-:Y:S01]  /*1770*/  IMAD.WIDE.U32 R118, R5, -0x326172a9, RZ ;  /* 0xcd9e8d5705767825 */ /* 0x000fe200078e00ff */
[----:B------:R-:W-:Y:S02]  /*1780*/  LOP3.LUT R116, R140, R165, R145, 0x96, !PT ;  /* 0x000000a58c747212 */ /* 0x000fe400078e9691 */
[----:B------:R-:W-:Y:S02]  /*1790*/  IADD3 R165, PT, PT, R144, -0x61c88647, RZ ;  /* 0x9e3779b990a57810 */ /* 0x000fe40007ffe0ff */
[----:B------:R-:W-:Y:S01]  /*17a0*/  LOP3.LUT R142, R4, R119, R144, 0x96, !PT ;  /* 0x00000077048e7212 */ /* 0x000fe200078e9690 */
[----:B------:R-:W-:Y:S01]  /*17b0*/  IMAD.WIDE.U32 R116, R116, -0x326172a9, RZ ;  /* 0xcd9e8d5774747825 */ /* 0x000fe200078e00ff */
[----:B------:R-:W-:-:S03]  /*17c0*/  IADD3 R141, PT, PT, R144, 0x3c6ef372, RZ ;  /* 0x3c6ef372908d7810 */ /* 0x000fc60007ffe0ff */
[----:B------:R-:W-:Y:S01]  /*17d0*/  IMAD.WIDE.U32 R142, R142, -0x2daee0ad, RZ ;  /* 0xd2511f538e8e7825 */ /* 0x000fe200078e00ff */
[----:B------:R-:W-:-:S03]  /*17e0*/  LOP3.LUT R165, R165, R118, R117, 0x96, !PT ;  /* 0x00000076a5a57212 */ /* 0x000fc600078e9675 */
[C---:B------:R-:W-:Y:S02]  /*17f0*/  VIADD R119, R145.reuse, 0xbb67ae85 ;  /* 0xbb67ae8591777836 */ /* 0x040fe40000000000 */
[----:B------:R-:W-:-:S03]  /*1800*/  VIADD R117, R145, 0x76cf5d0a ;  /* 0x76cf5d0a91757836 */ /* 0x000fc60000000000 */
        /* <DEDUP_REMOVED lines=11> */
[----:B------:R-:W-:-:S03]  /*18c0*/  VIADD R141, R144, 0x78dde6e4 ;  /* 0x78dde6e4908d7836 */ /* 0x000fc60000000000 */
        /* <DEDUP_REMOVED lines=27> */
[----:B------:R-:W-:-:S04]  /*1a80*/  LOP3.LUT R116, R117, R116, R165, 0x96, !PT ;  /* 0x0000007475747212 */ /* 0x000fc800078e96a5 */
[----:B------:R-:W-:Y:S01]  /*1a90*/  LOP3.LUT R142, R141, R142, R119, 0x96, !PT ;  /* 0x0000008e8d8e7212 */ /* 0x000fe200078e9677 */
[----:B------:R-:W-:-:S04]  /*1aa0*/  IMAD.WIDE.U32 R116, R116, -0x2daee0ad, RZ ;  /* 0xd2511f5374747825 */ /* 0x000fc800078e00ff */
[----:B------:R-:W-:Y:S02]  /*1ab0*/  VIADD R141, R145, 0x96a522ad ;  /* 0x96a522ad918d7836 */ /* 0x000fe40000000000 */
[----:B------:R-:W-:-:S03]  /*1ac0*/  IMAD.WIDE.U32 R142, R142, -0x326172a9, RZ ;  /* 0xcd9e8d578e8e7825 */ /* 0x000fc600078e00ff */
[----:B------:R-:W-:Y:S01]  /*1ad0*/  LOP3.LUT R162, R141, R118, R117, 0x96, !PT ;  /* 0x000000768da27212 */ /* 0x000fe200078e9675 */
[----:B------:R-:W-:Y:S01]  /*1ae0*/  VIADD R119, R144, 0x8ff34781 ;  /* 0x8ff3478190777836 */ /* 0x000fe20000000000 */
[----:B------:R-:W-:Y:S01]  /*1af0*/  MOV R160, R142 ;  /* 0x0000008e00a07202 */ /* 0x000fe20000000f00 */
[----:B------:R-:W-:Y:S02]  /*1b00*/  IMAD.MOV.U32 R149, RZ, RZ, R116 ;  /* 0x000000ffff957224 */ /* 0x000fe400078e0074 */
[----:B------:R-:W-:Y:S02]  /*1b10*/  HFMA2 R116, -RZ, RZ, 0, 0 ;  /* 0x00000000ff747431 */ /* 0x000fe400000001ff */
[----:B------:R-:W-:Y:S01]  /*1b20*/  IMAD.MOV.U32 R117, RZ, RZ, R184 ;  /* 0x000000ffff757224 */ /* 0x000fe200078e00b8 */
[----:B------:R-:W-:-:S07]  /*1b30*/  LOP3.LUT R158, R119, R164, R143, 0x96, !PT ;  /* 0x000000a4779e7212 */ /* 0x000fce00078e968f */
.L_x_2501:
[----:B------:R-:W-:Y:S05]  /*1b40*/  BSYNC.RECONVERGENT B1 ;  /* 0x0000000000017941 */ /* 0x000fea0003800200 */
.L_x_2500:
[----:B------:R-:W-:Y:S01]  /*1b50*/  I2FP.F32.U32 R117, R117 ;  /* 0x0000007500757245 */ /* 0x000fe20000201000 */
[----:B------:R-:W-:Y:S01]  /*1b60*/  IMAD.MOV.U32 R142, RZ, RZ, 0x2f800000 ;  /* 0x2f800000ff8e7424 */ /* 0x000fe200078e00ff */
[----:B------:R-:W-:Y:S01]  /*1b70*/  SHF.L.U32 R141, R104, 0x10, RZ ;  /* 0x00000010688d7819 */ /* 0x000fe200000006ff */
[----:B-----5:R-:W-:Y:S02]  /*1b80*/  IMAD.U32 R118, R52, 0x10000, RZ ;  /* 0x0001000034767824 */ /* 0x020fe400078e00ff */
[----:B------:R-:W-:Y:S02]  /*1b90*/  FFMA.FTZ R117, R117, R142, 1.1641532182693481445e-10 ;  /* 0x2f00000075757423 */ /* 0x000fe4000001008e */
[----:B------:R-:W-:-:S03]  /*1ba0*/  FMUL.FTZ R118, R118, UR13 ;  /* 0x0000000d76767c20 */ /* 0x000fc60008410000 */
[----:B------:R-:W-:Y:S01]  /*1bb0*/  FSETP.GTU.FTZ.AND P3, PT, R117, UR10, PT ;  /* 0x0000000a75007c0b */ /* 0x000fe2000bf7c000 */
[----:B------:R-:W-:Y:S01]  /*1bc0*/  FMUL.FTZ R118, R118, UR12 ;  /* 0x0000000c76767c20 */ /* 0x000fe20008410000 */
[----:B------:R-:W-:Y:S02]  /*1bd0*/  IMAD.U32 R117, R48, 0x10000, RZ ;  /* 0x0001000030757824 */ /* 0x000fe400078e00ff */
[----:B------:R-:W-:Y:S02]  /*1be0*/  SEL R142, RZ, 0x1, P3 ;  /* 0x00000001ff8e7807 */ /* 0x000fe40001800000 */
[----:B------:R-:W-:-:S05]  /*1bf0*/  FSEL R118, R118, RZ, !P3 ;  /* 0x000000ff76767208 */ /* 0x000fca0005800000 */
[----:B------:R-:W-:-:S07]  /*1c00*/  FFMA.FTZ R141, R118, R141, R117 ;  /* 0x0000008d768d7223 */ /* 0x000fce0000010075 */
.L_x_2499:
        /* <DEDUP_REMOVED lines=22> */
.L_x_2508:
        /* <DEDUP_REMOVED lines=13> */
.L_x_2510:
[----:B------:R-:W-:Y:S05]  /*1e40*/  BSYNC.RECONVERGENT B2 ;  /* 0x0000000000027941 */ /* 0x000fea0003800200 */
.L_x_2509:
        /* <DEDUP_REMOVED lines=25> */
[----:B------:R-:W-:-:S04]  /*1fe0*/  LOP3.LUT R143, R143, R146, R165, 0x96, !PT ;  /* 0x000000928f8f7212 */ /* 0x000fc800078e96a5 */
[----:B------:R-:W-:Y:S01]  /*1ff0*/  LOP3.LUT R146, R117, R116, R119, 0x96, !PT ;  /* 0x0000007475927212 */ /* 0x000fe200078e9677 */
[----:B------:R-:W-:Y:S01]  /*2000*/  IMAD.WIDE.U32 R116, R143, -0x326172a9, RZ ;  /* 0xcd9e8d578f747825 */ /* 0x000fe200078e00ff */
[----:B------:R-:W-:-:S03]  /*2010*/  IADD3 R143, PT, PT, R145, -0x56f99767, RZ ;  /* 0xa9066899918f7810 */ /* 0x000fc60007ffe0ff */
        /* <DEDUP_REMOVED lines=14> */
[----:B------:R-:W-:Y:S01]  /*2100*/  IADD3 R117, PT, PT, R144, -0xe443238, RZ ;  /* 0xf1bbcdc890757810 */ /* 0x000fe20007ffe0ff */
[----:B------:R-:W-:Y:S02]  /*2110*/  VIADD R143, R145, 0x1fd5c5a3 ;  /* 0x1fd5c5a3918f7836 */ /* 0x000fe40000000000 */
[----:B------:R-:W-:-:S03]  /*2120*/  IMAD.WIDE.U32 R118, R119, -0x2daee0ad, RZ ;  /* 0xd2511f5377767825 */ /* 0x000fc600078e00ff */
[----:B------:R-:W-:Y:S01]  /*2130*/  LOP3.LUT R164, R143, R164, R147, 0x96, !PT ;  /* 0x000000a48fa47212 */ /* 0x000fe200078e9693 */
[----:B------:R-:W-:-:S04]  /*2140*/  VIADD R143, R145, 0xdb3d7428 ;  /* 0xdb3d7428918f7836 */ /* 0x000fc80000000000 */
        /* <DEDUP_REMOVED lines=11> */
[----:B------:R-:W-:Y:S01]  /*2200*/  LOP3.LUT R158, R119, R164, R147, 0x96, !PT ;  /* 0x000000a4779e7212 */ /* 0x000fe200078e9693 */
[----:B------:R-:W-:-:S07]  /*2210*/  IMAD.MOV.U32 R118, RZ, RZ, R149 ;  /* 0x000000ffff767224 */ /* 0x000fce00078e0095 */
.L_x_2507:
[----:B------:R-:W-:Y:S05]  /*2220*/  BSYNC.RECONVERGENT B1 ;  /* 0x0000000000017941 */ /* 0x000fea0003800200 */
.L_x_2506:
[----:B-----5:R-:W-:Y:S01]  /*2230*/  PRMT R119, R52, 0x7632, R119 ;  /* 0x0000763234777816 */ /* 0x020fe20000000077 */
[----:B------:R-:W-:Y:S01]  /*2240*/  IMAD.MOV.U32 R143, RZ, RZ, 0x2f800000 ;  /* 0x2f800000ff8f7424 */ /* 0x000fe200078e00ff */
[----:B------:R-:W-:Y:S02]  /*2250*/  I2FP.F32.U32 R116, R118 ;  /* 0x0000007600747245 */ /* 0x000fe40000201000 */
[----:B------:R-:W-:Y:S01]  /*2260*/  PRMT R118, R48, 0x7632, R118 ;  /* 0x0000763230767816 */ /* 0x000fe20000000076 */
[----:B------:R-:W-:Y:S02]  /*2270*/  IMAD.U32 R119, R119, 0x10000, RZ ;  /* 0x0001000077777824 */ /* 0x000fe400078e00ff */
[----:B------:R-:W-:Y:S02]  /*2280*/  FFMA.FTZ R116, R116, R143, 1.1641532182693481445e-10 ;  /* 0x2f00000074747423 */ /* 0x000fe4000001008f */
[----:B------:R-:W-:Y:S01]  /*2290*/  FMUL.FTZ R119, R119, UR13 ;  /* 0x0000000d77777c20 */ /* 0x000fe20008410000 */
[----:B------:R-:W-:-:S02]  /*22a0*/  IMAD.U32 R118, R118, 0x10000, RZ ;  /* 0x0001000076767824 */ /* 0x000fc400078e00ff */
[----:B------:R-:W-:Y:S01]  /*22b0*/  FSETP.GTU.FTZ.AND P3, PT, R116, UR10, PT ;  /* 0x0000000a74007c0b */ /* 0x000fe2000bf7c000 */
[----:B------:R-:W-:Y:S01]  /*22c0*/  FMUL.FTZ R119, R119, UR12 ;  /* 0x0000000c77777c20 */ /* 0x000fe20008410000 */
[----:B------:R-:W-:Y:S02]  /*22d0*/  SHF.L.U32 R116, R139, 0x10, RZ ;  /* 0x000000108b747819 */ /* 0x000fe400000006ff */
[----:B------:R-:W-:Y:S02]  /*22e0*/  SEL R146, RZ, 0x1, P3 ;  /* 0x00000001ff927807 */ /* 0x000fe40001800000 */
[----:B------:R-:W-:-:S05]  /*22f0*/  FSEL R119, R119, RZ, !P3 ;  /* 0x000000ff77777208 */ /* 0x000fca0005800000 */
[----:B------:R-:W-:-:S07]  /*2300*/  FFMA.FTZ R143, R119, R116, R118 ;  /* 0x00000074778f7223 */ /* 0x000fce0000010076 */
.L_x_2505:
        /* <DEDUP_REMOVED lines=21> */
.L_x_2514:
        /* <DEDUP_REMOVED lines=13> */
.L_x_2516:
[----:B------:R-:W-:Y:S05]  /*2530*/  BSYNC.RECONVERGENT B2 ;  /* 0x0000000000027941 */ /* 0x000fea0003800200 */
.L_x_2515:
        /* <DEDUP_REMOVED lines=57> */
[----:B------:R-:W-:Y:S02]  /*28d0*/  IMAD.MOV.U32 R153, RZ, RZ, R116 ;  /* 0x000000ffff997224 */ /* 0x000fe400078e0074 */
[----:B------:R-:W-:Y:S02]  /*28e0*/  HFMA2 R116, -RZ, RZ, 0, 0 ;  /* 0x00000000ff747431 */ /* 0x000fe400000001ff */
[----:B------:R-:W-:Y:S01]  /*28f0*/  IMAD.MOV.U32 R118, RZ, RZ, R151 ;  /* 0x000000ffff767224 */ /* 0x000fe200078e0097 */
[----:B------:R-:W-:-:S07]  /*2900*/  LOP3.LUT R158, R119, R164, R149, 0x96, !PT ;  /* 0x000000a4779e7212 */ /* 0x000fce00078e9695 */
.L_x_2513:
[----:B------:R-:W-:Y:S05]  /*2910*/  BSYNC.RECONVERGENT B1 ;  /* 0x0000000000017941 */ /* 0x000fea0003800200 */
.L_x_2512:
        /* <DEDUP_REMOVED lines=12> */
.L_x_2511:
        /* <DEDUP_REMOVED lines=22> */
.L_x_2520:
        /* <DEDUP_REMOVED lines=13> */
.L_x_2522:
[----:B------:R-:W-:Y:S05]  /*2c10*/  BSYNC.RECONVERGENT B2 ;  /* 0x0000000000027941 */ /* 0x000fea0003800200 */
.L_x_2521:
        /* <DEDUP_REMOVED lines=61> */
.L_x_2519:
[----:B------:R-:W-:Y:S05]  /*2ff0*/  BSYNC.RECONVERGENT B1 ;  /* 0x0000000000017941 */ /* 0x000fea0003800200 */
.L_x_2518:
        /* <DEDUP_REMOVED lines=14> */
.L_x_2517:
        /* <DEDUP_REMOVED lines=21> */
.L_x_2526:
        /* <DEDUP_REMOVED lines=13> */
.L_x_2528:
[----:B------:R-:W-:Y:S05]  /*3300*/  BSYNC.RECONVERGENT B2 ;  /* 0x0000000000027941 */ /* 0x000fea0003800200 */
.L_x_2527:
        /* <DEDUP_REMOVED lines=61> */
.L_x_2525:
[----:B------:R-:W-:Y:S05]  /*36e0*/  BSYNC.RECONVERGENT B1 ;  /* 0x0000000000017941 */ /* 0x000fea0003800200 */
.L_x_2524:
        /* <DEDUP_REMOVED lines=12> */
.L_x_2523:
        /* <DEDUP_REMOVED lines=22> */
.L_x_2532:
        /* <DEDUP_REMOVED lines=13> */
.L_x_2534:
[----:B------:R-:W-:Y:S05]  /*39e0*/  BSYNC.RECONVERGENT B2 ;  /* 0x0000000000027941 */ /* 0x000fea0003800200 */
.L_x_2533:
        /* <DEDUP_REMOVED lines=61> */
.L_x_2531:
[----:B------:R-:W-:Y:S05]  /*3dc0*/  BSYNC.RECONVERGENT B1 ;  /* 0x0000000000017941 */ /* 0x000fea0003800200 */
.L_x_2530:
        /* <DEDUP_REMOVED lines=14> */
.L_x_2529:
        /* <DEDUP_REMOVED lines=21> */
.L_x_2538:
        /* <DEDUP_REMOVED lines=13> */
.L_x_2540:
[----:B------:R-:W-:Y:S05]  /*40d0*/  BSYNC.RECONVERGENT B2 ;  /* 0x0000000000027941 */ /* 0x000fea0003800200 */
.L_x_2539:
        /* <DEDUP_REMOVED lines=61> */
.L_x_2537:
[----:B------:R-:W-:Y:S05]  /*44b0*/  BSYNC.RECONVERGENT B1 ;  /* 0x0000000000017941 */ /* 0x000fea0003800200 */
.L_x_2536:
        /* <DEDUP_REMOVED lines=12> */
.L_x_2535:
        /* <DEDUP_REMOVED lines=22> */
.L_x_2544:
        /* <DEDUP_REMOVED lines=13> */
.L_x_2546:
[----:B------:R-:W-:Y:S05]  /*47b0*/  BSYNC.RECONVERGENT B2 ;  /* 0x0000000000027941 */ /* 0x000fea0003800200 */
.L_x_2545:
        /* <DEDUP_REMOVED lines=59> */
[----:B------:R-:W-:Y:S01]  /*4b70*/  IMAD.MOV.U32 R117, RZ, RZ, R192 ;  /* 0x000000ffff757224 */ /* 0x000fe200078e00c0 */
[----:B------:R-:W-:-:S07]  /*4b80*/  LOP3.LUT R158, R119, R166, R165, 0x96, !PT ;  /* 0x000000a6779e7212 */ /* 0x000fce00078e96a5 */
.L_x_2543:
[----:B------:R-:W-:Y:S05]  /*4b90*/  BSYNC.RECONVERGENT B1 ;  /* 0x0000000000017941 */ /* 0x000fea0003800200 */
.L_x_2542:
[----:B-----5:R-:W-:Y:S02]  /*4ba0*/  PRMT R118, R55, 0x7632, R118 ;  /* 0x0000763237767816 */ /* 0x020fe40000000076 */
[----:B------:R-:W-:Y:S01]  /*4bb0*/  I2FP.F32.U32 R116, R117 ;  /* 0x0000007500747245 */ /* 0x000fe20000201000 */
[----:B------:R-:W-:Y:S01]  /*4bc0*/  IMAD.MOV.U32 R117, RZ, RZ, 0x2f800000 ;  /* 0x2f800000ff757424 */ /* 0x000fe200078e00ff */
[----:B------:R-:W-:Y:S01]  /*4bd0*/  SHF.L.U32 R157, R136, 0x10, RZ ;  /* 0x00000010889d7819 */ /* 0x000fe200000006ff */
[----:B------:R-:W-:Y:S02]  /*4be0*/  IMAD.U32 R118, R118, 0x10000, RZ ;  /* 0x0001000076767824 */ /* 0x000fe400078e00ff */
[----:B------:R-:W-:Y:S01]  /*4bf0*/  FFMA.FTZ R116, R116, R117, 1.1641532182693481445e-10 ;  /* 0x2f00000074747423 */ /* 0x000fe20000010075 */
[----:B------:R-:W-:Y:S01]  /*4c00*/  PRMT R117, R51, 0x7632, R117 ;  /* 0x0000763233757816 */ /* 0x000fe20000000075 */
[----:B------:R-:W-:-:S03]  /*4c10*/  FMUL.FTZ R118, R118, UR13 ;  /* 0x0000000d76767c20 */ /* 0x000fc60008410000 */
[----:B------:R-:W-:Y:S01]  /*4c20*/  FSETP.GTU.FTZ.AND P2, PT, R116, UR10, PT ;  /* 0x0000000a74007c0b */ /* 0x000fe2000bf5c000 */
[----:B------:R-:W-:Y:S01]  /*4c30*/  FMUL.FTZ R118, R118, UR12 ;  /* 0x0000000c76767c20 */ /* 0x000fe20008410000 */
[----:B------:R-:W-:Y:S02]  /*4c40*/  IMAD.U32 R117, R117, 0x10000, RZ ;  /* 0x0001000075757824 */ /* 0x000fe400078e00ff */
[----:B------:R-:W-:Y:S02]  /*4c50*/  SEL R168, RZ, 0x1, P2 ;  /* 0x00000001ffa87807 */ /* 0x000fe40001000000 */
[----:B------:R-:W-:-:S05]  /*4c60*/  FSEL R118, R118, RZ, !P2 ;  /* 0x000000ff76767208 */ /* 0x000fca0005000000 */
[----:B------:R-:W-:-:S07]  /*4c70*/  FFMA.FTZ R157, R118, R157, R117 ;  /* 0x0000009d769d7223 */ /* 0x000fce0000010075 */
.L_x_2541:
[----:B------:R-:W-:Y:S02]  /*4c80*/  F2FP.BF16.F32.PACK_AB R119, RZ, R157 ;  /* 0x0000009dff77723e */ /* 0x000fe400000010ff */
[----:B------:R-:W-:Y:S02]  /*4c90*/  PRMT R118, R188, 0x5410, R190 ;  /* 0x00005410bc767816 */ /* 0x000fe400000000be */
[----:B------:R-:W-:Y:S02]  /*4ca0*/  PRMT R117, R186, 0x5410, R184 ;  /* 0x00005410ba757816 */ /* 0x000fe400000000b8 */
[----:B------:R-:W-:Y:S02]  /*4cb0*/  PRMT R116, R182, 0x5410, R178 ;  /* 0x00005410b6747816 */ /* 0x000fe400000000b2 */
[----:B------:R-:W-:Y:S01]  /*4cc0*/  PRMT R119, R194, 0x5410, R119 ;  /* 0x00005410c2777816 */ /* 0x000fe20000000077 */
[----:B------:R-:W-:Y:S06]  /*4cd0*/  BRA `(.L_x_2547) ;  /* 0x0000003400307947 */ /* 0x000fec0003800000 */
.L_x_2498:
[----:B------:R-:W-:Y:S01]  /*4ce0*/  IMAD.MOV.U32 R141, RZ, RZ, RZ ;  /* 0x000000ffff8d7224 */ /* 0x000fe200078e00ff */
[----:B------:R-:W-:Y:S01]  /*4cf0*/  MOV R116, R170 ;  /* 0x000000aa00747202 */ /* 0x000fe20000000f00 */
[----:B------:R-:W-:Y:S01]  /*4d00*/  IMAD.MOV.U32 R172, RZ, RZ, R184 ;  /* 0x000000ffffac7224 */ /* 0x000fe200078e00b8 */
        /* <DEDUP_REMOVED lines=17> */
.L_x_2551:
        /* <DEDUP_REMOVED lines=13> */
.L_x_2553:
[----:B------:R-:W-:Y:S05]  /*4ef0*/  BSYNC.RECONVERGENT B2 ;  /* 0x0000000000027941 */ /* 0x000fea0003800200 */
.L_x_2552:
        /* <DEDUP_REMOVED lines=61> */
.L_x_2550:
[----:B------:R-:W-:Y:S05]  /*52d0*/  BSYNC.RECONVERGENT B1 ;  /* 0x0000000000017941 */ /* 0x000fea0003800200 */
.L_x_2549:
[----:B------:R-:W-:Y:S01]  /*52e0*/  I2FP.F32.U32 R117, R117 ;  /* 0x0000007500757245 */ /* 0x000fe20000201000 */
[----:B------:R-:W-:Y:S02]  /*52f0*/  IMAD.MOV.U32 R118, RZ, RZ, 0x2f800000 ;  /* 0x2f800000ff767424 */ /* 0x000fe400078e00ff */
[----:B-----5:R-:W-:Y:S02]  /*5300*/  IMAD.U32 R119, R52, 0x10000, RZ ;  /* 0x0001000034777824 */ /* 0x020fe400078e00ff */
[----:B------:R-:W-:Y:S01]  /*5310*/  FFMA.FTZ R117, R117, R118, 1.1641532182693481445e-10 ;  /* 0x2f00000075757423 */ /* 0x000fe20000010076 */
[----:B------:R-:W-:Y:S01]  /*5320*/  SHF.L.U32 R118, R104, 0x10, RZ ;  /* 0x0000001068767819 */ /* 0x000fe200000006ff */
[----:B------:R-:W-:-:S03]  /*5330*/  FMUL.FTZ R119, R119, UR13 ;  /* 0x0000000d77777c20 */ /* 0x000fc60008410000 */
[----:B------:R-:W-:Y:S01]  /*5340*/  FSETP.GTU.FTZ.AND P2, PT, R117, UR10, PT ;  /* 0x0000000a75007c0b */ /* 0x000fe2000bf5c000 */
[----:B------:R-:W-:-:S03]  /*5350*/  FMUL.FTZ R119, R119, UR12 ;  /* 0x0000000c77777c20 */ /* 0x000fc60008410000 */
[----:B------:R-:W-:Y:S02]  /*5360*/  SEL R142, RZ, 0x1, P2 ;  /* 0x00000001ff8e7807 */ /* 0x000fe40001000000 */
[----:B------:R-:W-:-:S05]  /*5370*/  FSEL R141, R119, RZ, !P2 ;  /* 0x000000ff778d7208 */ /* 0x000fca0005000000 */
[----:B------:R-:W-:-:S07]  /*5380*/  FMUL.FTZ R141, R141, R118 ;  /* 0x000000768d8d7220 */ /* 0x000fce0000410000 */
.L_x_2548:
[----:B------:R-:W-:Y:S01]  /*5390*/  F2FP.BF16.F32.PACK_AB R182, RZ, R141 ;  /* 0x0000008dffb6723e */ /* 0x000fe200000010ff */
[----:B------:R-:W-:Y:S02]  /*53a0*/  IMAD.MOV.U32 R143, RZ, RZ, RZ ;  /* 0x000000ffff8f7224 */ /* 0x000fe400078e00ff */
[----:B------:R-:W-:Y:S01]  /*53b0*/  IMAD.MOV.U32 R117, RZ, RZ, R116 ;  /* 0x000000ffff757224 */ /* 0x000fe200078e0074 */
[----:B------:R-:W-:Y:S06]  /*53c0*/  @!P0 BRA `(.L_x_2554) ;  /* 0x0000000400948947 */ /* 0x000fec0003800000 */
        /* <DEDUP_REMOVED lines=13> */
.L_x_2557:
        /* <DEDUP_REMOVED lines=13> */
.L_x_2559:
[----:B------:R-:W-:Y:S05]  /*5570*/  BSYNC.RECONVERGENT B2 ;  /* 0x0000000000027941 */ /* 0x000fea0003800200 */
.L_x_2558:
        /* <DEDUP_REMOVED lines=61> */
.L_x_2556:
[----:B------:R-:W-:Y:S05]  /*5950*/  BSYNC.RECONVERGENT B1 ;  /* 0x0000000000017941 */ /* 0x000fea0003800200 */
.L_x_2555:
[----:B-----5:R-:W-:Y:S01]  /*5960*/  PRMT R119, R52, 0x7632, R119 ;  /* 0x0000763234777816 */ /* 0x020fe20000000077 */
[----:B------:R-:W-:Y:S01]  /*5970*/  IMAD.MOV.U32 R143, RZ, RZ, 0x2f800000 ;  /* 0x2f800000ff8f7424 */ /* 0x000fe200078e00ff */
[----:B------:R-:W-:Y:S02]  /*5980*/  I2FP.F32.U32 R116, R118 ;  /* 0x0000007600747245 */ /* 0x000fe40000201000 */
[----:B------:R-:W-:-:S03]  /*5990*/  SHF.L.U32 R119, R119, 0x10, RZ ;  /* 0x0000001077777819 */ /* 0x000fc600000006ff */
[----:B------:R-:W-:Y:S02]  /*59a0*/  FFMA.FTZ R116, R116, R143, 1.1641532182693481445e-10 ;  /* 0x2f00000074747423 */ /* 0x000fe4000001008f */
[----:B------:R-:W-:-:S03]  /*59b0*/  FMUL.FTZ R119, R119, UR13 ;  /* 0x0000000d77777c20 */ /* 0x000fc60008410000 */
[----:B------:R-:W-:Y:S01]  /*59c0*/  FSETP.GTU.FTZ.AND P2, PT, R116, UR10, PT ;  /* 0x0000000a74007c0b */ /* 0x000fe2000bf5c000 */
[----:B------:R-:W-:Y:S01]  /*59d0*/  FMUL.FTZ R119, R119, UR12 ;  /* 0x0000000c77777c20 */ /* 0x000fe20008410000 */
[----:B------:R-:W-:Y:S02]  /*59e0*/  IMAD.U32 R116, R139, 0x10000, RZ ;  /* 0x000100008b747824 */ /* 0x000fe400078e00ff */
[----:B------:R-:W-:Y:S02]  /*59f0*/  SEL R146, RZ, 0x1, P2 ;  /* 0x00000001ff927807 */ /* 0x000fe40001000000 */
[----:B------:R-:W-:-:S05]  /*5a00*/  FSEL R119, R119, RZ, !P2 ;  /* 0x000000ff77777208 */ /* 0x000fca0005000000 */
[----:B------:R-:W-:-:S07]  /*5a10*/  FMUL.FTZ R143, R119, R116 ;  /* 0x00000074778f7220 */ /* 0x000fce0000410000 */
.L_x_2554:
[----:B------:R-:W-:Y:S01]  /*5a20*/  F2FP.BF16.F32.PACK_AB R178, RZ, R143 ;  /* 0x0000008fffb2723e */ /* 0x000fe200000010ff */
[----:B------:R-:W-:Y:S01]  /*5a30*/  IMAD.MOV.U32 R147, RZ, RZ, RZ ;  /* 0x000000ffff937224 */ /* 0x000fe200078e00ff */
[----:B------:R-:W-:Y:S01]  /*5a40*/  MOV R116, R117 ;  /* 0x0000007500747202 */ /* 0x000fe20000000f00 */
[----:B------:R-:W-:Y:S06]  /*5a50*/  @!P0 BRA `(.L_x_2560) ;  /* 0x0000000400908947 */ /* 0x000fec0003800000 */
        /* <DEDUP_REMOVED lines=13> */
.L_x_2563:
        /* <DEDUP_REMOVED lines=13> */
.L_x_2565:
[----:B------:R-:W-:Y:S05]  /*5c00*/  BSYNC.RECONVERGENT B2 ;  /* 0x0000000000027941 */ /* 0x000fea0003800200 */
.L_x_2564:
        /* <DEDUP_REMOVED lines=16> */
[----:B------:R-:W-:-:S03]  /*5d10*/  IADD3 R119, PT, PT, R144, -0x255992d5, RZ ;  /* 0xdaa66d2b90777810 */ /* 0x000fc60007ffe0ff */
        /* <DEDUP_REMOVED lines=23> */
[----:B------:R-:W-:-:S03]  /*5e90*/  IADD3 R147, PT, PT, R145, 0x1fd5c5a3, RZ ;  /* 0x1fd5c5a391937810 */ /* 0x000fc60007ffe0ff */
        /* <DEDUP_REMOVED lines=20> */
.L_x_2562:
[----:B------:R-:W-:Y:S05]  /*5fe0*/  BSYNC.RECONVERGENT B1 ;  /* 0x0000000000017941 */ /* 0x000fea0003800200 */
.L_x_2561:
[----:B------:R-:W-:Y:S01]  /*5ff0*/  I2FP.F32.U32 R117, R118 ;  /* 0x0000007600757245 */ /* 0x000fe20000201000 */
[----:B------:R-:W-:Y:S02]  /*6000*/  HFMA2 R118, -RZ, RZ, 0.1171875, 0 ;  /* 0x2f800000ff767431 */ /* 0x000fe400000001ff */
[----:B-----5:R-:W-:-:S04]  /*6010*/  IMAD.U32 R119, R53, 0x10000, RZ ;  /* 0x0001000035777824 */ /* 0x020fc800078e00ff */
[----:B------:R-:W-:-:S04]  /*6020*/  FMUL.FTZ R119, R119, UR13 ;  /* 0x0000000d77777c20 */ /* 0x000fc80008410000 */
[----:B------:R-:W-:Y:S01]  /*6030*/  FMUL.FTZ R119, R119, UR12 ;  /* 0x0000000c77777c20 */ /* 0x000fe20008410000 */
[----:B------:R-:W-:Y:S01]  /*6040*/  FFMA.FTZ R117, R117, R118, 1.1641532182693481445e-10 ;  /* 0x2f00000075757423 */ /* 0x000fe20000010076 */
[----:B------:R-:W-:-:S04]  /*6050*/  IMAD.U32 R118, R105, 0x10000, RZ ;  /* 0x0001000069767824 */ /* 0x000fc800078e00ff */
[----:B------:R-:W-:-:S04]  /*6060*/  FSETP.GTU.FTZ.AND P2, PT, R117, UR10, PT ;  /* 0x0000000a75007c0b */ /* 0x000fc8000bf5c000 */
[----:B------:R-:W-:Y:S02]  /*6070*/  FSEL R147, R119, RZ, !P2 ;  /* 0x000000ff77937208 */ /* 0x000fe40005000000 */
[----:B------:R-:W-:-:S03]  /*6080*/  SEL R148, RZ, 0x1, P2 ;  /* 0x00000001ff947807 */ /* 0x000fc60001000000 */
[----:B------:R-:W-:-:S07]  /*6090*/  FMUL.FTZ R147, R147, R118 ;  /* 0x0000007693937220 */ /* 0x000fce0000410000 */
.L_x_2560:
[----:B------:R-:W-:Y:S01]  /*60a0*/  F2FP.BF16.F32.PACK_AB R186, RZ, R147 ;  /* 0x00000093ffba723e */ /* 0x000fe200000010ff */
[----:B------:R-:W-:Y:S01]  /*60b0*/  IMAD.MOV.U32 R117, RZ, RZ, R116 ;  /* 0x000000ffff757224 */ /* 0x000fe200078e0074 */
[----:B------:R-:W-:Y:S01]  /*60c0*/  MOV R149, RZ ;  /* 0x000000ff00957202 */ /* 0x000fe20000000f00 */
[----:B------:R-:W-:Y:S06]  /*60d0*/  @!P0 BRA `(.L_x_2566) ;  /* 0x0000000400948947 */ /* 0x000fec0003800000 */
        /* <DEDUP_REMOVED lines=13> */
.L_x_2569:
        /* <DEDUP_REMOVED lines=13> */
.L_x_2571:
[----:B------:R-:W-:Y:S05]  /*6280*/  BSYNC.RECONVERGENT B2 ;  /* 0x0000000000027941 */ /* 0x000fea0003800200 */
.L_x_2570:
        /* <DEDUP_REMOVED lines=61> */
.L_x_2568:
[----:B------:R-:W-:Y:S05]  /*6660*/  BSYNC.RECONVERGENT B1 ;  /* 0x0000000000017941 */ /* 0x000fea0003800200 */
.L_x_2567:
[----:B-----5:R-:W-:Y:S01]  /*6670*/  PRMT R119, R53, 0x7632, R119 ;  /* 0x0000763235777816 */ /* 0x020fe20000000077 */
[----:B------:R-:W-:Y:S01]  /*6680*/  IMAD.MOV.U32 R149, RZ, RZ, 0x2f800000 ;  /* 0x2f800000ff957424 */ /* 0x000fe200078e00ff */
[----:B------:R-:W-:-:S03]  /*6690*/  I2FP.F32.U32 R116, R118 ;  /* 0x0000007600747245 */ /* 0x000fc60000201000 */
        /* <DEDUP_REMOVED lines=8> */
[----:B------:R-:W-:-:S07]  /*6720*/  FMUL.FTZ R149, R119, R116 ;  /* 0x0000007477957220 */ /* 0x000fce0000410000 */
.L_x_2566:
        /* <DEDUP_REMOVED lines=17> */
.L_x_2575:
        /* <DEDUP_REMOVED lines=13> */
.L_x_2577:
[----:B------:R-:W-:Y:S05]  /*6910*/  BSYNC.RECONVERGENT B2 ;  /* 0x0000000000027941 */ /* 0x000fea0003800200 */
.L_x_2576:
        /* <DEDUP_REMOVED lines=61> */
.L_x_2574:
[----:B------:R-:W-:Y:S05]  /*6cf0*/  BSYNC.RECONVERGENT B1 ;  /* 0x0000000000017941 */ /* 0x000fea0003800200 */
.L_x_2573:
[----:B------:R-:W-:Y:S01]  /*6d00*/  I2FP.F32.U32 R117, R118 ;  /* 0x0000007600757245 */ /* 0x000fe20000201000 */
[----:B------:R-:W-:Y:S01]  /*6d10*/  IMAD.MOV.U32 R118, RZ, RZ, 0x2f800000 ;  /* 0x2f800000ff767424 */ /* 0x000fe200078e00ff */
[----:B-----5:R-:W-:-:S03]  /*6d20*/  SHF.L.U32 R119, R54, 0x10, RZ ;  /* 0x0000001036777819 */ /* 0x020fc600000006ff */
[----:B------:R-:W-:Y:S01]  /*6d30*/  FFMA.FTZ R117, R117, R118, 1.1641532182693481445e-10 ;  /* 0x2f00000075757423 */ /* 0x000fe20000010076 */
[----:B------:R-:W-:Y:S02]  /*6d40*/  IMAD.U32 R118, R106, 0x10000, RZ ;  /* 0x000100006a767824 */ /* 0x000fe400078e00ff */
[----:B------:R-:W-:Y:S02]  /*6d50*/  FMUL.FTZ R119, R119, UR13 ;  /* 0x0000000d77777c20 */ /* 0x000fe40008410000 */
[----:B------:R-:W-:Y:S02]  /*6d60*/  FSETP.GTU.FTZ.AND P2, PT, R117, UR10, PT ;  /* 0x0000000a75007c0b */ /* 0x000fe4000bf5c000 */
[----:B------:R-:W-:Y:S02]  /*6d70*/  FMUL.FTZ R119, R119, UR12 ;  /* 0x0000000c77777c20 */ /* 0x000fe40008410000 */
[----:B------:R-:W-:-:S03]  /*6d80*/  SEL R152, RZ, 0x1, P2 ;  /* 0x00000001ff987807 */ /* 0x000fc60001000000 */
[----:B------:R-:W-:-:S05]  /*6d90*/  FSEL R151, R119, RZ, !P2 ;  /* 0x000000ff77977208 */ /* 0x000fca0005000000 */
[----:B------:R-:W-:-:S07]  /*6da0*/  FMUL.FTZ R151, R151, R118 ;  /* 0x0000007697977220 */ /* 0x000fce0000410000 */
.L_x_2572:
        /* <DEDUP_REMOVED lines=17> */
.L_x_2581:
        /* <DEDUP_REMOVED lines=13> */
.L_x_2583:
[----:B------:R-:W-:Y:S05]  /*6f90*/  BSYNC.RECONVERGENT B2 ;  /* 0x0000000000027941 */ /* 0x000fea0003800200 */
.L_x_2582:
        /* <DEDUP_REMOVED lines=61> */
.L_x_2580:
[----:B------:R-:W-:Y:S05]  /*7370*/  BSYNC.RECONVERGENT B1 ;  /* 0x0000000000017941 */ /* 0x000fea0003800200 */
.L_x_2579:
[----:B------:R-:W-:Y:S01]  /*7380*/  HFMA2 R153, -RZ, RZ, 0.1171875, 0 ;  /* 0x2f800000ff997431 */ /* 0x000fe200000001ff */
[----:B-----5:R-:W-:Y:S02]  /*7390*/  PRMT R119, R54, 0x7632, R119 ;  /* 0x0000763236777816 */ /* 0x020fe40000000077 */
[----:B------:R-:W-:-:S03]  /*73a0*/  I2FP.F32.U32 R116, R118 ;  /* 0x0000007600747245 */ /* 0x000fc60000201000 */
[----:B------:R-:W-:Y:S02]  /*73b0*/  IMAD.U32 R119, R119, 0x10000, RZ ;  /* 0x0001000077777824 */ /* 0x000fe400078e00ff */
[----:B------:R-:W-:Y:S02]  /*73c0*/  FFMA.FTZ R116, R116, R153, 1.1641532182693481445e-10 ;  /* 0x2f00000074747423 */ /* 0x000fe40000010099 */
[----:B------:R-:W-:-:S04]  /*73d0*/  FMUL.FTZ R119, R119, UR13 ;  /* 0x0000000d77777c20 */ /* 0x000fc80008410000 */
[----:B------:R-:W-:Y:S01]  /*73e0*/  FMUL.FTZ R119, R119, UR12 ;  /* 0x0000000c77777c20 */ /* 0x000fe20008410000 */
[----:B------:R-:W-:Y:S01]  /*73f0*/  FSETP.GTU.FTZ.AND P2, PT, R116, UR10, PT ;  /* 0x0000000a74007c0b */ /* 0x000fe2000bf5c000 */
[----:B------:R-:W-:-:S03]  /*7400*/  IMAD.U32 R116, R137, 0x10000, RZ ;  /* 0x0001000089747824 */ /* 0x000fc600078e00ff */
[----:B------:R-:W-:Y:S02]  /*7410*/  FSEL R119, R119, RZ, !P2 ;  /* 0x000000ff77777208 */ /* 0x000fe40005000000 */
[----:B------:R-:W-:-:S03]  /*7420*/  SEL R154, RZ, 0x1, P2 ;  /* 0x00000001ff9a7807 */ /* 0x000fc60001000000 */
[----:B------:R-:W-:-:S07]  /*7430*/  FMUL.FTZ R153, R119, R116 ;  /* 0x0000007477997220 */ /* 0x000fce0000410000 */
.L_x_2578:
        /* <DEDUP_REMOVED lines=17> */
.L_x_2587:
        /* <DEDUP_REMOVED lines=13> */
.L_x_2589:
[----:B------:R-:W-:Y:S05]  /*7620*/  BSYNC.RECONVERGENT B2 ;  /* 0x0000000000027941 */ /* 0x000fea0003800200 */
.L_x_2588:
        /* <DEDUP_REMOVED lines=58> */
[----:B------:R-:W-:Y:S02]  /*79d0*/  IMAD.MOV.U32 R172, RZ, RZ, R116 ;  /* 0x000000ffffac7224 */ /* 0x000fe400078e0074 */
[----:B------:R-:W-:Y:S01]  /*79e0*/  HFMA2 R116, -RZ, RZ, 0, 0 ;  /* 0x00000000ff747431 */ /* 0x000fe200000001ff */
[----:B------:R-:W-:-:S07]  /*79f0*/  LOP3.LUT R158, R119, R164, R157, 0x96, !PT ;  /* 0x000000a4779e7212 */ /* 0x000fce00078e969d */
.L_x_2586:
[----:B------:R-:W-:Y:S05]  /*7a00*/  BSYNC.RECONVERGENT B1 ;  /* 0x0000000000017941 */ /* 0x000fea0003800200 */
.L_x_2585:
        /* <DEDUP_REMOVED lines=11> */
.L_x_2584:
        /* <DEDUP_REMOVED lines=17> */
.L_x_2593:
        /* <DEDUP_REMOVED lines=13> */
.L_x_2595:
[----:B------:R-:W-:Y:S05]  /*7ca0*/  BSYNC.RECONVERGENT B2 ;  /* 0x0000000000027941 */ /* 0x000fea0003800200 */
.L_x_2594:
        /* <DEDUP_REMOVED lines=61> */
.L_x_2592:
[----:B------:R-:W-:Y:S05]  /*8080*/  BSYNC.RECONVERGENT B1 ;  /* 0x0000000000017941 */ /* 0x000fea0003800200 */
.L_x_2591:
[----:B-----5:R-:W-:Y:S01]  /*8090*/  PRMT R118, R55, 0x7632, R118 ;  /* 0x0000763237767816 */ /* 0x020fe20000000076 */
[----:B------:R-:W-:Y:S01]  /*80a0*/  IMAD.U32 R157, R136, 0x10000, RZ ;  /* 0x00010000889d7824 */ /* 0x000fe200078e00ff */
        /* <DEDUP_REMOVED lines=8> */
[----:B------:R-:W-:-:S05]  /*8130*/  FSEL R118, R118, RZ, !P2 ;  /* 0x000000ff76767208 */ /* 0x000fca0005000000 */
[----:B------:R-:W-:-:S07]  /*8140*/  FMUL.FTZ R157, R118, R157 ;  /* 0x0000009d769d7220 */ /* 0x000fce0000410000 */
.L_x_2590:
[----:B------:R-:W-:Y:S02]  /*8150*/  F2FP.BF16.F32.PACK_AB R119, RZ, R157 ;  /* 0x0000009dff77723e */ /* 0x000fe400000010ff */
[----:B------:R-:W-:Y:S02]  /*8160*/  PRMT R118, R188, 0x5410, R190 ;  /* 0x00005410bc767816 */ /* 0x000fe400000000be */
[----:B------:R-:W-:Y:S02]  /*8170*/  PRMT R117, R186, 0x5410, R184 ;  /* 0x00005410ba757816 */ /* 0x000fe400000000b8 */
[----:B------:R-:W-:Y:S02]  /*8180*/  PRMT R116, R182, 0x5410, R178 ;  /* 0x00005410b6747816 */ /* 0x000fe400000000b2 */
[----:B------:R-:W-:-:S07]  /*8190*/  PRMT R119, R192, 0x5410, R119 ;  /* 0x00005410c0777816 */ /* 0x000fce0000000077 */
.L_x_2547:
[----:B------:R-:W0:Y:S01]  /*81a0*/  LDC.64 R164, c[0x0][0x3a8] ;  /* 0x0000ea00ffa47b82 */ /* 0x000e220000000a00 */
[----:B------:R-:W-:Y:S02]  /*81b0*/  IMAD.MOV.U32 R184, RZ, RZ, R172 ;  /* 0x000000ffffb87224 */ /* 0x000fe400078e00ac */
[----:B0-----:R-:W-:-:S05]  /*81c0*/  IMAD.WIDE.U32 R164, R231, 0x10, R164 ;  /* 0x00000010e7a47825 */ /* 0x001fca00078e00a4 */
        /* <DEDUP_REMOVED lines=22> */
.L_x_2596:
[----:B------:R-:W-:Y:S02]  /*8330*/  VIADD R231, R231, 0x80 ;  /* 0x00000080e7e77836 */ /* 0x000fe40000000000 */
[----:B------:R-:W-:-:S07]  /*8340*/  VIADD R229, R229, 0x80 ;  /* 0x00000080e5e57836 */ /* 0x000fce0000000000 */
.L_x_2496:
[----:B------:R-:W-:Y:S05]  /*8350*/  BSYNC.RECONVERGENT B0 ;  /* 0x0000000000007941 */ /* 0x000fea0003800200 */
.L_x_2495:
[----:B------:R-:W-:Y:S01]  /*8360*/  ISETP.GE.U32.AND P2, PT, R2, 0x100, PT ;  /* 0x000001000200780c */ /* 0x000fe20003f46070 */
[----:B------:R-:W-:Y:S03]  /*8370*/  BSSY.RECONVERGENT B0, `(.L_x_2597) ;  /* 0x00006e8000007945 */ /* 0x000fe60003800200 */
[----:B------:R-:W-:-:S09]  /*8380*/  P2R R178, PR, RZ, 0x4 ;  /* 0x00000004ffb27803 */ /* 0x000fd20000000000 */
[----:B------:R-:W-:Y:S05]  /*8390*/  @!P2 BRA `(.L_x_2598) ;  /* 0x0000006c0094a947 */ /* 0x000fea0003800000 */
[----:B------:R-:W-:Y:S01]  /*83a0*/  ISETP.NE.U32.AND P2, PT, RZ, UR8, PT ;  /* 0x00000008ff007c0c */ /* 0x000fe2000bf45070 */
[----:B01----:R-:W0:Y:S03]  /*83b0*/  @P0 LDC.64 R118, c[0x0][0x390] ;  /* 0x0000e400ff760b82 */ /* 0x003e260000000a00 */
[----:B------:R-:W-:-:S13]  /*83c0*/  ISETP.NE.AND.EX P2, PT, RZ, UR9, PT, P2 ;  /* 0x00000009ff007c0c */ /* 0x000fda000bf45320 */
[----:B------:R-:W1:Y:S01]  /*83d0*/  @P2 LDC.64 R116, c[0x0][0x3a0] ;  /* 0x0000e800ff742b82 */ /* 0x000e620000000a00 */
[----:B0-----:R-:W-:-:S05]  /*83e0*/  @P0 IMAD.WIDE.U32 R118, R229, 0x10, R118 ;  /* 0x00000010e5760825 */ /* 0x001fca00078e0076 */
[----:B-----5:R0:W5:Y:S01]  /*83f0*/  @P0 LDG.E.128 R52, desc[UR6][R118.64] ;  /* 0x0000000676340981 */ /* 0x020162000c1e1d00 */
[----:B-1----:R-:W-:-:S05]  /*8400*/  @P2 IMAD.WIDE.U32 R116, R231, 0x10, R116 ;  /* 0x00000010e7742825 */ /* 0x002fca00078e0074 */
[----:B------:R0:W5:Y:S01]  /*8410*/  @P2 LDG.E.128 R48, desc[UR6][R116.64] ;  /* 0x0000000674302981 */ /* 0x000162000c1e1d00 */
[----:B------:R-:W-:Y:S05]  /*8420*/  @!P2 BRA `(.L_x_2599) ;  /* 0x0000003400e0a947 */ /* 0x000fea0003800000 */
[----:B------:R-:W-:-:S13]  /*8430*/  ISETP.GT.AND P2, PT, R180, RZ, PT ;  /* 0x000000ffb400720c */ /* 0x000fda0003f44270 */
[----:B-----5:R-:W-:Y:S01]  /*8440*/  @!P2 SHF.L.U32 R159, R48, 0x10, RZ ;  /* 0x00000010309fa819 */ /* 0x020fe200000006ff */
[----:B0-----:R-:W-:Y:S02]  /*8450*/  @!P2 IMAD.MOV.U32 R116, RZ, RZ, R170 ;  /* 0x000000ffff74a224 */ /* 0x001fe400078e00aa */
[----:B------:R-:W-:Y:S01]  /*8460*/  @!P2 IMAD.MOV.U32 R164, RZ, RZ, R184 ;  /* 0x000000ffffa4a224 */ /* 0x000fe200078e00b8 */
        /* <DEDUP_REMOVED lines=17> */
.L_x_2603:
        /* <DEDUP_REMOVED lines=13> */
.L_x_2605:
[----:B------:R-:W-:Y:S05]  /*8650*/  BSYNC.RECONVERGENT B2 ;  /* 0x0000000000027941 */ /* 0x000fea0003800200 */
.L_x_2604:
        /* <DEDUP_REMOVED lines=53> */
[----:B------:R-:W-:-:S04]  /*89b0*/  IMAD.WIDE.U32 R116, R117, -0x2daee0ad, RZ ;  /* 0xd2511f5375747825 */ /* 0x000fc800078e00ff */
[----:B------:R-:W-:Y:S01]  /*89c0*/  VIADD R119, R144, 0x8ff34781 ;  /* 0x8ff3478190777836 */ /* 0x000fe20000000000 */
[----:B------:R-:W-:Y:S01]  /*89d0*/  LOP3.LUT R162, R159, R162, R117, 0x96, !PT ;  /* 0x000000a29fa27212 */ /* 0x000fe200078e9675 */
[----:B------:R-:W-:Y:S02]  /*89e0*/  IMAD.MOV.U32 R164, RZ, RZ, R116 ;  /* 0x000000ffffa47224 */ /* 0x000fe400078e0074 */
[----:B------:R-:W-:Y:S02]  /*89f0*/  HFMA2 R116, -RZ, RZ, 0, 0 ;  /* 0x00000000ff747431 */ /* 0x000fe400000001ff */
[----:B------:R-:W-:Y:S01]  /*8a00*/  IMAD.MOV.U32 R117, RZ, RZ, R184 ;  /* 0x000000ffff757224 */ /* 0x000fe200078e00b8 */
[----:B------:R-:W-:-:S07]  /*8a10*/  LOP3.LUT R158, R119, R158, R161, 0x96, !PT ;  /* 0x0000009e779e7212 */ /* 0x000fce00078e96a1 */
.L_x_2602:
[----:B------:R-:W-:Y:S05]  /*8a20*/  BSYNC.RECONVERGENT B1 ;  /* 0x0000000000017941 */ /* 0x000fea0003800200 */
.L_x_2601:
[----:B------:R-:W-:Y:S01]  /*8a30*/  I2FP.F32.U32 R117, R117 ;  /* 0x0000007500757245 */ /* 0x000fe20000201000 */
[----:B------:R-:W-:Y:S02]  /*8a40*/  IMAD.MOV.U32 R118, RZ, RZ, 0x2f800000 ;  /* 0x2f800000ff767424 */ /* 0x000fe400078e00ff */
[----:B------:R-:W-:Y:S02]  /*8a50*/  IMAD.U32 R119, R52, 0x10000, RZ ;  /* 0x0001000034777824 */ /* 0x000fe400078e00ff */
[----:B------:R-:W-:Y:S01]  /*8a60*/  FFMA.FTZ R117, R117, R118, 1.1641532182693481445e-10 ;  /* 0x2f00000075757423 */ /* 0x000fe20000010076 */
[----:B------:R-:W-:Y:S01]  /*8a70*/  SHF.L.U32 R118, R92, 0x10, RZ ;  /* 0x000000105c767819 */ /* 0x000fe200000006ff */
[----:B------:R-:W-:Y:S01]  /*8a80*/  FMUL.FTZ R119, R119, UR13 ;  /* 0x0000000d77777c20 */ /* 0x000fe20008410000 */
[----:B------:R-:W-:Y:S02]  /*8a90*/  IMAD.U32 R166, R48, 0x10000, RZ ;  /* 0x0001000030a67824 */ /* 0x000fe400078e00ff */
[----:B------:R-:W-:Y:S01]  /*8aa0*/  FSETP.GTU.FTZ.AND P3, PT, R117, UR10, PT ;  /* 0x0000000a75007c0b */ /* 0x000fe2000bf7c000 */
[----:B------:R-:W-:-:S03]  /*8ab0*/  FMUL.FTZ R119, R119, UR12 ;  /* 0x0000000c77777c20 */ /* 0x000fc60008410000 */
[----:B------:R-:W-:Y:S02]  /*8ac0*/  SEL R142, RZ, 0x1, P3 ;  /* 0x00000001ff8e7807 */ /* 0x000fe40001800000 */
[----:B------:R-:W-:-:S05]  /*8ad0*/  FSEL R159, R119, RZ, !P3 ;  /* 0x000000ff779f7208 */ /* 0x000fca0005800000 */
[----:B------:R-:W-:-:S07]  /*8ae0*/  FFMA.FTZ R159, R159, R118, R166 ;  /* 0x000000769f9f7223 */ /* 0x000fce00000100a6 */
.L_x_2600:
        /* <DEDUP_REMOVED lines=22> */
.L_x_2609:
        /* <DEDUP_REMOVED lines=13> */
.L_x_2611:
[----:B------:R-:W-:Y:S05]  /*8d20*/  BSYNC.RECONVERGENT B2 ;  /* 0x0000000000027941 */ /* 0x000fea0003800200 */
.L_x_2610:
        /* <DEDUP_REMOVED lines=56> */
[----:B------:R-:W-:Y:S01]  /*90b0*/  IMAD.MOV.U32 R118, RZ, RZ, R164 ;  /* 0x000000ffff767224 */ /* 0x000fe200078e00a4 */
[----:B------:R-:W-:Y:S01]  /*90c0*/  LOP3.LUT R162, R163, R162, R117, 0x96, !PT ;  /* 0x000000a2a3a27212 */ /* 0x000fe200078e9675 */
[----:B------:R-:W-:Y:S01]  /*90d0*/  IMAD.MOV.U32 R117, RZ, RZ, RZ ;  /* 0x000000ffff757224 */ /* 0x000fe200078e00ff */
[----:B------:R-:W-:-:S07]  /*90e0*/  MOV R166, R116 ;  /* 0x0000007400a67202 */ /* 0x000fce0000000f00 */
.L_x_2608:
[----:B------:R-:W-:Y:S05]  /*90f0*/  BSYNC.RECONVERGENT B1 ;  /* 0x0000000000017941 */ /* 0x000fea0003800200 */
.L_x_2607:
[----:B------:R-:W-:Y:S01]  /*9100*/  HFMA2 R161, -RZ, RZ, 0.1171875, 0 ;  /* 0x2f800000ffa17431 */ /* 0x000fe200000001ff */
[----:B------:R-:W-:Y:S02]  /*9110*/  PRMT R119, R52, 0x7632, R119 ;  /* 0x0000763234777816 */ /* 0x000fe40000000077 */
[----:B------:R-:W-:Y:S02]  /*9120*/  I2FP.F32.U32 R116, R118 ;  /* 0x0000007600747245 */ /* 0x000fe40000201000 */
[----:B------:R-:W-:Y:S01]  /*9130*/  PRMT R118, R48, 0x7632, R118 ;  /* 0x0000763230767816 */ /* 0x000fe20000000076 */
[----:B------:R-:W-:-:S03]  /*9140*/  IMAD.U32 R119, R119, 0x10000, RZ ;  /* 0x0001000077777824 */ /* 0x000fc600078e00ff */
[----:B------:R-:W-:Y:S01]  /*9150*/  SHF.L.U32 R118, R118, 0x10, RZ ;  /* 0x0000001076767819 */ /* 0x000fe200000006ff */
[----:B------:R-:W-:Y:S01]  /*9160*/  FFMA.FTZ R116, R116, R161, 1.1641532182693481445e-10 ;  /* 0x2f00000074747423 */ /* 0x000fe200000100a1 */
[----:B------:R-:W-:-:S04]  /*9170*/  FMUL.FTZ R119, R119, UR13 ;  /* 0x0000000d77777c20 */ /* 0x000fc80008410000 */
[----:B------:R-:W-:Y:S01]  /*9180*/  FMUL.FTZ R119, R119, UR12 ;  /* 0x0000000c77777c20 */ /* 0x000fe20008410000 */
[----:B------:R-:W-:Y:S01]  /*9190*/  FSETP.GTU.FTZ.AND P3, PT, R116, UR10, PT ;  /* 0x0000000a74007c0b */ /* 0x000fe2000bf7c000 */
[----:B------:R-:W-:-:S03]  /*91a0*/  IMAD.U32 R116, R135, 0x10000, RZ ;  /* 0x0001000087747824 */ /* 0x000fc600078e00ff */
[----:B------:R-:W-:Y:S02]  /*91b0*/  FSEL R119, R119, RZ, !P3 ;  /* 0x000000ff77777208 */ /* 0x000fe40005800000 */
[----:B------:R-:W-:-:S03]  /*91c0*/  SEL R146, RZ, 0x1, P3 ;  /* 0x00000001ff927807 */ /* 0x000fc60001800000 */
[----:B------:R-:W-:-:S07]  /*91d0*/  FFMA.FTZ R161, R119, R116, R118 ;  /* 0x0000007477a17223 */ /* 0x000fce0000010076 */
.L_x_2606:
        /* <DEDUP_REMOVED lines=21> */
.L_x_2615:
        /* <DEDUP_REMOVED lines=13> */
.L_x_2617:
[----:B------:R-:W-:Y:S05]  /*9400*/  BSYNC.RECONVERGENT B2 ;  /* 0x0000000000027941 */ /* 0x000fea0003800200 */
.L_x_2616:
        /* <DEDUP_REMOVED lines=59> */
[----:B------:R-:W-:Y:S02]  /*97c0*/  IMAD.MOV.U32 R118, RZ, RZ, R166 ;  /* 0x000000ffff767224 */ /* 0x000fe400078e00a6 */
[----:B------:R-:W-:-:S07]  /*97d0*/  IMAD.MOV.U32 R116, RZ, RZ, RZ ;  /* 0x000000ffff747224 */ /* 0x000fce00078e00ff */
.L_x_2614:
[----:B------:R-:W-:Y:S05]  /*97e0*/  BSYNC.RECONVERGENT B1 ;  /* 0x0000000000017941 */ /* 0x000fea0003800200 */
.L_x_2613:
[----:B------:R-:W-:Y:S01]  /*97f0*/  I2FP.F32.U32 R117, R118 ;  /* 0x0000007600757245 */ /* 0x000fe20000201000 */
[----:B------:R-:W-:Y:S02]  /*9800*/  HFMA2 R118, -RZ, RZ, 0.1171875, 0 ;  /* 0x2f800000ff767431 */ /* 0x000fe400000001ff */
[----:B------:R-:W-:Y:S01]  /*9810*/  IMAD.U32 R119, R53, 0x10000, RZ ;  /* 0x0001000035777824 */ /* 0x000fe200078e00ff */
[----:B------:R-:W-:-:S03]  /*9820*/  SHF.L.U32 R164, R49, 0x10, RZ ;  /* 0x0000001031a47819 */ /* 0x000fc600000006ff */
[----:B------:R-:W-:-:S04]  /*9830*/  FMUL.FTZ R119, R119, UR13 ;  /* 0x0000000d77777c20 */ /* 0x000fc80008410000 */
[----:B------:R-:W-:Y:S01]  /*9840*/  FMUL.FTZ R119, R119, UR12 ;  /* 0x0000000c77777c20 */ /* 0x000fe20008410000 */
[----:B------:R-:W-:Y:S01]  /*9850*/  FFMA.FTZ R117, R117, R118, 1.1641532182693481445e-10 ;  /* 0x2f00000075757423 */ /* 0x000fe20000010076 */
[----:B------:R-:W-:-:S04]  /*9860*/  IMAD.U32 R118, R93, 0x10000, RZ ;  /* 0x000100005d767824 */ /* 0x000fc800078e00ff */
[----:B------:R-:W-:-:S04]  /*9870*/  FSETP.GTU.FTZ.AND P3, PT, R117, UR10, PT ;  /* 0x0000000a75007c0b */ /* 0x000fc8000bf7c000 */
[----:B------:R-:W-:Y:S02]  /*9880*/  FSEL R163, R119, RZ, !P3 ;  /* 0x000000ff77a37208 */ /* 0x000fe40005800000 */
[----:B------:R-:W-:-:S03]  /*9890*/  SEL R148, RZ, 0x1, P3 ;  /* 0x00000001ff947807 */ /* 0x000fc60001800000 */
[----:B------:R-:W-:-:S07]  /*98a0*/  FFMA.FTZ R163, R163, R118, R164 ;  /* 0x00000076a3a37223 */ /* 0x000fce00000100a4 */
.L_x_2612:
        /* <DEDUP_REMOVED lines=22> */
.L_x_2621:
        /* <DEDUP_REMOVED lines=13> */
.L_x_2623:
[----:B------:R-:W-:Y:S05]  /*9ae0*/  BSYNC.RECONVERGENT B2 ;  /* 0x0000000000027941 */ /* 0x000fea0003800200 */
.L_x_2622:
        /* <DEDUP_REMOVED lines=61> */
.L_x_2620:
[----:B------:R-:W-:Y:S05]  /*9ec0*/  BSYNC.RECONVERGENT B1 ;  /* 0x0000000000017941 */ /* 0x000fea0003800200 */
.L_x_2619:
        /* <DEDUP_REMOVED lines=14> */
.L_x_2618:
        /* <DEDUP_REMOVED lines=21> */
.L_x_2627:
        /* <DEDUP_REMOVED lines=13> */
.L_x_2629:
[----:B------:R-:W-:Y:S05]  /*a1d0*/  BSYNC.RECONVERGENT B2 ;  /* 0x0000000000027941 */ /* 0x000fea0003800200 */
.L_x_2628:
        /* <DEDUP_REMOVED lines=61> */
.L_x_2626:
[----:B------:R-:W-:Y:S05]  /*a5b0*/  BSYNC.RECONVERGENT B1 ;  /* 0x0000000000017941 */ /* 0x000fea0003800200 */
.L_x_2625:
        /* <DEDUP_REMOVED lines=12> */
.L_x_2624:
        /* <DEDUP_REMOVED lines=22> */
.L_x_2633:
        /* <DEDUP_REMOVED lines=13> */
.L_x_2635:
[----:B------:R-:W-:Y:S05]  /*a8b0*/  BSYNC.RECONVERGENT B2 ;  /* 0x0000000000027941 */ /* 0x000fea0003800200 */
.L_x_2634:
        /* <DEDUP_REMOVED lines=61> */
.L_x_2632:
[----:B------:R-:W-:Y:S05]  /*ac90*/  BSYNC.RECONVERGENT B1 ;  /* 0x0000000000017941 */ /* 0x000fea0003800200 */
.L_x_2631:
        /* <DEDUP_REMOVED lines=14> */
.L_x_2630:
        /* <DEDUP_REMOVED lines=21> */
.L_x_2639:
        /* <DEDUP_REMOVED lines=13> */
.L_x_2641:
[----:B------:R-:W-:Y:S05]  /*afa0*/  BSYNC.RECONVERGENT B2 ;  /* 0x0000000000027941 */ /* 0x000fea0003800200 */
.L_x_2640:
        /* <DEDUP_REMOVED lines=61> */
.L_x_2638:
[----:B------:R-:W-:Y:S05]  /*b380*/  BSYNC.RECONVERGENT B1 ;  /* 0x0000000000017941 */ /* 0x000fea0003800200 */
.L_x_2637:
        /* <DEDUP_REMOVED lines=12> */
.L_x_2636:
        /* <DEDUP_REMOVED lines=22> */
.L_x_2645:
        /* <DEDUP_REMOVED lines=13> */
.L_x_2647:
[----:B------:R-:W-:Y:S05]  /*b680*/  BSYNC.RECONVERGENT B2 ;  /* 0x0000000000027941 */ /* 0x000fea0003800200 */
.L_x_2646:
        /* <DEDUP_REMOVED lines=61> */
.L_x_2644:
[----:B------:R-:W-:Y:S05]  /*ba60*/  BSYNC.RECONVERGENT B1 ;  /* 0x0000000000017941 */ /* 0x000fea0003800200 */
.L_x_2643:
[----:B------:R-:W-:Y:S01]  /*ba70*/  I2FP.F32.U32 R116, R117 ;  /* 0x0000007500747245 */ /* 0x000fe20000201000 */
[----:B------:R-:W-:Y:S01]  /*ba80*/  HFMA2 R117, -RZ, RZ, 0.1171875, 0 ;  /* 0x2f800000ff757431 */ /* 0x000fe200000001ff */
[----:B------:R-:W-:Y:S01]  /*ba90*/  PRMT R118, R55, 0x7632, R118 ;  /* 0x0000763237767816 */ /* 0x000fe20000000076 */
[----:B------:R-:W-:-:S04]  /*baa0*/  IMAD.U32 R177, R131, 0x10000, RZ ;  /* 0x0001000083b17824 */ /* 0x000fc800078e00ff */
[----:B------:R-:W-:Y:S02]  /*bab0*/  IMAD.U32 R118, R118, 0x10000, RZ ;  /* 0x0001000076767824 */ /* 0x000fe400078e00ff */
[----:B------:R-:W-:Y:S02]  /*bac0*/  FFMA.FTZ R116, R116, R117, 1.1641532182693481445e-10 ;  /* 0x2f00000074747423 */ /* 0x000fe40000010075 */
[----:B------:R-:W-:Y:S01]  /*bad0*/  FMUL.FTZ R118, R118, UR13 ;  /* 0x0000000d76767c20 */ /* 0x000fe20008410000 */
[----:B------:R-:W-:-:S03]  /*bae0*/  PRMT R117, R51, 0x7632, R117 ;  /* 0x0000763233757816 */ /* 0x000fc60000000075 */
[----:B------:R-:W-:Y:S01]  /*baf0*/  FMUL.FTZ R118, R118, UR12 ;  /* 0x0000000c76767c20 */ /* 0x000fe20008410000 */
[----:B------:R-:W-:Y:S02]  /*bb00*/  FSETP.GTU.FTZ.AND P2, PT, R116, UR10, PT ;  /* 0x0000000a74007c0b */ /* 0x000fe4000bf5c000 */
[----:B------:R-:W-:Y:S02]  /*bb10*/  SHF.L.U32 R117, R117, 0x10, RZ ;  /* 0x0000001075757819 */ /* 0x000fe400000006ff */
[----:B------:R-:W-:Y:S02]  /*bb20*/  FSEL R118, R118, RZ, !P2 ;  /* 0x000000ff76767208 */ /* 0x000fe40005000000 */
[----:B------:R-:W-:-:S03]  /*bb30*/  SEL R168, RZ, 0x1, P2 ;  /* 0x00000001ffa87807 */ /* 0x000fc60001000000 */
[----:B------:R-:W-:-:S07]  /*bb40*/  FFMA.FTZ R177, R118, R177, R117 ;  /* 0x000000b176b17223 */ /* 0x000fce0000010075 */
.L_x_2642:
[----:B------:R-:W-:Y:S02]  /*bb50*/  F2FP.BF16.F32.PACK_AB R119, RZ, R177 ;  /* 0x000000b1ff77723e */ /* 0x000fe400000010ff */
[----:B------:R-:W-:Y:S02]  /*bb60*/  PRMT R118, R190, 0x5410, R192 ;  /* 0x00005410be767816 */ /* 0x000fe400000000c0 */
[----:B------:R-:W-:Y:S02]  /*bb70*/  PRMT R117, R186, 0x5410, R188 ;  /* 0x00005410ba757816 */ /* 0x000fe400000000bc */
[----:B------:R-:W-:Y:S02]  /*bb80*/  PRMT R116, R184, 0x5410, R182 ;  /* 0x00005410b8747816 */ /* 0x000fe400000000b6 */
[----:B------:R-:W-:Y:S01]  /*bb90*/  PRMT R119, R196, 0x5410, R119 ;  /* 0x00005410c4777816 */ /* 0x000fe20000000077 */
[----:B------:R-:W-:Y:S06]  /*bba0*/  BRA `(.L_x_2648) ;  /* 0x0000003400247947 */ /* 0x000fec0003800000 */
.L_x_2599:
[----:B------:R-:W-:Y:S01]  /*bbb0*/  IMAD.MOV.U32 R159, RZ, RZ, RZ ;  /* 0x000000ffff9f7224 */ /* 0x000fe200078e00ff */
[----:B------:R-:W-:Y:S01]  /*bbc0*/  MOV R172, R184 ;  /* 0x000000b800ac7202 */ /* 0x000fe20000000f00 */
[----:B0-----:R-:W-:Y:S01]  /*bbd0*/  IMAD.MOV.U32 R116, RZ, RZ, R170 ;  /* 0x000000ffff747224 */ /* 0x001fe200078e00aa */
        /* <DEDUP_REMOVED lines=17> */
.L_x_2652:
        /* <DEDUP_REMOVED lines=13> */
.L_x_2654:
[----:B------:R-:W-:Y:S05]  /*bdc0*/  BSYNC.RECONVERGENT B2 ;  /* 0x0000000000027941 */ /* 0x000fea0003800200 */
.L_x_2653:
        /* <DEDUP_REMOVED lines=53> */
[----:B------:R-:W-:Y:S02]  /*c120*/  HFMA2 R116, -RZ, RZ, 0, 0 ;  /* 0x00000000ff747431 */ /* 0x000fe400000001ff */
[----:B------:R-:W-:Y:S01]  /*c130*/  IMAD.WIDE.U32 R172, R117, -0x2daee0ad, RZ ;  /* 0xd2511f5375ac7825 */ /* 0x000fe200078e00ff */
[----:B------:R-:W-:-:S03]  /*c140*/  LOP3.LUT R158, R119, R158, R161, 0x96, !PT ;  /* 0x0000009e779e7212 */ /* 0x000fc600078e96a1 */
[----:B------:R-:W-:-:S05]  /*c150*/  VIADD R117, R145, 0x96a522ad ;  /* 0x96a522ad91757836 */ /* 0x000fca0000000000 */
[----:B------:R-:W-:Y:S01]  /*c160*/  LOP3.LUT R162, R117, R162, R173, 0x96, !PT ;  /* 0x000000a275a27212 */ /* 0x000fe200078e96ad */
[----:B------:R-:W-:-:S07]  /*c170*/  IMAD.MOV.U32 R117, RZ, RZ, R184 ;  /* 0x000000ffff757224 */ /* 0x000fce00078e00b8 */
.L_x_2651:
[----:B------:R-:W-:Y:S05]  /*c180*/  BSYNC.RECONVERGENT B1 ;  /* 0x0000000000017941 */ /* 0x000fea0003800200 */
.L_x_2650:
        /* <DEDUP_REMOVED lines=11> */
.L_x_2649:
        /* <DEDUP_REMOVED lines=17> */
.L_x_2658:
        /* <DEDUP_REMOVED lines=13> */
.L_x_2660:
[----:B------:R-:W-:Y:S05]  /*c420*/  BSYNC.RECONVERGENT B2 ;  /* 0x0000000000027941 */ /* 0x000fea0003800200 */
.L_x_2659:
        /* <DEDUP_REMOVED lines=56> */
[----:B------:R-:W-:-:S03]  /*c7b0*/  HFMA2 R117, -RZ, RZ, 0, 0 ;  /* 0x00000000ff757431 */ /* 0x000fc600000001ff */
[----:B------:R-:W-:Y:S01]  /*c7c0*/  LOP3.LUT R158, R119, R118, R161, 0x96, !PT ;  /* 0x00000076779e7212 */ /* 0x000fe200078e96a1 */
[----:B------:R-:W-:Y:S02]  /*c7d0*/  IMAD.MOV.U32 R118, RZ, RZ, R172 ;  /* 0x000000ffff767224 */ /* 0x000fe400078e00ac */
[----:B------:R-:W-:-:S07]  /*c7e0*/  IMAD.MOV.U32 R172, RZ, RZ, R116 ;  /* 0x000000ffffac7224 */ /* 0x000fce00078e0074 */
.L_x_2657:
[----:B------:R-:W-:Y:S05]  /*c7f0*/  BSYNC.RECONVERGENT B1 ;  /* 0x0000000000017941 */ /* 0x000fea0003800200 */
.L_x_2656:
        /* <DEDUP_REMOVED lines=12> */
.L_x_2655:
        /* <DEDUP_REMOVED lines=17> */
.L_x_2664:
        /* <DEDUP_REMOVED lines=13> */
.L_x_2666:
[----:B------:R-:W-:Y:S05]  /*caa0*/  BSYNC.RECONVERGENT B2 ;  /* 0x0000000000027941 */ /* 0x000fea0003800200 */
.L_x_2665:
        /* <DEDUP_REMOVED lines=61> */
.L_x_2663:
[----:B------:R-:W-:Y:S05]  /*ce80*/  BSYNC.RECONVERGENT B1 ;  /* 0x0000000000017941 */ /* 0x000fea0003800200 */
.L_x_2662:
        /* <DEDUP_REMOVED lines=11> */
.L_x_2661:
        /* <DEDUP_REMOVED lines=17> */
.L_x_2670:
        /* <DEDUP_REMOVED lines=13> */
.L_x_2672:
[----:B------:R-:W-:Y:S05]  /*d120*/  BSYNC.RECONVERGENT B2 ;  /* 0x0000000000027941 */ /* 0x000fea0003800200 */
.L_x_2671:
        /* <DEDUP_REMOVED lines=61> */
.L_x_2669:
[----:B------:R-:W-:Y:S05]  /*d500*/  BSYNC.RECONVERGENT B1 ;  /* 0x0000000000017941 */ /* 0x000fea0003800200 */
.L_x_2668:
        /* <DEDUP_REMOVED lines=12> */
.L_x_2667:
        /* <DEDUP_REMOVED lines=17> */
.L_x_2676:
        /* <DEDUP_REMOVED lines=13> */
.L_x_2678:
[----:B------:R-:W-:Y:S05]  /*d7b0*/  BSYNC.RECONVERGENT B2 ;  /* 0x0000000000027941 */ /* 0x000fea0003800200 */
.L_x_2677:
        /* <DEDUP_REMOVED lines=58> */
[----:B------:R-:W-:Y:S02]  /*db60*/  IMAD.MOV.U32 R172, RZ, RZ, R116 ;  /* 0x000000ffffac7224 */ /* 0x000fe400078e0074 */
[----:B------:R-:W-:Y:S01]  /*db70*/  HFMA2 R116, -RZ, RZ, 0, 0 ;  /* 0x00000000ff747431 */ /* 0x000fe200000001ff */
[----:B------:R-:W-:-:S07]  /*db80*/  LOP3.LUT R158, R119, R166, R165, 0x96, !PT ;  /* 0x000000a6779e7212 */ /* 0x000fce00078e96a5 */
.L_x_2675:
[----:B------:R-:W-:Y:S05]  /*db90*/  BSYNC.RECONVERGENT B1 ;  /* 0x0000000000017941 */ /* 0x000fea0003800200 */
.L_x_2674:
        /* <DEDUP_REMOVED lines=11> */
.L_x_2673:
        /* <DEDUP_REMOVED lines=17> */
.L_x_2682:
        /* <DEDUP_REMOVED lines=13> */
.L_x_2684:
[----:B------:R-:W-:Y:S05]  /*de30*/  BSYNC.RECONVERGENT B2 ;  /* 0x0000000000027941 */ /* 0x000fea0003800200 */
.L_x_2683:
        /* <DEDUP_REMOVED lines=61> */
.L_x_2681:
[----:B------:R-:W-:Y:S05]  /*e210*/  BSYNC.RECONVERGENT B1 ;  /* 0x0000000000017941 */ /* 0x000fea0003800200 */
.L_x_2680:
        /* <DEDUP_REMOVED lines=12> */
.L_x_2679:
        /* <DEDUP_REMOVED lines=17> */
.L_x_2688:
        /* <DEDUP_REMOVED lines=13> */
.L_x_2690:
[----:B------:R-:W-:Y:S05]  /*e4c0*/  BSYNC.RECONVERGENT B2 ;  /* 0x0000000000027941 */ /* 0x000fea0003800200 */
.L_x_2689:
        /* <DEDUP_REMOVED lines=61> */
.L_x_2687:
[----:B------:R-:W-:Y:S05]  /*e8a0*/  BSYNC.RECONVERGENT B1 ;  /* 0x0000000000017941 */ /* 0x000fea0003800200 */
.L_x_2686:
        /* <DEDUP_REMOVED lines=11> */
.L_x_2685:
        /* <DEDUP_REMOVED lines=17> */
.L_x_2694:
        /* <DEDUP_REMOVED lines=13> */
.L_x_2696:
[----:B------:R-:W-:Y:S05]  /*eb40*/  BSYNC.RECONVERGENT B2 ;  /* 0x0000000000027941 */ /* 0x000fea0003800200 */
.L_x_2695:
        /* <DEDUP_REMOVED lines=61> */
.L_x_2693:
[----:B------:R-:W-:Y:S05]  /*ef20*/  BSYNC.RECONVERGENT B1 ;  /* 0x0000000000017941 */ /* 0x000fea0003800200 */
.L_x_2692:
[----:B-----5:R-:W-:Y:S02]  /*ef30*/  PRMT R118, R55, 0x7632, R118 ;  /* 0x0000763237767816 */ /* 0x020fe40000000076 */
        /* <DEDUP_REMOVED lines=10> */
[----:B------:R-:W-:-:S07]  /*efe0*/  FMUL.FTZ R177, R177, R118 ;  /* 0x00000076b1b17220 */ /* 0x000fce0000410000 */
.L_x_2691:
[----:B------:R-:W-:Y:S02]  /*eff0*/  F2FP.BF16.F32.PACK_AB R119, RZ, R177 ;  /* 0x000000b1ff77723e */ /* 0x000fe400000010ff */
[----:B------:R-:W-:Y:S02]  /*f000*/  PRMT R118, R190, 0x5410, R192 ;  /* 0x00005410be767816 */ /* 0x000fe400000000c0 */
[----:B------:R-:W-:Y:S02]  /*f010*/  PRMT R117, R186, 0x5410, R188 ;  /* 0x00005410ba757816 */ /* 0x000fe400000000bc */
[----:B------:R-:W-:Y:S02]  /*f020*/  PRMT R116, R184, 0x5410, R182 ;  /* 0x00005410b8747816 */ /* 0x000fe400000000b6 */
[----:B------:R-:W-:-:S07]  /*f030*/  PRMT R119, R194, 0x5410, R119 ;  /* 0x00005410c2777816 */ /* 0x000fce0000000077 */
.L_x_2648:
[----:B------:R-:W0:Y:S01]  /*f040*/  LDC.64 R164, c[0x0][0x3a8] ;  /* 0x0000ea00ffa47b82 */ /* 0x000e220000000a00 */
[----:B------:R-:W-:Y:S02]  /*f050*/  IMAD.MOV.U32 R184, RZ, RZ, R172 ;  /* 0x000000ffffb87224 */ /* 0x000fe400078e00ac */
[----:B0-----:R-:W-:-:S05]  /*f060*/  IMAD.WIDE.U32 R164, R231, 0x10, R164 ;  /* 0x00000010e7a47825 */ /* 0x001fca00078e00a4 */
        /* <DEDUP_REMOVED lines=22> */
.L_x_2697:
[----:B------:R-:W-:Y:S01]  /*f1d0*/  IADD3 R231, PT, PT, R231, 0x80, RZ ;  /* 0x00000080e7e77810 */ /* 0x000fe20007ffe0ff */
[----:B------:R-:W-:-:S07]  /*f1e0*/  VIADD R229, R229, 0x80 ;  /* 0x00000080e5e57836 */ /* 0x000fce0000000000 */
.L_x_2598:
[----:B------:R-:W-:Y:S05]  /*f1f0*/  BSYNC.RECONVERGENT B0 ;  /* 0x0000000000007941 */ /* 0x000fea0003800200 */
.L_x_2597:
        /* <DEDUP_REMOVED lines=14> */
[----:B-----5:R-:W-:Y:S01]  /*f2e0*/  @!P2 IMAD.U32 R179, R48, 0x10000, RZ ;  /* 0x0001000030b3a824 */ /* 0x020fe200078e00ff */
[----:B0-----:R-:W-:Y:S01]  /*f2f0*/  @!P2 MOV R116, R170 ;  /* 0x000000aa0074a202 */ /* 0x001fe20000000f00 */
        /* <DEDUP_REMOVED lines=18> */
.L_x_2704:
        /* <DEDUP_REMOVED lines=13> */
.L_x_2706:
[----:B------:R-:W-:Y:S05]  /*f4f0*/  BSYNC.RECONVERGENT B2 ;  /* 0x0000000000027941 */ /* 0x000fea0003800200 */
.L_x_2705:
        /* <DEDUP_REMOVED lines=58> */
[----:B------:R-:W-:Y:S02]  /*f8a0*/  HFMA2 R116, -RZ, RZ, 0, 0 ;  /* 0x00000000ff747431 */ /* 0x000fe400000001ff */
[----:B------:R-:W-:Y:S01]  /*f8b0*/  IMAD.MOV.U32 R117, RZ, RZ, R184 ;  /* 0x000000ffff757224 */ /* 0x000fe200078e00b8 */
[----:B------:R-:W-:-:S07]  /*f8c0*/  LOP3.LUT R158, R119, R166, R165, 0x96, !PT ;  /* 0x000000a6779e7212 */ /* 0x000fce00078e96a5 */
.L_x_2703:
[----:B------:R-:W-:Y:S05]  /*f8d0*/  BSYNC.RECONVERGENT B1 ;  /* 0x0000000000017941 */ /* 0x000fea0003800200 */
.L_x_2702:
        /* <DEDUP_REMOVED lines=12> */
.L_x_2701:
        /* <DEDUP_REMOVED lines=22> */
.L_x_2710:
        /* <DEDUP_REMOVED lines=13> */
.L_x_2712:
[----:B------:R-:W-:Y:S05]  /*fbd0*/  BSYNC.RECONVERGENT B2 ;  /* 0x0000000000027941 */ /* 0x000fea0003800200 */
.L_x_2711:
        /* <DEDUP_REMOVED lines=55> */
[----:B------:R-:W-:Y:S02]  /*ff50*/  HFMA2 R117, -RZ, RZ, 0, 0 ;  /* 0x00000000ff757431 */ /* 0x000fe400000001ff */
[----:B------:R-:W-:Y:S01]  /*ff60*/  VIADD R119, R144, 0x8ff34781 ;  /* 0x8ff3478190777836 */ /* 0x000fe20000000000 */
[----:B------:R-:W-:Y:S01]  /*ff70*/  MOV R160, R164 ;  /* 0x000000a400a07202 */ /* 0x000fe20000000f00 */
[----:B------:R-:W-:Y:S02]  /*ff80*/  IMAD.MOV.U32 R170, RZ, RZ, R116 ;  /* 0x000000ffffaa7224 */ /* 0x000fe400078e0074 */
[----:B------:R-:W-:Y:S01]  /*ff90*/  IMAD.MOV.U32 R118, RZ, RZ, R182 ;  /* 0x000000ffff767224 */ /* 0x000fe200078e00b6 */
[----:B------:R-:W-:-:S07]  /*ffa0*/  LOP3.LUT R158, R119, R166, R165, 0x96, !PT ;  /* 0x000000a6779e7212 */ /* 0x000fce00078e96a5 */
.L_x_2709:
[----:B------:R-:W-:Y:S05]  /*ffb0*/  BSYNC.RECONVERGENT B1 ;  /* 0x0000000000017941 */ /* 0x000fea0003800200 */
.L_x_2708:
[----:B------:R-:W-:Y:S01]  /*ffc0*/  PRMT R119, R52, 0x7632, R119 ;  /* 0x0000763234777816 */ /* 0x000fe20000000077 */
        /* <DEDUP_REMOVED lines=13> */
.L_x_2707:
        /* <DEDUP_REMOVED lines=21> */
.L_x_2716:
        /* <DEDUP_REMOVED lines=13> */
.L_x_2718:
[----:B------:R-:W-:Y:S05]  /*102c0*/  BSYNC.RECONVERGENT B2 ;  /* 0x0000000000027941 */ /* 0x000fea0003800200 */
.L_x_2717:
        /* <DEDUP_REMOVED lines=61> */
.L_x_2715:
[----:B------:R-:W-:Y:S05]  /*106a0*/  BSYNC.RECONVERGENT B1 ;  /* 0x0000000000017941 */ /* 0x000fea0003800200 */
.L_x_2714:
        /* <DEDUP_REMOVED lines=12> */
.L_x_2713:
        /* <DEDUP_REMOVED lines=22> */
.L_x_2722:
        /* <DEDUP_REMOVED lines=13> */
.L_x_2724:
[----:B------:R-:W-:Y:S05]  /*109a0*/  BSYNC.RECONVERGENT B2 ;  /* 0x0000000000027941 */ /* 0x000fea0003800200 */
.L_x_2723:
        /* <DEDUP_REMOVED lines=61> */
.L_x_2721:
[----:B------:R-:W-:Y:S05]  /*10d80*/  BSYNC.RECONVERGENT B1 ;  /* 0x0000000000017941 */ /* 0x000fea0003800200 */
.L_x_2720:
        /* <DEDUP_REMOVED lines=14> */
.L_x_2719:
        /* <DEDUP_REMOVED lines=21> */
.L_x_2728:
        /* <DEDUP_REMOVED lines=13> */
.L_x_2730:
[----:B------:R-:W-:Y:S05]  /*11090*/  BSYNC.RECONVERGENT B2 ;  /* 0x0000000000027941 */ /* 0x000fea0003800200 */
.L_x_2729:
        /* <DEDUP_REMOVED lines=61> */
.L_x_2727:
[----:B------:R-:W-:Y:S05]  /*11470*/  BSYNC.RECONVERGENT B1 ;  /* 0x0000000000017941 */ /* 0x000fea0003800200 */
.L_x_2726:
        /* <DEDUP_REMOVED lines=12> */
.L_x_2725:
        /* <DEDUP_REMOVED lines=22> */
.L_x_2734:
        /* <DEDUP_REMOVED lines=13> */
.L_x_2736:
[----:B------:R-:W-:Y:S05]  /*11770*/  BSYNC.RECONVERGENT B2 ;  /* 0x0000000000027941 */ /* 0x000fea0003800200 */
.L_x_2735:
        /* <DEDUP_REMOVED lines=61> */
.L_x_2733:
[----:B------:R-:W-:Y:S05]  /*11b50*/  BSYNC.RECONVERGENT B1 ;  /* 0x0000000000017941 */ /* 0x000fea0003800200 */
.L_x_2732:
[----:B------:R-:W-:Y:S01]  /*11b60*/  PRMT R119, R54, 0x7632, R119 ;  /* 0x0000763236777816 */ /* 0x000fe20000000077 */
[----:B------:R-:W-:Y:S01]  /*11b70*/  IMAD.MOV.U32 R165, RZ, RZ, 0x2f800000 ;  /* 0x2f800000ffa57424 */ /* 0x000fe200078e00ff */
[----:B------:R-:W-:Y:S02]  /*11b80*/  I2FP.F32.U32 R116, R118 ;  /* 0x0000007600747245 */ /* 0x000fe40000201000 */
[----:B------:R-:W-:Y:S02]  /*11b90*/  SHF.L.U32 R119, R119, 0x10, RZ ;  /* 0x0000001077777819 */ /* 0x000fe400000006ff */
[----:B------:R-:W-:Y:S01]  /*11ba0*/  PRMT R118, R50, 0x7632, R118 ;  /* 0x0000763232767816 */ /* 0x000fe20000000076 */
[----:B------:R-:W-:Y:S02]  /*11bb0*/  FFMA.FTZ R116, R116, R165, 1.1641532182693481445e-10 ;  /* 0x2f00000074747423 */ /* 0x000fe400000100a5 */
[----:B------:R-:W-:Y:S01]  /*11bc0*/  FMUL.FTZ R119, R119, UR13 ;  /* 0x0000000d77777c20 */ /* 0x000fe20008410000 */
[----:B------:R-:W-:-:S02]  /*11bd0*/  SHF.L.U32 R118, R118, 0x10, RZ ;  /* 0x0000001076767819 */ /* 0x000fc400000006ff */
[----:B------:R-:W-:Y:S01]  /*11be0*/  FSETP.GTU.FTZ.AND P3, PT, R116, UR10, PT ;  /* 0x0000000a74007c0b */ /* 0x000fe2000bf7c000 */
[----:B------:R-:W-:Y:S01]  /*11bf0*/  FMUL.FTZ R119, R119, UR12 ;  /* 0x0000000c77777c20 */ /* 0x000fe20008410000 */
[----:B------:R-:W-:Y:S02]  /*11c00*/  IMAD.U32 R116, R128, 0x10000, RZ ;  /* 0x0001000080747824 */ /* 0x000fe400078e00ff */
[----:B------:R-:W-:Y:S02]  /*11c10*/  SEL R154, RZ, 0x1, P3 ;  /* 0x00000001ff9a7807 */ /* 0x000fe40001800000 */
[----:B------:R-:W-:-:S05]  /*11c20*/  FSEL R119, R119, RZ, !P3 ;  /* 0x000000ff77777208 */ /* 0x000fca0005800000 */
[----:B------:R-:W-:-:S07]  /*11c30*/  FFMA.FTZ R189, R119, R116, R118 ;  /* 0x0000007477bd7223 */ /* 0x000fce0000010076 */
.L_x_2731:
[----:B------:R-:W-:Y:S01]  /*11c40*/  F2FP.BF16.F32.PACK_AB R194, RZ, R189 ;  /* 0x000000bdffc2723e */ /* 0x000fe200000010ff */
[----:B------:R-:W-:Y:S01]  /*11c50*/  @!P2 IMAD.U32 R191, R51, 0x10000, RZ ;  /* 0x0001000033bfa824 */ /* 0x000fe200078e00ff */
[----:B------:R-:W-:Y:S01]  /*11c60*/  @!P2 MOV R116, R117 ;  /* 0x000000750074a202 */ /* 0x000fe20000000f00 */
[----:B------:R-:W-:Y:S01]  /*11c70*/  @!P2 IMAD.MOV.U32 R196, RZ, RZ, R170 ;  /* 0x000000ffffc4a224 */ /* 0x000fe200078e00aa */
[----:B------:R-:W-:Y:S06]  /*11c80*/  @!P2 BRA `(.L_x_2737) ;  /* 0x0000000400a0a947 */ /* 0x000fec0003800000 */
        /* <DEDUP_REMOVED lines=16> */
.L_x_2740:
        /* <DEDUP_REMOVED lines=13> */
.L_x_2742:
[----:B------:R-:W-:Y:S05]  /*11e60*/  BSYNC.RECONVERGENT B2 ;  /* 0x0000000000027941 */ /* 0x000fea0003800200 */
.L_x_2741:
        /* <DEDUP_REMOVED lines=61> */
.L_x_2739:
[----:B------:R-:W-:Y:S05]  /*12240*/  BSYNC.RECONVERGENT B1 ;  /* 0x0000000000017941 */ /* 0x000fea0003800200 */
.L_x_2738:
[----:B------:R-:W-:Y:S01]  /*12250*/  I2FP.F32.U32 R117, R118 ;  /* 0x0000007600757245 */ /* 0x000fe20000201000 */
[----:B------:R-:W-:Y:S02]  /*12260*/  HFMA2 R118, -RZ, RZ, 0.1171875, 0 ;  /* 0x2f800000ff767431 */ /* 0x000fe400000001ff */
[----:B------:R-:W-:Y:S02]  /*12270*/  IMAD.U32 R119, R55, 0x10000, RZ ;  /* 0x0001000037777824 */ /* 0x000fe400078e00ff */
[----:B------:R-:W-:Y:S02]  /*12280*/  IMAD.U32 R164, R51, 0x10000, RZ ;  /* 0x0001000033a47824 */ /* 0x000fe400078e00ff */
[----:B------:R-:W-:-:S04]  /*12290*/  FMUL.FTZ R119, R119, UR13 ;  /* 0x0000000d77777c20 */ /* 0x000fc80008410000 */
[----:B------:R-:W-:Y:S01]  /*122a0*/  FMUL.FTZ R119, R119, UR12 ;  /* 0x0000000c77777c20 */ /* 0x000fe20008410000 */
[----:B------:R-:W-:Y:S01]  /*122b0*/  FFMA.FTZ R117, R117, R118, 1.1641532182693481445e-10 ;  /* 0x2f00000075757423 */ /* 0x000fe20000010076 */
[----:B------:R-:W-:-:S04]  /*122c0*/  SHF.L.U32 R118, R83, 0x10, RZ ;  /* 0x0000001053767819 */ /* 0x000fc800000006ff */
[----:B------:R-:W-:-:S04]  /*122d0*/  FSETP.GTU.FTZ.AND P3, PT, R117, UR10, PT ;  /* 0x0000000a75007c0b */ /* 0x000fc8000bf7c000 */
[----:B------:R-:W-:Y:S02]  /*122e0*/  FSEL R191, R119, RZ, !P3 ;  /* 0x000000ff77bf7208 */ /* 0x000fe40005800000 */
[----:B------:R-:W-:-:S03]  /*122f0*/  SEL R156, RZ, 0x1, P3 ;  /* 0x00000001ff9c7807 */ /* 0x000fc60001800000 */
[----:B------:R-:W-:-:S07]  /*12300*/  FFMA.FTZ R191, R191, R118, R164 ;  /* 0x00000076bfbf7223 */ /* 0x000fce00000100a4 */
.L_x_2737:
[----:B------:R-:W-:Y:S01]  /*12310*/  @!P2 PRMT R193, R51, 0x7632, R193 ;  /* 0x0000763233c1a816 */ /* 0x000fe200000000c1 */
[----:B------:R-:W-:Y:S01]  /*12320*/  @!P2 IMAD.MOV.U32 R182, RZ, RZ, R196 ;  /* 0x000000ffffb6a224 */ /* 0x000fe200078e00c4 */
[----:B------:R-:W-:Y:S02]  /*12330*/  F2FP.BF16.F32.PACK_AB R198, RZ, R191 ;  /* 0x000000bfffc6723e */ /* 0x000fe400000010ff */
[----:B------:R-:W-:Y:S02]  /*12340*/  @!P2 MOV R170, R116 ;  /* 0x0000007400aaa202 */ /* 0x000fe40000000f00 */
        /* <DEDUP_REMOVED lines=18> */
.L_x_2746:
        /* <DEDUP_REMOVED lines=13> */
.L_x_2748:
[----:B------:R-:W-:Y:S05]  /*12540*/  BSYNC.RECONVERGENT B2 ;  /* 0x0000000000027941 */ /* 0x000fea0003800200 */
.L_x_2747:
        /* <DEDUP_REMOVED lines=61> */
.L_x_2745:
[----:B------:R-:W-:Y:S05]  /*12920*/  BSYNC.RECONVERGENT B1 ;  /* 0x0000000000017941 */ /* 0x000fea0003800200 */
.L_x_2744:
[----:B------:R-:W-:Y:S01]  /*12930*/  PRMT R118, R55, 0x7632, R118 ;  /* 0x0000763237767816 */ /* 0x000fe20000000076 */
[----:B------:R-:W-:Y:S01]  /*12940*/  IMAD.U32 R193, R127, 0x10000, RZ ;  /* 0x000100007fc17824 */ /* 0x000fe200078e00ff */
[----:B------:R-:W-:Y:S01]  /*12950*/  I2FP.F32.U32 R116, R117 ;  /* 0x0000007500747245 */ /* 0x000fe20000201000 */
[----:B------:R-:W-:Y:S01]  /*12960*/  IMAD.MOV.U32 R117, RZ, RZ, 0x2f800000 ;  /* 0x2f800000ff757424 */ /* 0x000fe200078e00ff */
[----:B------:R-:W-:-:S03]  /*12970*/  SHF.L.U32 R118, R118, 0x10, RZ ;  /* 0x0000001076767819 */ /* 0x000fc600000006ff */
[----:B------:R-:W-:Y:S01]  /*12980*/  FFMA.FTZ R116, R116, R117, 1.1641532182693481445e-10 ;  /* 0x2f00000074747423 */ /* 0x000fe20000010075 */
[----:B------:R-:W-:Y:S01]  /*12990*/  PRMT R117, R51, 0x7632, R117 ;  /* 0x0000763233757816 */ /* 0x000fe20000000075 */
[----:B------:R-:W-:-:S03]  /*129a0*/  FMUL.FTZ R118, R118, UR13 ;  /* 0x0000000d76767c20 */ /* 0x000fc60008410000 */
[----:B------:R-:W-:Y:S01]  /*129b0*/  FSETP.GTU.FTZ.AND P2, PT, R116, UR10, PT ;  /* 0x0000000a74007c0b */ /* 0x000fe2000bf5c000 */
[----:B------:R-:W-:Y:S01]  /*129c0*/  FMUL.FTZ R118, R118, UR12 ;  /* 0x0000000c76767c20 */ /* 0x000fe20008410000 */
[----:B------:R-:W-:Y:S02]  /*129d0*/  SHF.L.U32 R117, R117, 0x10, RZ ;  /* 0x0000001075757819 */ /* 0x000fe400000006ff */
[----:B------:R-:W-:Y:S02]  /*129e0*/  SEL R168, RZ, 0x1, P2 ;  /* 0x00000001ffa87807 */ /* 0x000fe40001000000 */
[----:B------:R-:W-:-:S05]  /*129f0*/  FSEL R118, R118, RZ, !P2 ;  /* 0x000000ff76767208 */ /* 0x000fca0005000000 */
[----:B------:R-:W-:-:S07]  /*12a00*/  FFMA.FTZ R193, R118, R193, R117 ;  /* 0x000000c176c17223 */ /* 0x000fce0000010075 */
.L_x_2743:
[----:B------:R-:W-:Y:S02]  /*12a10*/  F2FP.BF16.F32.PACK_AB R119, RZ, R193 ;  /* 0x000000c1ff77723e */ /* 0x000fe400000010ff */
[----:B------:R-:W-:Y:S02]  /*12a20*/  PRMT R118, R192, 0x5410, R194 ;  /* 0x00005410c0767816 */ /* 0x000fe400000000c2 */
[----:B------:R-:W-:Y:S02]  /*12a30*/  PRMT R117, R190, 0x5410, R188 ;  /* 0x00005410be757816 */ /* 0x000fe400000000bc */
[----:B------:R-:W-:Y:S02]  /*12a40*/  PRMT R116, R186, 0x5410, R184 ;  /* 0x00005410ba747816 */ /* 0x000fe400000000b8 */
[----:B------:R-:W-:Y:S01]  /*12a50*/  PRMT R119, R198, 0x5410, R119 ;  /* 0x00005410c6777816 */ /* 0x000fe20000000077 */
[----:B------:R-:W-:Y:S06]  /*12a60*/  BRA `(.L_x_2749) ;  /* 0x00000034002c7947 */ /* 0x000fec0003800000 */
.L_x_2700:
[----:B------:R-:W-:Y:S01]  /*12a70*/  IMAD.MOV.U32 R179, RZ, RZ, RZ ;  /* 0x000000ffffb37224 */ /* 0x000fe200078e00ff */
[----:B0-----:R-:W-:Y:S01]  /*12a80*/  MOV R116, R170 ;  /* 0x000000aa00747202 */ /* 0x001fe20000000f00 */
[----:B------:R-:W-:Y:S01]  /*12a90*/  IMAD.MOV.U32 R182, RZ, RZ, R184 ;  /* 0x000000ffffb67224 */ /* 0x000fe200078e00b8 */
        /* <DEDUP_REMOVED lines=17> */
.L_x_2753:
        /* <DEDUP_REMOVED lines=13> */
.L_x_2755:
[----:B------:R-:W-:Y:S05]  /*12c80*/  BSYNC.RECONVERGENT B2 ;  /* 0x0000000000027941 */ /* 0x000fea0003800200 */
.L_x_2754:
        /* <DEDUP_REMOVED lines=59> */
[----:B------:R-:W-:-:S07]  /*13040*/  HFMA2 R116, -RZ, RZ, 0, 0 ;  /* 0x00000000ff747431 */ /* 0x000fce00000001ff */
.L_x_2752:
[----:B------:R-:W-:Y:S05]  /*13050*/  BSYNC.RECONVERGENT B1 ;  /* 0x0000000000017941 */ /* 0x000fea0003800200 */
.L_x_2751:
        /* <DEDUP_REMOVED lines=11> */
.L_x_2750:
[----:B------:R-:W-:Y:S01]  /*13110*/  F2FP.BF16.F32.PACK_AB R186, RZ, R179 ;  /* 0x000000b3ffba723e */ /* 0x000fe200000010ff */
[----:B------:R-:W-:Y:S01]  /*13120*/  IMAD.MOV.U32 R117, RZ, RZ, R116 ;  /* 0x000000ffff757224 */ /* 0x000fe200078e0074 */
[----:B------:R-:W-:Y:S01]  /*13130*/  MOV R181, RZ ;  /* 0x000000ff00b57202 */ /* 0x000fe20000000f00 */
[----:B------:R-:W-:Y:S06]  /*13140*/  @!P0 BRA `(.L_x_2756) ;  /* 0x0000000400948947 */ /* 0x000fec0003800000 */
        /* <DEDUP_REMOVED lines=13> */
.L_x_2759:
        /* <DEDUP_REMOVED lines=13> */
.L_x_2761:
[----:B------:R-:W-:Y:S05]  /*132f0*/  BSYNC.RECONVERGENT B2 ;  /* 0x0000000000027941 */ /* 0x000fea0003800200 */
.L_x_2760:
        /* <DEDUP_REMOVED lines=61> */
.L_x_2758:
[----:B------:R-:W-:Y:S05]  /*136d0*/  BSYNC.RECONVERGENT B1 ;  /* 0x0000000000017941 */ /* 0x000fea0003800200 */
.L_x_2757:
        /* <DEDUP_REMOVED lines=12> */
.L_x_2756:
        /* <DEDUP_REMOVED lines=17> */
.L_x_2765:
        /* <DEDUP_REMOVED lines=13> */
.L_x_2767:
[----:B------:R-:W-:Y:S05]  /*13980*/  BSYNC.RECONVERGENT B2 ;  /* 0x0000000000027941 */ /* 0x000fea0003800200 */
.L_x_2766:
        /* <DEDUP_REMOVED lines=58> */
[----:B------:R-:W-:Y:S02]  /*13d30*/  HFMA2 R116, -RZ, RZ, 0, 0 ;  /* 0x00000000ff747431 */ /* 0x000fe400000001ff */
[----:B------:R-:W-:Y:S01]  /*13d40*/  IMAD.MOV.U32 R160, RZ, RZ, R164 ;  /* 0x000000ffffa07224 */ /* 0x000fe200078e00a4 */
[----:B------:R-:W-:-:S07]  /*13d50*/  LOP3.LUT R158, R119, R166, R165, 0x96, !PT ;  /* 0x000000a6779e7212 */ /* 0x000fce00078e96a5 */
.L_x_2764:
[----:B------:R-:W-:Y:S05]  /*13d60*/  BSYNC.RECONVERGENT B1 ;  /* 0x0000000000017941 */ /* 0x000fea0003800200 */
.L_x_2763:
        /* <DEDUP_REMOVED lines=11> */
.L_x_2762:
        /* <DEDUP_REMOVED lines=17> */
.L_x_2771:
        /* <DEDUP_REMOVED lines=13> */
.L_x_2773:
[----:B------:R-:W-:Y:S05]  /*14000*/  BSYNC.RECONVERGENT B2 ;  /* 0x0000000000027941 */ /* 0x000fea0003800200 */
.L_x_2772:
        /* <DEDUP_REMOVED lines=61> */
.L_x_2770:
[----:B------:R-:W-:Y:S05]  /*143e0*/  BSYNC.RECONVERGENT B1 ;  /* 0x0000000000017941 */ /* 0x000fea0003800200 */
.L_x_2769:
        /* <DEDUP_REMOVED lines=12> */
.L_x_2768:
        /* <DEDUP_REMOVED lines=17> */
.L_x_2777:
        /* <DEDUP_REMOVED lines=13> */
.L_x_2779:
[----:B------:R-:W-:Y:S05]  /*14690*/  BSYNC.RECONVERGENT B2 ;  /* 0x0000000000027941 */ /* 0x000fea0003800200 */
.L_x_2778:
        /* <DEDUP_REMOVED lines=61> */
.L_x_2776:
[----:B------:R-:W-:Y:S05]  /*14a70*/  BSYNC.RECONVERGENT B1 ;  /* 0x0000000000017941 */ /* 0x000fea0003800200 */
.L_x_2775:
        /* <DEDUP_REMOVED lines=11> */
.L_x_2774:
        /* <DEDUP_REMOVED lines=17> */
.L_x_2783:
        /* <DEDUP_REMOVED lines=13> */
.L_x_2785:
[----:B------:R-:W-:Y:S05]  /*14d10*/  BSYNC.RECONVERGENT B2 ;  /* 0x0000000000027941 */ /* 0x000fea0003800200 */
.L_x_2784:
        /* <DEDUP_REMOVED lines=61> */
.L_x_2782:
[----:B------:R-:W-:Y:S05]  /*150f0*/  BSYNC.RECONVERGENT B1 ;  /* 0x0000000000017941 */ /* 0x000fea0003800200 */
.L_x_2781:
        /* <DEDUP_REMOVED lines=12> */
.L_x_2780:
        /* <DEDUP_REMOVED lines=17> */
.L_x_2789:
        /* <DEDUP_REMOVED lines=13> */
.L_x_2791:
[----:B------:R-:W-:Y:S05]  /*153a0*/  BSYNC.RECONVERGENT B2 ;  /* 0x0000000000027941 */ /* 0x000fea0003800200 */
.L_x_2790:
        /* <DEDUP_REMOVED lines=61> */
.L_x_2788:
[----:B------:R-:W-:Y:S05]  /*15780*/  BSYNC.RECONVERGENT B1 ;  /* 0x0000000000017941 */ /* 0x000fea0003800200 */
.L_x_2787:
        /* <DEDUP_REMOVED lines=11> */
.L_x_2786:
        /* <DEDUP_REMOVED lines=17> */
.L_x_2795:
        /* <DEDUP_REMOVED lines=13> */
.L_x_2797:
[----:B------:R-:W-:Y:S05]  /*15a20*/  BSYNC.RECONVERGENT B2 ;  /* 0x0000000000027941 */ /* 0x000fea0003800200 */
.L_x_2796:
        /* <DEDUP_REMOVED lines=61> */
.L_x_2794:
[----:B------:R-:W-:Y:S05]  /*15e00*/  BSYNC.RECONVERGENT B1 ;  /* 0x0000000000017941 */ /* 0x000fea0003800200 */
.L_x_2793:
        /* <DEDUP_REMOVED lines=12> */
.L_x_2792:
[----:B------:R-:W-:Y:S02]  /*15ed0*/  F2FP.BF16.F32.PACK_AB R119, RZ, R193 ;  /* 0x000000c1ff77723e */ /* 0x000fe400000010ff */
[----:B------:R-:W-:Y:S02]  /*15ee0*/  PRMT R118, R192, 0x5410, R194 ;  /* 0x00005410c0767816 */ /* 0x000fe400000000c2 */
[----:B------:R-:W-:Y:S02]  /*15ef0*/  PRMT R117, R190, 0x5410, R188 ;  /* 0x00005410be757816 */ /* 0x000fe400000000bc */
[----:B------:R-:W-:Y:S02]  /*15f00*/  PRMT R116, R186, 0x5410, R184 ;  /* 0x00005410ba747816 */ /* 0x000fe400000000b8 */
[----:B------:R-:W-:-:S07]  /*15f10*/  PRMT R119, R196, 0x5410, R119 ;  /* 0x00005410c4777816 */ /* 0x000fce0000000077 */
.L_x_2749:
[----:B------:R-:W0:Y:S01]  /*15f20*/  LDC.64 R164, c[0x0][0x3a8] ;  /* 0x0000ea00ffa47b82 */ /* 0x000e220000000a00 */
[----:B------:R-:W-:Y:S01]  /*15f30*/  MOV R184, R182 ;  /* 0x000000b600b87202 */ /* 0x000fe20000000f00 */
        /* <DEDUP_REMOVED lines=23> */
.L_x_2798:
[----:B------:R-:W-:Y:S01]  /*160b0*/  IADD3 R231, PT, PT, R231, 0x80, RZ ;  /* 0x00000080e7e77810 */ /* 0x000fe20007ffe0ff */
[----:B------:R-:W-:-:S07]  /*160c0*/  VIADD R229, R229, 0x80 ;  /* 0x00000080e5e57836 */ /* 0x000fce0000000000 */
.L_x_2699:
[----:B------:R-:W-:Y:S05]  /*160d0*/  BSYNC.RECONVERGENT B0 ;  /* 0x0000000000007941 */ /* 0x000fea0003800200 */
.L_x_2698:
        /* <DEDUP_REMOVED lines=14> */
[----:B0-----:R-:W-:Y:S01]  /*161c0*/  @!P3 IMAD.MOV.U32 R116, RZ, RZ, R170 ;  /* 0x000000ffff74b224 */ /* 0x001fe200078e00aa */
[----:B------:R-:W-:Y:S01]  /*161d0*/  @!P3 MOV R182, R184 ;  /* 0x000000b800b6b202 */ /* 0x000fe20000000f00 */
        /* <DEDUP_REMOVED lines=17> */
.L_x_2805:
        /* <DEDUP_REMOVED lines=13> */
.L_x_2807:
[----:B------:R-:W-:Y:S05]  /*163c0*/  BSYNC.RECONVERGENT B2 ;  /* 0x0000000000027941 */ /* 0x000fea0003800200 */
.L_x_2806:
        /* <DEDUP_REMOVED lines=54> */
[----:B------:R-:W-:-:S03]  /*16730*/  MOV R182, R116 ;  /* 0x0000007400b67202 */ /* 0x000fc60000000f00 */
[----:B------:R-:W-:Y:S01]  /*16740*/  HFMA2 R116, -RZ, RZ, 0, 0 ;  /* 0x00000000ff747431 */ /* 0x000fe200000001ff */
[----:B------:R-:W-:Y:S01]  /*16750*/  LOP3.LUT R162, R167, R118, R117, 0x96, !PT ;  /* 0x00000076a7a27212 */ /* 0x000fe200078e9675 */
[----:B------:R-:W-:Y:S02]  /*16760*/  VIADD R119, R144, 0x8ff34781 ;  /* 0x8ff3478190777836 */ /* 0x000fe40000000000 */
[----:B------:R-:W-:Y:S02]  /*16770*/  IMAD.MOV.U32 R160, RZ, RZ, R164 ;  /* 0x000000ffffa07224 */ /* 0x000fe400078e00a4 */
[----:B------:R-:W-:Y:S01]  /*16780*/  IMAD.MOV.U32 R117, RZ, RZ, R184 ;  /* 0x000000ffff757224 */ /* 0x000fe200078e00b8 */
[----:B------:R-:W-:-:S07]  /*16790*/  LOP3.LUT R158, R119, R166, R165, 0x96, !PT ;  /* 0x000000a6779e7212 */ /* 0x000fce00078e96a5 */
.L_x_2804:
[----:B------:R-:W-:Y:S05]  /*167a0*/  BSYNC.RECONVERGENT B1 ;  /* 0x0000000000017941 */ /* 0x000fea0003800200 */
.L_x_2803:
[----:B------:R-:W-:Y:S01]  /*167b0*/  I2FP.F32.U32 R117, R117 ;  /* 0x0000007500757245 */ /* 0x000fe20000201000 */
[----:B------:R-:W-:Y:S01]  /*167c0*/  IMAD.MOV.U32 R118, RZ, RZ, 0x2f800000 ;  /* 0x2f800000ff767424 */ /* 0x000fe200078e00ff */
[----:B------:R-:W-:Y:S02]  /*167d0*/  SHF.L.U32 R119, R52, 0x10, RZ ;  /* 0x0000001034777819 */ /* 0x000fe400000006ff */
[----:B------:R-:W-:Y:S01]  /*167e0*/  SHF.L.U32 R164, R48, 0x10, RZ ;  /* 0x0000001030a47819 */ /* 0x000fe200000006ff */
[----:B------:R-:W-:Y:S01]  /*167f0*/  FFMA.FTZ R117, R117, R118, 1.1641532182693481445e-10 ;  /* 0x2f00000075757423 */ /* 0x000fe20000010076 */
[----:B------:R-:W-:Y:S02]  /*16800*/  IMAD.U32 R118, R68, 0x10000, RZ ;  /* 0x0001000044767824 */ /* 0x000fe400078e00ff */
[----:B------:R-:W-:Y:S02]  /*16810*/  FMUL.FTZ R119, R119, UR13 ;  /* 0x0000000d77777c20 */ /* 0x000fe40008410000 */
[----:B------:R-:W-:-:S02]  /*16820*/  FSETP.GTU.FTZ.AND P4, PT, R117, UR10, PT ;  /* 0x0000000a75007c0b */ /* 0x000fc4000bf9c000 */
[----:B------:R-:W-:Y:S02]  /*16830*/  FMUL.FTZ R119, R119, UR12 ;  /* 0x0000000c77777c20 */ /* 0x000fe40008410000 */
[----:B------:R-:W-:-:S03]  /*16840*/  SEL R142, RZ, 0x1, P4 ;  /* 0x00000001ff8e7807 */ /* 0x000fc60002000000 */
[----:B------:R-:W-:-:S05]  /*16850*/  FSEL R195, R119, RZ, !P4 ;  /* 0x000000ff77c37208 */ /* 0x000fca0006000000 */
[----:B------:R-:W-:-:S07]  /*16860*/  FFMA.FTZ R195, R195, R118, R164 ;  /* 0x00000076c3c37223 */ /* 0x000fce00000100a4 */
.L_x_2802:
        /* <DEDUP_REMOVED lines=22> */
.L_x_2811:
        /* <DEDUP_REMOVED lines=13> */
.L_x_2813:
[----:B------:R-:W-:Y:S05]  /*16aa0*/  BSYNC.RECONVERGENT B2 ;  /* 0x0000000000027941 */ /* 0x000fea0003800200 */
.L_x_2812:
        /* <DEDUP_REMOVED lines=61> */
.L_x_2810:
[----:B------:R-:W-:Y:S05]  /*16e80*/  BSYNC.RECONVERGENT B1 ;  /* 0x0000000000017941 */ /* 0x000fea0003800200 */
.L_x_2809:
[----:B------:R-:W-:Y:S01]  /*16e90*/  HFMA2 R165, -RZ, RZ, 0.1171875, 0 ;  /* 0x2f800000ffa57431 */ /* 0x000fe200000001ff */
[----:B------:R-:W-:Y:S02]  /*16ea0*/  PRMT R119, R52, 0x7632, R119 ;  /* 0x0000763234777816 */ /* 0x000fe40000000077 */
[----:B------:R-:W-:Y:S02]  /*16eb0*/  I2FP.F32.U32 R116, R118 ;  /* 0x0000007600747245 */ /* 0x000fe40000201000 */
[----:B------:R-:W-:Y:S01]  /*16ec0*/  PRMT R118, R48, 0x7632, R118 ;  /* 0x0000763230767816 */ /* 0x000fe20000000076 */
[----:B------:R-:W-:Y:S02]  /*16ed0*/  IMAD.U32 R119, R119, 0x10000, RZ ;  /* 0x0001000077777824 */ /* 0x000fe400078e00ff */
[----:B------:R-:W-:Y:S02]  /*16ee0*/  FFMA.FTZ R116, R116, R165, 1.1641532182693481445e-10 ;  /* 0x2f00000074747423 */ /* 0x000fe400000100a5 */
[----:B------:R-:W-:Y:S01]  /*16ef0*/  FMUL.FTZ R119, R119, UR13 ;  /* 0x0000000d77777c20 */ /* 0x000fe20008410000 */
[----:B------:R-:W-:-:S03]  /*16f00*/  IMAD.U32 R118, R118, 0x10000, RZ ;  /* 0x0001000076767824 */ /* 0x000fc600078e00ff */
[----:B------:R-:W-:Y:S01]  /*16f10*/  FMUL.FTZ R119, R119, UR12 ;  /* 0x0000000c77777c20 */ /* 0x000fe20008410000 */
[----:B------:R-:W-:Y:S02]  /*16f20*/  FSETP.GTU.FTZ.AND P4, PT, R116, UR10, PT ;  /* 0x0000000a74007c0b */ /* 0x000fe4000bf9c000 */
[----:B------:R-:W-:Y:S02]  /*16f30*/  SHF.L.U32 R116, R126, 0x10, RZ ;  /* 0x000000107e747819 */ /* 0x000fe400000006ff */
[----:B------:R-:W-:Y:S02]  /*16f40*/  FSEL R119, R119, RZ, !P4 ;  /* 0x000000ff77777208 */ /* 0x000fe40006000000 */
[----:B------:R-:W-:-:S03]  /*16f50*/  SEL R146, RZ, 0x1, P4 ;  /* 0x00000001ff927807 */ /* 0x000fc60002000000 */
[----:B------:R-:W-:-:S07]  /*16f60*/  FFMA.FTZ R197, R119, R116, R118 ;  /* 0x0000007477c57223 */ /* 0x000fce0000010076 */
.L_x_2808:
[----:B------:R-:W-:Y:S01]  /*16f70*/  F2FP.BF16.F32.PACK_AB R184, RZ, R197 ;  /* 0x000000c5ffb8723e */ /* 0x000fe200000010ff */
[----:B------:R-:W-:Y:S01]  /*16f80*/  @!P3 IMAD.MOV.U32 R116, RZ, RZ, R117 ;  /* 0x000000ffff74b224 */ /* 0x000fe200078e0075 */
[----:B------:R-:W-:Y:S02]  /*16f90*/  @!P3 SHF.L.U32 R199, R49, 0x10, RZ ;  /* 0x0000001031c7b819 */ /* 0x000fe400000006ff */
        /* <DEDUP_REMOVED lines=18> */
.L_x_2817:
        /* <DEDUP_REMOVED lines=13> */
.L_x_2819:
[----:B------:R-:W-:Y:S05]  /*17190*/  BSYNC.RECONVERGENT B2 ;  /* 0x0000000000027941 */ /* 0x000fea0003800200 */
.L_x_2818:
        /* <DEDUP_REMOVED lines=61> */
.L_x_2816:
[----:B------:R-:W-:Y:S05]  /*17570*/  BSYNC.RECONVERGENT B1 ;  /* 0x0000000000017941 */ /* 0x000fea0003800200 */
.L_x_2815:
        /* <DEDUP_REMOVED lines=12> */
.L_x_2814:
        /* <DEDUP_REMOVED lines=22> */
.L_x_2823:
        /* <DEDUP_REMOVED lines=13> */
.L_x_2825:
[----:B------:R-:W-:Y:S05]  /*17870*/  BSYNC.RECONVERGENT B2 ;  /* 0x0000000000027941 */ /* 0x000fea0003800200 */
.L_x_2824:
        /* <DEDUP_REMOVED lines=61> */
.L_x_2822:
[----:B------:R-:W-:Y:S05]  /*17c50*/  BSYNC.RECONVERGENT B1 ;  /* 0x0000000000017941 */ /* 0x000fea0003800200 */
.L_x_2821:
        /* <DEDUP_REMOVED lines=14> */
.L_x_2820:
        /* <DEDUP_REMOVED lines=21> */
.L_x_2829:
        /* <DEDUP_REMOVED lines=13> */
.L_x_2831:
[----:B------:R-:W-:Y:S05]  /*17f60*/  BSYNC.RECONVERGENT B2 ;  /* 0x0000000000027941 */ /* 0x000fea0003800200 */
.L_x_2830:
        /* <DEDUP_REMOVED lines=61> */
.L_x_2828:
[----:B------:R-:W-:Y:S05]  /*18340*/  BSYNC.RECONVERGENT B1 ;  /* 0x0000000000017941 */ /* 0x000fea0003800200 */
.L_x_2827:
        /* <DEDUP_REMOVED lines=12> */
.L_x_2826:
        /* <DEDUP_REMOVED lines=22> */
.L_x_2835:
        /* <DEDUP_REMOVED lines=13> */
.L_x_2837:
[----:B------:R-:W-:Y:S05]  /*18640*/  BSYNC.RECONVERGENT B2 ;  /* 0x0000000000027941 */ /* 0x000fea0003800200 */
.L_x_2836:
        /* <DEDUP_REMOVED lines=61> */
.L_x_2834:
[----:B------:R-:W-:Y:S05]  /*18a20*/  BSYNC.RECONVERGENT B1 ;  /* 0x0000000000017941 */ /* 0x000fea0003800200 */
.L_x_2833:
        /* <DEDUP_REMOVED lines=14> */
.L_x_2832:
        /* <DEDUP_REMOVED lines=21> */
.L_x_2841:
        /* <DEDUP_REMOVED lines=13> */
.L_x_2843:
[----:B------:R-:W-:Y:S05]  /*18d30*/  BSYNC.RECONVERGENT B2 ;  /* 0x0000000000027941 */ /* 0x000fea0003800200 */
.L_x_2842:
        /* <DEDUP_REMOVED lines=61> */
.L_x_2840:
[----:B------:R-:W-:Y:S05]  /*19110*/  BSYNC.RECONVERGENT B1 ;  /* 0x0000000000017941 */ /* 0x000fea0003800200 */
.L_x_2839:
        /* <DEDUP_REMOVED lines=12> */
.L_x_2838:
        /* <DEDUP_REMOVED lines=22> */
.L_x_2847:
        /* <DEDUP_REMOVED lines=13> */
.L_x_2849:
[----:B------:R-:W-:Y:S05]  /*19410*/  BSYNC.RECONVERGENT B2 ;  /* 0x0000000000027941 */ /* 0x000fea0003800200 */
.L_x_2848:
        /* <DEDUP_REMOVED lines=57> */
[----:B------:R-:W-:Y:S01]  /*197b0*/  MOV R160, R164 ;  /* 0x000000a400a07202 */ /* 0x000fe20000000f00 */
[----:B------:R-:W-:Y:S01]  /*197c0*/  IMAD.MOV.U32 R182, RZ, RZ, R116 ;  /* 0x000000ffffb67224 */ /* 0x000fe200078e0074 */
[----:B------:R-:W-:Y:S02]  /*197d0*/  LOP3.LUT R162, R167, R118, R117, 0x96, !PT ;  /* 0x00000076a7a27212 */ /* 0x000fe400078e9675 */
[----:B------:R-:W-:-:S07]  /*197e0*/  MOV R117, R196 ;  /* 0x000000c400757202 */ /* 0x000fce0000000f00 */
.L_x_2846:
[----:B------:R-:W-:Y:S05]  /*197f0*/  BSYNC.RECONVERGENT B1 ;  /* 0x0000000000017941 */ /* 0x000fea0003800200 */
.L_x_2845:
[----:B------:R-:W-:Y:S01]  /*19800*/  I2FP.F32.U32 R116, R117 ;  /* 0x0000007500747245 */ /* 0x000fe20000201000 */
[----:B------:R-:W-:Y:S01]  /*19810*/  HFMA2 R117, -RZ, RZ, 0.1171875, 0 ;  /* 0x2f800000ff757431 */ /* 0x000fe200000001ff */
[----:B------:R-:W-:Y:S02]  /*19820*/  PRMT R118, R55, 0x7632, R118 ;  /* 0x0000763237767816 */ /* 0x000fe40000000076 */
[----:B------:R-:W-:-:S03]  /*19830*/  SHF.L.U32 R225, R123, 0x10, RZ ;  /* 0x000000107be17819 */ /* 0x000fc600000006ff */
[----:B------:R-:W-:Y:S02]  /*19840*/  IMAD.U32 R118, R118, 0x10000, RZ ;  /* 0x0001000076767824 */ /* 0x000fe400078e00ff */
[----:B------:R-:W-:Y:S02]  /*19850*/  FFMA.FTZ R116, R116, R117, 1.1641532182693481445e-10 ;  /* 0x2f00000074747423 */ /* 0x000fe40000010075 */
[----:B------:R-:W-:Y:S01]  /*19860*/  FMUL.FTZ R118, R118, UR13 ;  /* 0x0000000d76767c20 */ /* 0x000fe20008410000 */
[----:B------:R-:W-:-:S03]  /*19870*/  PRMT R117, R51, 0x7632, R117 ;  /* 0x0000763233757816 */ /* 0x000fc60000000075 */
[----:B------:R-:W-:Y:S01]  /*19880*/  FMUL.FTZ R118, R118, UR12 ;  /* 0x0000000c76767c20 */ /* 0x000fe20008410000 */
[----:B------:R-:W-:Y:S01]  /*19890*/  FSETP.GTU.FTZ.AND P3, PT, R116, UR10, PT ;  /* 0x0000000a74007c0b */ /* 0x000fe2000bf7c000 */
[----:B------:R-:W-:-:S03]  /*198a0*/  IMAD.U32 R117, R117, 0x10000, RZ ;  /* 0x0001000075757824 */ /* 0x000fc600078e00ff */
[----:B------:R-:W-:Y:S02]  /*198b0*/  FSEL R118, R118, RZ, !P3 ;  /* 0x000000ff76767208 */ /* 0x000fe40005800000 */
[----:B------:R-:W-:-:S03]  /*198c0*/  SEL R168, RZ, 0x1, P3 ;  /* 0x00000001ffa87807 */ /* 0x000fc60001800000 */
[----:B------:R-:W-:-:S07]  /*198d0*/  FFMA.FTZ R225, R118, R225, R117 ;  /* 0x000000e176e17223 */ /* 0x000fce0000010075 */
.L_x_2844:
[----:B------:R-:W-:Y:S02]  /*198e0*/  F2FP.BF16.F32.PACK_AB R119, RZ, R225 ;  /* 0x000000e1ff77723e */ /* 0x000fe400000010ff */
[----:B------:R-:W-:Y:S02]  /*198f0*/  PRMT R118, R192, 0x5410, R194 ;  /* 0x00005410c0767816 */ /* 0x000fe400000000c2 */
[----:B------:R-:W-:Y:S02]  /*19900*/  PRMT R117, R190, 0x5410, R188 ;  /* 0x00005410be757816 */ /* 0x000fe400000000bc */
[----:B------:R-:W-:Y:S02]  /*19910*/  PRMT R116, R186, 0x5410, R184 ;  /* 0x00005410ba747816 */ /* 0x000fe400000000b8 */
[----:B------:R-:W-:Y:S01]  /*19920*/  PRMT R119, R198, 0x5410, R119 ;  /* 0x00005410c6777816 */ /* 0x000fe20000000077 */
[----:B------:R-:W-:Y:S06]  /*19930*/  BRA `(.L_x_2850) ;  /* 0x0000003400307947 */ /* 0x000fec0003800000 */
.L_x_2801:
[----:B------:R-:W-:Y:S01]  /*19940*/  MOV R195, RZ ;  /* 0x000000ff00c37202 */ /* 0x000fe20000000f00 */
[----:B0-----:R-:W-:Y:S01]  /*19950*/  IMAD.MOV.U32 R116, RZ, RZ, R170 ;  /* 0x000000ffff747224 */ /* 0x001fe200078e00aa */
[----:B------:R-:W-:Y:S01]  /*19960*/  MOV R182, R184 ;  /* 0x000000b800b67202 */ /* 0x000fe20000000f00 */
        /* <DEDUP_REMOVED lines=17> */
.L_x_2854:
        /* <DEDUP_REMOVED lines=13> */
.L_x_2856:
[----:B------:R-:W-:Y:S05]  /*19b50*/  BSYNC.RECONVERGENT B2 ;  /* 0x0000000000027941 */ /* 0x000fea0003800200 */
.L_x_2855:
        /* <DEDUP_REMOVED lines=61> */
.L_x_2853:
[----:B------:R-:W-:Y:S05]  /*19f30*/  BSYNC.RECONVERGENT B1 ;  /* 0x0000000000017941 */ /* 0x000fea0003800200 */
.L_x_2852:
        /* <DEDUP_REMOVED lines=11> */
.L_x_2851:
        /* <DEDUP_REMOVED lines=17> */
.L_x_2860:
        /* <DEDUP_REMOVED lines=13> */
.L_x_2862:
[----:B------:R-:W-:Y:S05]  /*1a1d0*/  BSYNC.RECONVERGENT B2 ;  /* 0x0000000000027941 */ /* 0x000fea0003800200 */
.L_x_2861:
        /* <DEDUP_REMOVED lines=61> */
.L_x_2859:
[----:B------:R-:W-:Y:S05]  /*1a5b0*/  BSYNC.RECONVERGENT B1 ;  /* 0x0000000000017941 */ /* 0x000fea0003800200 */
.L_x_2858:
        /* <DEDUP_REMOVED lines=12> */
.L_x_2857:
        /* <DEDUP_REMOVED lines=17> */
.L_x_2866:
        /* <DEDUP_REMOVED lines=13> */
.L_x_2868:
[----:B------:R-:W-:Y:S05]  /*1a860*/  BSYNC.RECONVERGENT B2 ;  /* 0x0000000000027941 */ /* 0x000fea0003800200 */
.L_x_2867:
        /* <DEDUP_REMOVED lines=61> */
.L_x_2865:
[----:B------:R-:W-:Y:S05]  /*1ac40*/  BSYNC.RECONVERGENT B1 ;  /* 0x0000000000017941 */ /* 0x000fea0003800200 */
.L_x_2864:
        /* <DEDUP_REMOVED lines=11> */
.L_x_2863:
        /* <DEDUP_REMOVED lines=17> */
.L_x_2872:
        /* <DEDUP_REMOVED lines=13> */
.L_x_2874:
[----:B------:R-:W-:Y:S05]  /*1aee0*/  BSYNC.RECONVERGENT B2 ;  /* 0x0000000000027941 */ /* 0x000fea0003800200 */
.L_x_2873:
        /* <DEDUP_REMOVED lines=61> */
.L_x_2871:
[----:B------:R-:W-:Y:S05]  /*1b2c0*/  BSYNC.RECONVERGENT B1 ;  /* 0x0000000000017941 */ /* 0x000fea0003800200 */
.L_x_2870:
        /* <DEDUP_REMOVED lines=12> */
.L_x_2869:
        /* <DEDUP_REMOVED lines=17> */
.L_x_2878:
        /* <DEDUP_REMOVED lines=13> */
.L_x_2880:
[----:B------:R-:W-:Y:S05]  /*1b570*/  BSYNC.RECONVERGENT B2 ;  /* 0x0000000000027941 */ /* 0x000fea0003800200 */
.L_x_2879:
        /* <DEDUP_REMOVED lines=61> */
.L_x_2877:
[----:B------:R-:W-:Y:S05]  /*1b950*/  BSYNC.RECONVERGENT B1 ;  /* 0x0000000000017941 */ /* 0x000fea0003800200 */
.L_x_2876:
        /* <DEDUP_REMOVED lines=11> */
.L_x_2875:
        /* <DEDUP_REMOVED lines=17> */
.L_x_2884:
        /* <DEDUP_REMOVED lines=13> */
.L_x_2886:
[----:B------:R-:W-:Y:S05]  /*1bbf0*/  BSYNC.RECONVERGENT B2 ;  /* 0x0000000000027941 */ /* 0x000fea0003800200 */
.L_x_2885:
        /* <DEDUP_REMOVED lines=61> */
.L_x_2883:
[----:B------:R-:W-:Y:S05]  /*1bfd0*/  BSYNC.RECONVERGENT B1 ;  /* 0x0000000000017941 */ /* 0x000fea0003800200 */
.L_x_2882:
        /* <DEDUP_REMOVED lines=12> */
.L_x_2881:
        /* <DEDUP_REMOVED lines=17> */
.L_x_2890:
        /* <DEDUP_REMOVED lines=13> */
.L_x_2892:
[----:B------:R-:W-:Y:S05]  /*1c280*/  BSYNC.RECONVERGENT B2 ;  /* 0x0000000000027941 */ /* 0x000fea0003800200 */
.L_x_2891:
        /* <DEDUP_REMOVED lines=61> */
.L_x_2889:
[----:B------:R-:W-:Y:S05]  /*1c660*/  BSYNC.RECONVERGENT B1 ;  /* 0x0000000000017941 */ /* 0x000fea0003800200 */
.L_x_2888:
        /* <DEDUP_REMOVED lines=11> */
.L_x_2887:
        /* <DEDUP_REMOVED lines=17> */
.L_x_2896:
        /* <DEDUP_REMOVED lines=13> */
.L_x_2898:
[----:B------:R-:W-:Y:S05]  /*1c900*/  BSYNC.RECONVERGENT B2 ;  /* 0x0000000000027941 */ /* 0x000fea0003800200 */
.L_x_2897:
        /* <DEDUP_REMOVED lines=61> */
.L_x_2895:
[----:B------:R-:W-:Y:S05]  /*1cce0*/  BSYNC.RECONVERGENT B1 ;  /* 0x0000000000017941 */ /* 0x000fea0003800200 */
.L_x_2894:
        /* <DEDUP_REMOVED lines=12> */
.L_x_2893:
[----:B------:R-:W-:Y:S02]  /*1cdb0*/  F2FP.BF16.F32.PACK_AB R119, RZ, R225 ;  /* 0x000000e1ff77723e */ /* 0x000fe400000010ff */
[----:B------:R-:W-:Y:S02]  /*1cdc0*/  PRMT R118, R192, 0x5410, R194 ;  /* 0x00005410c0767816 */ /* 0x000fe400000000c2 */
[----:B------:R-:W-:Y:S02]  /*1cdd0*/  PRMT R117, R190, 0x5410, R188 ;  /* 0x00005410be757816 */ /* 0x000fe400000000bc */
[----:B------:R-:W-:Y:S02]  /*1cde0*/  PRMT R116, R186, 0x5410, R184 ;  /* 0x00005410ba747816 */ /* 0x000fe400000000b8 */
[----:B------:R-:W-:-:S07]  /*1cdf0*/  PRMT R119, R196, 0x5410, R119 ;  /* 0x00005410c4777816 */ /* 0x000fce0000000077 */
.L_x_2850:
        /* <DEDUP_REMOVED lines=12> */
[----:B------:R-:W-:Y:S02]  /*1cec0*/  LOP3.LUT R119, R150, 0xff, RZ, 0xc0, !PT ;  /* 0x000000ff96777812 */ /* 0x000fe400078ec0ff */
[----:B------:R-:W-:Y:S02]  /*1ced0*/  LOP3.LUT R166, R146, 0xff, RZ, 0xc0, !PT ;  /* 0x000000ff92a67812 */ /* 0x000fe400078ec0ff */
[----:B------:R-:W-:Y:S01]  /*1cee0*/  LOP3.LUT R233, R118, 0xff00, R165, 0xf8, !PT ;  /* 0x0000ff0076e97812 */ /* 0x000fe200078ef8a5 */
[----:B------:R-:W-:-:S03]  /*1cef0*/  IMAD.WIDE.U32 R118, R119, 0x1000000, RZ ;  /* 0x0100000077767825 */ /* 0x000fc600078e00ff */
[----:B------:R-:W-:Y:S01]  /*1cf00*/  LOP3.LUT R233, R233, 0xff, R152, 0xf8, !PT ;  /* 0x000000ffe9e97812 */ /* 0x000fe200078ef898 */
[----:B------:R-:W-:-:S04]  /*1cf10*/  IMAD.WIDE.U32 R164, R164, 0x10000, RZ ;  /* 0x00010000a4a47825 */ /* 0x000fc800078e00ff */
[----:B------:R-:W-:Y:S01]  /*1cf20*/  IMAD.WIDE.U32 R166, R166, 0x100, RZ ;  /* 0x00000100a6a67825 */ /* 0x000fe200078e00ff */
[----:B------:R-:W-:-:S03]  /*1cf30*/  LOP3.LUT R233, R165, R233, R119, 0xfe, !PT ;  /* 0x000000e9a5e97212 */ /* 0x000fc600078efe77 */
[----:B0-----:R-:W-:Y:S01]  /*1cf40*/  IMAD.WIDE.U32 R116, R229, 0x8, R116 ;  /* 0x00000008e5747825 */ /* 0x001fe200078e0074 */
[----:B------:R-:W-:Y:S02]  /*1cf50*/  LOP3.LUT R235, R166, R118, R164, 0xfe, !PT ;  /* 0x00000076a6eb7212 */ /* 0x000fe400078efea4 */
[----:B------:R-:W-:Y:S02]  /*1cf60*/  LOP3.LUT R119, R233, R167, RZ, 0xfc, !PT ;  /* 0x000000a7e9777212 */ /* 0x000fe400078efcff */
[----:B------:R-:W-:-:S05]  /*1cf70*/  LOP3.LUT R118, R235, 0xff, R142, 0xf8, !PT ;  /* 0x000000ffeb767812 */ /* 0x000fca00078ef88e */
[----:B------:R1:W-:Y:S02]  /*1cf80*/  STG.E.64 desc[UR6][R116.64], R118 ;  /* 0x0000007674007986 */ /* 0x0003e4000c101b06 */
.L_x_2899:
[----:B------:R-:W-:Y:S01]  /*1cf90*/  IADD3 R231, PT, PT, R231, 0x80, RZ ;  /* 0x00000080e7e77810 */ /* 0x000fe20007ffe0ff */
[----:B------:R-:W-:-:S07]  /*1cfa0*/  VIADD R229, R229, 0x80 ;  /* 0x00000080e5e57836 */ /* 0x000fce0000000000 */
.L_x_2800:
[----:B------:R-:W-:Y:S05]  /*1cfb0*/  BSYNC.RECONVERGENT B0 ;  /* 0x0000000000007941 */ /* 0x000fea0003800200 */
.L_x_2799:
        /* <DEDUP_REMOVED lines=33> */
.L_x_2906:
        /* <DEDUP_REMOVED lines=13> */
.L_x_2908:
[----:B------:R-:W-:Y:S05]  /*1d2a0*/  BSYNC.RECONVERGENT B2 ;  /* 0x0000000000027941 */ /* 0x000fea0003800200 */
.L_x_2907:
        /* <DEDUP_REMOVED lines=61> */
.L_x_2905:
[----:B------:R-:W-:Y:S05]  /*1d680*/  BSYNC.RECONVERGENT B1 ;  /* 0x0000000000017941 */ /* 0x000fea0003800200 */
.L_x_2904:
        /* <DEDUP_REMOVED lines=12> */
.L_x_2903:
        /* <DEDUP_REMOVED lines=22> */
.L_x_2912:
        /* <DEDUP_REMOVED lines=13> */
.L_x_2914:
[----:B------:R-:W-:Y:S05]  /*1d980*/  BSYNC.RECONVERGENT B2 ;  /* 0x0000000000027941 */ /* 0x000fea0003800200 */
.L_x_2913:
        /* <DEDUP_REMOVED lines=61> */
.L_x_2911:
[----:B------:R-:W-:Y:S05]  /*1dd60*/  BSYNC.RECONVERGENT B1 ;  /* 0x0000000000017941 */ /* 0x000fea0003800200 */
.L_x_2910:
        /* <DEDUP_REMOVED lines=14> */
.L_x_2909:
        /* <DEDUP_REMOVED lines=21> */
.L_x_2918:
        /* <DEDUP_REMOVED lines=13> */
.L_x_2920:
[----:B------:R-:W-:Y:S05]  /*1e070*/  BSYNC.RECONVERGENT B2 ;  /* 0x0000000000027941 */ /* 0x000fea0003800200 */
.L_x_2919:
        /* <DEDUP_REMOVED lines=61> */
.L_x_2917:
[----:B------:R-:W-:Y:S05]  /*1e450*/  BSYNC.RECONVERGENT B1 ;  /* 0x0000000000017941 */ /* 0x000fea0003800200 */
.L_x_2916:
        /* <DEDUP_REMOVED lines=12> */
.L_x_2915:
        /* <DEDUP_REMOVED lines=22> */
.L_x_2924:
        /* <DEDUP_REMOVED lines=13> */
.L_x_2926:
[----:B------:R-:W-:Y:S05]  /*1e750*/  BSYNC.RECONVERGENT B2 ;  /* 0x0000000000027941 */ /* 0x000fea0003800200 */
.L_x_2925:
        /* <DEDUP_REMOVED lines=61> */
.L_x_2923:
[----:B------:R-:W-:Y:S05]  /*1eb30*/  BSYNC.RECONVERGENT B1 ;  /* 0x0000000000017941 */ /* 0x000fea0003800200 */
.L_x_2922:
        /* <DEDUP_REMOVED lines=14> */
.L_x_2921:
        /* <DEDUP_REMOVED lines=21> */
.L_x_2930:
        /* <DEDUP_REMOVED lines=13> */
.L_x_2932:
[----:B------:R-:W-:Y:S05]  /*1ee40*/  BSYNC.RECONVERGENT B2 ;  /* 0x0000000000027941 */ /* 0x000fea0003800200 */
.L_x_2931:
        /* <DEDUP_REMOVED lines=61> */
.L_x_2929:
[----:B------:R-:W-:Y:S05]  /*1f220*/  BSYNC.RECONVERGENT B1 ;  /* 0x0000000000017941 */ /* 0x000fea0003800200 */
.L_x_2928:
        /* <DEDUP_REMOVED lines=12> */
.L_x_2927:
        /* <DEDUP_REMOVED lines=22> */
.L_x_2936:
        /* <DEDUP_REMOVED lines=13> */
.L_x_2938:
[----:B------:R-:W-:Y:S05]  /*1f520*/  BSYNC.RECONVERGENT B2 ;  /* 0x0000000000027941 */ /* 0x000fea0003800200 */
.L_x_2937:
        /* <DEDUP_REMOVED lines=61> */
.L_x_2935:
[----:B------:R-:W-:Y:S05]  /*1f900*/  BSYNC.RECONVERGENT B1 ;  /* 0x0000000000017941 */ /* 0x000fea0003800200 */
.L_x_2934:
        /* <DEDUP_REMOVED lines=14> */
.L_x_2933:
        /* <DEDUP_REMOVED lines=21> */
.L_x_2942:
        /* <DEDUP_REMOVED lines=13> */
.L_x_2944:
[----:B------:R-:W-:Y:S05]  /*1fc10*/  BSYNC.RECONVERGENT B2 ;  /* 0x0000000000027941 */ /* 0x000fea0003800200 */
.L_x_2943:
        /* <DEDUP_REMOVED lines=61> */
.L_x_2941:
[----:B------:R-:W-:Y:S05]  /*1fff0*/  BSYNC.RECONVERGENT B1 ;  /* 0x0000000000017941 */ /* 0x000fea0003800200 */
.L_x_2940:
        /* <DEDUP_REMOVED lines=12> */
.L_x_2939:
        /* <DEDUP_REMOVED lines=22> */
.L_x_2948:
        /* <DEDUP_REMOVED lines=13> */
.L_x_2950:
[----:B------:R-:W-:Y:S05]  /*202f0*/  BSYNC.RECONVERGENT B2 ;  /* 0x0000000000027941 */ /* 0x000fea0003800200 */
.L_x_2949:
        /* <DEDUP_REMOVED lines=61> */
.L_x_2947:
[----:B------:R-:W-:Y:S05]  /*206d0*/  BSYNC.RECONVERGENT B1 ;  /* 0x0000000000017941 */ /* 0x000fea0003800200 */
.L_x_2946:
        /* <DEDUP_REMOVED lines=14> */
.L_x_2945:
[----:B------:R-:W-:Y:S02]  /*207c0*/  F2FP.BF16.F32.PACK_AB R119, RZ, R223 ;  /* 0x000000dfff77723e */ /* 0x000fe400000010ff */
[----:B------:R-:W-:Y:S02]  /*207d0*/  PRMT R118, R190, 0x5410, R192 ;  /* 0x00005410be767816 */ /* 0x000fe400000000c0 */
[----:B------:R-:W-:Y:S02]  /*207e0*/  PRMT R117, R186, 0x5410, R188 ;  /* 0x00005410ba757816 */ /* 0x000fe400000000bc */
[----:B------:R-:W-:Y:S02]  /*207f0*/  PRMT R116, R182, 0x5410, R180 ;  /* 0x00005410b6747816 */ /* 0x000fe400000000b4 */
[----:B------:R-:W-:Y:S01]  /*20800*/  PRMT R119, R196, 0x5410, R119 ;  /* 0x00005410c4777816 */ /* 0x000fe20000000077 */
[----:B------:R-:W-:Y:S06]  /*20810*/  BRA `(.L_x_2951) ;  /* 0x0000003400347947 */ /* 0x000fec0003800000 */
.L_x_2902:
        /* <DEDUP_REMOVED lines=20> */
.L_x_2955:
        /* <DEDUP_REMOVED lines=13> */
.L_x_2957:
[----:B------:R-:W-:Y:S05]  /*20a30*/  BSYNC.RECONVERGENT B2 ;  /* 0x0000000000027941 */ /* 0x000fea0003800200 */
.L_x_2956:
        /* <DEDUP_REMOVED lines=61> */
.L_x_2954:
[----:B------:R-:W-:Y:S05]  /*20e10*/  BSYNC.RECONVERGENT B1 ;  /* 0x0000000000017941 */ /* 0x000fea0003800200 */
.L_x_2953:
        /* <DEDUP_REMOVED lines=11> */
.L_x_2952:
        /* <DEDUP_REMOVED lines=17> */
.L_x_2961:
        /* <DEDUP_REMOVED lines=13> */
.L_x_2963:
[----:B------:R-:W-:Y:S05]  /*210b0*/  BSYNC.RECONVERGENT B2 ;  /* 0x0000000000027941 */ /* 0x000fea0003800200 */
.L_x_2962:
        /* <DEDUP_REMOVED lines=61> */
.L_x_2960:
[----:B------:R-:W-:Y:S05]  /*21490*/  BSYNC.RECONVERGENT B1 ;  /* 0x0000000000017941 */ /* 0x000fea0003800200 */
.L_x_2959:
        /* <DEDUP_REMOVED lines=12> */
.L_x_2958:
        /* <DEDUP_REMOVED lines=17> */
.L_x_2967:
        /* <DEDUP_REMOVED lines=13> */
.L_x_2969:
[----:B------:R-:W-:Y:S05]  /*21740*/  BSYNC.RECONVERGENT B2 ;  /* 0x0000000000027941 */ /* 0x000fea0003800200 */
.L_x_2968:
        /* <DEDUP_REMOVED lines=61> */
.L_x_2966:
[----:B------:R-:W-:Y:S05]  /*21b20*/  BSYNC.RECONVERGENT B1 ;  /* 0x0000000000017941 */ /* 0x000fea0003800200 */
.L_x_2965:
        /* <DEDUP_REMOVED lines=11> */
.L_x_2964:
        /* <DEDUP_REMOVED lines=17> */
.L_x_2973:
        /* <DEDUP_REMOVED lines=13> */
.L_x_2975:
[----:B------:R-:W-:Y:S05]  /*21dc0*/  BSYNC.RECONVERGENT B2 ;  /* 0x0000000000027941 */ /* 0x000fea0003800200 */
.L_x_2974:
        /* <DEDUP_REMOVED lines=61> */
.L_x_2972:
[----:B------:R-:W-:Y:S05]  /*221a0*/  BSYNC.RECONVERGENT B1 ;  /* 0x0000000000017941 */ /* 0x000fea0003800200 */
.L_x_2971:
        /* <DEDUP_REMOVED lines=12> */
.L_x_2970:
        /* <DEDUP_REMOVED lines=17> */
.L_x_2979:
        /* <DEDUP_REMOVED lines=13> */
.L_x_2981:
[----:B------:R-:W-:Y:S05]  /*22450*/  BSYNC.RECONVERGENT B2 ;  /* 0x0000000000027941 */ /* 0x000fea0003800200 */
.L_x_2980:
        /* <DEDUP_REMOVED lines=61> */
.L_x_2978:
[----:B------:R-:W-:Y:S05]  /*22830*/  BSYNC.RECONVERGENT B1 ;  /* 0x0000000000017941 */ /* 0x000fea0003800200 */
.L_x_2977:
        /* <DEDUP_REMOVED lines=11> */
.L_x_2976:
        /* <DEDUP_REMOVED lines=17> */
.L_x_2985:
        /* <DEDUP_REMOVED lines=13> */
.L_x_2987:
[----:B------:R-:W-:Y:S05]  /*22ad0*/  BSYNC.RECONVERGENT B2 ;  /* 0x0000000000027941 */ /* 0x000fea0003800200 */
.L_x_2986:
        /* <DEDUP_REMOVED lines=61> */
.L_x_2984:
[----:B------:R-:W-:Y:S05]  /*22eb0*/  BSYNC.RECONVERGENT B1 ;  /* 0x0000000000017941 */ /* 0x000fea0003800200 */
.L_x_2983:
        /* <DEDUP_REMOVED lines=12> */
.L_x_2982:
        /* <DEDUP_REMOVED lines=17> */
.L_x_2991:
        /* <DEDUP_REMOVED lines=13> */
.L_x_2993:
[----:B------:R-:W-:Y:S05]  /*23160*/  BSYNC.RECONVERGENT B2 ;  /* 0x0000000000027941 */ /* 0x000fea0003800200 */
.L_x_2992:
        /* <DEDUP_REMOVED lines=61> */
.L_x_2990:
[----:B------:R-:W-:Y:S05]  /*23540*/  BSYNC.RECONVERGENT B1 ;  /* 0x0000000000017941 */ /* 0x000fea0003800200 */
.L_x_2989:
        /* <DEDUP_REMOVED lines=11> */
.L_x_2988:
        /* <DEDUP_REMOVED lines=17> */
.L_x_2997:
        /* <DEDUP_REMOVED lines=13> */
.L_x_2999:
[----:B------:R-:W-:Y:S05]  /*237e0*/  BSYNC.RECONVERGENT B2 ;  /* 0x0000000000027941 */ /* 0x000fea0003800200 */
.L_x_2998:
        /* <DEDUP_REMOVED lines=61> */
.L_x_2996:
[----:B------:R-:W-:Y:S05]  /*23bc0*/  BSYNC.RECONVERGENT B1 ;  /* 0x0000000000017941 */ /* 0x000fea0003800200 */
.L_x_2995:
        /* <DEDUP_REMOVED lines=12> */
.L_x_2994:
[----:B------:R-:W-:Y:S02]  /*23c90*/  F2FP.BF16.F32.PACK_AB R119, RZ, R223 ;  /* 0x000000dfff77723e */ /* 0x000fe400000010ff */
[----:B------:R-:W-:Y:S02]  /*23ca0*/  MOV R184, R190 ;  /* 0x000000be00b87202 */ /* 0x000fe40000000f00 */
[----:B------:R-:W-:Y:S02]  /*23cb0*/  PRMT R118, R192, 0x5410, R194 ;  /* 0x00005410c0767816 */ /* 0x000fe400000000c2 */
[----:B------:R-:W-:Y:S02]  /*23cc0*/  PRMT R117, R188, 0x5410, R186 ;  /* 0x00005410bc757816 */ /* 0x000fe400000000ba */
[----:B------:R-:W-:Y:S02]  /*23cd0*/  PRMT R116, R182, 0x5410, R180 ;  /* 0x00005410b6747816 */ /* 0x000fe400000000b4 */
[----:B------:R-:W-:-:S07]  /*23ce0*/  PRMT R119, R196, 0x5410, R119 ;  /* 0x00005410c4777816 */ /* 0x000fce0000000077 */
.L_x_2951:
[----:B------:R-:W0:Y:S02]  /*23cf0*/  LDC.64 R164, c[0x0][0x3a8] ;  /* 0x0000ea00ffa47b82 */ /* 0x000e240000000a00 */
[----:B0-----:R-:W-:-:S05]  /*23d00*/  IMAD.WIDE.U32 R164, R231, 0x10, R164 ;  /* 0x00000010e7a47825 */ /* 0x001fca00078e00a4 */
[----:B------:R2:W-:Y:S01]  /*23d10*/  STG.E.128 desc[UR6][R164.64], R116 ;  /* 0x00000074a4007986 */ /* 0x0005e2000c101d06 */
[----:B------:R-:W-:Y:S05]  /*23d20*/  @!P0 BRA `(.L_x_2901) ;  /* 0x0000000000508947 */ /* 0x000fea0003800000 */
[----:B--2---:R-:W-:Y:S01]  /*23d30*/  IMAD.U32 R119, R156, 0x10000, RZ ;  /* 0x000100009c777824 */ /* 0x004fe200078e00ff */
        /* <DEDUP_REMOVED lines=19> */
.L_x_2901:
[----:B------:R-:W-:Y:S05]  /*23e70*/  BSYNC.RECONVERGENT B0 ;  /* 0x0000000000007941 */ /* 0x000fea0003800200 */
.L_x_2900:
[----:B0123--:R-:W-:Y:S01]  /*23e80*/  FADD.FTZ R116, RZ, R141 ;  /* 0x0000008dff747221 */ /* 0x00ffe20000010000 */
[C---:B------:R-:W-:Y:S01]  /*23e90*/  ISETP.GT.U32.AND P0, PT, R2.reuse, 0xff, PT ;  /* 0x000000ff0200780c */ /* 0x040fe20003f04070 */
[----:B------:R-:W-:Y:S01]  /*23ea0*/  BSSY.RECONVERGENT B0, `(.L_x_3000) ;  /* 0x000009e000007945 */ /* 0x000fe20003800200 */
[C---:B------:R-:W-:Y:S01]  /*23eb0*/  ISETP.GT.U32.AND P4, PT, R2.reuse, 0x17f, PT ;  /* 0x0000017f0200780c */ /* 0x040fe20003f84070 */
[----:B------:R-:W-:Y:S01]  /*23ec0*/  FADD.FTZ R116, R143, R116 ;  /* 0x000000748f747221 */ /* 0x000fe20000010000 */
[C---:B------:R-:W-:Y:S02]  /*23ed0*/  ISETP.GT.U32.AND P5, PT, R2.reuse, 0x1ff, PT ;  /* 0x000001ff0200780c */ /* 0x040fe40003fa4070 */
        /* <DEDUP_REMOVED lines=154> */
.L_x_3001:
[----:B------:R-:W-:Y:S05]  /*24880*/  BSYNC.RECONVERGENT B0 ;  /* 0x0000000000007941 */ /* 0x000fea0003800200 */
.L_x_3000:
        /* <DEDUP_REMOVED lines=12> */
.L_x_3003:
[----:B------:R-:W-:Y:S05]  /*24950*/  BSYNC.RECONVERGENT B0 ;  /* 0x0000000000007941 */ /* 0x000fea0003800200 */
.L_x_3002:
[----:B------:R-:W1:Y:S01]  /*24960*/  SHFL.DOWN PT, R118, R167, 0x2, 0x1f ;  /* 0x08401f00a7767f89 */ /* 0x000e6200000e0000 */
[----:B------:R-:W-:Y:S02]  /*24970*/  ISETP.NE.AND P4, PT, R176, RZ, PT ;  /* 0x000000ffb000720c */ /* 0x000fe40003f85270 */
        /* <DEDUP_REMOVED lines=28> */
[C---:B------:R-:W-:Y:S01]  /*24b40*/  FFMA.FTZ R116, R166.reuse, R229, R167 ;  /* 0x000000e5a6747223 */ /* 0x040fe200000100a7 */
[----:B--2---:R-:W-:Y:S02]  /*24b50*/  FADD.FTZ R118, R117, R118 ;  /* 0x0000007675767221 */ /* 0x004fe40000010000 */
[----:B------:R-:W-:Y:S01]  /*24b60*/  FMUL.FTZ R119, R166, R119 ;  /* 0x00000077a6777220 */ /* 0x000fe20000410000 */
[----:B---3--:R-:W-:Y:S02]  /*24b70*/  FMUL.FTZ R164, R165, R116 ;  /* 0x00000074a5a47220 */ /* 0x008fe40000410000 */
[----:B------:R-:W1:Y:S01]  /*24b80*/  @!P4 LDC.64 R116, c[0x0][0x3c8] ;  /* 0x0000f200ff74cb82 */ /* 0x000e620000000a00 */
[----:B------:R-:W-:Y:S02]  /*24b90*/  FMUL.FTZ R119, R119, R186 ;  /* 0x000000ba77777220 */ /* 0x000fe40000410000 */
[----:B------:R-:W2:Y:S02]  /*24ba0*/  SHFL.IDX PT, R229, R164, RZ, 0x1f ;  /* 0x00001fffa4e57589 */ /* 0x000ea400000e0000 */
[----:B------:R-:W-:-:S03]  /*24bb0*/  FFMA.FTZ R165, R165, R119, R118 ;  /* 0x00000077a5a57223 */ /* 0x000fc60000010076 */
[----:B------:R-:W3:Y:S03]  /*24bc0*/  @!P4 LDC.64 R118, c[0x0][0x3c0] ;  /* 0x0000f000ff76cb82 */ /* 0x000ee60000000a00 */
[----:B------:R-:W0:Y:S01]  /*24bd0*/  SHFL.IDX PT, R165, R165, RZ, 0x1f ;  /* 0x00001fffa5a57589 */ /* 0x000e2200000e0000 */
[----:B-1----:R-:W-:-:S04]  /*24be0*/  @!P4 IMAD.WIDE R116, R0, 0x4, R116 ;  /* 0x000000040074c825 */ /* 0x002fc800078e0274 */
[----:B--2---:R-:W-:-:S05]  /*24bf0*/  FMUL.FTZ R166, R229, R229 ;  /* 0x000000e5e5a67220 */ /* 0x004fca0000410000 */
[----:B------:R-:W-:Y:S01]  /*24c00*/  FSEL R167, R166, RZ, P0 ;  /* 0x000000ffa6a77208 */ /* 0x000fe20000000000 */
[----:B---3--:R-:W-:-:S04]  /*24c10*/  @!P4 IMAD.WIDE R118, R0, 0x4, R118 ;  /* 0x000000040076c825 */ /* 0x008fc800078e0276 */
[----:B0-----:R-:W-:Y:S01]  /*24c20*/  FFMA.FTZ R166, R165, UR14, R180 ;  /* 0x0000000ea5a67c23 */ /* 0x001fe200080100b4 */
[----:B------:R0:W-:Y:S03]  /*24c30*/  @!P4 STG.E desc[UR6][R118.64], R229 ;  /* 0x000000e57600c986 */ /* 0x0001e6000c101906 */
[----:B------:R-:W-:-:S06]  /*24c40*/  FADD.FTZ R167, R166, R167 ;  /* 0x000000a7a6a77221 */ /* 0x000fcc0000010000 */
[----:B------:R-:W1:Y:S02]  /*24c50*/  MUFU.RSQ R167, R167 ;  /* 0x000000a700a77308 */ /* 0x000e640000001400 */
[----:B-1----:R0:W-:Y:S01]  /*24c60*/  @!P4 STG.E desc[UR6][R116.64], R167 ;  /* 0x000000a77400c986 */ /* 0x0021e2000c101906 */
[----:B-----5:R-:W-:-:S13]  /*24c70*/  ISETP.GE.AND P4, PT, R174, 0x1, PT ;  /* 0x00000001ae00780c */ /* 0x020fda0003f86270 */
[----:B0-----:R-:W-:Y:S05]  /*24c80*/  @!P4 BRA `(.L_x_3004) ;  /* 0x000000100018c947 */ /* 0x001fea0003800000 */
[----:B------:R-:W-:Y:S01]  /*24c90*/  VIADD R174, R174, 0xffffffff ;  /* 0xffffffffaeae7836 */ /* 0x000fe20000000000 */
[----:B------:R-:W-:Y:S01]  /*24ca0*/  BSSY.RECONVERGENT B0, `(.L_x_3005) ;  /* 0x0000037000007945 */ /* 0x000fe20003800200 */
[----:B------:R-:W-:Y:S02]  /*24cb0*/  FSEL R166, R229, RZ, !P0 ;  /* 0x000000ffe5a67208 */ /* 0x000fe40004000000 */
[----:B------:R-:W-:-:S05]  /*24cc0*/  IMAD R174, R174, R227, RZ ;  /* 0x000000e3aeae7224 */ /* 0x000fca00078e02ff */
[----:B------:R-:W-:-:S04]  /*24cd0*/  SHF.R.S32.HI R117, RZ, 0x1f, R174 ;  /* 0x0000001fff757819 */ /* 0x000fc800000114ae */
[----:B------:R-:W-:-:S04]  /*24ce0*/  LEA.HI R117, R117, R174, RZ, 0x3 ;  /* 0x000000ae75757211 */ /* 0x000fc800078f18ff */
[----:B------:R-:W-:Y:S01]  /*24cf0*/  LEA.HI.SX32 R227, R117, R176, 0x1d ;  /* 0x000000b075e37211 */ /* 0x000fe200078feaff */
[----:B------:R-:W-:Y:S06]  /*24d00*/  @!P1 BRA `(.L_x_3006) ;  /* 0x0000000000c09947 */ /* 0x000fec0003800000 */
[--C-:B------:R-:W-:Y:S01]  /*24d10*/  FADD.FTZ R164, R151, -R166.reuse ;  /* 0x800000a697a47221 */ /* 0x100fe20000010000 */
[--C-:B------:R-:W-:Y:S01]  /*24d20*/  FADD.FTZ R118, R147, -R166.reuse ;  /* 0x800000a693767221 */ /* 0x100fe20000010000 */
        /* <DEDUP_REMOVED lines=46> */
.L_x_3006:
[----:B------:R-:W-:Y:S05]  /*25010*/  BSYNC.RECONVERGENT B0 ;  /* 0x0000000000007941 */ /* 0x000fea0003800200 */
.L_x_3005:
[----:B------:R-:W-:Y:S01]  /*25020*/  ISETP.NE.AND P0, PT, R178, RZ, PT ;  /* 0x000000ffb200720c */ /* 0x000fe20003f05270 */
[----:B------:R-:W-:-:S12]  /*25030*/  BSSY.RECONVERGENT B0, `(.L_x_3007) ;  /* 0x0000032000007945 */ /* 0x000fd80003800200 */
[----:B------:R-:W-:Y:S05]  /*25040*/  @!P0 BRA `(.L_x_3008) ;  /* 0x0000000000c08947 */ /* 0x000fea0003800000 */
[--C-:B0-----:R-:W-:Y:S01]  /*25050*/  FADD.FTZ R164, R171, -R166.reuse ;  /* 0x800000a6aba47221 */ /* 0x101fe20000010000 */
[--C-:B------:R-:W-:Y:S01]  /*25060*/  FADD.FTZ R118, R163, -R166.reuse ;  /* 0x800000a6a3767221 */ /* 0x100fe20000010000 */
        /* <DEDUP_REMOVED lines=46> */
.L_x_3008:
[----:B------:R-:W-:Y:S05]  /*25350*/  BSYNC.RECONVERGENT B0 ;  /* 0x0000000000007941 */ /* 0x000fea0003800200 */
.L_x_3007:
[----:B------:R-:W-:Y:S01]  /*25360*/  ISETP.NE.AND P0, PT, R172, RZ, PT ;  /* 0x000000ffac00720c */ /* 0x000fe20003f05270 */
[----:B------:R-:W-:-:S12]  /*25370*/  BSSY.RECONVERGENT B0, `(.L_x_3009) ;  /* 0x0000032000007945 */ /* 0x000fd80003800200 */
[----:B------:R-:W-:Y:S05]  /*25380*/  @!P0 BRA `(.L_x_3010) ;  /* 0x0000000000c08947 */ /* 0x000fea0003800000 */
[--C-:B01----:R-:W-:Y:S01]  /*25390*/  FADD.FTZ R164, R187, -R166.reuse ;  /* 0x800000a6bba47221 */ /* 0x103fe20000010000 */
        /* <DEDUP_REMOVED lines=47> */
.L_x_3010:
[----:B------:R-:W-:Y:S05]  /*25690*/  BSYNC.RECONVERGENT B0 ;  /* 0x0000000000007941 */ /* 0x000fea0003800200 */
.L_x_3009:
[----:B------:R-:W-:Y:S04]  /*256a0*/  BSSY.RECONVERGENT B0, `(.L_x_3011) ;  /* 0x0000032000007945 */ /* 0x000fe80003800200 */
[----:B------:R-:W-:Y:S05]  /*256b0*/  @!P2 BRA `(.L_x_3012) ;  /* 0x0000000000c0a947 */ /* 0x000fea0003800000 */
[--C-:B012---:R-:W-:Y:S01]  /*256c0*/  FADD.FTZ R164, R203, -R166.reuse ;  /* 0x800000a6cba47221 */ /* 0x107fe20000010000 */
        /* <DEDUP_REMOVED lines=47> */
.L_x_3012:
[----:B------:R-:W-:Y:S05]  /*259c0*/  BSYNC.RECONVERGENT B0 ;  /* 0x0000000000007941 */ /* 0x000fea0003800200 */
.L_x_3011:
[----:B------:R-:W-:Y:S04]  /*259d0*/  BSSY.RECONVERGENT B0, `(.L_x_3004) ;  /* 0x0000031000007945 */ /* 0x000fe80003800200 */
[----:B------:R-:W-:Y:S05]  /*259e0*/  @!P3 BRA `(.L_x_3013) ;  /* 0x0000000000bcb947 */ /* 0x000fea0003800000 */
[----:B0123--:R-:W0:Y:S01]  /*259f0*/  LDC.64 R164, c[0x0][0x428] ;  /* 0x00010a00ffa47b82 */ /* 0x00fe220000000a00 */
[--C-:B------:R-:W-:Y:S01]  /*25a00*/  FADD.FTZ R172, R213, -R166.reuse ;  /* 0x800000a6d5ac7221 */ /* 0x100fe20000010000 */
[--C-:B------:R-:W-:Y:S01]  /*25a10*/  FADD.FTZ R116, R209, -R166.reuse ;  /* 0x800000a6d1747221 */ /* 0x100fe20000010000 */
        /* <DEDUP_REMOVED lines=38> */
[----:B0-----:R-:W-:Y:S01]  /*25c80*/  IMAD.WIDE.U32 R164, R227, 0x10, R164 ;  /* 0x00000010e3a47825 */ /* 0x001fe200078e00a4 */
[----:B------:R-:W-:Y:S02]  /*25c90*/  F2FP.BF16.F32.PACK_AB R117, R229, R172 ;  /* 0x000000ace575723e */ /* 0x000fe400000010ff */
[----:B------:R-:W-:-:S02]  /*25ca0*/  F2FP.BF16.F32.PACK_AB R119, R239, R180 ;  /* 0x000000b4ef77723e */ /* 0x000fc400000010ff */
[----:B------:R-:W-:Y:S02]  /*25cb0*/  F2FP.BF16.F32.PACK_AB R118, R231, R176 ;  /* 0x000000b0e776723e */ /* 0x000fe400000010ff */
[----:B------:R-:W-:-:S05]  /*25cc0*/  F2FP.BF16.F32.PACK_AB R116, R167, R116 ;  /* 0x00000074a774723e */ /* 0x000fca00000010ff */
[----:B------:R4:W-:Y:S02]  /*25cd0*/  STG.E.128 desc[UR6][R164.64], R116 ;  /* 0x00000074a4007986 */ /* 0x0009e4000c101d06 */
.L_x_3013:
[----:B------:R-:W-:Y:S05]  /*25ce0*/  BSYNC.RECONVERGENT B0 ;  /* 0x0000000000007941 */ /* 0x000fea0003800200 */
.L_x_3004:
[----:B01234-:R-:W0:Y:S01]  /*25cf0*/  LDC.64 R116, c[0x0][0x380] ;  /* 0x0000e000ff747b82 */ /* 0x01fe220000000a00 */
[----:B------:R-:W-:Y:S01]  /*25d00*/  UPLOP3.LUT UP1, UPT, UPT, UPT, UP1, 0x40, 0x4 ;  /* 0x000000000004789c */ /* 0x000fe20003f2e810 */
[----:B0-----:R-:W-:-:S04]  /*25d10*/  IADD3 R0, PT, PT, R0, R116, RZ ;  /* 0x0000007400007210 */ /* 0x001fc80007ffe0ff */
[----:B------:R-:W-:-:S13]  /*25d20*/  ISETP.GE.AND P0, PT, R0, R117, PT ;  /* 0x000000750000720c */ /* 0x000fda0003f06270 */
[----:B------:R-:W-:Y:S05]  /*25d30*/  @!P0 BRA `(.L_x_3014) ;  /* 0xfffffdb400808947 */ /* 0x000fea000383ffff */
[----:B------:R-:W-:Y:S05]  /*25d40*/  EXIT ;  /* 0x000000000000794d */ /* 0x000fea0003800000 */
.L_x_3015:
        /* <DEDUP_REMOVED lines=11> */
.L_x_33994:


//--------------------- .text._ZN10layer_norm13ln_fwd_kernelINS_13Kernel_traitsI13__nv_bfloat16S2_S2_S2_fjLj5120ELj1ELj1ELj4ELj16ENS_18Kernel_traits_baseILj5120ES2_S2_S2_S2_fjLj128EEEEELb1ELb1ELb1ELb1EEEvNS_9FwdParamsE --------------------------
	.section	.text._ZN10layer_norm13ln_fwd_kernelINS_13Kernel_traitsI13__nv_bfloat16S2_S2_S2_fjLj5120ELj1ELj1ELj4ELj16ENS_18Kernel_traits_baseILj5120ES2_S2_S2_S2_fjLj128EEEEELb1ELb1ELb1ELb1EEEvNS_9FwdParamsE,"ax",@progbits
	.align	128
        .global         _ZN10layer_norm13ln_fwd_kernelINS_13Kernel_traitsI13__nv_bfloat16S2_S2_S2_fjLj5120ELj1ELj1ELj4ELj16ENS_18Kernel_traits_baseILj5120ES2_S2_S2_S2_fjLj128EEEEELb1ELb1ELb1ELb1EEEvNS_9FwdParamsE
        .type           _ZN10layer_norm13ln_fwd_kernelINS_13Kernel_traitsI13__nv_bfloat16S2_S2_S2_fjLj5120ELj1ELj1ELj4ELj16ENS_18Kernel_traits_baseILj5120ES2_S2_S2_S2_fjLj128EEEEELb1ELb1ELb1ELb1EEEvNS_9FwdParamsE,@function
        .size           _ZN10layer_norm13ln_fwd_kernelINS_13Kernel_traitsI13__nv_bfloat16S2_S2_S2_fjLj5120ELj1ELj1ELj4ELj16ENS_18Kernel_traits_baseILj5120ES2_S2_S2_S2_fjLj128EEEEELb1ELb1ELb1ELb1EEEvNS_9FwdParamsE,(.L_x_33995 - _ZN10layer_norm13ln_fwd_kernelINS_13Kernel_traitsI13__nv_bfloat16S2_S2_S2_fjLj5120ELj1ELj1ELj4ELj16ENS_18Kernel_traits_baseILj5120ES2_S2_S2_S2_fjLj128EEEEELb1ELb1ELb1ELb1EEEvNS_9FwdParamsE)
        .other          _ZN10layer_norm13ln_fwd_kernelINS_13Kernel_traitsI13__nv_bfloat16S2_S2_S2_fjLj5120ELj1ELj1ELj4ELj16ENS_18Kernel_traits_baseILj5120ES2_S2_S2_S2_fjLj128EEEEELb1ELb1ELb1ELb1EEEvNS_9FwdParamsE,@"STO_CUDA_ENTRY STV_DEFAULT"
_ZN10layer_norm13ln_fwd_kernelINS_13Kernel_traitsI13__nv_bfloat16S2_S2_S2_fjLj5120ELj1ELj1ELj4ELj16ENS_18Kernel_traits_baseILj5120ES2_S2_S2_S2_fjLj128EEEEELb1ELb1ELb1ELb1EEEvNS_9FwdParamsE:
.text._ZN10layer_norm13ln_fwd_kernelINS_13Kernel_traitsI13__nv_bfloat16S2_S2_S2_fjLj5120ELj1ELj1ELj4ELj16ENS_18Kernel_traits_baseILj5120ES2_S2_S2_S2_fjLj128EEEEELb1ELb1ELb1ELb1EEEvNS_9FwdParamsE:
        /* <DEDUP_REMOVED lines=47> */
.L_x_3016:
        /* <DEDUP_REMOVED lines=24> */
.L_x_3017:
[----:B------:R-:W1:Y:S02]  /*0470*/  LDCU UR4, c[0x0][0x384] ;  /* 0x00007080ff0477ac */ /* 0x000e640008000800 */
[----:B-1----:R-:W-:-:S13]  /*0480*/  ISETP.GE.AND P0, PT, R0, UR4, PT ;  /* 0x0000000400007c0c */ /* 0x002fda000bf06270 */
[----:B------:R-:W-:Y:S05]  /*0490*/  @P0 EXIT ;  /* 0x000000000000094d */ /* 0x000fea0003800000 */
[----:B------:R-:W1:Y:S01]  /*04a0*/  LDCU UR4, c[0x0][0x360] ;  /* 0x00006c00ff0477ac */ /* 0x000e620008000800 */
[----:B0-----:R-:W-:Y:S01]  /*04b0*/  IMAD.HI.U32 R7, R2, -0x2daee0ad, RZ ;  /* 0xd2511f5302077827 */ /* 0x001fe200078e00ff */
[----:B------:R-:W-:Y:S02]  /*04c0*/  LOP3.LUT R178, R178, 0x3, RZ, 0xc0, !PT ;  /* 0x00000003b2b27812 */ /* 0x000fe400078ec0ff */
[----:B-----5:R-:W-:Y:S01]  /*04d0*/  PRMT R13, R79, 0x7632, R13 ;  /* 0x000076324f0d7816 */ /* 0x020fe2000000000d */
[----:B------:R-:W-:Y:S01]  /*04e0*/  VIADD R8, R160, 0x9e3779b9 ;  /* 0x9e3779b9a0087836 */ /* 0x000fe20000000000 */
[----:B------:R-:W-:Y:S01]  /*04f0*/  LOP3.LUT R7, R7, R161, RZ, 0x3c, !PT ;  /* 0x000000a107077212 */ /* 0x000fe200078e3cff */
[----:B------:R-:W-:Y:S01]  /*0500*/  VIADD R12, R161, 0xbb67ae85 ;  /* 0xbb67ae85a10c7836 */ /* 0x000fe20000000000 */
[----:B------:R-:W-:Y:S01]  /*0510*/  PRMT R14, R59, 0x7632, R14 ;  /* 0x000076323b0e7816 */ /* 0x000fe2000000000e */
[----:B------:R-:W-:Y:S01]  /*0520*/  IMAD.MOV.U32 R153, RZ, RZ, RZ ;  /* 0x000000ffff997224 */ /* 0x000fe200078e00ff */
[----:B------:R-:W-:Y:S01]  /*0530*/  PRMT R15, R78, 0x7632, R15 ;  /* 0x000076324e0f7816 */ /* 0x000fe2000000000f */
[----:B------:R-:W-:Y:S01]  /*0540*/  IMAD.HI.U32 R6, R7, -0x326172a9, RZ ;  /* 0xcd9e8d5707067827 */ /* 0x000fe200078e00ff */
[----:B------:R-:W-:Y:S01]  /*0550*/  PRMT R16, R58, 0x7632, R16 ;  /* 0x000076323a107816 */ /* 0x000fe20000000010 */
[----:B------:R-:W-:Y:S01]  /*0560*/  UPLOP3.LUT UP0, UPT, UPT, UPT, UPT, 0x40, 0x4 ;  /* 0x000000000004789c */ /* 0x000fe20003f0e870 */
[----:B------:R-:W-:Y:S01]  /*0570*/  PRMT R17, R77, 0x7632, R17 ;  /* 0x000076324d117816 */ /* 0x000fe20000000011 */
[----:B------:R-:W0:Y:S01]  /*0580*/  LDCU UR10, c[0x0][0x404] ;  /* 0x00008080ff0a77ac */ /* 0x000e220008000800 */
[----:B------:R-:W-:Y:S01]  /*0590*/  PRMT R18, R57, 0x7632, R18 ;  /* 0x0000763239127816 */ /* 0x000fe20000000012 */
[----:B-1----:R-:W-:Y:S01]  /*05a0*/  IMAD R4, R0, UR4, R11 ;  /* 0x0000000400047c24 */ /* 0x002fe2000f8e020b */
[----:B------:R-:W-:Y:S01]  /*05b0*/  PRMT R19, R76, 0x7632, R19 ;  /* 0x000076324c137816 */ /* 0x000fe20000000013 */
[----:B------:R-:W-:Y:S01]  /*05c0*/  IMAD R11, R2, -0x2daee0ad, RZ ;  /* 0xd2511f53020b7824 */ /* 0x000fe200078e02ff */
[----:B------:R-:W-:Y:S01]  /*05d0*/  PRMT R20, R56, 0x7632, R20 ;  /* 0x0000763238147816 */ /* 0x000fe20000000014 */
[C---:B------:R-:W-:Y:S01]  /*05e0*/  IMAD.HI.U32 R5, R4.reuse, -0x326172a9, RZ ;  /* 0xcd9e8d5704057827 */ /* 0x040fe200078e00ff */
        /* <DEDUP_REMOVED lines=12> */
[----:B------:R-:W-:Y:S01]  /*06b0*/  IMAD R8, R7, -0x326172a9, RZ ;  /* 0xcd9e8d5707087824 */ /* 0x000fe200078e02ff */
[----:B------:R-:W-:Y:S01]  /*06c0*/  LOP3.LUT R10, R12, R11, R10, 0x96, !PT ;  /* 0x0000000b0c0a7212 */ /* 0x000fe200078e960a */
[----:B------:R-:W-:Y:S01]  /*06d0*/  IMAD R12, R5, -0x2daee0ad, RZ ;  /* 0xd2511f53050c7824 */ /* 0x000fe200078e02ff */
[----:B------:R-:W-:Y:S01]  /*06e0*/  IADD3 R11, PT, PT, R161, 0x76cf5d0a, RZ ;  /* 0x76cf5d0aa10b7810 */ /* 0x000fe20007ffe0ff */
[----:B------:R-:W-:Y:S01]  /*06f0*/  IMAD.HI.U32 R9, R6, -0x2daee0ad, RZ ;  /* 0xd2511f5306097827 */ /* 0x000fe200078e00ff */
[----:B------:R-:W-:Y:S01]  /*0700*/  PRMT R26, R53, 0x7632, R26 ;  /* 0x00007632351a7816 */ /* 0x000fe2000000001a */
[----:B------:R-:W4:Y:S01]  /*0710*/  LDCU.64 UR8, c[0x0][0x3a0] ;  /* 0x00007400ff0877ac */ /* 0x000f220008000a00 */
[----:B------:R-:W-:Y:S01]  /*0720*/  PRMT R27, R72, 0x7632, R27 ;  /* 0x00007632481b7816 */ /* 0x000fe2000000001b */
[----:B------:R-:W-:Y:S01]  /*0730*/  IMAD.HI.U32 R5, R10, -0x326172a9, RZ ;  /* 0xcd9e8d570a057827 */ /* 0x000fe200078e00ff */
[----:B------:R-:W-:-:S02]  /*0740*/  LOP3.LUT R9, R11, R12, R9, 0x96, !PT ;  /* 0x0000000c0b097212 */ /* 0x000fc400078e9609 */
[----:B------:R-:W-:Y:S01]  /*0750*/  IADD3 R12, PT, PT, R161, 0x32370b8f, RZ ;  /* 0x32370b8fa10c7810 */ /* 0x000fe20007ffe0ff */
[----:B------:R-:W-:Y:S01]  /*0760*/  VIADD R7, R160, 0x3c6ef372 ;  /* 0x3c6ef372a0077836 */ /* 0x000fe20000000000 */
[----:B------:R-:W-:Y:S01]  /*0770*/  PRMT R28, R52, 0x7632, R28 ;  /* 0x00007632341c7816 */ /* 0x000fe2000000001c */
[----:B------:R-:W-:Y:S01]  /*0780*/  IMAD R11, R6, -0x2daee0ad, RZ ;  /* 0xd2511f53060b7824 */ /* 0x000fe200078e02ff */
[----:B------:R-:W-:Y:S01]  /*0790*/  PRMT R29, R71, 0x7632, R29 ;  /* 0x00007632471d7816 */ /* 0x000fe2000000001d */
[----:B------:R-:W-:Y:S01]  /*07a0*/  IMAD.HI.U32 R6, R9, -0x326172a9, RZ ;  /* 0xcd9e8d5709067827 */ /* 0x000fe200078e00ff */
[----:B------:R-:W-:Y:S02]  /*07b0*/  LOP3.LUT R5, R7, R8, R5, 0x96, !PT ;  /* 0x0000000807057212 */ /* 0x000fe400078e9605 */
[----:B------:R-:W-:Y:S01]  /*07c0*/  PRMT R30, R51, 0x7632, R30 ;  /* 0x00007632331e7816 */ /* 0x000fe2000000001e */
[----:B------:R-:W-:Y:S01]  /*07d0*/  IMAD R7, R10, -0x326172a9, RZ ;  /* 0xcd9e8d570a077824 */ /* 0x000fe200078e02ff */
[----:B------:R-:W-:Y:S01]  /*07e0*/  PRMT R31, R70, 0x7632, R31 ;  /* 0x00007632461f7816 */ /* 0x000fe2000000001f */
[----:B------:R-:W-:Y:S01]  /*07f0*/  VIADD R8, R160, 0xdaa66d2b ;  /* 0xdaa66d2ba0087836 */ /* 0x000fe20000000000 */
[----:B------:R-:W-:Y:S01]  /*0800*/  PRMT R32, R50, 0x7632, R32 ;  /* 0x0000763232207816 */ /* 0x000fe20000000020 */
[----:B------:R-:W-:Y:S01]  /*0810*/  IMAD.HI.U32 R10, R5, -0x2daee0ad, RZ ;  /* 0xd2511f53050a7827 */ /* 0x000fe200078e00ff */
[----:B------:R-:W-:-:S02]  /*0820*/  PRMT R33, R69, 0x7632, R33 ;  /* 0x0000763245217816 */ /* 0x000fc40000000021 */
[----:B------:R-:W-:Y:S01]  /*0830*/  LOP3.LUT R6, R8, R7, R6, 0x96, !PT ;  /* 0x0000000708067212 */ /* 0x000fe200078e9606 */
[----:B------:R-:W-:Y:S01]  /*0840*/  IMAD R8, R9, -0x326172a9, RZ ;  /* 0xcd9e8d5709087824 */ /* 0x000fe200078e02ff */
[----:B------:R-:W-:Y:S01]  /*0850*/  LOP3.LUT R10, R12, R11, R10, 0x96, !PT ;  /* 0x0000000b0c0a7212 */ /* 0x000fe200078e960a */
[----:B------:R-:W-:Y:S01]  /*0860*/  IMAD R12, R5, -0x2daee0ad, RZ ;  /* 0xd2511f53050c7824 */ /* 0x000fe200078e02ff */
[----:B------:R-:W-:Y:S01]  /*0870*/  PRMT R34, R49, 0x7632, R34 ;  /* 0x0000763231227816 */ /* 0x000fe20000000022 */
[----:B------:R-:W-:Y:S01]  /*0880*/  VIADD R11, R161, 0xed9eba14 ;  /* 0xed9eba14a10b7836 */ /* 0x000fe20000000000 */
[----:B------:R-:W-:Y:S01]  /*0890*/  PRMT R35, R68, 0x7632, R35 ;  /* 0x0000763244237816 */ /* 0x000fe20000000023 */
[----:B------:R-:W-:Y:S01]  /*08a0*/  IMAD.HI.U32 R9, R6, -0x2daee0ad, RZ ;  /* 0xd2511f5306097827 */ /* 0x000fe200078e00ff */
[----:B------:R-:W-:Y:S02]  /*08b0*/  PRMT R36, R48, 0x7632, R36 ;  /* 0x0000763230247816 */ /* 0x000fe40000000024 */
[----:B------:R-:W-:Y:S01]  /*08c0*/  PRMT R37, R67, 0x7632, R37 ;  /* 0x0000763243257816 */ /* 0x000fe20000000025 */
[----:B------:R-:W-:Y:S01]  /*08d0*/  IMAD.HI.U32 R5, R10, -0x326172a9, RZ ;  /* 0xcd9e8d570a057827 */ /* 0x000fe200078e00ff */
[----:B------:R-:W-:-:S02]  /*08e0*/  LOP3.LUT R9, R11, R12, R9, 0x96, !PT ;  /* 0x0000000c0b097212 */ /* 0x000fc400078e9609 */
[----:B------:R-:W-:Y:S01]  /*08f0*/  PRMT R38, R47, 0x7632, R38 ;  /* 0x000076322f267816 */ /* 0x000fe20000000026 */
[----:B------:R-:W-:Y:S01]  /*0900*/  VIADD R7, R160, 0x78dde6e4 ;  /* 0x78dde6e4a0077836 */ /* 0x000fe20000000000 */
[----:B------:R-:W-:Y:S01]  /*0910*/  PRMT R39, R66, 0x7632, R39 ;  /* 0x0000763242277816 */ /* 0x000fe20000000027 */
[----:B------:R-:W-:Y:S01]  /*0920*/  IMAD R11, R6, -0x2daee0ad, RZ ;  /* 0xd2511f53060b7824 */ /* 0x000fe200078e02ff */
[----:B------:R-:W-:Y:S01]  /*0930*/  PRMT R40, R46, 0x7632, R40 ;  /* 0x000076322e287816 */ /* 0x000fe20000000028 */
[----:B------:R-:W-:Y:S01]  /*0940*/  IMAD.HI.U32 R6, R9, -0x326172a9, RZ ;  /* 0xcd9e8d5709067827 */ /* 0x000fe200078e00ff */
[----:B------:R-:W-:Y:S02]  /*0950*/  LOP3.LUT R5, R7, R8, R5, 0x96, !PT ;  /* 0x0000000807057212 */ /* 0x000fe400078e9605 */
[----:B------:R-:W-:Y:S01]  /*0960*/  IADD3 R8, PT, PT, R160, 0x1715609d, RZ ;  /* 0x1715609da0087810 */ /* 0x000fe20007ffe0ff */
[----:B------:R-:W-:Y:S01]  /*0970*/  IMAD R7, R10, -0x326172a9, RZ ;  /* 0xcd9e8d570a077824 */ /* 0x000fe200078e02ff */
[----:B------:R-:W-:Y:S01]  /*0980*/  PRMT R41, R65, 0x7632, R41 ;  /* 0x0000763241297816 */ /* 0x000fe20000000029 */
[----:B------:R-:W-:Y:S01]  /*0990*/  IMAD.HI.U32 R10, R5, -0x2daee0ad, RZ ;  /* 0xd2511f53050a7827 */ /* 0x000fe200078e00ff */
[----:B------:R-:W-:-:S02]  /*09a0*/  PRMT R42, R45, 0x7632, R42 ;  /* 0x000076322d2a7816 */ /* 0x000fc4000000002a */
[----:B------:R-:W-:Y:S01]  /*09b0*/  LOP3.LUT R6, R8, R7, R6, 0x96, !PT ;  /* 0x0000000708067212 */ /* 0x000fe200078e9606 */
[----:B------:R-:W-:Y:S01]  /*09c0*/  VIADD R12, R161, 0xa9066899 ;  /* 0xa9066899a10c7836 */ /* 0x000fe20000000000 */
[----:B------:R-:W-:Y:S01]  /*09d0*/  IADD3 R7, PT, PT, R160, -0x4ab325aa, RZ ;  /* 0xb54cda56a0077810 */ /* 0x000fe20007ffe0ff */
        /* <DEDUP_REMOVED lines=30> */
[----:B------:R-:W-:Y:S01]  /*0bc0*/  IADD3 R11, PT, PT, R161, -0x24c28bd8, RZ ;  /* 0xdb3d7428a10b7810 */ /* 0x000fe20007ffe0ff */
[----:B------:R-:W-:Y:S01]  /*0bd0*/  IMAD R12, R5, -0x2daee0ad, RZ ;  /* 0xd2511f53050c7824 */ /* 0x000fe200078e02ff */
[----:B------:R-:W-:Y:S01]  /*0be0*/  PRMT R143, R93, 0x7632, R143 ;  /* 0x000076325d8f7816 */ /* 0x000fe2000000008f */
[----:B------:R-:W-:Y:S01]  /*0bf0*/  IMAD.HI.U32 R5, R10, -0x326172a9, RZ ;  /* 0xcd9e8d570a057827 */ /* 0x000fe200078e00ff */
[----:B------:R-:W-:-:S02]  /*0c00*/  PRMT R144, R92, 0x7632, R144 ;  /* 0x000076325c907816 */ /* 0x000fc40000000090 */
[--C-:B------:R-:W-:Y:S01]  /*0c10*/  LOP3.LUT R176, R11, R12, R9.reuse, 0x96, !PT ;  /* 0x0000000c0bb07212 */ /* 0x100fe200078e9609 */
[----:B------:R-:W-:Y:S01]  /*0c20*/  VIADD R7, R160, 0xf1bbcdc8 ;  /* 0xf1bbcdc8a0077836 */ /* 0x000fe20000000000 */
[----:B------:R-:W-:Y:S01]  /*0c30*/  PRMT R9, R81, 0x7632, R9 ;  /* 0x0000763251097816 */ /* 0x000fe20000000009 */
[----:B------:R-:W-:Y:S01]  /*0c40*/  IMAD R10, R10, -0x326172a9, RZ ;  /* 0xcd9e8d570a0a7824 */ /* 0x000fe200078e02ff */
[----:B------:R-:W-:Y:S01]  /*0c50*/  PRMT R11, R80, 0x7632, R11 ;  /* 0x00007632500b7816 */ /* 0x000fe2000000000b */
[----:B------:R-:W-:Y:S01]  /*0c60*/  IMAD.HI.U32 R169, R176, -0x326172a9, RZ ;  /* 0xcd9e8d57b0a97827 */ /* 0x000fe200078e00ff */
[----:B------:R-:W-:Y:S02]  /*0c70*/  LOP3.LUT R164, R7, R8, R5, 0x96, !PT ;  /* 0x0000000807a47212 */ /* 0x000fe400078e9605 */
[----:B------:R-:W-:Y:S01]  /*0c80*/  PRMT R8, R62, 0x7632, R8 ;  /* 0x000076323e087816 */ /* 0x000fe20000000008 */
[----:B------:R-:W-:Y:S01]  /*0c90*/  VIADD R7, R160, 0x8ff34781 ;  /* 0x8ff34781a0077836 */ /* 0x000fe20000000000 */
[----:B------:R-:W-:Y:S01]  /*0ca0*/  PRMT R12, R60, 0x7632, R12 ;  /* 0x000076323c0c7816 */ /* 0x000fe2000000000c */
[----:B------:R-:W-:Y:S01]  /*0cb0*/  IMAD R5, R6, -0x2daee0ad, RZ ;  /* 0xd2511f5306057824 */ /* 0x000fe200078e02ff */
[----:B------:R-:W-:Y:S01]  /*0cc0*/  IADD3 R6, PT, PT, R161, -0x695add53, RZ ;  /* 0x96a522ada1067810 */ /* 0x000fe20007ffe0ff */
[----:B------:R-:W-:Y:S01]  /*0cd0*/  IMAD.HI.U32 R168, R164, -0x2daee0ad, RZ ;  /* 0xd2511f53a4a87827 */ /* 0x000fe200078e00ff */
[----:B------:R-:W-:-:S02]  /*0ce0*/  LOP3.LUT R169, R7, R10, R169, 0x96, !PT ;  /* 0x0000000a07a97212 */ /* 0x000fc400078e96a9 */
[----:B------:R-:W-:Y:S01]  /*0cf0*/  PRMT R7, R82, 0x7632, R7 ;  /* 0x0000763252077816 */ /* 0x000fe20000000007 */
[----:B------:R-:W-:Y:S01]  /*0d00*/  IMAD R176, R176, -0x326172a9, RZ ;  /* 0xcd9e8d57b0b07824 */ /* 0x000fe200078e02ff */
[----:B------:R-:W-:Y:S01]  /*0d10*/  LOP3.LUT R168, R6, R5, R168, 0x96, !PT ;  /* 0x0000000506a87212 */ /* 0x000fe200078e96a8 */
[----:B------:R-:W-:Y:S01]  /*0d20*/  IMAD R164, R164, -0x2daee0ad, RZ ;  /* 0xd2511f53a4a47824 */ /* 0x000fe200078e02ff */
        /* <DEDUP_REMOVED lines=11> */
.L_x_3358:
[----:B------:R-:W0:Y:S01]  /*0de0*/  LDC.64 R122, c[0x0][0x3f0] ;  /* 0x0000fc00ff7a7b82 */ /* 0x000e220000000a00 */
[----:B------:R-:W1:Y:S07]  /*0df0*/  S2R R118, SR_TID.X ;  /* 0x0000000000767919 */ /* 0x000e6e0000002100 */
[----:B------:R-:W2:Y:S08]  /*0e00*/  LDC R165, c[0x0][0x388] ;  /* 0x0000e200ffa57b82 */ /* 0x000eb00000000800 */
[----:B------:R-:W3:Y:S01]  /*0e10*/  LDC.64 R116, c[0x0][0x3f8] ;  /* 0x0000fe00ff747b82 */ /* 0x000ee20000000a00 */
[----:B0-----:R-:W-:-:S06]  /*0e20*/  IMAD.WIDE R122, R0, 0x4, R122 ;  /* 0x00000004007a7825 */ /* 0x001fcc00078e027a */
[----:B------:R-:W4:Y:S01]  /*0e30*/  LDG.E R122, desc[UR6][R122.64] ;  /* 0x000000067a7a7981 */ /* 0x000f22000c1e1900 */
[----:B------:R-:W-:Y:S02]  /*0e40*/  HFMA2 R124, -RZ, RZ, 0, 0 ;  /* 0x00000000ff7c7431 */ /* 0x000fe400000001ff */
[----:B---3--:R-:W-:-:S06]  /*0e50*/  IMAD.WIDE R116, R0, 0x4, R116 ;  /* 0x0000000400747825 */ /* 0x008fcc00078e0274 */
[----:B-----5:R0:W5:Y:S01]  /*0e60*/  LDG.E R116, desc[UR6][R116.64] ;  /* 0x0000000674747981 */ /* 0x020162000c1e1900 */
[----:B----4-:R-:W-:-:S13]  /*0e70*/  ISETP.GE.AND P1, PT, R122, 0x1, PT ;  /* 0x000000017a00780c */ /* 0x010fda0003f26270 */
[----:B------:R-:W3:Y:S01]  /*0e80*/  @P1 LDC.64 R112, c[0x0][0x390] ;  /* 0x0000e400ff701b82 */ /* 0x000ee20000000a00 */
[----:B------:R-:W-:-:S04]  /*0e90*/  @P1 VIADD R114, R122, 0xffffffff ;  /* 0xffffffff7a721836 */ /* 0x000fc80000000000 */
[----:B--2---:R-:W-:-:S05]  /*0ea0*/  @P1 IMAD R114, R114, R165, RZ ;  /* 0x000000a572721224 */ /* 0x004fca00078e02ff */
[----:B------:R-:W-:-:S04]  /*0eb0*/  @P1 SHF.R.S32.HI R115, RZ, 0x1f, R114 ;  /* 0x0000001fff731819 */ /* 0x000fc80000011472 */
[----:B------:R-:W-:-:S04]  /*0ec0*/  @P1 LEA.HI R115, R115, R114, RZ, 0x3 ;  /* 0x0000007273731211 */ /* 0x000fc800078f18ff */
[----:B-1----:R-:W-:-:S05]  /*0ed0*/  @P1 LEA.HI.SX32 R124, R115, R118, 0x1d ;  /* 0x00000076737c1211 */ /* 0x002fca00078feaff */
[----:B---3--:R-:W-:-:S05]  /*0ee0*/  @P1 IMAD.WIDE.U32 R112, R124, 0x10, R112 ;  /* 0x000000107c701825 */ /* 0x008fca00078e0070 */
[----:B------:R0:W5:Y:S01]  /*0ef0*/  @P1 LDG.E.128 R104, desc[UR6][R112.64] ;  /* 0x0000000670681981 */ /* 0x000162000c1e1d00 */
[----:B------:R-:W-:Y:S01]  /*0f00*/  ISETP.NE.U32.AND P0, PT, RZ, UR8, PT ;  /* 0x00000008ff007c0c */ /* 0x000fe2000bf05070 */
[----:B------:R-:W-:-:S03]  /*0f10*/  IMAD R114, R0, R165, RZ ;  /* 0x000000a500727224 */ /* 0x000fc600078e02ff */
[----:B------:R-:W-:Y:S02]  /*0f20*/  ISETP.NE.AND.EX P0, PT, RZ, UR9, PT, P0 ;  /* 0x00000009ff007c0c */ /* 0x000fe4000bf05300 */
[----:B------:R-:W-:-:S04]  /*0f30*/  SHF.R.S32.HI R115, RZ, 0x1f, R114 ;  /* 0x0000001fff737819 */ /* 0x000fc80000011472 */
[----:B------:R-:W-:-:S04]  /*0f40*/  LEA.HI R115, R115, R114, RZ, 0x3 ;  /* 0x0000007273737211 */ /* 0x000fc800078f18ff */
[----:B------:R-:W-:-:S03]  /*0f50*/  LEA.HI.SX32 R219, R115, R118, 0x1d ;  /* 0x0000007673db7211 */ /* 0x000fc600078feaff */
[----:B0-----:R-:W-:Y:S05]  /*0f60*/  @!P0 BRA `(.L_x_3018) ;  /* 0x0000003400508947 */ /* 0x001fea0003800000 */
[----:B------:R-:W0:Y:S02]  /*0f70*/  LDC.64 R108, c[0x0][0x3a0] ;  /* 0x0000e800ff6c7b82 */ /* 0x000e240000000a00 */
        /* <DEDUP_REMOVED lines=22> */
.L_x_3021:
        /* <DEDUP_REMOVED lines=12> */
.L_x_3022:
        /* <DEDUP_REMOVED lines=59> */
[----:B------:R-:W-:-:S07]  /*1550*/  IMAD.MOV.U32 R112, RZ, RZ, RZ ;  /* 0x000000ffff707224 */ /* 0x000fce00078e00ff */
.L_x_3020:
[----:B------:R-:W-:Y:S01]  /*1560*/  I2FP.F32.U32 R113, R113 ;  /* 0x0000007100717245 */ /* 0x000fe20000201000 */
[----:B------:R-:W-:Y:S01]  /*1570*/  IMAD.MOV.U32 R120, RZ, RZ, 0x2f800000 ;  /* 0x2f800000ff787424 */ /* 0x000fe200078e00ff */
[----:B-----5:R-:W-:Y:S01]  /*1580*/  SHF.L.U32 R114, R104, 0x10, RZ ;  /* 0x0000001068727819 */ /* 0x020fe200000006ff */
[----:B------:R-:W-:Y:S02]  /*1590*/  IMAD.U32 R163, R84, 0x10000, RZ ;  /* 0x0001000054a37824 */ /* 0x000fe400078e00ff */
        /* <DEDUP_REMOVED lines=8> */
.L_x_3019:
[----:B------:R-:W-:Y:S01]  /*1620*/  @!P2 PRMT R131, R108, 0x7632, R131 ;  /* 0x000076326c83a816 */ /* 0x000fe20000000083 */
[----:B------:R-:W-:Y:S01]  /*1630*/  @!P2 IMAD.MOV.U32 R130, RZ, RZ, R117 ;  /* 0x000000ffff82a224 */ /* 0x000fe200078e0075 */
[----:B------:R-:W-:Y:S02]  /*1640*/  F2FP.BF16.F32.PACK_AB R126, RZ, R163 ;  /* 0x000000a3ff7e723e */ /* 0x000fe400000010ff */
[----:B------:R-:W-:Y:S01]  /*1650*/  @!P2 MOV R113, R112 ;  /* 0x000000700071a202 */ /* 0x000fe20000000f00 */
[----:B------:R-:W-:Y:S01]  /*1660*/  @!P2 IMAD.U32 R131, R131, 0x10000, RZ ;  /* 0x000100008383a824 */ /* 0x000fe200078e00ff */
        /* <DEDUP_REMOVED lines=16> */
.L_x_3025:
        /* <DEDUP_REMOVED lines=12> */
.L_x_3026:
        /* <DEDUP_REMOVED lines=20> */
[C---:B------:R-:W-:Y:S01]  /*1970*/  VIADD R113, R160.reuse, 0x78dde6e4 ;  /* 0x78dde6e4a0717836 */ /* 0x040fe20000000000 */
[----:B------:R-:W-:Y:S01]  /*1980*/  LOP3.LUT R128, R121, R120, R115, 0x96, !PT ;  /* 0x0000007879807212 */ /* 0x000fe200078e9673 */
[----:B------:R-:W-:Y:S01]  /*1990*/  IMAD.WIDE.U32 R120, R119, -0x2daee0ad, RZ ;  /* 0xd2511f5377787825 */ /* 0x000fe200078e00ff */
[----:B------:R-:W-:-:S03]  /*19a0*/  IADD3 R119, PT, PT, R160, 0x1715609d, RZ ;  /* 0x1715609da0777810 */ /* 0x000fc60007ffe0ff */
[----:B------:R-:W-:Y:S02]  /*19b0*/  VIADD R115, R161, 0xed9eba14 ;  /* 0xed9eba14a1737836 */ /* 0x000fe40000000000 */
[----:B------:R-:W-:-:S03]  /*19c0*/  IMAD.WIDE.U32 R128, R128, -0x326172a9, RZ ;  /* 0xcd9e8d5780807825 */ /* 0x000fc600078e00ff */
[----:B------:R-:W-:Y:S01]  /*19d0*/  LOP3.LUT R115, R115, R114, R121, 0x96, !PT ;  /* 0x0000007273737212 */ /* 0x000fe200078e9679 */
[----:B------:R-:W-:Y:S01]  /*19e0*/  VIADD R121, R161, 0xa9066899 ;  /* 0xa9066899a1797836 */ /* 0x000fe20000000000 */
[----:B------:R-:W-:-:S03]  /*19f0*/  LOP3.LUT R114, R113, R112, R129, 0x96, !PT ;  /* 0x0000007071727212 */ /* 0x000fc600078e9681 */
        /* <DEDUP_REMOVED lines=25> */
[----:B------:R-:W-:Y:S02]  /*1b90*/  IADD3 R113, PT, PT, R161, -0x695add53, RZ ;  /* 0x96a522ada1717810 */ /* 0x000fe40007ffe0ff */
[----:B------:R-:W-:Y:S01]  /*1ba0*/  LOP3.LUT R169, R169, R120, R177, 0x96, !PT ;  /* 0x00000078a9a97212 */ /* 0x000fe200078e96b1 */
[----:B------:R-:W-:Y:S01]  /*1bb0*/  IMAD.MOV.U32 R114, RZ, RZ, R117 ;  /* 0x000000ffff727224 */ /* 0x000fe200078e0075 */
[----:B------:R-:W-:Y:S01]  /*1bc0*/  LOP3.LUT R168, R113, R168, R131, 0x96, !PT ;  /* 0x000000a871a87212 */ /* 0x000fe200078e9683 */
[----:B------:R-:W-:-:S07]  /*1bd0*/  IMAD.MOV.U32 R113, RZ, RZ, RZ ;  /* 0x000000ffff717224 */ /* 0x000fce00078e00ff */
.L_x_3024:
[----:B-----5:R-:W-:Y:S02]  /*1be0*/  PRMT R115, R104, 0x7632, R115 ;  /* 0x0000763268737816 */ /* 0x020fe40000000073 */
[----:B------:R-:W-:Y:S02]  /*1bf0*/  I2FP.F32.U32 R112, R114 ;  /* 0x0000007200707245 */ /* 0x000fe40000201000 */
[----:B------:R-:W-:Y:S01]  /*1c00*/  MOV R117, 0x2f800000 ;  /* 0x2f80000000757802 */ /* 0x000fe20000000f00 */
[----:B------:R-:W-:Y:S01]  /*1c10*/  IMAD.U32 R115, R115, 0x10000, RZ ;  /* 0x0001000073737824 */ /* 0x000fe200078e00ff */
[----:B------:R-:W-:-:S03]  /*1c20*/  PRMT R114, R108, 0x7632, R114 ;  /* 0x000076326c727816 */ /* 0x000fc60000000072 */
[----:B------:R-:W-:Y:S01]  /*1c30*/  FFMA.FTZ R112, R112, R117, 1.1641532182693481445e-10 ;  /* 0x2f00000070707423 */ /* 0x000fe20000010075 */
[----:B------:R-:W-:Y:S01]  /*1c40*/  FMUL.FTZ R115, R115, UR13 ;  /* 0x0000000d73737c20 */ /* 0x000fe20008410000 */
[----:B------:R-:W-:-:S03]  /*1c50*/  SHF.L.U32 R114, R114, 0x10, RZ ;  /* 0x0000001072727819 */ /* 0x000fc600000006ff */
[----:B------:R-:W-:Y:S01]  /*1c60*/  FMUL.FTZ R115, R115, UR12 ;  /* 0x0000000c73737c20 */ /* 0x000fe20008410000 */
[----:B------:R-:W-:Y:S01]  /*1c70*/  FSETP.GTU.FTZ.AND P3, PT, R112, UR10, PT ;  /* 0x0000000a70007c0b */ /* 0x000fe2000bf7c000 */
[----:B------:R-:W-:-:S03]  /*1c80*/  IMAD.U32 R112, R152, 0x10000, RZ ;  /* 0x0001000098707824 */ /* 0x000fc600078e00ff */
[----:B------:R-:W-:Y:S02]  /*1c90*/  FSEL R115, R115, RZ, !P3 ;  /* 0x000000ff73737208 */ /* 0x000fe40005800000 */
[----:B------:R-:W-:-:S03]  /*1ca0*/  SEL R155, RZ, 0x1, P3 ;  /* 0x00000001ff9b7807 */ /* 0x000fc60001800000 */
[----:B------:R-:W-:-:S07]  /*1cb0*/  FFMA.FTZ R131, R115, R112, R114 ;  /* 0x0000007073837223 */ /* 0x000fce0000010072 */
.L_x_3023:
        /* <DEDUP_REMOVED lines=20> */
.L_x_3029:
        /* <DEDUP_REMOVED lines=12> */
.L_x_3030:
        /* <DEDUP_REMOVED lines=25> */
[----:B------:R-:W-:Y:S01]  /*2050*/  LOP3.LUT R115, R115, R120, R129, 0x96, !PT ;  /* 0x0000007873737212 */ /* 0x000fe200078e9681 */
[----:B------:R-:W-:Y:S01]  /*2060*/  VIADD R117, R160, 0x1715609d ;  /* 0x1715609da0757836 */ /* 0x000fe20000000000 */
[----:B------:R-:W-:-:S03]  /*2070*/  LOP3.LUT R113, R113, R114, R169, 0x96, !PT ;  /* 0x0000007271717212 */ /* 0x000fc600078e96a9 */
        /* <DEDUP_REMOVED lines=29> */
[----:B------:R-:W-:Y:S01]  /*2250*/  IMAD.MOV.U32 R114, RZ, RZ, RZ ;  /* 0x000000ffff727224 */ /* 0x000fe200078e00ff */
[----:B------:R-:W-:Y:S02]  /*2260*/  LOP3.LUT R168, R113, R168, R115, 0x96, !PT ;  /* 0x000000a871a87212 */ /* 0x000fe400078e9673 */
[----:B------:R-:W-:-:S07]  /*2270*/  MOV R115, R130 ;  /* 0x0000008200737202 */ /* 0x000fce0000000f00 */
.L_x_3028:
[----:B------:R-:W-:Y:S01]  /*2280*/  I2FP.F32.U32 R113, R115 ;  /* 0x0000007300717245 */ /* 0x000fe20000201000 */
[----:B------:R-:W-:Y:S01]  /*2290*/  IMAD.MOV.U32 R120, RZ, RZ, 0x2f800000 ;  /* 0x2f800000ff787424 */ /* 0x000fe200078e00ff */
[----:B-----5:R-:W-:Y:S01]  /*22a0*/  SHF.L.U32 R115, R105, 0x10, RZ ;  /* 0x0000001069737819 */ /* 0x020fe200000006ff */
[----:B------:R-:W-:Y:S02]  /*22b0*/  IMAD.U32 R128, R109, 0x10000, RZ ;  /* 0x000100006d807824 */ /* 0x000fe400078e00ff */
        /* <DEDUP_REMOVED lines=8> */
.L_x_3027:
        /* <DEDUP_REMOVED lines=21> */
.L_x_3033:
        /* <DEDUP_REMOVED lines=12> */
.L_x_3034:
        /* <DEDUP_REMOVED lines=58> */
[----:B------:R-:W-:Y:S02]  /*28f0*/  HFMA2 R115, -RZ, RZ, 0, 0 ;  /* 0x00000000ff737431 */ /* 0x000fe400000001ff */
[----:B------:R-:W-:-:S07]  /*2900*/  IMAD.MOV.U32 R119, RZ, RZ, R114 ;  /* 0x000000ffff777224 */ /* 0x000fce00078e0072 */
.L_x_3032:
        /* <DEDUP_REMOVED lines=14> */
.L_x_3031:
        /* <DEDUP_REMOVED lines=20> */
.L_x_3037:
        /* <DEDUP_REMOVED lines=12> */
.L_x_3038:
        /* <DEDUP_REMOVED lines=56> */
[----:B------:R-:W-:-:S03]  /*2f70*/  IMAD.MOV.U32 R120, RZ, RZ, R119 ;  /* 0x000000ffff787224 */ /* 0x000fc600078e0077 */
[----:B------:R-:W-:Y:S02]  /*2f80*/  LOP3.LUT R168, R117, R168, R115, 0x96, !PT ;  /* 0x000000a875a87212 */ /* 0x000fe400078e9673 */
[----:B------:R-:W-:Y:S01]  /*2f90*/  MOV R117, R114 ;  /* 0x0000007200757202 */ /* 0x000fe20000000f00 */
[----:B------:R-:W-:-:S07]  /*2fa0*/  IMAD.MOV.U32 R114, RZ, RZ, RZ ;  /* 0x000000ffff727224 */ /* 0x000fce00078e00ff */
.L_x_3036:
[----:B------:R-:W-:Y:S01]  /*2fb0*/  I2FP.F32.U32 R115, R120 ;  /* 0x0000007800737245 */ /* 0x000fe20000201000 */
[----:B------:R-:W-:Y:S02]  /*2fc0*/  HFMA2 R120, -RZ, RZ, 0.1171875, 0 ;  /* 0x2f800000ff787431 */ /* 0x000fe400000001ff */
[----:B-----5:R-:W-:Y:S01]  /*2fd0*/  IMAD.U32 R119, R106, 0x10000, RZ ;  /* 0x000100006a777824 */ /* 0x020fe200078e00ff */
        /* <DEDUP_REMOVED lines=9> */
.L_x_3035:
        /* <DEDUP_REMOVED lines=21> */
.L_x_3041:
        /* <DEDUP_REMOVED lines=12> */
.L_x_3042:
        /* <DEDUP_REMOVED lines=15> */
[----:B------:R-:W-:Y:S02]  /*3370*/  VIADD R121, R161, 0x32370b8f ;  /* 0x32370b8fa1797836 */ /* 0x000fe40000000000 */
        /* <DEDUP_REMOVED lines=41> */
[----:B------:R-:W-:Y:S01]  /*3610*/  LOP3.LUT R168, R119, R168, R115, 0x96, !PT ;  /* 0x000000a877a87212 */ /* 0x000fe200078e9673 */
[----:B------:R-:W-:Y:S01]  /*3620*/  IMAD.MOV.U32 R115, RZ, RZ, RZ ;  /* 0x000000ffff737224 */ /* 0x000fe200078e00ff */
[----:B------:R-:W-:-:S07]  /*3630*/  MOV R119, R117 ;  /* 0x0000007500777202 */ /* 0x000fce0000000f00 */
.L_x_3040:
[----:B-----5:R-:W-:Y:S02]  /*3640*/  PRMT R117, R106, 0x7632, R117 ;  /* 0x000076326a757816 */ /* 0x020fe40000000075 */
        /* <DEDUP_REMOVED lines=8> */
[----:B------:R-:W-:Y:S02]  /*36d0*/  IMAD.U32 R114, R150, 0x10000, RZ ;  /* 0x0001000096727824 */ /* 0x000fe400078e00ff */
[----:B------:R-:W-:Y:S01]  /*36e0*/  IMAD.U32 R128, R119, 0x10000, RZ ;  /* 0x0001000077807824 */ /* 0x000fe200078e00ff */
[----:B------:R-:W-:Y:S02]  /*36f0*/  SEL R159, RZ, 0x1, P3 ;  /* 0x00000001ff9f7807 */ /* 0x000fe40001800000 */
[----:B------:R-:W-:-:S05]  /*3700*/  FSEL R117, R117, RZ, !P3 ;  /* 0x000000ff75757208 */ /* 0x000fca0005800000 */
[----:B------:R-:W-:-:S07]  /*3710*/  FFMA.FTZ R121, R117, R114, R128 ;  /* 0x0000007275797223 */ /* 0x000fce0000010080 */
.L_x_3039:
[----:B------:R-:W-:Y:S01]  /*3720*/  F2FP.BF16.F32.PACK_AB R172, RZ, R121 ;  /* 0x00000079ffac723e */ /* 0x000fe200000010ff */
[----:B------:R-:W-:Y:S01]  /*3730*/  @!P2 IMAD.MOV.U32 R114, RZ, RZ, R115 ;  /* 0x000000ffff72a224 */ /* 0x000fe200078e0073 */
[----:B------:R-:W-:Y:S01]  /*3740*/  @!P2 SHF.L.U32 R119, R111, 0x10, RZ ;  /* 0x000000106f77a819 */ /* 0x000fe200000006ff */
[----:B------:R-:W-:Y:S01]  /*3750*/  @!P2 IMAD.MOV.U32 R171, RZ, RZ, R120 ;  /* 0x000000ffffaba224 */ /* 0x000fe200078e0078 */
        /* <DEDUP_REMOVED lines=16> */
.L_x_3045:
        /* <DEDUP_REMOVED lines=12> */
.L_x_3046:
        /* <DEDUP_REMOVED lines=41> */
[----:B------:R-:W-:-:S04]  /*3bb0*/  IMAD.WIDE.U32 R170, R170, -0x2daee0ad, RZ ;  /* 0xd2511f53aaaa7825 */ /* 0x000fc800078e00ff */
[----:B------:R-:W-:Y:S01]  /*3bc0*/  VIADD R117, R160, 0x5384540f ;  /* 0x5384540fa0757836 */ /* 0x000fe20000000000 */
[----:B------:R-:W-:-:S04]  /*3bd0*/  LOP3.LUT R128, R119, R128, R171, 0x96, !PT ;  /* 0x0000008077807212 */ /* 0x000fc800078e96ab */
[----:B------:R-:W-:Y:S01]  /*3be0*/  LOP3.LUT R168, R117, R168, R115, 0x96, !PT ;  /* 0x000000a875a87212 */ /* 0x000fe200078e9673 */
[----:B------:R-:W-:Y:S01]  /*3bf0*/  IMAD.WIDE.U32 R128, R128, -0x326172a9, RZ ;  /* 0xcd9e8d5780807825 */ /* 0x000fe200078e00ff */
[----:B------:R-:W-:-:S03]  /*3c00*/  IADD3 R117, PT, PT, R161, -0x24c28bd8, RZ ;  /* 0xdb3d7428a1757810 */ /* 0x000fc60007ffe0ff */
[----:B------:R-:W-:Y:S02]  /*3c10*/  VIADD R115, R160, 0xf1bbcdc8 ;  /* 0xf1bbcdc8a0737836 */ /* 0x000fe40000000000 */
[----:B------:R-:W-:-:S03]  /*3c20*/  IMAD.WIDE.U32 R168, R168, -0x2daee0ad, RZ ;  /* 0xd2511f53a8a87825 */ /* 0x000fc600078e00ff */
[----:B------:R-:W-:Y:S02]  /*3c30*/  LOP3.LUT R115, R115, R114, R129, 0x96, !PT ;  /* 0x0000007273737212 */ /* 0x000fe400078e9681 */
[----:B------:R-:W-:Y:S01]  /*3c40*/  LOP3.LUT R117, R117, R170, R169, 0x96, !PT ;  /* 0x000000aa75757212 */ /* 0x000fe200078e96a9 */
[----:B------:R-:W-:Y:S02]  /*3c50*/  VIADD R169, R160, 0x8ff34781 ;  /* 0x8ff34781a0a97836 */ /* 0x000fe40000000000 */
[----:B------:R-:W-:-:S04]  /*3c60*/  IMAD.WIDE.U32 R114, R115, -0x2daee0ad, RZ ;  /* 0xd2511f5373727825 */ /* 0x000fc800078e00ff */
[----:B------:R-:W-:Y:S01]  /*3c70*/  IMAD.WIDE.U32 R176, R117, -0x326172a9, RZ ;  /* 0xcd9e8d5775b07825 */ /* 0x000fe200078e00ff */
[----:B------:R-:W-:-:S03]  /*3c80*/  IADD3 R117, PT, PT, R161, -0x695add53, RZ ;  /* 0x96a522ada1757810 */ /* 0x000fc60007ffe0ff */
[----:B------:R-:W-:Y:S02]  /*3c90*/  IMAD.MOV.U32 R171, RZ, RZ, R114 ;  /* 0x000000ffffab7224 */ /* 0x000fe400078e0072 */
[----:B------:R-:W-:Y:S01]  /*3ca0*/  HFMA2 R114, -RZ, RZ, 0, 0 ;  /* 0x00000000ff727431 */ /* 0x000fe200000001ff */
[----:B------:R-:W-:Y:S01]  /*3cb0*/  LOP3.LUT R168, R117, R168, R115, 0x96, !PT ;  /* 0x000000a875a87212 */ /* 0x000fe200078e9673 */
[----:B------:R-:W-:Y:S01]  /*3cc0*/  IMAD.MOV.U32 R117, RZ, RZ, R120 ;  /* 0x000000ffff757224 */ /* 0x000fe200078e0078 */
[----:B------:R-:W-:-:S07]  /*3cd0*/  LOP3.LUT R169, R169, R128, R177, 0x96, !PT ;  /* 0x00000080a9a97212 */ /* 0x000fce00078e96b1 */
.L_x_3044:
[----:B------:R-:W-:Y:S01]  /*3ce0*/  I2FP.F32.U32 R115, R117 ;  /* 0x0000007500737245 */ /* 0x000fe20000201000 */
[----:B------:R-:W-:Y:S02]  /*3cf0*/  IMAD.MOV.U32 R120, RZ, RZ, 0x2f800000 ;  /* 0x2f800000ff787424 */ /* 0x000fe400078e00ff */
[----:B-----5:R-:W-:Y:S02]  /*3d00*/  IMAD.U32 R117, R107, 0x10000, RZ ;  /* 0x000100006b757824 */ /* 0x020fe400078e00ff */
        /* <DEDUP_REMOVED lines=9> */
.L_x_3043:
        /* <DEDUP_REMOVED lines=21> */
.L_x_3049:
        /* <DEDUP_REMOVED lines=12> */
.L_x_3050:
        /* <DEDUP_REMOVED lines=56> */
[----:B------:R-:W-:Y:S01]  /*4330*/  MOV R120, R114 ;  /* 0x0000007200787202 */ /* 0x000fe20000000f00 */
[----:B------:R-:W-:-:S03]  /*4340*/  IMAD.MOV.U32 R167, RZ, RZ, RZ ;  /* 0x000000ffffa77224 */ /* 0x000fc600078e00ff */
[----:B------:R-:W-:Y:S01]  /*4350*/  LOP3.LUT R168, R117, R168, R115, 0x96, !PT ;  /* 0x000000a875a87212 */ /* 0x000fe200078e9673 */
[----:B------:R-:W-:-:S07]  /*4360*/  IMAD.MOV.U32 R115, RZ, RZ, R171 ;  /* 0x000000ffff737224 */ /* 0x000fce00078e00ab */
.L_x_3048:
[----:B------:R-:W-:Y:S01]  /*4370*/  I2FP.F32.U32 R114, R115 ;  /* 0x0000007300727245 */ /* 0x000fe20000201000 */
[----:B------:R-:W-:Y:S01]  /*4380*/  HFMA2 R115, -RZ, RZ, 0.1171875, 0 ;  /* 0x2f800000ff737431 */ /* 0x000fe200000001ff */
[----:B-----5:R-:W-:-:S05]  /*4390*/  PRMT R117, R107, 0x7632, R117 ;  /* 0x000076326b757816 */ /* 0x020fca0000000075 */
[----:B------:R-:W-:Y:S02]  /*43a0*/  IMAD.U32 R117, R117, 0x10000, RZ ;  /* 0x0001000075757824 */ /* 0x000fe400078e00ff */
[----:B------:R-:W-:Y:S02]  /*43b0*/  FFMA.FTZ R114, R114, R115, 1.1641532182693481445e-10 ;  /* 0x2f00000072727423 */ /* 0x000fe40000010073 */
[----:B------:R-:W-:Y:S01]  /*43c0*/  FMUL.FTZ R117, R117, UR13 ;  /* 0x0000000d75757c20 */ /* 0x000fe20008410000 */
[----:B------:R-:W-:-:S03]  /*43d0*/  PRMT R115, R111, 0x7632, R115 ;  /* 0x000076326f737816 */ /* 0x000fc60000000073 */
[----:B------:R-:W-:Y:S01]  /*43e0*/  FMUL.FTZ R117, R117, UR12 ;  /* 0x0000000c75757c20 */ /* 0x000fe20008410000 */
[----:B------:R-:W-:Y:S01]  /*43f0*/  FSETP.GTU.FTZ.AND P2, PT, R114, UR10, PT ;  /* 0x0000000a72007c0b */ /* 0x000fe2000bf5c000 */
[----:B------:R-:W-:Y:S01]  /*4400*/  IMAD.U32 R114, R149, 0x10000, RZ ;  /* 0x0001000095727824 */ /* 0x000fe200078e00ff */
[----:B------:R-:W-:Y:S02]  /*4410*/  SHF.L.U32 R128, R115, 0x10, RZ ;  /* 0x0000001073807819 */ /* 0x000fe400000006ff */
[----:B------:R-:W-:Y:S02]  /*4420*/  FSEL R117, R117, RZ, !P2 ;  /* 0x000000ff75757208 */ /* 0x000fe40005000000 */
[----:B------:R-:W-:-:S03]  /*4430*/  SEL R166, RZ, 0x1, P2 ;  /* 0x00000001ffa67807 */ /* 0x000fc60001000000 */
[----:B------:R-:W-:-:S07]  /*4440*/  FFMA.FTZ R117, R117, R114, R128 ;  /* 0x0000007275757223 */ /* 0x000fce0000010080 */
.L_x_3047:
[----:B------:R-:W-:Y:S02]  /*4450*/  F2FP.BF16.F32.PACK_AB R115, RZ, R117 ;  /* 0x00000075ff73723e */ /* 0x000fe400000010ff */
[----:B------:R-:W-:Y:S02]  /*4460*/  PRMT R114, R164, 0x5410, R172 ;  /* 0x00005410a4727816 */ /* 0x000fe400000000ac */
[----:B------:R-:W-:Y:S02]  /*4470*/  PRMT R113, R113, 0x5410, R130 ;  /* 0x0000541071717816 */ /* 0x000fe40000000082 */
[----:B------:R-:W-:Y:S02]  /*4480*/  PRMT R112, R126, 0x5410, R112 ;  /* 0x000054107e707816 */ /* 0x000fe40000000070 */
[----:B------:R-:W-:Y:S01]  /*4490*/  PRMT R115, R170, 0x5410, R115 ;  /* 0x00005410aa737816 */ /* 0x000fe20000000073 */
[----:B------:R-:W-:Y:S06]  /*44a0*/  BRA `(.L_x_3051) ;  /* 0x0000003000907947 */ /* 0x000fec0003800000 */
.L_x_3018:
        /* <DEDUP_REMOVED lines=19> */
.L_x_3054:
        /* <DEDUP_REMOVED lines=12> */
.L_x_3055:
        /* <DEDUP_REMOVED lines=11> */
[----:B------:R-:W-:-:S03]  /*4750*/  IADD3 R117, PT, PT, R160, -0x255992d5, RZ ;  /* 0xdaa66d2ba0757810 */ /* 0x000fc60007ffe0ff */
        /* <DEDUP_REMOVED lines=48> */
.L_x_3053:
        /* <DEDUP_REMOVED lines=11> */
.L_x_3052:
        /* <DEDUP_REMOVED lines=16> */
.L_x_3058:
        /* <DEDUP_REMOVED lines=12> */
.L_x_3059:
        /* <DEDUP_REMOVED lines=51> */
[----:B------:R-:W-:Y:S02]  /*5000*/  LOP3.LUT R113, R113, R112, R127, 0x96, !PT ;  /* 0x0000007071717212 */ /* 0x000fe400078e967f */
[----:B------:R-:W-:Y:S01]  /*5010*/  IADD3 R169, PT, PT, R160, -0x700cb87f, RZ ;  /* 0x8ff34781a0a97810 */ /* 0x000fe20007ffe0ff */
[----:B------:R-:W-:-:S04]  /*5020*/  IMAD.WIDE.U32 R176, R115, -0x326172a9, RZ ;  /* 0xcd9e8d5773b07825 */ /* 0x000fc800078e00ff */
[----:B------:R-:W-:Y:S01]  /*5030*/  IMAD.WIDE.U32 R112, R113, -0x2daee0ad, RZ ;  /* 0xd2511f5371707825 */ /* 0x000fe200078e00ff */
[----:B------:R-:W-:-:S03]  /*5040*/  LOP3.LUT R169, R169, R126, R177, 0x96, !PT ;  /* 0x0000007ea9a97212 */ /* 0x000fc600078e96b1 */
[----:B------:R-:W-:Y:S01]  /*5050*/  VIADD R115, R161, 0x96a522ad ;  /* 0x96a522ada1737836 */ /* 0x000fe20000000000 */
[----:B------:R-:W-:-:S04]  /*5060*/  MOV R120, R112 ;  /* 0x0000007000787202 */ /* 0x000fc80000000f00 */
[----:B------:R-:W-:Y:S01]  /*5070*/  LOP3.LUT R168, R115, R168, R113, 0x96, !PT ;  /* 0x000000a873a87212 */ /* 0x000fe200078e9671 */
[----:B------:R-:W-:-:S07]  /*5080*/  IMAD.MOV.U32 R113, RZ, RZ, RZ ;  /* 0x000000ffff717224 */ /* 0x000fce00078e00ff */
.L_x_3057:
        /* <DEDUP_REMOVED lines=12> */
.L_x_3056:
        /* <DEDUP_REMOVED lines=16> */
.L_x_3062:
        /* <DEDUP_REMOVED lines=12> */
.L_x_3063:
        /* <DEDUP_REMOVED lines=57> */
[----:B------:R-:W-:Y:S01]  /*56a0*/  MOV R120, R112 ;  /* 0x0000007000787202 */ /* 0x000fe20000000f00 */
[----:B------:R-:W-:-:S03]  /*56b0*/  IMAD.MOV.U32 R112, RZ, RZ, RZ ;  /* 0x000000ffff707224 */ /* 0x000fc600078e00ff */
[----:B------:R-:W-:-:S07]  /*56c0*/  LOP3.LUT R168, R115, R168, R113, 0x96, !PT ;  /* 0x000000a873a87212 */ /* 0x000fce00078e9671 */
.L_x_3061:
        /* <DEDUP_REMOVED lines=11> */
.L_x_3060:
        /* <DEDUP_REMOVED lines=16> */
.L_x_3066:
        /* <DEDUP_REMOVED lines=12> */
.L_x_3067:
        /* <DEDUP_REMOVED lines=18> */
[----:B------:R-:W-:Y:S02]  /*5a60*/  LOP3.LUT R113, R113, R114, R129, 0x96, !PT ;  /* 0x0000007271717212 */ /* 0x000fe400078e9681 */
[----:B------:R-:W-:Y:S01]  /*5a70*/  IADD3 R117, PT, PT, R160, 0x78dde6e4, RZ ;  /* 0x78dde6e4a0757810 */ /* 0x000fe20007ffe0ff */
        /* <DEDUP_REMOVED lines=36> */
[----:B------:R-:W-:-:S05]  /*5cc0*/  IMAD.WIDE.U32 R112, R113, -0x2daee0ad, RZ ;  /* 0xd2511f5371707825 */ /* 0x000fca00078e00ff */
[----:B------:R-:W-:Y:S01]  /*5cd0*/  LOP3.LUT R168, R115, R168, R113, 0x96, !PT ;  /* 0x000000a873a87212 */ /* 0x000fe200078e9671 */
[----:B------:R-:W-:Y:S01]  /*5ce0*/  IMAD.MOV.U32 R113, RZ, RZ, RZ ;  /* 0x000000ffff717224 */ /* 0x000fe200078e00ff */
[----:B------:R-:W-:-:S07]  /*5cf0*/  MOV R120, R112 ;  /* 0x0000007000787202 */ /* 0x000fce0000000f00 */
.L_x_3065:
        /* <DEDUP_REMOVED lines=12> */
.L_x_3064:
        /* <DEDUP_REMOVED lines=16> */
.L_x_3070:
        /* <DEDUP_REMOVED lines=12> */
.L_x_3071:
        /* <DEDUP_REMOVED lines=57> */
[----:B------:R-:W-:Y:S01]  /*6310*/  MOV R120, R112 ;  /* 0x0000007000787202 */ /* 0x000fe20000000f00 */
[----:B------:R-:W-:Y:S01]  /*6320*/  IMAD.MOV.U32 R112, RZ, RZ, RZ ;  /* 0x000000ffff707224 */ /* 0x000fe200078e00ff */
[----:B------:R-:W-:-:S07]  /*6330*/  LOP3.LUT R168, R115, R168, R113, 0x96, !PT ;  /* 0x000000a873a87212 */ /* 0x000fce00078e9671 */
.L_x_3069:
        /* <DEDUP_REMOVED lines=11> */
.L_x_3068:
        /* <DEDUP_REMOVED lines=16> */
.L_x_3074:
        /* <DEDUP_REMOVED lines=12> */
.L_x_3075:
        /* <DEDUP_REMOVED lines=58> */
[----:B------:R-:W-:Y:S01]  /*6950*/  LOP3.LUT R168, R115, R168, R113, 0x96, !PT ;  /* 0x000000a873a87212 */ /* 0x000fe200078e9671 */
[----:B------:R-:W-:-:S07]  /*6960*/  IMAD.MOV.U32 R113, RZ, RZ, RZ ;  /* 0x000000ffff717224 */ /* 0x000fce00078e00ff */
.L_x_3073:
        /* <DEDUP_REMOVED lines=12> */
.L_x_3072:
        /* <DEDUP_REMOVED lines=16> */
.L_x_3078:
        /* <DEDUP_REMOVED lines=12> */
.L_x_3079:
        /* <DEDUP_REMOVED lines=56> */
[----:B------:R-:W-:Y:S01]  /*6f70*/  IMAD.MOV.U32 R114, RZ, RZ, R120 ;  /* 0x000000ffff727224 */ /* 0x000fe200078e0078 */
[----:B------:R-:W-:Y:S01]  /*6f80*/  MOV R120, R112 ;  /* 0x0000007000787202 */ /* 0x000fe20000000f00 */
[----:B------:R-:W-:Y:S01]  /*6f90*/  IMAD.MOV.U32 R112, RZ, RZ, RZ ;  /* 0x000000ffff707224 */ /* 0x000fe200078e00ff */
[----:B------:R-:W-:-:S07]  /*6fa0*/  LOP3.LUT R168, R115, R168, R113, 0x96, !PT ;  /* 0x000000a873a87212 */ /* 0x000fce00078e9671 */
.L_x_3077:
        /* <DEDUP_REMOVED lines=11> */
.L_x_3076:
        /* <DEDUP_REMOVED lines=16> */
.L_x_3082:
        /* <DEDUP_REMOVED lines=12> */
.L_x_3083:
        /* <DEDUP_REMOVED lines=50> */
[----:B------:R-:W-:Y:S02]  /*7540*/  VIADD R115, R161, 0x96a522ad ;  /* 0x96a522ada1737836 */ /* 0x000fe40000000000 */
[----:B------:R-:W-:Y:S01]  /*7550*/  IMAD.MOV.U32 R167, RZ, RZ, RZ ;  /* 0x000000ffffa77224 */ /* 0x000fe200078e00ff */
        /* <DEDUP_REMOVED lines=8> */
.L_x_3081:
        /* <DEDUP_REMOVED lines=12> */
.L_x_3080:
[----:B------:R-:W-:Y:S02]  /*76a0*/  F2FP.BF16.F32.PACK_AB R115, RZ, R117 ;  /* 0x00000075ff73723e */ /* 0x000fe400000010ff */
[----:B------:R-:W-:Y:S02]  /*76b0*/  PRMT R114, R171, 0x5410, R172 ;  /* 0x00005410ab727816 */ /* 0x000fe400000000ac */
[----:B------:R-:W-:Y:S02]  /*76c0*/  PRMT R113, R164, 0x5410, R170 ;  /* 0x00005410a4717816 */ /* 0x000fe400000000aa */
[----:B------:R-:W-:Y:S02]  /*76d0*/  PRMT R112, R130, 0x5410, R126 ;  /* 0x0000541082707816 */ /* 0x000fe4000000007e */
[----:B------:R-:W-:-:S07]  /*76e0*/  PRMT R115, R173, 0x5410, R115 ;  /* 0x00005410ad737816 */ /* 0x000fce0000000073 */
.L_x_3051:
[----:B------:R-:W0:Y:S01]  /*76f0*/  LDC.64 R128, c[0x0][0x3a8] ;  /* 0x0000ea00ff807b82 */ /* 0x000e220000000a00 */
[----:B------:R-:W-:Y:S01]  /*7700*/  @P0 IADD3 R179, PT, PT, R219, 0x80, RZ ;  /* 0x00000080dbb30810 */ /* 0x000fe20007ffe0ff */
[----:B------:R-:W-:-:S06]  /*7710*/  @P1 VIADD R177, R124, 0x80 ;  /* 0x000000807cb11836 */ /* 0x000fcc0000000000 */
[----:B------:R-:W1:Y:S08]  /*7720*/  @P1 LDC.64 R172, c[0x0][0x390] ;  /* 0x0000e400ffac1b82 */ /* 0x000e700000000a00 */
[----:B------:R-:W2:Y:S01]  /*7730*/  @P0 LDC.64 R170, c[0x0][0x3a0] ;  /* 0x0000e800ffaa0b82 */ /* 0x000ea20000000a00 */
[----:B0-----:R-:W-:-:S05]  /*7740*/  IMAD.WIDE.U32 R174, R219, 0x10, R128 ;  /* 0x00000010dbae7825 */ /* 0x001fca00078e0080 */
[----:B------:R0:W-:Y:S01]  /*7750*/  STG.E.128 desc[UR6][R174.64], R112 ;  /* 0x00000070ae007986 */ /* 0x0001e2000c101d06 */
[----:B-1----:R-:W-:-:S04]  /*7760*/  @P1 IMAD.WIDE.U32 R172, R177, 0x10, R172 ;  /* 0x00000010b1ac1825 */ /* 0x002fc800078e00ac */
[----:B--2---:R-:W-:Y:S01]  /*7770*/  @P0 IMAD.WIDE.U32 R170, R179, 0x10, R170 ;  /* 0x00000010b3aa0825 */ /* 0x004fe200078e00aa */
[----:B------:R-:W-:Y:S06]  /*7780*/  @!P1 BRA `(.L_x_3084) ;  /* 0x0000000000509947 */ /* 0x000fec0003800000 */
[----:B0-----:R-:W-:Y:S01]  /*7790*/  IMAD.U32 R115, R162, 0x10000, RZ ;  /* 0x00010000a2737824 */ /* 0x001fe200078e00ff */
[----:B------:R-:W0:Y:S01]  /*77a0*/  LDC.64 R112, c[0x0][0x3b0] ;  /* 0x0000ec00ff707b82 */ /* 0x000e220000000a00 */
[----:B------:R-:W-:Y:S02]  /*77b0*/  LOP3.LUT R114, R166, 0xffff, RZ, 0xc0, !PT ;  /* 0x0000ffffa6727812 */ /* 0x000fe400078ec0ff */
[----:B------:R-:W-:Y:S02]  /*77c0*/  LOP3.LUT R178, R157, 0xff, RZ, 0xc0, !PT ;  /* 0x000000ff9db27812 */ /* 0x000fe400078ec0ff */
[----:B------:R-:W-:Y:S02]  /*77d0*/  LOP3.LUT R175, R115, 0xff0000, RZ, 0xc0, !PT ;  /* 0x00ff000073af7812 */ /* 0x000fe400078ec0ff */
[----:B------:R-:W-:Y:S01]  /*77e0*/  PRMT R115, R159, 0x7104, RZ ;  /* 0x000071049f737816 */ /* 0x000fe200000000ff */
[----:B------:R-:W-:Y:S01]  /*77f0*/  IMAD.WIDE.U32 R178, R178, 0x1000000, RZ ;  /* 0x01000000b2b27825 */ /* 0x000fe200078e00ff */
[----:B------:R-:W-:-:S02]  /*7800*/  PRMT R126, R175, 0x4210, R114 ;  /* 0x00004210af7e7816 */ /* 0x000fc40000000072 */
[----:B------:R-:W-:Y:S02]  /*7810*/  LOP3.LUT R174, R156, 0xff, RZ, 0xc0, !PT ;  /* 0x000000ff9cae7812 */ /* 0x000fe400078ec0ff */
        /* <DEDUP_REMOVED lines=11> */
.L_x_3084:
[----:B-----5:R2:W5:Y:S04]  /*78d0*/  @P1 LDG.E.128 R104, desc[UR6][R172.64] ;  /* 0x00000006ac681981 */ /* 0x020568000c1e1d00 */
[----:B------:R2:W5:Y:S01]  /*78e0*/  @P0 LDG.E.128 R108, desc[UR6][R170.64] ;  /* 0x00000006aa6c0981 */ /* 0x000562000c1e1d00 */
[----:B------:R-:W-:Y:S05]  /*78f0*/  @!P0 BRA `(.L_x_3085) ;  /* 0x0000003400548947 */ /* 0x000fea0003800000 */
[----:B------:R-:W-:-:S13]  /*7900*/  ISETP.GT.AND P2, PT, R122, RZ, PT ;  /* 0x000000ff7a00720c */ /* 0x000fda0003f44270 */
[----:B-----5:R-:W-:Y:S01]  /*7910*/  @!P2 IMAD.U32 R185, R108, 0x10000, RZ ;  /* 0x000100006cb9a824 */ /* 0x020fe200078e00ff */
[----:B01----:R-:W-:Y:S01]  /*7920*/  @!P2 MOV R112, R167 ;  /* 0x000000a70070a202 */ /* 0x003fe20000000f00 */
        /* <DEDUP_REMOVED lines=17> */
.L_x_3088:
        /* <DEDUP_REMOVED lines=12> */
.L_x_3089:
[----:B------:R-:W-:Y:S01]  /*7b00*/  IMAD.WIDE.U32 R114, R4, -0x326172a9, RZ ;  /* 0xcd9e8d5704727825 */ /* 0x000fe200078e00ff */
[----:B------:R-:W-:-:S03]  /*7b10*/  LOP3.LUT R112, R153, R169, R161, 0x96, !PT ;  /* 0x000000a999707212 */ /* 0x000fc600078e96a1 */
[----:B------:R-:W-:Y:S01]  /*7b20*/  VIADD R167, R161, 0xbb67ae85 ;  /* 0xbb67ae85a1a77836 */ /* 0x000fe20000000000 */
[----:B--2---:R-:W-:Y:S01]  /*7b30*/  LOP3.LUT R170, R3, R115, R160, 0x96, !PT ;  /* 0x0000007303aa7212 */ /* 0x004fe200078e96a0 */
        /* <DEDUP_REMOVED lines=56> */
.L_x_3087:
[----:B------:R-:W-:Y:S01]  /*7ec0*/  HFMA2 R114, -RZ, RZ, 0.1171875, 0 ;  /* 0x2f800000ff727431 */ /* 0x000fe200000001ff */
[----:B------:R-:W-:Y:S01]  /*7ed0*/  I2FP.F32.U32 R113, R113 ;  /* 0x0000007100717245 */ /* 0x000fe20000201000 */
[----:B------:R-:W-:Y:S01]  /*7ee0*/  IMAD.U32 R115, R104, 0x10000, RZ ;  /* 0x0001000068737824 */ /* 0x000fe200078e00ff */
[----:B------:R-:W-:-:S03]  /*7ef0*/  SHF.L.U32 R120, R108, 0x10, RZ ;  /* 0x000000106c787819 */ /* 0x000fc600000006ff */
[----:B------:R-:W-:Y:S01]  /*7f00*/  FMUL.FTZ R115, R115, UR13 ;  /* 0x0000000d73737c20 */ /* 0x000fe20008410000 */
[----:B------:R-:W-:-:S03]  /*7f10*/  FFMA.FTZ R113, R113, R114, 1.1641532182693481445e-10 ;  /* 0x2f00000071717423 */ /* 0x000fc60000010072 */
[----:B------:R-:W-:Y:S01]  /*7f20*/  FMUL.FTZ R115, R115, UR12 ;  /* 0x0000000c73737c20 */ /* 0x000fe20008410000 */
[----:B------:R-:W-:Y:S01]  /*7f30*/  IMAD.U32 R114, R88, 0x10000, RZ ;  /* 0x0001000058727824 */ /* 0x000fe200078e00ff */
[----:B------:R-:W-:-:S04]  /*7f40*/  FSETP.GTU.FTZ.AND P3, PT, R113, UR10, PT ;  /* 0x0000000a71007c0b */ /* 0x000fc8000bf7c000 */
[----:B------:R-:W-:Y:S02]  /*7f50*/  FSEL R185, R115, RZ, !P3 ;  /* 0x000000ff73b97208 */ /* 0x000fe40005800000 */
[----:B------:R-:W-:-:S03]  /*7f60*/  SEL R154, RZ, 0x1, P3 ;  /* 0x00000001ff9a7807 */ /* 0x000fc60001800000 */
[----:B------:R-:W-:-:S07]  /*7f70*/  FFMA.FTZ R185, R185, R114, R120 ;  /* 0x00000072b9b97223 */ /* 0x000fce0000010078 */
.L_x_3086:
        /* <DEDUP_REMOVED lines=21> */
.L_x_3092:
        /* <DEDUP_REMOVED lines=12> */
.L_x_3093:
[----:B------:R-:W-:Y:S01]  /*8190*/  IMAD.WIDE.U32 R114, R4, -0x326172a9, RZ ;  /* 0xcd9e8d5704727825 */ /* 0x000fe200078e00ff */
[----:B------:R-:W-:Y:S02]  /*81a0*/  LOP3.LUT R112, R153, R169, R161, 0x96, !PT ;  /* 0x000000a999707212 */ /* 0x000fe400078e96a1 */
[----:B------:R-:W-:Y:S02]  /*81b0*/  IADD3 R155, PT, PT, R161, -0x4498517b, RZ ;  /* 0xbb67ae85a19b7810 */ /* 0x000fe40007ffe0ff */
[----:B--2---:R-:W-:Y:S01]  /*81c0*/  LOP3.LUT R170, R3, R115, R160, 0x96, !PT ;  /* 0x0000007303aa7212 */ /* 0x004fe200078e96a0 */
        /* <DEDUP_REMOVED lines=53> */
[----:B------:R-:W-:-:S03]  /*8520*/  IMAD.MOV.U32 R164, RZ, RZ, R112 ;  /* 0x000000ffffa47224 */ /* 0x000fc600078e0070 */
[----:B------:R-:W-:Y:S01]  /*8530*/  LOP3.LUT R168, R115, R168, R113, 0x96, !PT ;  /* 0x000000a873a87212 */ /* 0x000fe200078e9671 */
[----:B------:R-:W-:-:S07]  /*8540*/  IMAD.MOV.U32 R113, RZ, RZ, RZ ;  /* 0x000000ffff717224 */ /* 0x000fce00078e00ff */
.L_x_3091:
[----:B------:R-:W-:Y:S01]  /*8550*/  PRMT R115, R104, 0x7632, R115 ;  /* 0x0000763268737816 */ /* 0x000fe20000000073 */
        /* <DEDUP_REMOVED lines=8> */
[----:B------:R-:W-:Y:S01]  /*85e0*/  FMUL.FTZ R115, R115, UR12 ;  /* 0x0000000c73737c20 */ /* 0x000fe20008410000 */
[----:B------:R-:W-:-:S02]  /*85f0*/  IMAD.U32 R112, R148, 0x10000, RZ ;  /* 0x0001000094707824 */ /* 0x000fc400078e00ff */
[----:B------:R-:W-:Y:S02]  /*8600*/  SEL R155, RZ, 0x1, P3 ;  /* 0x00000001ff9b7807 */ /* 0x000fe40001800000 */
[----:B------:R-:W-:-:S05]  /*8610*/  FSEL R115, R115, RZ, !P3 ;  /* 0x000000ff73737208 */ /* 0x000fca0005800000 */
[----:B------:R-:W-:-:S07]  /*8620*/  FFMA.FTZ R183, R115, R112, R114 ;  /* 0x0000007073b77223 */ /* 0x000fce0000010072 */
.L_x_3090:
        /* <DEDUP_REMOVED lines=20> */
.L_x_3096:
        /* <DEDUP_REMOVED lines=12> */
.L_x_3097:
[----:B------:R-:W-:Y:S01]  /*8830*/  IMAD.WIDE.U32 R114, R4, -0x326172a9, RZ ;  /* 0xcd9e8d5704727825 */ /* 0x000fe200078e00ff */
[----:B------:R-:W-:-:S03]  /*8840*/  LOP3.LUT R112, R153, R169, R161, 0x96, !PT ;  /* 0x000000a999707212 */ /* 0x000fc600078e96a1 */
[----:B------:R-:W-:Y:S01]  /*8850*/  VIADD R167, R161, 0xbb67ae85 ;  /* 0xbb67ae85a1a77836 */ /* 0x000fe20000000000 */
[----:B--2---:R-:W-:Y:S01]  /*8860*/  LOP3.LUT R170, R3, R115, R160, 0x96, !PT ;  /* 0x0000007303aa7212 */ /* 0x004fe200078e96a0 */
        /* <DEDUP_REMOVED lines=54> */
[----:B------:R-:W-:Y:S01]  /*8bd0*/  LOP3.LUT R168, R115, R168, R113, 0x96, !PT ;  /* 0x000000a873a87212 */ /* 0x000fe200078e9671 */
[----:B------:R-:W-:-:S07]  /*8be0*/  IMAD.MOV.U32 R114, RZ, RZ, R164 ;  /* 0x000000ffff727224 */ /* 0x000fce00078e00a4 */
.L_x_3095:
        /* <DEDUP_REMOVED lines=12> */
.L_x_3094:
[----:B------:R-:W-:Y:S01]  /*8cb0*/  @!P2 PRMT R179, R109, 0x7632, R179 ;  /* 0x000076326db3a816 */ /* 0x000fe200000000b3 */
[----:B------:R-:W-:Y:S01]  /*8cc0*/  @!P2 IMAD.MOV.U32 R113, RZ, RZ, R112 ;  /* 0x000000ffff71a224 */ /* 0x000fe200078e0070 */
[----:B--2---:R-:W-:Y:S02]  /*8cd0*/  F2FP.BF16.F32.PACK_AB R172, RZ, R181 ;  /* 0x000000b5ffac723e */ /* 0x004fe400000010ff */
        /* <DEDUP_REMOVED lines=18> */
.L_x_3100:
        /* <DEDUP_REMOVED lines=12> */
.L_x_3101:
        /* <DEDUP_REMOVED lines=60> */
.L_x_3099:
        /* <DEDUP_REMOVED lines=14> */
.L_x_3098:
        /* <DEDUP_REMOVED lines=20> */
.L_x_3104:
        /* <DEDUP_REMOVED lines=12> */
.L_x_3105:
        /* <DEDUP_REMOVED lines=60> */
.L_x_3103:
[----:B------:R-:W-:Y:S01]  /*9920*/  I2FP.F32.U32 R113, R114 ;  /* 0x0000007200717245 */ /* 0x000fe20000201000 */
[----:B------:R-:W-:Y:S01]  /*9930*/  IMAD.MOV.U32 R114, RZ, RZ, 0x2f800000 ;  /* 0x2f800000ff727424 */ /* 0x000fe200078e00ff */
[----:B------:R-:W-:Y:S01]  /*9940*/  SHF.L.U32 R115, R106, 0x10, RZ ;  /* 0x000000106a737819 */ /* 0x000fe200000006ff */
        /* <DEDUP_REMOVED lines=9> */
.L_x_3102:
        /* <DEDUP_REMOVED lines=21> */
.L_x_3108:
        /* <DEDUP_REMOVED lines=12> */
.L_x_3109:
        /* <DEDUP_REMOVED lines=61> */
.L_x_3107:
        /* <DEDUP_REMOVED lines=14> */
.L_x_3106:
        /* <DEDUP_REMOVED lines=20> */
.L_x_3112:
        /* <DEDUP_REMOVED lines=12> */
.L_x_3113:
        /* <DEDUP_REMOVED lines=61> */
.L_x_3111:
        /* <DEDUP_REMOVED lines=12> */
.L_x_3110:
        /* <DEDUP_REMOVED lines=21> */
.L_x_3116:
        /* <DEDUP_REMOVED lines=12> */
.L_x_3117:
        /* <DEDUP_REMOVED lines=61> */
.L_x_3115:
        /* <DEDUP_REMOVED lines=14> */
.L_x_3114:
[----:B------:R-:W-:Y:S02]  /*adf0*/  F2FP.BF16.F32.PACK_AB R115, RZ, R167 ;  /* 0x000000a7ff73723e */ /* 0x000fe400000010ff */
[----:B------:R-:W-:Y:S02]  /*ae00*/  PRMT R114, R174, 0x5410, R178 ;  /* 0x00005410ae727816 */ /* 0x000fe400000000b2 */
[----:B------:R-:W-:Y:S02]  /*ae10*/  PRMT R113, R172, 0x5410, R164 ;  /* 0x00005410ac717816 */ /* 0x000fe400000000a4 */
[----:B------:R-:W-:Y:S02]  /*ae20*/  PRMT R112, R130, 0x5410, R120 ;  /* 0x0000541082707816 */ /* 0x000fe40000000078 */
[----:B------:R-:W-:Y:S01]  /*ae30*/  PRMT R115, R170, 0x5410, R115 ;  /* 0x00005410aa737816 */ /* 0x000fe20000000073 */
[----:B------:R-:W-:Y:S06]  /*ae40*/  BRA `(.L_x_3118) ;  /* 0x00000030009c7947 */ /* 0x000fec0003800000 */
.L_x_3085:
[----:B------:R-:W-:Y:S02]  /*ae50*/  HFMA2 R185, -RZ, RZ, 0, 0 ;  /* 0x00000000ffb97431 */ /* 0x000fe400000001ff */
[----:B01----:R-:W-:Y:S02]  /*ae60*/  IMAD.MOV.U32 R112, RZ, RZ, R167 ;  /* 0x000000ffff707224 */ /* 0x003fe400078e00a7 */
[----:B------:R-:W-:Y:S01]  /*ae70*/  IMAD.MOV.U32 R126, RZ, RZ, R120 ;  /* 0x000000ffff7e7224 */ /* 0x000fe200078e0078 */
        /* <DEDUP_REMOVED lines=16> */
.L_x_3121:
        /* <DEDUP_REMOVED lines=12> */
.L_x_3122:
        /* <DEDUP_REMOVED lines=60> */
.L_x_3120:
        /* <DEDUP_REMOVED lines=11> */
.L_x_3119:
[----:B------:R-:W-:Y:S01]  /*b4b0*/  F2FP.BF16.F32.PACK_AB R130, RZ, R185 ;  /* 0x000000b9ff82723e */ /* 0x000fe200000010ff */
[----:B------:R-:W-:Y:S02]  /*b4c0*/  IMAD.MOV.U32 R183, RZ, RZ, RZ ;  /* 0x000000ffffb77224 */ /* 0x000fe400078e00ff */
[----:B------:R-:W-:Y:S01]  /*b4d0*/  IMAD.MOV.U32 R113, RZ, RZ, R112 ;  /* 0x000000ffff717224 */ /* 0x000fe200078e0070 */
        /* <DEDUP_REMOVED lines=13> */
.L_x_3125:
        /* <DEDUP_REMOVED lines=12> */
.L_x_3126:
        /* <DEDUP_REMOVED lines=60> */
.L_x_3124:
        /* <DEDUP_REMOVED lines=12> */
.L_x_3123:
        /* <DEDUP_REMOVED lines=16> */
.L_x_3129:
        /* <DEDUP_REMOVED lines=12> */
.L_x_3130:
        /* <DEDUP_REMOVED lines=58> */
[----:B------:R-:W-:Y:S02]  /*c050*/  IMAD.MOV.U32 R126, RZ, RZ, R112 ;  /* 0x000000ffff7e7224 */ /* 0x000fe400078e0070 */
[----:B------:R-:W-:-:S07]  /*c060*/  HFMA2 R112, -RZ, RZ, 0, 0 ;  /* 0x00000000ff707431 */ /* 0x000fce00000001ff */
.L_x_3128:
        /* <DEDUP_REMOVED lines=11> */
.L_x_3127:
[----:B--2---:R-:W-:Y:S01]  /*c120*/  F2FP.BF16.F32.PACK_AB R172, RZ, R181 ;  /* 0x000000b5ffac723e */ /* 0x004fe200000010ff */
        /* <DEDUP_REMOVED lines=15> */
.L_x_3133:
        /* <DEDUP_REMOVED lines=12> */
.L_x_3134:
        /* <DEDUP_REMOVED lines=60> */
.L_x_3132:
        /* <DEDUP_REMOVED lines=12> */
.L_x_3131:
        /* <DEDUP_REMOVED lines=16> */
.L_x_3137:
        /* <DEDUP_REMOVED lines=12> */
.L_x_3138:
        /* <DEDUP_REMOVED lines=60> */
.L_x_3136:
        /* <DEDUP_REMOVED lines=11> */
.L_x_3135:
        /* <DEDUP_REMOVED lines=16> */
.L_x_3141:
        /* <DEDUP_REMOVED lines=12> */
.L_x_3142:
        /* <DEDUP_REMOVED lines=61> */
.L_x_3140:
        /* <DEDUP_REMOVED lines=12> */
.L_x_3139:
        /* <DEDUP_REMOVED lines=16> */
.L_x_3145:
        /* <DEDUP_REMOVED lines=12> */
.L_x_3146:
        /* <DEDUP_REMOVED lines=57> */
[----:B------:R-:W-:Y:S01]  /*d930*/  MOV R114, R126 ;  /* 0x0000007e00727202 */ /* 0x000fe20000000f00 */
[----:B------:R-:W-:Y:S01]  /*d940*/  IMAD.MOV.U32 R126, RZ, RZ, R112 ;  /* 0x000000ffff7e7224 */ /* 0x000fe200078e0070 */
[----:B------:R-:W-:Y:S01]  /*d950*/  LOP3.LUT R168, R167, R168, R113, 0x96, !PT ;  /* 0x000000a8a7a87212 */ /* 0x000fe200078e9671 */
[----:B------:R-:W-:-:S07]  /*d960*/  IMAD.MOV.U32 R112, RZ, RZ, RZ ;  /* 0x000000ffff707224 */ /* 0x000fce00078e00ff */
.L_x_3144:
        /* <DEDUP_REMOVED lines=11> */
.L_x_3143:
        /* <DEDUP_REMOVED lines=16> */
.L_x_3149:
        /* <DEDUP_REMOVED lines=12> */
.L_x_3150:
        /* <DEDUP_REMOVED lines=61> */
.L_x_3148:
        /* <DEDUP_REMOVED lines=12> */
.L_x_3147:
[----:B------:R-:W-:Y:S02]  /*e070*/  F2FP.BF16.F32.PACK_AB R115, RZ, R167 ;  /* 0x000000a7ff73723e */ /* 0x000fe400000010ff */
[----:B------:R-:W-:Y:S02]  /*e080*/  PRMT R114, R174, 0x5410, R178 ;  /* 0x00005410ae727816 */ /* 0x000fe400000000b2 */
[----:B------:R-:W-:Y:S02]  /*e090*/  PRMT R113, R172, 0x5410, R164 ;  /* 0x00005410ac717816 */ /* 0x000fe400000000a4 */
[----:B------:R-:W-:Y:S02]  /*e0a0*/  PRMT R112, R130, 0x5410, R120 ;  /* 0x0000541082707816 */ /* 0x000fe40000000078 */
[----:B------:R-:W-:-:S07]  /*e0b0*/  PRMT R115, R170, 0x5410, R115 ;  /* 0x00005410aa737816 */ /* 0x000fce0000000073 */
.L_x_3118:
[C---:B------:R-:W-:Y:S01]  /*e0c0*/  VIADD R189, R219.reuse, 0x80 ;  /* 0x00000080dbbd7836 */ /* 0x040fe20000000000 */
[----:B------:R-:W0:Y:S01]  /*e0d0*/  @P1 LDC.64 R186, c[0x0][0x390] ;  /* 0x0000e400ffba1b82 */ /* 0x000e220000000a00 */
[----:B------:R-:W-:Y:S01]  /*e0e0*/  @P0 IADD3 R193, PT, PT, R219, 0x100, RZ ;  /* 0x00000100dbc10810 */ /* 0x000fe20007ffe0ff */
[----:B------:R-:W-:Y:S02]  /*e0f0*/  @P1 VIADD R191, R124, 0x100 ;  /* 0x000001007cbf1836 */ /* 0x000fe40000000000 */
[----:B------:R-:W-:-:S04]  /*e100*/  IMAD.WIDE.U32 R188, R189, 0x10, R128 ;  /* 0x00000010bdbc7825 */ /* 0x000fc800078e0080 */
[----:B------:R-:W1:Y:S01]  /*e110*/  @P0 LDC.64 R170, c[0x0][0x3a0] ;  /* 0x0000e800ffaa0b82 */ /* 0x000e620000000a00 */
[----:B------:R2:W-:Y:S01]  /*e120*/  STG.E.128 desc[UR6][R188.64], R112 ;  /* 0x00000070bc007986 */ /* 0x0005e2000c101d06 */
[----:B0-----:R-:W-:-:S04]  /*e130*/  @P1 IMAD.WIDE.U32 R186, R191, 0x10, R186 ;  /* 0x00000010bfba1825 */ /* 0x001fc800078e00ba */
[----:B-1----:R-:W-:Y:S01]  /*e140*/  @P0 IMAD.WIDE.U32 R170, R193, 0x10, R170 ;  /* 0x00000010c1aa0825 */ /* 0x002fe200078e00aa */
[----:B--2---:R-:W-:Y:S06]  /*e150*/  @!P1 BRA `(.L_x_3151) ;  /* 0x0000000000549947 */ /* 0x004fec0003800000 */
[----:B------:R-:W-:Y:S01]  /*e160*/  IMAD.U32 R115, R162, 0x10000, RZ ;  /* 0x00010000a2737824 */ /* 0x000fe200078e00ff */
        /* <DEDUP_REMOVED lines=20> */
.L_x_3151:
[----:B-----5:R1:W5:Y:S04]  /*e2b0*/  @P1 LDG.E.128 R104, desc[UR6][R186.64] ;  /* 0x00000006ba681981 */ /* 0x020368000c1e1d00 */
        /* <DEDUP_REMOVED lines=22> */
.L_x_3155:
[----:B------:R-:W-:-:S04]  /*e420*/  IADD3 R2, PT, PT, R2, 0x1, RZ ;  /* 0x0000000102027810 */ /* 0x000fc80007ffe0ff */
[C---:B------:R-:W-:Y:S01]  /*e430*/  ISETP.NE.AND P3, PT, R2.reuse, RZ, PT ;  /* 0x000000ff0200720c */ /* 0x040fe20003f65270 */
[----:B-1----:R-:W-:-:S12]  /*e440*/  IMAD.WIDE.U32 R170, R2, -0x2daee0ad, RZ ;  /* 0xd2511f5302aa7825 */ /* 0x002fd800078e00ff */
        /* <DEDUP_REMOVED lines=9> */
.L_x_3156:
        /* <DEDUP_REMOVED lines=61> */
.L_x_3154:
        /* <DEDUP_REMOVED lines=12> */
.L_x_3153:
        /* <DEDUP_REMOVED lines=21> */
.L_x_3159:
        /* <DEDUP_REMOVED lines=12> */
.L_x_3160:
        /* <DEDUP_REMOVED lines=61> */
.L_x_3158:
        /* <DEDUP_REMOVED lines=14> */
.L_x_3157:
        /* <DEDUP_REMOVED lines=20> */
.L_x_3163:
        /* <DEDUP_REMOVED lines=12> */
.L_x_3164:
        /* <DEDUP_REMOVED lines=61> */
.L_x_3162:
        /* <DEDUP_REMOVED lines=12> */
.L_x_3161:
        /* <DEDUP_REMOVED lines=21> */
.L_x_3167:
        /* <DEDUP_REMOVED lines=12> */
.L_x_3168:
        /* <DEDUP_REMOVED lines=61> */
.L_x_3166:
        /* <DEDUP_REMOVED lines=14> */
.L_x_3165:
        /* <DEDUP_REMOVED lines=20> */
.L_x_3171:
        /* <DEDUP_REMOVED lines=12> */
.L_x_3172:
        /* <DEDUP_REMOVED lines=56> */
[----:B------:R-:W-:Y:S01]  /*10300*/  VIADD R171, R161, 0x96a522ad ;  /* 0x96a522ada1ab7836 */ /* 0x000fe20000000000 */
[----:B------:R-:W-:Y:S01]  /*10310*/  MOV R114, R174 ;  /* 0x000000ae00727202 */ /* 0x000fe20000000f00 */
[----:B------:R-:W-:Y:S02]  /*10320*/  IMAD.MOV.U32 R120, RZ, RZ, R112 ;  /* 0x000000ffff787224 */ /* 0x000fe400078e0070 */
[----:B------:R-:W-:Y:S01]  /*10330*/  IMAD.MOV.U32 R112, RZ, RZ, RZ ;  /* 0x000000ffff707224 */ /* 0x000fe200078e00ff */
[----:B------:R-:W-:-:S07]  /*10340*/  LOP3.LUT R168, R171, R168, R113, 0x96, !PT ;  /* 0x000000a8aba87212 */ /* 0x000fce00078e9671 */
.L_x_3170:
[----:B------:R-:W-:Y:S01]  /*10350*/  I2FP.F32.U32 R113, R114 ;  /* 0x0000007200717245 */ /* 0x000fe20000201000 */
[----:B------:R-:W-:Y:S01]  /*10360*/  IMAD.U32 R115, R106, 0x10000, RZ ;  /* 0x000100006a737824 */ /* 0x000fe200078e00ff */
[----:B------:R-:W-:Y:S01]  /*10370*/  MOV R114, 0x2f800000 ;  /* 0x2f80000000727802 */ /* 0x000fe20000000f00 */
[----:B-1----:R-:W-:Y:S02]  /*10380*/  IMAD.U32 R170, R110, 0x10000, RZ ;  /* 0x000100006eaa7824 */ /* 0x002fe400078e00ff */
[----:B------:R-:W-:Y:S02]  /*10390*/  FMUL.FTZ R115, R115, UR13 ;  /* 0x0000000d73737c20 */ /* 0x000fe40008410000 */
[----:B------:R-:W-:Y:S01]  /*103a0*/  FFMA.FTZ R113, R113, R114, 1.1641532182693481445e-10 ;  /* 0x2f00000071717423 */ /* 0x000fe20000010072 */
[----:B------:R-:W-:Y:S01]  /*103b0*/  SHF.L.U32 R114, R94, 0x10, RZ ;  /* 0x000000105e727819 */ /* 0x000fe200000006ff */
[----:B------:R-:W-:-:S03]  /*103c0*/  FMUL.FTZ R115, R115, UR12 ;  /* 0x0000000c73737c20 */ /* 0x000fc60008410000 */
[----:B------:R-:W-:-:S04]  /*103d0*/  FSETP.GTU.FTZ.AND P3, PT, R113, UR10, PT ;  /* 0x0000000a71007c0b */ /* 0x000fc8000bf7c000 */
[----:B------:R-:W-:Y:S02]  /*103e0*/  FSEL R193, R115, RZ, !P3 ;  /* 0x000000ff73c17208 */ /* 0x000fe40005800000 */
[----:B------:R-:W-:-:S03]  /*103f0*/  SEL R158, RZ, 0x1, P3 ;  /* 0x00000001ff9e7807 */ /* 0x000fc60001800000 */
[----:B------:R-:W-:-:S07]  /*10400*/  FFMA.FTZ R193, R193, R114, R170 ;  /* 0x00000072c1c17223 */ /* 0x000fce00000100aa */
.L_x_3169:
[----:B------:R-:W-:Y:S01]  /*10410*/  @!P2 PRMT R191, R110, 0x7632, R191 ;  /* 0x000076326ebfa816 */ /* 0x000fe200000000bf */
[----:B------:R-:W-:Y:S01]  /*10420*/  @!P2 IMAD.MOV.U32 R180, RZ, RZ, R120 ;  /* 0x000000ffffb4a224 */ /* 0x000fe200078e0078 */
[----:B------:R-:W-:Y:S02]  /*10430*/  F2FP.BF16.F32.PACK_AB R174, RZ, R193 ;  /* 0x000000c1ffae723e */ /* 0x000fe400000010ff */
[----:B------:R-:W-:Y:S02]  /*10440*/  @!P2 MOV R113, R112 ;  /* 0x000000700071a202 */ /* 0x000fe40000000f00 */
        /* <DEDUP_REMOVED lines=17> */
.L_x_3175:
[----:B------:R-:W-:-:S04]  /*10560*/  IADD3 R2, PT, PT, R2, 0x1, RZ ;  /* 0x0000000102027810 */ /* 0x000fc80007ffe0ff */
[C---:B------:R-:W-:Y:S01]  /*10570*/  ISETP.NE.AND P3, PT, R2.reuse, RZ, PT ;  /* 0x000000ff0200720c */ /* 0x040fe20003f65270 */
[----:B-1----:R-:W-:-:S12]  /*10580*/  IMAD.WIDE.U32 R170, R2, -0x2daee0ad, RZ ;  /* 0xd2511f5302aa7825 */ /* 0x002fd800078e00ff */
        /* <DEDUP_REMOVED lines=9> */
.L_x_3176:
        /* <DEDUP_REMOVED lines=44> */
[----:B------:R-:W-:Y:S02]  /*108e0*/  IADD3 R113, PT, PT, R160, -0xe443238, RZ ;  /* 0xf1bbcdc8a0717810 */ /* 0x000fe40007ffe0ff */
[----:B------:R-:W-:Y:S01]  /*108f0*/  LOP3.LUT R170, R169, R170, R115, 0x96, !PT ;  /* 0x000000aaa9aa7212 */ /* 0x000fe200078e9673 */
[----:B------:R-:W-:Y:S01]  /*10900*/  IMAD.WIDE.U32 R168, R168, -0x2daee0ad, RZ ;  /* 0xd2511f53a8a87825 */ /* 0x000fe200078e00ff */
[----:B------:R-:W-:-:S03]  /*10910*/  IADD3 R159, PT, PT, R161, -0x695add53, RZ ;  /* 0x96a522ada19f7810 */ /* 0x000fc60007ffe0ff */
[----:B------:R-:W-:-:S04]  /*10920*/  IMAD.WIDE.U32 R170, R170, -0x326172a9, RZ ;  /* 0xcd9e8d57aaaa7825 */ /* 0x000fc800078e00ff */
[----:B------:R-:W-:Y:S01]  /*10930*/  VIADD R115, R161, 0xdb3d7428 ;  /* 0xdb3d7428a1737836 */ /* 0x000fe20000000000 */
[----:B------:R-:W-:-:S04]  /*10940*/  LOP3.LUT R113, R113, R112, R171, 0x96, !PT ;  /* 0x0000007071717212 */ /* 0x000fc800078e96ab */
        /* <DEDUP_REMOVED lines=10> */
.L_x_3174:
        /* <DEDUP_REMOVED lines=14> */
.L_x_3173:
[----:B------:R-:W-:Y:S01]  /*10ad0*/  F2FP.BF16.F32.PACK_AB R178, RZ, R191 ;  /* 0x000000bfffb2723e */ /* 0x000fe200000010ff */
[----:B------:R-:W-:Y:S01]  /*10ae0*/  @!P2 IMAD.U32 R189, R111, 0x10000, RZ ;  /* 0x000100006fbda824 */ /* 0x000fe200078e00ff */
[----:B------:R-:W-:Y:S01]  /*10af0*/  @!P2 MOV R112, R113 ;  /* 0x000000710070a202 */ /* 0x000fe20000000f00 */
[----:B------:R-:W-:Y:S01]  /*10b00*/  @!P2 IMAD.MOV.U32 R184, RZ, RZ, R180 ;  /* 0x000000ffffb8a224 */ /* 0x000fe200078e00b4 */
[----:B------:R-:W-:Y:S06]  /*10b10*/  @!P2 BRA `(.L_x_3177) ;  /* 0x000000040090a947 */ /* 0x000fec0003800000 */
[----:B------:R-:W-:Y:S01]  /*10b20*/  ISETP.NE.AND P3, PT, R113, 0x1, PT ;  /* 0x000000017100780c */ /* 0x000fe20003f65270 */
[----:B------:R-:W-:Y:S02]  /*10b30*/  HFMA2 R112, -RZ, RZ, 0, 1.1920928955078125e-07 ;  /* 0x00000002ff707431 */ /* 0x000fe400000001ff */
        /* <DEDUP_REMOVED lines=13> */
.L_x_3179:
[----:B------:R-:W-:-:S04]  /*10c10*/  VIADD R2, R2, 0x1 ;  /* 0x0000000102027836 */ /* 0x000fc80000000000 */
[C---:B-1----:R-:W-:Y:S01]  /*10c20*/  IMAD.WIDE.U32 R170, R2.reuse, -0x2daee0ad, RZ ;  /* 0xd2511f5302aa7825 */ /* 0x042fe200078e00ff */
        /* <DEDUP_REMOVED lines=10> */
.L_x_3180:
        /* <DEDUP_REMOVED lines=61> */
.L_x_3178:
[----:B------:R-:W-:Y:S01]  /*110a0*/  I2FP.F32.U32 R113, R114 ;  /* 0x0000007200717245 */ /* 0x000fe20000201000 */
[----:B------:R-:W-:Y:S01]  /*110b0*/  IMAD.U32 R115, R107, 0x10000, RZ ;  /* 0x000100006b737824 */ /* 0x000fe200078e00ff */
[----:B------:R-:W-:Y:S01]  /*110c0*/  MOV R114, 0x2f800000 ;  /* 0x2f80000000727802 */ /* 0x000fe20000000f00 */
[----:B------:R-:W-:Y:S02]  /*110d0*/  IMAD.U32 R120, R111, 0x10000, RZ ;  /* 0x000100006f787824 */ /* 0x000fe400078e00ff */
        /* <DEDUP_REMOVED lines=8> */
.L_x_3177:
[----:B-1----:R-:W-:Y:S01]  /*11160*/  @!P2 PRMT R187, R111, 0x7632, R187 ;  /* 0x000076326fbba816 */ /* 0x002fe200000000bb */
        /* <DEDUP_REMOVED lines=20> */
.L_x_3183:
        /* <DEDUP_REMOVED lines=12> */
.L_x_3184:
        /* <DEDUP_REMOVED lines=61> */
.L_x_3182:
        /* <DEDUP_REMOVED lines=14> */
.L_x_3181:
[----:B------:R-:W-:Y:S02]  /*11820*/  F2FP.BF16.F32.PACK_AB R115, RZ, R187 ;  /* 0x000000bbff73723e */ /* 0x000fe400000010ff */
[----:B------:R-:W-:Y:S02]  /*11830*/  PRMT R114, R174, 0x5410, R178 ;  /* 0x00005410ae727816 */ /* 0x000fe400000000b2 */
[----:B------:R-:W-:Y:S02]  /*11840*/  PRMT R113, R172, 0x5410, R164 ;  /* 0x00005410ac717816 */ /* 0x000fe400000000a4 */
[----:B------:R-:W-:Y:S02]  /*11850*/  PRMT R112, R130, 0x5410, R126 ;  /* 0x0000541082707816 */ /* 0x000fe4000000007e */
[----:B------:R-:W-:Y:S01]  /*11860*/  PRMT R115, R182, 0x5410, R115 ;  /* 0x00005410b6737816 */ /* 0x000fe20000000073 */
[----:B------:R-:W-:Y:S06]  /*11870*/  BRA `(.L_x_3185) ;  /* 0x0000003000b07947 */ /* 0x000fec0003800000 */
.L_x_3152:
[----:B------:R-:W-:Y:S01]  /*11880*/  IMAD.MOV.U32 R201, RZ, RZ, RZ ;  /* 0x000000ffffc97224 */ /* 0x000fe200078e00ff */
[----:B0-----:R-:W-:Y:S01]  /*11890*/  MOV R112, R180 ;  /* 0x000000b400707202 */ /* 0x001fe20000000f00 */
[----:B------:R-:W-:Y:S01]  /*118a0*/  IMAD.MOV.U32 R120, RZ, RZ, R126 ;  /* 0x000000ffff787224 */ /* 0x000fe200078e007e */
        /* <DEDUP_REMOVED lines=16> */
.L_x_3188:
        /* <DEDUP_REMOVED lines=12> */
.L_x_3189:
        /* <DEDUP_REMOVED lines=61> */
.L_x_3187:
[----:B------:R-:W-:Y:S01]  /*11e40*/  I2FP.F32.U32 R113, R113 ;  /* 0x0000007100717245 */ /* 0x000fe20000201000 */
[----:B-----5:R-:W-:Y:S01]  /*11e50*/  IMAD.U32 R115, R104, 0x10000, RZ ;  /* 0x0001000068737824 */ /* 0x020fe200078e00ff */
[----:B------:R-:W-:-:S03]  /*11e60*/  MOV R114, 0x2f800000 ;  /* 0x2f80000000727802 */ /* 0x000fc60000000f00 */
[----:B------:R-:W-:Y:S02]  /*11e70*/  FMUL.FTZ R115, R115, UR13 ;  /* 0x0000000d73737c20 */ /* 0x000fe40008410000 */
[----:B------:R-:W-:Y:S01]  /*11e80*/  FFMA.FTZ R113, R113, R114, 1.1641532182693481445e-10 ;  /* 0x2f00000071717423 */ /* 0x000fe20000010072 */
[----:B------:R-:W-:Y:S01]  /*11e90*/  SHF.L.U32 R114, R92, 0x10, RZ ;  /* 0x000000105c727819 */ /* 0x000fe200000006ff */
[----:B------:R-:W-:-:S03]  /*11ea0*/  FMUL.FTZ R115, R115, UR12 ;  /* 0x0000000c73737c20 */ /* 0x000fc60008410000 */
[----:B------:R-:W-:-:S04]  /*11eb0*/  FSETP.GTU.FTZ.AND P2, PT, R113, UR10, PT ;  /* 0x0000000a71007c0b */ /* 0x000fc8000bf5c000 */
[----:B------:R-:W-:Y:S02]  /*11ec0*/  FSEL R201, R115, RZ, !P2 ;  /* 0x000000ff73c97208 */ /* 0x000fe40005000000 */
[----:B------:R-:W-:-:S03]  /*11ed0*/  SEL R154, RZ, 0x1, P2 ;  /* 0x00000001ff9a7807 */ /* 0x000fc60001000000 */
[----:B------:R-:W-:-:S07]  /*11ee0*/  FMUL.FTZ R201, R114, R201 ;  /* 0x000000c972c97220 */ /* 0x000fce0000410000 */
.L_x_3186:
[----:B------:R-:W-:Y:S01]  /*11ef0*/  F2FP.BF16.F32.PACK_AB R130, RZ, R201 ;  /* 0x000000c9ff82723e */ /* 0x000fe200000010ff */
[----:B------:R-:W-:Y:S01]  /*11f00*/  IMAD.MOV.U32 R199, RZ, RZ, RZ ;  /* 0x000000ffffc77224 */ /* 0x000fe200078e00ff */
[----:B------:R-:W-:Y:S01]  /*11f10*/  MOV R113, R112 ;  /* 0x0000007000717202 */ /* 0x000fe20000000f00 */
        /* <DEDUP_REMOVED lines=13> */
.L_x_3192:
        /* <DEDUP_REMOVED lines=12> */
.L_x_3193:
        /* <DEDUP_REMOVED lines=11> */
[----:B------:R-:W-:Y:S02]  /*12160*/  IADD3 R115, PT, PT, R161, 0x76cf5d0a, RZ ;  /* 0x76cf5d0aa1737810 */ /* 0x000fe40007ffe0ff */
[----:B------:R-:W-:Y:S01]  /*12170*/  IADD3 R155, PT, PT, R160, -0x255992d5, RZ ;  /* 0xdaa66d2ba09b7810 */ /* 0x000fe20007ffe0ff */
        /* <DEDUP_REMOVED lines=10> */
[----:B------:R-:W-:Y:S02]  /*12220*/  IADD3 R115, PT, PT, R161, -0x126145ec, RZ ;  /* 0xed9eba14a1737810 */ /* 0x000fe40007ffe0ff */
[----:B------:R-:W-:Y:S01]  /*12230*/  IADD3 R155, PT, PT, R160, 0x1715609d, RZ ;  /* 0x1715609da09b7810 */ /* 0x000fe20007ffe0ff */
        /* <DEDUP_REMOVED lines=11> */
[----:B------:R-:W-:Y:S01]  /*122f0*/  IADD3 R155, PT, PT, R160, 0x5384540f, RZ ;  /* 0x5384540fa09b7810 */ /* 0x000fe20007ffe0ff */
[----:B------:R-:W-:Y:S01]  /*12300*/  IMAD.WIDE.U32 R168, R169, -0x326172a9, RZ ;  /* 0xcd9e8d57a9a87825 */ /* 0x000fe200078e00ff */
[----:B------:R-:W-:-:S04]  /*12310*/  LOP3.LUT R115, R115, R114, R171, 0x96, !PT ;  /* 0x0000007273737212 */ /* 0x000fc800078e96ab */
[----:B------:R-:W-:Y:S01]  /*12320*/  LOP3.LUT R114, R113, R112, R169, 0x96, !PT ;  /* 0x0000007071727212 */ /* 0x000fe200078e96a9 */
[----:B------:R-:W-:-:S04]  /*12330*/  IMAD.WIDE.U32 R112, R115, -0x326172a9, RZ ;  /* 0xcd9e8d5773707825 */ /* 0x000fc800078e00ff */
[----:B------:R-:W-:Y:S01]  /*12340*/  IMAD.WIDE.U32 R114, R114, -0x2daee0ad, RZ ;  /* 0xd2511f5372727825 */ /* 0x000fe200078e00ff */
[----:B------:R-:W-:-:S03]  /*12350*/  LOP3.LUT R168, R155, R168, R113, 0x96, !PT ;  /* 0x000000a89ba87212 */ /* 0x000fc600078e9671 */
[C---:B------:R-:W-:Y:S02]  /*12360*/  VIADD R169, R161.reuse, 0x1fd5c5a3 ;  /* 0x1fd5c5a3a1a97836 */ /* 0x040fe40000000000 */
[----:B------:R-:W-:Y:S02]  /*12370*/  VIADD R113, R160, 0xf1bbcdc8 ;  /* 0xf1bbcdc8a0717836 */ /* 0x000fe40000000000 */
        /* <DEDUP_REMOVED lines=12> */
[----:B------:R-:W-:Y:S01]  /*12440*/  IMAD.MOV.U32 R114, RZ, RZ, R120 ;  /* 0x000000ffff727224 */ /* 0x000fe200078e0078 */
[----:B------:R-:W-:Y:S01]  /*12450*/  LOP3.LUT R168, R155, R168, R113, 0x96, !PT ;  /* 0x000000a89ba87212 */ /* 0x000fe200078e9671 */
[----:B------:R-:W-:Y:S01]  /*12460*/  IMAD.MOV.U32 R113, RZ, RZ, RZ ;  /* 0x000000ffff717224 */ /* 0x000fe200078e00ff */
[----:B------:R-:W-:-:S07]  /*12470*/  MOV R120, R112 ;  /* 0x0000007000787202 */ /* 0x000fce0000000f00 */
.L_x_3191:
[----:B------:R-:W-:Y:S01]  /*12480*/  HFMA2 R155, -RZ, RZ, 0.1171875, 0 ;  /* 0x2f800000ff9b7431 */ /* 0x000fe200000001ff */
[----:B-----5:R-:W-:Y:S02]  /*12490*/  PRMT R115, R104, 0x7632, R115 ;  /* 0x0000763268737816 */ /* 0x020fe40000000073 */
[----:B------:R-:W-:-:S03]  /*124a0*/  I2FP.F32.U32 R112, R114 ;  /* 0x0000007200707245 */ /* 0x000fc60000201000 */
[----:B------:R-:W-:Y:S02]  /*124b0*/  IMAD.U32 R115, R115, 0x10000, RZ ;  /* 0x0001000073737824 */ /* 0x000fe400078e00ff */
[----:B------:R-:W-:Y:S02]  /*124c0*/  FFMA.FTZ R112, R112, R155, 1.1641532182693481445e-10 ;  /* 0x2f00000070707423 */ /* 0x000fe4000001009b */
[----:B------:R-:W-:-:S04]  /*124d0*/  FMUL.FTZ R115, R115, UR13 ;  /* 0x0000000d73737c20 */ /* 0x000fc80008410000 */
[----:B------:R-:W-:Y:S01]  /*124e0*/  FMUL.FTZ R115, R115, UR12 ;  /* 0x0000000c73737c20 */ /* 0x000fe20008410000 */
[----:B------:R-:W-:Y:S02]  /*124f0*/  FSETP.GTU.FTZ.AND P2, PT, R112, UR10, PT ;  /* 0x0000000a70007c0b */ /* 0x000fe4000bf5c000 */
[----:B------:R-:W-:Y:S02]  /*12500*/  SHF.L.U32 R112, R144, 0x10, RZ ;  /* 0x0000001090707819 */ /* 0x000fe400000006ff */
[----:B------:R-:W-:Y:S02]  /*12510*/  FSEL R115, R115, RZ, !P2 ;  /* 0x000000ff73737208 */ /* 0x000fe40005000000 */
[----:B------:R-:W-:-:S03]  /*12520*/  SEL R155, RZ, 0x1, P2 ;  /* 0x00000001ff9b7807 */ /* 0x000fc60001000000 */
[----:B------:R-:W-:-:S07]  /*12530*/  FMUL.FTZ R199, R112, R115 ;  /* 0x0000007370c77220 */ /* 0x000fce0000410000 */
.L_x_3190:
        /* <DEDUP_REMOVED lines=16> */
.L_x_3196:
        /* <DEDUP_REMOVED lines=12> */
.L_x_3197:
        /* <DEDUP_REMOVED lines=58> */
[----:B------:R-:W-:Y:S01]  /*12aa0*/  MOV R120, R112 ;  /* 0x0000007000787202 */ /* 0x000fe20000000f00 */
[----:B------:R-:W-:Y:S01]  /*12ab0*/  IMAD.MOV.U32 R112, RZ, RZ, RZ ;  /* 0x000000ffff707224 */ /* 0x000fe200078e00ff */
[----:B------:R-:W-:-:S07]  /*12ac0*/  LOP3.LUT R168, R171, R168, R113, 0x96, !PT ;  /* 0x000000a8aba87212 */ /* 0x000fce00078e9671 */
.L_x_3195:
[----:B------:R-:W-:Y:S01]  /*12ad0*/  I2FP.F32.U32 R113, R114 ;  /* 0x0000007200717245 */ /* 0x000fe20000201000 */
[----:B------:R-:W-:Y:S02]  /*12ae0*/  HFMA2 R114, -RZ, RZ, 0.1171875, 0 ;  /* 0x2f800000ff727431 */ /* 0x000fe400000001ff */
[----:B-----5:R-:W-:-:S04]  /*12af0*/  IMAD.U32 R115, R105, 0x10000, RZ ;  /* 0x0001000069737824 */ /* 0x020fc800078e00ff */
[----:B------:R-:W-:-:S04]  /*12b00*/  FMUL.FTZ R115, R115, UR13 ;  /* 0x0000000d73737c20 */ /* 0x000fc80008410000 */
[----:B------:R-:W-:Y:S01]  /*12b10*/  FMUL.FTZ R115, R115, UR12 ;  /* 0x0000000c73737c20 */ /* 0x000fe20008410000 */
[----:B------:R-:W-:Y:S01]  /*12b20*/  FFMA.FTZ R113, R113, R114, 1.1641532182693481445e-10 ;  /* 0x2f00000071717423 */ /* 0x000fe20000010072 */
[----:B------:R-:W-:-:S04]  /*12b30*/  SHF.L.U32 R114, R93, 0x10, RZ ;  /* 0x000000105d727819 */ /* 0x000fc800000006ff */
[----:B------:R-:W-:-:S04]  /*12b40*/  FSETP.GTU.FTZ.AND P2, PT, R113, UR10, PT ;  /* 0x0000000a71007c0b */ /* 0x000fc8000bf5c000 */
[----:B------:R-:W-:Y:S02]  /*12b50*/  FSEL R197, R115, RZ, !P2 ;  /* 0x000000ff73c57208 */ /* 0x000fe40005000000 */
[----:B------:R-:W-:-:S03]  /*12b60*/  SEL R156, RZ, 0x1, P2 ;  /* 0x00000001ff9c7807 */ /* 0x000fc60001000000 */
[----:B------:R-:W-:-:S07]  /*12b70*/  FMUL.FTZ R197, R114, R197 ;  /* 0x000000c572c57220 */ /* 0x000fce0000410000 */
.L_x_3194:
        /* <DEDUP_REMOVED lines=16> */
.L_x_3200:
        /* <DEDUP_REMOVED lines=12> */
.L_x_3201:
        /* <DEDUP_REMOVED lines=61> */
.L_x_3199:
        /* <DEDUP_REMOVED lines=12> */
.L_x_3198:
        /* <DEDUP_REMOVED lines=16> */
.L_x_3204:
        /* <DEDUP_REMOVED lines=12> */
.L_x_3205:
        /* <DEDUP_REMOVED lines=61> */
.L_x_3203:
        /* <DEDUP_REMOVED lines=11> */
.L_x_3202:
        /* <DEDUP_REMOVED lines=16> */
.L_x_3208:
        /* <DEDUP_REMOVED lines=12> */
.L_x_3209:
        /* <DEDUP_REMOVED lines=61> */
.L_x_3207:
        /* <DEDUP_REMOVED lines=12> */
.L_x_3206:
        /* <DEDUP_REMOVED lines=16> */
.L_x_3212:
        /* <DEDUP_REMOVED lines=12> */
.L_x_3213:
        /* <DEDUP_REMOVED lines=61> */
.L_x_3211:
        /* <DEDUP_REMOVED lines=11> */
.L_x_3210:
[----:B------:R-:W-:Y:S01]  /*144a0*/  F2FP.BF16.F32.PACK_AB R182, RZ, R189 ;  /* 0x000000bdffb6723e */ /* 0x000fe200000010ff */
[----:B-1----:R-:W-:Y:S01]  /*144b0*/  IMAD.MOV.U32 R187, RZ, RZ, RZ ;  /* 0x000000ffffbb7224 */ /* 0x002fe200078e00ff */
        /* <DEDUP_REMOVED lines=14> */
.L_x_3216:
        /* <DEDUP_REMOVED lines=12> */
.L_x_3217:
        /* <DEDUP_REMOVED lines=61> */
.L_x_3215:
[----:B------:R-:W-:Y:S01]  /*14a30*/  I2FP.F32.U32 R112, R113 ;  /* 0x0000007100707245 */ /* 0x000fe20000201000 */
[----:B------:R-:W-:Y:S01]  /*14a40*/  HFMA2 R113, -RZ, RZ, 0.1171875, 0 ;  /* 0x2f800000ff717431 */ /* 0x000fe200000001ff */
[----:B-----5:R-:W-:Y:S02]  /*14a50*/  PRMT R114, R107, 0x7632, R114 ;  /* 0x000076326b727816 */ /* 0x020fe40000000072 */
[----:B------:R-:W-:-:S03]  /*14a60*/  SHF.L.U32 R187, R141, 0x10, RZ ;  /* 0x000000108dbb7819 */ /* 0x000fc600000006ff */
[----:B------:R-:W-:Y:S02]  /*14a70*/  IMAD.U32 R114, R114, 0x10000, RZ ;  /* 0x0001000072727824 */ /* 0x000fe400078e00ff */
[----:B------:R-:W-:Y:S02]  /*14a80*/  FFMA.FTZ R112, R112, R113, 1.1641532182693481445e-10 ;  /* 0x2f00000070707423 */ /* 0x000fe40000010071 */
[----:B------:R-:W-:-:S04]  /*14a90*/  FMUL.FTZ R114, R114, UR13 ;  /* 0x0000000d72727c20 */ /* 0x000fc80008410000 */
[----:B------:R-:W-:Y:S01]  /*14aa0*/  FMUL.FTZ R114, R114, UR12 ;  /* 0x0000000c72727c20 */ /* 0x000fe20008410000 */
[----:B------:R-:W-:-:S04]  /*14ab0*/  FSETP.GTU.FTZ.AND P2, PT, R112, UR10, PT ;  /* 0x0000000a70007c0b */ /* 0x000fc8000bf5c000 */
[----:B------:R-:W-:Y:S02]  /*14ac0*/  FSEL R114, R114, RZ, !P2 ;  /* 0x000000ff72727208 */ /* 0x000fe40005000000 */
[----:B------:R-:W-:-:S03]  /*14ad0*/  SEL R166, RZ, 0x1, P2 ;  /* 0x00000001ffa67807 */ /* 0x000fc60001000000 */
[----:B------:R-:W-:-:S07]  /*14ae0*/  FMUL.FTZ R187, R187, R114 ;  /* 0x00000072bbbb7220 */ /* 0x000fce0000410000 */
.L_x_3214:
[----:B------:R-:W-:Y:S02]  /*14af0*/  F2FP.BF16.F32.PACK_AB R115, RZ, R187 ;  /* 0x000000bbff73723e */ /* 0x000fe400000010ff */
[----:B------:R-:W-:Y:S02]  /*14b00*/  PRMT R114, R174, 0x5410, R178 ;  /* 0x00005410ae727816 */ /* 0x000fe400000000b2 */
[----:B------:R-:W-:Y:S02]  /*14b10*/  PRMT R113, R172, 0x5410, R164 ;  /* 0x00005410ac717816 */ /* 0x000fe400000000a4 */
[----:B------:R-:W-:Y:S02]  /*14b20*/  PRMT R112, R130, 0x5410, R126 ;  /* 0x0000541082707816 */ /* 0x000fe4000000007e */
[----:B------:R-:W-:-:S07]  /*14b30*/  PRMT R115, R182, 0x5410, R115 ;  /* 0x00005410b6737816 */ /* 0x000fce0000000073 */
.L_x_3185:
        /* <DEDUP_REMOVED lines=31> */
.L_x_3218:
[----:B-----5:R1:W5:Y:S04]  /*14d30*/  @P1 LDG.E.128 R104, desc[UR6][R202.64] ;  /* 0x00000006ca681981 */ /* 0x020368000c1e1d00 */
        /* <DEDUP_REMOVED lines=22> */
.L_x_3222:
        /* <DEDUP_REMOVED lines=12> */
.L_x_3223:
        /* <DEDUP_REMOVED lines=61> */
.L_x_3221:
        /* <DEDUP_REMOVED lines=12> */
.L_x_3220:
        /* <DEDUP_REMOVED lines=21> */
.L_x_3226:
        /* <DEDUP_REMOVED lines=12> */
.L_x_3227:
        /* <DEDUP_REMOVED lines=61> */
.L_x_3225:
[----:B------:R-:W-:Y:S02]  /*159d0*/  PRMT R115, R104, 0x7632, R115 ;  /* 0x0000763268737816 */ /* 0x000fe40000000073 */
[----:B------:R-:W-:Y:S02]  /*159e0*/  I2FP.F32.U32 R112, R114 ;  /* 0x0000007200707245 */ /* 0x000fe40000201000 */
[----:B------:R-:W-:Y:S01]  /*159f0*/  MOV R155, 0x2f800000 ;  /* 0x2f800000009b7802 */ /* 0x000fe20000000f00 */
[----:B------:R-:W-:Y:S01]  /*15a00*/  IMAD.U32 R115, R115, 0x10000, RZ ;  /* 0x0001000073737824 */ /* 0x000fe200078e00ff */
[----:B------:R-:W-:-:S03]  /*15a10*/  PRMT R114, R108, 0x7632, R114 ;  /* 0x000076326c727816 */ /* 0x000fc60000000072 */
[----:B------:R-:W-:Y:S01]  /*15a20*/  FFMA.FTZ R112, R112, R155, 1.1641532182693481445e-10 ;  /* 0x2f00000070707423 */ /* 0x000fe2000001009b */
        /* <DEDUP_REMOVED lines=8> */
.L_x_3224:
[----:B------:R-:W-:Y:S01]  /*15ab0*/  F2FP.BF16.F32.PACK_AB R120, RZ, R215 ;  /* 0x000000d7ff78723e */ /* 0x000fe200000010ff */
[----:B------:R-:W-:Y:S01]  /*15ac0*/  @!P2 IMAD.MOV.U32 R112, RZ, RZ, R113 ;  /* 0x000000ffff70a224 */ /* 0x000fe200078e0071 */
[----:B------:R-:W-:Y:S02]  /*15ad0*/  @!P2 SHF.L.U32 R213, R109, 0x10, RZ ;  /* 0x000000106dd5a819 */ /* 0x000fe400000006ff */
        /* <DEDUP_REMOVED lines=17> */
.L_x_3230:
        /* <DEDUP_REMOVED lines=12> */
.L_x_3231:
        /* <DEDUP_REMOVED lines=61> */
.L_x_3229:
        /* <DEDUP_REMOVED lines=12> */
.L_x_3228:
        /* <DEDUP_REMOVED lines=21> */
.L_x_3234:
        /* <DEDUP_REMOVED lines=12> */
.L_x_3235:
        /* <DEDUP_REMOVED lines=61> */
.L_x_3233:
        /* <DEDUP_REMOVED lines=14> */
.L_x_3232:
        /* <DEDUP_REMOVED lines=20> */
.L_x_3238:
        /* <DEDUP_REMOVED lines=12> */
.L_x_3239:
        /* <DEDUP_REMOVED lines=61> */
.L_x_3237:
[----:B------:R-:W-:Y:S01]  /*16dd0*/  I2FP.F32.U32 R113, R114 ;  /* 0x0000007200717245 */ /* 0x000fe20000201000 */
[----:B------:R-:W-:Y:S01]  /*16de0*/  IMAD.MOV.U32 R114, RZ, RZ, 0x2f800000 ;  /* 0x2f800000ff727424 */ /* 0x000fe200078e00ff */
[----:B------:R-:W-:Y:S02]  /*16df0*/  SHF.L.U32 R115, R106, 0x10, RZ ;  /* 0x000000106a737819 */ /* 0x000fe400000006ff */
[----:B-1----:R-:W-:Y:S01]  /*16e00*/  SHF.L.U32 R170, R110, 0x10, RZ ;  /* 0x000000106eaa7819 */ /* 0x002fe200000006ff */
        /* <DEDUP_REMOVED lines=8> */
.L_x_3236:
        /* <DEDUP_REMOVED lines=21> */
.L_x_3242:
        /* <DEDUP_REMOVED lines=12> */
.L_x_3243:
        /* <DEDUP_REMOVED lines=61> */
.L_x_3241:
        /* <DEDUP_REMOVED lines=14> */
.L_x_3240:
        /* <DEDUP_REMOVED lines=20> */
.L_x_3246:
        /* <DEDUP_REMOVED lines=12> */
.L_x_3247:
        /* <DEDUP_REMOVED lines=61> */
.L_x_3245:
        /* <DEDUP_REMOVED lines=12> */
.L_x_3244:
[----:B-1----:R-:W-:Y:S01]  /*17be0*/  @!P2 PRMT R203, R111, 0x7632, R203 ;  /* 0x000076326fcba816 */ /* 0x002fe200000000cb */
        /* <DEDUP_REMOVED lines=20> */
.L_x_3250:
        /* <DEDUP_REMOVED lines=12> */
.L_x_3251:
        /* <DEDUP_REMOVED lines=61> */
.L_x_3249:
[----:B------:R-:W-:Y:S02]  /*181c0*/  PRMT R114, R107, 0x7632, R114 ;  /* 0x000076326b727816 */ /* 0x000fe40000000072 */
[----:B------:R-:W-:Y:S02]  /*181d0*/  I2FP.F32.U32 R112, R113 ;  /* 0x0000007100707245 */ /* 0x000fe40000201000 */
[----:B------:R-:W-:Y:S01]  /*181e0*/  MOV R113, 0x2f800000 ;  /* 0x2f80000000717802 */ /* 0x000fe20000000f00 */
[----:B------:R-:W-:Y:S01]  /*181f0*/  IMAD.U32 R114, R114, 0x10000, RZ ;  /* 0x0001000072727824 */ /* 0x000fe200078e00ff */
[----:B------:R-:W-:-:S03]  /*18200*/  SHF.L.U32 R203, R137, 0x10, RZ ;  /* 0x0000001089cb7819 */ /* 0x000fc600000006ff */
[----:B------:R-:W-:Y:S01]  /*18210*/  FFMA.FTZ R112, R112, R113, 1.1641532182693481445e-10 ;  /* 0x2f00000070707423 */ /* 0x000fe20000010071 */
        /* <DEDUP_REMOVED lines=8> */
.L_x_3248:
[----:B------:R-:W-:Y:S02]  /*182a0*/  F2FP.BF16.F32.PACK_AB R115, RZ, R203 ;  /* 0x000000cbff73723e */ /* 0x000fe400000010ff */
[----:B------:R-:W-:Y:S02]  /*182b0*/  PRMT R114, R174, 0x5410, R178 ;  /* 0x00005410ae727816 */ /* 0x000fe400000000b2 */
[----:B------:R-:W-:Y:S02]  /*182c0*/  PRMT R113, R172, 0x5410, R164 ;  /* 0x00005410ac717816 */ /* 0x000fe400000000a4 */
[----:B------:R-:W-:Y:S02]  /*182d0*/  PRMT R112, R130, 0x5410, R120 ;  /* 0x0000541082707816 */ /* 0x000fe40000000078 */
[----:B------:R-:W-:Y:S01]  /*182e0*/  PRMT R115, R180, 0x5410, R115 ;  /* 0x00005410b4737816 */ /* 0x000fe20000000073 */
[----:B------:R-:W-:Y:S06]  /*182f0*/  BRA `(.L_x_3252) ;  /* 0x0000003000b07947 */ /* 0x000fec0003800000 */
.L_x_3219:
[----:B------:R-:W-:Y:S02]  /*18300*/  HFMA2 R217, -RZ, RZ, 0, 0 ;  /* 0x00000000ffd97431 */ /* 0x000fe400000001ff */
[----:B0-----:R-:W-:Y:S01]  /*18310*/  IMAD.MOV.U32 R112, RZ, RZ, R180 ;  /* 0x000000ffff707224 */ /* 0x001fe200078e00b4 */
        /* <DEDUP_REMOVED lines=17> */
.L_x_3255:
        /* <DEDUP_REMOVED lines=12> */
.L_x_3256:
        /* <DEDUP_REMOVED lines=61> */
.L_x_3254:
        /* <DEDUP_REMOVED lines=11> */
.L_x_3253:
        /* <DEDUP_REMOVED lines=16> */
.L_x_3259:
        /* <DEDUP_REMOVED lines=12> */
.L_x_3260:
        /* <DEDUP_REMOVED lines=55> */
[----:B------:R-:W-:Y:S02]  /*18ea0*/  HFMA2 R113, -RZ, RZ, 0, 0 ;  /* 0x00000000ff717431 */ /* 0x000fe400000001ff */
[----:B------:R-:W-:Y:S02]  /*18eb0*/  VIADD R169, R160, 0x8ff34781 ;  /* 0x8ff34781a0a97836 */ /* 0x000fe40000000000 */
[----:B------:R-:W-:Y:S01]  /*18ec0*/  IMAD.MOV.U32 R176, RZ, RZ, R114 ;  /* 0x000000ffffb07224 */ /* 0x000fe200078e0072 */
[----:B------:R-:W-:Y:S01]  /*18ed0*/  MOV R114, R126 ;  /* 0x0000007e00727202 */ /* 0x000fe20000000f00 */
[----:B------:R-:W-:Y:S01]  /*18ee0*/  IMAD.MOV.U32 R126, RZ, RZ, R112 ;  /* 0x000000ffff7e7224 */ /* 0x000fe200078e0070 */
[----:B------:R-:W-:-:S07]  /*18ef0*/  LOP3.LUT R169, R169, R170, R115, 0x96, !PT ;  /* 0x000000aaa9a97212 */ /* 0x000fce00078e9673 */
.L_x_3258:
        /* <DEDUP_REMOVED lines=12> */
.L_x_3257:
[----:B------:R-:W-:Y:S01]  /*18fc0*/  F2FP.BF16.F32.PACK_AB R120, RZ, R215 ;  /* 0x000000d7ff78723e */ /* 0x000fe200000010ff */
[----:B------:R-:W-:Y:S01]  /*18fd0*/  IMAD.MOV.U32 R112, RZ, RZ, R113 ;  /* 0x000000ffff707224 */ /* 0x000fe200078e0071 */
[----:B------:R-:W-:Y:S01]  /*18fe0*/  MOV R213, RZ ;  /* 0x000000ff00d57202 */ /* 0x000fe20000000f00 */
        /* <DEDUP_REMOVED lines=13> */
.L_x_3263:
        /* <DEDUP_REMOVED lines=12> */
.L_x_3264:
        /* <DEDUP_REMOVED lines=57> */
[----:B------:R-:W-:Y:S01]  /*19510*/  MOV R114, R126 ;  /* 0x0000007e00727202 */ /* 0x000fe20000000f00 */
[----:B------:R-:W-:Y:S02]  /*19520*/  IMAD.MOV.U32 R126, RZ, RZ, R112 ;  /* 0x000000ffff7e7224 */ /* 0x000fe400078e0070 */
[----:B------:R-:W-:Y:S01]  /*19530*/  HFMA2 R112, -RZ, RZ, 0, 0 ;  /* 0x00000000ff707431 */ /* 0x000fe200000001ff */
[----:B------:R-:W-:-:S07]  /*19540*/  LOP3.LUT R168, R171, R168, R113, 0x96, !PT ;  /* 0x000000a8aba87212 */ /* 0x000fce00078e9671 */
.L_x_3262:
        /* <DEDUP_REMOVED lines=11> */
.L_x_3261:
        /* <DEDUP_REMOVED lines=16> */
.L_x_3267:
        /* <DEDUP_REMOVED lines=12> */
.L_x_3268:
        /* <DEDUP_REMOVED lines=61> */
.L_x_3266:
        /* <DEDUP_REMOVED lines=12> */
.L_x_3265:
        /* <DEDUP_REMOVED lines=16> */
.L_x_3271:
        /* <DEDUP_REMOVED lines=12> */
.L_x_3272:
        /* <DEDUP_REMOVED lines=61> */
.L_x_3270:
        /* <DEDUP_REMOVED lines=11> */
.L_x_3269:
        /* <DEDUP_REMOVED lines=16> */
.L_x_3275:
        /* <DEDUP_REMOVED lines=12> */
.L_x_3276:
        /* <DEDUP_REMOVED lines=61> */
.L_x_3274:
        /* <DEDUP_REMOVED lines=12> */
.L_x_3273:
        /* <DEDUP_REMOVED lines=16> */
.L_x_3279:
        /* <DEDUP_REMOVED lines=12> */
.L_x_3280:
        /* <DEDUP_REMOVED lines=61> */
.L_x_3278:
        /* <DEDUP_REMOVED lines=11> */
.L_x_3277:
[----:B------:R-:W-:Y:S01]  /*1af20*/  F2FP.BF16.F32.PACK_AB R180, RZ, R205 ;  /* 0x000000cdffb4723e */ /* 0x000fe200000010ff */
[----:B------:R-:W-:Y:S01]  /*1af30*/  IMAD.MOV.U32 R182, RZ, RZ, R112 ;  /* 0x000000ffffb67224 */ /* 0x000fe200078e0070 */
[----:B-1----:R-:W-:Y:S01]  /*1af40*/  MOV R203, RZ ;  /* 0x000000ff00cb7202 */ /* 0x002fe20000000f00 */
        /* <DEDUP_REMOVED lines=13> */
.L_x_3283:
        /* <DEDUP_REMOVED lines=12> */
.L_x_3284:
        /* <DEDUP_REMOVED lines=61> */
.L_x_3282:
        /* <DEDUP_REMOVED lines=12> */
.L_x_3281:
[----:B------:R-:W-:Y:S02]  /*1b570*/  F2FP.BF16.F32.PACK_AB R115, RZ, R203 ;  /* 0x000000cbff73723e */ /* 0x000fe400000010ff */
[----:B------:R-:W-:Y:S02]  /*1b580*/  PRMT R114, R174, 0x5410, R178 ;  /* 0x00005410ae727816 */ /* 0x000fe400000000b2 */
[----:B------:R-:W-:Y:S02]  /*1b590*/  PRMT R113, R172, 0x5410, R164 ;  /* 0x00005410ac717816 */ /* 0x000fe400000000a4 */
[----:B------:R-:W-:Y:S02]  /*1b5a0*/  PRMT R112, R130, 0x5410, R120 ;  /* 0x0000541082707816 */ /* 0x000fe40000000078 */
[----:B------:R-:W-:-:S07]  /*1b5b0*/  PRMT R115, R180, 0x5410, R115 ;  /* 0x00005410b4737816 */ /* 0x000fce0000000073 */
.L_x_3252:
[C---:B------:R-:W-:Y:S01]  /*1b5c0*/  IADD3 R223, PT, PT, R219.reuse, 0x180, RZ ;  /* 0x00000180dbdf7810 */ /* 0x040fe20007ffe0ff */
[----:B------:R-:W0:Y:S01]  /*1b5d0*/  @P1 LDC.64 R220, c[0x0][0x390] ;  /* 0x0000e400ffdc1b82 */ /* 0x000e220000000a00 */
[----:B------:R-:W-:Y:S01]  /*1b5e0*/  IADD3 R219, PT, PT, R219, 0x200, RZ ;  /* 0x00000200dbdb7810 */ /* 0x000fe20007ffe0ff */
[----:B------:R-:W-:Y:S02]  /*1b5f0*/  VIADD R120, R124, 0x200 ;  /* 0x000002007c787836 */ /* 0x000fe40000000000 */
        /* <DEDUP_REMOVED lines=20> */
[----:B------:R-:W-:Y:S02]  /*1b740*/  LOP3.LUT R227, R223, R227, R225, 0xfe, !PT ;  /* 0x000000e3dfe37212 */ /* 0x000fe400078efee1 */
[----:B------:R-:W-:Y:S02]  /*1b750*/  IADD3 R223, PT, PT, R124, 0x180, RZ ;  /* 0x000001807cdf7810 */ /* 0x000fe40007ffe0ff */
[----:B------:R-:W-:Y:S02]  /*1b760*/  LOP3.LUT R229, R114, R224, R222, 0xfe, !PT ;  /* 0x000000e072e57212 */ /* 0x000fe400078efede */
[----:B------:R-:W-:Y:S01]  /*1b770*/  LOP3.LUT R115, R227, R115, RZ, 0xfc, !PT ;  /* 0x00000073e3737212 */ /* 0x000fe200078efcff */
[----:B0-----:R-:W-:Y:S01]  /*1b780*/  IMAD.WIDE.U32 R112, R223, 0x8, R112 ;  /* 0x00000008df707825 */ /* 0x001fe200078e0070 */
[----:B------:R-:W-:-:S05]  /*1b790*/  LOP3.LUT R114, R229, 0xff, R154, 0xf8, !PT ;  /* 0x000000ffe5727812 */ /* 0x000fca00078ef89a */
[----:B------:R0:W-:Y:S02]  /*1b7a0*/  STG.E.64 desc[UR6][R112.64], R114 ;  /* 0x0000007270007986 */ /* 0x0001e4000c101b06 */
.L_x_3285:
[----:B-----5:R1:W5:Y:S04]  /*1b7b0*/  @P1 LDG.E.128 R104, desc[UR6][R220.64] ;  /* 0x00000006dc681981 */ /* 0x020368000c1e1d00 */
[----:B------:R1:W5:Y:S01]  /*1b7c0*/  @P0 LDG.E.128 R108, desc[UR6][R170.64] ;  /* 0x00000006aa6c0981 */ /* 0x000362000c1e1d00 */
[----:B------:R-:W-:Y:S05]  /*1b7d0*/  @!P0 BRA `(.L_x_3286) ;  /* 0x0000003400688947 */ /* 0x000fea0003800000 */
[----:B------:R-:W-:-:S13]  /*1b7e0*/  ISETP.GT.AND P0, PT, R122, RZ, PT ;  /* 0x000000ff7a00720c */ /* 0x000fda0003f04270 */
[----:B-1---5:R-:W-:Y:S01]  /*1b7f0*/  @!P0 IMAD.U32 R221, R108, 0x10000, RZ ;  /* 0x000100006cdd8824 */ /* 0x022fe200078e00ff */
[----:B0-----:R-:W-:Y:S01]  /*1b800*/  @!P0 MOV R112, R182 ;  /* 0x000000b600708202 */ /* 0x001fe20000000f00 */
        /* <DEDUP_REMOVED lines=17> */
.L_x_3289:
        /* <DEDUP_REMOVED lines=12> */
.L_x_3290:
        /* <DEDUP_REMOVED lines=61> */
.L_x_3288:
        /* <DEDUP_REMOVED lines=12> */
.L_x_3287:
        /* <DEDUP_REMOVED lines=21> */
.L_x_3293:
        /* <DEDUP_REMOVED lines=12> */
.L_x_3294:
        /* <DEDUP_REMOVED lines=61> */
.L_x_3292:
        /* <DEDUP_REMOVED lines=14> */
.L_x_3291:
        /* <DEDUP_REMOVED lines=20> */
.L_x_3297:
        /* <DEDUP_REMOVED lines=12> */
.L_x_3298:
        /* <DEDUP_REMOVED lines=61> */
.L_x_3296:
        /* <DEDUP_REMOVED lines=12> */
.L_x_3295:
        /* <DEDUP_REMOVED lines=21> */
.L_x_3301:
        /* <DEDUP_REMOVED lines=12> */
.L_x_3302:
        /* <DEDUP_REMOVED lines=61> */
.L_x_3300:
        /* <DEDUP_REMOVED lines=14> */
.L_x_3299:
        /* <DEDUP_REMOVED lines=20> */
.L_x_3305:
        /* <DEDUP_REMOVED lines=12> */
.L_x_3306:
        /* <DEDUP_REMOVED lines=61> */
.L_x_3304:
        /* <DEDUP_REMOVED lines=12> */
.L_x_3303:
        /* <DEDUP_REMOVED lines=21> */
.L_x_3309:
        /* <DEDUP_REMOVED lines=12> */
.L_x_3310:
        /* <DEDUP_REMOVED lines=61> */
.L_x_3308:
        /* <DEDUP_REMOVED lines=14> */
.L_x_3307:
        /* <DEDUP_REMOVED lines=20> */
.L_x_3313:
        /* <DEDUP_REMOVED lines=12> */
.L_x_3314:
        /* <DEDUP_REMOVED lines=57> */
[----:B------:R-:W-:Y:S02]  /*1e560*/  IMAD.MOV.U32 R180, RZ, RZ, R112 ;  /* 0x000000ffffb47224 */ /* 0x000fe400078e0070 */
[----:B------:R-:W-:Y:S01]  /*1e570*/  IMAD.MOV.U32 R112, RZ, RZ, RZ ;  /* 0x000000ffff707224 */ /* 0x000fe200078e00ff */
[----:B------:R-:W-:Y:S02]  /*1e580*/  LOP3.LUT R168, R171, R114, R113, 0x96, !PT ;  /* 0x00000072aba87212 */ /* 0x000fe400078e9671 */
[----:B------:R-:W-:-:S07]  /*1e590*/  MOV R114, R164 ;  /* 0x000000a400727202 */ /* 0x000fce0000000f00 */
.L_x_3312:
        /* <DEDUP_REMOVED lines=12> */
.L_x_3311:
        /* <DEDUP_REMOVED lines=21> */
.L_x_3317:
        /* <DEDUP_REMOVED lines=12> */
.L_x_3318:
        /* <DEDUP_REMOVED lines=61> */
.L_x_3316:
        /* <DEDUP_REMOVED lines=14> */
.L_x_3315:
[----:B------:R-:W-:Y:S02]  /*1ed20*/  F2FP.BF16.F32.PACK_AB R115, RZ, R235 ;  /* 0x000000ebff73723e */ /* 0x000fe400000010ff */
[----:B------:R-:W-:Y:S02]  /*1ed30*/  PRMT R114, R172, 0x5410, R174 ;  /* 0x00005410ac727816 */ /* 0x000fe400000000ae */
[----:B------:R-:W-:Y:S02]  /*1ed40*/  PRMT R113, R130, 0x5410, R126 ;  /* 0x0000541082717816 */ /* 0x000fe4000000007e */
[----:B------:R-:W-:Y:S02]  /*1ed50*/  PRMT R112, R124, 0x5410, R122 ;  /* 0x000054107c707816 */ /* 0x000fe4000000007a */
[----:B------:R-:W-:Y:S01]  /*1ed60*/  PRMT R115, R182, 0x5410, R115 ;  /* 0x00005410b6737816 */ /* 0x000fe20000000073 */
[----:B------:R-:W-:Y:S06]  /*1ed70*/  BRA `(.L_x_3319) ;  /* 0x0000003000b07947 */ /* 0x000fec0003800000 */
.L_x_3286:
[----:B-1----:R-:W-:Y:S01]  /*1ed80*/  IMAD.MOV.U32 R221, RZ, RZ, RZ ;  /* 0x000000ffffdd7224 */ /* 0x002fe200078e00ff */
        /* <DEDUP_REMOVED lines=18> */
.L_x_3322:
        /* <DEDUP_REMOVED lines=12> */
.L_x_3323:
        /* <DEDUP_REMOVED lines=61> */
.L_x_3321:
        /* <DEDUP_REMOVED lines=11> */
.L_x_3320:
        /* <DEDUP_REMOVED lines=16> */
.L_x_3326:
        /* <DEDUP_REMOVED lines=12> */
.L_x_3327:
        /* <DEDUP_REMOVED lines=61> */
.L_x_3325:
        /* <DEDUP_REMOVED lines=12> */
.L_x_3324:
        /* <DEDUP_REMOVED lines=16> */
.L_x_3330:
        /* <DEDUP_REMOVED lines=12> */
.L_x_3331:
        /* <DEDUP_REMOVED lines=61> */
.L_x_3329:
        /* <DEDUP_REMOVED lines=11> */
.L_x_3328:
        /* <DEDUP_REMOVED lines=16> */
.L_x_3334:
        /* <DEDUP_REMOVED lines=12> */
.L_x_3335:
        /* <DEDUP_REMOVED lines=61> */
.L_x_3333:
        /* <DEDUP_REMOVED lines=12> */
.L_x_3332:
        /* <DEDUP_REMOVED lines=16> */
.L_x_3338:
        /* <DEDUP_REMOVED lines=12> */
.L_x_3339:
        /* <DEDUP_REMOVED lines=61> */
.L_x_3337:
        /* <DEDUP_REMOVED lines=11> */
.L_x_3336:
        /* <DEDUP_REMOVED lines=16> */
.L_x_3342:
        /* <DEDUP_REMOVED lines=12> */
.L_x_3343:
        /* <DEDUP_REMOVED lines=61> */
.L_x_3341:
        /* <DEDUP_REMOVED lines=12> */
.L_x_3340:
        /* <DEDUP_REMOVED lines=16> */
.L_x_3346:
        /* <DEDUP_REMOVED lines=12> */
.L_x_3347:
        /* <DEDUP_REMOVED lines=57> */
[----:B------:R-:W-:-:S03]  /*218b0*/  IMAD.MOV.U32 R112, RZ, RZ, RZ ;  /* 0x000000ffff707224 */ /* 0x000fc600078e00ff */
[----:B------:R-:W-:Y:S01]  /*218c0*/  LOP3.LUT R168, R171, R168, R115, 0x96, !PT ;  /* 0x000000a8aba87212 */ /* 0x000fe200078e9673 */
[----:B------:R-:W-:Y:S01]  /*218d0*/  IMAD.MOV.U32 R115, RZ, RZ, R164 ;  /* 0x000000ffff737224 */ /* 0x000fe200078e00a4 */
[----:B------:R-:W-:-:S07]  /*218e0*/  MOV R164, R114 ;  /* 0x0000007200a47202 */ /* 0x000fce0000000f00 */
.L_x_3345:
[----:B------:R-:W-:Y:S01]  /*218f0*/  HFMA2 R114, -RZ, RZ, 0.1171875, 0 ;  /* 0x2f800000ff727431 */ /* 0x000fe200000001ff */
[----:B------:R-:W-:Y:S01]  /*21900*/  I2FP.F32.U32 R113, R115 ;  /* 0x0000007300717245 */ /* 0x000fe20000201000 */
[----:B-----5:R-:W-:-:S04]  /*21910*/  IMAD.U32 R115, R107, 0x10000, RZ ;  /* 0x000100006b737824 */ /* 0x020fc800078e00ff */
[----:B------:R-:W-:Y:S01]  /*21920*/  FMUL.FTZ R115, R115, UR13 ;  /* 0x0000000d73737c20 */ /* 0x000fe20008410000 */
[----:B------:R-:W-:-:S03]  /*21930*/  FFMA.FTZ R113, R113, R114, 1.1641532182693481445e-10 ;  /* 0x2f00000071717423 */ /* 0x000fc60000010072 */
[----:B------:R-:W-:Y:S01]  /*21940*/  FMUL.FTZ R115, R115, UR12 ;  /* 0x0000000c73737c20 */ /* 0x000fe20008410000 */
[----:B------:R-:W-:Y:S02]  /*21950*/  SHF.L.U32 R114, R103, 0x10, RZ ;  /* 0x0000001067727819 */ /* 0x000fe400000006ff */
[----:B------:R-:W-:-:S04]  /*21960*/  FSETP.GTU.FTZ.AND P0, PT, R113, UR10, PT ;  /* 0x0000000a71007c0b */ /* 0x000fc8000bf1c000 */
[----:B------:R-:W-:Y:S02]  /*21970*/  FSEL R233, R115, RZ, !P0 ;  /* 0x000000ff73e97208 */ /* 0x000fe40004000000 */
[----:B------:R-:W-:-:S03]  /*21980*/  SEL R162, RZ, 0x1, P0 ;  /* 0x00000001ffa27807 */ /* 0x000fc60000000000 */
[----:B------:R-:W-:-:S07]  /*21990*/  FMUL.FTZ R233, R114, R233 ;  /* 0x000000e972e97220 */ /* 0x000fce0000410000 */
.L_x_3344:
        /* <DEDUP_REMOVED lines=16> */
.L_x_3350:
        /* <DEDUP_REMOVED lines=12> */
.L_x_3351:
[----:B------:R-:W-:Y:S01]  /*21b60*/  IMAD.WIDE.U32 R114, R4, -0x326172a9, RZ ;  /* 0xcd9e8d5704727825 */ /* 0x000fe200078e00ff */
[----:B------:R-:W-:Y:S02]  /*21b70*/  LOP3.LUT R168, R153, R113, R161, 0x96, !PT ;  /* 0x0000007199a87212 */ /* 0x000fe400078e96a1 */
[----:B------:R-:W-:Y:S01]  /*21b80*/  IADD3 R113, PT, PT, R160, -0x61c88647, RZ ;  /* 0x9e3779b9a0717810 */ /* 0x000fe20007ffe0ff */
        /* <DEDUP_REMOVED lines=58> */
.L_x_3349:
        /* <DEDUP_REMOVED lines=12> */
.L_x_3348:
[----:B------:R-:W-:Y:S02]  /*21ff0*/  F2FP.BF16.F32.PACK_AB R115, RZ, R235 ;  /* 0x000000ebff73723e */ /* 0x000fe400000010ff */
[----:B------:R-:W-:Y:S02]  /*22000*/  PRMT R114, R172, 0x5410, R174 ;  /* 0x00005410ac727816 */ /* 0x000fe400000000ae */
[----:B------:R-:W-:Y:S02]  /*22010*/  PRMT R113, R130, 0x5410, R126 ;  /* 0x0000541082717816 */ /* 0x000fe4000000007e */
[----:B------:R-:W-:Y:S02]  /*22020*/  PRMT R112, R124, 0x5410, R122 ;  /* 0x000054107c707816 */ /* 0x000fe4000000007a */
[----:B------:R-:W-:-:S07]  /*22030*/  PRMT R115, R180, 0x5410, R115 ;  /* 0x00005410b4737816 */ /* 0x000fce0000000073 */
.L_x_3319:
        /* <DEDUP_REMOVED lines=63> */
.L_x_3352:
[----:B0-----:R-:W0:Y:S01]  /*22430*/  SHFL.BFLY PT, R113, R122, 0x1, 0x1f ;  /* 0x0c201f007a717f89 */ /* 0x001e2200000e0000 */
[----:B------:R-:W-:Y:S01]  /*22440*/  LOP3.LUT P0, RZ, R118, 0x1f, RZ, 0xc0, !PT ;  /* 0x0000001f76ff7812 */ /* 0x000fe2000780c0ff */
[----:B------:R-:W-:Y:S01]  /*22450*/  BSSY.RECONVERGENT B0, `(.L_x_3353) ;  /* 0x0000070000007945 */ /* 0x000fe20003800200 */
        /* <DEDUP_REMOVED lines=10> */
[----:B------:R-:W-:Y:S01]  /*22500*/  FMUL.FTZ R112, R112, 0.00078125001164153218269 ;  /* 0x3a4ccccd70707820 */ /* 0x000fe20000410000 */
[----:B------:R-:W-:Y:S02]  /*22510*/  ISETP.GT.U32.AND P1, PT, R124, 0x3, PT ;  /* 0x000000037c00780c */ /* 0x000fe40003f24070 */
[----:B------:R-:W-:Y:S01]  /*22520*/  MOV R124, RZ ;  /* 0x000000ff007c7202 */ /* 0x000fe20000000f00 */
        /* <DEDUP_REMOVED lines=98> */
.L_x_3354:
[----:B------:R-:W-:Y:S05]  /*22b50*/  BSYNC.RECONVERGENT B0 ;  /* 0x0000000000007941 */ /* 0x000fea0003800200 */
.L_x_3353:
[----:B------:R-:W-:Y:S01]  /*22b60*/  BAR.SYNC.DEFER_BLOCKING 0x0 ;  /* 0x0000000000007b1d */ /* 0x000fe20000010000 */
[----:B0-----:R-:W-:-:S05]  /*22b70*/  CS2R R112, SRZ ;  /* 0x0000000000707805 */ /* 0x001fca000001ff00 */
[----:B------:R-:W-:Y:S04]  /*22b80*/  BSSY.RECONVERGENT B0, `(.L_x_3355) ;  /* 0x000000a000007945 */ /* 0x000fe80003800200 */
        /* <DEDUP_REMOVED lines=9> */
.L_x_3356:
[----:B------:R-:W-:Y:S05]  /*22c20*/  BSYNC.RECONVERGENT B0 ;  /* 0x0000000000007941 */ /* 0x000fea0003800200 */
.L_x_3355:
[----:B------:R-:W1:Y:S01]  /*22c30*/  SHFL.DOWN PT, R115, R124, 0x2, 0x1f ;  /* 0x08401f007c737f89 */ /* 0x000e6200000e0000 */
[----:B------:R-:W-:Y:S02]  /*22c40*/  ISETP.NE.AND P0, PT, R118, RZ, PT ;  /* 0x000000ff7600720c */ /* 0x000fe40003f05270 */
[----:B------:R-:W-:Y:S01]  /*22c50*/  ISETP.NE.AND P1, PT, RZ, UR11, PT ;  /* 0x0000000bff007c0c */ /* 0x000fe2000bf25270 */
[----:B0-----:R-:W0:Y:S04]  /*22c60*/  SHFL.DOWN PT, R129, R112, 0x2, 0x1f ;  /* 0x08401f0070817f89 */ /* 0x001e2800000e0000 */
[----:B------:R-:W2:Y:S01]  /*22c70*/  SHFL.DOWN PT, R114, R113, 0x2, 0x1f ;  /* 0x08401f0071727f89 */ /* 0x000ea200000e0000 */
        /* <DEDUP_REMOVED lines=30> */
[----:B------:R-:W0:Y:S01]  /*22e60*/  @!P0 LDC.64 R112, c[0x0][0x3c8] ;  /* 0x0000f200ff708b82 */ /* 0x000e220000000a00 */
[----:B------:R-:W1:Y:S02]  /*22e70*/  SHFL.IDX PT, R219, R129, RZ, 0x1f ;  /* 0x00001fff81db7589 */ /* 0x000e6400000e0000 */
        /* <DEDUP_REMOVED lines=9> */
[----:B------:R0:W-:Y:S03]  /*22f10*/  @!P0 STG.E desc[UR6][R114.64], R219 ;  /* 0x000000db72008986 */ /* 0x0001e6000c101906 */
[----:B------:R-:W1:Y:S02]  /*22f20*/  MUFU.RSQ R129, R120 ;  /* 0x0000007800817308 */ /* 0x000e640000001400 */
[----:B-1----:R0:W-:Y:S01]  /*22f30*/  @!P0 STG.E desc[UR6][R112.64], R129 ;  /* 0x0000008170008986 */ /* 0x0021e2000c101906 */
[----:B------:R-:W-:-:S13]  /*22f40*/  ISETP.GE.AND P0, PT, R116, 0x1, PT ;  /* 0x000000017400780c */ /* 0x000fda0003f06270 */
[----:B0-----:R-:W-:Y:S05]  /*22f50*/  @!P0 BRA `(.L_x_3357) ;  /* 0x0000000c00c48947 */ /* 0x001fea0003800000 */
[----:B------:R-:W-:Y:S01]  /*22f60*/  FSEL R112, R219, RZ, !P1 ;  /* 0x000000ffdb707208 */ /* 0x000fe20004800000 */
[----:B------:R-:W-:Y:S01]  /*22f70*/  VIADD R116, R116, 0xffffffff ;  /* 0xffffffff74747836 */ /* 0x000fe20000000000 */
[----:B------:R-:W-:-:S03]  /*22f80*/  SHF.L.U32 R113, R44, 0x10, RZ ;  /* 0x000000102c717819 */ /* 0x000fc600000006ff */
[----:B------:R-:W-:Y:S02]  /*22f90*/  IMAD R165, R116, R165, RZ ;  /* 0x000000a574a57224 */ /* 0x000fe400078e02ff */
        /* <DEDUP_REMOVED lines=40> */
[----:B------:R-:W-:Y:S01]  /*23220*/  IMAD.U32 R117, R64, 0x10000, RZ ;  /* 0x0001000040757824 */ /* 0x000fe200078e00ff */
[----:B------:R-:W-:Y:S01]  /*23230*/  SHF.L.U32 R131, R132, 0x10, RZ ;  /* 0x0000001084837819 */ /* 0x000fe200000006ff */
[----:B------:R-:W-:Y:S01]  /*23240*/  FMUL.FTZ R112, R129, R114 ;  /* 0x0000007281707220 */ /* 0x000fe20000410000 */
[----:B------:R-:W-:-:S02]  /*23250*/  IMAD.U32 R179, R43, 0x10000, RZ ;  /* 0x000100002bb37824 */ /* 0x000fc400078e00ff */
[C---:B------:R-:W-:Y:S01]  /*23260*/  FMUL.FTZ R116, R129.reuse, R116 ;  /* 0x0000007481747220 */ /* 0x040fe20000410000 */
[C---:B------:R-:W-:Y:S01]  /*23270*/  FMUL.FTZ R187, R129.reuse, R174 ;  /* 0x000000ae81bb7220 */ /* 0x040fe20000410000 */
[----:B------:R-:W-:Y:S01]  /*23280*/  FFMA.FTZ R112, R112, R113, R117 ;  /* 0x0000007170707223 */ /* 0x000fe20000010075 */
[C---:B------:R-:W-:Y:S01]  /*23290*/  FMUL.FTZ R183, R129.reuse, R180 ;  /* 0x000000b481b77220 */ /* 0x040fe20000410000 */
[----:B------:R-:W-:Y:S01]  /*232a0*/  FFMA.FTZ R117, R116, R131, R179 ;  /* 0x0000008374757223 */ /* 0x000fe200000100b3 */
[C---:B------:R-:W-:Y:S01]  /*232b0*/  FMUL.FTZ R189, R129.reuse, R192 ;  /* 0x000000c081bd7220 */ /* 0x040fe20000410000 */
[C---:B------:R-:W-:Y:S01]  /*232c0*/  FMUL.FTZ R181, R129.reuse, R194 ;  /* 0x000000c281b57220 */ /* 0x040fe20000410000 */
[----:B------:R-:W-:Y:S01]  /*232d0*/  FMUL.FTZ R175, R129, R198 ;  /* 0x000000c681af7220 */ /* 0x000fe20000410000 */
[----:B------:R-:W-:Y:S01]  /*232e0*/  SHF.L.U32 R113, R45, 0x10, RZ ;  /* 0x000000102d717819 */ /* 0x000fe200000006ff */
[C---:B------:R-:W-:Y:S01]  /*232f0*/  FMUL.FTZ R124, R129.reuse, R120 ;  /* 0x00000078817c7220 */ /* 0x040fe20000410000 */
[----:B------:R-:W-:Y:S01]  /*23300*/  SHF.L.U32 R116, R42, 0x10, RZ ;  /* 0x000000102a747819 */ /* 0x000fe200000006ff */
[C---:B------:R-:W-:Y:S01]  /*23310*/  FMUL.FTZ R191, R129.reuse, R122 ;  /* 0x0000007a81bf7220 */ /* 0x040fe20000410000 */
[C---:B------:R-:W-:Y:S01]  /*23320*/  FMUL.FTZ R185, R129.reuse, R172 ;  /* 0x000000ac81b97220 */ /* 0x040fe20000410000 */
[C---:B------:R-:W-:Y:S01]  /*23330*/  FMUL.FTZ R180, R129.reuse, R196 ;  /* 0x000000c481b47220 */ /* 0x040fe20000410000 */
[C---:B------:R-:W-:Y:S01]  /*23340*/  FMUL.FTZ R174, R129.reuse, R200 ;  /* 0x000000c881ae7220 */ /* 0x040fe20000410000 */
[----:B------:R-:W-:Y:S01]  /*23350*/  FMUL.FTZ R173, R129, R202 ;  /* 0x000000ca81ad7220 */ /* 0x000fe20000410000 */
[----:B------:R-:W-:Y:S01]  /*23360*/  IMAD.U32 R131, R65, 0x10000, RZ ;  /* 0x0001000041837824 */ /* 0x000fe200078e00ff */
[----:B------:R-:W-:Y:S01]  /*23370*/  SHF.L.U32 R194, R46, 0x10, RZ ;  /* 0x000000102ec27819 */ /* 0x000fe200000006ff */
[----:B------:R-:W-:Y:S01]  /*23380*/  IMAD.U32 R192, R41, 0x10000, RZ ;  /* 0x0001000029c07824 */ /* 0x000fe200078e00ff */
[----:B------:R-:W-:Y:S01]  /*23390*/  SHF.L.U32 R198, R40, 0x10, RZ ;  /* 0x0000001028c67819 */ /* 0x000fe200000006ff */
[C---:B------:R-:W-:Y:S01]  /*233a0*/  FMUL.FTZ R193, R129.reuse, R126 ;  /* 0x0000007e81c17220 */ /* 0x040fe20000410000 */
[C---:B------:R-:W-:Y:S01]  /*233b0*/  FMUL.FTZ R195, R129.reuse, R128 ;  /* 0x0000008081c37220 */ /* 0x040fe20000410000 */
[----:B------:R-:W-:Y:S01]  /*233c0*/  FMUL.FTZ R172, R129, R204 ;  /* 0x000000cc81ac7220 */ /* 0x000fe20000410000 */
[----:B------:R-:W-:Y:S01]  /*233d0*/  IMAD.U32 R196, R66, 0x10000, RZ ;  /* 0x0001000042c47824 */ /* 0x000fe200078e00ff */
[----:B------:R-:W-:Y:S01]  /*233e0*/  SHF.L.U32 R202, R47, 0x10, RZ ;  /* 0x000000102fca7819 */ /* 0x000fe200000006ff */
[----:B------:R-:W-:-:S02]  /*233f0*/  IMAD.U32 R200, R39, 0x10000, RZ ;  /* 0x0001000027c87824 */ /* 0x000fc400078e00ff */
[----:B------:R-:W-:Y:S01]  /*23400*/  FMUL.FTZ R197, R129, R130 ;  /* 0x0000008281c57220 */ /* 0x000fe20000410000 */
[----:B------:R-:W-:Y:S02]  /*23410*/  IMAD.U32 R204, R67, 0x10000, RZ ;  /* 0x0001000043cc7824 */ /* 0x000fe400078e00ff */
[----:B------:R-:W-:Y:S01]  /*23420*/  FFMA.FTZ R113, R124, R113, R131 ;  /* 0x000000717c717223 */ /* 0x000fe20000010083 */
[----:B------:R-:W-:Y:S01]  /*23430*/  FFMA.FTZ R116, R191, R116, R192 ;  /* 0x00000074bf747223 */ /* 0x000fe200000100c0 */
[----:B------:R-:W-:Y:S01]  /*23440*/  FFMA.FTZ R124, R193, R194, R196 ;  /* 0x000000c2c17c7223 */ /* 0x000fe200000100c4 */
[----:B------:R-:W-:Y:S01]  /*23450*/  FFMA.FTZ R131, R195, R198, R200 ;  /* 0x000000c6c3837223 */ /* 0x000fe200000100c8 */
[----:B------:R-:W-:Y:S01]  /*23460*/  SHF.L.U32 R191, R38, 0x10, RZ ;  /* 0x0000001026bf7819 */ /* 0x000fe200000006ff */
[C---:B------:R-:W-:Y:S01]  /*23470*/  FMUL.FTZ R186, R129.reuse, R186 ;  /* 0x000000ba81ba7220 */ /* 0x040fe20000410000 */
[----:B------:R-:W-:Y:S01]  /*23480*/  SHF.L.U32 R192, R48, 0x10, RZ ;  /* 0x0000001030c07819 */ /* 0x000fe200000006ff */
[----:B------:R-:W-:Y:S01]  /*23490*/  FMUL.FTZ R177, R129, R170 ;  /* 0x000000aa81b17220 */ /* 0x000fe20000410000 */
[----:B------:R-:W-:Y:S01]  /*234a0*/  FFMA.FTZ R179, R197, R202, R204 ;  /* 0x000000cac5b37223 */ /* 0x000fe200000100cc */
[----:B------:R-:W-:Y:S01]  /*234b0*/  IMAD.U32 R193, R37, 0x10000, RZ ;  /* 0x0001000025c17824 */ /* 0x000fe200078e00ff */
[----:B------:R-:W-:Y:S01]  /*234c0*/  SHF.L.U32 R195, R36, 0x10, RZ ;  /* 0x0000001024c37819 */ /* 0x000fe200000006ff */
[----:B------:R-:W-:Y:S01]  /*234d0*/  IMAD.U32 R194, R68, 0x10000, RZ ;  /* 0x0001000044c27824 */ /* 0x000fe200078e00ff */
[----:B------:R-:W-:Y:S01]  /*234e0*/  SHF.L.U32 R196, R49, 0x10, RZ ;  /* 0x0000001031c47819 */ /* 0x000fe200000006ff */
[----:B------:R-:W-:Y:S01]  /*234f0*/  FMUL.FTZ R184, R129, R184 ;  /* 0x000000b881b87220 */ /* 0x000fe20000410000 */
[----:B------:R-:W-:-:S02]  /*23500*/  IMAD.U32 R197, R35, 0x10000, RZ ;  /* 0x0001000023c57824 */ /* 0x000fc400078e00ff */
[----:B------:R-:W-:Y:S01]  /*23510*/  FFMA.FTZ R186, R186, R191, R193 ;  /* 0x000000bfbaba7223 */ /* 0x000fe200000100c1 */
[----:B------:R-:W-:Y:S02]  /*23520*/  IMAD.U32 R198, R69, 0x10000, RZ ;  /* 0x0001000045c67824 */ /* 0x000fe400078e00ff */
[----:B------:R-:W-:Y:S01]  /*23530*/  FFMA.FTZ R177, R177, R192, R194 ;  /* 0x000000c0b1b17223 */ /* 0x000fe200000100c2 */
[----:B------:R-:W-:Y:S01]  /*23540*/  FFMA.FTZ R184, R184, R195, R197 ;  /* 0x000000c3b8b87223 */ /* 0x000fe200000100c5 */
[----:B------:R-:W-:Y:S01]  /*23550*/  SHF.L.U32 R192, R50, 0x10, RZ ;  /* 0x0000001032c07819 */ /* 0x000fe200000006ff */
[----:B------:R-:W-:Y:S01]  /*23560*/  FFMA.FTZ R185, R185, R196, R198 ;  /* 0x000000c4b9b97223 */ /* 0x000fe200000100c6 */
[----:B------:R-:W-:Y:S01]  /*23570*/  SHF.L.U32 R191, R32, 0x10, RZ ;  /* 0x0000001020bf7819 */ /* 0x000fe200000006ff */
[----:B------:R-:W-:Y:S01]  /*23580*/  FMUL.FTZ R190, R129, R190 ;  /* 0x000000be81be7220 */ /* 0x000fe20000410000 */
[----:B------:R-:W-:Y:S01]  /*23590*/  IMAD.U32 R194, R70, 0x10000, RZ ;  /* 0x0001000046c27824 */ /* 0x000fe200078e00ff */
[----:B------:R-:W-:Y:S01]  /*235a0*/  SHF.L.U32 R195, R51, 0x10, RZ ;  /* 0x0000001033c37819 */ /* 0x000fe200000006ff */
[----:B------:R-:W-:Y:S01]  /*235b0*/  IMAD.U32 R193, R31, 0x10000, RZ ;  /* 0x000100001fc17824 */ /* 0x000fe200078e00ff */
[----:B------:R-:W-:Y:S01]  /*235c0*/  SHF.L.U32 R196, R30, 0x10, RZ ;  /* 0x000000101ec47819 */ /* 0x000fe200000006ff */
[----:B------:R-:W-:Y:S01]  /*235d0*/  FMUL.FTZ R182, R129, R182 ;  /* 0x000000b681b67220 */ /* 0x000fe20000410000 */
        /* <DEDUP_REMOVED lines=8> */
[----:B------:R-:W-:Y:S01]  /*23660*/  SHF.L.U32 R199, R34, 0x10, RZ ;  /* 0x0000001022c77819 */ /* 0x000fe200000006ff */
        /* <DEDUP_REMOVED lines=29> */
[----:B------:R-:W-:Y:S01]  /*23840*/  IMAD.U32 R172, R15, 0x10000, RZ ;  /* 0x000100000fac7824 */ /* 0x000fe200078e00ff */
[----:B------:R-:W-:Y:S01]  /*23850*/  SHF.L.U32 R170, R16, 0x10, RZ ;  /* 0x0000001010aa7819 */ /* 0x000fe200000006ff */
[C---:B------:R-:W-:Y:S01]  /*23860*/  FMUL.FTZ R167, R129.reuse, R210 ;  /* 0x000000d281a77220 */ /* 0x040fe20000410000 */
[C---:B------:R-:W-:Y:S01]  /*23870*/  FMUL.FTZ R163, R129.reuse, R212 ;  /* 0x000000d481a37220 */ /* 0x040fe20000410000 */
[C---:B------:R-:W-:Y:S01]  /*23880*/  FMUL.FTZ R128, R129.reuse, R216 ;  /* 0x000000d881807220 */ /* 0x040fe20000410000 */
[----:B------:R-:W-:Y:S01]  /*23890*/  FMUL.FTZ R125, R129, R218 ;  /* 0x000000da817d7220 */ /* 0x000fe20000410000 */
[----:B------:R-:W-:Y:S01]  /*238a0*/  SHF.L.U32 R202, R22, 0x10, RZ ;  /* 0x0000001016ca7819 */ /* 0x000fe200000006ff */
[----:B------:R-:W-:Y:S01]  /*238b0*/  IMAD.U32 R180, R19, 0x10000, RZ ;  /* 0x0001000013b47824 */ /* 0x000fe200078e00ff */
[----:B------:R-:W-:Y:S01]  /*238c0*/  SHF.L.U32 R181, R14, 0x10, RZ ;  /* 0x000000100eb57819 */ /* 0x000fe200000006ff */
[----:B------:R-:W-:-:S02]  /*238d0*/  IMAD.U32 R204, R77, 0x10000, RZ ;  /* 0x000100004dcc7824 */ /* 0x000fc400078e00ff */
[C---:B------:R-:W-:Y:S01]  /*238e0*/  FMUL.FTZ R171, R129.reuse, R206 ;  /* 0x000000ce81ab7220 */ /* 0x040fe20000410000 */
[----:B------:R-:W-:Y:S02]  /*238f0*/  IMAD.U32 R175, R78, 0x10000, RZ ;  /* 0x000100004eaf7824 */ /* 0x000fe400078e00ff */
[----:B------:R-:W-:Y:S01]  /*23900*/  FMUL.FTZ R126, R129, R222 ;  /* 0x000000de817e7220 */ /* 0x000fe20000410000 */
[----:B------:R-:W-:Y:S02]  /*23910*/  IMAD.U32 R174, R21, 0x10000, RZ ;  /* 0x0001000015ae7824 */ /* 0x000fe400078e00ff */
[----:B------:R-:W-:Y:S01]  /*23920*/  FFMA.FTZ R200, R167, R200, R180 ;  /* 0x000000c8a7c87223 */ /* 0x000fe200000100b4 */
[----:B------:R-:W-:Y:S02]  /*23930*/  IMAD.U32 R183, R13, 0x10000, RZ ;  /* 0x000100000db77824 */ /* 0x000fe400078e00ff */
[----:B------:R-:W-:Y:S01]  /*23940*/  FFMA.FTZ R163, R163, R182, R204 ;  /* 0x000000b6a3a37223 */ /* 0x000fe200000100cc */
[----:B------:R-:W-:Y:S01]  /*23950*/  FFMA.FTZ R128, R128, R173, R175 ;  /* 0x000000ad80807223 */ /* 0x000fe200000100af */
[----:B------:R-:W-:Y:S01]  /*23960*/  FFMA.FTZ R125, R125, R170, R172 ;  /* 0x000000aa7d7d7223 */ /* 0x000fe200000100ac */
[----:B------:R-:W-:Y:S01]  /*23970*/  FFMA.FTZ R202, R171, R202, R174 ;  /* 0x000000caabca7223 */ /* 0x000fe200000100ae */
[----:B------:R-:W-:Y:S01]  /*23980*/  SHF.L.U32 R167, R18, 0x10, RZ ;  /* 0x0000001012a77819 */ /* 0x000fe200000006ff */
[----:B------:R-:W-:Y:S01]  /*23990*/  FFMA.FTZ R204, R126, R181, R183 ;  /* 0x000000b57ecc7223 */ /* 0x000fe200000100b7 */
[----:B------:R-:W0:Y:S01]  /*239a0*/  LDC.64 R172, c[0x0][0x428] ;  /* 0x00010a00ffac7b82 */ /* 0x000e220000000a00 */
[----:B------:R-:W-:Y:S01]  /*239b0*/  FMUL.FTZ R130, R129, R214 ;  /* 0x000000d681827220 */ /* 0x000fe20000410000 */
[----:B------:R-:W-:Y:S01]  /*239c0*/  IMAD.U32 R171, R17, 0x10000, RZ ;  /* 0x0001000011ab7824 */ /* 0x000fe200078e00ff */
[----:B------:R-:W-:Y:S01]  /*239d0*/  SHF.L.U32 R126, R60, 0x10, RZ ;  /* 0x000000103c7e7819 */ /* 0x000fe200000006ff */
[----:B------:R-:W-:Y:S01]  /*239e0*/  FMUL.FTZ R123, R129, R224 ;  /* 0x000000e0817b7220 */ /* 0x000fe20000410000 */
[----:B------:R-:W-:-:S02]  /*239f0*/  IMAD.U32 R170, R80, 0x10000, RZ ;  /* 0x0001000050aa7824 */ /* 0x000fc400078e00ff */
[----:B------:R-:W-:Y:S01]  /*23a00*/  FFMA.FTZ R130, R130, R167, R171 ;  /* 0x000000a782827223 */ /* 0x000fe200000100ab */
[----:B------:R-:W-:Y:S01]  /*23a10*/  SHF.L.U32 R174, R59, 0x10, RZ ;  /* 0x000000103bae7819 */ /* 0x000fe200000006ff */
[----:B------:R-:W-:Y:S01]  /*23a20*/  FMUL.FTZ R127, R129, R220 ;  /* 0x000000dc817f7220 */ /* 0x000fe20000410000 */
[----:B------:R-:W-:Y:S01]  /*23a30*/  FFMA.FTZ R167, R123, R126, R170 ;  /* 0x0000007e7ba77223 */ /* 0x000fe200000100aa */
[----:B------:R-:W-:Y:S01]  /*23a40*/  IMAD.U32 R180, R79, 0x10000, RZ ;  /* 0x000100004fb47824 */ /* 0x000fe200078e00ff */
[----:B------:R-:W-:Y:S01]  /*23a50*/  SHF.R.S32.HI R126, RZ, 0x1f, R165 ;  /* 0x0000001fff7e7819 */ /* 0x000fe200000114a5 */
[----:B------:R-:W-:Y:S01]  /*23a60*/  FMUL.FTZ R121, R129, R230 ;  /* 0x000000e681797220 */ /* 0x000fe20000410000 */
[----:B------:R-:W-:Y:S01]  /*23a70*/  SHF.L.U32 R171, R12, 0x10, RZ ;  /* 0x000000100cab7819 */ /* 0x000fe200000006ff */
[----:B------:R-:W-:Y:S01]  /*23a80*/  FFMA.FTZ R127, R127, R174, R180 ;  /* 0x000000ae7f7f7223 */ /* 0x000fe200000100b4 */
[----:B------:R-:W-:Y:S01]  /*23a90*/  LEA.HI R165, R126, R165, RZ, 0x3 ;  /* 0x000000a57ea57211 */ /* 0x000fe200078f18ff */
[----:B------:R-:W-:Y:S01]  /*23aa0*/  IMAD.U32 R180, R9, 0x10000, RZ ;  /* 0x0001000009b47824 */ /* 0x000fe200078e00ff */
[----:B------:R-:W-:Y:S01]  /*23ab0*/  SHF.L.U32 R174, R10, 0x10, RZ ;  /* 0x000000100aae7819 */ /* 0x000fe200000006ff */
[----:B------:R-:W-:Y:S01]  /*23ac0*/  FMUL.FTZ R120, R129, R226 ;  /* 0x000000e281787220 */ /* 0x000fe20000410000 */
[----:B------:R-:W-:Y:S01]  /*23ad0*/  SHF.L.U32 R181, R61, 0x10, RZ ;  /* 0x000000103db57819 */ /* 0x000fe200000006ff */
[----:B------:R-:W-:Y:S01]  /*23ae0*/  FMUL.FTZ R122, R129, R228 ;  /* 0x000000e4817a7220 */ /* 0x000fe20000410000 */
[----:B------:R-:W-:Y:S01]  /*23af0*/  IMAD.U32 R175, R11, 0x10000, RZ ;  /* 0x000100000baf7824 */ /* 0x000fe200078e00ff */
[----:B------:R-:W-:Y:S01]  /*23b00*/  SHF.L.U32 R126, R63, 0x10, RZ ;  /* 0x000000103f7e7819 */ /* 0x000fe200000006ff */
[----:B------:R-:W-:Y:S01]  /*23b10*/  IMAD.U32 R183, R81, 0x10000, RZ ;  /* 0x0001000051b77824 */ /* 0x000fe200078e00ff */
[----:B------:R-:W-:Y:S01]  /*23b20*/  LEA.HI.SX32 R165, R165, R118, 0x1d ;  /* 0x00000076a5a57211 */ /* 0x000fe200078feaff */
[----:B------:R-:W-:Y:S01]  /*23b30*/  FMUL.FTZ R115, R129, R236 ;  /* 0x000000ec81737220 */ /* 0x000fe20000410000 */
[----:B------:R-:W-:-:S02]  /*23b40*/  IMAD.U32 R170, R83, 0x10000, RZ ;  /* 0x0001000053aa7824 */ /* 0x000fc400078e00ff */
[----:B------:R-:W-:Y:S01]  /*23b50*/  FFMA.FTZ R208, R121, R174, R180 ;  /* 0x000000ae79d07223 */ /* 0x000fe200000100b4 */
[C---:B------:R-:W-:Y:S01]  /*23b60*/  FMUL.FTZ R119, R129.reuse, R232 ;  /* 0x000000e881777220 */ /* 0x040fe20000410000 */
[C---:B------:R-:W-:Y:S01]  /*23b70*/  FMUL.FTZ R114, R129.reuse, R234 ;  /* 0x000000ea81727220 */ /* 0x040fe20000410000 */
[----:B------:R-:W-:Y:S01]  /*23b80*/  FFMA.FTZ R206, R120, R171, R175 ;  /* 0x000000ab78ce7223 */ /* 0x000fe200000100af */
[----:B------:R-:W-:Y:S01]  /*23b90*/  FFMA.FTZ R201, R122, R181, R183 ;  /* 0x000000b57ac97223 */ /* 0x000fe200000100b7 */
[----:B------:R-:W-:Y:S01]  /*23ba0*/  SHF.L.U32 R174, R6, 0x10, RZ ;  /* 0x0000001006ae7819 */ /* 0x000fe200000006ff */
[----:B------:R-:W-:Y:S01]  /*23bb0*/  FMUL.FTZ R129, R129, R238 ;  /* 0x000000ee81817220 */ /* 0x000fe20000410000 */
[----:B------:R-:W-:Y:S01]  /*23bc0*/  IMAD.U32 R180, R5, 0x10000, RZ ;  /* 0x0001000005b47824 */ /* 0x000fe200078e00ff */
[----:B------:R-:W-:Y:S01]  /*23bd0*/  IADD3 R181, PT, PT, R165, 0x80, RZ ;  /* 0x00000080a5b57810 */ /* 0x000fe20007ffe0ff */
[----:B------:R-:W-:Y:S01]  /*23be0*/  FFMA.FTZ R205, R115, R126, R170 ;  /* 0x0000007e73cd7223 */ /* 0x000fe200000100aa */
[C---:B------:R-:W-:Y:S01]  /*23bf0*/  IADD3 R171, PT, PT, R165.reuse, 0x180, RZ ;  /* 0x00000180a5ab7810 */ /* 0x040fe20007ffe0ff */
[----:B------:R-:W-:Y:S01]  /*23c00*/  VIADD R175, R165, 0x100 ;  /* 0x00000100a5af7836 */ /* 0x000fe20000000000 */
[----:B------:R-:W-:Y:S01]  /*23c10*/  SHF.L.U32 R120, R62, 0x10, RZ ;  /* 0x000000103e787819 */ /* 0x000fe200000006ff */
[----:B------:R-:W-:Y:S01]  /*23c20*/  IMAD.U32 R122, R82, 0x10000, RZ ;  /* 0x00010000527a7824 */ /* 0x000fe200078e00ff */
[----:B------:R-:W-:Y:S01]  /*23c30*/  SHF.L.U32 R121, R8, 0x10, RZ ;  /* 0x0000001008797819 */ /* 0x000fe200000006ff */
[----:B------:R-:W-:-:S02]  /*23c40*/  IMAD.U32 R123, R7, 0x10000, RZ ;  /* 0x00010000077b7824 */ /* 0x000fc400078e00ff */
[----:B------:R-:W-:Y:S01]  /*23c50*/  FFMA.FTZ R212, R129, R174, R180 ;  /* 0x000000ae81d47223 */ /* 0x000fe200000100b4 */
[----:B------:R-:W-:Y:S02]  /*23c60*/  VIADD R115, R165, 0x200 ;  /* 0x00000200a5737836 */ /* 0x000fe40000000000 */
[----:B------:R-:W-:Y:S01]  /*23c70*/  FFMA.FTZ R203, R119, R120, R122 ;  /* 0x0000007877cb7223 */ /* 0x000fe2000001007a */
[----:B0-----:R-:W-:-:S04]  /*23c80*/  IMAD.WIDE.U32 R182, R165, 0x10, R172 ;  /* 0x00000010a5b67825 */ /* 0x001fc800078e00ac */
[----:B------:R-:W-:Y:S01]  /*23c90*/  FFMA.FTZ R210, R114, R121, R123 ;  /* 0x0000007972d27223 */ /* 0x000fe2000001007b */
        /* <DEDUP_REMOVED lines=10> */
[----:B------:R-:W-:Y:S01]  /*23d40*/  IMAD.WIDE.U32 R172, R115, 0x10, R172 ;  /* 0x0000001073ac7825 */ /* 0x000fe200078e00ac */
        /* <DEDUP_REMOVED lines=8> */
[----:B------:R-:W-:Y:S01]  /*23dd0*/  F2FP.BF16.F32.PACK_AB R127, R204, R127 ;  /* 0x0000007fcc7f723e */ /* 0x000fe200000010ff */
[----:B------:R0:W-:Y:S01]  /*23de0*/  STG.E.128 desc[UR6][R174.64], R120 ;  /* 0x00000078ae007986 */ /* 0x0001e2000c101d06 */
[----:B------:R-:W-:Y:S02]  /*23df0*/  F2FP.BF16.F32.PACK_AB R125, R130, R163 ;  /* 0x000000a3827d723e */ /* 0x000fe400000010ff */
[----:B------:R-:W-:Y:S02]  /*23e00*/  F2FP.BF16.F32.PACK_AB R124, R200, R197 ;  /* 0x000000c5c87c723e */ /* 0x000fe400000010ff */
[----:B------:R-:W-:Y:S02]  /*23e10*/  F2FP.BF16.F32.PACK_AB R131, R212, R205 ;  /* 0x000000cdd483723e */ /* 0x000fe400000010ff */
[----:B------:R-:W-:Y:S01]  /*23e20*/  F2FP.BF16.F32.PACK_AB R130, R210, R203 ;  /* 0x000000cbd282723e */ /* 0x000fe200000010ff */
[----:B------:R0:W-:Y:S01]  /*23e30*/  STG.E.128 desc[UR6][R170.64], R124 ;  /* 0x0000007caa007986 */ /* 0x0001e2000c101d06 */
[----:B------:R-:W-:-:S02]  /*23e40*/  F2FP.BF16.F32.PACK_AB R129, R208, R201 ;  /* 0x000000c9d081723e */ /* 0x000fc400000010ff */
[----:B------:R-:W-:-:S05]  /*23e50*/  F2FP.BF16.F32.PACK_AB R128, R206, R167 ;  /* 0x000000a7ce80723e */ /* 0x000fca00000010ff */
[----:B------:R0:W-:Y:S02]  /*23e60*/  STG.E.128 desc[UR6][R172.64], R128 ;  /* 0x00000080ac007986 */ /* 0x0001e4000c101d06 */
.L_x_3357:
[----:B0-----:R-:W0:Y:S01]  /*23e70*/  LDC.64 R112, c[0x0][0x380] ;  /* 0x0000e000ff707b82 */ /* 0x001e220000000a00 */
[----:B------:R-:W-:Y:S01]  /*23e80*/  UPLOP3.LUT UP0, UPT, UPT, UPT, UP0, 0x40, 0x4 ;  /* 0x000000000004789c */ /* 0x000fe20003f0e800 */
[----:B0-----:R-:W-:-:S04]  /*23e90*/  IADD3 R0, PT, PT, R0, R112, RZ ;  /* 0x0000007000007210 */ /* 0x001fc80007ffe0ff */
[----:B------:R-:W-:-:S13]  /*23ea0*/  ISETP.GE.AND P0, PT, R0, R113, PT ;  /* 0x000000710000720c */ /* 0x000fda0003f06270 */
[----:B------:R-:W-:Y:S05]  /*23eb0*/  @!P0 BRA `(.L_x_3358) ;  /* 0xfffffdcc00c88947 */ /* 0x000fea000383ffff */
[----:B------:R-:W-:Y:S05]  /*23ec0*/  EXIT ;  /* 0x000000000000794d */ /* 0x000fea0003800000 */
.L_x_3359:
        /* <DEDUP_REMOVED lines=11> */
.L_x_33995:


//--------------------- .text._ZN10layer_norm13ln_fwd_kernelINS_13Kernel_traitsI6__halfS2_S2_S2_fjLj5120ELj1ELj1ELj4ELj16ENS_18Kernel_traits_baseILj5120ES2_S2_S2_S2_fjLj128EEEEELb0ELb0ELb0ELb0EEEvNS_9FwdParamsE --------------------------
	.section	.text._ZN10layer_norm13ln_fwd_kernelINS_13Kernel_traitsI6__halfS2_S2_S2_fjLj5120ELj1ELj1ELj4ELj16ENS_18Kernel_traits_baseILj5120ES2_S2_S2_S2_fjLj128EEEEELb0ELb0ELb0ELb0EEEvNS_9FwdParamsE,"ax",@progbits
	.align	128
        .global         _ZN10layer_norm13ln_fwd_kernelINS_13Kernel_traitsI6__halfS2_S2_S2_fjLj5120ELj1ELj1ELj4ELj16ENS_18Kernel_traits_baseILj5120ES2_S2_S2_S2_fjLj128EEEEELb0ELb0ELb0ELb0EEEvNS_9FwdParamsE
        .type           _ZN10layer_norm13ln_fwd_kernelINS_13Kernel_traitsI6__halfS2_S2_S2_fjLj5120ELj1ELj1ELj4ELj16ENS_18Kernel_traits_baseILj5120ES2_S2_S2_S2_fjLj128EEEEELb0ELb0ELb0ELb0EEEvNS_9FwdParamsE,@function
        .size           _ZN10layer_norm13ln_fwd_kernelINS_13Kernel_traitsI6__halfS2_S2_S2_fjLj5120ELj1ELj1ELj4ELj16ENS_18Kernel_traits_baseILj5120ES2_S2_S2_S2_fjLj128EEEEELb0ELb0ELb0ELb0EEEvNS_9FwdParamsE,(.L_x_33996 - _ZN10layer_norm13ln_fwd_kernelINS_13Kernel_traitsI6__halfS2_S2_S2_fjLj5120ELj1ELj1ELj4ELj16ENS_18Kernel_traits_baseILj5120ES2_S2_S2_S2_fjLj128EEEEELb0ELb0ELb0ELb0EEEvNS_9FwdParamsE)
        .other          _ZN10layer_norm13ln_fwd_kernelINS_13Kernel_traitsI6__halfS2_S2_S2_fjLj5120ELj1ELj1ELj4ELj16ENS_18Kernel_traits_baseILj5120ES2_S2_S2_S2_fjLj128EEEEELb0ELb0ELb0ELb0EEEvNS_9FwdParamsE,@"STO_CUDA_ENTRY STV_DEFAULT"
_ZN10layer_norm13ln_fwd_kernelINS_13Kernel_traitsI6__halfS2_S2_S2_fjLj5120ELj1ELj1ELj4ELj16ENS_18Kernel_traits_baseILj5120ES2_S2_S2_S2_fjLj128EEEEELb0ELb0ELb0ELb0EEEvNS_9FwdParamsE:
.text._ZN10layer_norm13ln_fwd_kernelINS_13Kernel_traitsI6__halfS2_S2_S2_fjLj5120ELj1ELj1ELj4ELj16ENS_18Kernel_traits_baseILj5120ES2_S2_S2_S2_fjLj128EEEEELb0ELb0ELb0ELb0EEEvNS_9FwdParamsE:
[----:B------:R-:W-:Y:S01]  /*0000*/  LDC R1, c[0x0][0x37c] ;  /* 0x0000df00ff017b82 */ /* 0x000fe20000000800 */
[----:B------:R-:W0:Y:S07]  /*0010*/  S2R R8, SR_TID.X ;  /* 0x0000000000087919 */ /* 0x000e2e0000002100 */
[----:B------:R-:W1:Y:S01]  /*0020*/  LDC R3, c[0x0][0x388] ;  /* 0x0000e200ff037b82 */ /* 0x000e620000000800 */
[----:B------:R-:W2:Y:S01]  /*0030*/  LDCU.64 UR8, c[0x0][0x438] ;  /* 0x00008700ff0877ac */ /* 0x000ea20008000a00 */
[----:B------:R-:W-:Y:S01]  /*0040*/  BSSY.RECONVERGENT B0, `(.L_x_3360) ;  /* 0x000005f000007945 */ /* 0x000fe20003800200 */
[----:B------:R-:W3:Y:S05]  /*0050*/  LDCU.64 UR6, c[0x0][0x358] ;  /* 0x00006b00ff0677ac */ /* 0x000eea0008000a00 */
[----:B------:R-:W4:Y:S01]  /*0060*/  S2UR UR4, SR_CTAID.X ;  /* 0x00000000000479c3 */ /* 0x000f220000002500 */
[----:B--2---:R-:W-:-:S04]  /*0070*/  UISETP.NE.U32.AND UP0, UPT, UR8, URZ, UPT ;  /* 0x000000ff0800728c */ /* 0x004fc8000bf05070 */
[----:B------:R-:W-:Y:S01]  /*0080*/  UISETP.NE.AND.EX UP0, UPT, UR9, URZ, UPT, UP0 ;  /* 0x000000ff0900728c */ /* 0x000fe2000bf05300 */
[----:B-1----:R-:W-:-:S04]  /*0090*/  SHF.R.S32.HI R0, RZ, 0x1f, R3 ;  /* 0x0000001fff007819 */ /* 0x002fc80000011403 */
        /* <DEDUP_REMOVED lines=50> */
.L_x_3361:
        /* <DEDUP_REMOVED lines=34> */
[----:B------:R-:W-:Y:S02]  /*05e0*/  @P4 CS2R R24, SRZ ;  /* 0x0000000000184805 */ /* 0x000fe4000001ff00 */
[----:B------:R-:W-:Y:S02]  /*05f0*/  @P1 MOV R51, RZ ;  /* 0x000000ff00331202 */ /* 0x000fe40000000f00 */
[----:B------:R-:W-:-:S02]  /*0600*/  @P2 MOV R43, RZ ;  /* 0x000000ff002b2202 */ /* 0x000fc40000000f00 */
[----:B------:R-:W-:Y:S02]  /*0610*/  @P3 MOV R35, RZ ;  /* 0x000000ff00233202 */ /* 0x000fe40000000f00 */
[----:B0-----:R-:W-:-:S07]  /*0620*/  @P0 MOV R59, RZ ;  /* 0x000000ff003b0202 */ /* 0x001fce0000000f00 */
.L_x_3362:
[----:B------:R-:W-:Y:S05]  /*0630*/  BSYNC.RECONVERGENT B0 ;  /* 0x0000000000007941 */ /* 0x000fea0003800200 */
.L_x_3360:
[----:B------:R-:W0:Y:S02]  /*0640*/  LDCU UR4, c[0x0][0x384] ;  /* 0x00007080ff0477ac */ /* 0x000e240008000800 */
[----:B0-----:R-:W-:-:S13]  /*0650*/  ISETP.GE.AND P0, PT, R5, UR4, PT ;  /* 0x0000000405007c0c */ /* 0x001fda000bf06270 */
[----:B------:R-:W-:Y:S05]  /*0660*/  @P0 EXIT ;  /* 0x000000000000094d */ /* 0x000fea0003800000 */
[----:B------:R-:W-:Y:S01]  /*0670*/  SHF.R.S32.HI R0, RZ, 0x3, R0 ;  /* 0x00000003ff007819 */ /* 0x000fe20000011400 */
[----:B------:R-:W0:Y:S03]  /*0680*/  LDCU.64 UR8, c[0x0][0x3e0] ;  /* 0x00007c00ff0877ac */ /* 0x000e260008000a00 */
[C---:B------:R-:W-:Y:S01]  /*0690*/  LOP3.LUT R2, R0.reuse, 0x7f, RZ, 0xc0, !PT ;  /* 0x0000007f00027812 */ /* 0x040fe200078ec0ff */
[----:B------:R-:W1:Y:S01]  /*06a0*/  LDCU.U8 UR4, c[0x0][0x410] ;  /* 0x00008200ff0477ac */ /* 0x000e620008000000 */
[----:B------:R-:W-:Y:S02]  /*06b0*/  SHF.L.U32 R0, R0, 0x1, RZ ;  /* 0x0000000100007819 */ /* 0x000fe400000006ff */
[----:B------:R-:W-:Y:S01]  /*06c0*/  VIADDMNMX R9, R2, -R9, RZ, !PT ;  /* 0x8000000902097246 */ /* 0x000fe200078001ff */
[----:B------:R-:W-:Y:S01]  /*06d0*/  IMAD R2, R6, -0x20, R2 ;  /* 0xffffffe006027824 */ /* 0x000fe200078e0202 */
[----:B------:R-:W-:Y:S01]  /*06e0*/  LOP3.LUT R0, R0, 0xffffff00, RZ, 0xc0, !PT ;  /* 0xffffff0000007812 */ /* 0x000fe200078ec0ff */
[----:B------:R-:W2:Y:S01]  /*06f0*/  LDCU UR11, c[0x0][0x388] ;  /* 0x00007100ff0b77ac */ /* 0x000ea20008000800 */
[----:B------:R-:W-:-:S02]  /*0700*/  VIMNMX R9, PT, PT, R9, 0x20, PT ;  /* 0x0000002009097848 */ /* 0x000fc40003fe0100 */
[----:B------:R-:W-:Y:S01]  /*0710*/  VIMNMX R2, PT, PT, RZ, R2, !PT ;  /* 0x00000002ff027248 */ /* 0x000fe20007fe0100 */
[----:B------:R-:W3:Y:S01]  /*0720*/  LDCU UR10, c[0x0][0x400] ;  /* 0x00008000ff0a77ac */ /* 0x000ee20008000800 */
[-C--:B------:R-:W-:Y:S02]  /*0730*/  LEA R9, R9, R0.reuse, 0x3 ;  /* 0x0000000009097211 */ /* 0x080fe400078e18ff */
[----:B------:R-:W-:Y:S01]  /*0740*/  VIMNMX R11, PT, PT, R2, 0x20, PT ;  /* 0x00000020020b7848 */ /* 0x000fe20003fe0100 */
[----:B0-----:R-:W-:Y:S01]  /*0750*/  UISETP.NE.U32.AND UP0, UPT, UR8, URZ, UPT ;  /* 0x000000ff0800728c */ /* 0x001fe2000bf05070 */
[----:B------:R-:W-:Y:S01]  /*0760*/  I2FP.F32.U32 R3, R9 ;  /* 0x0000000900037245 */ /* 0x000fe20000201000 */
[----:B------:R-:W-:Y:S01]  /*0770*/  UPLOP3.LUT UP1, UPT, UPT, UPT, UPT, 0x40, 0x4 ;  /* 0x000000000004789c */ /* 0x000fe20003f2e870 */
[----:B------:R-:W-:Y:S01]  /*0780*/  LEA R2, R11, R0, 0x3 ;  /* 0x000000000b027211 */ /* 0x000fe200078e18ff */
[----:B------:R-:W-:Y:S01]  /*0790*/  UISETP.NE.AND.EX UP0, UPT, UR9, URZ, UPT, UP0 ;  /* 0x000000ff0900728c */ /* 0x000fe2000bf05300 */
[----:B-1----:R-:W-:Y:S01]  /*07a0*/  ISETP.NE.AND P1, PT, RZ, UR4, PT ;  /* 0x00000004ff007c0c */ /* 0x002fe2000bf25270 */
[----:B------:R-:W0:Y:S01]  /*07b0*/  LDCU.64 UR8, c[0x0][0x3a0] ;  /* 0x00007400ff0877ac */ /* 0x000e220008000a00 */
[----:B------:R-:W1:Y:S01]  /*07c0*/  MUFU.RCP R3, R3 ;  /* 0x0000000300037308 */ /* 0x000e620000001000 */
[----:B------:R-:W-:-:S02]  /*07d0*/  SHF.R.U32.HI R0, RZ, 0x5, R8 ;  /* 0x00000005ff007819 */ /* 0x000fc40000011608 */
[----:B------:R-:W-:Y:S02]  /*07e0*/  PLOP3.LUT P0, PT, PT, PT, UP0, 0x80, 0x8 ;  /* 0x000000000008781c */ /* 0x000fe40003f0f008 */
[----:B--2---:R-:W-:-:S11]  /*07f0*/  P2R R9, PR, RZ, 0x2 ;  /* 0x00000002ff097803 */ /* 0x004fd60000000000 */
.L_x_3398:
[----:B------:R-:W2:Y:S08]  /*0800*/  @P0 LDC.64 R64, c[0x0][0x3e0] ;  /* 0x0000f800ff400b82 */ /* 0x000eb00000000a00 */
[----:B------:R-:W0:Y:S01]  /*0810*/  LDC.64 R76, c[0x0][0x3e0] ;  /* 0x0000f800ff4c7b82 */ /* 0x000e220000000a00 */
[----:B--2---:R-:W-:-:S06]  /*0820*/  @P0 IMAD.WIDE R64, R5, 0x2, R64 ;  /* 0x0000000205400825 */ /* 0x004fcc00078e0240 */
[----:B------:R-:W2:Y:S01]  /*0830*/  @P0 LDG.E.U16 R64, desc[UR6][R64.64] ;  /* 0x0000000640400981 */ /* 0x000ea2000c1e1500 */
[----:B------:R-:W-:Y:S01]  /*0840*/  IMAD R10, R5, UR11, RZ ;  /* 0x0000000b050a7c24 */ /* 0x000fe2000f8e02ff */
[----:B------:R-:W-:Y:S01]  /*0850*/  ISETP.GE.U32.AND P4, PT, R4, 0x80, PT ;  /* 0x000000800400780c */ /* 0x000fe20003f86070 */
[----:B------:R-:W-:Y:S01]  /*0860*/  HFMA2 R101, -RZ, RZ, 1.875, 0 ;  /* 0x3f800000ff657431 */ /* 0x000fe200000001ff */
[----:B0-----:R-:W-:Y:S01]  /*0870*/  LOP3.LUT P5, RZ, R76, UR8, RZ, 0xfc, !PT ;  /* 0x000000084cff7c12 */ /* 0x001fe2000f8afcff */
[----:B------:R-:W-:Y:S01]  /*0880*/  BSSY.RECONVERGENT B0, `(.L_x_3363) ;  /* 0x000005a000007945 */ /* 0x000fe20003800200 */
[----:B------:R-:W-:Y:S02]  /*0890*/  SHF.R.S32.HI R67, RZ, 0x1f, R10 ;  /* 0x0000001fff437819 */ /* 0x000fe4000001140a */
[----:B------:R-:W-:Y:S02]  /*08a0*/  LOP3.LUT P5, RZ, R77, UR9, RZ, 0xfc, P5 ;  /* 0x000000094dff7c12 */ /* 0x000fe4000a8afcff */
[----:B------:R-:W-:-:S04]  /*08b0*/  LEA.HI R10, R67, R10, RZ, 0x3 ;  /* 0x0000000a430a7211 */ /* 0x000fc800078f18ff */
[----:B------:R-:W-:-:S04]  /*08c0*/  LEA.HI.SX32 R10, R10, R7, 0x1d ;  /* 0x000000070a0a7211 */ /* 0x000fc800078feaff */
[----:B------:R-:W-:Y:S01]  /*08d0*/  MOV R102, R10 ;  /* 0x0000000a00667202 */ /* 0x000fe20000000f00 */
[----:B--2---:R-:W-:Y:S01]  /*08e0*/  @P0 HADD2.F32 R101, -RZ, R64.H0_H0 ;  /* 0x20000040ff650230 */ /* 0x004fe20000004100 */
        /* <DEDUP_REMOVED lines=10> */
[--C-:B-----5:R-:W-:Y:S02]  /*0990*/  HADD2.F32 R68, -RZ, R67.reuse.H0_H0 ;  /* 0x20000043ff447230 */ /* 0x120fe40000004100 */
[----:B------:R-:W-:Y:S02]  /*09a0*/  HADD2.F32 R104, -RZ, R67.H1_H1 ;  /* 0x30000043ff687230 */ /* 0x000fe40000004100 */
[----:B------:R-:W-:Y:S02]  /*09b0*/  HADD2.F32 R74, -RZ, R64.H0_H0 ;  /* 0x20000040ff4a7230 */ /* 0x000fe40000004100 */
[--C-:B------:R-:W-:Y:S02]  /*09c0*/  HADD2.F32 R72, -RZ, R65.reuse.H0_H0 ;  /* 0x20000041ff487230 */ /* 0x100fe40000004100 */
[----:B------:R-:W-:Y:S02]  /*09d0*/  HADD2.F32 R102, -RZ, R65.H1_H1 ;  /* 0x30000041ff667230 */ /* 0x000fe40000004100 */
[----:B------:R-:W-:-:S02]  /*09e0*/  HADD2.F32 R70, -RZ, R66.H0_H0 ;  /* 0x20000042ff467230 */ /* 0x000fc40000004100 */
[----:B------:R-:W-:Y:S02]  /*09f0*/  HADD2.F32 R64, -RZ, R64.H1_H1 ;  /* 0x30000040ff407230 */ /* 0x000fe40000004100 */
[----:B------:R-:W-:Y:S02]  /*0a00*/  HADD2.F32 R66, -RZ, R66.H1_H1 ;  /* 0x30000042ff427230 */ /* 0x000fe40000004100 */
[----:B--2---:R-:W-:Y:S02]  /*0a10*/  HADD2.F32 R67, -RZ, R21.H0_H0 ;  /* 0x20000015ff437230 */ /* 0x004fe40000004100 */
[----:B------:R-:W-:Y:S02]  /*0a20*/  HADD2.F32 R71, -RZ, R22.H0_H0 ;  /* 0x20000016ff477230 */ /* 0x000fe40000004100 */
[----:B------:R-:W-:Y:S02]  /*0a30*/  HADD2.F32 R75, -RZ, R23.H0_H0 ;  /* 0x20000017ff4b7230 */ /* 0x000fe40000004100 */
[----:B------:R-:W-:Y:S01]  /*0a40*/  FFMA.FTZ R72, R72, R101, R67 ;  /* 0x0000006548487223 */ /* 0x000fe20000010043 */
[----:B------:R-:W-:-:S02]  /*0a50*/  HADD2.F32 R65, -RZ, R20.H0_H0 ;  /* 0x20000014ff417230 */ /* 0x000fc40000004100 */
[-C--:B------:R-:W-:Y:S01]  /*0a60*/  FFMA.FTZ R70, R70, R101.reuse, R71 ;  /* 0x0000006546467223 */ /* 0x080fe20000010047 */
[----:B------:R-:W-:Y:S02]  /*0a70*/  HADD2.F32 R69, -RZ, R20.H1_H1 ;  /* 0x30000014ff457230 */ /* 0x000fe40000004100 */
[-C--:B------:R-:W-:Y:S01]  /*0a80*/  FFMA.FTZ R68, R68, R101.reuse, R75 ;  /* 0x0000006544447223 */ /* 0x080fe2000001004b */
[----:B------:R-:W-:Y:S02]  /*0a90*/  HADD2.F32 R21, -RZ, R21.H1_H1 ;  /* 0x30000015ff157230 */ /* 0x000fe40000004100 */
[-C--:B------:R-:W-:Y:S01]  /*0aa0*/  FFMA.FTZ R74, R74, R101.reuse, R65 ;  /* 0x000000654a4a7223 */ /* 0x080fe20000010041 */
[----:B------:R-:W-:Y:S02]  /*0ab0*/  HADD2.F32 R73, -RZ, R22.H1_H1 ;  /* 0x30000016ff497230 */ /* 0x000fe40000004100 */
[----:B------:R-:W-:Y:S01]  /*0ac0*/  FFMA.FTZ R69, R64, R101, R69 ;  /* 0x0000006540457223 */ /* 0x000fe20000010045 */
[----:B------:R-:W-:-:S02]  /*0ad0*/  HADD2.F32 R23, -RZ, R23.H1_H1 ;  /* 0x30000017ff177230 */ /* 0x000fc40000004100 */
[-C--:B------:R-:W-:Y:S01]  /*0ae0*/  FFMA.FTZ R71, R102, R101.reuse, R21 ;  /* 0x0000006566477223 */ /* 0x080fe20000010015 */
[-C--:B------:R-:W-:Y:S01]  /*0af0*/  FFMA.FTZ R73, R66, R101.reuse, R73 ;  /* 0x0000006542497223 */ /* 0x080fe20000010049 */
[----:B------:R-:W-:Y:S01]  /*0b00*/  F2FP.F16.F32.PACK_AB R20, R69, R74 ;  /* 0x0000004a4514723e */ /* 0x000fe200000000ff */
[----:B------:R-:W-:Y:S02]  /*0b10*/  FFMA.FTZ R75, R104, R101, R23 ;  /* 0x00000065684b7223 */ /* 0x000fe40000010017 */
[----:B------:R-:W-:Y:S02]  /*0b20*/  F2FP.F16.F32.PACK_AB R21, R71, R72 ;  /* 0x000000484715723e */ /* 0x000fe400000000ff */
[----:B------:R-:W-:Y:S02]  /*0b30*/  F2FP.F16.F32.PACK_AB R22, R73, R70 ;  /* 0x000000464916723e */ /* 0x000fe400000000ff */
[----:B------:R-:W-:Y:S01]  /*0b40*/  F2FP.F16.F32.PACK_AB R23, R75, R68 ;  /* 0x000000444b17723e */ /* 0x000fe200000000ff */
[----:B------:R-:W-:Y:S06]  /*0b50*/  BRA `(.L_x_3366) ;  /* 0x0000000000a07947 */ /* 0x000fec0003800000 */
.L_x_3365:
[----:B------:R-:W-:-:S04]  /*0b60*/  ISETP.NE.U32.AND P0, PT, R76, RZ, PT ;  /* 0x000000ff4c00720c */ /* 0x000fc80003f05070 */
[----:B------:R-:W-:-:S13]  /*0b70*/  ISETP.NE.AND.EX P0, PT, R77, RZ, PT, P0 ;  /* 0x000000ff4d00720c */ /* 0x000fda0003f05300 */
[----:B------:R-:W-:Y:S05]  /*0b80*/  @!P0 BRA `(.L_x_3367) ;  /* 0x0000000000548947 */ /* 0x000fea0003800000 */
[----:B-----5:R-:W-:Y:S02]  /*0b90*/  HADD2.F32 R74, -RZ, R64.H0_H0 ;  /* 0x20000040ff4a7230 */ /* 0x020fe40000004100 */
[----:B------:R-:W-:Y:S02]  /*0ba0*/  HADD2.F32 R70, -RZ, R66.H0_H0 ;  /* 0x20000042ff467230 */ /* 0x000fe40000004100 */
[----:B------:R-:W-:Y:S02]  /*0bb0*/  HADD2.F32 R64, -RZ, R64.H1_H1 ;  /* 0x30000040ff407230 */ /* 0x000fe40000004100 */
[-C--:B------:R-:W-:Y:S01]  /*0bc0*/  FMUL.FTZ R74, R74, R101.reuse ;  /* 0x000000654a4a7220 */ /* 0x080fe20000410000 */
[--C-:B------:R-:W-:Y:S02]  /*0bd0*/  HADD2.F32 R72, -RZ, R65.reuse.H0_H0 ;  /* 0x20000041ff487230 */ /* 0x100fe40000004100 */
[----:B------:R-:W-:Y:S01]  /*0be0*/  FMUL.FTZ R70, R70, R101 ;  /* 0x0000006546467220 */ /* 0x000fe20000410000 */
[----:B------:R-:W-:-:S02]  /*0bf0*/  HADD2.F32 R20, -RZ, R65.H1_H1 ;  /* 0x30000041ff147230 */ /* 0x000fc40000004100 */
[-C--:B------:R-:W-:Y:S01]  /*0c00*/  FMUL.FTZ R69, R64, R101.reuse ;  /* 0x0000006540457220 */ /* 0x080fe20000410000 */
[----:B------:R-:W-:Y:S02]  /*0c10*/  HADD2.F32 R66, -RZ, R66.H1_H1 ;  /* 0x30000042ff427230 */ /* 0x000fe40000004100 */
[-C--:B------:R-:W-:Y:S01]  /*0c20*/  FMUL.FTZ R72, R72, R101.reuse ;  /* 0x0000006548487220 */ /* 0x080fe20000410000 */
[--C-:B------:R-:W-:Y:S02]  /*0c30*/  HADD2.F32 R68, -RZ, R67.reuse.H0_H0 ;  /* 0x20000043ff447230 */ /* 0x100fe40000004100 */
[-C--:B------:R-:W-:Y:S01]  /*0c40*/  FMUL.FTZ R71, R20, R101.reuse ;  /* 0x0000006514477220 */ /* 0x080fe20000410000 */
[----:B------:R-:W-:Y:S02]  /*0c50*/  HADD2.F32 R22, -RZ, R67.H1_H1 ;  /* 0x30000043ff167230 */ /* 0x000fe40000004100 */
[-C--:B------:R-:W-:Y:S01]  /*0c60*/  FMUL.FTZ R73, R66, R101.reuse ;  /* 0x0000006542497220 */ /* 0x080fe20000410000 */
[----:B------:R-:W-:Y:S01]  /*0c70*/  F2FP.F16.F32.PACK_AB R20, R69, R74 ;  /* 0x0000004a4514723e */ /* 0x000fe200000000ff */
[-C--:B------:R-:W-:Y:S01]  /*0c80*/  FMUL.FTZ R68, R68, R101.reuse ;  /* 0x0000006544447220 */ /* 0x080fe20000410000 */
[----:B------:R-:W-:Y:S01]  /*0c90*/  F2FP.F16.F32.PACK_AB R21, R71, R72 ;  /* 0x000000484715723e */ /* 0x000fe200000000ff */
[----:B------:R-:W-:Y:S01]  /*0ca0*/  FMUL.FTZ R75, R22, R101 ;  /* 0x00000065164b7220 */ /* 0x000fe20000410000 */
[----:B------:R-:W-:-:S04]  /*0cb0*/  F2FP.F16.F32.PACK_AB R22, R73, R70 ;  /* 0x000000464916723e */ /* 0x000fc800000000ff */
[----:B------:R-:W-:Y:S01]  /*0cc0*/  F2FP.F16.F32.PACK_AB R23, R75, R68 ;  /* 0x000000444b17723e */ /* 0x000fe200000000ff */
[----:B------:R-:W-:Y:S06]  /*0cd0*/  BRA `(.L_x_3366) ;  /* 0x0000000000407947 */ /* 0x000fec0003800000 */
.L_x_3367:
[----:B-----5:R-:W-:Y:S02]  /*0ce0*/  HADD2.F32 R74, -RZ, R64.H0_H0 ;  /* 0x20000040ff4a7230 */ /* 0x020fe40000004100 */
[--C-:B------:R-:W-:Y:S02]  /*0cf0*/  HADD2.F32 R68, -RZ, R65.reuse.H1_H1 ;  /* 0x30000041ff447230 */ /* 0x100fe40000004100 */
[----:B------:R-:W-:Y:S02]  /*0d00*/  HADD2.F32 R70, -RZ, R66.H0_H0 ;  /* 0x20000042ff467230 */ /* 0x000fe40000004100 */
[-C--:B------:R-:W-:Y:S01]  /*0d10*/  FMUL.FTZ R74, R74, R101.reuse ;  /* 0x000000654a4a7220 */ /* 0x080fe20000410000 */
[----:B------:R-:W-:Y:S02]  /*0d20*/  HADD2.F32 R64, -RZ, R64.H1_H1 ;  /* 0x30000040ff407230 */ /* 0x000fe40000004100 */
[----:B------:R-:W-:Y:S01]  /*0d30*/  FMUL.FTZ R71, R68, R101 ;  /* 0x0000006544477220 */ /* 0x000fe20000410000 */
[----:B------:R-:W-:-:S02]  /*0d40*/  HADD2.F32 R72, -RZ, R65.H0_H0 ;  /* 0x20000041ff487230 */ /* 0x000fc40000004100 */
[-C--:B------:R-:W-:Y:S01]  /*0d50*/  FMUL.FTZ R70, R70, R101.reuse ;  /* 0x0000006546467220 */ /* 0x080fe20000410000 */
[----:B------:R-:W-:Y:S02]  /*0d60*/  HADD2.F32 R66, -RZ, R66.H1_H1 ;  /* 0x30000042ff427230 */ /* 0x000fe40000004100 */
[-C--:B------:R-:W-:Y:S01]  /*0d70*/  FMUL.FTZ R69, R64, R101.reuse ;  /* 0x0000006540457220 */ /* 0x080fe20000410000 */
[--C-:B------:R-:W-:Y:S02]  /*0d80*/  HADD2.F32 R102, -RZ, R67.reuse.H0_H0 ;  /* 0x20000043ff667230 */ /* 0x100fe40000004100 */
[-C--:B------:R-:W-:Y:S01]  /*0d90*/  FMUL.FTZ R72, R72, R101.reuse ;  /* 0x0000006548487220 */ /* 0x080fe20000410000 */
[----:B------:R-:W-:Y:S02]  /*0da0*/  HADD2.F32 R104, -RZ, R67.H1_H1 ;  /* 0x30000043ff687230 */ /* 0x000fe40000004100 */
[-C--:B------:R-:W-:Y:S01]  /*0db0*/  FMUL.FTZ R73, R66, R101.reuse ;  /* 0x0000006542497220 */ /* 0x080fe20000410000 */
[----:B------:R-:W-:-:S02]  /*0dc0*/  FMUL.FTZ R68, R102, R101 ;  /* 0x0000006566447220 */ /* 0x000fc40000410000 */
[----:B------:R-:W-:-:S07]  /*0dd0*/  FMUL.FTZ R75, R104, R101 ;  /* 0x00000065684b7220 */ /* 0x000fce0000410000 */
.L_x_3366:
[----:B------:R-:W0:Y:S01]  /*0de0*/  @P5 LDC.64 R64, c[0x0][0x3a8] ;  /* 0x0000ea00ff405b82 */ /* 0x000e220000000a00 */
[C---:B------:R-:W-:Y:S01]  /*0df0*/  IADD3 R102, PT, PT, R10.reuse, 0x80, RZ ;  /* 0x000000800a667810 */ /* 0x040fe20007ffe0ff */
[----:B0-----:R-:W-:-:S05]  /*0e00*/  @P5 IMAD.WIDE.U32 R64, R10, 0x10, R64 ;  /* 0x000000100a405825 */ /* 0x001fca00078e0040 */
[----:B------:R0:W-:Y:S02]  /*0e10*/  @P5 STG.E.128 desc[UR6][R64.64], R20 ;  /* 0x0000001440005986 */ /* 0x0001e4000c101d06 */
.L_x_3364:
[----:B---3--:R-:W-:Y:S05]  /*0e20*/  BSYNC.RECONVERGENT B0 ;  /* 0x0000000000007941 */ /* 0x008fea0003800200 */
.L_x_3363:
        /* <DEDUP_REMOVED lines=15> */
[--C-:B------:R-:W-:Y:S02]  /*0f20*/  HADD2.F32 R106, -RZ, R15.reuse.H0_H0 ;  /* 0x2000000fff6a7230 */ /* 0x100fe40000004100 */
[----:B------:R-:W-:Y:S02]  /*0f30*/  HADD2.F32 R108, -RZ, R15.H1_H1 ;  /* 0x3000000fff6c7230 */ /* 0x000fe40000004100 */
[--C-:B------:R-:W-:Y:S02]  /*0f40*/  HADD2.F32 R12, -RZ, R13.reuse.H0_H0 ;  /* 0x2000000dff0c7230 */ /* 0x100fe40000004100 */
[----:B------:R-:W-:-:S02]  /*0f50*/  HADD2.F32 R64, -RZ, R13.H1_H1 ;  /* 0x3000000dff407230 */ /* 0x000fc40000004100 */
[--C-:B------:R-:W-:Y:S02]  /*0f60*/  HADD2.F32 R66, -RZ, R14.reuse.H0_H0 ;  /* 0x2000000eff427230 */ /* 0x100fe40000004100 */
[----:B------:R-:W-:Y:S02]  /*0f70*/  HADD2.F32 R104, -RZ, R14.H1_H1 ;  /* 0x3000000eff687230 */ /* 0x000fe40000004100 */
[--C-:B--2---:R-:W-:Y:S02]  /*0f80*/  HADD2.F32 R15, -RZ, R17.reuse.H0_H0 ;  /* 0x20000011ff0f7230 */ /* 0x104fe40000004100 */
[----:B------:R-:W-:Y:S02]  /*0f90*/  HADD2.F32 R23, -RZ, R17.H1_H1 ;  /* 0x30000011ff177230 */ /* 0x000fe40000004100 */
[----:B------:R-:W-:Y:S02]  /*0fa0*/  HADD2.F32 R13, -RZ, R16.H0_H0 ;  /* 0x20000010ff0d7230 */ /* 0x000fe40000004100 */
[----:B------:R-:W-:-:S02]  /*0fb0*/  HADD2.F32 R17, -RZ, R18.H0_H0 ;  /* 0x20000012ff117230 */ /* 0x000fc40000004100 */
[--C-:B------:R-:W-:Y:S02]  /*0fc0*/  HADD2.F32 R67, -RZ, R19.reuse.H0_H0 ;  /* 0x20000013ff437230 */ /* 0x100fe40000004100 */
[----:B------:R-:W-:Y:S02]  /*0fd0*/  HADD2.F32 R21, -RZ, R16.H1_H1 ;  /* 0x30000010ff157230 */ /* 0x000fe40000004100 */
[-C--:B------:R-:W-:Y:S01]  /*0fe0*/  FFMA.FTZ R16, R12, R101.reuse, R15 ;  /* 0x000000650c107223 */ /* 0x080fe2000001000f */
[----:B------:R-:W-:Y:S02]  /*0ff0*/  HADD2.F32 R65, -RZ, R18.H1_H1 ;  /* 0x30000012ff417230 */ /* 0x000fe40000004100 */
[-C--:B------:R-:W-:Y:S01]  /*1000*/  FFMA.FTZ R18, R20, R101.reuse, R13 ;  /* 0x0000006514127223 */ /* 0x080fe2000001000d */
[----:B------:R-:W-:Y:S02]  /*1010*/  HADD2.F32 R19, -RZ, R19.H1_H1 ;  /* 0x30000013ff137230 */ /* 0x000fe40000004100 */
[-C--:B------:R-:W-:Y:S01]  /*1020*/  FFMA.FTZ R14, R66, R101.reuse, R17 ;  /* 0x00000065420e7223 */ /* 0x080fe20000010011 */
[-C--:B------:R-:W-:Y:S01]  /*1030*/  FFMA.FTZ R12, R106, R101.reuse, R67 ;  /* 0x000000656a0c7223 */ /* 0x080fe20000010043 */
[-C--:B------:R-:W-:Y:S01]  /*1040*/  FFMA.FTZ R17, R104, R101.reuse, R65 ;  /* 0x0000006568117223 */ /* 0x080fe20000010041 */
[-C--:B------:R-:W-:Y:S01]  /*1050*/  FFMA.FTZ R15, R64, R101.reuse, R23 ;  /* 0x00000065400f7223 */ /* 0x080fe20000010017 */
[-C--:B------:R-:W-:Y:S01]  /*1060*/  FFMA.FTZ R19, R108, R101.reuse, R19 ;  /* 0x000000656c137223 */ /* 0x080fe20000010013 */
[----:B------:R-:W-:-:S02]  /*1070*/  FFMA.FTZ R13, R22, R101, R21 ;  /* 0x00000065160d7223 */ /* 0x000fc40000010015 */
[----:B------:R-:W-:Y:S02]  /*1080*/  F2FP.F16.F32.PACK_AB R22, R17, R14 ;  /* 0x0000000e1116723e */ /* 0x000fe400000000ff */
[----:B------:R-:W-:Y:S02]  /*1090*/  F2FP.F16.F32.PACK_AB R23, R19, R12 ;  /* 0x0000000c1317723e */ /* 0x000fe400000000ff */
[----:B------:R-:W-:Y:S02]  /*10a0*/  F2FP.F16.F32.PACK_AB R21, R15, R16 ;  /* 0x000000100f15723e */ /* 0x000fe400000000ff */
[----:B------:R-:W-:Y:S01]  /*10b0*/  F2FP.F16.F32.PACK_AB R20, R13, R18 ;  /* 0x000000120d14723e */ /* 0x000fe200000000ff */
[----:B------:R-:W-:Y:S06]  /*10c0*/  BRA `(.L_x_3371) ;  /* 0x0000000000a07947 */ /* 0x000fec0003800000 */
.L_x_3370:
[----:B------:R-:W-:-:S04]  /*10d0*/  ISETP.NE.U32.AND P1, PT, R76, RZ, PT ;  /* 0x000000ff4c00720c */ /* 0x000fc80003f25070 */
[----:B------:R-:W-:-:S13]  /*10e0*/  ISETP.NE.AND.EX P1, PT, R77, RZ, PT, P1 ;  /* 0x000000ff4d00720c */ /* 0x000fda0003f25310 */
[----:B------:R-:W-:Y:S05]  /*10f0*/  @P1 BRA `(.L_x_3372) ;  /* 0x0000000000441947 */ /* 0x000fea0003800000 */
[--C-:B-----5:R-:W-:Y:S02]  /*1100*/  HADD2.F32 R18, -RZ, R12.reuse.H0_H0 ;  /* 0x2000000cff127230 */ /* 0x120fe40000004100 */
[----:B------:R-:W-:Y:S02]  /*1110*/  HADD2.F32 R12, -RZ, R12.H1_H1 ;  /* 0x3000000cff0c7230 */ /* 0x000fe40000004100 */
[--C-:B------:R-:W-:Y:S02]  /*1120*/  HADD2.F32 R16, -RZ, R13.reuse.H0_H0 ;  /* 0x2000000dff107230 */ /* 0x100fe40000004100 */
[-C--:B------:R-:W-:Y:S01]  /*1130*/  FMUL.FTZ R18, R18, R101.reuse ;  /* 0x0000006512127220 */ /* 0x080fe20000410000 */
[----:B------:R-:W-:Y:S02]  /*1140*/  HADD2.F32 R64, -RZ, R13.H1_H1 ;  /* 0x3000000dff407230 */ /* 0x000fe40000004100 */
[----:B------:R-:W-:Y:S01]  /*1150*/  FMUL.FTZ R13, R12, R101 ;  /* 0x000000650c0d7220 */ /* 0x000fe20000410000 */
[----:B------:R-:W-:-:S02]  /*1160*/  HADD2.F32 R66, -RZ, R14.H0_H0 ;  /* 0x2000000eff427230 */ /* 0x000fc40000004100 */
[-C--:B------:R-:W-:Y:S01]  /*1170*/  FMUL.FTZ R16, R16, R101.reuse ;  /* 0x0000006510107220 */ /* 0x080fe20000410000 */
[----:B------:R-:W-:Y:S02]  /*1180*/  HADD2.F32 R104, -RZ, R14.H1_H1 ;  /* 0x3000000eff687230 */ /* 0x000fe40000004100 */
[--C-:B------:R-:W-:Y:S02]  /*1190*/  HADD2.F32 R106, -RZ, R15.reuse.H0_H0 ;  /* 0x2000000fff6a7230 */ /* 0x100fe40000004100 */
[-C--:B------:R-:W-:Y:S01]  /*11a0*/  FMUL.FTZ R14, R66, R101.reuse ;  /* 0x00000065420e7220 */ /* 0x080fe20000410000 */
[----:B------:R-:W-:Y:S02]  /*11b0*/  HADD2.F32 R108, -RZ, R15.H1_H1 ;  /* 0x3000000fff6c7230 */ /* 0x000fe40000004100 */
[-C--:B------:R-:W-:Y:S01]  /*11c0*/  FMUL.FTZ R15, R64, R101.reuse ;  /* 0x00000065400f7220 */ /* 0x080fe20000410000 */
[-C--:B------:R-:W-:Y:S01]  /*11d0*/  FMUL.FTZ R17, R104, R101.reuse ;  /* 0x0000006568117220 */ /* 0x080fe20000410000 */
[-C--:B------:R-:W-:Y:S01]  /*11e0*/  FMUL.FTZ R12, R106, R101.reuse ;  /* 0x000000656a0c7220 */ /* 0x080fe20000410000 */
[----:B------:R-:W-:Y:S01]  /*11f0*/  FMUL.FTZ R19, R108, R101 ;  /* 0x000000656c137220 */ /* 0x000fe20000410000 */
[----:B------:R-:W-:Y:S06]  /*1200*/  BRA `(.L_x_3371) ;  /* 0x0000000000507947 */ /* 0x000fec0003800000 */
.L_x_3372:
[--C-:B-----5:R-:W-:Y:S02]  /*1210*/  HADD2.F32 R18, -RZ, R12.reuse.H0_H0 ;  /* 0x2000000cff127230 */ /* 0x120fe40000004100 */
[----:B------:R-:W-:Y:S02]  /*1220*/  HADD2.F32 R20, -RZ, R12.H1_H1 ;  /* 0x3000000cff147230 */ /* 0x000fe40000004100 */
[--C-:B------:R-:W-:Y:S02]  /*1230*/  HADD2.F32 R12, -RZ, R14.reuse.H0_H0 ;  /* 0x2000000eff0c7230 */ /* 0x100fe40000004100 */
[-C--:B------:R-:W-:Y:S01]  /*1240*/  FMUL.FTZ R18, R18, R101.reuse ;  /* 0x0000006512127220 */ /* 0x080fe20000410000 */
[--C-:B------:R-:W-:Y:S02]  /*1250*/  HADD2.F32 R16, -RZ, R13.reuse.H0_H0 ;  /* 0x2000000dff107230 */ /* 0x100fe40000004100 */
[----:B------:R-:W-:Y:S02]  /*1260*/  HADD2.F32 R22, -RZ, R13.H1_H1 ;  /* 0x3000000dff167230 */ /* 0x000fe40000004100 */
[----:B------:R-:W-:Y:S01]  /*1270*/  FMUL.FTZ R13, R20, R101 ;  /* 0x00000065140d7220 */ /* 0x000fe20000410000 */
[----:B------:R-:W-:-:S02]  /*1280*/  HADD2.F32 R64, -RZ, R14.H1_H1 ;  /* 0x3000000eff407230 */ /* 0x000fc40000004100 */
[-C--:B------:R-:W-:Y:S01]  /*1290*/  FMUL.FTZ R14, R12, R101.reuse ;  /* 0x000000650c0e7220 */ /* 0x080fe20000410000 */
[--C-:B------:R-:W-:Y:S02]  /*12a0*/  HADD2.F32 R66, -RZ, R15.reuse.H0_H0 ;  /* 0x2000000fff427230 */ /* 0x100fe40000004100 */
[-C--:B------:R-:W-:Y:S01]  /*12b0*/  FMUL.FTZ R16, R16, R101.reuse ;  /* 0x0000006510107220 */ /* 0x080fe20000410000 */
[----:B------:R-:W-:Y:S02]  /*12c0*/  HADD2.F32 R104, -RZ, R15.H1_H1 ;  /* 0x3000000fff687230 */ /* 0x000fe40000004100 */
[-C--:B------:R-:W-:Y:S01]  /*12d0*/  FMUL.FTZ R17, R64, R101.reuse ;  /* 0x0000006540117220 */ /* 0x080fe20000410000 */
[-C--:B------:R-:W-:Y:S01]  /*12e0*/  FMUL.FTZ R15, R22, R101.reuse ;  /* 0x00000065160f7220 */ /* 0x080fe20000410000 */
[-C--:B------:R-:W-:Y:S01]  /*12f0*/  FMUL.FTZ R12, R66, R101.reuse ;  /* 0x00000065420c7220 */ /* 0x080fe20000410000 */
[----:B------:R-:W-:Y:S01]  /*1300*/  F2FP.F16.F32.PACK_AB R20, R13, R18 ;  /* 0x000000120d14723e */ /* 0x000fe200000000ff */
[----:B------:R-:W-:Y:S01]  /*1310*/  FMUL.FTZ R19, R104, R101 ;  /* 0x0000006568137220 */ /* 0x000fe20000410000 */
[----:B------:R-:W-:-:S02]  /*1320*/  F2FP.F16.F32.PACK_AB R22, R17, R14 ;  /* 0x0000000e1116723e */ /* 0x000fc400000000ff */
[----:B------:R-:W-:Y:S02]  /*1330*/  F2FP.F16.F32.PACK_AB R21, R15, R16 ;  /* 0x000000100f15723e */ /* 0x000fe400000000ff */
[----:B------:R-:W-:-:S07]  /*1340*/  F2FP.F16.F32.PACK_AB R23, R19, R12 ;  /* 0x0000000c1317723e */ /* 0x000fce00000000ff */
.L_x_3371:
[----:B------:R-:W0:Y:S02]  /*1350*/  @P5 LDC.64 R64, c[0x0][0x3a8] ;  /* 0x0000ea00ff405b82 */ /* 0x000e240000000a00 */
[C---:B0-----:R-:W-:Y:S01]  /*1360*/  @P5 IMAD.WIDE.U32 R64, R102.reuse, 0x10, R64 ;  /* 0x0000001066405825 */ /* 0x041fe200078e0040 */
[----:B------:R-:W-:-:S04]  /*1370*/  IADD3 R102, PT, PT, R102, 0x80, RZ ;  /* 0x0000008066667810 */ /* 0x000fc80007ffe0ff */
[----:B------:R0:W-:Y:S03]  /*1380*/  @P5 STG.E.128 desc[UR6][R64.64], R20 ;  /* 0x0000001440005986 */ /* 0x0001e6000c101d06 */
.L_x_3369:
[----:B------:R-:W-:Y:S05]  /*1390*/  BSYNC.RECONVERGENT B0 ;  /* 0x0000000000007941 */ /* 0x000fea0003800200 */
.L_x_3368:
        /* <DEDUP_REMOVED lines=12> */
[----:B-----5:R-:W-:Y:S02]  /*1460*/  HADD2.F32 R78, -RZ, R64.H0_H0 ;  /* 0x20000040ff4e7230 */ /* 0x020fe40000004100 */
[--C-:B------:R-:W-:Y:S02]  /*1470*/  HADD2.F32 R80, -RZ, R65.reuse.H0_H0 ;  /* 0x20000041ff507230 */ /* 0x100fe40000004100 */
[----:B------:R-:W-:Y:S02]  /*1480*/  HADD2.F32 R104, -RZ, R65.H1_H1 ;  /* 0x30000041ff687230 */ /* 0x000fe40000004100 */
[----:B------:R-:W-:Y:S02]  /*1490*/  HADD2.F32 R82, -RZ, R66.H0_H0 ;  /* 0x20000042ff527230 */ /* 0x000fe40000004100 */
[--C-:B------:R-:W-:Y:S02]  /*14a0*/  HADD2.F32 R84, -RZ, R67.reuse.H0_H0 ;  /* 0x20000043ff547230 */ /* 0x100fe40000004100 */
[----:B------:R-:W-:-:S02]  /*14b0*/  HADD2.F32 R106, -RZ, R67.H1_H1 ;  /* 0x30000043ff6a7230 */ /* 0x000fc40000004100 */
        /* <DEDUP_REMOVED lines=16> */
[----:B------:R-:W-:Y:S01]  /*15c0*/  FFMA.FTZ R82, R66, R101, R67 ;  /* 0x0000006542527223 */ /* 0x000fe20000010043 */
[----:B------:R-:W-:Y:S01]  /*15d0*/  F2FP.F16.F32.PACK_AB R20, R78, R11 ;  /* 0x0000000b4e14723e */ /* 0x000fe200000000ff */
[----:B------:R-:W-:Y:S02]  /*15e0*/  FFMA.FTZ R84, R106, R101, R23 ;  /* 0x000000656a547223 */ /* 0x000fe40000010017 */
[----:B------:R-:W-:Y:S02]  /*15f0*/  F2FP.F16.F32.PACK_AB R21, R80, R79 ;  /* 0x0000004f5015723e */ /* 0x000fe400000000ff */
[----:B------:R-:W-:Y:S02]  /*1600*/  F2FP.F16.F32.PACK_AB R22, R82, R81 ;  /* 0x000000515216723e */ /* 0x000fe400000000ff */
[----:B------:R-:W-:Y:S01]  /*1610*/  F2FP.F16.F32.PACK_AB R23, R84, R83 ;  /* 0x000000535417723e */ /* 0x000fe200000000ff */
[----:B------:R-:W-:Y:S06]  /*1620*/  BRA `(.L_x_3376) ;  /* 0x0000000000a07947 */ /* 0x000fec0003800000 */
.L_x_3375:
[----:B------:R-:W-:-:S04]  /*1630*/  ISETP.NE.U32.AND P2, PT, R76, RZ, PT ;  /* 0x000000ff4c00720c */ /* 0x000fc80003f45070 */
[----:B------:R-:W-:-:S13]  /*1640*/  ISETP.NE.AND.EX P2, PT, R77, RZ, PT, P2 ;  /* 0x000000ff4d00720c */ /* 0x000fda0003f45320 */
[----:B------:R-:W-:Y:S05]  /*1650*/  @P2 BRA `(.L_x_3377) ;  /* 0x0000000000442947 */ /* 0x000fea0003800000 */
[--C-:B-----5:R-:W-:Y:S02]  /*1660*/  HADD2.F32 R80, -RZ, R65.reuse.H0_H0 ;  /* 0x20000041ff507230 */ /* 0x120fe40000004100 */
[----:B------:R-:W-:Y:S02]  /*1670*/  HADD2.F32 R78, -RZ, R64.H0_H0 ;  /* 0x20000040ff4e7230 */ /* 0x000fe40000004100 */
[----:B------:R-:W-:Y:S02]  /*1680*/  HADD2.F32 R82, -RZ, R65.H1_H1 ;  /* 0x30000041ff527230 */ /* 0x000fe40000004100 */
[-C--:B------:R-:W-:Y:S01]  /*1690*/  FMUL.FTZ R79, R80, R101.reuse ;  /* 0x00000065504f7220 */ /* 0x080fe20000410000 */
[----:B------:R-:W-:Y:S02]  /*16a0*/  HADD2.F32 R84, -RZ, R66.H0_H0 ;  /* 0x20000042ff547230 */ /* 0x000fe40000004100 */
        /* <DEDUP_REMOVED lines=10> */
[----:B------:R-:W-:Y:S01]  /*1750*/  FMUL.FTZ R84, R106, R101 ;  /* 0x000000656a547220 */ /* 0x000fe20000410000 */
[----:B------:R-:W-:Y:S06]  /*1760*/  BRA `(.L_x_3376) ;  /* 0x0000000000507947 */ /* 0x000fec0003800000 */
.L_x_3377:
[----:B-----5:R-:W-:Y:S02]  /*1770*/  HADD2.F32 R20, -RZ, R64.H0_H0 ;  /* 0x20000040ff147230 */ /* 0x020fe40000004100 */
[----:B------:R-:W-:Y:S02]  /*1780*/  HADD2.F32 R78, -RZ, R66.H0_H0 ;  /* 0x20000042ff4e7230 */ /* 0x000fe40000004100 */
        /* <DEDUP_REMOVED lines=8> */
[----:B------:R-:W-:Y:S02]  /*1810*/  HADD2.F32 R66, -RZ, R66.H1_H1 ;  /* 0x30000042ff427230 */ /* 0x000fe40000004100 */
[-C--:B------:R-:W-:Y:S01]  /*1820*/  FMUL.FTZ R79, R22, R101.reuse ;  /* 0x00000065164f7220 */ /* 0x080fe20000410000 */
[----:B------:R-:W-:Y:S02]  /*1830*/  HADD2.F32 R84, -RZ, R67.H1_H1 ;  /* 0x30000043ff547230 */ /* 0x000fe40000004100 */
[----:B------:R-:W-:Y:S01]  /*1840*/  FMUL.FTZ R80, R80, R101 ;  /* 0x0000006550507220 */ /* 0x000fe20000410000 */
[----:B------:R-:W-:Y:S01]  /*1850*/  F2FP.F16.F32.PACK_AB R20, R78, R11 ;  /* 0x0000000b4e14723e */ /* 0x000fe200000000ff */
[-C--:B------:R-:W-:Y:S01]  /*1860*/  FMUL.FTZ R82, R66, R101.reuse ;  /* 0x0000006542527220 */ /* 0x080fe20000410000 */
[----:B------:R-:W-:-:S02]  /*1870*/  FMUL.FTZ R84, R84, R101 ;  /* 0x0000006554547220 */ /* 0x000fc40000410000 */
[----:B------:R-:W-:Y:S02]  /*1880*/  F2FP.F16.F32.PACK_AB R21, R80, R79 ;  /* 0x0000004f5015723e */ /* 0x000fe400000000ff */
[----:B------:R-:W-:Y:S02]  /*1890*/  F2FP.F16.F32.PACK_AB R22, R82, R81 ;  /* 0x000000515216723e */ /* 0x000fe400000000ff */
[----:B------:R-:W-:-:S07]  /*18a0*/  F2FP.F16.F32.PACK_AB R23, R84, R83 ;  /* 0x000000535417723e */ /* 0x000fce00000000ff */
.L_x_3376:
[----:B------:R-:W0:Y:S02]  /*18b0*/  @P5 LDC.64 R64, c[0x0][0x3a8] ;  /* 0x0000ea00ff405b82 */ /* 0x000e240000000a00 */
[C---:B0-----:R-:W-:Y:S01]  /*18c0*/  @P5 IMAD.WIDE.U32 R64, R102.reuse, 0x10, R64 ;  /* 0x0000001066405825 */ /* 0x041fe200078e0040 */
[----:B------:R-:W-:-:S04]  /*18d0*/  IADD3 R102, PT, PT, R102, 0x80, RZ ;  /* 0x0000008066667810 */ /* 0x000fc80007ffe0ff */
[----:B------:R2:W-:Y:S03]  /*18e0*/  @P5 STG.E.128 desc[UR6][R64.64], R20 ;  /* 0x0000001440005986 */ /* 0x0005e6000c101d06 */
.L_x_3374:
[----:B------:R-:W-:Y:S05]  /*18f0*/  BSYNC.RECONVERGENT B0 ;  /* 0x0000000000007941 */ /* 0x000fea0003800200 */
.L_x_3373:
[----:B------:R-:W-:Y:S01]  /*1900*/  ISETP.GE.U32.AND P2, PT, R4, 0x200, PT ;  /* 0x000002000400780c */ /* 0x000fe20003f46070 */
[----:B------:R-:W-:-:S12]  /*1910*/  BSSY.RECONVERGENT B0, `(.L_x_3378) ;  /* 0x0000054000007945 */ /* 0x000fd80003800200 */
        /* <DEDUP_REMOVED lines=39> */
.L_x_3380:
        /* <DEDUP_REMOVED lines=20> */
.L_x_3382:
        /* <DEDUP_REMOVED lines=20> */
.L_x_3381:
[----:B------:R-:W0:Y:S02]  /*1e10*/  @P5 LDC.64 R64, c[0x0][0x3a8] ;  /* 0x0000ea00ff405b82 */ /* 0x000e240000000a00 */
[C---:B0-----:R-:W-:Y:S01]  /*1e20*/  @P5 IMAD.WIDE.U32 R64, R102.reuse, 0x10, R64 ;  /* 0x0000001066405825 */ /* 0x041fe200078e0040 */
[----:B------:R-:W-:-:S04]  /*1e30*/  IADD3 R102, PT, PT, R102, 0x80, RZ ;  /* 0x0000008066667810 */ /* 0x000fc80007ffe0ff */
[----:B------:R3:W-:Y:S03]  /*1e40*/  @P5 STG.E.128 desc[UR6][R64.64], R20 ;  /* 0x0000001440005986 */ /* 0x0007e6000c101d06 */
.L_x_3379:
[----:B------:R-:W-:Y:S05]  /*1e50*/  BSYNC.RECONVERGENT B0 ;  /* 0x0000000000007941 */ /* 0x000fea0003800200 */
.L_x_3378:
[----:B------:R-:W-:Y:S01]  /*1e60*/  ISETP.GE.U32.AND P3, PT, R4, 0x280, PT ;  /* 0x000002800400780c */ /* 0x000fe20003f66070 */
[----:B------:R-:W-:-:S12]  /*1e70*/  BSSY.RECONVERGENT B0, `(.L_x_3383) ;  /* 0x0000053000007945 */ /* 0x000fd80003800200 */
        /* <DEDUP_REMOVED lines=18> */
[--C-:B--2---:R-:W-:Y:S02]  /*1fa0*/  HADD2.F32 R99, -RZ, R23.reuse.H0_H0 ;  /* 0x20000017ff637230 */ /* 0x104fe40000004100 */
[----:B------:R-:W-:Y:S02]  /*1fb0*/  HADD2.F32 R67, -RZ, R23.H1_H1 ;  /* 0x30000017ff437230 */ /* 0x000fe40000004100 */
[----:B------:R-:W-:Y:S02]  /*1fc0*/  HADD2.F32 R95, -RZ, R21.H0_H0 ;  /* 0x20000015ff5f7230 */ /* 0x000fe40000004100 */
[----:B------:R-:W-:Y:S01]  /*1fd0*/  FFMA.FTZ R99, R100, R101, R99 ;  /* 0x0000006564637223 */ /* 0x000fe20000010063 */
[----:B------:R-:W-:-:S02]  /*1fe0*/  HADD2.F32 R97, -RZ, R22.H0_H0 ;  /* 0x20000016ff617230 */ /* 0x000fc40000004100 */
[-C--:B------:R-:W-:Y:S01]  /*1ff0*/  FFMA.FTZ R100, R104, R101.reuse, R67 ;  /* 0x0000006568647223 */ /* 0x080fe20000010043 */
[--C-:B------:R-:W-:Y:S02]  /*2000*/  HADD2.F32 R93, -RZ, R20.reuse.H0_H0 ;  /* 0x20000014ff5d7230 */ /* 0x100fe40000004100 */
[-C--:B------:R-:W-:Y:S01]  /*2010*/  FFMA.FTZ R95, R94, R101.reuse, R95 ;  /* 0x000000655e5f7223 */ /* 0x080fe2000001005f */
[----:B------:R-:W-:Y:S02]  /*2020*/  HADD2.F32 R23, -RZ, R20.H1_H1 ;  /* 0x30000014ff177230 */ /* 0x000fe40000004100 */
[-C--:B------:R-:W-:Y:S01]  /*2030*/  FFMA.FTZ R97, R98, R101.reuse, R97 ;  /* 0x0000006562617223 */ /* 0x080fe20000010061 */
[----:B------:R-:W-:Y:S02]  /*2040*/  HADD2.F32 R21, -RZ, R21.H1_H1 ;  /* 0x30000015ff157230 */ /* 0x000fe40000004100 */
[----:B------:R-:W-:Y:S01]  /*2050*/  FFMA.FTZ R93, R76, R101, R93 ;  /* 0x000000654c5d7223 */ /* 0x000fe2000001005d */
[----:B------:R-:W-:-:S02]  /*2060*/  HADD2.F32 R65, -RZ, R22.H1_H1 ;  /* 0x30000016ff417230 */ /* 0x000fc40000004100 */
[----:B------:R-:W-:Y:S01]  /*2070*/  FFMA.FTZ R94, R64, R101, R23 ;  /* 0x00000065405e7223 */ /* 0x000fe20000010017 */
[----:B------:R-:W-:Y:S01]  /*2080*/  F2FP.F16.F32.PACK_AB R23, R100, R99 ;  /* 0x000000636417723e */ /* 0x000fe200000000ff */
[-C--:B------:R-:W-:Y:S01]  /*2090*/  FFMA.FTZ R96, R96, R101.reuse, R21 ;  /* 0x0000006560607223 */ /* 0x080fe20000010015 */
[----:B------:R-:W-:Y:S02]  /*20a0*/  FFMA.FTZ R98, R66, R101, R65 ;  /* 0x0000006542627223 */ /* 0x000fe40000010041 */
[----:B------:R-:W-:Y:S02]  /*20b0*/  F2FP.F16.F32.PACK_AB R20, R94, R93 ;  /* 0x0000005d5e14723e */ /* 0x000fe400000000ff */
[----:B------:R-:W-:Y:S02]  /*20c0*/  F2FP.F16.F32.PACK_AB R21, R96, R95 ;  /* 0x0000005f6015723e */ /* 0x000fe400000000ff */
[----:B------:R-:W-:Y:S01]  /*20d0*/  F2FP.F16.F32.PACK_AB R22, R98, R97 ;  /* 0x000000616216723e */ /* 0x000fe200000000ff */
[----:B------:R-:W-:Y:S06]  /*20e0*/  BRA `(.L_x_3386) ;  /* 0x0000000000a07947 */ /* 0x000fec0003800000 */
.L_x_3385:
[----:B------:R-:W-:-:S04]  /*20f0*/  ISETP.NE.U32.AND P6, PT, R76, RZ, PT ;  /* 0x000000ff4c00720c */ /* 0x000fc80003fc5070 */
[----:B------:R-:W-:-:S13]  /*2100*/  ISETP.NE.AND.EX P6, PT, R77, RZ, PT, P6 ;  /* 0x000000ff4d00720c */ /* 0x000fda0003fc5360 */
[----:B------:R-:W-:Y:S05]  /*2110*/  @P6 BRA `(.L_x_3387) ;  /* 0x0000000000446947 */ /* 0x000fea0003800000 */
        /* <DEDUP_REMOVED lines=13> */
[-C--:B------:R-:W-:Y:S01]  /*21f0*/  FMUL.FTZ R100, R100, R101.reuse ;  /* 0x0000006564647220 */ /* 0x080fe20000410000 */
[----:B------:R-:W-:-:S02]  /*2200*/  FMUL.FTZ R94, R64, R101 ;  /* 0x00000065405e7220 */ /* 0x000fc40000410000 */
[----:B------:R-:W-:Y:S01]  /*2210*/  FMUL.FTZ R98, R66, R101 ;  /* 0x0000006542627220 */ /* 0x000fe20000410000 */
[----:B------:R-:W-:Y:S06]  /*2220*/  BRA `(.L_x_3386) ;  /* 0x0000000000507947 */ /* 0x000fec0003800000 */
.L_x_3387:
[--C-:B-----5:R-:W-:Y:S02]  /*2230*/  HADD2.F32 R94, -RZ, R67.reuse.H0_H0 ;  /* 0x20000043ff5e7230 */ /* 0x120fe40000004100 */
[----:B------:R-:W-:Y:S02]  /*2240*/  HADD2.F32 R20, -RZ, R64.H0_H0 ;  /* 0x20000040ff147230 */ /* 0x000fe40000004100 */
[----:B------:R-:W-:Y:S02]  /*2250*/  HADD2.F32 R76, -RZ, R66.H0_H0 ;  /* 0x20000042ff4c7230 */ /* 0x000fe40000004100 */
[-C--:B------:R-:W-:Y:S01]  /*2260*/  FMUL.FTZ R99, R94, R101.reuse ;  /* 0x000000655e637220 */ /* 0x080fe20000410000 */
        /* <DEDUP_REMOVED lines=8> */
[----:B------:R-:W-:Y:S02]  /*22f0*/  HADD2.F32 R66, -RZ, R66.H1_H1 ;  /* 0x30000042ff427230 */ /* 0x000fe40000004100 */
[----:B------:R-:W-:Y:S01]  /*2300*/  FMUL.FTZ R95, R22, R101 ;  /* 0x00000065165f7220 */ /* 0x000fe20000410000 */
[----:B------:R-:W-:Y:S01]  /*2310*/  F2FP.F16.F32.PACK_AB R23, R100, R99 ;  /* 0x000000636417723e */ /* 0x000fe200000000ff */
[----:B------:R-:W-:Y:S01]  /*2320*/  FMUL.FTZ R96, R96, R101 ;  /* 0x0000006560607220 */ /* 0x000fe20000410000 */
[----:B------:R-:W-:Y:S01]  /*2330*/  F2FP.F16.F32.PACK_AB R20, R94, R93 ;  /* 0x0000005d5e14723e */ /* 0x000fe200000000ff */
[----:B------:R-:W-:-:S03]  /*2340*/  FMUL.FTZ R98, R66, R101 ;  /* 0x0000006542627220 */ /* 0x000fc60000410000 */
[----:B------:R-:W-:Y:S02]  /*2350*/  F2FP.F16.F32.PACK_AB R21, R96, R95 ;  /* 0x0000005f6015723e */ /* 0x000fe400000000ff */
[----:B------:R-:W-:-:S07]  /*2360*/  F2FP.F16.F32.PACK_AB R22, R98, R97 ;  /* 0x000000616216723e */ /* 0x000fce00000000ff */
.L_x_3386:
[----:B------:R-:W0:Y:S02]  /*2370*/  @P5 LDC.64 R64, c[0x0][0x3a8] ;  /* 0x0000ea00ff405b82 */ /* 0x000e240000000a00 */
[----:B0-----:R-:W-:-:S05]  /*2380*/  @P5 IMAD.WIDE.U32 R64, R102, 0x10, R64 ;  /* 0x0000001066405825 */ /* 0x001fca00078e0040 */
[----:B------:R4:W-:Y:S02]  /*2390*/  @P5 STG.E.128 desc[UR6][R64.64], R20 ;  /* 0x0000001440005986 */ /* 0x0009e4000c101d06 */
.L_x_3384:
[----:B------:R-:W-:Y:S05]  /*23a0*/  BSYNC.RECONVERGENT B0 ;  /* 0x0000000000007941 */ /* 0x000fea0003800200 */
.L_x_3383:
[----:B0-234-:R-:W-:Y:S01]  /*23b0*/  FADD.FTZ R64, RZ, R74 ;  /* 0x0000004aff407221 */ /* 0x01dfe20000010000 */
[C---:B------:R-:W-:Y:S01]  /*23c0*/  ISETP.GT.U32.AND P5, PT, R4.reuse, 0xff, PT ;  /* 0x000000ff0400780c */ /* 0x040fe20003fa4070 */
[----:B------:R-:W0:Y:S01]  /*23d0*/  S2UR UR5, SR_CgaCtaId ;  /* 0x00000000000579c3 */ /* 0x000e220000008800 */
[C---:B------:R-:W-:Y:S01]  /*23e0*/  ISETP.GT.U32.AND P6, PT, R4.reuse, 0x17f, PT ;  /* 0x0000017f0400780c */ /* 0x040fe20003fc4070 */
        /* <DEDUP_REMOVED lines=58> */
[----:B-1----:R-:W-:-:S04]  /*2790*/  FMUL.FTZ R64, R3, R64 ;  /* 0x0000004003407220 */ /* 0x002fc80000410000 */
        /* <DEDUP_REMOVED lines=105> */
[----:B------:R-:W-:Y:S02]  /*2e30*/  ISETP.NE.AND P5, PT, R8, RZ, PT ;  /* 0x000000ff0800720c */ /* 0x000fe40003fa5270 */
[-C--:B0-----:R-:W-:Y:S02]  /*2e40*/  IADD3 R65, PT, PT, R103, R76.reuse, RZ ;  /* 0x0000004c67417210 */ /* 0x081fe40007ffe0ff */
[----:B------:R-:W-:Y:S02]  /*2e50*/  I2FP.F32.S32 R104, R103 ;  /* 0x0000006700687245 */ /* 0x000fe40000201400 */
[----:B------:R-:W-:Y:S01]  /*2e60*/  I2FP.F32.S32 R64, R65 ;  /* 0x0000004100407245 */ /* 0x000fe20000201400 */
[----:B------:R-:W-:Y:S01]  /*2e70*/  SHFL.DOWN PT, R108, R65, 0x1, 0x1f ;  /* 0x08201f00416c7f89 */ /* 0x000fe200000e0000 */
[----:B------:R-:W-:-:S02]  /*2e80*/  I2FP.F32.S32 R103, R76 ;  /* 0x0000004c00677245 */ /* 0x000fc40000201400 */
        /* <DEDUP_REMOVED lines=45> */
[----:B-----5:R-:W-:Y:S02]  /*3160*/  HADD2.F32 R67, -RZ, R60.H0_H0 ;  /* 0x2000003cff437230 */ /* 0x020fe40000004100 */
[----:B------:R-:W-:Y:S01]  /*3170*/  FADD.FTZ R105, R70, -R101 ;  /* 0x8000006546697221 */ /* 0x000fe20000010000 */
[----:B------:R-:W-:Y:S02]  /*3180*/  HADD2.F32 R77, -RZ, R56.H0_H0 ;  /* 0x20000038ff4d7230 */ /* 0x000fe40000004100 */
[C---:B------:R-:W-:Y:S01]  /*3190*/  FMUL.FTZ R64, R102.reuse, R65 ;  /* 0x0000004166407220 */ /* 0x040fe20000410000 */
[----:B------:R-:W-:Y:S02]  /*31a0*/  HADD2.F32 R66, -RZ, R61.H0_H0 ;  /* 0x2000003dff427230 */ /* 0x000fe40000004100 */
[----:B------:R-:W-:Y:S01]  /*31b0*/  FMUL.FTZ R65, R102, R103 ;  /* 0x0000006766417220 */ /* 0x000fe20000410000 */
[----:B------:R-:W-:-:S02]  /*31c0*/  HADD2.F32 R76, -RZ, R57.H0_H0 ;  /* 0x20000039ff4c7230 */ /* 0x000fc40000004100 */
[----:B------:R-:W-:Y:S01]  /*31d0*/  FFMA.FTZ R64, R64, R67, R77 ;  /* 0x0000004340407223 */ /* 0x000fe2000001004d */
[----:B------:R-:W-:Y:S01]  /*31e0*/  FADD.FTZ R107, R68, -R101 ;  /* 0x80000065446b7221 */ /* 0x000fe20000010000 */
[----:B------:R-:W-:Y:S02]  /*31f0*/  HADD2.F32 R104, -RZ, R62.H0_H0 ;  /* 0x2000003eff687230 */ /* 0x000fe40000004100 */
[C---:B------:R-:W-:Y:S01]  /*3200*/  FMUL.FTZ R105, R102.reuse, R105 ;  /* 0x0000006966697220 */ /* 0x040fe20000410000 */
[----:B------:R-:W-:Y:S01]  /*3210*/  FFMA.FTZ R65, R65, R66, R76 ;  /* 0x0000004241417223 */ /* 0x000fe2000001004c */
[----:B------:R-:W-:Y:S01]  /*3220*/  HADD2.F32 R106, -RZ, R58.H0_H0 ;  /* 0x2000003aff6a7230 */ /* 0x000fe20000004100 */
[----:B------:R-:W0:Y:S01]  /*3230*/  LDC.64 R76, c[0x0][0x428] ;  /* 0x00010a00ff4c7b82 */ /* 0x000e220000000a00 */
[----:B------:R-:W-:Y:S02]  /*3240*/  HADD2.F32 R108, -RZ, R63.H0_H0 ;  /* 0x2000003fff6c7230 */ /* 0x000fe40000004100 */
[----:B------:R-:W-:Y:S01]  /*3250*/  FMUL.FTZ R107, R102, R107 ;  /* 0x0000006b666b7220 */ /* 0x000fe20000410000 */
[----:B------:R-:W-:-:S02]  /*3260*/  HADD2.F32 R110, -RZ, R59.H0_H0 ;  /* 0x2000003bff6e7230 */ /* 0x000fc40000004100 */
[----:B------:R-:W-:Y:S01]  /*3270*/  FFMA.FTZ R66, R105, R104, R106 ;  /* 0x0000006869427223 */ /* 0x000fe2000001006a */
[--C-:B------:R-:W-:Y:S01]  /*3280*/  FADD.FTZ R103, R71, -R101.reuse ;  /* 0x8000006547677221 */ /* 0x100fe20000010000 */
[--C-:B------:R-:W-:Y:S01]  /*3290*/  FADD.FTZ R67, R69, -R101.reuse ;  /* 0x8000006545437221 */ /* 0x100fe20000010000 */
[--C-:B------:R-:W-:Y:S01]  /*32a0*/  FADD.FTZ R105, R73, -R101.reuse ;  /* 0x8000006549697221 */ /* 0x100fe20000010000 */
[----:B------:R-:W-:Y:S01]  /*32b0*/  FADD.FTZ R109, R75, -R101 ;  /* 0x800000654b6d7221 */ /* 0x000fe20000010000 */
[----:B------:R-:W-:Y:S01]  /*32c0*/  FFMA.FTZ R107, R107, R108, R110 ;  /* 0x0000006c6b6b7223 */ /* 0x000fe2000001006e */
[----:B------:R-:W-:Y:S02]  /*32d0*/  HADD2.F32 R108, -RZ, R61.H1_H1 ;  /* 0x3000003dff6c7230 */ /* 0x000fe40000004100 */
[C---:B------:R-:W-:Y:S01]  /*32e0*/  FMUL.FTZ R103, R102.reuse, R103 ;  /* 0x0000006766677220 */ /* 0x040fe20000410000 */
[----:B------:R-:W-:Y:S02]  /*32f0*/  HADD2.F32 R110, -RZ, R57.H1_H1 ;  /* 0x30000039ff6e7230 */ /* 0x000fe40000004100 */
[----:B------:R-:W-:Y:S01]  /*3300*/  FMUL.FTZ R109, R102, R109 ;  /* 0x0000006d666d7220 */ /* 0x000fe20000410000 */
[----:B------:R-:W-:-:S02]  /*3310*/  HADD2.F32 R104, -RZ, R60.H1_H1 ;  /* 0x3000003cff687230 */ /* 0x000fc40000004100 */
[C---:B------:R-:W-:Y:S01]  /*3320*/  FMUL.FTZ R105, R102.reuse, R105 ;  /* 0x0000006966697220 */ /* 0x040fe20000410000 */
[----:B------:R-:W-:Y:S02]  /*3330*/  HADD2.F32 R106, -RZ, R56.H1_H1 ;  /* 0x30000038ff6a7230 */ /* 0x000fe40000004100 */
[----:B------:R-:W-:Y:S01]  /*3340*/  FMUL.FTZ R67, R102, R67 ;  /* 0x0000004366437220 */ /* 0x000fe20000410000 */
[----:B------:R-:W-:Y:S02]  /*3350*/  HADD2.F32 R112, -RZ, R62.H1_H1 ;  /* 0x3000003eff707230 */ /* 0x000fe40000004100 */
[----:B------:R-:W-:Y:S01]  /*3360*/  FFMA.FTZ R108, R103, R108, R110 ;  /* 0x0000006c676c7223 */ /* 0x000fe2000001006e */
[----:B------:R-:W-:Y:S02]  /*3370*/  HADD2.F32 R114, -RZ, R58.H1_H1 ;  /* 0x3000003aff727230 */ /* 0x000fe40000004100 */
[----:B------:R-:W-:Y:S01]  /*3380*/  FFMA.FTZ R103, R67, R104, R106 ;  /* 0x0000006843677223 */ /* 0x000fe2000001006a */
[----:B------:R-:W-:-:S02]  /*3390*/  HADD2.F32 R116, -RZ, R63.H1_H1 ;  /* 0x3000003fff747230 */ /* 0x000fc40000004100 */
[----:B------:R-:W-:Y:S02]  /*33a0*/  HADD2.F32 R118, -RZ, R59.H1_H1 ;  /* 0x3000003bff767230 */ /* 0x000fe40000004100 */
[----:B------:R-:W-:Y:S01]  /*33b0*/  FFMA.FTZ R105, R105, R112, R114 ;  /* 0x0000007069697223 */ /* 0x000fe20000010072 */
[----:B------:R-:W-:Y:S01]  /*33c0*/  F2FP.F16.F32.PACK_AB R65, R108, R65 ;  /* 0x000000416c41723e */ /* 0x000fe200000000ff */
[----:B0-----:R-:W-:Y:S01]  /*33d0*/  IMAD.WIDE.U32 R76, R10, 0x10, R76 ;  /* 0x000000100a4c7825 */ /* 0x001fe200078e004c */
[----:B------:R-:W-:-:S03]  /*33e0*/  F2FP.F16.F32.PACK_AB R64, R103, R64 ;  /* 0x000000406740723e */ /* 0x000fc600000000ff */
[----:B------:R-:W-:Y:S01]  /*33f0*/  FFMA.FTZ R116, R109, R116, R118 ;  /* 0x000000746d747223 */ /* 0x000fe20000010076 */
[----:B------:R-:W-:Y:S02]  /*3400*/  F2FP.F16.F32.PACK_AB R66, R105, R66 ;  /* 0x000000426942723e */ /* 0x000fe400000000ff */
[----:B------:R-:W-:Y:S02]  /*3410*/  IADD3 R10, PT, PT, R10, 0x80, RZ ;  /* 0x000000800a0a7810 */ /* 0x000fe40007ffe0ff */
[----:B------:R-:W-:-:S05]  /*3420*/  F2FP.F16.F32.PACK_AB R67, R116, R107 ;  /* 0x0000006b7443723e */ /* 0x000fca00000000ff */
[----:B------:R1:W-:Y:S02]  /*3430*/  STG.E.128 desc[UR6][R76.64], R64 ;  /* 0x000000404c007986 */ /* 0x0003e4000c101d06 */
.L_x_3389:
[----:B------:R-:W-:Y:S05]  /*3440*/  BSYNC.RECONVERGENT B0 ;  /* 0x0000000000007941 */ /* 0x000fea0003800200 */
.L_x_3388:
[----:B------:R-:W-:Y:S01]  /*3450*/  ISETP.GE.U32.AND P4, PT, R4, 0x100, PT ;  /* 0x000001000400780c */ /* 0x000fe20003f86070 */
[----:B------:R-:W-:-:S12]  /*3460*/  BSSY.RECONVERGENT B0, `(.L_x_3390) ;  /* 0x0000032000007945 */ /* 0x000fd80003800200 */
[----:B------:R-:W-:Y:S05]  /*3470*/  @!P4 BRA `(.L_x_3391) ;  /* 0x0000000000c0c947 */ /* 0x000fea0003800000 */
[--C-:B01----:R-:W-:Y:S01]  /*3480*/  FADD.FTZ R65, R18, -R101.reuse ;  /* 0x8000006512417221 */ /* 0x103fe20000010000 */
        /* <DEDUP_REMOVED lines=47> */
.L_x_3391:
[----:B------:R-:W-:Y:S05]  /*3780*/  BSYNC.RECONVERGENT B0 ;  /* 0x0000000000007941 */ /* 0x000fea0003800200 */
.L_x_3390:
[----:B------:R-:W-:Y:S04]  /*3790*/  BSSY.RECONVERGENT B0, `(.L_x_3392) ;  /* 0x0000032000007945 */ /* 0x000fe80003800200 */
[----:B------:R-:W-:Y:S05]  /*37a0*/  @!P1 BRA `(.L_x_3393) ;  /* 0x0000000000c09947 */ /* 0x000fea0003800000 */
[--C-:B012---:R-:W-:Y:S01]  /*37b0*/  FADD.FTZ R65, R11, -R101.reuse ;  /* 0x800000650b417221 */ /* 0x107fe20000010000 */
        /* <DEDUP_REMOVED lines=47> */
.L_x_3393:
[----:B------:R-:W-:Y:S05]  /*3ab0*/  BSYNC.RECONVERGENT B0 ;  /* 0x0000000000007941 */ /* 0x000fea0003800200 */
.L_x_3392:
[----:B------:R-:W-:Y:S04]  /*3ac0*/  BSSY.RECONVERGENT B0, `(.L_x_3394) ;  /* 0x0000032000007945 */ /* 0x000fe80003800200 */
[----:B------:R-:W-:Y:S05]  /*3ad0*/  @!P2 BRA `(.L_x_3395) ;  /* 0x0000000000c0a947 */ /* 0x000fea0003800000 */
[--C-:B0123--:R-:W-:Y:S01]  /*3ae0*/  FADD.FTZ R65, R85, -R101.reuse ;  /* 0x8000006555417221 */ /* 0x10ffe20000010000 */
        /* <DEDUP_REMOVED lines=47> */
.L_x_3395:
[----:B------:R-:W-:Y:S05]  /*3de0*/  BSYNC.RECONVERGENT B0 ;  /* 0x0000000000007941 */ /* 0x000fea0003800200 */
.L_x_3394:
[----:B------:R-:W-:Y:S04]  /*3df0*/  BSSY.RECONVERGENT B0, `(.L_x_3396) ;  /* 0x0000031000007945 */ /* 0x000fe80003800200 */
[----:B------:R-:W-:Y:S05]  /*3e00*/  @!P3 BRA `(.L_x_3397) ;  /* 0x0000000000bcb947 */ /* 0x000fea0003800000 */
[----:B01234-:R-:W0:Y:S01]  /*3e10*/  LDC.64 R64, c[0x0][0x428] ;  /* 0x00010a00ff407b82 */ /* 0x01fe220000000a00 */
[--C-:B------:R-:W-:Y:S01]  /*3e20*/  FADD.FTZ R103, R95, -R101.reuse ;  /* 0x800000655f677221 */ /* 0x100fe20000010000 */
[--C-:B------:R-:W-:Y:S01]  /*3e30*/  FADD.FTZ R67, R93, -R101.reuse ;  /* 0x800000655d437221 */ /* 0x100fe20000010000 */
[--C-:B------:R-:W-:Y:S01]  /*3e40*/  FADD.FTZ R77, R94, -R101.reuse ;  /* 0x800000655e4d7221 */ /* 0x100fe20000010000 */
[--C-:B------:R-:W-:Y:S01]  /*3e50*/  FADD.FTZ R105, R96, -R101.reuse ;  /* 0x8000006560697221 */ /* 0x100fe20000010000 */
[--C-:B------:R-:W-:Y:S01]  /*3e60*/  FADD.FTZ R107, R97, -R101.reuse ;  /* 0x80000065616b7221 */ /* 0x100fe20000010000 */
[--C-:B------:R-:W-:Y:S01]  /*3e70*/  FADD.FTZ R109, R98, -R101.reuse ;  /* 0x80000065626d7221 */ /* 0x100fe20000010000 */
[--C-:B------:R-:W-:Y:S01]  /*3e80*/  FADD.FTZ R111, R99, -R101.reuse ;  /* 0x80000065636f7221 */ /* 0x100fe20000010000 */
[----:B------:R-:W-:Y:S01]  /*3e90*/  FADD.FTZ R113, R100, -R101 ;  /* 0x8000006564717221 */ /* 0x000fe20000010000 */
[----:B-----5:R-:W-:Y:S02]  /*3ea0*/  HADD2.F32 R108, -RZ, R29.H0_H0 ;  /* 0x2000001dff6c7230 */ /* 0x020fe40000004100 */
[----:B------:R-:W-:Y:S01]  /*3eb0*/  FMUL.FTZ R103, R102, R103 ;  /* 0x0000006766677220 */ /* 0x000fe20000410000 */
[----:B------:R-:W-:-:S02]  /*3ec0*/  HADD2.F32 R110, -RZ, R25.H0_H0 ;  /* 0x20000019ff6e7230 */ /* 0x000fc40000004100 */
[C---:B------:R-:W-:Y:S01]  /*3ed0*/  FMUL.FTZ R101, R102.reuse, R67 ;  /* 0x0000004366657220 */ /* 0x040fe20000410000 */
[----:B------:R-:W-:Y:S02]  /*3ee0*/  HADD2.F32 R104, -RZ, R28.H0_H0 ;  /* 0x2000001cff687230 */ /* 0x000fe40000004100 */
[C---:B------:R-:W-:Y:S01]  /*3ef0*/  FMUL.FTZ R66, R102.reuse, R77 ;  /* 0x0000004d66427220 */ /* 0x040fe20000410000 */
[----:B------:R-:W-:Y:S02]  /*3f00*/  HADD2.F32 R106, -RZ, R24.H0_H0 ;  /* 0x20000018ff6a7230 */ /* 0x000fe40000004100 */
[C---:B------:R-:W-:Y:S01]  /*3f10*/  FMUL.FTZ R67, R102.reuse, R105 ;  /* 0x0000006966437220 */ /* 0x040fe20000410000 */
[----:B------:R-:W-:Y:S02]  /*3f20*/  HADD2.F32 R112, -RZ, R30.H0_H0 ;  /* 0x2000001eff707230 */ /* 0x000fe40000004100 */
[----:B------:R-:W-:Y:S01]  /*3f30*/  FMUL.FTZ R107, R102, R107 ;  /* 0x0000006b666b7220 */ /* 0x000fe20000410000 */
[----:B------:R-:W-:-:S02]  /*3f40*/  HADD2.F32 R114, -RZ, R26.H0_H0 ;  /* 0x2000001aff727230 */ /* 0x000fc40000004100 */
[C---:B------:R-:W-:Y:S01]  /*3f50*/  FMUL.FTZ R76, R102.reuse, R109 ;  /* 0x0000006d664c7220 */ /* 0x040fe20000410000 */
[C---:B------:R-:W-:Y:S01]  /*3f60*/  FMUL.FTZ R111, R102.reuse, R111 ;  /* 0x0000006f666f7220 */ /* 0x040fe20000410000 */
[----:B------:R-:W-:Y:S01]  /*3f70*/  FMUL.FTZ R113, R102, R113 ;  /* 0x0000007166717220 */ /* 0x000fe20000410000 */
[----:B------:R-:W-:Y:S01]  /*3f80*/  FFMA.FTZ R102, R103, R108, R110 ;  /* 0x0000006c67667223 */ /* 0x000fe2000001006e */
[----:B------:R-:W-:Y:S02]  /*3f90*/  HADD2.F32 R108, -RZ, R31.H0_H0 ;  /* 0x2000001fff6c7230 */ /* 0x000fe40000004100 */
[----:B------:R-:W-:Y:S01]  /*3fa0*/  FFMA.FTZ R101, R101, R104, R106 ;  /* 0x0000006865657223 */ /* 0x000fe2000001006a */
[----:B------:R-:W-:Y:S02]  /*3fb0*/  HADD2.F32 R110, -RZ, R27.H0_H0 ;  /* 0x2000001bff6e7230 */ /* 0x000fe40000004100 */
[----:B------:R-:W-:Y:S01]  /*3fc0*/  FFMA.FTZ R107, R107, R112, R114 ;  /* 0x000000706b6b7223 */ /* 0x000fe20000010072 */
[----:B------:R-:W-:-:S02]  /*3fd0*/  HADD2.F32 R105, -RZ, R30.H1_H1 ;  /* 0x3000001eff697230 */ /* 0x000fc40000004100 */
[----:B------:R-:W-:Y:S02]  /*3fe0*/  HADD2.F32 R109, -RZ, R26.H1_H1 ;  /* 0x3000001aff6d7230 */ /* 0x000fe40000004100 */
[----:B------:R-:W-:Y:S01]  /*3ff0*/  FFMA.FTZ R110, R111, R108, R110 ;  /* 0x0000006c6f6e7223 */ /* 0x000fe2000001006e */
[----:B------:R-:W-:Y:S02]  /*4000*/  HADD2.F32 R104, -RZ, R29.H1_H1 ;  /* 0x3000001dff687230 */ /* 0x000fe40000004100 */
[----:B------:R-:W-:Y:S02]  /*4010*/  HADD2.F32 R106, -RZ, R25.H1_H1 ;  /* 0x30000019ff6a7230 */ /* 0x000fe40000004100 */
[----:B------:R-:W-:Y:S01]  /*4020*/  FFMA.FTZ R108, R76, R105, R109 ;  /* 0x000000694c6c7223 */ /* 0x000fe2000001006d */
[----:B------:R-:W-:Y:S02]  /*4030*/  HADD2.F32 R77, -RZ, R28.H1_H1 ;  /* 0x3000001cff4d7230 */ /* 0x000fe40000004100 */
[----:B------:R-:W-:-:S02]  /*4040*/  HADD2.F32 R112, -RZ, R31.H1_H1 ;  /* 0x3000001fff707230 */ /* 0x000fc40000004100 */
[----:B------:R-:W-:Y:S01]  /*4050*/  FFMA.FTZ R105, R67, R104, R106 ;  /* 0x0000006843697223 */ /* 0x000fe2000001006a */
[----:B------:R-:W-:Y:S02]  /*4060*/  HADD2.F32 R114, -RZ, R27.H1_H1 ;  /* 0x3000001bff727230 */ /* 0x000fe40000004100 */
[----:B------:R-:W-:-:S03]  /*4070*/  HADD2.F32 R103, -RZ, R24.H1_H1 ;  /* 0x30000018ff677230 */ /* 0x000fc60000004100 */
[----:B------:R-:W-:Y:S02]  /*4080*/  FFMA.FTZ R113, R113, R112, R114 ;  /* 0x0000007071717223 */ /* 0x000fe40000010072 */
[----:B------:R-:W-:Y:S01]  /*4090*/  FFMA.FTZ R104, R66, R77, R103 ;  /* 0x0000004d42687223 */ /* 0x000fe20000010067 */
[----:B0-----:R-:W-:Y:S01]  /*40a0*/  IMAD.WIDE.U32 R76, R10, 0x10, R64 ;  /* 0x000000100a4c7825 */ /* 0x001fe200078e0040 */
[----:B------:R-:W-:Y:S02]  /*40b0*/  F2FP.F16.F32.PACK_AB R66, R108, R107 ;  /* 0x0000006b6c42723e */ /* 0x000fe400000000ff */
[----:B------:R-:W-:Y:S02]  /*40c0*/  F2FP.F16.F32.PACK_AB R67, R113, R110 ;  /* 0x0000006e7143723e */ /* 0x000fe400000000ff */
[----:B------:R-:W-:Y:S02]  /*40d0*/  F2FP.F16.F32.PACK_AB R65, R105, R102 ;  /* 0x000000666941723e */ /* 0x000fe400000000ff */
[----:B------:R-:W-:-:S05]  /*40e0*/  F2FP.F16.F32.PACK_AB R64, R104, R101 ;  /* 0x000000656840723e */ /* 0x000fca00000000ff */
[----:B------:R0:W-:Y:S02]  /*40f0*/  STG.E.128 desc[UR6][R76.64], R64 ;  /* 0x000000404c007986 */ /* 0x0001e4000c101d06 */
.L_x_3397:
[----:B------:R-:W-:Y:S05]  /*4100*/  BSYNC.RECONVERGENT B0 ;  /* 0x0000000000007941 */ /* 0x000fea0003800200 */
.L_x_3396:
[----:B01234-:R-:W0:Y:S01]  /*4110*/  LDC.64 R64, c[0x0][0x380] ;  /* 0x0000e000ff407b82 */ /* 0x01fe220000000a00 */
[----:B------:R-:W-:Y:S01]  /*4120*/  UPLOP3.LUT UP1, UPT, UPT, UPT, UP1, 0x40, 0x4 ;  /* 0x000000000004789c */ /* 0x000fe20003f2e810 */
[----:B0-----:R-:W-:-:S04]  /*4130*/  IADD3 R5, PT, PT, R5, R64, RZ ;  /* 0x0000004005057210 */ /* 0x001fc80007ffe0ff */
[----:B------:R-:W-:-:S13]  /*4140*/  ISETP.GE.AND P1, PT, R5, R65, PT ;  /* 0x000000410500720c */ /* 0x000fda0003f26270 */
[----:B------:R-:W-:Y:S05]  /*4150*/  @!P1 BRA `(.L_x_3398) ;  /* 0xffffffc400a89947 */ /* 0x000fea000383ffff */
[----:B------:R-:W-:Y:S05]  /*4160*/  EXIT ;  /* 0x000000000000794d */ /* 0x000fea0003800000 */
.L_x_3399:
        /* <DEDUP_REMOVED lines=9> */
.L_x_33996:


//--------------------- .text._ZN10layer_norm13ln_fwd_kernelINS_13Kernel_traitsI6__halfS2_S2_S2_fjLj5120ELj1ELj1ELj4ELj16ENS_18Kernel_traits_baseILj5120ES2_S2_S2_S2_fjLj128EEEEELb0ELb0ELb0ELb1EEEvNS_9FwdParamsE --------------------------
	.section	.text._ZN10layer_norm13ln_fwd_kernelINS_13Kernel_traitsI6__halfS2_S2_S2_fjLj5120ELj1ELj1ELj4ELj16ENS_18Kernel_traits_baseILj5120ES2_S2_S2_S2_fjLj128EEEEELb0ELb0ELb0ELb1EEEvNS_9FwdParamsE,"ax",@progbits
	.align	128
        .global         _ZN10layer_norm13ln_fwd_kernelINS_13Kernel_traitsI6__halfS2_S2_S2_fjLj5120ELj1ELj1ELj4ELj16ENS_18Kernel_traits_baseILj5120ES2_S2_S2_S2_fjLj128EEEEELb0ELb0ELb0ELb1EEEvNS_9FwdParamsE
        .type           _ZN10layer_norm13ln_fwd_kernelINS_13Kernel_traitsI6__halfS2_S2_S2_fjLj5120ELj1ELj1ELj4ELj16ENS_18Kernel_traits_baseILj5120ES2_S2_S2_S2_fjLj128EEEEELb0ELb0ELb0ELb1EEEvNS_9FwdParamsE,@function
        .size           _ZN10layer_norm13ln_fwd_kernelINS_13Kernel_traitsI6__halfS2_S2_S2_fjLj5120ELj1ELj1ELj4ELj16ENS_18Kernel_traits_baseILj5120ES2_S2_S2_S2_fjLj128EEEEELb0ELb0ELb0ELb1EEEvNS_9FwdParamsE,(.L_x_33997 - _ZN10layer_norm13ln_fwd_kernelINS_13Kernel_traitsI6__halfS2_S2_S2_fjLj5120ELj1ELj1ELj4ELj16ENS_18Kernel_traits_baseILj5120ES2_S2_S2_S2_fjLj128EEEEELb0ELb0ELb0ELb1EEEvNS_9FwdParamsE)
        .other          _ZN10layer_norm13ln_fwd_kernelINS_13Kernel_traitsI6__halfS2_S2_S2_fjLj5120ELj1ELj1ELj4ELj16ENS_18Kernel_traits_baseILj5120ES2_S2_S2_S2_fjLj128EEEEELb0ELb0ELb0ELb1EEEvNS_9FwdParamsE,@"STO_CUDA_ENTRY STV_DEFAULT"
_ZN10layer_norm13ln_fwd_kernelINS_13Kernel_traitsI6__halfS2_S2_S2_fjLj5120ELj1ELj1ELj4ELj16ENS_18Kernel_traits_baseILj5120ES2_S2_S2_S2_fjLj128EEEEELb0ELb0ELb0ELb1EEEvNS_9FwdParamsE:
.text._ZN10layer_norm13ln_fwd_kernelINS_13Kernel_traitsI6__halfS2_S2_S2_fjLj5120ELj1ELj1ELj4ELj16ENS_18Kernel_traits_baseILj5120ES2_S2_S2_S2_fjLj128EEEEELb0ELb0ELb0ELb1EEEvNS_9FwdParamsE:
[----:B------:R-:W-:Y:S01]  /*0000*/  LDC R1, c[0x0][0x37c] ;  /* 0x0000df00ff017b82 */ /* 0x000fe20000000800 */
[----:B------:R-:W0:Y:S07]  /*0010*/  S2R R67, SR_TID.X ;  /* 0x0000000000437919 */ /* 0x000e2e0000002100 */
[----:B------:R-:W0:Y:S01]  /*0020*/  LDC.64 R2, c[0x0][0x3d0] ;  /* 0x0000f400ff027b82 */ /* 0x000e220000000a00 */
[----:B------:R-:W1:Y:S01]  /*0030*/  LDCU.64 UR6, c[0x0][0x358] ;  /* 0x00006b00ff0677ac */ /* 0x000e620008000a00 */
[----:B------:R-:W2:Y:S01]  /*0040*/  LDCU.64 UR4, c[0x0][0x438] ;  /* 0x00008700ff0477ac */ /* 0x000ea20008000a00 */
[----:B0-----:R-:W-:-:S05]  /*0050*/  IMAD.WIDE.U32 R2, R67, 0x10, R2 ;  /* 0x0000001043027825 */ /* 0x001fca00078e0002 */
[----:B-1----:R-:W3:Y:S04]  /*0060*/  LDG.E.128 R16, desc[UR6][R2.64] ;  /* 0x0000000602107981 */ /* 0x002ee8000c1e1d00 */
[----:B------:R-:W4:Y:S04]  /*0070*/  LDG.E.128 R48, desc[UR6][R2.64+0x1000] ;  /* 0x0010000602307981 */ /* 0x000f28000c1e1d00 */
[----:B------:R-:W4:Y:S04]  /*0080*/  LDG.E.128 R8, desc[UR6][R2.64+0x800] ;  /* 0x0008000602087981 */ /* 0x000f28000c1e1d00 */
[----:B------:R-:W4:Y:S01]  /*0090*/  LDG.E.128 R44, desc[UR6][R2.64+0x1800] ;  /* 0x00180006022c7981 */ /* 0x000f22000c1e1d00 */
[----:B--2---:R-:W-:Y:S01]  /*00a0*/  ISETP.NE.U32.AND P1, PT, RZ, UR4, PT ;  /* 0x00000004ff007c0c */ /* 0x004fe2000bf25070 */
[----:B------:R-:W0:Y:S02]  /*00b0*/  S2UR UR4, SR_CTAID.X ;  /* 0x00000000000479c3 */ /* 0x000e240000002500 */
[----:B------:R1:W5:Y:S01]  /*00c0*/  LDG.E.128 R40, desc[UR6][R2.64+0x2000] ;  /* 0x0020000602287981 */ /* 0x000362000c1e1d00 */
[----:B------:R-:W-:Y:S01]  /*00d0*/  ISETP.NE.AND.EX P1, PT, RZ, UR5, PT, P1 ;  /* 0x00000005ff007c0c */ /* 0x000fe2000bf25310 */
[----:B------:R-:W2:-:S12]  /*00e0*/  LDCU UR5, c[0x0][0x384] ;  /* 0x00007080ff0577ac */ /* 0x000e980008000800 */
[----:B------:R-:W1:Y:S02]  /*00f0*/  @P1 LDC.64 R4, c[0x0][0x438] ;  /* 0x00010e00ff041b82 */ /* 0x000e640000000a00 */
[----:B-1----:R-:W-:-:S05]  /*0100*/  @P1 IMAD.WIDE.U32 R4, R67, 0x10, R4 ;  /* 0x0000001043041825 */ /* 0x002fca00078e0004 */
[----:B------:R1:W5:Y:S04]  /*0110*/  @P1 LDG.E.128 R36, desc[UR6][R4.64] ;  /* 0x0000000604241981 */ /* 0x000368000c1e1d00 */
[----:B------:R1:W5:Y:S04]  /*0120*/  @P1 LDG.E.128 R32, desc[UR6][R4.64+0x800] ;  /* 0x0008000604201981 */ /* 0x000368000c1e1d00 */
[----:B------:R1:W5:Y:S04]  /*0130*/  @P1 LDG.E.128 R28, desc[UR6][R4.64+0x1000] ;  /* 0x00100006041c1981 */ /* 0x000368000c1e1d00 */
[----:B------:R1:W5:Y:S04]  /*0140*/  @P1 LDG.E.128 R24, desc[UR6][R4.64+0x1800] ;  /* 0x0018000604181981 */ /* 0x000368000c1e1d00 */
[----:B------:R1:W5:Y:S01]  /*0150*/  @P1 LDG.E.128 R20, desc[UR6][R4.64+0x2000] ;  /* 0x0020000604141981 */ /* 0x000362000c1e1d00 */
[----:B---3--:R-:W-:-:S02]  /*0160*/  @P1 MOV R66, R16 ;  /* 0x0000001000421202 */ /* 0x008fc40000000f00 */
[----:B------:R-:W-:Y:S02]  /*0170*/  @!P1 MOV R66, R16 ;  /* 0x0000001000429202 */ /* 0x000fe40000000f00 */
[----:B----4-:R-:W-:Y:S02]  /*0180*/  @P1 MOV R14, R48 ;  /* 0x00000030000e1202 */ /* 0x010fe40000000f00 */
[-C--:B------:R-:W-:Y:S02]  /*0190*/  @P1 MOV R13, R49.reuse ;  /* 0x00000031000d1202 */ /* 0x080fe40000000f00 */
[----:B------:R-:W-:Y:S02]  /*01a0*/  @P1 MOV R16, R10 ;  /* 0x0000000a00101202 */ /* 0x000fe40000000f00 */
[----:B------:R-:W-:Y:S02]  /*01b0*/  @!P1 MOV R14, R48 ;  /* 0x00000030000e9202 */ /* 0x000fe40000000f00 */
[----:B------:R-:W-:-:S02]  /*01c0*/  @!P1 MOV R13, R49 ;  /* 0x00000031000d9202 */ /* 0x000fc40000000f00 */
[----:B------:R-:W-:Y:S01]  /*01d0*/  @!P1 MOV R16, R10 ;  /* 0x0000000a00109202 */ /* 0x000fe20000000f00 */
[----:B------:R-:W3:Y:S01]  /*01e0*/  LDC.64 R48, c[0x0][0x3e0] ;  /* 0x0000f800ff307b82 */ /* 0x000ee20000000a00 */
[----:B0-----:R-:W-:-:S04]  /*01f0*/  MOV R10, UR4 ;  /* 0x00000004000a7c02 */ /* 0x001fc80008000f00 */
[----:B--2---:R-:W-:Y:S01]  /*0200*/  ISETP.GE.AND P0, PT, R10, UR5, PT ;  /* 0x000000050a007c0c */ /* 0x004fe2000bf06270 */
[----:B------:R-:W0:Y:S01]  /*0210*/  LDCU.64 UR4, c[0x0][0x3a0] ;  /* 0x00007400ff0477ac */ /* 0x000e220008000a00 */
[-C--:B------:R-:W-:Y:S02]  /*0220*/  @P1 MOV R65, R17.reuse ;  /* 0x0000001100411202 */ /* 0x080fe40000000f00 */
[-C--:B------:R-:W-:Y:S02]  /*0230*/  @P1 MOV R64, R18.reuse ;  /* 0x0000001200401202 */ /* 0x080fe40000000f00 */
[----:B------:R-:W-:Y:S02]  /*0240*/  @!P1 MOV R65, R17 ;  /* 0x0000001100419202 */ /* 0x000fe40000000f00 */
[----:B------:R-:W-:Y:S02]  /*0250*/  @!P1 MOV R64, R18 ;  /* 0x0000001200409202 */ /* 0x000fe40000000f00 */
[----:B------:R-:W-:-:S02]  /*0260*/  @P1 MOV R18, R8 ;  /* 0x0000000800121202 */ /* 0x000fc40000000f00 */
[----:B------:R-:W-:Y:S02]  /*0270*/  @P1 MOV R17, R9 ;  /* 0x0000000900111202 */ /* 0x000fe40000000f00 */
[----:B------:R-:W-:Y:S02]  /*0280*/  @P1 MOV R15, R11 ;  /* 0x0000000b000f1202 */ /* 0x000fe40000000f00 */
[----:B------:R-:W-:Y:S02]  /*0290*/  @!P1 MOV R18, R8 ;  /* 0x0000000800129202 */ /* 0x000fe40000000f00 */
[----:B------:R-:W-:Y:S02]  /*02a0*/  @!P1 MOV R17, R9 ;  /* 0x0000000900119202 */ /* 0x000fe40000000f00 */
[----:B------:R-:W-:Y:S02]  /*02b0*/  @!P1 MOV R15, R11 ;  /* 0x0000000b000f9202 */ /* 0x000fe40000000f00 */
[----:B------:R-:W-:-:S02]  /*02c0*/  @P1 MOV R12, R50 ;  /* 0x00000032000c1202 */ /* 0x000fc40000000f00 */
[----:B------:R-:W-:Y:S02]  /*02d0*/  @P1 MOV R11, R51 ;  /* 0x00000033000b1202 */ /* 0x000fe40000000f00 */
[----:B------:R-:W-:Y:S02]  /*02e0*/  @P1 MOV R9, R44 ;  /* 0x0000002c00091202 */ /* 0x000fe40000000f00 */
[----:B------:R-:W-:Y:S02]  /*02f0*/  @P1 MOV R8, R45 ;  /* 0x0000002d00081202 */ /* 0x000fe40000000f00 */
[----:B------:R-:W-:Y:S02]  /*0300*/  @P1 MOV R7, R46 ;  /* 0x0000002e00071202 */ /* 0x000fe40000000f00 */
[----:B------:R-:W-:Y:S02]  /*0310*/  @P1 MOV R6, R47 ;  /* 0x0000002f00061202 */ /* 0x000fe40000000f00 */
[----:B------:R-:W-:-:S02]  /*0320*/  @!P1 MOV R12, R50 ;  /* 0x00000032000c9202 */ /* 0x000fc40000000f00 */
[----:B------:R-:W-:Y:S02]  /*0330*/  @!P1 MOV R11, R51 ;  /* 0x00000033000b9202 */ /* 0x000fe40000000f00 */
[----:B------:R-:W-:Y:S02]  /*0340*/  @!P1 MOV R9, R44 ;  /* 0x0000002c00099202 */ /* 0x000fe40000000f00 */
[----:B------:R-:W-:Y:S02]  /*0350*/  @!P1 MOV R8, R45 ;  /* 0x0000002d00089202 */ /* 0x000fe40000000f00 */
[----:B------:R-:W-:Y:S02]  /*0360*/  @!P1 MOV R7, R46 ;  /* 0x0000002e00079202 */ /* 0x000fe40000000f00 */
[----:B------:R-:W-:Y:S01]  /*0370*/  @!P1 MOV R6, R47 ;  /* 0x0000002f00069202 */ /* 0x000fe20000000f00 */
[----:B01-3--:R-:W-:Y:S06]  /*0380*/  @P0 EXIT ;  /* 0x000000000000094d */ /* 0x00bfec0003800000 */
[----:B------:R-:W0:Y:S01]  /*0390*/  LDCU.U8 UR8, c[0x0][0x410] ;  /* 0x00008200ff0877ac */ /* 0x000e220008000000 */
[C---:B------:R-:W-:Y:S02]  /*03a0*/  LOP3.LUT P0, RZ, R48.reuse, UR4, RZ, 0xfc, !PT ;  /* 0x0000000430ff7c12 */ /* 0x040fe4000f80fcff */
[----:B-----5:R-:W-:Y:S02]  /*03b0*/  @!P1 CS2R R38, SRZ ;  /* 0x0000000000269805 */ /* 0x020fe4000001ff00 */
[----:B------:R-:W-:Y:S02]  /*03c0*/  ISETP.NE.U32.AND P2, PT, R48, RZ, PT ;  /* 0x000000ff3000720c */ /* 0x000fe40003f45070 */
[----:B------:R-:W-:Y:S02]  /*03d0*/  @!P1 CS2R R36, SRZ ;  /* 0x0000000000249805 */ /* 0x000fe4000001ff00 */
[----:B------:R-:W-:Y:S02]  /*03e0*/  @P1 MOV R5, R40 ;  /* 0x0000002800051202 */ /* 0x000fe40000000f00 */
[----:B------:R-:W-:-:S02]  /*03f0*/  @!P1 CS2R R34, SRZ ;  /* 0x0000000000229805 */ /* 0x000fc4000001ff00 */
[----:B------:R-:W-:Y:S02]  /*0400*/  @P1 MOV R4, R41 ;  /* 0x0000002900041202 */ /* 0x000fe40000000f00 */
[----:B------:R-:W-:Y:S02]  /*0410*/  @!P1 CS2R R32, SRZ ;  /* 0x0000000000209805 */ /* 0x000fe4000001ff00 */
[----:B------:R-:W-:Y:S02]  /*0420*/  @P1 MOV R3, R42 ;  /* 0x0000002a00031202 */ /* 0x000fe40000000f00 */
[----:B------:R-:W-:Y:S02]  /*0430*/  @!P1 CS2R R30, SRZ ;  /* 0x00000000001e9805 */ /* 0x000fe4000001ff00 */
[----:B------:R-:W-:Y:S02]  /*0440*/  @P1 MOV R2, R43 ;  /* 0x0000002b00021202 */ /* 0x000fe40000000f00 */
[----:B------:R-:W-:-:S02]  /*0450*/  @!P1 CS2R R28, SRZ ;  /* 0x00000000001c9805 */ /* 0x000fc4000001ff00 */
[----:B------:R-:W-:Y:S02]  /*0460*/  @!P1 MOV R5, R40 ;  /* 0x0000002800059202 */ /* 0x000fe40000000f00 */
[----:B------:R-:W-:Y:S02]  /*0470*/  @!P1 CS2R R26, SRZ ;  /* 0x00000000001a9805 */ /* 0x000fe4000001ff00 */
[----:B------:R-:W-:Y:S02]  /*0480*/  @!P1 MOV R4, R41 ;  /* 0x0000002900049202 */ /* 0x000fe40000000f00 */
[----:B------:R-:W-:Y:S02]  /*0490*/  @!P1 CS2R R24, SRZ ;  /* 0x0000000000189805 */ /* 0x000fe4000001ff00 */
[----:B------:R-:W-:Y:S02]  /*04a0*/  @!P1 MOV R3, R42 ;  /* 0x0000002a00039202 */ /* 0x000fe40000000f00 */
[----:B------:R-:W-:-:S02]  /*04b0*/  @!P1 CS2R R22, SRZ ;  /* 0x0000000000169805 */ /* 0x000fc4000001ff00 */
[----:B------:R-:W-:Y:S02]  /*04c0*/  @!P1 MOV R2, R43 ;  /* 0x0000002b00029202 */ /* 0x000fe40000000f00 */
[----:B------:R-:W-:Y:S02]  /*04d0*/  @!P1 CS2R R20, SRZ ;  /* 0x0000000000149805 */ /* 0x000fe4000001ff00 */
[C---:B------:R-:W-:Y:S01]  /*04e0*/  LOP3.LUT P0, RZ, R49.reuse, UR5, RZ, 0xfc, P0 ;  /* 0x0000000531ff7c12 */ /* 0x040fe2000800fcff */
[----:B------:R-:W-:Y:S01]  /*04f0*/  UPLOP3.LUT UP2, UPT, UPT, UPT, UPT, 0x40, 0x4 ;  /* 0x000000000004789c */ /* 0x000fe20003f4e870 */
[----:B------:R-:W-:Y:S01]  /*0500*/  ISETP.NE.AND.EX P2, PT, R49, RZ, PT, P2 ;  /* 0x000000ff3100720c */ /* 0x000fe20003f45320 */
[----:B------:R-:W1:Y:S01]  /*0510*/  LDCU UR9, c[0x0][0x388] ;  /* 0x00007100ff0977ac */ /* 0x000e620008000800 */
[----:B------:R-:W-:Y:S02]  /*0520*/  LOP3.LUT R0, R67, 0x1f, RZ, 0xc0, !PT ;  /* 0x0000001f43007812 */ /* 0x000fe400078ec0ff */
[----:B0-----:R-:W-:Y:S01]  /*0530*/  ISETP.NE.AND P3, PT, RZ, UR8, PT ;  /* 0x00000008ff007c0c */ /* 0x001fe2000bf65270 */
[----:B------:R-:W0:Y:S01]  /*0540*/  LDCU UR10, c[0x0][0x400] ;  /* 0x00008000ff0a77ac */ /* 0x000e220008000800 */
[----:B------:R-:W2:Y:S01]  /*0550*/  LDCU.64 UR14, c[0x0][0x3e0] ;  /* 0x00007c00ff0e77ac */ /* 0x000ea20008000a00 */
[----:B------:R-:W3:Y:S10]  /*0560*/  LDCU.64 UR12, c[0x0][0x3a0] ;  /* 0x00007400ff0c77ac */ /* 0x000ef40008000a00 */
.L_x_3415:
[----:B----4-:R-:W4:Y:S01]  /*0570*/  @P2 LDC.64 R50, c[0x0][0x3e0] ;  /* 0x0000f800ff322b82 */ /* 0x010f220000000a00 */
[----:B-1----:R-:W-:-:S05]  /*0580*/  IMAD R44, R10, UR9, RZ ;  /* 0x000000090a2c7c24 */ /* 0x002fca000f8e02ff */
[----:B------:R-:W-:Y:S02]  /*0590*/  SHF.R.S32.HI R45, RZ, 0x1f, R44 ;  /* 0x0000001fff2d7819 */ /* 0x000fe4000001142c */
[----:B------:R-:W1:Y:S02]  /*05a0*/  LDC.64 R58, c[0x0][0x390] ;  /* 0x0000e400ff3a7b82 */ /* 0x000e640000000a00 */
[----:B------:R-:W-:-:S04]  /*05b0*/  LEA.HI R48, R45, R44, RZ, 0x3 ;  /* 0x0000002c2d307211 */ /* 0x000fc800078f18ff */
[----:B------:R-:W-:Y:S01]  /*05c0*/  LEA.HI.SX32 R48, R48, R67, 0x1d ;  /* 0x0000004330307211 */ /* 0x000fe200078feaff */
[----:B----4-:R-:W-:-:S06]  /*05d0*/  @P2 IMAD.WIDE R50, R10, 0x2, R50 ;  /* 0x000000020a322825 */ /* 0x010fcc00078e0232 */
[----:B------:R-:W4:Y:S01]  /*05e0*/  @P2 LDG.E.U16 R50, desc[UR6][R50.64] ;  /* 0x0000000632322981 */ /* 0x000f22000c1e1500 */
[----:B-1----:R-:W-:-:S06]  /*05f0*/  IMAD.WIDE.U32 R44, R48, 0x10, R58 ;  /* 0x00000010302c7825 */ /* 0x002fcc00078e003a */
[----:B------:R-:W5:Y:S01]  /*0600*/  LDG.E.128 R44, desc[UR6][R44.64] ;  /* 0x000000062c2c7981 */ /* 0x000f62000c1e1d00 */
[----:B---3--:R-:W-:Y:S01]  /*0610*/  UISETP.NE.U32.AND UP0, UPT, UR12, URZ, UPT ;  /* 0x000000ff0c00728c */ /* 0x008fe2000bf05070 */
[----:B------:R-:W-:-:S03]  /*0620*/  HFMA2 R49, -RZ, RZ, 1.875, 0 ;  /* 0x3f800000ff317431 */ /* 0x000fc600000001ff */
[----:B------:R-:W-:Y:S01]  /*0630*/  UISETP.NE.AND.EX UP0, UPT, UR13, URZ, UPT, UP0 ;  /* 0x000000ff0d00728c */ /* 0x000fe2000bf05300 */
[----:B----4-:R-:W-:-:S08]  /*0640*/  @P2 HADD2.F32 R49, -RZ, R50.H0_H0 ;  /* 0x20000032ff312230 */ /* 0x010fd00000004100 */
[----:B------:R-:W-:Y:S05]  /*0650*/  BRA.U !UP0, `(.L_x_3400) ;  /* 0x0000000108807547 */ /* 0x000fea000b800000 */
[----:B------:R-:W1:Y:S02]  /*0660*/  LDC.64 R40, c[0x0][0x3a0] ;  /* 0x0000e800ff287b82 */ /* 0x000e640000000a00 */
[----:B-1----:R-:W-:-:S06]  /*0670*/  IMAD.WIDE.U32 R40, R48, 0x10, R40 ;  /* 0x0000001030287825 */ /* 0x002fcc00078e0028 */
[----:B------:R-:W3:Y:S01]  /*0680*/  LDG.E.128 R40, desc[UR6][R40.64] ;  /* 0x0000000628287981 */ /* 0x000ee2000c1e1d00 */
        /* <DEDUP_REMOVED lines=8> */
[----:B---3--:R-:W-:Y:S02]  /*0710*/  HADD2.F32 R47, -RZ, R41.H0_H0 ;  /* 0x20000029ff2f7230 */ /* 0x008fe40000004100 */
        /* <DEDUP_REMOVED lines=20> */
.L_x_3400:
[----:B------:R-:W1:Y:S02]  /*0860*/  LDC.64 R50, c[0x0][0x3e0] ;  /* 0x0000f800ff327b82 */ /* 0x000e640000000a00 */
[----:B-1----:R-:W-:-:S04]  /*0870*/  ISETP.NE.U32.AND P2, PT, R50, RZ, PT ;  /* 0x000000ff3200720c */ /* 0x002fc80003f45070 */
        /* <DEDUP_REMOVED lines=23> */
.L_x_3402:
        /* <DEDUP_REMOVED lines=16> */
.L_x_3401:
[----:B------:R-:W1:Y:S01]  /*0af0*/  @P0 LDC.64 R62, c[0x0][0x3a8] ;  /* 0x0000ea00ff3e0b82 */ /* 0x000e620000000a00 */
[----:B------:R-:W-:-:S05]  /*0b00*/  IADD3 R50, PT, PT, R48, 0x80, RZ ;  /* 0x0000008030327810 */ /* 0x000fca0007ffe0ff */
[----:B------:R-:W-:-:S04]  /*0b10*/  IMAD.WIDE.U32 R44, R50, 0x10, R58 ;  /* 0x00000010322c7825 */ /* 0x000fc800078e003a */
[----:B-1----:R-:W-:-:S05]  /*0b20*/  @P0 IMAD.WIDE.U32 R62, R48, 0x10, R62 ;  /* 0x00000010303e0825 */ /* 0x002fca00078e003e */
[----:B------:R1:W-:Y:S04]  /*0b30*/  @P0 STG.E.128 desc[UR6][R62.64], R40 ;  /* 0x000000283e000986 */ /* 0x0003e8000c101d06 */
[----:B------:R-:W5:Y:S01]  /*0b40*/  LDG.E.128 R44, desc[UR6][R44.64] ;  /* 0x000000062c2c7981 */ /* 0x000f62000c1e1d00 */
[----:B------:R-:W-:Y:S05]  /*0b50*/  BRA.U !UP0, `(.L_x_3403) ;  /* 0x0000000108807547 */ /* 0x000fea000b800000 */
[----:B-1----:R-:W1:Y:S02]  /*0b60*/  LDC.64 R40, c[0x0][0x3a0] ;  /* 0x0000e800ff287b82 */ /* 0x002e640000000a00 */
        /* <DEDUP_REMOVED lines=12> */
[--C-:B------:R-:W-:Y:S02]  /*0c30*/  HADD2.F32 R45, -RZ, R40.reuse.H0_H0 ;  /* 0x20000028ff2d7230 */ /* 0x100fe40000004100 */
[----:B------:R-:W-:Y:S01]  /*0c40*/  FFMA.FTZ R70, R70, R49, R47 ;  /* 0x0000003146467223 */ /* 0x000fe2000001002f */
[----:B------:R-:W-:-:S02]  /*0c50*/  HADD2.F32 R63, -RZ, R40.H1_H1 ;  /* 0x30000028ff3f7230 */ /* 0x000fc40000004100 */
[-C--:B------:R-:W-:Y:S01]  /*0c60*/  FFMA.FTZ R62, R62, R49.reuse, R69 ;  /* 0x000000313e3e7223 */ /* 0x080fe20000010045 */
[----:B------:R-:W-:Y:S02]  /*0c70*/  HADD2.F32 R41, -RZ, R41.H1_H1 ;  /* 0x30000029ff297230 */ /* 0x000fe40000004100 */
[-C--:B------:R-:W-:Y:S01]  /*0c80*/  FFMA.FTZ R72, R72, R49.reuse, R45 ;  /* 0x0000003148487223 */ /* 0x080fe2000001002d */
[--C-:B------:R-:W-:Y:S02]  /*0c90*/  HADD2.F32 R61, -RZ, R42.reuse.H0_H0 ;  /* 0x2000002aff3d7230 */ /* 0x100fe40000004100 */
[-C--:B------:R-:W-:Y:S01]  /*0ca0*/  FFMA.FTZ R63, R44, R49.reuse, R63 ;  /* 0x000000312c3f7223 */ /* 0x080fe2000001003f */
[----:B------:R-:W-:Y:S02]  /*0cb0*/  HADD2.F32 R71, -RZ, R42.H1_H1 ;  /* 0x3000002aff477230 */ /* 0x000fe40000004100 */
[----:B------:R-:W-:Y:S01]  /*0cc0*/  FFMA.FTZ R69, R74, R49, R41 ;  /* 0x000000314a457223 */ /* 0x000fe20000010029 */
[----:B------:R-:W-:-:S02]  /*0cd0*/  HADD2.F32 R43, -RZ, R43.H1_H1 ;  /* 0x3000002bff2b7230 */ /* 0x000fc40000004100 */
[-C--:B------:R-:W-:Y:S01]  /*0ce0*/  FFMA.FTZ R68, R68, R49.reuse, R61 ;  /* 0x0000003144447223 */ /* 0x080fe2000001003d */
[----:B------:R-:W-:Y:S01]  /*0cf0*/  F2FP.F16.F32.PACK_AB R40, R63, R72 ;  /* 0x000000483f28723e */ /* 0x000fe200000000ff */
[-C--:B------:R-:W-:Y:S01]  /*0d00*/  FFMA.FTZ R71, R46, R49.reuse, R71 ;  /* 0x000000312e477223 */ /* 0x080fe20000010047 */
[----:B------:R-:W-:Y:S01]  /*0d10*/  F2FP.F16.F32.PACK_AB R41, R69, R70 ;  /* 0x000000464529723e */ /* 0x000fe200000000ff */
[----:B------:R-:W-:-:S03]  /*0d20*/  FFMA.FTZ R73, R76, R49, R43 ;  /* 0x000000314c497223 */ /* 0x000fc6000001002b */
[----:B------:R-:W-:Y:S02]  /*0d30*/  F2FP.F16.F32.PACK_AB R42, R71, R68 ;  /* 0x00000044472a723e */ /* 0x000fe400000000ff */
[----:B------:R-:W-:Y:S01]  /*0d40*/  F2FP.F16.F32.PACK_AB R43, R73, R62 ;  /* 0x0000003e492b723e */ /* 0x000fe200000000ff */
[----:B------:R-:W-:Y:S06]  /*0d50*/  BRA `(.L_x_3404) ;  /* 0x0000000000a07947 */ /* 0x000fec0003800000 */
.L_x_3403:
[----:B--2---:R-:W-:-:S04]  /*0d60*/  UISETP.NE.U32.AND UP1, UPT, UR14, URZ, UPT ;  /* 0x000000ff0e00728c */ /* 0x004fc8000bf25070 */
[----:B------:R-:W-:-:S09]  /*0d70*/  UISETP.NE.AND.EX UP1, UPT, UR15, URZ, UPT, UP1 ;  /* 0x000000ff0f00728c */ /* 0x000fd2000bf25310 */
[----:B------:R-:W-:Y:S05]  /*0d80*/  BRA.U UP1, `(.L_x_3405) ;  /* 0x0000000101447547 */ /* 0x000fea000b800000 */
[----:B-----5:R-:W-:Y:S02]  /*0d90*/  HADD2.F32 R72, -RZ, R44.H0_H0 ;  /* 0x2000002cff487230 */ /* 0x020fe40000004100 */
[--C-:B-1----:R-:W-:Y:S02]  /*0da0*/  HADD2.F32 R62, -RZ, R45.reuse.H1_H1 ;  /* 0x3000002dff3e7230 */ /* 0x102fe40000004100 */
        /* <DEDUP_REMOVED lines=15> */
.L_x_3405:
[----:B-----5:R-:W-:Y:S02]  /*0ea0*/  HADD2.F32 R72, -RZ, R44.H0_H0 ;  /* 0x2000002cff487230 */ /* 0x020fe40000004100 */
[----:B------:R-:W-:Y:S02]  /*0eb0*/  HADD2.F32 R68, -RZ, R46.H0_H0 ;  /* 0x2000002eff447230 */ /* 0x000fe40000004100 */
[----:B------:R-:W-:Y:S02]  /*0ec0*/  HADD2.F32 R44, -RZ, R44.H1_H1 ;  /* 0x3000002cff2c7230 */ /* 0x000fe40000004100 */
[-C--:B------:R-:W-:Y:S01]  /*0ed0*/  FMUL.FTZ R72, R72, R49.reuse ;  /* 0x0000003148487220 */ /* 0x080fe20000410000 */
[--C-:B------:R-:W-:Y:S02]  /*0ee0*/  HADD2.F32 R70, -RZ, R45.reuse.H0_H0 ;  /* 0x2000002dff467230 */ /* 0x100fe40000004100 */
[----:B------:R-:W-:Y:S01]  /*0ef0*/  FMUL.FTZ R68, R68, R49 ;  /* 0x0000003144447220 */ /* 0x000fe20000410000 */
[----:B-1----:R-:W-:-:S02]  /*0f00*/  HADD2.F32 R40, -RZ, R45.H1_H1 ;  /* 0x3000002dff287230 */ /* 0x002fc40000004100 */
        /* <DEDUP_REMOVED lines=12> */
[----:B------:R-:W-:-:S07]  /*0fd0*/  F2FP.F16.F32.PACK_AB R43, R73, R62 ;  /* 0x0000003e492b723e */ /* 0x000fce00000000ff */
.L_x_3404:
        /* <DEDUP_REMOVED lines=10> */
[----:B-----5:R-:W-:Y:S02]  /*1080*/  HADD2.F32 R76, -RZ, R45.H0_H0 ;  /* 0x2000002dff4c7230 */ /* 0x020fe40000004100 */
[--C-:B------:R-:W-:Y:S02]  /*1090*/  HADD2.F32 R82, -RZ, R47.reuse.H0_H0 ;  /* 0x2000002fff527230 */ /* 0x100fe40000004100 */
[----:B------:R-:W-:Y:S02]  /*10a0*/  HADD2.F32 R84, -RZ, R47.H1_H1 ;  /* 0x3000002fff547230 */ /* 0x000fe40000004100 */
[----:B------:R-:W-:Y:S02]  /*10b0*/  HADD2.F32 R74, -RZ, R44.H0_H0 ;  /* 0x2000002cff4a7230 */ /* 0x000fe40000004100 */
        /* <DEDUP_REMOVED lines=25> */
.L_x_3406:
[----:B--2---:R-:W-:-:S04]  /*1250*/  UISETP.NE.U32.AND UP1, UPT, UR14, URZ, UPT ;  /* 0x000000ff0e00728c */ /* 0x004fc8000bf25070 */
[----:B------:R-:W-:-:S09]  /*1260*/  UISETP.NE.AND.EX UP1, UPT, UR15, URZ, UPT, UP1 ;  /* 0x000000ff0f00728c */ /* 0x000fd2000bf25310 */
[----:B------:R-:W-:Y:S05]  /*1270*/  BRA.U UP1, `(.L_x_3408) ;  /* 0x0000000101447547 */ /* 0x000fea000b800000 */
[----:B-1---5:R-:W-:Y:S02]  /*1280*/  HADD2.F32 R74, -RZ, R44.H0_H0 ;  /* 0x2000002cff4a7230 */ /* 0x022fe40000004100 */
[--C-:B------:R-:W-:Y:S02]  /*1290*/  HADD2.F32 R76, -RZ, R45.reuse.H0_H0 ;  /* 0x2000002dff4c7230 */ /* 0x100fe40000004100 */
[----:B------:R-:W-:Y:S02]  /*12a0*/  HADD2.F32 R82, -RZ, R46.H0_H0 ;  /* 0x2000002eff527230 */ /* 0x000fe40000004100 */
[-C--:B------:R-:W-:Y:S01]  /*12b0*/  FMUL.FTZ R83, R74, R49.reuse ;  /* 0x000000314a537220 */ /* 0x080fe20000410000 */
[----:B------:R-:W-:Y:S02]  /*12c0*/  HADD2.F32 R44, -RZ, R44.H1_H1 ;  /* 0x3000002cff2c7230 */ /* 0x000fe40000004100 */
        /* <DEDUP_REMOVED lines=12> */
.L_x_3408:
[--C-:B-1---5:R-:W-:Y:S02]  /*1390*/  HADD2.F32 R74, -RZ, R47.reuse.H0_H0 ;  /* 0x2000002fff4a7230 */ /* 0x122fe40000004100 */
        /* <DEDUP_REMOVED lines=19> */
.L_x_3407:
        /* <DEDUP_REMOVED lines=39> */
.L_x_3409:
[----:B--2---:R-:W-:-:S04]  /*1740*/  UISETP.NE.U32.AND UP1, UPT, UR14, URZ, UPT ;  /* 0x000000ff0e00728c */ /* 0x004fc8000bf25070 */
[----:B------:R-:W-:-:S09]  /*1750*/  UISETP.NE.AND.EX UP1, UPT, UR15, URZ, UPT, UP1 ;  /* 0x000000ff0f00728c */ /* 0x000fd2000bf25310 */
[----:B------:R-:W-:Y:S05]  /*1760*/  BRA.U UP1, `(.L_x_3411) ;  /* 0x0000000101447547 */ /* 0x000fea000b800000 */
[----:B-----5:R-:W-:Y:S02]  /*1770*/  HADD2.F32 R82, -RZ, R44.H0_H0 ;  /* 0x2000002cff527230 */ /* 0x020fe40000004100 */
[--C-:B------:R-:W-:Y:S02]  /*1780*/  HADD2.F32 R86, -RZ, R45.reuse.H0_H0 ;  /* 0x2000002dff567230 */ /* 0x100fe40000004100 */
[----:B------:R-:W-:Y:S02]  /*1790*/  HADD2.F32 R88, -RZ, R45.H1_H1 ;  /* 0x3000002dff587230 */ /* 0x000fe40000004100 */
[-C--:B------:R-:W-:Y:S01]  /*17a0*/  FMUL.FTZ R91, R82, R49.reuse ;  /* 0x00000031525b7220 */ /* 0x080fe20000410000 */
[----:B------:R-:W-:Y:S02]  /*17b0*/  HADD2.F32 R90, -RZ, R46.H0_H0 ;  /* 0x2000002eff5a7230 */ /* 0x000fe40000004100 */
[----:B------:R-:W-:Y:S01]  /*17c0*/  FMUL.FTZ R87, R86, R49 ;  /* 0x0000003156577220 */ /* 0x000fe20000410000 */
[----:B------:R-:W-:-:S02]  /*17d0*/  HADD2.F32 R44, -RZ, R44.H1_H1 ;  /* 0x3000002cff2c7230 */ /* 0x000fc40000004100 */
[-C--:B------:R-:W-:Y:S01]  /*17e0*/  FMUL.FTZ R82, R88, R49.reuse ;  /* 0x0000003158527220 */ /* 0x080fe20000410000 */
[----:B------:R-:W-:Y:S02]  /*17f0*/  HADD2.F32 R46, -RZ, R46.H1_H1 ;  /* 0x3000002eff2e7230 */ /* 0x000fe40000004100 */
[-C--:B-1----:R-:W-:Y:S01]  /*1800*/  FMUL.FTZ R85, R90, R49.reuse ;  /* 0x000000315a557220 */ /* 0x082fe20000410000 */
[--C-:B------:R-:W-:Y:S02]  /*1810*/  HADD2.F32 R92, -RZ, R47.reuse.H0_H0 ;  /* 0x2000002fff5c7230 */ /* 0x100fe40000004100 */
[-C--:B------:R-:W-:Y:S01]  /*1820*/  FMUL.FTZ R84, R44, R49.reuse ;  /* 0x000000312c547220 */ /* 0x080fe20000410000 */
[----:B------:R-:W-:Y:S02]  /*1830*/  HADD2.F32 R94, -RZ, R47.H1_H1 ;  /* 0x3000002fff5e7230 */ /* 0x000fe40000004100 */
[-C--:B------:R-:W-:Y:S01]  /*1840*/  FMUL.FTZ R88, R46, R49.reuse ;  /* 0x000000312e587220 */ /* 0x080fe20000410000 */
[----:B------:R-:W-:-:S02]  /*1850*/  FMUL.FTZ R89, R92, R49 ;  /* 0x000000315c597220 */ /* 0x000fc40000410000 */
[----:B------:R-:W-:Y:S01]  /*1860*/  FMUL.FTZ R86, R94, R49 ;  /* 0x000000315e567220 */ /* 0x000fe20000410000 */
[----:B------:R-:W-:Y:S06]  /*1870*/  BRA `(.L_x_3410) ;  /* 0x0000000000507947 */ /* 0x000fec0003800000 */
.L_x_3411:
[--C-:B-----5:R-:W-:Y:S02]  /*1880*/  HADD2.F32 R86, -RZ, R47.reuse.H0_H0 ;  /* 0x2000002fff567230 */ /* 0x120fe40000004100 */
[----:B-1----:R-:W-:Y:S02]  /*1890*/  HADD2.F32 R40, -RZ, R44.H0_H0 ;  /* 0x2000002cff287230 */ /* 0x002fe40000004100 */
        /* <DEDUP_REMOVED lines=18> */
.L_x_3410:
[----:B------:R-:W1:Y:S01]  /*19c0*/  @P0 LDC.64 R44, c[0x0][0x3a8] ;  /* 0x0000ea00ff2c0b82 */ /* 0x000e620000000a00 */
[----:B------:R-:W-:Y:S01]  /*19d0*/  IADD3 R93, PT, PT, R48, 0x200, RZ ;  /* 0x00000200305d7810 */ /* 0x000fe20007ffe0ff */
[----:B-1----:R-:W-:-:S04]  /*19e0*/  @P0 IMAD.WIDE.U32 R94, R81, 0x10, R44 ;  /* 0x00000010515e0825 */ /* 0x002fc800078e002c */
[----:B------:R-:W-:Y:S01]  /*19f0*/  IMAD.WIDE.U32 R44, R93, 0x10, R58 ;  /* 0x000000105d2c7825 */ /* 0x000fe200078e003a */
[----:B------:R1:W-:Y:S05]  /*1a00*/  @P0 STG.E.128 desc[UR6][R94.64], R40 ;  /* 0x000000285e000986 */ /* 0x0003ea000c101d06 */
[----:B------:R-:W5:Y:S01]  /*1a10*/  LDG.E.128 R44, desc[UR6][R44.64] ;  /* 0x000000062c2c7981 */ /* 0x000f62000c1e1d00 */
[----:B------:R-:W-:Y:S05]  /*1a20*/  BRA.U !UP0, `(.L_x_3412) ;  /* 0x0000000108807547 */ /* 0x000fea000b800000 */
[----:B-1----:R-:W1:Y:S02]  /*1a30*/  LDC.64 R40, c[0x0][0x3a0] ;  /* 0x0000e800ff287b82 */ /* 0x002e640000000a00 */
[----:B-1----:R-:W-:-:S06]  /*1a40*/  IMAD.WIDE.U32 R40, R93, 0x10, R40 ;  /* 0x000000105d287825 */ /* 0x002fcc00078e0028 */
[----:B------:R-:W3:Y:S01]  /*1a50*/  LDG.E.128 R40, desc[UR6][R40.64] ;  /* 0x0000000628287981 */ /* 0x000ee2000c1e1d00 */
[--C-:B-----5:R-:W-:Y:S02]  /*1a60*/  HADD2.F32 R96, -RZ, R45.reuse.H0_H0 ;  /* 0x2000002dff607230 */ /* 0x120fe40000004100 */
[----:B------:R-:W-:Y:S02]  /*1a70*/  HADD2.F32 R92, -RZ, R45.H1_H1 ;  /* 0x3000002dff5c7230 */ /* 0x000fe40000004100 */
[--C-:B------:R-:W-:Y:S02]  /*1a80*/  HADD2.F32 R94, -RZ, R47.reuse.H0_H0 ;  /* 0x2000002fff5e7230 */ /* 0x100fe40000004100 */
[----:B------:R-:W-:Y:S02]  /*1a90*/  HADD2.F32 R98, -RZ, R47.H1_H1 ;  /* 0x3000002fff627230 */ /* 0x000fe40000004100 */
[----:B------:R-:W-:Y:S02]  /*1aa0*/  HADD2.F32 R58, -RZ, R44.H0_H0 ;  /* 0x2000002cff3a7230 */ /* 0x000fe40000004100 */
[----:B------:R-:W-:-:S02]  /*1ab0*/  HADD2.F32 R90, -RZ, R46.H0_H0 ;  /* 0x2000002eff5a7230 */ /* 0x000fc40000004100 */
[----:B------:R-:W-:Y:S02]  /*1ac0*/  HADD2.F32 R44, -RZ, R44.H1_H1 ;  /* 0x3000002cff2c7230 */ /* 0x000fe40000004100 */
[----:B------:R-:W-:Y:S02]  /*1ad0*/  HADD2.F32 R46, -RZ, R46.H1_H1 ;  /* 0x3000002eff2e7230 */ /* 0x000fe40000004100 */
[----:B---3--:R-:W-:Y:S02]  /*1ae0*/  HADD2.F32 R45, -RZ, R41.H0_H0 ;  /* 0x20000029ff2d7230 */ /* 0x008fe40000004100 */
[--C-:B------:R-:W-:Y:S02]  /*1af0*/  HADD2.F32 R97, -RZ, R43.reuse.H0_H0 ;  /* 0x2000002bff617230 */ /* 0x100fe40000004100 */
[----:B------:R-:W-:Y:S02]  /*1b00*/  HADD2.F32 R59, -RZ, R43.H1_H1 ;  /* 0x3000002bff3b7230 */ /* 0x000fe40000004100 */
[----:B------:R-:W-:Y:S01]  /*1b10*/  FFMA.FTZ R96, R96, R49, R45 ;  /* 0x0000003160607223 */ /* 0x000fe2000001002d */
[----:B------:R-:W-:-:S02]  /*1b20*/  HADD2.F32 R41, -RZ, R41.H1_H1 ;  /* 0x30000029ff297230 */ /* 0x000fc40000004100 */
[-C--:B------:R-:W-:Y:S01]  /*1b30*/  FFMA.FTZ R97, R94, R49.reuse, R97 ;  /* 0x000000315e617223 */ /* 0x080fe20000010061 */
[----:B------:R-:W-:Y:S02]  /*1b40*/  HADD2.F32 R95, -RZ, R42.H0_H0 ;  /* 0x2000002aff5f7230 */ /* 0x000fe40000004100 */
        /* <DEDUP_REMOVED lines=8> */
[----:B------:R-:W-:Y:S01]  /*1bd0*/  FFMA.FTZ R92, R44, R49, R43 ;  /* 0x000000312c5c7223 */ /* 0x000fe2000001002b */
[----:B------:R-:W-:Y:S01]  /*1be0*/  F2FP.F16.F32.PACK_AB R43, R94, R97 ;  /* 0x000000615e2b723e */ /* 0x000fe200000000ff */
[----:B------:R-:W-:-:S03]  /*1bf0*/  FFMA.FTZ R90, R46, R49, R47 ;  /* 0x000000312e5a7223 */ /* 0x000fc6000001002f */
[----:B------:R-:W-:Y:S02]  /*1c00*/  F2FP.F16.F32.PACK_AB R40, R92, R99 ;  /* 0x000000635c28723e */ /* 0x000fe400000000ff */
[----:B------:R-:W-:Y:S01]  /*1c10*/  F2FP.F16.F32.PACK_AB R42, R90, R95 ;  /* 0x0000005f5a2a723e */ /* 0x000fe200000000ff */
[----:B------:R-:W-:Y:S06]  /*1c20*/  BRA `(.L_x_3413) ;  /* 0x0000000000a07947 */ /* 0x000fec0003800000 */
.L_x_3412:
[----:B--2---:R-:W-:-:S04]  /*1c30*/  UISETP.NE.U32.AND UP0, UPT, UR14, URZ, UPT ;  /* 0x000000ff0e00728c */ /* 0x004fc8000bf05070 */
[----:B------:R-:W-:-:S09]  /*1c40*/  UISETP.NE.AND.EX UP0, UPT, UR15, URZ, UPT, UP0 ;  /* 0x000000ff0f00728c */ /* 0x000fd2000bf05300 */
[----:B------:R-:W-:Y:S05]  /*1c50*/  BRA.U UP0, `(.L_x_3414) ;  /* 0x0000000100447547 */ /* 0x000fea000b800000 */
[----:B-----5:R-:W-:Y:S02]  /*1c60*/  HADD2.F32 R92, -RZ, R47.H0_H0 ;  /* 0x2000002fff5c7230 */ /* 0x020fe40000004100 */
[----:B------:R-:W-:Y:S02]  /*1c70*/  HADD2.F32 R58, -RZ, R44.H0_H0 ;  /* 0x2000002cff3a7230 */ /* 0x000fe40000004100 */
[----:B------:R-:W-:Y:S02]  /*1c80*/  HADD2.F32 R90, -RZ, R45.H1_H1 ;  /* 0x3000002dff5a7230 */ /* 0x000fe40000004100 */
[-C--:B------:R-:W-:Y:S01]  /*1c90*/  FMUL.FTZ R97, R92, R49.reuse ;  /* 0x000000315c617220 */ /* 0x080fe20000410000 */
[----:B------:R-:W-:Y:S02]  /*1ca0*/  HADD2.F32 R98, -RZ, R46.H0_H0 ;  /* 0x2000002eff627230 */ /* 0x000fe40000004100 */
[----:B------:R-:W-:Y:S01]  /*1cb0*/  FMUL.FTZ R99, R58, R49 ;  /* 0x000000313a637220 */ /* 0x000fe20000410000 */
[----:B-1----:R-:W-:-:S02]  /*1cc0*/  HADD2.F32 R94, -RZ, R47.H1_H1 ;  /* 0x3000002fff5e7230 */ /* 0x002fc40000004100 */
[-C--:B------:R-:W-:Y:S01]  /*1cd0*/  FMUL.FTZ R101, R90, R49.reuse ;  /* 0x000000315a657220 */ /* 0x080fe20000410000 */
[----:B------:R-:W-:Y:S02]  /*1ce0*/  HADD2.F32 R44, -RZ, R44.H1_H1 ;  /* 0x3000002cff2c7230 */ /* 0x000fe40000004100 */
[-C--:B------:R-:W-:Y:S01]  /*1cf0*/  FMUL.FTZ R95, R98, R49.reuse ;  /* 0x00000031625f7220 */ /* 0x080fe20000410000 */
[----:B------:R-:W-:Y:S02]  /*1d00*/  HADD2.F32 R96, -RZ, R45.H0_H0 ;  /* 0x2000002dff607230 */ /* 0x000fe40000004100 */
[-C--:B------:R-:W-:Y:S01]  /*1d10*/  FMUL.FTZ R94, R94, R49.reuse ;  /* 0x000000315e5e7220 */ /* 0x080fe20000410000 */
[----:B------:R-:W-:Y:S02]  /*1d20*/  HADD2.F32 R46, -RZ, R46.H1_H1 ;  /* 0x3000002eff2e7230 */ /* 0x000fe40000004100 */
[-C--:B------:R-:W-:Y:S01]  /*1d30*/  FMUL.FTZ R92, R44, R49.reuse ;  /* 0x000000312c5c7220 */ /* 0x080fe20000410000 */
[----:B------:R-:W-:-:S02]  /*1d40*/  FMUL.FTZ R96, R96, R49 ;  /* 0x0000003160607220 */ /* 0x000fc40000410000 */
[----:B------:R-:W-:Y:S01]  /*1d50*/  FMUL.FTZ R90, R46, R49 ;  /* 0x000000312e5a7220 */ /* 0x000fe20000410000 */
[----:B------:R-:W-:Y:S06]  /*1d60*/  BRA `(.L_x_3413) ;  /* 0x0000000000507947 */ /* 0x000fec0003800000 */
.L_x_3414:
        /* <DEDUP_REMOVED lines=20> */
.L_x_3413:
[----:B------:R-:W-:Y:S01]  /*1eb0*/  FADD.FTZ R44, RZ, R60 ;  /* 0x0000003cff2c7221 */ /* 0x000fe20000010000 */
[----:B------:R-:W1:Y:S01]  /*1ec0*/  S2UR UR5, SR_CgaCtaId ;  /* 0x00000000000579c3 */ /* 0x000e620000008800 */
[----:B------:R-:W-:Y:S01]  /*1ed0*/  ISETP.NE.AND P1, PT, R0, RZ, PT ;  /* 0x000000ff0000720c */ /* 0x000fe20003f25270 */
[----:B------:R-:W-:Y:S01]  /*1ee0*/  UMOV UR4, 0x400 ;  /* 0x0000040000047882 */ /* 0x000fe20000000000 */
[----:B------:R-:W-:Y:S01]  /*1ef0*/  FADD.FTZ R45, R44, R51 ;  /* 0x000000332c2d7221 */ /* 0x000fe20000010000 */
[----:B------:R-:W-:Y:S01]  /*1f00*/  ISETP.GT.U32.AND P4, PT, R0, 0x3, PT ;  /* 0x000000030000780c */ /* 0x000fe20003f84070 */
[----:B------:R-:W-:Y:S02]  /*1f10*/  HADD2.F32 R109, -RZ, R65.H0_H0 ;  /* 0x20000041ff6d7230 */ /* 0x000fe40000004100 */
[----:B------:R-:W-:Y:S01]  /*1f20*/  FADD.FTZ R44, R45, R56 ;  /* 0x000000382d2c7221 */ /* 0x000fe20000010000 */
[----:B------:R-:W-:Y:S02]  /*1f30*/  HADD2.F32 R111, -RZ, R37.H0_H0 ;  /* 0x20000025ff6f7230 */ /* 0x000fe40000004100 */
[----:B------:R-:W-:-:S02]  /*1f40*/  HADD2.F32 R113, -RZ, R12.H0_H0 ;  /* 0x2000000cff717230 */ /* 0x000fc40000004100 */
[----:B------:R-:W-:Y:S01]  /*1f50*/  FADD.FTZ R45, R44, R53 ;  /* 0x000000352c2d7221 */ /* 0x000fe20000010000 */
[----:B------:R-:W-:-:S03]  /*1f60*/  HADD2.F32 R115, -RZ, R11.H1_H1 ;  /* 0x3000000bff737230 */ /* 0x000fc60000004100 */
[----:B------:R-:W-:-:S04]  /*1f70*/  FADD.FTZ R44, R45, R54 ;  /* 0x000000362d2c7221 */ /* 0x000fc80000010000 */
[----:B------:R-:W-:-:S04]  /*1f80*/  FADD.FTZ R45, R44, R55 ;  /* 0x000000372c2d7221 */ /* 0x000fc80000010000 */
[----:B------:R-:W-:Y:S01]  /*1f90*/  FADD.FTZ R44, R45, R52 ;  /* 0x000000342d2c7221 */ /* 0x000fe20000010000 */
[----:B-1----:R-:W-:-:S03]  /*1fa0*/  ULEA UR4, UR5, UR4, 0x18 ;  /* 0x0000000405047291 */ /* 0x002fc6000f8ec0ff */
[----:B------:R-:W-:Y:S01]  /*1fb0*/  FADD.FTZ R45, R44, R57 ;  /* 0x000000392c2d7221 */ /* 0x000fe20000010000 */
[----:B------:R-:W-:Y:S02]  /*1fc0*/  @UP2 UIADD3 UR4, UPT, UPT, UR4, 0x20, URZ ;  /* 0x0000002004042890 */ /* 0x000fe4000fffe0ff */
[----:B------:R-:W-:Y:S01]  /*1fd0*/  UPLOP3.LUT UP2, UPT, UPT, UPT, UP2, 0x40, 0x4 ;  /* 0x000000000004789c */ /* 0x000fe20003f4e820 */
[----:B------:R-:W-:-:S03]  /*1fe0*/  FADD.FTZ R44, R45, R72 ;  /* 0x000000482d2c7221 */ /* 0x000fc60000010000 */
[----:B------:R-:W-:Y:S01]  /*1ff0*/  @!P4 LEA R100, R0, UR4, 0x3 ;  /* 0x000000040064cc11 */ /* 0x000fe2000f8e18ff */
        /* <DEDUP_REMOVED lines=31> */
[----:B------:R-:W1:Y:S02]  /*21f0*/  SHFL.BFLY PT, R44, R45, 0x1, 0x1f ;  /* 0x0c201f002d2c7f89 */ /* 0x000e6400000e0000 */
[----:B-1----:R-:W-:-:S05]  /*2200*/  FADD.FTZ R47, R45, R44 ;  /* 0x0000002c2d2f7221 */ /* 0x002fca0000010000 */
[----:B------:R-:W1:Y:S02]  /*2210*/  SHFL.BFLY PT, R44, R47, 0x2, 0x1f ;  /* 0x0c401f002f2c7f89 */ /* 0x000e6400000e0000 */
[----:B-1----:R-:W-:-:S05]  /*2220*/  FADD.FTZ R49, R47, R44 ;  /* 0x0000002c2f317221 */ /* 0x002fca0000010000 */
[----:B------:R-:W1:Y:S02]  /*2230*/  SHFL.BFLY PT, R44, R49, 0x4, 0x1f ;  /* 0x0c801f00312c7f89 */ /* 0x000e6400000e0000 */
[----:B-1----:R-:W-:-:S05]  /*2240*/  FADD.FTZ R58, R49, R44 ;  /* 0x0000002c313a7221 */ /* 0x002fca0000010000 */
[----:B------:R-:W1:Y:S02]  /*2250*/  SHFL.BFLY PT, R59, R58, 0x8, 0x1f ;  /* 0x0d001f003a3b7f89 */ /* 0x000e6400000e0000 */
[----:B-1----:R-:W-:-:S05]  /*2260*/  FADD.FTZ R59, R58, R59 ;  /* 0x0000003b3a3b7221 */ /* 0x002fca0000010000 */
[----:B------:R-:W1:Y:S02]  /*2270*/  SHFL.BFLY PT, R44, R59, 0x10, 0x1f ;  /* 0x0e001f003b2c7f89 */ /* 0x000e6400000e0000 */
[----:B-1----:R-:W-:-:S04]  /*2280*/  FADD.FTZ R44, R59, R44 ;  /* 0x0000002c3b2c7221 */ /* 0x002fc80000010000 */
[----:B------:R-:W-:-:S04]  /*2290*/  FMUL.FTZ R46, R44, 0.00078125001164153218269 ;  /* 0x3a4ccccd2c2e7820 */ /* 0x000fc80000410000 */
[C---:B------:R-:W-:Y:S01]  /*22a0*/  FADD.FTZ R44, -R46.reuse, R60 ;  /* 0x0000003c2e2c7221 */ /* 0x040fe20000010100 */
[C---:B------:R-:W-:Y:S01]  /*22b0*/  FADD.FTZ R45, -R46.reuse, R51 ;  /* 0x000000332e2d7221 */ /* 0x040fe20000010100 */
[----:B------:R-:W-:Y:S02]  /*22c0*/  FADD.FTZ R47, -R46, R56 ;  /* 0x000000382e2f7221 */ /* 0x000fe40000010100 */
[----:B------:R-:W-:-:S04]  /*22d0*/  FFMA.FTZ R44, R44, R44, RZ ;  /* 0x0000002c2c2c7223 */ /* 0x000fc800000100ff */
        /* <DEDUP_REMOVED lines=76> */
[----:B------:R-:W1:Y:S02]  /*27a0*/  SHFL.BFLY PT, R44, R47, 0x1, 0x1f ;  /* 0x0c201f002f2c7f89 */ /* 0x000e6400000e0000 */
[----:B-1----:R-:W-:-:S05]  /*27b0*/  FADD.FTZ R49, R47, R44 ;  /* 0x0000002c2f317221 */ /* 0x002fca0000010000 */
[----:B------:R-:W1:Y:S02]  /*27c0*/  SHFL.BFLY PT, R44, R49, 0x2, 0x1f ;  /* 0x0c401f00312c7f89 */ /* 0x000e6400000e0000 */
[----:B-1----:R-:W-:Y:S01]  /*27d0*/  FADD.FTZ R58, R49, R44 ;  /* 0x0000002c313a7221 */ /* 0x002fe20000010000 */
[----:B------:R-:W-:-:S04]  /*27e0*/  @!P1 SHF.R.U32.HI R49, RZ, 0x2, R67 ;  /* 0x00000002ff319819 */ /* 0x000fc80000011643 */
[----:B------:R-:W1:Y:S01]  /*27f0*/  SHFL.BFLY PT, R45, R58, 0x4, 0x1f ;  /* 0x0c801f003a2d7f89 */ /* 0x000e6200000e0000 */
[----:B------:R-:W-:Y:S01]  /*2800*/  @!P1 LOP3.LUT R49, R49, 0x18, RZ, 0xc0, !PT ;  /* 0x0000001831319812 */ /* 0x000fe200078ec0ff */
[----:B-1----:R-:W-:-:S05]  /*2810*/  FADD.FTZ R59, R58, R45 ;  /* 0x0000002d3a3b7221 */ /* 0x002fca0000010000 */
[----:B------:R-:W1:Y:S02]  /*2820*/  SHFL.BFLY PT, R44, R59, 0x8, 0x1f ;  /* 0x0d001f003b2c7f89 */ /* 0x000e6400000e0000 */
[----:B-1----:R-:W-:Y:S01]  /*2830*/  FADD.FTZ R98, R59, R44 ;  /* 0x0000002c3b627221 */ /* 0x002fe20000010000 */
[----:B------:R-:W-:Y:S01]  /*2840*/  CS2R R58, SRZ ;  /* 0x00000000003a7805 */ /* 0x000fe2000001ff00 */
[----:B------:R-:W1:Y:S03]  /*2850*/  @P0 LDC.64 R44, c[0x0][0x3a8] ;  /* 0x0000ea00ff2c0b82 */ /* 0x000e660000000a00 */
[----:B------:R-:W3:Y:S01]  /*2860*/  SHFL.BFLY PT, R103, R98, 0x10, 0x1f ;  /* 0x0e001f0062677f89 */ /* 0x000ee200000e0000 */
[----:B-1----:R-:W-:-:S04]  /*2870*/  @P0 IMAD.WIDE.U32 R44, R93, 0x10, R44 ;  /* 0x000000105d2c0825 */ /* 0x002fc800078e002c */
[----:B---3--:R-:W-:Y:S01]  /*2880*/  FADD.FTZ R47, R98, R103 ;  /* 0x00000067622f7221 */ /* 0x008fe20000010000 */
[----:B------:R-:W-:Y:S01]  /*2890*/  MOV R98, RZ ;  /* 0x000000ff00627202 */ /* 0x000fe20000000f00 */
[----:B------:R1:W-:Y:S01]  /*28a0*/  @P0 STG.E.128 desc[UR6][R44.64], R40 ;  /* 0x000000282c000986 */ /* 0x0003e2000c101d06 */
[----:B------:R-:W-:-:S03]  /*28b0*/  @!P4 MOV R98, 0x500 ;  /* 0x000005000062c802 */ /* 0x000fc60000000f00 */
[----:B------:R-:W-:Y:S01]  /*28c0*/  @!P1 STS.64 [R49+UR4], R46 ;  /* 0x0000002e31009988 */ /* 0x000fe20008000a04 */
[----:B------:R-:W-:Y:S01]  /*28d0*/  BAR.SYNC.DEFER_BLOCKING 0x0 ;  /* 0x0000000000007b1d */ /* 0x000fe20000010000 */
[----:B------:R-:W-:-:S05]  /*28e0*/  ISETP.NE.AND P1, PT, R67, RZ, PT ;  /* 0x000000ff4300720c */ /* 0x000fca0003f25270 */
[----:B------:R-:W3:Y:S01]  /*28f0*/  SHFL.DOWN PT, R103, R98, 0x2, 0x1f ;  /* 0x08401f0062677f89 */ /* 0x000ee200000e0000 */
[----:B-1----:R-:W-:-:S03]  /*2900*/  I2FP.F32.U32 R44, R98 ;  /* 0x00000062002c7245 */ /* 0x002fc60000201000 */
[----:B------:R1:W-:Y:S01]  /*2910*/  @!P4 LDS.64 R58, [R100] ;  /* 0x00000000643ac984 */ /* 0x0003e20000000a00 */
[----:B---3--:R-:W-:Y:S01]  /*2920*/  IADD3 R104, PT, PT, R103, R98, RZ ;  /* 0x0000006267687210 */ /* 0x008fe20007ffe0ff */
[----:B-1----:R-:W-:Y:S01]  /*2930*/  HADD2.F32 R100, -RZ, R33.H1_H1 ;  /* 0x30000021ff647230 */ /* 0x002fe20000004100 */
[----:B------:R-:W-:Y:S01]  /*2940*/  I2FP.F32.S32 R108, R103 ;  /* 0x00000067006c7245 */ /* 0x000fe20000201400 */
[----:B------:R-:W0:Y:S01]  /*2950*/  LDC R98, c[0x0][0x448] ;  /* 0x00011200ff627b82 */ /* 0x000e220000000800 */
[----:B------:R-:W-:Y:S01]  /*2960*/  I2FP.F32.S32 R106, R104 ;  /* 0x00000068006a7245 */ /* 0x000fe20000201400 */
[----:B------:R-:W1:Y:S03]  /*2970*/  SHFL.DOWN PT, R47, R104, 0x1, 0x1f ;  /* 0x08201f00682f7f89 */ /* 0x000e6600000e0000 */
[----:B------:R-:W3:Y:S01]  /*2980*/  MUFU.RCP R46, R106 ;  /* 0x0000006a002e7308 */ /* 0x000ee20000001000 */
[----:B-1----:R-:W-:-:S02]  /*2990*/  IADD3 R104, PT, PT, R104, R47, RZ ;  /* 0x0000002f68687210 */ /* 0x002fc40007ffe0ff */
[----:B------:R-:W-:Y:S01]  /*29a0*/  I2FP.F32.S32 R49, R47 ;  /* 0x0000002f00317245 */ /* 0x000fe20000201400 */
[----:B------:R-:W1:Y:S01]  /*29b0*/  SHFL.DOWN PT, R105, R58, 0x2, 0x1f ;  /* 0x08401f003a697f89 */ /* 0x000e6200000e0000 */
[----:B------:R-:W-:-:S03]  /*29c0*/  I2FP.F32.S32 R104, R104 ;  /* 0x0000006800687245 */ /* 0x000fc60000201400 */
[----:B------:R-:W4:Y:S03]  /*29d0*/  SHFL.DOWN PT, R102, R59, 0x2, 0x1f ;  /* 0x08401f003b667f89 */ /* 0x000f2600000e0000 */
[----:B------:R-:W5:Y:S01]  /*29e0*/  MUFU.RCP R104, R104 ;  /* 0x0000006800687308 */ /* 0x000f620000001000 */
[C---:B-1----:R-:W-:Y:S01]  /*29f0*/  FMUL.FTZ R45, R105.reuse, R108 ;  /* 0x0000006c692d7220 */ /* 0x042fe20000410000 */
[----:B------:R-:W-:-:S03]  /*2a00*/  FADD.FTZ R105, -R105, R58 ;  /* 0x0000003a69697221 */ /* 0x000fc60000010100 */
[----:B------:R-:W-:Y:S01]  /*2a10*/  FFMA.FTZ R45, R44, R58, R45 ;  /* 0x0000003a2c2d7223 */ /* 0x000fe2000001002d */
[----:B------:R-:W-:Y:S01]  /*2a20*/  FMUL.FTZ R105, R105, R105 ;  /* 0x0000006969697220 */ /* 0x000fe20000410000 */
[----:B----4-:R-:W-:Y:S02]  /*2a30*/  FADD.FTZ R59, R102, R59 ;  /* 0x0000003b663b7221 */ /* 0x010fe40000010000 */
[----:B---3--:R-:W-:Y:S01]  /*2a40*/  FMUL.FTZ R45, R46, R45 ;  /* 0x0000002d2e2d7220 */ /* 0x008fe20000410000 */
[----:B------:R-:W-:-:S04]  /*2a50*/  FMUL.FTZ R105, R105, R44 ;  /* 0x0000002c69697220 */ /* 0x000fc80000410000 */
[----:B------:R-:W1:Y:S01]  /*2a60*/  SHFL.DOWN PT, R44, R45, 0x1, 0x1f ;  /* 0x08201f002d2c7f89 */ /* 0x000e6200000e0000 */
[----:B------:R-:W-:Y:S01]  /*2a70*/  FMUL.FTZ R105, R105, R108 ;  /* 0x0000006c69697220 */ /* 0x000fe20000410000 */
[----:B------:R-:W-:-:S03]  /*2a80*/  HADD2.F32 R108, -RZ, R23.H1_H1 ;  /* 0x30000017ff6c7230 */ /* 0x000fc60000004100 */
[----:B------:R-:W-:-:S05]  /*2a90*/  FFMA.FTZ R59, R46, R105, R59 ;  /* 0x000000692e3b7223 */ /* 0x000fca000001003b */
[----:B------:R-:W3:Y:S01]  /*2aa0*/  SHFL.DOWN PT, R46, R59, 0x1, 0x1f ;  /* 0x08201f003b2e7f89 */ /* 0x000ee200000e0000 */
[----:B-1----:R-:W-:Y:S01]  /*2ab0*/  FADD.FTZ R47, R45, -R44 ;  /* 0x8000002c2d2f7221 */ /* 0x002fe20000010000 */
[----:B------:R-:W-:-:S03]  /*2ac0*/  FMUL.FTZ R103, R44, R49 ;  /* 0x000000312c677220 */ /* 0x000fc60000410000 */
[----:B------:R-:W-:Y:S01]  /*2ad0*/  FMUL.FTZ R47, R47, R47 ;  /* 0x0000002f2f2f7220 */ /* 0x000fe20000410000 */
[C---:B------:R-:W-:Y:S02]  /*2ae0*/  FFMA.FTZ R103, R106.reuse, R45, R103 ;  /* 0x0000002d6a677223 */ /* 0x040fe40000010067 */
[----:B------:R-:W1:Y:S01]  /*2af0*/  @!P1 LDC.64 R44, c[0x0][0x3c0] ;  /* 0x0000f000ff2c9b82 */ /* 0x000e620000000a00 */
[----:B------:R-:W-:Y:S01]  /*2b00*/  FMUL.FTZ R47, R106, R47 ;  /* 0x0000002f6a2f7220 */ /* 0x000fe20000410000 */
[C---:B-----5:R-:W-:Y:S01]  /*2b10*/  FMUL.FTZ R103, R104.reuse, R103 ;  /* 0x0000006768677220 */ /* 0x060fe20000410000 */
[----:B---3--:R-:W-:Y:S01]  /*2b20*/  FADD.FTZ R59, R59, R46 ;  /* 0x0000002e3b3b7221 */ /* 0x008fe20000010000 */
[----:B------:R-:W-:Y:S02]  /*2b30*/  HADD2.F32 R106, -RZ, R2.H1_H1 ;  /* 0x30000002ff6a7230 */ /* 0x000fe40000004100 */
[----:B------:R-:W-:Y:S02]  /*2b40*/  FMUL.FTZ R49, R47, R49 ;  /* 0x000000312f317220 */ /* 0x000fe40000410000 */
[----:B------:R-:W3:Y:S02]  /*2b50*/  SHFL.IDX PT, R47, R103, RZ, 0x1f ;  /* 0x00001fff672f7589 */ /* 0x000ee400000e0000 */
[----:B------:R-:W-:-:S06]  /*2b60*/  FFMA.FTZ R59, R104, R49, R59 ;  /* 0x00000031683b7223 */ /* 0x000fcc000001003b */
[----:B------:R-:W0:Y:S01]  /*2b70*/  SHFL.IDX PT, R59, R59, RZ, 0x1f ;  /* 0x00001fff3b3b7589 */ /* 0x000e2200000e0000 */
[----:B-1----:R-:W-:-:S04]  /*2b80*/  @!P1 IMAD.WIDE R44, R10, 0x4, R44 ;  /* 0x000000040a2c9825 */ /* 0x002fc800078e022c */
[C---:B---3--:R-:W-:Y:S01]  /*2b90*/  FMUL.FTZ R49, R47.reuse, R47 ;  /* 0x0000002f2f317220 */ /* 0x048fe20000410000 */
[----:B------:R-:W-:Y:S01]  /*2ba0*/  FSEL R46, R47, RZ, !P3 ;  /* 0x000000ff2f2e7208 */ /* 0x000fe20005800000 */
[----:B------:R1:W-:Y:S03]  /*2bb0*/  @!P1 STG.E desc[UR6][R44.64], R47 ;  /* 0x0000002f2c009986 */ /* 0x0003e6000c101906 */
[----:B------:R-:W-:Y:S01]  /*2bc0*/  FSEL R58, R49, RZ, P3 ;  /* 0x000000ff313a7208 */ /* 0x000fe20001800000 */
[C---:B------:R-:W-:Y:S01]  /*2bd0*/  FADD.FTZ R60, -R46.reuse, R60 ;  /* 0x0000003c2e3c7221 */ /* 0x040fe20000010100 */
[C---:B------:R-:W-:Y:S01]  /*2be0*/  FADD.FTZ R51, -R46.reuse, R51 ;  /* 0x000000332e337221 */ /* 0x040fe20000010100 */
[----:B0-----:R-:W-:Y:S01]  /*2bf0*/  FFMA.FTZ R49, R59, UR10, R98 ;  /* 0x0000000a3b317c23 */ /* 0x001fe20008010062 */
[C---:B------:R-:W-:Y:S01]  /*2c00*/  FADD.FTZ R56, -R46.reuse, R56 ;  /* 0x000000382e387221 */ /* 0x040fe20000010100 */
[C---:B------:R-:W-:Y:S01]  /*2c10*/  FADD.FTZ R53, -R46.reuse, R53 ;  /* 0x000000352e357221 */ /* 0x040fe20000010100 */
[C---:B------:R-:W-:Y:S01]  /*2c20*/  FADD.FTZ R54, -R46.reuse, R54 ;  /* 0x000000362e367221 */ /* 0x040fe20000010100 */
[----:B------:R-:W-:Y:S01]  /*2c30*/  FADD.FTZ R49, R49, R58 ;  /* 0x0000003a31317221 */ /* 0x000fe20000010000 */
[C---:B------:R-:W-:Y:S01]  /*2c40*/  FADD.FTZ R55, -R46.reuse, R55 ;  /* 0x000000372e377221 */ /* 0x040fe20000010100 */
[C---:B------:R-:W-:Y:S01]  /*2c50*/  FADD.FTZ R52, -R46.reuse, R52 ;  /* 0x000000342e347221 */ /* 0x040fe20000010100 */
[C---:B------:R-:W-:Y:S01]  /*2c60*/  FADD.FTZ R57, -R46.reuse, R57 ;  /* 0x000000392e397221 */ /* 0x040fe20000010100 */
[----:B------:R-:W0:Y:S01]  /*2c70*/  MUFU.RSQ R58, R49 ;  /* 0x00000031003a7308 */ /* 0x000e220000001400 */
        /* <DEDUP_REMOVED lines=32> */
[----:B------:R-:W-:-:S02]  /*2e80*/  HADD2.F32 R46, -RZ, R66.H0_H0 ;  /* 0x20000042ff2e7230 */ /* 0x000fc40000004100 */
[C---:B0-----:R-:W-:Y:S01]  /*2e90*/  FMUL.FTZ R49, R58.reuse, R60 ;  /* 0x0000003c3a317220 */ /* 0x041fe20000410000 */
[----:B------:R-:W-:Y:S02]  /*2ea0*/  HADD2.F32 R90, -RZ, R36.H0_H0 ;  /* 0x20000024ff5a7230 */ /* 0x000fe40000004100 */
[C---:B------:R-:W-:Y:S01]  /*2eb0*/  FMUL.FTZ R51, R58.reuse, R51 ;  /* 0x000000333a337220 */ /* 0x040fe20000410000 */
[----:B------:R-:W-:Y:S02]  /*2ec0*/  HADD2.F32 R92, -RZ, R66.H1_H1 ;  /* 0x30000042ff5c7230 */ /* 0x000fe40000004100 */
[----:B-1----:R-:W-:Y:S01]  /*2ed0*/  FMUL.FTZ R45, R58, R53 ;  /* 0x000000353a2d7220 */ /* 0x002fe20000410000 */
[----:B------:R-:W-:Y:S02]  /*2ee0*/  HADD2.F32 R94, -RZ, R36.H1_H1 ;  /* 0x30000024ff5e7230 */ /* 0x000fe40000004100 */
[----:B------:R-:W-:Y:S01]  /*2ef0*/  FFMA.FTZ R49, R49, R46, R90 ;  /* 0x0000002e31317223 */ /* 0x000fe2000001005a */
[----:B------:R-:W-:-:S02]  /*2f00*/  HADD2.F32 R46, -RZ, R64.H0_H0 ;  /* 0x20000040ff2e7230 */ /* 0x000fc40000004100 */
[C---:B------:R-:W-:Y:S01]  /*2f10*/  FMUL.FTZ R52, R58.reuse, R52 ;  /* 0x000000343a347220 */ /* 0x040fe20000410000 */
[----:B------:R-:W-:Y:S02]  /*2f20*/  HADD2.F32 R60, -RZ, R38.H0_H0 ;  /* 0x20000026ff3c7230 */ /* 0x000fe40000004100 */
[----:B------:R-:W-:Y:S01]  /*2f30*/  FFMA.FTZ R44, R51, R92, R94 ;  /* 0x0000005c332c7223 */ /* 0x000fe2000001005e */
[----:B------:R-:W-:Y:S02]  /*2f40*/  HADD2.F32 R47, -RZ, R19.H0_H0 ;  /* 0x20000013ff2f7230 */ /* 0x000fe40000004100 */
[C---:B------:R-:W-:Y:S01]  /*2f50*/  FMUL.FTZ R51, R58.reuse, R54 ;  /* 0x000000363a337220 */ /* 0x040fe20000410000 */
[----:B------:R-:W-:Y:S02]  /*2f60*/  HADD2.F32 R53, -RZ, R39.H0_H0 ;  /* 0x20000027ff357230 */ /* 0x000fe40000004100 */
[----:B------:R-:W-:Y:S01]  /*2f70*/  FMUL.FTZ R55, R58, R55 ;  /* 0x000000373a377220 */ /* 0x000fe20000410000 */
[----:B------:R-:W-:-:S02]  /*2f80*/  HADD2.F32 R96, -RZ, R65.H1_H1 ;  /* 0x30000041ff607230 */ /* 0x000fc40000004100 */
[----:B------:R-:W-:Y:S01]  /*2f90*/  FFMA.FTZ R51, R51, R46, R60 ;  /* 0x0000002e33337223 */ /* 0x000fe2000001003c */
[----:B------:R-:W-:Y:S02]  /*2fa0*/  HADD2.F32 R98, -RZ, R37.H1_H1 ;  /* 0x30000025ff627230 */ /* 0x000fe40000004100 */
[----:B------:R-:W-:Y:S01]  /*2fb0*/  FFMA.FTZ R60, R52, R47, R53 ;  /* 0x0000002f343c7223 */ /* 0x000fe20000010035 */
[----:B------:R-:W-:Y:S02]  /*2fc0*/  HADD2.F32 R90, -RZ, R64.H1_H1 ;  /* 0x30000040ff5a7230 */ /* 0x000fe40000004100 */
[----:B------:R-:W-:Y:S01]  /*2fd0*/  FMUL.FTZ R53, R58, R72 ;  /* 0x000000483a357220 */ /* 0x000fe20000410000 */
[----:B------:R-:W-:Y:S02]  /*2fe0*/  HADD2.F32 R92, -RZ, R38.H1_H1 ;  /* 0x30000026ff5c7230 */ /* 0x000fe40000004100 */
[----:B------:R-:W-:Y:S01]  /*2ff0*/  FFMA.FTZ R45, R45, R96, R98 ;  /* 0x000000602d2d7223 */ /* 0x000fe20000010062 */
[----:B------:R-:W-:-:S02]  /*3000*/  HADD2.F32 R52, -RZ, R18.H0_H0 ;  /* 0x20000012ff347230 */ /* 0x000fc40000004100 */
[C---:B------:R-:W-:Y:S01]  /*3010*/  FMUL.FTZ R56, R58.reuse, R56 ;  /* 0x000000383a387220 */ /* 0x040fe20000410000 */
[----:B------:R-:W-:Y:S02]  /*3020*/  HADD2.F32 R54, -RZ, R32.H0_H0 ;  /* 0x20000020ff367230 */ /* 0x000fe40000004100 */
[----:B------:R-:W-:Y:S01]  /*3030*/  FFMA.FTZ R46, R55, R90, R92 ;  /* 0x0000005a372e7223 */ /* 0x000fe2000001005c */
[----:B------:R-:W-:Y:S02]  /*3040*/  HADD2.F32 R94, -RZ, R19.H1_H1 ;  /* 0x30000013ff5e7230 */ /* 0x000fe40000004100 */
[C---:B------:R-:W-:Y:S01]  /*3050*/  FMUL.FTZ R57, R58.reuse, R57 ;  /* 0x000000393a397220 */ /* 0x040fe20000410000 */
[----:B------:R-:W-:Y:S02]  /*3060*/  HADD2.F32 R96, -RZ, R39.H1_H1 ;  /* 0x30000027ff607230 */ /* 0x000fe40000004100 */
[----:B------:R-:W-:Y:S01]  /*3070*/  FMUL.FTZ R63, R58, R63 ;  /* 0x0000003f3a3f7220 */ /* 0x000fe20000410000 */
[----:B------:R-:W-:-:S02]  /*3080*/  HADD2.F32 R90, -RZ, R18.H1_H1 ;  /* 0x30000012ff5a7230 */ /* 0x000fc40000004100 */
[----:B------:R-:W-:Y:S01]  /*3090*/  FFMA.FTZ R53, R53, R52, R54 ;  /* 0x0000003435357223 */ /* 0x000fe20000010036 */
[----:B------:R-:W-:Y:S02]  /*30a0*/  HADD2.F32 R92, -RZ, R32.H1_H1 ;  /* 0x30000020ff5c7230 */ /* 0x000fe40000004100 */
[----:B------:R-:W-:Y:S01]  /*30b0*/  FFMA.FTZ R56, R56, R109, R111 ;  /* 0x0000006d38387223 */ /* 0x000fe2000001006f */
[----:B------:R-:W-:Y:S01]  /*30c0*/  FFMA.FTZ R47, R57, R94, R96 ;  /* 0x0000005e392f7223 */ /* 0x000fe20000010060 */
[----:B------:R-:W-:Y:S02]  /*30d0*/  HADD2.F32 R109, -RZ, R16.H0_H0 ;  /* 0x20000010ff6d7230 */ /* 0x000fe40000004100 */
[C---:B------:R-:W-:Y:S01]  /*30e0*/  FMUL.FTZ R68, R58.reuse, R68 ;  /* 0x000000443a447220 */ /* 0x040fe20000410000 */
[----:B------:R-:W-:Y:S01]  /*30f0*/  FFMA.FTZ R52, R63, R90, R92 ;  /* 0x0000005a3f347223 */ /* 0x000fe2000001005c */
[----:B------:R-:W-:Y:S02]  /*3100*/  HADD2.F32 R57, -RZ, R34.H0_H0 ;  /* 0x20000022ff397230 */ /* 0x000fe40000004100 */
[----:B------:R-:W-:Y:S01]  /*3110*/  FMUL.FTZ R62, R58, R62 ;  /* 0x0000003e3a3e7220 */ /* 0x000fe20000410000 */
[----:B------:R-:W-:-:S02]  /*3120*/  HADD2.F32 R111, -RZ, R15.H0_H0 ;  /* 0x2000000fff6f7230 */ /* 0x000fc40000004100 */
[C---:B------:R-:W-:Y:S01]  /*3130*/  FMUL.FTZ R55, R58.reuse, R70 ;  /* 0x000000463a377220 */ /* 0x040fe20000410000 */
[----:B------:R-:W-:Y:S02]  /*3140*/  HADD2.F32 R63, -RZ, R35.H0_H0 ;  /* 0x20000023ff3f7230 */ /* 0x000fe40000004100 */
[----:B------:R-:W-:Y:S01]  /*3150*/  FMUL.FTZ R69, R58, R69 ;  /* 0x000000453a457220 */ /* 0x000fe20000410000 */
[----:B------:R-:W-:Y:S02]  /*3160*/  HADD2.F32 R94, -RZ, R17.H0_H0 ;  /* 0x20000011ff5e7230 */ /* 0x000fe40000004100 */
[----:B------:R-:W-:Y:S01]  /*3170*/  FFMA.FTZ R109, R68, R109, R57 ;  /* 0x0000006d446d7223 */ /* 0x000fe20000010039 */
[----:B------:R-:W-:Y:S02]  /*3180*/  HADD2.F32 R96, -RZ, R33.H0_H0 ;  /* 0x20000021ff607230 */ /* 0x000fe40000004100 */
[----:B------:R-:W-:Y:S01]  /*3190*/  FFMA.FTZ R111, R62, R111, R63 ;  /* 0x0000006f3e6f7223 */ /* 0x000fe2000001003f */
[----:B------:R-:W-:-:S02]  /*31a0*/  HADD2.F32 R98, -RZ, R17.H1_H1 ;  /* 0x30000011ff627230 */ /* 0x000fc40000004100 */
[C---:B------:R-:W-:Y:S01]  /*31b0*/  FMUL.FTZ R83, R58.reuse, R83 ;  /* 0x000000533a537220 */ /* 0x040fe20000410000 */
[----:B------:R-:W-:Y:S02]  /*31c0*/  HADD2.F32 R62, -RZ, R14.H0_H0 ;  /* 0x2000000eff3e7230 */ /* 0x000fe40000004100 */
[----:B------:R-:W-:Y:S01]  /*31d0*/  FFMA.FTZ R55, R55, R94, R96 ;  /* 0x0000005e37377223 */ /* 0x000fe20000010060 */
[----:B------:R-:W-:Y:S02]  /*31e0*/  HADD2.F32 R68, -RZ, R28.H0_H0 ;  /* 0x2000001cff447230 */ /* 0x000fe40000004100 */
[----:B------:R-:W-:Y:S01]  /*31f0*/  FFMA.FTZ R54, R69, R98, R100 ;  /* 0x0000006245367223 */ /* 0x000fe20000010064 */
[----:B------:R-:W-:Y:S02]  /*3200*/  HADD2.F32 R94, -RZ, R13.H0_H0 ;  /* 0x2000000dff5e7230 */ /* 0x000fe40000004100 */
[----:B------:R-:W-:Y:S01]  /*3210*/  FMUL.FTZ R57, R58, R80 ;  /* 0x000000503a397220 */ /* 0x000fe20000410000 */
[----:B------:R-:W-:-:S02]  /*3220*/  HADD2.F32 R96, -RZ, R29.H0_H0 ;  /* 0x2000001dff607230 */ /* 0x000fc40000004100 */
[C---:B------:R-:W-:Y:S01]  /*3230*/  FMUL.FTZ R77, R58.reuse, R77 ;  /* 0x0000004d3a4d7220 */ /* 0x040fe20000410000 */
[----:B------:R-:W-:Y:S02]  /*3240*/  HADD2.F32 R63, -RZ, R13.H1_H1 ;  /* 0x3000000dff3f7230 */ /* 0x000fe40000004100 */
[C---:B------:R-:W-:Y:S01]  /*3250*/  FMUL.FTZ R80, R58.reuse, R78 ;  /* 0x0000004e3a507220 */ /* 0x040fe20000410000 */
[----:B------:R-:W-:Y:S02]  /*3260*/  HADD2.F32 R69, -RZ, R29.H1_H1 ;  /* 0x3000001dff457230 */ /* 0x000fe40000004100 */
[----:B------:R-:W-:Y:S01]  /*3270*/  FFMA.FTZ R78, R83, R62, R68 ;  /* 0x0000003e534e7223 */ /* 0x000fe20000010044 */
[----:B------:R-:W-:Y:S01]  /*3280*/  FFMA.FTZ R83, R77, R94, R96 ;  /* 0x0000005e4d537223 */ /* 0x000fe20000010060 */
[----:B------:R-:W-:Y:S02]  /*3290*/  HADD2.F32 R94, -RZ, R12.H1_H1 ;  /* 0x3000000cff5e7230 */ /* 0x000fe40000004100 */
[----:B------:R-:W-:Y:S01]  /*32a0*/  FMUL.FTZ R76, R58, R76 ;  /* 0x0000004c3a4c7220 */ /* 0x000fe20000410000 */
[----:B------:R-:W-:Y:S01]  /*32b0*/  FFMA.FTZ R80, R80, R63, R69 ;  /* 0x0000003f50507223 */ /* 0x000fe20000010045 */
[----:B------:R-:W-:-:S02]  /*32c0*/  HADD2.F32 R63, -RZ, R30.H0_H0 ;  /* 0x2000001eff3f7230 */ /* 0x000fc40000004100 */
[C---:B------:R-:W-:Y:S01]  /*32d0*/  FMUL.FTZ R75, R58.reuse, R75 ;  /* 0x0000004b3a4b7220 */ /* 0x040fe20000410000 */
[----:B------:R-:W-:Y:S02]  /*32e0*/  HADD2.F32 R62, -RZ, R30.H1_H1 ;  /* 0x3000001eff3e7230 */ /* 0x000fe40000004100 */
[C---:B------:R-:W-:Y:S01]  /*32f0*/  FMUL.FTZ R79, R58.reuse, R79 ;  /* 0x0000004f3a4f7220 */ /* 0x040fe20000410000 */
[----:B------:R-:W-:Y:S02]  /*3300*/  HADD2.F32 R96, -RZ, R11.H0_H0 ;  /* 0x2000000bff607230 */ /* 0x000fe40000004100 */
[----:B------:R-:W-:Y:S01]  /*3310*/  FMUL.FTZ R74, R58, R74 ;  /* 0x0000004a3a4a7220 */ /* 0x000fe20000410000 */
[--C-:B------:R-:W-:Y:S02]  /*3320*/  HADD2.F32 R68, -RZ, R31.reuse.H0_H0 ;  /* 0x2000001fff447230 */ /* 0x100fe40000004100 */
[----:B------:R-:W-:Y:S01]  /*3330*/  FFMA.FTZ R113, R76, R113, R63 ;  /* 0x000000714c717223 */ /* 0x000fe2000001003f */
[----:B------:R-:W-:-:S02]  /*3340*/  HADD2.F32 R69, -RZ, R31.H1_H1 ;  /* 0x3000001fff457230 */ /* 0x000fc40000004100 */
[----:B------:R-:W-:Y:S01]  /*3350*/  FFMA.FTZ R94, R75, R94, R62 ;  /* 0x0000005e4b5e7223 */ /* 0x000fe2000001003e */
[----:B------:R-:W-:Y:S02]  /*3360*/  HADD2.F32 R62, -RZ, R9.H0_H0 ;  /* 0x20000009ff3e7230 */ /* 0x000fe40000004100 */
[----:B------:R-:W-:Y:S01]  /*3370*/  FFMA.FTZ R96, R79, R96, R68 ;  /* 0x000000604f607223 */ /* 0x000fe20000010044 */
[----:B------:R-:W-:Y:S02]  /*3380*/  HADD2.F32 R68, -RZ, R24.H0_H0 ;  /* 0x20000018ff447230 */ /* 0x000fe40000004100 */
[----:B------:R-:W-:Y:S01]  /*3390*/  FFMA.FTZ R115, R74, R115, R69 ;  /* 0x000000734a737223 */ /* 0x000fe20000010045 */
[----:B------:R-:W-:Y:S02]  /*33a0*/  HADD2.F32 R63, -RZ, R8.H1_H1 ;  /* 0x30000008ff3f7230 */ /* 0x000fe40000004100 */
[----:B------:R-:W-:Y:S01]  /*33b0*/  FMUL.FTZ R79, R58, R84 ;  /* 0x000000543a4f7220 */ /* 0x000fe20000410000 */
[----:B------:R-:W-:-:S02]  /*33c0*/  HADD2.F32 R69, -RZ, R25.H1_H1 ;  /* 0x30000019ff457230 */ /* 0x000fc40000004100 */
[C---:B------:R-:W-:Y:S01]  /*33d0*/  FMUL.FTZ R91, R58.reuse, R91 ;  /* 0x0000005b3a5b7220 */ /* 0x040fe20000410000 */
[C---:B------:R-:W-:Y:S01]  /*33e0*/  FMUL.FTZ R84, R58.reuse, R82 ;  /* 0x000000523a547220 */ /* 0x040fe20000410000 */
[C---:B------:R-:W-:Y:S01]  /*33f0*/  FMUL.FTZ R85, R58.reuse, R85 ;  /* 0x000000553a557220 */ /* 0x040fe20000410000 */
[----:B------:R-:W-:Y:S01]  /*3400*/  FMUL.FTZ R88, R58, R88 ;  /* 0x000000583a587220 */ /* 0x000fe20000410000 */
[----:B------:R-:W-:Y:S01]  /*3410*/  FFMA.FTZ R82, R91, R62, R68 ;  /* 0x0000003e5b527223 */ /* 0x000fe20000010044 */
[----:B------:R-:W-:Y:S01]  /*3420*/  FFMA.FTZ R84, R84, R63, R69 ;  /* 0x0000003f54547223 */ /* 0x000fe20000010045 */
[--C-:B------:R-:W-:Y:S02]  /*3430*/  HADD2.F32 R62, -RZ, R7.reuse.H0_H0 ;  /* 0x20000007ff3e7230 */ /* 0x100fe40000004100 */
[C---:B------:R-:W-:Y:S01]  /*3440*/  FMUL.FTZ R71, R58.reuse, R71 ;  /* 0x000000473a477220 */ /* 0x040fe20000410000 */
[----:B------:R-:W-:Y:S02]  /*3450*/  HADD2.F32 R68, -RZ, R26.H0_H0 ;  /* 0x2000001aff447230 */ /* 0x000fe40000004100 */
[----:B------:R-:W-:Y:S01]  /*3460*/  FMUL.FTZ R73, R58, R73 ;  /* 0x000000493a497220 */ /* 0x000fe20000410000 */
[----:B------:R-:W-:-:S02]  /*3470*/  HADD2.F32 R63, -RZ, R7.H1_H1 ;  /* 0x30000007ff3f7230 */ /* 0x000fc40000004100 */
[C---:B------:R-:W-:Y:S01]  /*3480*/  FMUL.FTZ R87, R58.reuse, R87 ;  /* 0x000000573a577220 */ /* 0x040fe20000410000 */
[----:B------:R-:W-:Y:S02]  /*3490*/  HADD2.F32 R69, -RZ, R26.H1_H1 ;  /* 0x3000001aff457230 */ /* 0x000fe40000004100 */
[----:B------:R-:W-:Y:S01]  /*34a0*/  FFMA.FTZ R117, R85, R62, R68 ;  /* 0x0000003e55757223 */ /* 0x000fe20000010044 */
[----:B------:R-:W-:Y:S02]  /*34b0*/  HADD2.F32 R90, -RZ, R16.H1_H1 ;  /* 0x30000010ff5a7230 */ /* 0x000fe40000004100 */
[----:B------:R-:W-:Y:S01]  /*34c0*/  FMUL.FTZ R89, R58, R89 ;  /* 0x000000593a597220 */ /* 0x000fe20000410000 */
[----:B------:R-:W-:Y:S02]  /*34d0*/  HADD2.F32 R70, -RZ, R34.H1_H1 ;  /* 0x30000022ff467230 */ /* 0x000fe40000004100 */
[----:B------:R-:W-:Y:S01]  /*34e0*/  FFMA.FTZ R100, R88, R63, R69 ;  /* 0x0000003f58647223 */ /* 0x000fe20000010045 */
[----:B------:R-:W-:Y:S01]  /*34f0*/  HADD2.F32 R92, -RZ, R15.H1_H1 ;  /* 0x3000000fff5c7230 */ /* 0x000fe20000004100 */
[----:B------:R-:W0:Y:S01]  /*3500*/  @!P1 LDC.64 R68, c[0x0][0x3c8] ;  /* 0x0000f200ff449b82 */ /* 0x000e220000000a00 */
[----:B------:R-:W-:-:S02]  /*3510*/  HADD2.F32 R72, -RZ, R35.H1_H1 ;  /* 0x30000023ff487230 */ /* 0x000fc40000004100 */
[----:B------:R-:W-:Y:S01]  /*3520*/  FFMA.FTZ R90, R71, R90, R70 ;  /* 0x0000005a475a7223 */ /* 0x000fe20000010046 */
[----:B------:R-:W-:Y:S02]  /*3530*/  HADD2.F32 R70, -RZ, R14.H1_H1 ;  /* 0x3000000eff467230 */ /* 0x000fe40000004100 */
[C---:B------:R-:W-:Y:S01]  /*3540*/  FMUL.FTZ R91, R58.reuse, R103 ;  /* 0x000000673a5b7220 */ /* 0x040fe20000410000 */
[----:B------:R-:W-:Y:S02]  /*3550*/  HADD2.F32 R74, -RZ, R8.H0_H0 ;  /* 0x20000008ff4a7230 */ /* 0x000fe40000004100 */
[----:B------:R-:W-:Y:S01]  /*3560*/  FFMA.FTZ R92, R73, R92, R72 ;  /* 0x0000005c495c7223 */ /* 0x000fe20000010048 */
[----:B------:R-:W-:Y:S01]  /*3570*/  HADD2.F32 R72, -RZ, R28.H1_H1 ;  /* 0x3000001cff487230 */ /* 0x000fe20000004100 */
[----:B------:R-:W1:Y:S01]  /*3580*/  LDC.64 R62, c[0x0][0x428] ;  /* 0x00010a00ff3e7b82 */ /* 0x000e620000000a00 */
[----:B------:R-:W-:Y:S02]  /*3590*/  HADD2.F32 R76, -RZ, R25.H0_H0 ;  /* 0x20000019ff4c7230 */ /* 0x000fe40000004100 */
[----:B------:R-:W-:Y:S01]  /*35a0*/  FMUL.FTZ R86, R58, R86 ;  /* 0x000000563a567220 */ /* 0x000fe20000410000 */
[----:B------:R-:W-:-:S02]  /*35b0*/  HADD2.F32 R88, -RZ, R21.H0_H0 ;  /* 0x20000015ff587230 */ /* 0x000fc40000004100 */
[----:B------:R-:W-:Y:S01]  /*35c0*/  FFMA.FTZ R57, R57, R70, R72 ;  /* 0x0000004639397223 */ /* 0x000fe20000010048 */
[----:B------:R-:W-:Y:S02]  /*35d0*/  HADD2.F32 R70, -RZ, R9.H1_H1 ;  /* 0x30000009ff467230 */ /* 0x000fe40000004100 */
[----:B------:R-:W-:Y:S01]  /*35e0*/  FFMA.FTZ R87, R87, R74, R76 ;  /* 0x0000004a57577223 */ /* 0x000fe2000001004c */
[----:B------:R-:W-:Y:S02]  /*35f0*/  HADD2.F32 R72, -RZ, R24.H1_H1 ;  /* 0x30000018ff487230 */ /* 0x000fe40000004100 */
[C---:B------:R-:W-:Y:S01]  /*3600*/  FMUL.FTZ R85, R58.reuse, R99 ;  /* 0x000000633a557220 */ /* 0x040fe20000410000 */
[----:B------:R-:W-:Y:S02]  /*3610*/  HADD2.F32 R76, -RZ, R4.H0_H0 ;  /* 0x20000004ff4c7230 */ /* 0x000fe40000004100 */
[----:B------:R-:W-:Y:S01]  /*3620*/  FMUL.FTZ R59, R58, R59 ;  /* 0x0000003b3a3b7220 */ /* 0x000fe20000410000 */
[----:B------:R-:W-:-:S02]  /*3630*/  HADD2.F32 R71, -RZ, R6.H1_H1 ;  /* 0x30000006ff477230 */ /* 0x000fc40000004100 */
[----:B------:R-:W-:Y:S01]  /*3640*/  FFMA.FTZ R79, R79, R70, R72 ;  /* 0x000000464f4f7223 */ /* 0x000fe20000010048 */
[----:B------:R-:W-:Y:S02]  /*3650*/  HADD2.F32 R70, -RZ, R6.H0_H0 ;  /* 0x20000006ff467230 */ /* 0x000fe40000004100 */
[----:B------:R-:W-:Y:S01]  /*3660*/  FFMA.FTZ R91, R91, R76, R88 ;  /* 0x0000004c5b5b7223 */ /* 0x000fe20000010058 */
[--C-:B------:R-:W-:Y:S02]  /*3670*/  HADD2.F32 R72, -RZ, R27.reuse.H0_H0 ;  /* 0x2000001bff487230 */ /* 0x100fe40000004100 */
[C---:B------:R-:W-:Y:S01]  /*3680*/  FMUL.FTZ R98, R58.reuse, R101 ;  /* 0x000000653a627220 */ /* 0x040fe20000410000 */
[----:B------:R-:W-:Y:S02]  /*3690*/  HADD2.F32 R73, -RZ, R27.H1_H1 ;  /* 0x3000001bff497230 */ /* 0x000fe40000004100 */
[----:B------:R-:W-:Y:S01]  /*36a0*/  FMUL.FTZ R95, R58, R95 ;  /* 0x0000005f3a5f7220 */ /* 0x000fe20000410000 */
[----:B------:R-:W-:-:S02]  /*36b0*/  HADD2.F32 R74, -RZ, R20.H1_H1 ;  /* 0x30000014ff4a7230 */ /* 0x000fc40000004100 */
[----:B------:R-:W-:Y:S01]  /*36c0*/  FFMA.FTZ R119, R89, R70, R72 ;  /* 0x0000004659777223 */ /* 0x000fe20000010048 */
[----:B0-----:R-:W-:-:S04]  /*36d0*/  @!P1 IMAD.WIDE R88, R10, 0x4, R68 ;  /* 0x000000040a589825 */ /* 0x001fc800078e0244 */
[----:B------:R-:W-:Y:S01]  /*36e0*/  FFMA.FTZ R102, R86, R71, R73 ;  /* 0x0000004756667223 */ /* 0x000fe20000010049 */
[C---:B------:R-:W-:Y:S01]  /*36f0*/  FMUL.FTZ R104, R58.reuse, R105 ;  /* 0x000000693a687220 */ /* 0x040fe20000410000 */
[C---:B------:R-:W-:Y:S01]  /*3700*/  FMUL.FTZ R97, R58.reuse, R97 ;  /* 0x000000613a617220 */ /* 0x040fe20000410000 */
[--C-:B------:R-:W-:Y:S01]  /*3710*/  HADD2.F32 R70, -RZ, R5.reuse.H0_H0 ;  /* 0x20000005ff467230 */ /* 0x100fe20000004100 */
[----:B------:R0:W-:Y:S01]  /*3720*/  @!P1 STG.E desc[UR6][R88.64], R58 ;  /* 0x0000003a58009986 */ /* 0x0001e2000c101906 */
[----:B------:R-:W-:Y:S02]  /*3730*/  HADD2.F32 R72, -RZ, R20.H0_H0 ;  /* 0x20000014ff487230 */ /* 0x000fe40000004100 */
[----:B------:R-:W-:Y:S01]  /*3740*/  FMUL.FTZ R107, R58, R107 ;  /* 0x0000006b3a6b7220 */ /* 0x000fe20000410000 */
[----:B------:R-:W-:Y:S01]  /*3750*/  HADD2.F32 R86, -RZ, R5.H1_H1 ;  /* 0x30000005ff567230 */ /* 0x000fe20000004100 */
[----:B------:R-:W-:Y:S01]  /*3760*/  F2FP.F16.F32.PACK_AB R47, R47, R60 ;  /* 0x0000003c2f2f723e */ /* 0x000fe200000000ff */
[----:B------:R-:W-:-:S02]  /*3770*/  HADD2.F32 R71, -RZ, R4.H1_H1 ;  /* 0x30000004ff477230 */ /* 0x000fc40000004100 */
[----:B------:R-:W-:Y:S01]  /*3780*/  FFMA.FTZ R85, R85, R70, R72 ;  /* 0x0000004655557223 */ /* 0x000fe20000010048 */
[----:B------:R-:W-:Y:S02]  /*3790*/  HADD2.F32 R73, -RZ, R21.H1_H1 ;  /* 0x30000015ff497230 */ /* 0x000fe40000004100 */
[----:B------:R-:W-:Y:S01]  /*37a0*/  FFMA.FTZ R86, R59, R86, R74 ;  /* 0x000000563b567223 */ /* 0x000fe2000001004a */
[--C-:B------:R-:W-:Y:S02]  /*37b0*/  HADD2.F32 R70, -RZ, R3.reuse.H0_H0 ;  /* 0x20000003ff467230 */ /* 0x100fe40000004100 */
[----:B------:R-:W-:Y:S01]  /*37c0*/  FFMA.FTZ R106, R107, R106, R108 ;  /* 0x0000006a6b6a7223 */ /* 0x000fe2000001006c */
[--C-:B------:R-:W-:Y:S01]  /*37d0*/  HADD2.F32 R72, -RZ, R22.reuse.H0_H0 ;  /* 0x20000016ff487230 */ /* 0x100fe20000004100 */
[----:B0-----:R-:W0:Y:S01]  /*37e0*/  LDC.64 R88, c[0x0][0x380] ;  /* 0x0000e000ff587b82 */ /* 0x001e220000000a00 */
[----:B------:R-:W-:Y:S01]  /*37f0*/  FFMA.FTZ R98, R98, R71, R73 ;  /* 0x0000004762627223 */ /* 0x000fe20000010049 */
[----:B------:R-:W-:Y:S01]  /*3800*/  HADD2.F32 R59, -RZ, R3.H1_H1 ;  /* 0x30000003ff3b7230 */ /* 0x000fe20000004100 */
[----:B------:R-:W-:Y:S01]  /*3810*/  F2FP.F16.F32.PACK_AB R46, R46, R51 ;  /* 0x000000332e2e723e */ /* 0x000fe200000000ff */
[----:B------:R-:W-:-:S02]  /*3820*/  HADD2.F32 R71, -RZ, R22.H1_H1 ;  /* 0x30000016ff477230 */ /* 0x000fc40000004100 */
[----:B------:R-:W-:Y:S01]  /*3830*/  FFMA.FTZ R95, R95, R70, R72 ;  /* 0x000000465f5f7223 */ /* 0x000fe20000010048 */
[----:B------:R-:W-:Y:S01]  /*3840*/  HADD2.F32 R74, -RZ, R2.H0_H0 ;  /* 0x20000002ff4a7230 */ /* 0x000fe20000004100 */
[----:B------:R-:W-:Y:S01]  /*3850*/  F2FP.F16.F32.PACK_AB R45, R45, R56 ;  /* 0x000000382d2d723e */ /* 0x000fe200000000ff */
[----:B------:R-:W-:Y:S02]  /*3860*/  HADD2.F32 R76, -RZ, R23.H0_H0 ;  /* 0x20000017ff4c7230 */ /* 0x000fe40000004100 */
[----:B------:R-:W-:Y:S01]  /*3870*/  FFMA.FTZ R104, R104, R59, R71 ;  /* 0x0000003b68687223 */ /* 0x000fe20000010047 */
[----:B-1----:R-:W-:Y:S01]  /*3880*/  IMAD.WIDE.U32 R68, R48, 0x10, R62 ;  /* 0x0000001030447825 */ /* 0x002fe200078e003e */
[----:B------:R-:W-:-:S03]  /*3890*/  F2FP.F16.F32.PACK_AB R44, R44, R49 ;  /* 0x000000312c2c723e */ /* 0x000fc600000000ff */
[----:B------:R-:W-:Y:S01]  /*38a0*/  FFMA.FTZ R97, R97, R74, R76 ;  /* 0x0000004a61617223 */ /* 0x000fe2000001004c */
[--C-:B------:R-:W-:Y:S01]  /*38b0*/  IMAD.WIDE.U32 R70, R50, 0x10, R62.reuse ;  /* 0x0000001032467825 */ /* 0x100fe200078e003e */
[----:B------:R-:W-:Y:S01]  /*38c0*/  F2FP.F16.F32.PACK_AB R51, R92, R111 ;  /* 0x0000006f5c33723e */ /* 0x000fe200000000ff */
[----:B------:R4:W-:Y:S01]  /*38d0*/  STG.E.128 desc[UR6][R68.64], R44 ;  /* 0x0000002c44007986 */ /* 0x0009e2000c101d06 */
[----:B------:R-:W-:Y:S01]  /*38e0*/  F2FP.F16.F32.PACK_AB R50, R90, R109 ;  /* 0x0000006d5a32723e */ /* 0x000fe200000000ff */
[--C-:B------:R-:W-:Y:S01]  /*38f0*/  IMAD.WIDE.U32 R72, R61, 0x10, R62.reuse ;  /* 0x000000103d487825 */ /* 0x100fe200078e003e */
[----:B------:R-:W-:Y:S02]  /*3900*/  F2FP.F16.F32.PACK_AB R49, R54, R55 ;  /* 0x000000373631723e */ /* 0x000fe400000000ff */
[----:B------:R-:W-:Y:S01]  /*3910*/  F2FP.F16.F32.PACK_AB R48, R52, R53 ;  /* 0x000000353430723e */ /* 0x000fe200000000ff */
[----:B------:R-:W-:Y:S01]  /*3920*/  IMAD.WIDE.U32 R74, R81, 0x10, R62 ;  /* 0x00000010514a7825 */ /* 0x000fe200078e003e */
[----:B------:R-:W-:-:S02]  /*3930*/  F2FP.F16.F32.PACK_AB R55, R115, R96 ;  /* 0x000000607337723e */ /* 0x000fc400000000ff */
[----:B0-----:R-:W-:Y:S01]  /*3940*/  IADD3 R10, PT, PT, R10, R88, RZ ;  /* 0x000000580a0a7210 */ /* 0x001fe20007ffe0ff */
[----:B------:R-:W-:Y:S01]  /*3950*/  IMAD.WIDE.U32 R76, R93, 0x10, R62 ;  /* 0x000000105d4c7825 */ /* 0x000fe200078e003e */
[----:B------:R-:W-:Y:S01]  /*3960*/  F2FP.F16.F32.PACK_AB R54, R94, R113 ;  /* 0x000000715e36723e */ /* 0x000fe200000000ff */
[----:B------:R4:W-:Y:S01]  /*3970*/  STG.E.128 desc[UR6][R70.64], R48 ;  /* 0x0000003046007986 */ /* 0x0009e2000c101d06 */
[----:B------:R-:W-:Y:S02]  /*3980*/  ISETP.GE.AND P1, PT, R10, R89, PT ;  /* 0x000000590a00720c */ /* 0x000fe40003f26270 */
[----:B------:R-:W-:Y:S02]  /*3990*/  F2FP.F16.F32.PACK_AB R53, R80, R83 ;  /* 0x000000535035723e */ /* 0x000fe400000000ff */
[----:B------:R-:W-:Y:S02]  /*39a0*/  F2FP.F16.F32.PACK_AB R52, R57, R78 ;  /* 0x0000004e3934723e */ /* 0x000fe400000000ff */
[----:B------:R-:W-:-:S02]  /*39b0*/  F2FP.F16.F32.PACK_AB R59, R102, R119 ;  /* 0x00000077663b723e */ /* 0x000fc400000000ff */
[----:B------:R-:W-:Y:S01]  /*39c0*/  F2FP.F16.F32.PACK_AB R58, R100, R117 ;  /* 0x00000075643a723e */ /* 0x000fe200000000ff */
[----:B------:R4:W-:Y:S01]  /*39d0*/  STG.E.128 desc[UR6][R72.64], R52 ;  /* 0x0000003448007986 */ /* 0x0009e2000c101d06 */
[----:B------:R-:W-:Y:S02]  /*39e0*/  F2FP.F16.F32.PACK_AB R57, R84, R87 ;  /* 0x000000575439723e */ /* 0x000fe400000000ff */
[----:B------:R-:W-:Y:S02]  /*39f0*/  F2FP.F16.F32.PACK_AB R56, R79, R82 ;  /* 0x000000524f38723e */ /* 0x000fe400000000ff */
[----:B------:R-:W-:Y:S02]  /*3a00*/  F2FP.F16.F32.PACK_AB R63, R106, R97 ;  /* 0x000000616a3f723e */ /* 0x000fe400000000ff */
[----:B------:R-:W-:Y:S01]  /*3a10*/  F2FP.F16.F32.PACK_AB R62, R104, R95 ;  /* 0x0000005f683e723e */ /* 0x000fe200000000ff */
[----:B------:R4:W-:Y:S01]  /*3a20*/  STG.E.128 desc[UR6][R74.64], R56 ;  /* 0x000000384a007986 */ /* 0x0009e2000c101d06 */
[----:B------:R-:W-:-:S02]  /*3a30*/  F2FP.F16.F32.PACK_AB R61, R98, R91 ;  /* 0x0000005b623d723e */ /* 0x000fc400000000ff */
[----:B------:R-:W-:-:S05]  /*3a40*/  F2FP.F16.F32.PACK_AB R60, R86, R85 ;  /* 0x00000055563c723e */ /* 0x000fca00000000ff */
[----:B------:R4:W-:Y:S01]  /*3a50*/  STG.E.128 desc[UR6][R76.64], R60 ;  /* 0x0000003c4c007986 */ /* 0x0009e2000c101d06 */
[----:B------:R-:W-:Y:S05]  /*3a60*/  @!P1 BRA `(.L_x_3415) ;  /* 0xffffffc800c09947 */ /* 0x000fea000383ffff */
[----:B--2---:R-:W-:Y:S05]  /*3a70*/  EXIT ;  /* 0x000000000000794d */ /* 0x004fea0003800000 */
.L_x_3416:
        /* <DEDUP_REMOVED lines=16> */
.L_x_33997:


//--------------------- .text._ZN10layer_norm13ln_fwd_kernelINS_13Kernel_traitsI6__halfS2_S2_S2_fjLj5120ELj1ELj1ELj4ELj16ENS_18Kernel_traits_baseILj5120ES2_S2_S2_S2_fjLj128EEEEELb0ELb0ELb1ELb0EEEvNS_9FwdParamsE --------------------------
	.section	.text._ZN10layer_norm13ln_fwd_kernelINS_13Kernel_traitsI6__halfS2_S2_S2_fjLj5120ELj1ELj1ELj4ELj16ENS_18Kernel_traits_baseILj5120ES2_S2_S2_S2_fjLj128EEEEELb0ELb0ELb1ELb0EEEvNS_9FwdParamsE,"ax",@progbits
	.align	128
        .global         _ZN10layer_norm13ln_fwd_kernelINS_13Kernel_traitsI6__halfS2_S2_S2_fjLj5120ELj1ELj1ELj4ELj16ENS_18Kernel_traits_baseILj5120ES2_S2_S2_S2_fjLj128EEEEELb0ELb0ELb1ELb0EEEvNS_9FwdParamsE
        .type           _ZN10layer_norm13ln_fwd_kernelINS_13Kernel_traitsI6__halfS2_S2_S2_fjLj5120ELj1ELj1ELj4ELj16ENS_18Kernel_traits_baseILj5120ES2_S2_S2_S2_fjLj128EEEEELb0ELb0ELb1ELb0EEEvNS_9FwdParamsE,@function
        .size           _ZN10layer_norm13ln_fwd_kernelINS_13Kernel_traitsI6__halfS2_S2_S2_fjLj5120ELj1ELj1ELj4ELj16ENS_18Kernel_traits_baseILj5120ES2_S2_S2_S2_fjLj128EEEEELb0ELb0ELb1ELb0EEEvNS_9FwdParamsE,(.L_x_33998 - _ZN10layer_norm13ln_fwd_kernelINS_13Kernel_traitsI6__halfS2_S2_S2_fjLj5120ELj1ELj1ELj4ELj16ENS_18Kernel_traits_baseILj5120ES2_S2_S2_S2_fjLj128EEEEELb0ELb0ELb1ELb0EEEvNS_9FwdParamsE)
        .other          _ZN10layer_norm13ln_fwd_kernelINS_13Kernel_traitsI6__halfS2_S2_S2_fjLj5120ELj1ELj1ELj4ELj16ENS_18Kernel_traits_baseILj5120ES2_S2_S2_S2_fjLj128EEEEELb0ELb0ELb1ELb0EEEvNS_9FwdParamsE,@"STO_CUDA_ENTRY STV_DEFAULT"
_ZN10layer_norm13ln_fwd_kernelINS_13Kernel_traitsI6__halfS2_S2_S2_fjLj5120ELj1ELj1ELj4ELj16ENS_18Kernel_traits_baseILj5120ES2_S2_S2_S2_fjLj128EEEEELb0ELb0ELb1ELb0EEEvNS_9FwdParamsE:
.text._ZN10layer_norm13ln_fwd_kernelINS_13Kernel_traitsI6__halfS2_S2_S2_fjLj5120ELj1ELj1ELj4ELj16ENS_18Kernel_traits_baseILj5120ES2_S2_S2_S2_fjLj128EEEEELb0ELb0ELb1ELb0EEEvNS_9FwdParamsE:
        /* <DEDUP_REMOVED lines=60> */
.L_x_3418:
        /* <DEDUP_REMOVED lines=39> */
.L_x_3419:
[----:B------:R-:W-:Y:S05]  /*0630*/  BSYNC.RECONVERGENT B0 ;  /* 0x0000000000007941 */ /* 0x000fea0003800200 */
.L_x_3417:
[----:B------:R-:W0:Y:S02]  /*0640*/  LDCU UR4, c[0x0][0x384] ;  /* 0x00007080ff0477ac */ /* 0x000e240008000800 */
[----:B0-----:R-:W-:-:S13]  /*0650*/  ISETP.GE.AND P0, PT, R4, UR4, PT ;  /* 0x0000000404007c0c */ /* 0x001fda000bf06270 */
[----:B------:R-:W-:Y:S05]  /*0660*/  @P0 EXIT ;  /* 0x000000000000094d */ /* 0x000fea0003800000 */
[----:B------:R-:W-:Y:S01]  /*0670*/  SHF.R.S32.HI R2, RZ, 0x3, R2 ;  /* 0x00000003ff027819 */ /* 0x000fe20000011402 */
[----:B------:R-:W0:Y:S03]  /*0680*/  LDCU.U8 UR4, c[0x0][0x410] ;  /* 0x00008200ff0477ac */ /* 0x000e260008000000 */
[C---:B------:R-:W-:Y:S01]  /*0690*/  LOP3.LUT R8, R2.reuse, 0x7f, RZ, 0xc0, !PT ;  /* 0x0000007f02087812 */ /* 0x040fe200078ec0ff */
[----:B------:R-:W1:Y:S01]  /*06a0*/  LDCU UR10, c[0x0][0x400] ;  /* 0x00008000ff0a77ac */ /* 0x000e620008000800 */
[----:B------:R-:W-:Y:S02]  /*06b0*/  SHF.L.U32 R2, R2, 0x1, RZ ;  /* 0x0000000102027819 */ /* 0x000fe400000006ff */
[----:B------:R-:W-:Y:S01]  /*06c0*/  VIADDMNMX R0, R8, -R0, RZ, !PT ;  /* 0x8000000008007246 */ /* 0x000fe200078001ff */
[----:B------:R-:W-:Y:S01]  /*06d0*/  IMAD R8, R5, -0x20, R8 ;  /* 0xffffffe005087824 */ /* 0x000fe200078e0208 */
[----:B------:R-:W-:Y:S01]  /*06e0*/  LOP3.LUT R9, R2, 0xffffff00, RZ, 0xc0, !PT ;  /* 0xffffff0002097812 */ /* 0x000fe200078ec0ff */
[----:B------:R-:W2:Y:S01]  /*06f0*/  LDCU.64 UR8, c[0x0][0x3a0] ;  /* 0x00007400ff0877ac */ /* 0x000ea20008000a00 */
[----:B------:R-:W-:-:S02]  /*0700*/  VIMNMX R0, PT, PT, R0, 0x20, PT ;  /* 0x0000002000007848 */ /* 0x000fc40003fe0100 */
[----:B------:R-:W-:Y:S01]  /*0710*/  VIMNMX R8, PT, PT, RZ, R8, !PT ;  /* 0x00000008ff087248 */ /* 0x000fe20007fe0100 */
[----:B------:R-:W-:Y:S01]  /*0720*/  UPLOP3.LUT UP1, UPT, UPT, UPT, UPT, 0x40, 0x4 ;  /* 0x000000000004789c */ /* 0x000fe20003f2e870 */
[----:B------:R-:W-:Y:S02]  /*0730*/  LEA R0, R0, R9, 0x3 ;  /* 0x0000000900007211 */ /* 0x000fe400078e18ff */
[----:B0-----:R-:W-:Y:S02]  /*0740*/  ISETP.NE.AND P0, PT, RZ, UR4, PT ;  /* 0x00000004ff007c0c */ /* 0x001fe4000bf05270 */
[----:B------:R-:W-:Y:S02]  /*0750*/  I2FP.F32.U32 R2, R0 ;  /* 0x0000000000027245 */ /* 0x000fe40000201000 */
[----:B------:R-:W-:Y:S02]  /*0760*/  VIMNMX R0, PT, PT, R8, 0x20, PT ;  /* 0x0000002008007848 */ /* 0x000fe40003fe0100 */
[----:B------:R-:W-:-:S02]  /*0770*/  P2R R8, PR, RZ, 0x1 ;  /* 0x00000001ff087803 */ /* 0x000fc40000000000 */
[----:B------:R-:W0:Y:S01]  /*0780*/  MUFU.RCP R2, R2 ;  /* 0x0000000200027308 */ /* 0x000e220000001000 */
[----:B-1----:R-:W-:-:S07]  /*0790*/  LEA R0, R0, R9, 0x3 ;  /* 0x0000000900007211 */ /* 0x002fce00078e18ff */
.L_x_3455:
[----:B------:R-:W1:Y:S08]  /*07a0*/  LDC.64 R64, c[0x0][0x3f0] ;  /* 0x0000fc00ff407b82 */ /* 0x000e700000000a00 */
[----:B------:R-:W3:Y:S01]  /*07b0*/  LDC R97, c[0x0][0x388] ;  /* 0x0000e200ff617b82 */ /* 0x000ee20000000800 */
[----:B-1----:R-:W-:-:S05]  /*07c0*/  IMAD.WIDE R64, R4, 0x4, R64 ;  /* 0x0000000404407825 */ /* 0x002fca00078e0240 */
[----:B------:R1:W4:Y:S02]  /*07d0*/  LDG.E R100, desc[UR6][R64.64] ;  /* 0x0000000640647981 */ /* 0x000324000c1e1900 */
[----:B-1----:R-:W1:Y:S02]  /*07e0*/  LDC.64 R64, c[0x0][0x3f8] ;  /* 0x0000fe00ff407b82 */ /* 0x002e640000000a00 */
[----:B-1----:R-:W-:-:S05]  /*07f0*/  IMAD.WIDE R64, R4, 0x4, R64 ;  /* 0x0000000404407825 */ /* 0x002fca00078e0240 */
[----:B-----5:R1:W5:Y:S01]  /*0800*/  LDG.E R98, desc[UR6][R64.64] ;  /* 0x0000000640627981 */ /* 0x020362000c1e1900 */
[----:B------:R-:W-:Y:S01]  /*0810*/  ISETP.GE.U32.AND P0, PT, R3, 0x80, PT ;  /* 0x000000800300780c */ /* 0x000fe20003f06070 */
[----:B------:R-:W-:Y:S01]  /*0820*/  HFMA2 R101, -RZ, RZ, 0, 0 ;  /* 0x00000000ff657431 */ /* 0x000fe200000001ff */
[----:B------:R-:W-:Y:S01]  /*0830*/  BSSY.RECONVERGENT B0, `(.L_x_3420) ;  /* 0x0000076000007945 */ /* 0x000fe20003800200 */
[----:B----4-:R-:W-:-:S13]  /*0840*/  ISETP.GE.AND P5, PT, R100, 0x1, PT ;  /* 0x000000016400780c */ /* 0x010fda0003fa6270 */
[----:B------:R-:W-:-:S05]  /*0850*/  @P5 IADD3 R66, PT, PT, R100, -0x1, RZ ;  /* 0xffffffff64425810 */ /* 0x000fca0007ffe0ff */
[-C--:B---3--:R-:W-:Y:S02]  /*0860*/  @P5 IMAD R99, R66, R97.reuse, RZ ;  /* 0x0000006142635224 */ /* 0x088fe400078e02ff */
[----:B------:R-:W-:-:S03]  /*0870*/  IMAD R66, R4, R97, RZ ;  /* 0x0000006104427224 */ /* 0x000fc600078e02ff */
[----:B------:R-:W-:Y:S02]  /*0880*/  @P5 SHF.R.S32.HI R102, RZ, 0x1f, R99 ;  /* 0x0000001fff665819 */ /* 0x000fe40000011463 */
[----:B------:R-:W-:Y:S02]  /*0890*/  SHF.R.S32.HI R67, RZ, 0x1f, R66 ;  /* 0x0000001fff437819 */ /* 0x000fe40000011442 */
[----:B------:R-:W-:Y:S02]  /*08a0*/  @P5 LEA.HI R99, R102, R99, RZ, 0x3 ;  /* 0x0000006366635211 */ /* 0x000fe400078f18ff */
[----:B------:R-:W-:Y:S02]  /*08b0*/  LEA.HI R67, R67, R66, RZ, 0x3 ;  /* 0x0000004243437211 */ /* 0x000fe400078f18ff */
[-C--:B------:R-:W-:Y:S02]  /*08c0*/  @P5 LEA.HI.SX32 R101, R99, R6.reuse, 0x1d ;  /* 0x0000000663655211 */ /* 0x080fe400078feaff */
[----:B------:R-:W-:Y:S01]  /*08d0*/  LEA.HI.SX32 R99, R67, R6, 0x1d ;  /* 0x0000000643637211 */ /* 0x000fe200078feaff */
[----:B-1----:R-:W-:Y:S06]  /*08e0*/  @!P0 BRA `(.L_x_3421) ;  /* 0x0000000400a88947 */ /* 0x002fec0003800000 */
[----:B--2---:R-:W-:-:S04]  /*08f0*/  UISETP.NE.U32.AND UP0, UPT, UR8, URZ, UPT ;  /* 0x000000ff0800728c */ /* 0x004fc8000bf05070 */
[----:B------:R-:W-:Y:S01]  /*0900*/  UISETP.NE.AND.EX UP0, UPT, UR9, URZ, UPT, UP0 ;  /* 0x000000ff0900728c */ /* 0x000fe2000bf05300 */
[----:B------:R-:W-:Y:S10]  /*0910*/  @!P5 BRA `(.L_x_3422) ;  /* 0x00000000000cd947 */ /* 0x000ff40003800000 */
[----:B------:R-:W1:Y:S02]  /*0920*/  LDC.64 R10, c[0x0][0x390] ;  /* 0x0000e400ff0a7b82 */ /* 0x000e640000000a00 */
[----:B-1----:R-:W-:-:S05]  /*0930*/  IMAD.WIDE.U32 R10, R101, 0x10, R10 ;  /* 0x00000010650a7825 */ /* 0x002fca00078e000a */
[----:B------:R1:W5:Y:S02]  /*0940*/  LDG.E.128 R20, desc[UR6][R10.64] ;  /* 0x000000060a147981 */ /* 0x000364000c1e1d00 */
.L_x_3422:
[----:B------:R-:W-:Y:S05]  /*0950*/  BRA.U !UP0, `(.L_x_3423) ;  /* 0x0000000108d07547 */ /* 0x000fea000b800000 */
[----:B-1----:R-:W1:Y:S02]  /*0960*/  LDC.64 R10, c[0x0][0x3a0] ;  /* 0x0000e800ff0a7b82 */ /* 0x002e640000000a00 */
[----:B-1----:R-:W-:-:S05]  /*0970*/  IMAD.WIDE.U32 R10, R99, 0x10, R10 ;  /* 0x00000010630a7825 */ /* 0x002fca00078e000a */
[----:B------:R-:W2:Y:S01]  /*0980*/  LDG.E.128 R64, desc[UR6][R10.64] ;  /* 0x000000060a407981 */ /* 0x000ea2000c1e1d00 */
[----:B------:R-:W-:-:S13]  /*0990*/  ISETP.GT.AND P1, PT, R100, RZ, PT ;  /* 0x000000ff6400720c */ /* 0x000fda0003f24270 */
[----:B------:R-:W1:Y:S01]  /*09a0*/  @P1 LDC R104, c[0x0][0x40c] ;  /* 0x00010300ff681b82 */ /* 0x000e620000000800 */
[----:B-----5:R-:W-:Y:S02]  /*09b0*/  @P1 HADD2.F32 R72, -RZ, R20.H1_H1 ;  /* 0x30000014ff481230 */ /* 0x020fe40000004100 */
[--C-:B------:R-:W-:Y:S02]  /*09c0*/  @P1 HADD2.F32 R75, -RZ, R21.reuse.H0_H0 ;  /* 0x20000015ff4b1230 */ /* 0x100fe40000004100 */
[----:B------:R-:W-:-:S03]  /*09d0*/  @P1 HADD2.F32 R74, -RZ, R21.H1_H1 ;  /* 0x30000015ff4a1230 */ /* 0x000fc60000004100 */
[----:B------:R-:W3:Y:S08]  /*09e0*/  @P1 LDC R105, c[0x0][0x40c] ;  /* 0x00010300ff691b82 */ /* 0x000ef00000000800 */
[----:B------:R-:W4:Y:S08]  /*09f0*/  @P1 LDC R107, c[0x0][0x40c] ;  /* 0x00010300ff6b1b82 */ /* 0x000f300000000800 */
[----:B------:R-:W0:Y:S08]  /*0a00*/  @P1 LDC R108, c[0x0][0x40c] ;  /* 0x00010300ff6c1b82 */ /* 0x000e300000000800 */
[----:B------:R-:W0:Y:S08]  /*0a10*/  @P1 LDC R109, c[0x0][0x40c] ;  /* 0x00010300ff6d1b82 */ /* 0x000e300000000800 */
[----:B------:R-:W0:Y:S08]  /*0a20*/  @P1 LDC R110, c[0x0][0x40c] ;  /* 0x00010300ff6e1b82 */ /* 0x000e300000000800 */
[----:B------:R-:W0:Y:S08]  /*0a30*/  @P1 LDC R106, c[0x0][0x40c] ;  /* 0x00010300ff6a1b82 */ /* 0x000e300000000800 */
[----:B------:R-:W0:Y:S01]  /*0a40*/  @P1 LDC R111, c[0x0][0x40c] ;  /* 0x00010300ff6f1b82 */ /* 0x000e220000000800 */
[----:B--2---:R-:W-:-:S02]  /*0a50*/  HADD2.F32 R11, -RZ, R64.H1_H1 ;  /* 0x30000040ff0b7230 */ /* 0x004fc40000004100 */
[--C-:B------:R-:W-:Y:S02]  /*0a60*/  HADD2.F32 R10, -RZ, R65.reuse.H0_H0 ;  /* 0x20000041ff0a7230 */ /* 0x100fe40000004100 */
[----:B------:R-:W-:Y:S02]  /*0a70*/  HADD2.F32 R9, -RZ, R65.H1_H1 ;  /* 0x30000041ff097230 */ /* 0x000fe40000004100 */
[----:B-1----:R-:W-:Y:S01]  /*0a80*/  @P1 FFMA.FTZ R11, R72, R104, R11 ;  /* 0x00000068480b1223 */ /* 0x002fe2000001000b */
[----:B------:R-:W-:Y:S02]  /*0a90*/  HADD2.F32 R73, -RZ, R64.H0_H0 ;  /* 0x20000040ff497230 */ /* 0x000fe40000004100 */
[----:B---3--:R-:W-:Y:S01]  /*0aa0*/  @P1 FFMA.FTZ R10, R75, R105, R10 ;  /* 0x000000694b0a1223 */ /* 0x008fe2000001000a */
[--C-:B------:R-:W-:Y:S02]  /*0ab0*/  HADD2.F32 R65, -RZ, R66.reuse.H0_H0 ;  /* 0x20000042ff417230 */ /* 0x100fe40000004100 */
[----:B----4-:R-:W-:Y:S01]  /*0ac0*/  @P1 FFMA.FTZ R9, R74, R107, R9 ;  /* 0x0000006b4a091223 */ /* 0x010fe20000010009 */
[----:B------:R-:W-:-:S02]  /*0ad0*/  HADD2.F32 R102, -RZ, R66.H1_H1 ;  /* 0x30000042ff667230 */ /* 0x000fc40000004100 */
[--C-:B------:R-:W-:Y:S01]  /*0ae0*/  HADD2.F32 R103, -RZ, R67.reuse.H0_H0 ;  /* 0x20000043ff677230 */ /* 0x100fe20000004100 */
[----:B------:R-:W-:Y:S01]  /*0af0*/  @!P1 MOV R72, R65 ;  /* 0x0000004100489202 */ /* 0x000fe20000000f00 */
[----:B------:R-:W-:Y:S01]  /*0b00*/  HADD2.F32 R76, -RZ, R67.H1_H1 ;  /* 0x30000043ff4c7230 */ /* 0x000fe20000004100 */
[----:B------:R-:W-:Y:S01]  /*0b10*/  @!P1 MOV R74, R102 ;  /* 0x00000066004a9202 */ /* 0x000fe20000000f00 */
[--C-:B------:R-:W-:Y:S01]  /*0b20*/  @P1 HADD2.F32 R66, -RZ, R22.reuse.H0_H0 ;  /* 0x20000016ff421230 */ /* 0x100fe20000004100 */
[----:B------:R-:W-:Y:S01]  /*0b30*/  @!P1 MOV R75, R103 ;  /* 0x00000067004b9202 */ /* 0x000fe20000000f00 */
[----:B------:R-:W-:Y:S02]  /*0b40*/  @P1 HADD2.F32 R67, -RZ, R22.H1_H1 ;  /* 0x30000016ff431230 */ /* 0x000fe40000004100 */
[----:B------:R-:W-:Y:S02]  /*0b50*/  @P1 HADD2.F32 R104, -RZ, R23.H0_H0 ;  /* 0x20000017ff681230 */ /* 0x000fe40000004100 */
[----:B0-----:R-:W-:Y:S01]  /*0b60*/  @P1 FFMA.FTZ R72, R66, R108, R65 ;  /* 0x0000006c42481223 */ /* 0x001fe20000010041 */
[----:B------:R-:W-:-:S02]  /*0b70*/  @P1 HADD2.F32 R64, -RZ, R20.H0_H0 ;  /* 0x20000014ff401230 */ /* 0x000fc40000004100 */
[----:B------:R-:W-:Y:S01]  /*0b80*/  @P1 FFMA.FTZ R74, R67, R109, R102 ;  /* 0x0000006d434a1223 */ /* 0x000fe20000010066 */
[----:B------:R-:W-:Y:S02]  /*0b90*/  @P1 HADD2.F32 R105, -RZ, R23.H1_H1 ;  /* 0x30000017ff691230 */ /* 0x000fe40000004100 */
[----:B------:R-:W-:Y:S01]  /*0ba0*/  @P1 FFMA.FTZ R75, R104, R110, R103 ;  /* 0x0000006e684b1223 */ /* 0x000fe20000010067 */
[----:B------:R-:W-:Y:S01]  /*0bb0*/  F2FP.F16.F32.PACK_AB R65, RZ, R10 ;  /* 0x0000000aff41723e */ /* 0x000fe200000000ff */
[----:B------:R-:W-:Y:S01]  /*0bc0*/  @P1 FFMA.FTZ R73, R64, R106, R73 ;  /* 0x0000006a40491223 */ /* 0x000fe20000010049 */
[----:B------:R-:W-:Y:S01]  /*0bd0*/  F2FP.F16.F32.PACK_AB R66, RZ, R9 ;  /* 0x00000009ff42723e */ /* 0x000fe200000000ff */
[----:B------:R-:W-:Y:S01]  /*0be0*/  @P1 FFMA.FTZ R76, R105, R111, R76 ;  /* 0x0000006f694c1223 */ /* 0x000fe2000001004c */
[----:B------:R-:W-:Y:S02]  /*0bf0*/  F2FP.F16.F32.PACK_AB R102, RZ, R11 ;  /* 0x0000000bff66723e */ /* 0x000fe400000000ff */
[----:B------:R-:W-:-:S02]  /*0c00*/  F2FP.F16.F32.PACK_AB R103, RZ, R72 ;  /* 0x00000048ff67723e */ /* 0x000fc400000000ff */
[----:B------:R-:W-:Y:S02]  /*0c10*/  F2FP.F16.F32.PACK_AB R104, RZ, R74 ;  /* 0x0000004aff68723e */ /* 0x000fe400000000ff */
[----:B------:R-:W-:Y:S02]  /*0c20*/  F2FP.F16.F32.PACK_AB R105, RZ, R75 ;  /* 0x0000004bff69723e */ /* 0x000fe400000000ff */
[----:B------:R-:W-:Y:S02]  /*0c30*/  F2FP.F16.F32.PACK_AB R64, RZ, R73 ;  /* 0x00000049ff40723e */ /* 0x000fe400000000ff */
[----:B------:R-:W-:Y:S02]  /*0c40*/  F2FP.F16.F32.PACK_AB R67, RZ, R76 ;  /* 0x0000004cff43723e */ /* 0x000fe400000000ff */
[----:B------:R-:W-:Y:S02]  /*0c50*/  PRMT R65, R65, 0x5410, R66 ;  /* 0x0000541041417816 */ /* 0x000fe40000000042 */
[----:B------:R-:W-:-:S02]  /*0c60*/  PRMT R66, R103, 0x5410, R104 ;  /* 0x0000541067427816 */ /* 0x000fc40000000068 */
[----:B------:R-:W-:Y:S02]  /*0c70*/  PRMT R64, R64, 0x5410, R102 ;  /* 0x0000541040407816 */ /* 0x000fe40000000066 */
[----:B------:R-:W-:Y:S01]  /*0c80*/  PRMT R67, R105, 0x5410, R67 ;  /* 0x0000541069437816 */ /* 0x000fe20000000043 */
[----:B------:R-:W-:Y:S06]  /*0c90*/  BRA `(.L_x_3424) ;  /* 0x0000000000a87947 */ /* 0x000fec0003800000 */
.L_x_3423:
[----:B------:R-:W2:Y:S01]  /*0ca0*/  @P5 LDC R64, c[0x0][0x40c] ;  /* 0x00010300ff405b82 */ /* 0x000ea20000000800 */
[----:B------:R-:W-:Y:S02]  /*0cb0*/  HFMA2 R73, -RZ, RZ, 0, 0 ;  /* 0x00000000ff497431 */ /* 0x000fe400000001ff */
[--C-:B-----5:R-:W-:Y:S01]  /*0cc0*/  @P5 HADD2.F32 R9, -RZ, R20.reuse.H0_H0 ;  /* 0x20000014ff095230 */ /* 0x120fe20000004100 */
[----:B-1----:R-:W-:Y:S01]  /*0cd0*/  CS2R R10, SRZ ;  /* 0x00000000000a7805 */ /* 0x002fe2000001ff00 */
[----:B------:R-:W-:Y:S01]  /*0ce0*/  @P5 HADD2.F32 R67, -RZ, R21.H0_H0 ;  /* 0x20000015ff435230 */ /* 0x000fe20000004100 */
[----:B------:R-:W-:Y:S01]  /*0cf0*/  CS2R R74, SRZ ;  /* 0x00000000004a7805 */ /* 0x000fe2000001ff00 */
[----:B------:R-:W-:Y:S01]  /*0d00*/  @P5 HADD2.F32 R65, -RZ, R20.H1_H1 ;  /* 0x30000014ff415230 */ /* 0x000fe20000004100 */
[----:B------:R-:W-:Y:S01]  /*0d10*/  MOV R76, RZ ;  /* 0x000000ff004c7202 */ /* 0x000fe20000000f00 */
[----:B------:R-:W1:Y:S01]  /*0d20*/  @P5 LDC R72, c[0x0][0x40c] ;  /* 0x00010300ff485b82 */ /* 0x000e620000000800 */
[----:B------:R-:W-:-:S07]  /*0d30*/  @P5 HADD2.F32 R106, -RZ, R23.H1_H1 ;  /* 0x30000017ff6a5230 */ /* 0x000fce0000004100 */
[----:B------:R-:W3:Y:S08]  /*0d40*/  @P5 LDC R66, c[0x0][0x40c] ;  /* 0x00010300ff425b82 */ /* 0x000ef00000000800 */
[----:B------:R-:W4:Y:S01]  /*0d50*/  @P5 LDC R103, c[0x0][0x40c] ;  /* 0x00010300ff675b82 */ /* 0x000f220000000800 */
[----:B--2---:R-:W-:Y:S01]  /*0d60*/  @P5 FMUL.FTZ R73, R9, R64 ;  /* 0x0000004009495220 */ /* 0x004fe20000410000 */
[----:B------:R-:W-:Y:S01]  /*0d70*/  @P5 HADD2.F32 R64, -RZ, R21.H1_H1 ;  /* 0x30000015ff405230 */ /* 0x000fe20000004100 */
[----:B------:R-:W-:-:S05]  /*0d80*/  MOV R9, RZ ;  /* 0x000000ff00097202 */ /* 0x000fca0000000f00 */
[----:B------:R-:W2:Y:S01]  /*0d90*/  @P5 LDC R102, c[0x0][0x40c] ;  /* 0x00010300ff665b82 */ /* 0x000ea20000000800 */
[----:B-1----:R-:W-:Y:S01]  /*0da0*/  @P5 FMUL.FTZ R10, R67, R72 ;  /* 0x00000048430a5220 */ /* 0x002fe20000410000 */
[----:B------:R-:W-:Y:S02]  /*0db0*/  HFMA2 R72, -RZ, RZ, 0, 0 ;  /* 0x00000000ff487431 */ /* 0x000fe400000001ff */
[----:B------:R-:W-:-:S04]  /*0dc0*/  @P5 HADD2.F32 R67, -RZ, R23.H0_H0 ;  /* 0x20000017ff435230 */ /* 0x000fc80000004100 */
[----:B------:R-:W1:Y:S01]  /*0dd0*/  @P5 LDC R105, c[0x0][0x40c] ;  /* 0x00010300ff695b82 */ /* 0x000e620000000800 */
[----:B---3--:R-:W-:Y:S01]  /*0de0*/  @P5 FMUL.FTZ R11, R65, R66 ;  /* 0x00000042410b5220 */ /* 0x008fe20000410000 */
[--C-:B------:R-:W-:Y:S02]  /*0df0*/  @P5 HADD2.F32 R65, -RZ, R22.reuse.H0_H0 ;  /* 0x20000016ff415230 */ /* 0x100fe40000004100 */
[----:B------:R-:W-:-:S04]  /*0e00*/  @P5 HADD2.F32 R66, -RZ, R22.H1_H1 ;  /* 0x30000016ff425230 */ /* 0x000fc80000004100 */
[----:B------:R-:W3:Y:S01]  /*0e10*/  @P5 LDC R104, c[0x0][0x40c] ;  /* 0x00010300ff685b82 */ /* 0x000ee20000000800 */
[----:B----4-:R-:W-:Y:S01]  /*0e20*/  @P5 FMUL.FTZ R9, R64, R103 ;  /* 0x0000006740095220 */ /* 0x010fe20000410000 */
[----:B------:R-:W-:-:S06]  /*0e30*/  F2FP.F16.F32.PACK_AB R64, RZ, R73 ;  /* 0x00000049ff40723e */ /* 0x000fcc00000000ff */
[----:B------:R-:W4:Y:S01]  /*0e40*/  @P5 LDC R107, c[0x0][0x40c] ;  /* 0x00010300ff6b5b82 */ /* 0x000f220000000800 */
[----:B--2---:R-:W-:Y:S01]  /*0e50*/  @P5 FMUL.FTZ R72, R65, R102 ;  /* 0x0000006641485220 */ /* 0x004fe20000410000 */
[----:B------:R-:W-:-:S04]  /*0e60*/  F2FP.F16.F32.PACK_AB R65, RZ, R11 ;  /* 0x0000000bff41723e */ /* 0x000fc800000000ff */
[----:B------:R-:W-:Y:S01]  /*0e70*/  F2FP.F16.F32.PACK_AB R102, RZ, R72 ;  /* 0x00000048ff66723e */ /* 0x000fe200000000ff */
[----:B-1----:R-:W-:Y:S01]  /*0e80*/  @P5 FMUL.FTZ R74, R66, R105 ;  /* 0x00000069424a5220 */ /* 0x002fe20000410000 */
[----:B------:R-:W-:Y:S02]  /*0e90*/  F2FP.F16.F32.PACK_AB R66, RZ, R10 ;  /* 0x0000000aff42723e */ /* 0x000fe400000000ff */
[----:B------:R-:W-:Y:S02]  /*0ea0*/  PRMT R64, R64, 0x5410, R65 ;  /* 0x0000541040407816 */ /* 0x000fe40000000041 */
[----:B------:R-:W-:Y:S01]  /*0eb0*/  F2FP.F16.F32.PACK_AB R103, RZ, R74 ;  /* 0x0000004aff67723e */ /* 0x000fe200000000ff */
[----:B---3--:R-:W-:Y:S01]  /*0ec0*/  @P5 FMUL.FTZ R75, R67, R104 ;  /* 0x00000068434b5220 */ /* 0x008fe20000410000 */
[----:B------:R-:W-:-:S04]  /*0ed0*/  F2FP.F16.F32.PACK_AB R67, RZ, R9 ;  /* 0x00000009ff43723e */ /* 0x000fc800000000ff */
[----:B------:R-:W-:Y:S02]  /*0ee0*/  F2FP.F16.F32.PACK_AB R104, RZ, R75 ;  /* 0x0000004bff68723e */ /* 0x000fe400000000ff */
[----:B------:R-:W-:Y:S01]  /*0ef0*/  PRMT R65, R66, 0x5410, R67 ;  /* 0x0000541042417816 */ /* 0x000fe20000000043 */
[----:B----4-:R-:W-:Y:S01]  /*0f00*/  @P5 FMUL.FTZ R76, R106, R107 ;  /* 0x0000006b6a4c5220 */ /* 0x010fe20000410000 */
[----:B------:R-:W-:-:S04]  /*0f10*/  PRMT R66, R102, 0x5410, R103 ;  /* 0x0000541066427816 */ /* 0x000fc80000000067 */
[----:B------:R-:W-:-:S04]  /*0f20*/  F2FP.F16.F32.PACK_AB R105, RZ, R76 ;  /* 0x0000004cff69723e */ /* 0x000fc800000000ff */
[----:B------:R-:W-:-:S07]  /*0f30*/  PRMT R67, R104, 0x5410, R105 ;  /* 0x0000541068437816 */ /* 0x000fce0000000069 */
.L_x_3424:
[----:B------:R-:W1:Y:S01]  /*0f40*/  LDC.64 R102, c[0x0][0x3a8] ;  /* 0x0000ea00ff667b82 */ /* 0x000e620000000a00 */
[----:B------:R-:W-:Y:S01]  /*0f50*/  IADD3 R101, PT, PT, R101, 0x80, RZ ;  /* 0x0000008065657810 */ /* 0x000fe20007ffe0ff */
[C---:B-1----:R-:W-:Y:S01]  /*0f60*/  IMAD.WIDE.U32 R102, R99.reuse, 0x10, R102 ;  /* 0x0000001063667825 */ /* 0x042fe200078e0066 */
[----:B------:R-:W-:-:S04]  /*0f70*/  IADD3 R99, PT, PT, R99, 0x80, RZ ;  /* 0x0000008063637810 */ /* 0x000fc80007ffe0ff */
[----:B------:R1:W-:Y:S03]  /*0f80*/  STG.E.128 desc[UR6][R102.64], R64 ;  /* 0x0000004066007986 */ /* 0x0003e6000c101d06 */
.L_x_3421:
[----:B--2---:R-:W-:Y:S05]  /*0f90*/  BSYNC.RECONVERGENT B0 ;  /* 0x0000000000007941 */ /* 0x004fea0003800200 */
.L_x_3420:
        /* <DEDUP_REMOVED lines=9> */
.L_x_3427:
[----:B------:R-:W-:Y:S05]  /*1030*/  BRA.U !UP0, `(.L_x_3428) ;  /* 0x0000000108c47547 */ /* 0x000fea000b800000 */
[----:B-1----:R-:W1:Y:S02]  /*1040*/  LDC.64 R64, c[0x0][0x3a0] ;  /* 0x0000e800ff407b82 */ /* 0x002e640000000a00 */
[----:B-1----:R-:W-:-:S06]  /*1050*/  IMAD.WIDE.U32 R64, R99, 0x10, R64 ;  /* 0x0000001063407825 */ /* 0x002fcc00078e0040 */
        /* <DEDUP_REMOVED lines=14> */
[----:B------:R-:W-:Y:S02]  /*1140*/  HADD2.F32 R77, -RZ, R64.H0_H0 ;  /* 0x20000040ff4d7230 */ /* 0x000fe40000004100 */
[--C-:B------:R-:W-:Y:S02]  /*1150*/  HADD2.F32 R13, -RZ, R65.reuse.H0_H0 ;  /* 0x20000041ff0d7230 */ /* 0x100fe40000004100 */
[----:B-1----:R-:W-:Y:S01]  /*1160*/  @P2 FFMA.FTZ R12, R103, R104, R12 ;  /* 0x00000068670c2223 */ /* 0x002fe2000001000c */
[----:B------:R-:W-:Y:S02]  /*1170*/  HADD2.F32 R14, -RZ, R65.H1_H1 ;  /* 0x30000041ff0e7230 */ /* 0x000fe40000004100 */
[--C-:B------:R-:W-:Y:S02]  /*1180*/  HADD2.F32 R78, -RZ, R66.reuse.H0_H0 ;  /* 0x20000042ff4e7230 */ /* 0x100fe40000004100 */
[----:B---3--:R-:W-:Y:S01]  /*1190*/  @P2 FFMA.FTZ R13, R106, R105, R13 ;  /* 0x000000696a0d2223 */ /* 0x008fe2000001000d */
[----:B------:R-:W-:-:S02]  /*11a0*/  HADD2.F32 R79, -RZ, R66.H1_H1 ;  /* 0x30000042ff4f7230 */ /* 0x000fc40000004100 */
[----:B----4-:R-:W-:Y:S01]  /*11b0*/  @P2 FFMA.FTZ R14, R107, R108, R14 ;  /* 0x0000006c6b0e2223 */ /* 0x010fe2000001000e */
[--C-:B------:R-:W-:Y:S02]  /*11c0*/  HADD2.F32 R80, -RZ, R67.reuse.H0_H0 ;  /* 0x20000043ff507230 */ /* 0x100fe40000004100 */
[----:B------:R-:W-:Y:S02]  /*11d0*/  HADD2.F32 R81, -RZ, R67.H1_H1 ;  /* 0x30000043ff517230 */ /* 0x000fe40000004100 */
[--C-:B------:R-:W-:Y:S02]  /*11e0*/  @P2 HADD2.F32 R65, -RZ, R22.reuse.H0_H0 ;  /* 0x20000016ff412230 */ /* 0x100fe40000004100 */
        /* <DEDUP_REMOVED lines=22> */
.L_x_3428:
[----:B-1----:R-:W1:Y:S01]  /*1350*/  @P5 LDC R67, c[0x0][0x40c] ;  /* 0x00010300ff435b82 */ /* 0x002e620000000800 */
[----:B------:R-:W-:Y:S02]  /*1360*/  HFMA2 R77, -RZ, RZ, 0, 0 ;  /* 0x00000000ff4d7431 */ /* 0x000fe400000001ff */
[--C-:B-----5:R-:W-:Y:S01]  /*1370*/  @P5 HADD2.F32 R64, -RZ, R20.reuse.H1_H1 ;  /* 0x30000014ff405230 */ /* 0x120fe20000004100 */
[----:B------:R-:W-:Y:S01]  /*1380*/  CS2R R12, SRZ ;  /* 0x00000000000c7805 */ /* 0x000fe2000001ff00 */
[----:B------:R-:W-:Y:S01]  /*1390*/  @P5 HADD2.F32 R14, -RZ, R20.H0_H0 ;  /* 0x20000014ff0e5230 */ /* 0x000fe20000004100 */
[----:B------:R-:W-:Y:S01]  /*13a0*/  CS2R R80, SRZ ;  /* 0x0000000000507805 */ /* 0x000fe2000001ff00 */
[----:B------:R-:W-:Y:S01]  /*13b0*/  @P5 HADD2.F32 R66, -RZ, R21.H0_H0 ;  /* 0x20000015ff425230 */ /* 0x000fe20000004100 */
[----:B------:R-:W2:Y:S01]  /*13c0*/  @P5 LDC R65, c[0x0][0x40c] ;  /* 0x00010300ff415b82 */ /* 0x000ea20000000800 */
[----:B------:R-:W-:-:S07]  /*13d0*/  @P5 HADD2.F32 R106, -RZ, R23.H1_H1 ;  /* 0x30000017ff6a5230 */ /* 0x000fce0000004100 */
[----:B------:R-:W3:Y:S08]  /*13e0*/  @P5 LDC R79, c[0x0][0x40c] ;  /* 0x00010300ff4f5b82 */ /* 0x000ef00000000800 */
[----:B------:R-:W4:Y:S01]  /*13f0*/  @P5 LDC R103, c[0x0][0x40c] ;  /* 0x00010300ff675b82 */ /* 0x000f220000000800 */
[----:B-1----:R-:W-:Y:S01]  /*1400*/  @P5 FMUL.FTZ R12, R64, R67 ;  /* 0x00000043400c5220 */ /* 0x002fe20000410000 */
[----:B------:R-:W-:-:S02]  /*1410*/  @P5 HADD2.F32 R64, -RZ, R21.H1_H1 ;  /* 0x30000015ff405230 */ /* 0x000fc40000004100 */
[----:B------:R-:W-:-:S04]  /*1420*/  @P5 HADD2.F32 R67, -RZ, R23.H0_H0 ;  /* 0x20000017ff435230 */ /* 0x000fc80000004100 */
[----:B------:R-:W1:Y:S01]  /*1430*/  @P5 LDC R102, c[0x0][0x40c] ;  /* 0x00010300ff665b82 */ /* 0x000e620000000800 */
[----:B--2---:R-:W-:Y:S01]  /*1440*/  @P5 FMUL.FTZ R77, R14, R65 ;  /* 0x000000410e4d5220 */ /* 0x004fe20000410000 */
[----:B------:R-:W-:Y:S01]  /*1450*/  @P5 HADD2.F32 R65, -RZ, R22.H0_H0 ;  /* 0x20000016ff415230 */ /* 0x000fe20000004100 */
[----:B------:R-:W-:-:S05]  /*1460*/  MOV R14, RZ ;  /* 0x000000ff000e7202 */ /* 0x000fca0000000f00 */
[----:B------:R-:W2:Y:S01]  /*1470*/  @P5 LDC R105, c[0x0][0x40c] ;  /* 0x00010300ff695b82 */ /* 0x000ea20000000800 */
[----:B---3--:R-:W-:Y:S01]  /*1480*/  @P5 FMUL.FTZ R13, R66, R79 ;  /* 0x0000004f420d5220 */ /* 0x008fe20000410000 */
[----:B------:R-:W-:Y:S01]  /*1490*/  @P5 HADD2.F32 R66, -RZ, R22.H1_H1 ;  /* 0x30000016ff425230 */ /* 0x000fe20000004100 */
[----:B------:R-:W-:-:S05]  /*14a0*/  CS2R R78, SRZ ;  /* 0x00000000004e7805 */ /* 0x000fca000001ff00 */
[----:B------:R-:W3:Y:S01]  /*14b0*/  @P5 LDC R104, c[0x0][0x40c] ;  /* 0x00010300ff685b82 */ /* 0x000ee20000000800 */
[----:B----4-:R-:W-:Y:S01]  /*14c0*/  @P5 FMUL.FTZ R14, R64, R103 ;  /* 0x00000067400e5220 */ /* 0x010fe20000410000 */
[----:B------:R-:W-:-:S06]  /*14d0*/  F2FP.F16.F32.PACK_AB R64, RZ, R77 ;  /* 0x0000004dff40723e */ /* 0x000fcc00000000ff */
[----:B------:R-:W4:Y:S01]  /*14e0*/  @P5 LDC R107, c[0x0][0x40c] ;  /* 0x00010300ff6b5b82 */ /* 0x000f220000000800 */
[----:B-1----:R-:W-:Y:S01]  /*14f0*/  @P5 FMUL.FTZ R78, R65, R102 ;  /* 0x00000066414e5220 */ /* 0x002fe20000410000 */
[----:B------:R-:W-:-:S04]  /*1500*/  F2FP.F16.F32.PACK_AB R65, RZ, R12 ;  /* 0x0000000cff41723e */ /* 0x000fc800000000ff */
[----:B------:R-:W-:Y:S01]  /*1510*/  F2FP.F16.F32.PACK_AB R102, RZ, R78 ;  /* 0x0000004eff66723e */ /* 0x000fe200000000ff */
[----:B--2---:R-:W-:Y:S01]  /*1520*/  @P5 FMUL.FTZ R79, R66, R105 ;  /* 0x00000069424f5220 */ /* 0x004fe20000410000 */
        /* <DEDUP_REMOVED lines=11> */
.L_x_3429:
[----:B------:R-:W1:Y:S01]  /*15e0*/  LDC.64 R102, c[0x0][0x3a8] ;  /* 0x0000ea00ff667b82 */ /* 0x000e620000000a00 */
[----:B------:R-:W-:Y:S01]  /*15f0*/  IADD3 R101, PT, PT, R101, 0x80, RZ ;  /* 0x0000008065657810 */ /* 0x000fe20007ffe0ff */
[C---:B-1----:R-:W-:Y:S01]  /*1600*/  IMAD.WIDE.U32 R102, R99.reuse, 0x10, R102 ;  /* 0x0000001063667825 */ /* 0x042fe200078e0066 */
[----:B------:R-:W-:-:S04]  /*1610*/  IADD3 R99, PT, PT, R99, 0x80, RZ ;  /* 0x0000008063637810 */ /* 0x000fc80007ffe0ff */
[----:B------:R2:W-:Y:S03]  /*1620*/  STG.E.128 desc[UR6][R102.64], R64 ;  /* 0x0000004066007986 */ /* 0x0005e6000c101d06 */
.L_x_3426:
[----:B------:R-:W-:Y:S05]  /*1630*/  BSYNC.RECONVERGENT B0 ;  /* 0x0000000000007941 */ /* 0x000fea0003800200 */
.L_x_3425:
        /* <DEDUP_REMOVED lines=9> */
.L_x_3432:
[----:B------:R-:W-:Y:S05]  /*16d0*/  BRA.U !UP0, `(.L_x_3433) ;  /* 0x0000000108c47547 */ /* 0x000fea000b800000 */
[----:B-12---:R-:W1:Y:S02]  /*16e0*/  LDC.64 R64, c[0x0][0x3a0] ;  /* 0x0000e800ff407b82 */ /* 0x006e640000000a00 */
        /* <DEDUP_REMOVED lines=48> */
.L_x_3433:
[----:B-12---:R-:W1:Y:S01]  /*19f0*/  @P5 LDC R64, c[0x0][0x40c] ;  /* 0x00010300ff405b82 */ /* 0x006e620000000800 */
[--C-:B-----5:R-:W-:Y:S02]  /*1a00*/  @P5 HADD2.F32 R17, -RZ, R20.reuse.H0_H0 ;  /* 0x20000014ff115230 */ /* 0x120fe40000004100 */
[----:B------:R-:W-:Y:S02]  /*1a10*/  HFMA2 R15, -RZ, RZ, 0, 0 ;  /* 0x00000000ff0f7431 */ /* 0x000fe400000001ff */
[----:B------:R-:W-:Y:S01]  /*1a20*/  @P5 HADD2.F32 R65, -RZ, R20.H1_H1 ;  /* 0x30000014ff415230 */ /* 0x000fe20000004100 */
[----:B------:R-:W-:Y:S01]  /*1a30*/  CS2R R82, SRZ ;  /* 0x0000000000527805 */ /* 0x000fe2000001ff00 */
[----:B------:R-:W-:Y:S01]  /*1a40*/  @P5 HADD2.F32 R67, -RZ, R21.H0_H0 ;  /* 0x20000015ff435230 */ /* 0x000fe20000004100 */
[----:B------:R-:W-:Y:S01]  /*1a50*/  MOV R16, RZ ;  /* 0x000000ff00107202 */ /* 0x000fe20000000f00 */
[----:B------:R-:W-:Y:S01]  /*1a60*/  @P5 HADD2.F32 R106, -RZ, R23.H1_H1 ;  /* 0x30000017ff6a5230 */ /* 0x000fe20000004100 */
[----:B------:R-:W2:Y:S01]  /*1a70*/  @P5 LDC R66, c[0x0][0x40c] ;  /* 0x00010300ff425b82 */ /* 0x000ea20000000800 */
[----:B------:R-:W-:-:S07]  /*1a80*/  MOV R86, RZ ;  /* 0x000000ff00567202 */ /* 0x000fce0000000f00 */
[----:B------:R-:W3:Y:S08]  /*1a90*/  @P5 LDC R84, c[0x0][0x40c] ;  /* 0x00010300ff545b82 */ /* 0x000ef00000000800 */
[----:B------:R-:W4:Y:S01]  /*1aa0*/  @P5 LDC R103, c[0x0][0x40c] ;  /* 0x00010300ff675b82 */ /* 0x000f220000000800 */
[----:B-1----:R-:W-:Y:S01]  /*1ab0*/  @P5 FMUL.FTZ R82, R17, R64 ;  /* 0x0000004011525220 */ /* 0x002fe20000410000 */
[----:B------:R-:W-:-:S02]  /*1ac0*/  HFMA2 R17, -RZ, RZ, 0, 0 ;  /* 0x00000000ff117431 */ /* 0x000fc400000001ff */
[----:B------:R-:W-:-:S04]  /*1ad0*/  @P5 HADD2.F32 R64, -RZ, R21.H1_H1 ;  /* 0x30000015ff405230 */ /* 0x000fc80000004100 */
[----:B------:R-:W1:Y:S01]  /*1ae0*/  @P5 LDC R102, c[0x0][0x40c] ;  /* 0x00010300ff665b82 */ /* 0x000e620000000800 */
[----:B--2---:R-:W-:Y:S01]  /*1af0*/  @P5 FMUL.FTZ R15, R65, R66 ;  /* 0x00000042410f5220 */ /* 0x004fe20000410000 */
[--C-:B------:R-:W-:Y:S02]  /*1b00*/  @P5 HADD2.F32 R65, -RZ, R22.reuse.H0_H0 ;  /* 0x20000016ff415230 */ /* 0x100fe40000004100 */
[----:B------:R-:W-:-:S04]  /*1b10*/  @P5 HADD2.F32 R66, -RZ, R22.H1_H1 ;  /* 0x30000016ff425230 */ /* 0x000fc80000004100 */
[----:B------:R-:W2:Y:S01]  /*1b20*/  @P5 LDC R105, c[0x0][0x40c] ;  /* 0x00010300ff695b82 */ /* 0x000ea20000000800 */
[----:B---3--:R-:W-:Y:S01]  /*1b30*/  @P5 FMUL.FTZ R16, R67, R84 ;  /* 0x0000005443105220 */ /* 0x008fe20000410000 */
[----:B------:R-:W-:Y:S01]  /*1b40*/  @P5 HADD2.F32 R67, -RZ, R23.H0_H0 ;  /* 0x20000017ff435230 */ /* 0x000fe20000004100 */
        /* <DEDUP_REMOVED lines=20> */
.L_x_3434:
[----:B------:R-:W1:Y:S01]  /*1c90*/  LDC.64 R102, c[0x0][0x3a8] ;  /* 0x0000ea00ff667b82 */ /* 0x000e620000000a00 */
[----:B------:R-:W-:Y:S01]  /*1ca0*/  IADD3 R101, PT, PT, R101, 0x80, RZ ;  /* 0x0000008065657810 */ /* 0x000fe20007ffe0ff */
[C---:B-1----:R-:W-:Y:S01]  /*1cb0*/  IMAD.WIDE.U32 R102, R99.reuse, 0x10, R102 ;  /* 0x0000001063667825 */ /* 0x042fe200078e0066 */
[----:B------:R-:W-:-:S04]  /*1cc0*/  IADD3 R99, PT, PT, R99, 0x80, RZ ;  /* 0x0000008063637810 */ /* 0x000fc80007ffe0ff */
[----:B------:R3:W-:Y:S03]  /*1cd0*/  STG.E.128 desc[UR6][R102.64], R64 ;  /* 0x0000004066007986 */ /* 0x0007e6000c101d06 */
.L_x_3431:
[----:B------:R-:W-:Y:S05]  /*1ce0*/  BSYNC.RECONVERGENT B0 ;  /* 0x0000000000007941 */ /* 0x000fea0003800200 */
.L_x_3430:
        /* <DEDUP_REMOVED lines=9> */
.L_x_3437:
[----:B------:R-:W-:Y:S05]  /*1d80*/  BRA.U !UP0, `(.L_x_3438) ;  /* 0x0000000108c47547 */ /* 0x000fea000b800000 */
[----:B-123--:R-:W1:Y:S02]  /*1d90*/  LDC.64 R64, c[0x0][0x3a0] ;  /* 0x0000e800ff407b82 */ /* 0x00ee640000000a00 */
        /* <DEDUP_REMOVED lines=48> */
.L_x_3438:
[----:B-123--:R-:W1:Y:S01]  /*20a0*/  @P5 LDC R65, c[0x0][0x40c] ;  /* 0x00010300ff415b82 */ /* 0x00ee620000000800 */
[----:B------:R-:W-:Y:S02]  /*20b0*/  HFMA2 R87, -RZ, RZ, 0, 0 ;  /* 0x00000000ff577431 */ /* 0x000fe400000001ff */
[--C-:B-----5:R-:W-:Y:S01]  /*20c0*/  @P5 HADD2.F32 R64, -RZ, R20.reuse.H0_H0 ;  /* 0x20000014ff405230 */ /* 0x120fe20000004100 */
[----:B------:R-:W-:Y:S01]  /*20d0*/  CS2R R18, SRZ ;  /* 0x0000000000127805 */ /* 0x000fe2000001ff00 */
[----:B------:R-:W-:Y:S01]  /*20e0*/  @P5 HADD2.F32 R66, -RZ, R20.H1_H1 ;  /* 0x30000014ff425230 */ /* 0x000fe20000004100 */
        /* <DEDUP_REMOVED lines=11> */
[----:B------:R-:W-:Y:S02]  /*21a0*/  @P5 HADD2.F32 R66, -RZ, R22.H1_H1 ;  /* 0x30000016ff425230 */ /* 0x000fe40000004100 */
[----:B------:R-:W-:-:S04]  /*21b0*/  @P5 HADD2.F32 R67, -RZ, R23.H0_H0 ;  /* 0x20000017ff435230 */ /* 0x000fc80000004100 */
[----:B------:R-:W2:Y:S01]  /*21c0*/  @P5 LDC R105, c[0x0][0x40c] ;  /* 0x00010300ff695b82 */ /* 0x000ea20000000800 */
[----:B---3--:R-:W-:Y:S01]  /*21d0*/  @P5 FMUL.FTZ R19, R68, R89 ;  /* 0x0000005944135220 */ /* 0x008fe20000410000 */
[----:B------:R-:W-:Y:S02]  /*21e0*/  MOV R68, RZ ;  /* 0x000000ff00447202 */ /* 0x000fe40000000f00 */
[----:B------:R-:W-:-:S04]  /*21f0*/  CS2R R88, SRZ ;  /* 0x0000000000587805 */ /* 0x000fc8000001ff00 */
        /* <DEDUP_REMOVED lines=19> */
.L_x_3439:
[----:B------:R-:W1:Y:S01]  /*2330*/  LDC.64 R102, c[0x0][0x3a8] ;  /* 0x0000ea00ff667b82 */ /* 0x000e620000000a00 */
[----:B------:R-:W-:Y:S01]  /*2340*/  IADD3 R101, PT, PT, R101, 0x80, RZ ;  /* 0x0000008065657810 */ /* 0x000fe20007ffe0ff */
[C---:B-1----:R-:W-:Y:S01]  /*2350*/  IMAD.WIDE.U32 R102, R99.reuse, 0x10, R102 ;  /* 0x0000001063667825 */ /* 0x042fe200078e0066 */
[----:B------:R-:W-:-:S04]  /*2360*/  IADD3 R99, PT, PT, R99, 0x80, RZ ;  /* 0x0000008063637810 */ /* 0x000fc80007ffe0ff */
[----:B------:R4:W-:Y:S03]  /*2370*/  STG.E.128 desc[UR6][R102.64], R64 ;  /* 0x0000004066007986 */ /* 0x0009e6000c101d06 */
.L_x_3436:
[----:B------:R-:W-:Y:S05]  /*2380*/  BSYNC.RECONVERGENT B0 ;  /* 0x0000000000007941 */ /* 0x000fea0003800200 */
.L_x_3435:
[----:B------:R-:W-:Y:S01]  /*2390*/  ISETP.GE.U32.AND P4, PT, R3, 0x280, PT ;  /* 0x000002800300780c */ /* 0x000fe20003f86070 */
[----:B------:R-:W-:-:S12]  /*23a0*/  BSSY.RECONVERGENT B0, `(.L_x_3440) ;  /* 0x0000066000007945 */ /* 0x000fd80003800200 */
[----:B------:R-:W-:Y:S05]  /*23b0*/  @!P4 BRA `(.L_x_3441) ;  /* 0x000000040090c947 */ /* 0x000fea0003800000 */
[----:B------:R-:W-:-:S04]  /*23c0*/  UISETP.NE.U32.AND UP0, UPT, UR8, URZ, UPT ;  /* 0x000000ff0800728c */ /* 0x000fc8000bf05070 */
[----:B------:R-:W-:Y:S01]  /*23d0*/  UISETP.NE.AND.EX UP0, UPT, UR9, URZ, UPT, UP0 ;  /* 0x000000ff0900728c */ /* 0x000fe2000bf05300 */
[----:B------:R-:W-:Y:S10]  /*23e0*/  @!P5 BRA `(.L_x_3442) ;  /* 0x00000000000cd947 */ /* 0x000ff40003800000 */
[----:B------:R-:W0:Y:S02]  /*23f0*/  LDC.64 R20, c[0x0][0x390] ;  /* 0x0000e400ff147b82 */ /* 0x000e240000000a00 */
[----:B0-----:R-:W-:-:S06]  /*2400*/  IMAD.WIDE.U32 R20, R101, 0x10, R20 ;  /* 0x0000001065147825 */ /* 0x001fcc00078e0014 */
[----:B------:R-:W5:Y:S02]  /*2410*/  LDG.E.128 R20, desc[UR6][R20.64] ;  /* 0x0000000614147981 */ /* 0x000f64000c1e1d00 */
.L_x_3442:
[----:B------:R-:W-:Y:S05]  /*2420*/  BRA.U !UP0, `(.L_x_3443) ;  /* 0x0000000108c47547 */ /* 0x000fea000b800000 */
[----:B-1234-:R-:W1:Y:S02]  /*2430*/  LDC.64 R64, c[0x0][0x3a0] ;  /* 0x0000e800ff407b82 */ /* 0x01ee640000000a00 */
[----:B-1----:R-:W-:-:S06]  /*2440*/  IMAD.WIDE.U32 R64, R99, 0x10, R64 ;  /* 0x0000001063407825 */ /* 0x002fcc00078e0040 */
[----:B------:R-:W2:Y:S01]  /*2450*/  LDG.E.128 R64, desc[UR6][R64.64] ;  /* 0x0000000640407981 */ /* 0x000ea2000c1e1d00 */
[----:B------:R-:W-:-:S13]  /*2460*/  ISETP.GT.AND P5, PT, R100, RZ, PT ;  /* 0x000000ff6400720c */ /* 0x000fda0003fa4270 */
[----:B------:R-:W1:Y:S01]  /*2470*/  @P5 LDC R103, c[0x0][0x40c] ;  /* 0x00010300ff675b82 */ /* 0x000e620000000800 */
[--C-:B-----5:R-:W-:Y:S02]  /*2480*/  @P5 HADD2.F32 R102, -RZ, R21.reuse.H0_H0 ;  /* 0x20000015ff665230 */ /* 0x120fe40000004100 */
[----:B------:R-:W-:Y:S02]  /*2490*/  @P5 HADD2.F32 R105, -RZ, R21.H1_H1 ;  /* 0x30000015ff695230 */ /* 0x000fe40000004100 */
[----:B------:R-:W-:-:S03]  /*24a0*/  @P5 HADD2.F32 R106, -RZ, R22.H0_H0 ;  /* 0x20000016ff6a5230 */ /* 0x000fc60000004100 */
[----:B------:R-:W3:Y:S08]  /*24b0*/  @P5 LDC R104, c[0x0][0x40c] ;  /* 0x00010300ff685b82 */ /* 0x000ef00000000800 */
[----:B------:R-:W4:Y:S08]  /*24c0*/  @P5 LDC R107, c[0x0][0x40c] ;  /* 0x00010300ff6b5b82 */ /* 0x000f300000000800 */
[----:B------:R-:W0:Y:S08]  /*24d0*/  @P5 LDC R108, c[0x0][0x40c] ;  /* 0x00010300ff6c5b82 */ /* 0x000e300000000800 */
[----:B------:R-:W0:Y:S08]  /*24e0*/  @P5 LDC R109, c[0x0][0x40c] ;  /* 0x00010300ff6d5b82 */ /* 0x000e300000000800 */
[----:B------:R-:W0:Y:S08]  /*24f0*/  @P5 LDC R101, c[0x0][0x40c] ;  /* 0x00010300ff655b82 */ /* 0x000e300000000800 */
[----:B------:R-:W0:Y:S08]  /*2500*/  @P5 LDC R100, c[0x0][0x40c] ;  /* 0x00010300ff645b82 */ /* 0x000e300000000800 */
[----:B------:R-:W0:Y:S01]  /*2510*/  @P5 LDC R110, c[0x0][0x40c] ;  /* 0x00010300ff6e5b82 */ /* 0x000e220000000800 */
[----:B--2---:R-:W-:-:S02]  /*2520*/  HADD2.F32 R69, -RZ, R65.H0_H0 ;  /* 0x20000041ff457230 */ /* 0x004fc40000004100 */
[----:B------:R-:W-:Y:S02]  /*2530*/  HADD2.F32 R70, -RZ, R65.H1_H1 ;  /* 0x30000041ff467230 */ /* 0x000fe40000004100 */
[--C-:B------:R-:W-:Y:S02]  /*2540*/  HADD2.F32 R71, -RZ, R66.reuse.H0_H0 ;  /* 0x20000042ff477230 */ /* 0x100fe40000004100 */
[----:B-1----:R-:W-:Y:S01]  /*2550*/  @P5 FFMA.FTZ R69, R102, R103, R69 ;  /* 0x0000006766455223 */ /* 0x002fe20000010045 */
[----:B------:R-:W-:Y:S02]  /*2560*/  HADD2.F32 R94, -RZ, R66.H1_H1 ;  /* 0x30000042ff5e7230 */ /* 0x000fe40000004100 */
[----:B---3--:R-:W-:Y:S01]  /*2570*/  @P5 FFMA.FTZ R70, R105, R104, R70 ;  /* 0x0000006869465223 */ /* 0x008fe20000010046 */
[--C-:B------:R-:W-:Y:S02]  /*2580*/  HADD2.F32 R95, -RZ, R67.reuse.H0_H0 ;  /* 0x20000043ff5f7230 */ /* 0x100fe40000004100 */
[----:B----4-:R-:W-:Y:S01]  /*2590*/  @P5 FFMA.FTZ R71, R106, R107, R71 ;  /* 0x0000006b6a475223 */ /* 0x010fe20000010047 */
[----:B------:R-:W-:-:S02]  /*25a0*/  HADD2.F32 R96, -RZ, R67.H1_H1 ;  /* 0x30000043ff607230 */ /* 0x000fc40000004100 */
[--C-:B------:R-:W-:Y:S02]  /*25b0*/  HADD2.F32 R92, -RZ, R64.reuse.H0_H0 ;  /* 0x20000040ff5c7230 */ /* 0x100fe40000004100 */
[----:B------:R-:W-:Y:S02]  /*25c0*/  HADD2.F32 R93, -RZ, R64.H1_H1 ;  /* 0x30000040ff5d7230 */ /* 0x000fe40000004100 */
[----:B------:R-:W-:Y:S02]  /*25d0*/  @P5 HADD2.F32 R67, -RZ, R22.H1_H1 ;  /* 0x30000016ff435230 */ /* 0x000fe40000004100 */
[----:B------:R-:W-:Y:S02]  /*25e0*/  @P5 HADD2.F32 R66, -RZ, R23.H0_H0 ;  /* 0x20000017ff425230 */ /* 0x000fe40000004100 */
[--C-:B------:R-:W-:Y:S02]  /*25f0*/  @P5 HADD2.F32 R64, -RZ, R20.reuse.H1_H1 ;  /* 0x30000014ff405230 */ /* 0x100fe40000004100 */
        /* <DEDUP_REMOVED lines=20> */
.L_x_3443:
[----:B-1234-:R-:W1:Y:S01]  /*2740*/  @P5 LDC R65, c[0x0][0x40c] ;  /* 0x00010300ff415b82 */ /* 0x01ee620000000800 */
[--C-:B-----5:R-:W-:Y:S02]  /*2750*/  @P5 HADD2.F32 R64, -RZ, R20.reuse.H0_H0 ;  /* 0x20000014ff405230 */ /* 0x120fe40000004100 */
[----:B------:R-:W-:Y:S02]  /*2760*/  HFMA2 R69, -RZ, RZ, 0, 0 ;  /* 0x00000000ff457431 */ /* 0x000fe400000001ff */
[----:B------:R-:W-:Y:S01]  /*2770*/  @P5 HADD2.F32 R66, -RZ, R20.H1_H1 ;  /* 0x30000014ff425230 */ /* 0x000fe20000004100 */
[----:B------:R-:W-:Y:S01]  /*2780*/  CS2R R92, SRZ ;  /* 0x00000000005c7805 */ /* 0x000fe2000001ff00 */
[----:B------:R-:W-:Y:S01]  /*2790*/  @P5 HADD2.F32 R70, -RZ, R21.H0_H0 ;  /* 0x20000015ff465230 */ /* 0x000fe20000004100 */
[----:B------:R-:W-:Y:S01]  /*27a0*/  CS2R R94, SRZ ;  /* 0x00000000005e7805 */ /* 0x000fe2000001ff00 */
[----:B------:R-:W-:Y:S01]  /*27b0*/  @P5 HADD2.F32 R104, -RZ, R23.H1_H1 ;  /* 0x30000017ff685230 */ /* 0x000fe20000004100 */
[----:B------:R-:W2:Y:S01]  /*27c0*/  @P5 LDC R67, c[0x0][0x40c] ;  /* 0x00010300ff435b82 */ /* 0x000ea20000000800 */
[----:B------:R-:W-:-:S07]  /*27d0*/  MOV R96, RZ ;  /* 0x000000ff00607202 */ /* 0x000fce0000000f00 */
        /* <DEDUP_REMOVED lines=11> */
[----:B------:R-:W-:-:S06]  /*2890*/  CS2R R70, SRZ ;  /* 0x0000000000467805 */ /* 0x000fcc000001ff00 */
        /* <DEDUP_REMOVED lines=19> */
.L_x_3444:
[----:B------:R-:W1:Y:S02]  /*29d0*/  LDC.64 R100, c[0x0][0x3a8] ;  /* 0x0000ea00ff647b82 */ /* 0x000e640000000a00 */
[----:B-1----:R-:W-:-:S05]  /*29e0*/  IMAD.WIDE.U32 R100, R99, 0x10, R100 ;  /* 0x0000001063647825 */ /* 0x002fca00078e0064 */
[----:B------:R1:W-:Y:S02]  /*29f0*/  STG.E.128 desc[UR6][R100.64], R64 ;  /* 0x0000004064007986 */ /* 0x0003e4000c101d06 */
.L_x_3441:
[----:B------:R-:W-:Y:S05]  /*2a00*/  BSYNC.RECONVERGENT B0 ;  /* 0x0000000000007941 */ /* 0x000fea0003800200 */
.L_x_3440:
[----:B-1234-:R-:W-:Y:S01]  /*2a10*/  FADD.FTZ R64, RZ, R73 ;  /* 0x00000049ff407221 */ /* 0x01efe20000010000 */
[C---:B------:R-:W-:Y:S01]  /*2a20*/  ISETP.GT.U32.AND P5, PT, R3.reuse, 0xff, PT ;  /* 0x000000ff0300780c */ /* 0x040fe20003fa4070 */
[----:B------:R-:W1:Y:S01]  /*2a30*/  S2UR UR5, SR_CgaCtaId ;  /* 0x00000000000579c3 */ /* 0x000e620000008800 */
[----:B------:R-:W-:Y:S01]  /*2a40*/  ISETP.GT.U32.AND P6, PT, R3, 0x17f, PT ;  /* 0x0000017f0300780c */ /* 0x000fe20003fc4070 */
        /* <DEDUP_REMOVED lines=9> */
[----:B-1----:R-:W-:-:S03]  /*2ae0*/  ULEA UR4, UR5, UR4, 0x18 ;  /* 0x0000000405047291 */ /* 0x002fc6000f8ec0ff */
        /* <DEDUP_REMOVED lines=47> */
[----:B0-----:R-:W-:-:S04]  /*2de0*/  FMUL.FTZ R64, R2, R101 ;  /* 0x0000006502407220 */ /* 0x001fc80000410000 */
        /* <DEDUP_REMOVED lines=93> */
[----:B------:R-:W-:-:S04]  /*33c0*/  HFMA2 R67, -RZ, RZ, 0, 0 ;  /* 0x00000000ff437431 */ /* 0x000fc800000001ff */
        /* <DEDUP_REMOVED lines=21> */
[----:B0-----:R-:W-:-:S02]  /*3520*/  IADD3 R102, PT, PT, R102, R105, RZ ;  /* 0x0000006966667210 */ /* 0x001fc40007ffe0ff */
[----:B------:R-:W-:Y:S02]  /*3530*/  I2FP.F32.S32 R105, R105 ;  /* 0x0000006900697245 */ /* 0x000fe40000201400 */
        /* <DEDUP_REMOVED lines=47> */
[--C-:B------:R-:W-:Y:S01]  /*3830*/  FADD.FTZ R103, R10, -R97.reuse ;  /* 0x800000610a677221 */ /* 0x100fe20000010000 */
[----:B------:R-:W-:Y:S02]  /*3840*/  HADD2.F32 R67, -RZ, R60.H0_H0 ;  /* 0x2000003cff437230 */ /* 0x000fe40000004100 */
        /* <DEDUP_REMOVED lines=45> */
.L_x_3447:
[----:B------:R-:W-:Y:S05]  /*3b20*/  BSYNC.RECONVERGENT B0 ;  /* 0x0000000000007941 */ /* 0x000fea0003800200 */
.L_x_3446:
[----:B------:R-:W-:Y:S04]  /*3b30*/  BSSY.RECONVERGENT B0, `(.L_x_3448) ;  /* 0x0000032000007945 */ /* 0x000fe80003800200 */
[----:B------:R-:W-:Y:S05]  /*3b40*/  @!P1 BRA `(.L_x_3449) ;  /* 0x0000000000c09947 */ /* 0x000fea0003800000 */
[--C-:B0-----:R-:W-:Y:S01]  /*3b50*/  FADD.FTZ R65, R77, -R97.reuse ;  /* 0x800000614d417221 */ /* 0x101fe20000010000 */
        /* <DEDUP_REMOVED lines=47> */
.L_x_3449:
[----:B------:R-:W-:Y:S05]  /*3e50*/  BSYNC.RECONVERGENT B0 ;  /* 0x0000000000007941 */ /* 0x000fea0003800200 */
.L_x_3448:
[----:B------:R-:W-:Y:S04]  /*3e60*/  BSSY.RECONVERGENT B0, `(.L_x_3450) ;  /* 0x0000032000007945 */ /* 0x000fe80003800200 */
[----:B------:R-:W-:Y:S05]  /*3e70*/  @!P2 BRA `(.L_x_3451) ;  /* 0x0000000000c0a947 */ /* 0x000fea0003800000 */
[--C-:B01----:R-:W-:Y:S01]  /*3e80*/  FADD.FTZ R65, R82, -R97.reuse ;  /* 0x8000006152417221 */ /* 0x103fe20000010000 */
        /* <DEDUP_REMOVED lines=47> */
.L_x_3451:
[----:B------:R-:W-:Y:S05]  /*4180*/  BSYNC.RECONVERGENT B0 ;  /* 0x0000000000007941 */ /* 0x000fea0003800200 */
.L_x_3450:
[----:B------:R-:W-:Y:S04]  /*4190*/  BSSY.RECONVERGENT B0, `(.L_x_3452) ;  /* 0x0000032000007945 */ /* 0x000fe80003800200 */
[----:B------:R-:W-:Y:S05]  /*41a0*/  @!P3 BRA `(.L_x_3453) ;  /* 0x0000000000c0b947 */ /* 0x000fea0003800000 */
[--C-:B012---:R-:W-:Y:S01]  /*41b0*/  FADD.FTZ R65, R87, -R97.reuse ;  /* 0x8000006157417221 */ /* 0x107fe20000010000 */
        /* <DEDUP_REMOVED lines=47> */
.L_x_3453:
[----:B------:R-:W-:Y:S05]  /*44b0*/  BSYNC.RECONVERGENT B0 ;  /* 0x0000000000007941 */ /* 0x000fea0003800200 */
.L_x_3452:
        /* <DEDUP_REMOVED lines=11> */
[----:B------:R-:W-:Y:S02]  /*4570*/  HADD2.F32 R102, -RZ, R28.H0_H0 ;  /* 0x2000001cff667230 */ /* 0x000fe40000004100 */
[----:B------:R-:W-:Y:S01]  /*4580*/  FMUL.FTZ R97, R100, R67 ;  /* 0x0000004364617220 */ /* 0x000fe20000410000 */
[----:B------:R-:W-:-:S02]  /*4590*/  HADD2.F32 R104, -RZ, R24.H0_H0 ;  /* 0x20000018ff687230 */ /* 0x000fc40000004100 */
[C---:B------:R-:W-:Y:S01]  /*45a0*/  FMUL.FTZ R103, R100.reuse, R103 ;  /* 0x0000006764677220 */ /* 0x040fe20000410000 */
[----:B------:R-:W-:Y:S02]  /*45b0*/  HADD2.F32 R106, -RZ, R29.H0_H0 ;  /* 0x2000001dff6a7230 */ /* 0x000fe40000004100 */
[C---:B------:R-:W-:Y:S01]  /*45c0*/  FMUL.FTZ R107, R100.reuse, R107 ;  /* 0x0000006b646b7220 */ /* 0x040fe20000410000 */
[----:B------:R-:W-:Y:S02]  /*45d0*/  HADD2.F32 R108, -RZ, R25.H0_H0 ;  /* 0x20000019ff6c7230 */ /* 0x000fe40000004100 */
[----:B------:R-:W-:Y:S01]  /*45e0*/  FFMA.FTZ R97, R97, R102, R104 ;  /* 0x0000006661617223 */ /* 0x000fe20000010068 */
[----:B------:R-:W-:Y:S02]  /*45f0*/  HADD2.F32 R110, -RZ, R30.H0_H0 ;  /* 0x2000001eff6e7230 */ /* 0x000fe40000004100 */
[----:B------:R-:W-:Y:S01]  /*4600*/  FMUL.FTZ R67, R100, R105 ;  /* 0x0000006964437220 */ /* 0x000fe20000410000 */
[----:B------:R-:W-:-:S02]  /*4610*/  HADD2.F32 R112, -RZ, R26.H0_H0 ;  /* 0x2000001aff707230 */ /* 0x000fc40000004100 */
[----:B------:R-:W-:Y:S01]  /*4620*/  FFMA.FTZ R106, R103, R106, R108 ;  /* 0x0000006a676a7223 */ /* 0x000fe2000001006c */
[C---:B------:R-:W-:Y:S01]  /*4630*/  FMUL.FTZ R98, R100.reuse, R109 ;  /* 0x0000006d64627220 */ /* 0x040fe20000410000 */
[----:B------:R-:W-:Y:S02]  /*4640*/  HADD2.F32 R104, -RZ, R31.H0_H0 ;  /* 0x2000001fff687230 */ /* 0x000fe40000004100 */
[C---:B------:R-:W-:Y:S01]  /*4650*/  FMUL.FTZ R66, R100.reuse, R99 ;  /* 0x0000006364427220 */ /* 0x040fe20000410000 */
[----:B------:R-:W-:Y:S02]  /*4660*/  HADD2.F32 R108, -RZ, R27.H0_H0 ;  /* 0x2000001bff6c7230 */ /* 0x000fe40000004100 */
[C---:B------:R-:W-:Y:S01]  /*4670*/  FMUL.FTZ R111, R100.reuse, R111 ;  /* 0x0000006f646f7220 */ /* 0x040fe20000410000 */
[----:B------:R-:W-:Y:S01]  /*4680*/  FMUL.FTZ R113, R100, R113 ;  /* 0x0000007164717220 */ /* 0x000fe20000410000 */
[----:B------:R-:W-:Y:S02]  /*4690*/  HADD2.F32 R105, -RZ, R30.H1_H1 ;  /* 0x3000001eff697230 */ /* 0x000fe40000004100 */
[----:B------:R-:W-:Y:S01]  /*46a0*/  FFMA.FTZ R107, R107, R110, R112 ;  /* 0x0000006e6b6b7223 */ /* 0x000fe20000010070 */
[----:B------:R-:W-:-:S02]  /*46b0*/  HADD2.F32 R109, -RZ, R26.H1_H1 ;  /* 0x3000001aff6d7230 */ /* 0x000fc40000004100 */
[----:B------:R-:W-:Y:S01]  /*46c0*/  FFMA.FTZ R108, R111, R104, R108 ;  /* 0x000000686f6c7223 */ /* 0x000fe2000001006c */
[----:B------:R-:W-:Y:S02]  /*46d0*/  HADD2.F32 R100, -RZ, R29.H1_H1 ;  /* 0x3000001dff647230 */ /* 0x000fe40000004100 */
[----:B------:R-:W-:Y:S02]  /*46e0*/  HADD2.F32 R102, -RZ, R25.H1_H1 ;  /* 0x30000019ff667230 */ /* 0x000fe40000004100 */
[----:B------:R-:W-:Y:S01]  /*46f0*/  FFMA.FTZ R104, R98, R105, R109 ;  /* 0x0000006962687223 */ /* 0x000fe2000001006d */
[----:B------:R-:W-:Y:S02]  /*4700*/  HADD2.F32 R99, -RZ, R28.H1_H1 ;  /* 0x3000001cff637230 */ /* 0x000fe40000004100 */
[----:B------:R-:W-:Y:S02]  /*4710*/  HADD2.F32 R110, -RZ, R31.H1_H1 ;  /* 0x3000001fff6e7230 */ /* 0x000fe40000004100 */
[----:B------:R-:W-:Y:S01]  /*4720*/  FFMA.FTZ R105, R67, R100, R102 ;  /* 0x0000006443697223 */ /* 0x000fe20000010066 */
[----:B------:R-:W-:-:S02]  /*4730*/  HADD2.F32 R112, -RZ, R27.H1_H1 ;  /* 0x3000001bff707230 */ /* 0x000fc40000004100 */
        /* <DEDUP_REMOVED lines=9> */
.L_x_3454:
[----:B------:R-:W-:Y:S05]  /*47d0*/  BSYNC.RECONVERGENT B0 ;  /* 0x0000000000007941 */ /* 0x000fea0003800200 */
.L_x_3445:
[----:B01234-:R-:W0:Y:S01]  /*47e0*/  LDC.64 R64, c[0x0][0x380] ;  /* 0x0000e000ff407b82 */ /* 0x01fe220000000a00 */
[----:B------:R-:W-:Y:S01]  /*47f0*/  UPLOP3.LUT UP1, UPT, UPT, UPT, UP1, 0x40, 0x4 ;  /* 0x000000000004789c */ /* 0x000fe20003f2e810 */
[----:B0-----:R-:W-:-:S04]  /*4800*/  IADD3 R4, PT, PT, R4, R64, RZ ;  /* 0x0000004004047210 */ /* 0x001fc80007ffe0ff */
[----:B------:R-:W-:-:S13]  /*4810*/  ISETP.GE.AND P0, PT, R4, R65, PT ;  /* 0x000000410400720c */ /* 0x000fda0003f06270 */
[----:B------:R-:W-:Y:S05]  /*4820*/  @!P0 BRA `(.L_x_3455) ;  /* 0xffffffbc00dc8947 */ /* 0x000fea000383ffff */
[----:B------:R-:W-:Y:S05]  /*4830*/  EXIT ;  /* 0x000000000000794d */ /* 0x000fea0003800000 */
.L_x_3456:
        /* <DEDUP_REMOVED lines=12> */
.L_x_33998:


//--------------------- .text._ZN10layer_norm13ln_fwd_kernelINS_13Kernel_traitsI6__halfS2_S2_S2_fjLj5120ELj1ELj1ELj4ELj16ENS_18Kernel_traits_baseILj5120ES2_S2_S2_S2_fjLj128EEEEELb0ELb0ELb1ELb1EEEvNS_9FwdParamsE --------------------------
	.section	.text._ZN10layer_norm13ln_fwd_kernelINS_13Kernel_traitsI6__halfS2_S2_S2_fjLj5120ELj1ELj1ELj4ELj16ENS_18Kernel_traits_baseILj5120ES2_S2_S2_S2_fjLj128EEEEELb0ELb0ELb1ELb1EEEvNS_9FwdParamsE,"ax",@progbits
	.align	128
        .global         _ZN10layer_norm13ln_fwd_kernelINS_13Kernel_traitsI6__halfS2_S2_S2_fjLj5120ELj1ELj1ELj4ELj16ENS_18Kernel_traits_baseILj5120ES2_S2_S2_S2_fjLj128EEEEELb0ELb0ELb1ELb1EEEvNS_9FwdParamsE
        .type           _ZN10layer_norm13ln_fwd_kernelINS_13Kernel_traitsI6__halfS2_S2_S2_fjLj5120ELj1ELj1ELj4ELj16ENS_18Kernel_traits_baseILj5120ES2_S2_S2_S2_fjLj128EEEEELb0ELb0ELb1ELb1EEEvNS_9FwdParamsE,@function
        .size           _ZN10layer_norm13ln_fwd_kernelINS_13Kernel_traitsI6__halfS2_S2_S2_fjLj5120ELj1ELj1ELj4ELj16ENS_18Kernel_traits_baseILj5120ES2_S2_S2_S2_fjLj128EEEEELb0ELb0ELb1ELb1EEEvNS_9FwdParamsE,(.L_x_33999 - _ZN10layer_norm13ln_fwd_kernelINS_13Kernel_traitsI6__halfS2_S2_S2_fjLj5120ELj1ELj1ELj4ELj16ENS_18Kernel_traits_baseILj5120ES2_S2_S2_S2_fjLj128EEEEELb0ELb0ELb1ELb1EEEvNS_9FwdParamsE)
        .other          _ZN10layer_norm13ln_fwd_kernelINS_13Kernel_traitsI6__halfS2_S2_S2_fjLj5120ELj1ELj1ELj4ELj16ENS_18Kernel_traits_baseILj5120ES2_S2_S2_S2_fjLj128EEEEELb0ELb0ELb1ELb1EEEvNS_9FwdParamsE,@"STO_CUDA_ENTRY STV_DEFAULT"
_ZN10layer_norm13ln_fwd_kernelINS_13Kernel_traitsI6__halfS2_S2_S2_fjLj5120ELj1ELj1ELj4ELj16ENS_18Kernel_traits_baseILj5120ES2_S2_S2_S2_fjLj128EEEEELb0ELb0ELb1ELb1EEEvNS_9FwdParamsE:
.text._ZN10layer_norm13ln_fwd_kernelINS_13Kernel_traitsI6__halfS2_S2_S2_fjLj5120ELj1ELj1ELj4ELj16ENS_18Kernel_traits_baseILj5120ES2_S2_S2_S2_fjLj128EEEEELb0ELb0ELb1ELb1EEEvNS_9FwdParamsE:
        /* <DEDUP_REMOVED lines=37> */
[----:B------:R-:W-:Y:S02]  /*0250*/  @!P0 CS2R R34, SRZ ;  /* 0x0000000000228805 */ /* 0x000fe4000001ff00 */
[----:B------:R-:W-:Y:S02]  /*0260*/  @!P0 CS2R R32, SRZ ;  /* 0x0000000000208805 */ /* 0x000fe4000001ff00 */
[----:B------:R-:W-:Y:S02]  /*0270*/  @!P0 CS2R R30, SRZ ;  /* 0x00000000001e8805 */ /* 0x000fe4000001ff00 */
[----:B------:R-:W-:Y:S01]  /*0280*/  @!P0 CS2R R28, SRZ ;  /* 0x00000000001c8805 */ /* 0x000fe2000001ff00 */
[----:B------:R-:W-:Y:S01]  /*0290*/  UPLOP3.LUT UP1, UPT, UPT, UPT, UPT, 0x40, 0x4 ;  /* 0x000000000004789c */ /* 0x000fe20003f2e870 */
[----:B------:R-:W0:Y:S01]  /*02a0*/  LDCU UR14, c[0x0][0x388] ;  /* 0x00007100ff0e77ac */ /* 0x000e220008000800 */
[----:B------:R-:W1:Y:S01]  /*02b0*/  LDCU.U8 UR15, c[0x0][0x410] ;  /* 0x00008200ff0f77ac */ /* 0x000e620008000000 */
[----:B------:R-:W2:Y:S01]  /*02c0*/  LDCU UR18, c[0x0][0x400] ;  /* 0x00008000ff1277ac */ /* 0x000ea20008000800 */
[----:B------:R-:W3:Y:S01]  /*02d0*/  LDCU.128 UR8, c[0x0][0x3f0] ;  /* 0x00007e00ff0877ac */ /* 0x000ee20008000c00 */
[----:B------:R-:W4:Y:S01]  /*02e0*/  LDCU.64 UR16, c[0x0][0x3a0] ;  /* 0x00007400ff1077ac */ /* 0x000f220008000a00 */
[----:B------:R-:W0:Y:S05]  /*02f0*/  LDCU.64 UR20, c[0x0][0x380] ;  /* 0x00007000ff1477ac */ /* 0x000e2a0008000a00 */
.L_x_3472:
[----:B---3--:R-:W-:-:S06]  /*0300*/  UIMAD.WIDE UR4, UR7, 0x4, UR8 ;  /* 0x00000004070478a5 */ /* 0x008fcc000f8e0208 */
[----:B0-----:R-:W-:Y:S02]  /*0310*/  MOV R4, UR4 ;  /* 0x0000000400047c02 */ /* 0x001fe40008000f00 */
[----:B------:R-:W-:-:S05]  /*0320*/  MOV R5, UR5 ;  /* 0x0000000500057c02 */ /* 0x000fca0008000f00 */
[----:B------:R-:W3:Y:S01]  /*0330*/  LDG.E R4, desc[UR12][R4.64] ;  /* 0x0000000c04047981 */ /* 0x000ee2000c1e1900 */
[----:B------:R-:W-:Y:S01]  /*0340*/  HFMA2 R6, -RZ, RZ, 0, 0 ;  /* 0x00000000ff067431 */ /* 0x000fe200000001ff */
[----:B---3--:R-:W-:-:S13]  /*0350*/  R2UR UR19, R4 ;  /* 0x00000000041372ca */ /* 0x008fda00000e0000 */
[----:B------:R-:W-:-:S06]  /*0360*/  UISETP.GE.AND UP0, UPT, UR19, 0x1, UPT ;  /* 0x000000011300788c */ /* 0x000fcc000bf06270 */
[----:B------:R-:W-:-:S05]  /*0370*/  PLOP3.LUT P0, PT, PT, PT, UP0, 0x80, 0x8 ;  /* 0x000000000008781c */ /* 0x000fca0003f0f008 */
[----:B------:R-:W-:-:S06]  /*0380*/  @UP0 UIADD3 UR4, UPT, UPT, UR19, -0x1, URZ ;  /* 0xffffffff13040890 */ /* 0x000fcc000fffe0ff */
[----:B------:R-:W-:Y:S01]  /*0390*/  MOV R0, UR4 ;  /* 0x0000000400007c02 */ /* 0x000fe20008000f00 */
[----:B------:R-:W-:Y:S01]  /*03a0*/  UIMAD.WIDE UR4, UR7, 0x4, UR10 ;  /* 0x00000004070478a5 */ /* 0x000fe2000f8e020a */
[----:B------:R-:W3:Y:S03]  /*03b0*/  @P0 LDC.64 R2, c[0x0][0x390] ;  /* 0x0000e400ff020b82 */ /* 0x000ee60000000a00 */
[----:B0-----:R-:W-:Y:S02]  /*03c0*/  @P0 IMAD R0, R0, UR14, RZ ;  /* 0x0000000e00000c24 */ /* 0x001fe4000f8e02ff */
[----:B------:R-:W-:Y:S02]  /*03d0*/  MOV R8, UR4 ;  /* 0x0000000400087c02 */ /* 0x000fe40008000f00 */
[----:B------:R-:W-:Y:S02]  /*03e0*/  MOV R9, UR5 ;  /* 0x0000000500097c02 */ /* 0x000fe40008000f00 */
[----:B------:R-:W-:-:S03]  /*03f0*/  @P0 SHF.R.S32.HI R7, RZ, 0x1f, R0 ;  /* 0x0000001fff070819 */ /* 0x000fc60000011400 */
[----:B------:R-:W2:Y:S01]  /*0400*/  LDG.E R8, desc[UR12][R8.64] ;  /* 0x0000000c08087981 */ /* 0x000ea2000c1e1900 */
[----:B------:R-:W-:-:S04]  /*0410*/  @P0 LEA.HI R7, R7, R0, RZ, 0x3 ;  /* 0x0000000007070211 */ /* 0x000fc800078f18ff */
[----:B------:R-:W-:-:S05]  /*0420*/  @P0 LEA.HI.SX32 R6, R7, R70, 0x1d ;  /* 0x0000004607060211 */ /* 0x000fca00078feaff */
[----:B---3--:R-:W-:-:S05]  /*0430*/  @P0 IMAD.WIDE.U32 R2, R6, 0x10, R2 ;  /* 0x0000001006020825 */ /* 0x008fca00078e0002 */
[----:B------:R0:W5:Y:S01]  /*0440*/  @P0 LDG.E.128 R24, desc[UR12][R2.64] ;  /* 0x0000000c02180981 */ /* 0x000162000c1e1d00 */
[----:B------:R-:W-:Y:S02]  /*0450*/  UIMAD UR4, UR7, UR14, URZ ;  /* 0x0000000e070472a4 */ /* 0x000fe4000f8e02ff */
[----:B----4-:R-:W-:Y:S02]  /*0460*/  UISETP.NE.U32.AND UP0, UPT, UR16, URZ, UPT ;  /* 0x000000ff1000728c */ /* 0x010fe4000bf05070 */
[----:B------:R-:W-:Y:S02]  /*0470*/  USHF.R.S32.HI UR5, URZ, 0x1f, UR4 ;  /* 0x0000001fff057899 */ /* 0x000fe40008011404 */
[----:B------:R-:W-:Y:S02]  /*0480*/  UISETP.NE.AND.EX UP0, UPT, UR17, URZ, UPT, UP0 ;  /* 0x000000ff1100728c */ /* 0x000fe4000bf05300 */
[----:B------:R-:W-:-:S06]  /*0490*/  ULEA.HI UR5, UR5, UR4, URZ, 0x3 ;  /* 0x0000000405057291 */ /* 0x000fcc000f8f18ff */
[----:B------:R-:W-:-:S04]  /*04a0*/  MOV R5, UR5 ;  /* 0x0000000500057c02 */ /* 0x000fc80008000f00 */
[----:B------:R-:W-:Y:S02]  /*04b0*/  LEA.HI.SX32 R0, R5, R70, 0x1d ;  /* 0x0000004605007211 */ /* 0x000fe400078feaff */
[----:B--2---:R-:W-:Y:S01]  /*04c0*/  R2UR UR6, R8 ;  /* 0x00000000080672ca */ /* 0x004fe200000e0000 */
[----:B01----:R-:W-:-:S14]  /*04d0*/  BRA.U !UP0, `(.L_x_3457) ;  /* 0x0000000108c87547 */ /* 0x003fdc000b800000 */
[----:B------:R-:W0:Y:S02]  /*04e0*/  LDC.64 R8, c[0x0][0x3a0] ;  /* 0x0000e800ff087b82 */ /* 0x000e240000000a00 */
[----:B0-----:R-:W-:-:S06]  /*04f0*/  IMAD.WIDE.U32 R8, R0, 0x10, R8 ;  /* 0x0000001000087825 */ /* 0x001fcc00078e0008 */
[----:B------:R-:W2:Y:S01]  /*0500*/  LDG.E.128 R8, desc[UR12][R8.64] ;  /* 0x0000000c08087981 */ /* 0x000ea2000c1e1d00 */
[----:B------:R-:W-:-:S13]  /*0510*/  ISETP.LT.AND P1, PT, RZ, UR19, PT ;  /* 0x00000013ff007c0c */ /* 0x000fda000bf21270 */
[----:B------:R-:W0:Y:S01]  /*0520*/  @P1 LDC R16, c[0x0][0x40c] ;  /* 0x00010300ff101b82 */ /* 0x000e220000000800 */
[----:B-----5:R-:W-:Y:S02]  /*0530*/  @P1 HADD2.F32 R2, -RZ, R24.H1_H1 ;  /* 0x30000018ff021230 */ /* 0x020fe40000004100 */
[--C-:B------:R-:W-:Y:S02]  /*0540*/  @P1 HADD2.F32 R4, -RZ, R25.reuse.H0_H0 ;  /* 0x20000019ff041230 */ /* 0x100fe40000004100 */
[----:B------:R-:W-:-:S03]  /*0550*/  @P1 HADD2.F32 R12, -RZ, R25.H1_H1 ;  /* 0x30000019ff0c1230 */ /* 0x000fc60000004100 */
[----:B------:R-:W3:Y:S08]  /*0560*/  @P1 LDC R18, c[0x0][0x40c] ;  /* 0x00010300ff121b82 */ /* 0x000ef00000000800 */
[----:B------:R-:W4:Y:S08]  /*0570*/  @P1 LDC R19, c[0x0][0x40c] ;  /* 0x00010300ff131b82 */ /* 0x000f300000000800 */
[----:B------:R-:W1:Y:S08]  /*0580*/  @P1 LDC R20, c[0x0][0x40c] ;  /* 0x00010300ff141b82 */ /* 0x000e700000000800 */
[----:B------:R-:W1:Y:S08]  /*0590*/  @P1 LDC R21, c[0x0][0x40c] ;  /* 0x00010300ff151b82 */ /* 0x000e700000000800 */
[----:B------:R-:W1:Y:S08]  /*05a0*/  @P1 LDC R22, c[0x0][0x40c] ;  /* 0x00010300ff161b82 */ /* 0x000e700000000800 */
[----:B------:R-:W1:Y:S08]  /*05b0*/  @P1 LDC R14, c[0x0][0x40c] ;  /* 0x00010300ff0e1b82 */ /* 0x000e700000000800 */
[----:B------:R-:W1:Y:S01]  /*05c0*/  @P1 LDC R23, c[0x0][0x40c] ;  /* 0x00010300ff171b82 */ /* 0x000e620000000800 */
[----:B--2---:R-:W-:-:S02]  /*05d0*/  HADD2.F32 R17, -RZ, R8.H1_H1 ;  /* 0x30000008ff117230 */ /* 0x004fc40000004100 */
[--C-:B------:R-:W-:Y:S02]  /*05e0*/  HADD2.F32 R15, -RZ, R9.reuse.H0_H0 ;  /* 0x20000009ff0f7230 */ /* 0x100fe40000004100 */
[----:B------:R-:W-:Y:S02]  /*05f0*/  HADD2.F32 R13, -RZ, R9.H1_H1 ;  /* 0x30000009ff0d7230 */ /* 0x000fe40000004100 */
[----:B0-----:R-:W-:Y:S01]  /*0600*/  @P1 FFMA.FTZ R17, R2, R16, R17 ;  /* 0x0000001002111223 */ /* 0x001fe20000010011 */
[----:B------:R-:W-:Y:S02]  /*0610*/  HADD2.F32 R5, -RZ, R8.H0_H0 ;  /* 0x20000008ff057230 */ /* 0x000fe40000004100 */
[----:B---3--:R-:W-:Y:S01]  /*0620*/  @P1 FFMA.FTZ R15, R4, R18, R15 ;  /* 0x00000012040f1223 */ /* 0x008fe2000001000f */
[--C-:B------:R-:W-:Y:S02]  /*0630*/  HADD2.F32 R8, -RZ, R10.reuse.H0_H0 ;  /* 0x2000000aff087230 */ /* 0x100fe40000004100 */
[----:B----4-:R-:W-:Y:S01]  /*0640*/  @P1 FFMA.FTZ R13, R12, R19, R13 ;  /* 0x000000130c0d1223 */ /* 0x010fe2000001000d */
[----:B------:R-:W-:-:S02]  /*0650*/  HADD2.F32 R9, -RZ, R10.H1_H1 ;  /* 0x3000000aff097230 */ /* 0x000fc40000004100 */
[--C-:B------:R-:W-:Y:S02]  /*0660*/  HADD2.F32 R7, -RZ, R11.reuse.H0_H0 ;  /* 0x2000000bff077230 */ /* 0x100fe40000004100 */
[----:B------:R-:W-:Y:S01]  /*0670*/  HADD2.F32 R3, -RZ, R11.H1_H1 ;  /* 0x3000000bff037230 */ /* 0x000fe20000004100 */
[----:B------:R-:W-:Y:S01]  /*0680*/  @!P1 MOV R11, R8 ;  /* 0x00000008000b9202 */ /* 0x000fe20000000f00 */
[--C-:B------:R-:W-:Y:S02]  /*0690*/  @P1 HADD2.F32 R19, -RZ, R26.reuse.H0_H0 ;  /* 0x2000001aff131230 */ /* 0x100fe40000004100 */
[----:B------:R-:W-:Y:S02]  /*06a0*/  @P1 HADD2.F32 R4, -RZ, R26.H1_H1 ;  /* 0x3000001aff041230 */ /* 0x000fe40000004100 */
[----:B------:R-:W-:Y:S02]  /*06b0*/  @P1 HADD2.F32 R10, -RZ, R27.H0_H0 ;  /* 0x2000001bff0a1230 */ /* 0x000fe40000004100 */
[----:B-1----:R-:W-:Y:S01]  /*06c0*/  @P1 FFMA.FTZ R11, R19, R20, R8 ;  /* 0x00000014130b1223 */ /* 0x002fe20000010008 */
        /* <DEDUP_REMOVED lines=19> */
.L_x_3457:
[----:B------:R-:W0:Y:S01]  /*0800*/  @P0 LDC R3, c[0x0][0x40c] ;  /* 0x00010300ff030b82 */ /* 0x000e220000000800 */
[--C-:B-----5:R-:W-:Y:S01]  /*0810*/  @P0 HADD2.F32 R2, -RZ, R24.reuse.H0_H0 ;  /* 0x20000018ff020230 */ /* 0x120fe20000004100 */
[----:B------:R-:W-:Y:S01]  /*0820*/  MOV R5, RZ ;  /* 0x000000ff00057202 */ /* 0x000fe20000000f00 */
[----:B------:R-:W-:Y:S01]  /*0830*/  @P0 HADD2.F32 R4, -RZ, R24.H1_H1 ;  /* 0x30000018ff040230 */ /* 0x000fe20000004100 */
[----:B------:R-:W-:Y:S01]  /*0840*/  MOV R17, RZ ;  /* 0x000000ff00117202 */ /* 0x000fe20000000f00 */
[----:B------:R-:W-:Y:S01]  /*0850*/  @P0 HADD2.F32 R8, -RZ, R25.H0_H0 ;  /* 0x20000019ff080230 */ /* 0x000fe20000004100 */
[----:B------:R-:W-:Y:S01]  /*0860*/  MOV R15, RZ ;  /* 0x000000ff000f7202 */ /* 0x000fe20000000f00 */
[--C-:B------:R-:W-:Y:S01]  /*0870*/  @P0 HADD2.F32 R10, -RZ, R27.reuse.H0_H0 ;  /* 0x2000001bff0a0230 */ /* 0x100fe20000004100 */
[----:B------:R-:W2:Y:S01]  /*0880*/  @P0 LDC R7, c[0x0][0x40c] ;  /* 0x00010300ff070b82 */ /* 0x000ea20000000800 */
[----:B------:R-:W-:Y:S01]  /*0890*/  @P0 HADD2.F32 R12, -RZ, R27.H1_H1 ;  /* 0x3000001bff0c0230 */ /* 0x000fe20000004100 */
[----:B------:R-:W-:-:S02]  /*08a0*/  MOV R13, RZ ;  /* 0x000000ff000d7202 */ /* 0x000fc40000000f00 */
[----:B------:R-:W-:-:S04]  /*08b0*/  MOV R11, RZ ;  /* 0x000000ff000b7202 */ /* 0x000fc80000000f00 */
[----:B------:R-:W3:Y:S08]  /*08c0*/  @P0 LDC R9, c[0x0][0x40c] ;  /* 0x00010300ff090b82 */ /* 0x000ef00000000800 */
[----:B------:R-:W4:Y:S01]  /*08d0*/  @P0 LDC R19, c[0x0][0x40c] ;  /* 0x00010300ff130b82 */ /* 0x000f220000000800 */
[----:B0-----:R-:W-:Y:S01]  /*08e0*/  @P0 FMUL.FTZ R5, R2, R3 ;  /* 0x0000000302050220 */ /* 0x001fe20000410000 */
[----:B------:R-:W-:Y:S01]  /*08f0*/  @P0 HADD2.F32 R2, -RZ, R25.H1_H1 ;  /* 0x30000019ff020230 */ /* 0x000fe20000004100 */
[----:B------:R-:W-:-:S03]  /*0900*/  MOV R3, RZ ;  /* 0x000000ff00037202 */ /* 0x000fc60000000f00 */
[----:B------:R-:W-:Y:S02]  /*0910*/  F2FP.F16.F32.PACK_AB R20, RZ, R5 ;  /* 0x00000005ff14723e */ /* 0x000fe400000000ff */
[----:B------:R-:W0:Y:S01]  /*0920*/  @P0 LDC R21, c[0x0][0x40c] ;  /* 0x00010300ff150b82 */ /* 0x000e220000000800 */
[----:B--2---:R-:W-:Y:S01]  /*0930*/  @P0 FMUL.FTZ R17, R4, R7 ;  /* 0x0000000704110220 */ /* 0x004fe20000410000 */
[----:B------:R-:W-:Y:S01]  /*0940*/  @P0 HADD2.F32 R4, -RZ, R26.H0_H0 ;  /* 0x2000001aff040230 */ /* 0x000fe20000004100 */
[----:B------:R-:W-:-:S05]  /*0950*/  MOV R7, RZ ;  /* 0x000000ff00077202 */ /* 0x000fca0000000f00 */
[----:B------:R-:W2:Y:S01]  /*0960*/  @P0 LDC R23, c[0x0][0x40c] ;  /* 0x00010300ff170b82 */ /* 0x000ea20000000800 */
[----:B---3--:R-:W-:Y:S01]  /*0970*/  @P0 FMUL.FTZ R15, R8, R9 ;  /* 0x00000009080f0220 */ /* 0x008fe20000410000 */
[----:B------:R-:W-:Y:S01]  /*0980*/  @P0 HADD2.F32 R8, -RZ, R26.H1_H1 ;  /* 0x3000001aff080230 */ /* 0x000fe20000004100 */
[----:B------:R-:W-:-:S05]  /*0990*/  MOV R9, RZ ;  /* 0x000000ff00097202 */ /* 0x000fca0000000f00 */
[----:B------:R-:W3:Y:S01]  /*09a0*/  @P0 LDC R69, c[0x0][0x40c] ;  /* 0x00010300ff450b82 */ /* 0x000ee20000000800 */
[----:B----4-:R-:W-:-:S05]  /*09b0*/  @P0 FMUL.FTZ R13, R2, R19 ;  /* 0x00000013020d0220 */ /* 0x010fca0000410000 */
[----:B------:R-:W-:Y:S02]  /*09c0*/  F2FP.F16.F32.PACK_AB R2, RZ, R13 ;  /* 0x0000000dff02723e */ /* 0x000fe400000000ff */
[----:B------:R-:W4:Y:S01]  /*09d0*/  @P0 LDC R71, c[0x0][0x40c] ;  /* 0x00010300ff470b82 */ /* 0x000f220000000800 */
[----:B0-----:R-:W-:Y:S01]  /*09e0*/  @P0 FMUL.FTZ R11, R4, R21 ;  /* 0x00000015040b0220 */ /* 0x001fe20000410000 */
[----:B------:R-:W-:-:S04]  /*09f0*/  F2FP.F16.F32.PACK_AB R21, RZ, R15 ;  /* 0x0000000fff15723e */ /* 0x000fc800000000ff */
[----:B------:R-:W-:Y:S01]  /*0a00*/  F2FP.F16.F32.PACK_AB R22, RZ, R11 ;  /* 0x0000000bff16723e */ /* 0x000fe200000000ff */
[----:B--2---:R-:W-:Y:S01]  /*0a10*/  @P0 FMUL.FTZ R9, R8, R23 ;  /* 0x0000001708090220 */ /* 0x004fe20000410000 */
[----:B------:R-:W-:-:S04]  /*0a20*/  PRMT R21, R21, 0x5410, R2 ;  /* 0x0000541015157816 */ /* 0x000fc80000000002 */
[----:B------:R-:W-:Y:S01]  /*0a30*/  F2FP.F16.F32.PACK_AB R4, RZ, R9 ;  /* 0x00000009ff04723e */ /* 0x000fe200000000ff */
[----:B---3--:R-:W-:Y:S01]  /*0a40*/  @P0 FMUL.FTZ R7, R10, R69 ;  /* 0x000000450a070220 */ /* 0x008fe20000410000 */
[----:B------:R-:W-:Y:S02]  /*0a50*/  F2FP.F16.F32.PACK_AB R10, RZ, R17 ;  /* 0x00000011ff0a723e */ /* 0x000fe400000000ff */
[----:B------:R-:W-:Y:S02]  /*0a60*/  PRMT R22, R22, 0x5410, R4 ;  /* 0x0000541016167816 */ /* 0x000fe40000000004 */
[----:B------:R-:W-:Y:S02]  /*0a70*/  F2FP.F16.F32.PACK_AB R23, RZ, R7 ;  /* 0x00000007ff17723e */ /* 0x000fe400000000ff */
[----:B------:R-:W-:Y:S01]  /*0a80*/  PRMT R20, R20, 0x5410, R10 ;  /* 0x0000541014147816 */ /* 0x000fe2000000000a */
[----:B----4-:R-:W-:-:S05]  /*0a90*/  @P0 FMUL.FTZ R3, R12, R71 ;  /* 0x000000470c030220 */ /* 0x010fca0000410000 */
[----:B------:R-:W-:-:S04]  /*0aa0*/  F2FP.F16.F32.PACK_AB R8, RZ, R3 ;  /* 0x00000003ff08723e */ /* 0x000fc800000000ff */
[----:B------:R-:W-:-:S07]  /*0ab0*/  PRMT R23, R23, 0x5410, R8 ;  /* 0x0000541017177816 */ /* 0x000fce0000000008 */
.L_x_3458:
[----:B------:R-:W0:Y:S01]  /*0ac0*/  LDC.64 R94, c[0x0][0x3a8] ;  /* 0x0000ea00ff5e7b82 */ /* 0x000e220000000a00 */
[----:B------:R-:W-:-:S07]  /*0ad0*/  @P0 IADD3 R71, PT, PT, R6, 0x80, RZ ;  /* 0x0000008006470810 */ /* 0x000fce0007ffe0ff */
[----:B------:R-:W2:Y:S01]  /*0ae0*/  @P0 LDC.64 R68, c[0x0][0x390] ;  /* 0x0000e400ff440b82 */ /* 0x000ea20000000a00 */
[----:B0-----:R-:W-:-:S05]  /*0af0*/  IMAD.WIDE.U32 R18, R0, 0x10, R94 ;  /* 0x0000001000127825 */ /* 0x001fca00078e005e */
[----:B------:R0:W-:Y:S01]  /*0b00*/  STG.E.128 desc[UR12][R18.64], R20 ;  /* 0x0000001412007986 */ /* 0x0001e2000c101d0c */
[----:B--2---:R-:W-:-:S05]  /*0b10*/  @P0 IMAD.WIDE.U32 R68, R71, 0x10, R68 ;  /* 0x0000001047440825 */ /* 0x004fca00078e0044 */
        /* <DEDUP_REMOVED lines=18> */
[----:B--2---:R-:W-:-:S02]  /*0c40*/  HADD2.F32 R2, -RZ, R21.H0_H0 ;  /* 0x20000015ff027230 */ /* 0x004fc40000004100 */
[--C-:B------:R-:W-:Y:S02]  /*0c50*/  HADD2.F32 R73, -RZ, R20.reuse.H1_H1 ;  /* 0x30000014ff497230 */ /* 0x100fe40000004100 */
[----:B------:R-:W-:Y:S01]  /*0c60*/  HADD2.F32 R19, -RZ, R21.H1_H1 ;  /* 0x30000015ff137230 */ /* 0x000fe20000004100 */
[----:B------:R-:W-:Y:S01]  /*0c70*/  @!P1 MOV R21, R2 ;  /* 0x0000000200159202 */ /* 0x000fe20000000f00 */
[----:B------:R-:W-:Y:S02]  /*0c80*/  HADD2.F32 R77, -RZ, R23.H0_H0 ;  /* 0x20000017ff4d7230 */ /* 0x000fe40000004100 */
[----:B0-----:R-:W-:Y:S01]  /*0c90*/  @P1 FFMA.FTZ R73, R8, R10, R73 ;  /* 0x0000000a08491223 */ /* 0x001fe20000010049 */
[----:B---3--:R-:W-:Y:S01]  /*0ca0*/  @P1 FFMA.FTZ R21, R69, R12, R2 ;  /* 0x0000000c45151223 */ /* 0x008fe20000010002 */
[----:B----4-:R-:W-:Y:S01]  /*0cb0*/  @P1 FFMA.FTZ R19, R14, R16, R19 ;  /* 0x000000100e131223 */ /* 0x010fe20000010013 */
[----:B------:R-:W-:Y:S02]  /*0cc0*/  HADD2.F32 R75, -RZ, R20.H0_H0 ;  /* 0x20000014ff4b7230 */ /* 0x000fe40000004100 */
[--C-:B------:R-:W-:Y:S01]  /*0cd0*/  HADD2.F32 R81, -RZ, R22.reuse.H0_H0 ;  /* 0x20000016ff517230 */ /* 0x100fe20000004100 */
[----:B------:R-:W-:Y:S01]  /*0ce0*/  F2FP.F16.F32.PACK_AB R69, RZ, R21 ;  /* 0x00000015ff45723e */ /* 0x000fe200000000ff */
[----:B------:R-:W-:-:S02]  /*0cf0*/  HADD2.F32 R79, -RZ, R22.H1_H1 ;  /* 0x30000016ff4f7230 */ /* 0x000fc40000004100 */
[----:B------:R-:W-:Y:S02]  /*0d00*/  HADD2.F32 R23, -RZ, R23.H1_H1 ;  /* 0x30000017ff177230 */ /* 0x000fe40000004100 */
[--C-:B------:R-:W-:Y:S02]  /*0d10*/  @P1 HADD2.F32 R8, -RZ, R26.reuse.H0_H0 ;  /* 0x2000001aff081230 */ /* 0x100fe40000004100 */
[----:B------:R-:W-:Y:S02]  /*0d20*/  @P1 HADD2.F32 R10, -RZ, R26.H1_H1 ;  /* 0x3000001aff0a1230 */ /* 0x000fe40000004100 */
[--C-:B------:R-:W-:Y:S02]  /*0d30*/  @P1 HADD2.F32 R12, -RZ, R27.reuse.H0_H0 ;  /* 0x2000001bff0c1230 */ /* 0x100fe40000004100 */
[----:B-1----:R-:W-:Y:S01]  /*0d40*/  @P1 FFMA.FTZ R81, R8, R18, R81 ;  /* 0x0000001208511223 */ /* 0x002fe20000010051 */
[----:B------:R-:W-:Y:S02]  /*0d50*/  @P1 HADD2.F32 R2, -RZ, R24.H0_H0 ;  /* 0x20000018ff021230 */ /* 0x000fe40000004100 */
[----:B------:R-:W-:Y:S01]  /*0d60*/  @P1 FFMA.FTZ R79, R10, R68, R79 ;  /* 0x000000440a4f1223 */ /* 0x000fe2000001004f */
[----:B------:R-:W-:-:S02]  /*0d70*/  @P1 HADD2.F32 R14, -RZ, R27.H1_H1 ;  /* 0x3000001bff0e1230 */ /* 0x000fc40000004100 */
[----:B------:R-:W-:Y:S01]  /*0d80*/  @P1 FFMA.FTZ R77, R12, R70, R77 ;  /* 0x000000460c4d1223 */ /* 0x000fe2000001004d */
[----:B------:R-:W-:Y:S01]  /*0d90*/  F2FP.F16.F32.PACK_AB R70, RZ, R81 ;  /* 0x00000051ff46723e */ /* 0x000fe200000000ff */
[----:B------:R-:W-:Y:S01]  /*0da0*/  @P1 FFMA.FTZ R75, R2, R4, R75 ;  /* 0x00000004024b1223 */ /* 0x000fe2000001004b */
[----:B------:R-:W-:Y:S01]  /*0db0*/  F2FP.F16.F32.PACK_AB R2, RZ, R73 ;  /* 0x00000049ff02723e */ /* 0x000fe200000000ff */
[----:B------:R-:W-:Y:S01]  /*0dc0*/  @P1 FFMA.FTZ R23, R14, R71, R23 ;  /* 0x000000470e171223 */ /* 0x000fe20000010017 */
[----:B------:R-:W-:Y:S02]  /*0dd0*/  F2FP.F16.F32.PACK_AB R4, RZ, R19 ;  /* 0x00000013ff04723e */ /* 0x000fe400000000ff */
[----:B------:R-:W-:Y:S02]  /*0de0*/  F2FP.F16.F32.PACK_AB R8, RZ, R79 ;  /* 0x0000004fff08723e */ /* 0x000fe400000000ff */
[----:B------:R-:W-:Y:S02]  /*0df0*/  F2FP.F16.F32.PACK_AB R10, RZ, R77 ;  /* 0x0000004dff0a723e */ /* 0x000fe400000000ff */
[----:B------:R-:W-:-:S02]  /*0e00*/  F2FP.F16.F32.PACK_AB R68, RZ, R75 ;  /* 0x0000004bff44723e */ /* 0x000fc400000000ff */
[----:B------:R-:W-:Y:S02]  /*0e10*/  F2FP.F16.F32.PACK_AB R71, RZ, R23 ;  /* 0x00000017ff47723e */ /* 0x000fe400000000ff */
[----:B------:R-:W-:Y:S02]  /*0e20*/  PRMT R69, R69, 0x5410, R4 ;  /* 0x0000541045457816 */ /* 0x000fe40000000004 */
[----:B------:R-:W-:Y:S02]  /*0e30*/  PRMT R70, R70, 0x5410, R8 ;  /* 0x0000541046467816 */ /* 0x000fe40000000008 */
[----:B------:R-:W-:Y:S02]  /*0e40*/  PRMT R68, R68, 0x5410, R2 ;  /* 0x0000541044447816 */ /* 0x000fe40000000002 */
[----:B------:R-:W-:Y:S01]  /*0e50*/  PRMT R71, R10, 0x5410, R71 ;  /* 0x000054100a477816 */ /* 0x000fe20000000047 */
[----:B------:R-:W-:Y:S06]  /*0e60*/  BRA `(.L_x_3460) ;  /* 0x0000000000b07947 */ /* 0x000fec0003800000 */
.L_x_3459:
[----:B0-----:R-:W0:Y:S01]  /*0e70*/  @P0 LDC R19, c[0x0][0x40c] ;  /* 0x00010300ff130b82 */ /* 0x001e220000000800 */
[----:B------:R-:W-:Y:S02]  /*0e80*/  HFMA2 R75, -RZ, RZ, 0, 0 ;  /* 0x00000000ff4b7431 */ /* 0x000fe400000001ff */
[--C-:B-----5:R-:W-:Y:S02]  /*0e90*/  @P0 HADD2.F32 R2, -RZ, R24.reuse.H0_H0 ;  /* 0x20000018ff020230 */ /* 0x120fe40000004100 */
[----:B------:R-:W-:Y:S02]  /*0ea0*/  HFMA2 R21, -RZ, RZ, 0, 0 ;  /* 0x00000000ff157431 */ /* 0x000fe400000001ff */
[----:B------:R-:W-:Y:S01]  /*0eb0*/  @P0 HADD2.F32 R4, -RZ, R24.H1_H1 ;  /* 0x30000018ff040230 */ /* 0x000fe20000004100 */
[----:B------:R-:W-:Y:S01]  /*0ec0*/  MOV R73, RZ ;  /* 0x000000ff00497202 */ /* 0x000fe20000000f00 */
[----:B------:R-:W-:Y:S02]  /*0ed0*/  @P0 HADD2.F32 R8, -RZ, R25.H0_H0 ;  /* 0x20000019ff080230 */ /* 0x000fe40000004100 */
[----:B------:R-:W-:Y:S01]  /*0ee0*/  HFMA2 R81, -RZ, RZ, 0, 0 ;  /* 0x00000000ff517431 */ /* 0x000fe200000001ff */
[----:B------:R-:W2:Y:S01]  /*0ef0*/  @P0 LDC R23, c[0x0][0x40c] ;  /* 0x00010300ff170b82 */ /* 0x000ea20000000800 */
[----:B------:R-:W-:-:S02]  /*0f00*/  HFMA2 R77, -RZ, RZ, 0, 0 ;  /* 0x00000000ff4d7431 */ /* 0x000fc400000001ff */
[--C-:B------:R-:W-:Y:S01]  /*0f10*/  @P0 HADD2.F32 R10, -RZ, R27.reuse.H0_H0 ;  /* 0x2000001bff0a0230 */ /* 0x100fe20000004100 */
[----:B------:R-:W-:Y:S01]  /*0f20*/  MOV R79, RZ ;  /* 0x000000ff004f7202 */ /* 0x000fe20000000f00 */
[----:B------:R-:W-:-:S03]  /*0f30*/  @P0 HADD2.F32 R12, -RZ, R27.H1_H1 ;  /* 0x3000001bff0c0230 */ /* 0x000fc60000004100 */
        /* <DEDUP_REMOVED lines=12> */
[----:B------:R-:W-:-:S04]  /*1000*/  @P0 HADD2.F32 R8, -RZ, R26.H1_H1 ;  /* 0x3000001aff080230 */ /* 0x000fc80000004100 */
[----:B------:R-:W-:Y:S02]  /*1010*/  F2FP.F16.F32.PACK_AB R69, RZ, R21 ;  /* 0x00000015ff45723e */ /* 0x000fe400000000ff */
[----:B------:R-:W3:Y:S01]  /*1020*/  @P0 LDC R87, c[0x0][0x40c] ;  /* 0x00010300ff570b82 */ /* 0x000ee20000000800 */
[----:B----4-:R-:W-:Y:S01]  /*1030*/  @P0 FMUL.FTZ R19, R2, R71 ;  /* 0x0000004702130220 */ /* 0x010fe20000410000 */
[----:B------:R-:W-:-:S04]  /*1040*/  F2FP.F16.F32.PACK_AB R2, RZ, R73 ;  /* 0x00000049ff02723e */ /* 0x000fc800000000ff */
[----:B------:R-:W-:Y:S02]  /*1050*/  PRMT R68, R68, 0x5410, R2 ;  /* 0x0000541044447816 */ /* 0x000fe40000000002 */
[----:B------:R-:W4:Y:S01]  /*1060*/  @P0 LDC R89, c[0x0][0x40c] ;  /* 0x00010300ff590b82 */ /* 0x000f220000000800 */
[----:B0-----:R-:W-:Y:S01]  /*1070*/  @P0 FMUL.FTZ R81, R4, R83 ;  /* 0x0000005304510220 */ /* 0x001fe20000410000 */
[----:B------:R-:W-:-:S04]  /*1080*/  F2FP.F16.F32.PACK_AB R4, RZ, R19 ;  /* 0x00000013ff04723e */ /* 0x000fc800000000ff */
[----:B------:R-:W-:Y:S01]  /*1090*/  F2FP.F16.F32.PACK_AB R70, RZ, R81 ;  /* 0x00000051ff46723e */ /* 0x000fe200000000ff */
[----:B--2---:R-:W-:Y:S01]  /*10a0*/  @P0 FMUL.FTZ R79, R8, R85 ;  /* 0x00000055084f0220 */ /* 0x004fe20000410000 */
[----:B------:R-:W-:-:S04]  /*10b0*/  PRMT R69, R69, 0x5410, R4 ;  /* 0x0000541045457816 */ /* 0x000fc80000000004 */
[----:B------:R-:W-:Y:S01]  /*10c0*/  F2FP.F16.F32.PACK_AB R8, RZ, R79 ;  /* 0x0000004fff08723e */ /* 0x000fe200000000ff */
[----:B---3--:R-:W-:-:S03]  /*10d0*/  @P0 FMUL.FTZ R77, R10, R87 ;  /* 0x000000570a4d0220 */ /* 0x008fc60000410000 */
[----:B------:R-:W-:Y:S02]  /*10e0*/  PRMT R70, R70, 0x5410, R8 ;  /* 0x0000541046467816 */ /* 0x000fe40000000008 */
[----:B------:R-:W-:Y:S01]  /*10f0*/  F2FP.F16.F32.PACK_AB R71, RZ, R77 ;  /* 0x0000004dff47723e */ /* 0x000fe200000000ff */
[----:B----4-:R-:W-:-:S05]  /*1100*/  @P0 FMUL.FTZ R23, R12, R89 ;  /* 0x000000590c170220 */ /* 0x010fca0000410000 */
[----:B------:R-:W-:-:S04]  /*1110*/  F2FP.F16.F32.PACK_AB R10, RZ, R23 ;  /* 0x00000017ff0a723e */ /* 0x000fc800000000ff */
[----:B------:R-:W-:-:S07]  /*1120*/  PRMT R71, R71, 0x5410, R10 ;  /* 0x0000541047477816 */ /* 0x000fce000000000a */
.L_x_3460:
[----:B------:R-:W0:Y:S01]  /*1130*/  @P0 LDC.64 R84, c[0x0][0x390] ;  /* 0x0000e400ff540b82 */ /* 0x000e220000000a00 */
[----:B------:R-:W-:Y:S02]  /*1140*/  IADD3 R83, PT, PT, R0, 0x80, RZ ;  /* 0x0000008000537810 */ /* 0x000fe40007ffe0ff */
[----:B------:R-:W-:-:S03]  /*1150*/  @P0 IADD3 R87, PT, PT, R6, 0x100, RZ ;  /* 0x0000010006570810 */ /* 0x000fc60007ffe0ff */
[----:B------:R-:W-:-:S05]  /*1160*/  IMAD.WIDE.U32 R82, R83, 0x10, R94 ;  /* 0x0000001053527825 */ /* 0x000fca00078e005e */
[----:B------:R2:W-:Y:S01]  /*1170*/  STG.E.128 desc[UR12][R82.64], R68 ;  /* 0x0000004452007986 */ /* 0x0005e2000c101d0c */
[----:B0-----:R-:W-:-:S05]  /*1180*/  @P0 IMAD.WIDE.U32 R84, R87, 0x10, R84 ;  /* 0x0000001057540825 */ /* 0x001fca00078e0054 */
[----:B------:R2:W5:Y:S01]  /*1190*/  @P0 LDG.E.128 R24, desc[UR12][R84.64] ;  /* 0x0000000c54180981 */ /* 0x000562000c1e1d00 */
[----:B------:R-:W-:Y:S05]  /*11a0*/  BRA.U !UP0, `(.L_x_3461) ;  /* 0x0000000108c87547 */ /* 0x000fea000b800000 */
[----:B--2---:R-:W0:Y:S01]  /*11b0*/  LDC.64 R68, c[0x0][0x3a0] ;  /* 0x0000e800ff447b82 */ /* 0x004e220000000a00 */
[----:B------:R-:W-:-:S05]  /*11c0*/  IADD3 R71, PT, PT, R0, 0x100, RZ ;  /* 0x0000010000477810 */ /* 0x000fca0007ffe0ff */
[----:B0-----:R-:W-:-:S06]  /*11d0*/  IMAD.WIDE.U32 R68, R71, 0x10, R68 ;  /* 0x0000001047447825 */ /* 0x001fcc00078e0044 */
[----:B------:R-:W2:Y:S01]  /*11e0*/  LDG.E.128 R68, desc[UR12][R68.64] ;  /* 0x0000000c44447981 */ /* 0x000ea2000c1e1d00 */
[----:B------:R-:W-:-:S13]  /*11f0*/  ISETP.LT.AND P1, PT, RZ, UR19, PT ;  /* 0x00000013ff007c0c */ /* 0x000fda000bf21270 */
[----:B------:R-:W0:Y:S01]  /*1200*/  @P1 LDC R10, c[0x0][0x40c] ;  /* 0x00010300ff0a1b82 */ /* 0x000e220000000800 */
[--C-:B-----5:R-:W-:Y:S02]  /*1210*/  @P1 HADD2.F32 R8, -RZ, R25.reuse.H0_H0 ;  /* 0x20000019ff081230 */ /* 0x120fe40000004100 */
[----:B------:R-:W-:Y:S02]  /*1220*/  @P1 HADD2.F32 R2, -RZ, R24.H1_H1 ;  /* 0x30000018ff021230 */ /* 0x000fe40000004100 */
[----:B------:R-:W-:Y:S02]  /*1230*/  @P1 HADD2.F32 R16, -RZ, R25.H1_H1 ;  /* 0x30000019ff101230 */ /* 0x000fe40000004100 */
[----:B------:R-:W-:Y:S01]  /*1240*/  @P1 HADD2.F32 R20, -RZ, R26.H0_H0 ;  /* 0x2000001aff141230 */ /* 0x000fe20000004100 */
[----:B------:R-:W3:Y:S08]  /*1250*/  @P1 LDC R4, c[0x0][0x40c] ;  /* 0x00010300ff041b82 */ /* 0x000ef00000000800 */
[----:B------:R-:W4:Y:S08]  /*1260*/  @P1 LDC R18, c[0x0][0x40c] ;  /* 0x00010300ff121b82 */ /* 0x000f300000000800 */
[----:B------:R-:W1:Y:S08]  /*1270*/  @P1 LDC R22, c[0x0][0x40c] ;  /* 0x00010300ff161b82 */ /* 0x000e700000000800 */
[----:B------:R-:W1:Y:S08]  /*1280*/  @P1 LDC R14, c[0x0][0x40c] ;  /* 0x00010300ff0e1b82 */ /* 0x000e700000000800 */
[----:B------:R-:W1:Y:S01]  /*1290*/  @P1 LDC R12, c[0x0][0x40c] ;  /* 0x00010300ff0c1b82 */ /* 0x000e620000000800 */
[----:B--2---:R-:W-:-:S02]  /*12a0*/  HADD2.F32 R83, -RZ, R69.H0_H0 ;  /* 0x20000045ff537230 */ /* 0x004fc40000004100 */
[----:B------:R-:W-:Y:S02]  /*12b0*/  HADD2.F32 R85, -RZ, R68.H1_H1 ;  /* 0x30000044ff557230 */ /* 0x000fe40000004100 */
[----:B------:R-:W-:Y:S02]  /*12c0*/  HADD2.F32 R89, -RZ, R69.H1_H1 ;  /* 0x30000045ff597230 */ /* 0x000fe40000004100 */
[----:B0-----:R-:W-:Y:S01]  /*12d0*/  @P1 FFMA.FTZ R83, R8, R10, R83 ;  /* 0x0000000a08531223 */ /* 0x001fe20000010053 */
[--C-:B------:R-:W-:Y:S01]  /*12e0*/  HADD2.F32 R93, -RZ, R71.reuse.H0_H0 ;  /* 0x20000047ff5d7230 */ /* 0x100fe20000004100 */
[----:B------:R-:W0:Y:S01]  /*12f0*/  @P1 LDC R8, c[0x0][0x40c] ;  /* 0x00010300ff081b82 */ /* 0x000e220000000800 */
[----:B---3--:R-:W-:Y:S01]  /*1300*/  @P1 FFMA.FTZ R85, R2, R4, R85 ;  /* 0x0000000402551223 */ /* 0x008fe20000010055 */
[----:B------:R-:W-:Y:S02]  /*1310*/  HADD2.F32 R4, -RZ, R71.H1_H1 ;  /* 0x30000047ff047230 */ /* 0x000fe40000004100 */
[----:B----4-:R-:W-:Y:S01]  /*1320*/  @P1 FFMA.FTZ R89, R16, R18, R89 ;  /* 0x0000001210591223 */ /* 0x010fe20000010059 */
[----:B------:R-:W-:-:S02]  /*1330*/  HADD2.F32 R87, -RZ, R70.H0_H0 ;  /* 0x20000046ff577230 */ /* 0x000fc40000004100 */
[----:B------:R-:W-:Y:S01]  /*1340*/  HADD2.F32 R2, -RZ, R68.H0_H0 ;  /* 0x20000044ff027230 */ /* 0x000fe20000004100 */
[----:B------:R-:W2:Y:S01]  /*1350*/  @P1 LDC R10, c[0x0][0x40c] ;  /* 0x00010300ff0a1b82 */ /* 0x000ea20000000800 */
[----:B------:R-:W-:Y:S02]  /*1360*/  HADD2.F32 R91, -RZ, R70.H1_H1 ;  /* 0x30000046ff5b7230 */ /* 0x000fe40000004100 */
[----:B-1----:R-:W-:Y:S01]  /*1370*/  @P1 FFMA.FTZ R87, R20, R22, R87 ;  /* 0x0000001614571223 */ /* 0x002fe20000010057 */
[----:B------:R-:W-:Y:S02]  /*1380*/  @P1 HADD2.F32 R16, -RZ, R26.H1_H1 ;  /* 0x3000001aff101230 */ /* 0x000fe40000004100 */
[--C-:B------:R-:W-:Y:S02]  /*1390*/  @P1 HADD2.F32 R18, -RZ, R27.reuse.H0_H0 ;  /* 0x2000001bff121230 */ /* 0x100fe40000004100 */
[----:B------:R-:W-:Y:S01]  /*13a0*/  @P1 HADD2.F32 R69, -RZ, R24.H0_H0 ;  /* 0x20000018ff451230 */ /* 0x000fe20000004100 */
[----:B------:R-:W-:Y:S01]  /*13b0*/  F2FP.F16.F32.PACK_AB R70, RZ, R87 ;  /* 0x00000057ff46723e */ /* 0x000fe200000000ff */
[----:B------:R-:W-:-:S02]  /*13c0*/  @P1 HADD2.F32 R71, -RZ, R27.H1_H1 ;  /* 0x3000001bff471230 */ /* 0x000fc40000004100 */
[----:B------:R-:W-:Y:S01]  /*13d0*/  @P1 FFMA.FTZ R93, R18, R14, R93 ;  /* 0x0000000e125d1223 */ /* 0x000fe2000001005d */
[----:B------:R-:W-:Y:S01]  /*13e0*/  @P1 FFMA.FTZ R2, R69, R12, R2 ;  /* 0x0000000c45021223 */ /* 0x000fe20000010002 */
[----:B------:R-:W-:-:S03]  /*13f0*/  F2FP.F16.F32.PACK_AB R69, RZ, R83 ;  /* 0x00000053ff45723e */ /* 0x000fc600000000ff */
[----:B------:R-:W-:Y:S01]  /*1400*/  F2FP.F16.F32.PACK_AB R14, RZ, R93 ;  /* 0x0000005dff0e723e */ /* 0x000fe200000000ff */
[----:B0-----:R-:W-:Y:S01]  /*1410*/  @P1 FFMA.FTZ R91, R16, R8, R91 ;  /* 0x00000008105b1223 */ /* 0x001fe2000001005b */
[----:B------:R-:W-:Y:S02]  /*1420*/  F2FP.F16.F32.PACK_AB R8, RZ, R85 ;  /* 0x00000055ff08723e */ /* 0x000fe400000000ff */
[----:B------:R-:W-:Y:S02]  /*1430*/  F2FP.F16.F32.PACK_AB R68, RZ, R2 ;  /* 0x00000002ff44723e */ /* 0x000fe400000000ff */
[----:B------:R-:W-:Y:S02]  /*1440*/  F2FP.F16.F32.PACK_AB R12, RZ, R91 ;  /* 0x0000005bff0c723e */ /* 0x000fe400000000ff */
[----:B------:R-:W-:Y:S01]  /*1450*/  PRMT R68, R68, 0x5410, R8 ;  /* 0x0000541044447816 */ /* 0x000fe20000000008 */
[----:B--2---:R-:W-:Y:S01]  /*1460*/  @P1 FFMA.FTZ R4, R71, R10, R4 ;  /* 0x0000000a47041223 */ /* 0x004fe20000010004 */
[----:B------:R-:W-:-:S02]  /*1470*/  F2FP.F16.F32.PACK_AB R10, RZ, R89 ;  /* 0x00000059ff0a723e */ /* 0x000fc400000000ff */
[----:B------:R-:W-:Y:S02]  /*1480*/  PRMT R70, R70, 0x5410, R12 ;  /* 0x0000541046467816 */ /* 0x000fe4000000000c */
[----:B------:R-:W-:Y:S02]  /*1490*/  F2FP.F16.F32.PACK_AB R71, RZ, R4 ;  /* 0x00000004ff47723e */ /* 0x000fe400000000ff */
[----:B------:R-:W-:Y:S02]  /*14a0*/  PRMT R69, R69, 0x5410, R10 ;  /* 0x0000541045457816 */ /* 0x000fe4000000000a */
[----:B------:R-:W-:Y:S01]  /*14b0*/  PRMT R71, R14, 0x5410, R71 ;  /* 0x000054100e477816 */ /* 0x000fe20000000047 */
[----:B------:R-:W-:Y:S06]  /*14c0*/  BRA `(.L_x_3462) ;  /* 0x0000000000b07947 */ /* 0x000fec0003800000 */
.L_x_3461:
[----:B------:R-:W0:Y:S01]  /*14d0*/  @P0 LDC R87, c[0x0][0x40c] ;  /* 0x00010300ff570b82 */ /* 0x000e220000000800 */
[----:B--2---:R-:W-:Y:S02]  /*14e0*/  HFMA2 R83, -RZ, RZ, 0, 0 ;  /* 0x00000000ff537431 */ /* 0x004fe400000001ff */
[----:B-----5:R-:W-:Y:S02]  /*14f0*/  @P0 HADD2.F32 R10, -RZ, R25.H0_H0 ;  /* 0x20000019ff0a0230 */ /* 0x020fe40000004100 */
[----:B------:R-:W-:Y:S02]  /*1500*/  HFMA2 R2, -RZ, RZ, 0, 0 ;  /* 0x00000000ff027431 */ /* 0x000fe400000001ff */
[--C-:B------:R-:W-:Y:S01]  /*1510*/  @P0 HADD2.F32 R8, -RZ, R24.reuse.H1_H1 ;  /* 0x30000018ff080230 */ /* 0x100fe20000004100 */
[----:B------:R-:W-:Y:S01]  /*1520*/  MOV R85, RZ ;  /* 0x000000ff00557202 */ /* 0x000fe20000000f00 */
[----:B------:R-:W-:Y:S02]  /*1530*/  @P0 HADD2.F32 R4, -RZ, R24.H0_H0 ;  /* 0x20000018ff040230 */ /* 0x000fe40000004100 */
[----:B------:R-:W-:Y:S01]  /*1540*/  HFMA2 R93, -RZ, RZ, 0, 0 ;  /* 0x00000000ff5d7431 */ /* 0x000fe200000001ff */
[----:B------:R-:W2:Y:S01]  /*1550*/  @P0 LDC R71, c[0x0][0x40c] ;  /* 0x00010300ff470b82 */ /* 0x000ea20000000800 */
[----:B------:R-:W-:Y:S01]  /*1560*/  @P0 HADD2.F32 R12, -RZ, R26.H1_H1 ;  /* 0x3000001aff0c0230 */ /* 0x000fe20000004100 */
[----:B------:R-:W-:Y:S01]  /*1570*/  MOV R89, RZ ;  /* 0x000000ff00597202 */ /* 0x000fe20000000f00 */
[--C-:B------:R-:W-:Y:S01]  /*1580*/  @P0 HADD2.F32 R14, -RZ, R27.reuse.H0_H0 ;  /* 0x2000001bff0e0230 */ /* 0x100fe20000004100 */
[----:B------:R-:W-:Y:S01]  /*1590*/  MOV R91, RZ ;  /* 0x000000ff005b7202 */ /* 0x000fe20000000f00 */
[----:B------:R-:W-:-:S03]  /*15a0*/  @P0 HADD2.F32 R16, -RZ, R27.H1_H1 ;  /* 0x3000001bff100230 */ /* 0x000fc60000004100 */
[----:B------:R-:W3:Y:S08]  /*15b0*/  @P0 LDC R69, c[0x0][0x40c] ;  /* 0x00010300ff450b82 */ /* 0x000ef00000000800 */
[----:B------:R-:W4:Y:S01]  /*15c0*/  @P0 LDC R97, c[0x0][0x40c] ;  /* 0x00010300ff610b82 */ /* 0x000f220000000800 */
[----:B0-----:R-:W-:Y:S01]  /*15d0*/  @P0 FMUL.FTZ R83, R10, R87 ;  /* 0x000000570a530220 */ /* 0x001fe20000410000 */
[----:B------:R-:W-:-:S02]  /*15e0*/  HFMA2 R87, -RZ, RZ, 0, 0 ;  /* 0x00000000ff577431 */ /* 0x000fc400000001ff */
[----:B------:R-:W-:-:S04]  /*15f0*/  @P0 HADD2.F32 R10, -RZ, R26.H0_H0 ;  /* 0x2000001aff0a0230 */ /* 0x000fc80000004100 */
[----:B------:R-:W0:Y:S01]  /*1600*/  @P0 LDC R99, c[0x0][0x40c] ;  /* 0x00010300ff630b82 */ /* 0x000e220000000800 */
[----:B--2---:R-:W-:Y:S01]  /*1610*/  @P0 FMUL.FTZ R85, R8, R71 ;  /* 0x0000004708550220 */ /* 0x004fe20000410000 */
[----:B------:R-:W-:-:S06]  /*1620*/  @P0 HADD2.F32 R8, -RZ, R25.H1_H1 ;  /* 0x30000019ff080230 */ /* 0x000fcc0000004100 */
[----:B------:R-:W2:Y:S01]  /*1630*/  @P0 LDC R101, c[0x0][0x40c] ;  /* 0x00010300ff650b82 */ /* 0x000ea20000000800 */
[----:B---3--:R-:W-:Y:S01]  /*1640*/  @P0 FMUL.FTZ R2, R4, R69 ;  /* 0x0000004504020220 */ /* 0x008fe20000410000 */
[----:B------:R-:W-:Y:S02]  /*1650*/  MOV R4, RZ ;  /* 0x000000ff00047202 */ /* 0x000fe40000000f00 */
[----:B------:R-:W-:Y:S02]  /*1660*/  F2FP.F16.F32.PACK_AB R69, RZ, R83 ;  /* 0x00000053ff45723e */ /* 0x000fe400000000ff */
        /* <DEDUP_REMOVED lines=18> */
.L_x_3462:
        /* <DEDUP_REMOVED lines=14> */
[----:B-----5:R-:W-:-:S07]  /*1870*/  @P1 HADD2.F32 R97, -RZ, R24.H1_H1 ;  /* 0x30000018ff611230 */ /* 0x020fce0000004100 */
[----:B------:R-:W3:Y:S08]  /*1880*/  @P1 LDC R22, c[0x0][0x40c] ;  /* 0x00010300ff161b82 */ /* 0x000ef00000000800 */
[----:B------:R-:W4:Y:S08]  /*1890*/  @P1 LDC R18, c[0x0][0x40c] ;  /* 0x00010300ff121b82 */ /* 0x000f300000000800 */
[----:B------:R-:W1:Y:S08]  /*18a0*/  @P1 LDC R16, c[0x0][0x40c] ;  /* 0x00010300ff101b82 */ /* 0x000e700000000800 */
[----:B------:R-:W1:Y:S08]  /*18b0*/  @P1 LDC R20, c[0x0][0x40c] ;  /* 0x00010300ff141b82 */ /* 0x000e700000000800 */
[----:B------:R-:W1:Y:S01]  /*18c0*/  @P1 LDC R72, c[0x0][0x40c] ;  /* 0x00010300ff481b82 */ /* 0x000e620000000800 */
[----:B--2---:R-:W-:-:S02]  /*18d0*/  HADD2.F32 R10, -RZ, R68.H1_H1 ;  /* 0x30000044ff0a7230 */ /* 0x004fc40000004100 */
[--C-:B------:R-:W-:Y:S02]  /*18e0*/  HADD2.F32 R8, -RZ, R69.reuse.H0_H0 ;  /* 0x20000045ff087230 */ /* 0x100fe40000004100 */
[----:B------:R-:W-:Y:S02]  /*18f0*/  HADD2.F32 R14, -RZ, R69.H1_H1 ;  /* 0x30000045ff0e7230 */ /* 0x000fe40000004100 */
[----:B0-----:R-:W-:Y:S01]  /*1900*/  @P1 FFMA.FTZ R10, R97, R12, R10 ;  /* 0x0000000c610a1223 */ /* 0x001fe2000001000a */
[--C-:B------:R-:W-:Y:S02]  /*1910*/  @P1 HADD2.F32 R69, -RZ, R25.reuse.H1_H1 ;  /* 0x30000019ff451230 */ /* 0x100fe40000004100 */
[----:B------:R-:W-:Y:S02]  /*1920*/  @P1 HADD2.F32 R97, -RZ, R25.H0_H0 ;  /* 0x20000019ff611230 */ /* 0x000fe40000004100 */
[----:B------:R-:W-:Y:S02]  /*1930*/  HADD2.F32 R12, -RZ, R70.H0_H0 ;  /* 0x20000046ff0c7230 */ /* 0x000fe40000004100 */
[----:B---3--:R-:W-:Y:S01]  /*1940*/  @P1 FFMA.FTZ R14, R69, R22, R14 ;  /* 0x00000016450e1223 */ /* 0x008fe2000001000e */
[----:B------:R-:W-:Y:S01]  /*1950*/  @P1 HADD2.F32 R69, -RZ, R26.H0_H0 ;  /* 0x2000001aff451230 */ /* 0x000fe20000004100 */
[----:B------:R-:W0:Y:S01]  /*1960*/  @P1 LDC R22, c[0x0][0x40c] ;  /* 0x00010300ff161b82 */ /* 0x000e220000000800 */
[----:B----4-:R-:W-:Y:S01]  /*1970*/  @P1 FFMA.FTZ R8, R97, R18, R8 ;  /* 0x0000001261081223 */ /* 0x010fe20000010008 */
[----:B------:R-:W-:-:S02]  /*1980*/  HADD2.F32 R18, -RZ, R70.H1_H1 ;  /* 0x30000046ff127230 */ /* 0x000fc40000004100 */
[----:B-1----:R-:W-:Y:S01]  /*1990*/  @P1 FFMA.FTZ R12, R69, R16, R12 ;  /* 0x00000010450c1223 */ /* 0x002fe2000001000c */
[----:B------:R-:W-:Y:S02]  /*19a0*/  @P1 HADD2.F32 R69, -RZ, R26.H1_H1 ;  /* 0x3000001aff451230 */ /* 0x000fe40000004100 */
[----:B------:R-:W-:Y:S01]  /*19b0*/  HADD2.F32 R16, -RZ, R71.H0_H0 ;  /* 0x20000047ff107230 */ /* 0x000fe20000004100 */
[----:B------:R-:W1:Y:S01]  /*19c0*/  @P1 LDC R70, c[0x0][0x40c] ;  /* 0x00010300ff461b82 */ /* 0x000e620000000800 */
[----:B------:R-:W-:Y:S01]  /*19d0*/  F2FP.F16.F32.PACK_AB R74, RZ, R12 ;  /* 0x0000000cff4a723e */ /* 0x000fe200000000ff */
[----:B------:R-:W-:Y:S01]  /*19e0*/  @P1 FFMA.FTZ R18, R69, R20, R18 ;  /* 0x0000001445121223 */ /* 0x000fe20000010012 */
[----:B------:R-:W-:Y:S02]  /*19f0*/  @P1 HADD2.F32 R69, -RZ, R27.H0_H0 ;  /* 0x2000001bff451230 */ /* 0x000fe40000004100 */
[----:B------:R-:W-:Y:S02]  /*1a00*/  HADD2.F32 R20, -RZ, R68.H0_H0 ;  /* 0x20000044ff147230 */ /* 0x000fe40000004100 */
[----:B------:R-:W-:Y:S01]  /*1a10*/  F2FP.F16.F32.PACK_AB R76, RZ, R18 ;  /* 0x00000012ff4c723e */ /* 0x000fe200000000ff */
[----:B0-----:R-:W-:Y:S01]  /*1a20*/  @P1 FFMA.FTZ R16, R69, R22, R16 ;  /* 0x0000001645101223 */ /* 0x001fe20000010010 */
[----:B------:R-:W-:-:S02]  /*1a30*/  @P1 HADD2.F32 R69, -RZ, R24.H0_H0 ;  /* 0x20000018ff451230 */ /* 0x000fc40000004100 */
[----:B------:R-:W-:Y:S02]  /*1a40*/  HADD2.F32 R22, -RZ, R71.H1_H1 ;  /* 0x30000047ff167230 */ /* 0x000fe40000004100 */
[----:B------:R-:W-:Y:S01]  /*1a50*/  F2FP.F16.F32.PACK_AB R78, RZ, R16 ;  /* 0x00000010ff4e723e */ /* 0x000fe200000000ff */
[----:B-1----:R-:W-:Y:S01]  /*1a60*/  @P1 FFMA.FTZ R20, R69, R70, R20 ;  /* 0x0000004645141223 */ /* 0x002fe20000010014 */
[----:B------:R-:W-:Y:S01]  /*1a70*/  @P1 HADD2.F32 R69, -RZ, R27.H1_H1 ;  /* 0x3000001bff451230 */ /* 0x000fe20000004100 */
[----:B------:R-:W-:-:S03]  /*1a80*/  F2FP.F16.F32.PACK_AB R70, RZ, R14 ;  /* 0x0000000eff46723e */ /* 0x000fc600000000ff */
[----:B------:R-:W-:Y:S01]  /*1a90*/  F2FP.F16.F32.PACK_AB R68, RZ, R20 ;  /* 0x00000014ff44723e */ /* 0x000fe200000000ff */
[----:B------:R-:W-:Y:S01]  /*1aa0*/  @P1 FFMA.FTZ R22, R69, R72, R22 ;  /* 0x0000004845161223 */ /* 0x000fe20000010016 */
        /* <DEDUP_REMOVED lines=8> */
.L_x_3463:
[----:B--2---:R-:W0:Y:S01]  /*1b30*/  @P0 LDC R69, c[0x0][0x40c] ;  /* 0x00010300ff450b82 */ /* 0x004e220000000800 */
[----:B------:R-:W-:Y:S02]  /*1b40*/  HFMA2 R20, -RZ, RZ, 0, 0 ;  /* 0x00000000ff147431 */ /* 0x000fe400000001ff */
[--C-:B-----5:R-:W-:Y:S01]  /*1b50*/  @P0 HADD2.F32 R8, -RZ, R24.reuse.H0_H0 ;  /* 0x20000018ff080230 */ /* 0x120fe20000004100 */
[----:B------:R-:W-:Y:S01]  /*1b60*/  MOV R10, RZ ;  /* 0x000000ff000a7202 */ /* 0x000fe20000000f00 */
[----:B------:R-:W-:Y:S01]  /*1b70*/  @P0 HADD2.F32 R12, -RZ, R24.H1_H1 ;  /* 0x30000018ff0c0230 */ /* 0x000fe20000004100 */
[----:B------:R-:W-:Y:S01]  /*1b80*/  MOV R14, RZ ;  /* 0x000000ff000e7202 */ /* 0x000fe20000000f00 */
[----:B------:R-:W-:Y:S01]  /*1b90*/  @P0 HADD2.F32 R16, -RZ, R25.H1_H1 ;  /* 0x30000019ff100230 */ /* 0x000fe20000004100 */
[----:B------:R-:W-:Y:S01]  /*1ba0*/  MOV R18, RZ ;  /* 0x000000ff00127202 */ /* 0x000fe20000000f00 */
[----:B------:R-:W2:Y:S01]  /*1bb0*/  @P0 LDC R71, c[0x0][0x40c] ;  /* 0x00010300ff470b82 */ /* 0x000ea20000000800 */
[----:B------:R-:W-:-:S02]  /*1bc0*/  @P0 HADD2.F32 R22, -RZ, R26.H1_H1 ;  /* 0x3000001aff160230 */ /* 0x000fc40000004100 */
[--C-:B------:R-:W-:Y:S02]  /*1bd0*/  @P0 HADD2.F32 R68, -RZ, R27.reuse.H0_H0 ;  /* 0x2000001bff440230 */ /* 0x100fe40000004100 */
[----:B------:R-:W-:-:S03]  /*1be0*/  @P0 HADD2.F32 R70, -RZ, R27.H1_H1 ;  /* 0x3000001bff460230 */ /* 0x000fc60000004100 */
[----:B------:R-:W3:Y:S08]  /*1bf0*/  @P0 LDC R97, c[0x0][0x40c] ;  /* 0x00010300ff610b82 */ /* 0x000ef00000000800 */
[----:B------:R-:W4:Y:S01]  /*1c00*/  @P0 LDC R99, c[0x0][0x40c] ;  /* 0x00010300ff630b82 */ /* 0x000f220000000800 */
[----:B0-----:R-:W-:Y:S01]  /*1c10*/  @P0 FMUL.FTZ R20, R8, R69 ;  /* 0x0000004508140220 */ /* 0x001fe20000410000 */
[----:B------:R-:W-:-:S06]  /*1c20*/  HFMA2 R8, -RZ, RZ, 0, 0 ;  /* 0x00000000ff087431 */ /* 0x000fcc00000001ff */
[----:B------:R-:W0:Y:S01]  /*1c30*/  @P0 LDC R101, c[0x0][0x40c] ;  /* 0x00010300ff650b82 */ /* 0x000e220000000800 */
[----:B--2---:R-:W-:Y:S01]  /*1c40*/  @P0 FMUL.FTZ R10, R12, R71 ;  /* 0x000000470c0a0220 */ /* 0x004fe20000410000 */
[----:B------:R-:W-:-:S06]  /*1c50*/  @P0 HADD2.F32 R12, -RZ, R25.H0_H0 ;  /* 0x20000019ff0c0230 */ /* 0x000fcc0000004100 */
[----:B------:R-:W2:Y:S01]  /*1c60*/  @P0 LDC R103, c[0x0][0x40c] ;  /* 0x00010300ff670b82 */ /* 0x000ea20000000800 */
[----:B---3--:R-:W-:Y:S01]  /*1c70*/  @P0 FMUL.FTZ R8, R12, R97 ;  /* 0x000000610c080220 */ /* 0x008fe20000410000 */
[----:B------:R-:W-:-:S06]  /*1c80*/  HFMA2 R12, -RZ, RZ, 0, 0 ;  /* 0x00000000ff0c7431 */ /* 0x000fcc00000001ff */
[----:B------:R-:W3:Y:S01]  /*1c90*/  @P0 LDC R69, c[0x0][0x40c] ;  /* 0x00010300ff450b82 */ /* 0x000ee20000000800 */
[----:B----4-:R-:W-:Y:S01]  /*1ca0*/  @P0 FMUL.FTZ R14, R16, R99 ;  /* 0x00000063100e0220 */ /* 0x010fe20000410000 */
[----:B------:R-:W-:-:S06]  /*1cb0*/  @P0 HADD2.F32 R16, -RZ, R26.H0_H0 ;  /* 0x2000001aff100230 */ /* 0x000fcc0000004100 */
[----:B------:R-:W4:Y:S01]  /*1cc0*/  @P0 LDC R71, c[0x0][0x40c] ;  /* 0x00010300ff470b82 */ /* 0x000f220000000800 */
[----:B0-----:R-:W-:Y:S01]  /*1cd0*/  @P0 FMUL.FTZ R12, R16, R101 ;  /* 0x00000065100c0220 */ /* 0x001fe20000410000 */
[----:B------:R-:W-:-:S04]  /*1ce0*/  HFMA2 R16, -RZ, RZ, 0, 0 ;  /* 0x00000000ff107431 */ /* 0x000fc800000001ff */
[----:B------:R-:W-:Y:S01]  /*1cf0*/  F2FP.F16.F32.PACK_AB R72, RZ, R12 ;  /* 0x0000000cff48723e */ /* 0x000fe200000000ff */
[----:B--2---:R-:W-:Y:S01]  /*1d00*/  @P0 FMUL.FTZ R18, R22, R103 ;  /* 0x0000006716120220 */ /* 0x004fe20000410000 */
[----:B------:R-:W-:-:S04]  /*1d10*/  MOV R22, RZ ;  /* 0x000000ff00167202 */ /* 0x000fc80000000f00 */
[----:B------:R-:W-:Y:S01]  /*1d20*/  F2FP.F16.F32.PACK_AB R74, RZ, R18 ;  /* 0x00000012ff4a723e */ /* 0x000fe200000000ff */
[----:B---3--:R-:W-:Y:S01]  /*1d30*/  @P0 FMUL.FTZ R16, R68, R69 ;  /* 0x0000004544100220 */ /* 0x008fe20000410000 */
[----:B------:R-:W-:Y:S02]  /*1d40*/  F2FP.F16.F32.PACK_AB R68, RZ, R20 ;  /* 0x00000014ff44723e */ /* 0x000fe400000000ff */
[----:B------:R-:W-:Y:S02]  /*1d50*/  F2FP.F16.F32.PACK_AB R69, RZ, R10 ;  /* 0x0000000aff45723e */ /* 0x000fe400000000ff */
[----:B------:R-:W-:Y:S02]  /*1d60*/  F2FP.F16.F32.PACK_AB R76, RZ, R16 ;  /* 0x00000010ff4c723e */ /* 0x000fe400000000ff */
[----:B------:R-:W-:Y:S01]  /*1d70*/  PRMT R68, R68, 0x5410, R69 ;  /* 0x0000541044447816 */ /* 0x000fe20000000045 */
[----:B----4-:R-:W-:Y:S01]  /*1d80*/  @P0 FMUL.FTZ R22, R70, R71 ;  /* 0x0000004746160220 */ /* 0x010fe20000410000 */
[----:B------:R-:W-:-:S02]  /*1d90*/  F2FP.F16.F32.PACK_AB R70, RZ, R8 ;  /* 0x00000008ff46723e */ /* 0x000fc400000000ff */
[----:B------:R-:W-:Y:S02]  /*1da0*/  F2FP.F16.F32.PACK_AB R71, RZ, R14 ;  /* 0x0000000eff47723e */ /* 0x000fe400000000ff */
[----:B------:R-:W-:Y:S02]  /*1db0*/  F2FP.F16.F32.PACK_AB R78, RZ, R22 ;  /* 0x00000016ff4e723e */ /* 0x000fe400000000ff */
[----:B------:R-:W-:Y:S02]  /*1dc0*/  PRMT R69, R70, 0x5410, R71 ;  /* 0x0000541046457816 */ /* 0x000fe40000000047 */
[----:B------:R-:W-:Y:S02]  /*1dd0*/  PRMT R70, R72, 0x5410, R74 ;  /* 0x0000541048467816 */ /* 0x000fe4000000004a */
[----:B------:R-:W-:-:S07]  /*1de0*/  PRMT R71, R76, 0x5410, R78 ;  /* 0x000054104c477816 */ /* 0x000fce000000004e */
.L_x_3464:
[----:B------:R-:W0:Y:S01]  /*1df0*/  @P0 LDC.64 R96, c[0x0][0x390] ;  /* 0x0000e400ff600b82 */ /* 0x000e220000000a00 */
[----:B------:R-:W-:Y:S02]  /*1e00*/  IADD3 R99, PT, PT, R0, 0x180, RZ ;  /* 0x0000018000637810 */ /* 0x000fe40007ffe0ff */
[----:B------:R-:W-:-:S03]  /*1e10*/  @P0 IADD3 R101, PT, PT, R6, 0x200, RZ ;  /* 0x0000020006650810 */ /* 0x000fc60007ffe0ff */
[----:B------:R-:W-:-:S05]  /*1e20*/  IMAD.WIDE.U32 R98, R99, 0x10, R94 ;  /* 0x0000001063627825 */ /* 0x000fca00078e005e */
[----:B------:R2:W-:Y:S01]  /*1e30*/  STG.E.128 desc[UR12][R98.64], R68 ;  /* 0x0000004462007986 */ /* 0x0005e2000c101d0c */
[----:B0-----:R-:W-:-:S05]  /*1e40*/  @P0 IMAD.WIDE.U32 R96, R101, 0x10, R96 ;  /* 0x0000001065600825 */ /* 0x001fca00078e0060 */
[----:B------:R2:W5:Y:S01]  /*1e50*/  @P0 LDG.E.128 R24, desc[UR12][R96.64] ;  /* 0x0000000c60180981 */ /* 0x000562000c1e1d00 */
[----:B------:R-:W-:Y:S01]  /*1e60*/  IADD3 R84, PT, PT, R0, 0x200, RZ ;  /* 0x0000020000547810 */ /* 0x000fe20007ffe0ff */
[----:B------:R-:W-:Y:S06]  /*1e70*/  BRA.U !UP0, `(.L_x_3465) ;  /* 0x0000000108c87547 */ /* 0x000fec000b800000 */
[----:B--2---:R-:W0:Y:S02]  /*1e80*/  LDC.64 R68, c[0x0][0x3a0] ;  /* 0x0000e800ff447b82 */ /* 0x004e240000000a00 */
[----:B0-----:R-:W-:-:S06]  /*1e90*/  IMAD.WIDE.U32 R68, R84, 0x10, R68 ;  /* 0x0000001054447825 */ /* 0x001fcc00078e0044 */
[----:B------:R-:W2:Y:S01]  /*1ea0*/  LDG.E.128 R68, desc[UR12][R68.64] ;  /* 0x0000000c44447981 */ /* 0x000ea2000c1e1d00 */
[----:B------:R-:W-:-:S06]  /*1eb0*/  UISETP.GT.AND UP0, UPT, UR19, URZ, UPT ;  /* 0x000000ff1300728c */ /* 0x000fcc000bf04270 */
[----:B------:R-:W-:-:S05]  /*1ec0*/  PLOP3.LUT P0, PT, PT, PT, UP0, 0x80, 0x8 ;  /* 0x000000000008781c */ /* 0x000fca0003f0f008 */
[----:B------:R-:W0:Y:S01]  /*1ed0*/  @UP0 LDCU UR4, c[0x0][0x40c] ;  /* 0x00008180ff0407ac */ /* 0x000e220008000800 */
[----:B------:R-:W3:Y:S07]  /*1ee0*/  @UP0 LDCU UR5, c[0x0][0x40c] ;  /* 0x00008180ff0507ac */ /* 0x000eee0008000800 */
[----:B-----5:R-:W-:Y:S02]  /*1ef0*/  @P0 HADD2.F32 R97, -RZ, R24.H1_H1 ;  /* 0x30000018ff610230 */ /* 0x020fe40000004100 */
[----:B--2---:R-:W-:-:S02]  /*1f00*/  HADD2.F32 R6, -RZ, R68.H1_H1 ;  /* 0x30000044ff067230 */ /* 0x004fc40000004100 */
[--C-:B------:R-:W-:Y:S02]  /*1f10*/  HADD2.F32 R0, -RZ, R69.reuse.H0_H0 ;  /* 0x20000045ff007230 */ /* 0x100fe40000004100 */
[----:B------:R-:W-:Y:S02]  /*1f20*/  HADD2.F32 R74, -RZ, R69.H1_H1 ;  /* 0x30000045ff4a7230 */ /* 0x000fe40000004100 */
[----:B0-----:R-:W-:Y:S01]  /*1f30*/  @P0 FFMA.FTZ R6, R97, UR4, R6 ;  /* 0x0000000461060c23 */ /* 0x001fe20008010006 */
[----:B------:R-:W0:Y:S01]  /*1f40*/  @UP0 LDCU UR4, c[0x0][0x40c] ;  /* 0x00008180ff0407ac */ /* 0x000e220008000800 */
[--C-:B------:R-:W-:Y:S02]  /*1f50*/  @P0 HADD2.F32 R97, -RZ, R25.reuse.H0_H0 ;  /* 0x20000019ff610230 */ /* 0x100fe40000004100 */
[----:B------:R-:W-:Y:S01]  /*1f60*/  @P0 HADD2.F32 R69, -RZ, R25.H1_H1 ;  /* 0x30000019ff450230 */ /* 0x000fe20000004100 */
[----:B------:R-:W-:Y:S01]  /*1f70*/  F2FP.F16.F32.PACK_AB R90, RZ, R6 ;  /* 0x00000006ff5a723e */ /* 0x000fe200000000ff */
[----:B------:R-:W-:-:S02]  /*1f80*/  HADD2.F32 R72, -RZ, R70.H0_H0 ;  /* 0x20000046ff487230 */ /* 0x000fc40000004100 */
[----:B---3--:R-:W-:Y:S01]  /*1f90*/  @P0 FFMA.FTZ R0, R97, UR5, R0 ;  /* 0x0000000561000c23 */ /* 0x008fe20008010000 */
[----:B------:R-:W2:Y:S01]  /*1fa0*/  @UP0 LDCU UR5, c[0x0][0x40c] ;  /* 0x00008180ff0507ac */ /* 0x000ea20008000800 */
[----:B------:R-:W-:Y:S02]  /*1fb0*/  HADD2.F32 R78, -RZ, R70.H1_H1 ;  /* 0x30000046ff4e7230 */ /* 0x000fe40000004100 */
[--C-:B------:R-:W-:Y:S02]  /*1fc0*/  HADD2.F32 R76, -RZ, R71.reuse.H0_H0 ;  /* 0x20000047ff4c7230 */ /* 0x100fe40000004100 */
[----:B------:R-:W-:Y:S02]  /*1fd0*/  HADD2.F32 R80, -RZ, R68.H0_H0 ;  /* 0x20000044ff507230 */ /* 0x000fe40000004100 */
[----:B------:R-:W-:Y:S02]  /*1fe0*/  HADD2.F32 R82, -RZ, R71.H1_H1 ;  /* 0x30000047ff527230 */ /* 0x000fe40000004100 */
[----:B0-----:R-:W-:Y:S01]  /*1ff0*/  @P0 FFMA.FTZ R74, R69, UR4, R74 ;  /* 0x00000004454a0c23 */ /* 0x001fe2000801004a */
[----:B------:R-:W0:Y:S01]  /*2000*/  @UP0 LDCU UR4, c[0x0][0x40c] ;  /* 0x00008180ff0407ac */ /* 0x000e220008000800 */
[----:B------:R-:W-:-:S03]  /*2010*/  @P0 HADD2.F32 R69, -RZ, R26.H0_H0 ;  /* 0x2000001aff450230 */ /* 0x000fc60000004100 */
[----:B------:R-:W-:Y:S02]  /*2020*/  F2FP.F16.F32.PACK_AB R88, RZ, R74 ;  /* 0x0000004aff58723e */ /* 0x000fe400000000ff */
[----:B--2---:R-:W-:Y:S01]  /*2030*/  @P0 FFMA.FTZ R72, R69, UR5, R72 ;  /* 0x0000000545480c23 */ /* 0x004fe20008010048 */
[----:B------:R-:W2:Y:S01]  /*2040*/  @UP0 LDCU UR5, c[0x0][0x40c] ;  /* 0x00008180ff0507ac */ /* 0x000ea20008000800 */
[----:B------:R-:W-:-:S03]  /*2050*/  @P0 HADD2.F32 R69, -RZ, R26.H1_H1 ;  /* 0x3000001aff450230 */ /* 0x000fc60000004100 */
[----:B------:R-:W-:Y:S02]  /*2060*/  F2FP.F16.F32.PACK_AB R70, RZ, R72 ;  /* 0x00000048ff46723e */ /* 0x000fe400000000ff */
[----:B0-----:R-:W-:Y:S01]  /*2070*/  @P0 FFMA.FTZ R78, R69, UR4, R78 ;  /* 0x00000004454e0c23 */ /* 0x001fe2000801004e */
[----:B------:R-:W0:Y:S01]  /*2080*/  @UP0 LDCU UR4, c[0x0][0x40c] ;  /* 0x00008180ff0407ac */ /* 0x000e220008000800 */
[----:B------:R-:W-:-:S03]  /*2090*/  @P0 HADD2.F32 R69, -RZ, R27.H0_H0 ;  /* 0x2000001bff450230 */ /* 0x000fc60000004100 */
[----:B------:R-:W-:Y:S02]  /*20a0*/  F2FP.F16.F32.PACK_AB R86, RZ, R78 ;  /* 0x0000004eff56723e */ /* 0x000fe400000000ff */
[----:B--2---:R-:W-:Y:S01]  /*20b0*/  @P0 FFMA.FTZ R76, R69, UR5, R76 ;  /* 0x00000005454c0c23 */ /* 0x004fe2000801004c */
[----:B------:R-:W2:Y:S01]  /*20c0*/  @UP0 LDCU UR5, c[0x0][0x40c] ;  /* 0x00008180ff0507ac */ /* 0x000ea20008000800 */
[----:B------:R-:W-:Y:S01]  /*20d0*/  @P0 HADD2.F32 R69, -RZ, R24.H0_H0 ;  /* 0x20000018ff450230 */ /* 0x000fe20000004100 */
[----:B------:R-:W-:Y:S02]  /*20e0*/  PRMT R70, R70, 0x5410, R86 ;  /* 0x0000541046467816 */ /* 0x000fe40000000056 */
[----:B------:R-:W-:Y:S02]  /*20f0*/  F2FP.F16.F32.PACK_AB R71, RZ, R76 ;  /* 0x0000004cff47723e */ /* 0x000fe400000000ff */
[----:B0-----:R-:W-:Y:S01]  /*2100*/  @P0 FFMA.FTZ R80, R69, UR4, R80 ;  /* 0x0000000445500c23 */ /* 0x001fe20008010050 */
[----:B------:R-:W-:-:S04]  /*2110*/  @P0 HADD2.F32 R69, -RZ, R27.H1_H1 ;  /* 0x3000001bff450230 */ /* 0x000fc80000004100 */
[----:B------:R-:W-:Y:S01]  /*2120*/  F2FP.F16.F32.PACK_AB R68, RZ, R80 ;  /* 0x00000050ff44723e */ /* 0x000fe200000000ff */
[----:B--2---:R-:W-:Y:S01]  /*2130*/  @P0 FFMA.FTZ R82, R69, UR5, R82 ;  /* 0x0000000545520c23 */ /* 0x004fe20008010052 */
[----:B------:R-:W-:Y:S02]  /*2140*/  F2FP.F16.F32.PACK_AB R69, RZ, R0 ;  /* 0x00000000ff45723e */ /* 0x000fe400000000ff */
[----:B------:R-:W-:Y:S02]  /*2150*/  PRMT R68, R68, 0x5410, R90 ;  /* 0x0000541044447816 */ /* 0x000fe4000000005a */
[----:B------:R-:W-:Y:S02]  /*2160*/  F2FP.F16.F32.PACK_AB R92, RZ, R82 ;  /* 0x00000052ff5c723e */ /* 0x000fe400000000ff */
[----:B------:R-:W-:Y:S02]  /*2170*/  PRMT R69, R69, 0x5410, R88 ;  /* 0x0000541045457816 */ /* 0x000fe40000000058 */
[----:B------:R-:W-:Y:S01]  /*2180*/  PRMT R71, R71, 0x5410, R92 ;  /* 0x0000541047477816 */ /* 0x000fe2000000005c */
[----:B------:R-:W-:Y:S06]  /*2190*/  BRA `(.L_x_3466) ;  /* 0x0000000000b07947 */ /* 0x000fec0003800000 */
.L_x_3465:
[----:B--2---:R-:W0:Y:S01]  /*21a0*/  @P0 LDC R69, c[0x0][0x40c] ;  /* 0x00010300ff450b82 */ /* 0x004e220000000800 */
[----:B------:R-:W-:Y:S02]  /*21b0*/  HFMA2 R80, -RZ, RZ, 0, 0 ;  /* 0x00000000ff507431 */ /* 0x000fe400000001ff */
[----:B-----5:R-:W-:Y:S01]  /*21c0*/  @P0 HADD2.F32 R0, -RZ, R24.H0_H0 ;  /* 0x20000018ff000230 */ /* 0x020fe20000004100 */
[----:B------:R-:W-:Y:S01]  /*21d0*/  MOV R6, RZ ;  /* 0x000000ff00067202 */ /* 0x000fe20000000f00 */
[----:B------:R-:W-:Y:S01]  /*21e0*/  @P0 HADD2.F32 R68, -RZ, R25.H0_H0 ;  /* 0x20000019ff440230 */ /* 0x000fe20000004100 */
[----:B------:R-:W-:Y:S01]  /*21f0*/  MOV R74, RZ ;  /* 0x000000ff004a7202 */ /* 0x000fe20000000f00 */
[----:B------:R-:W-:Y:S01]  /*2200*/  HFMA2 R72, -RZ, RZ, 0, 0 ;  /* 0x00000000ff487431 */ /* 0x000fe200000001ff */
[----:B------:R-:W-:Y:S01]  /*2210*/  MOV R78, RZ ;  /* 0x000000ff004e7202 */ /* 0x000fe20000000f00 */
[----:B------:R-:W2:Y:S01]  /*2220*/  @P0 LDC R71, c[0x0][0x40c] ;  /* 0x00010300ff470b82 */ /* 0x000ea20000000800 */
[----:B------:R-:W-:Y:S01]  /*2230*/  HFMA2 R76, -RZ, RZ, 0, 0 ;  /* 0x00000000ff4c7431 */ /* 0x000fe200000001ff */
[----:B------:R-:W-:-:S06]  /*2240*/  MOV R82, RZ ;  /* 0x000000ff00527202 */ /* 0x000fcc0000000f00 */
[----:B------:R-:W3:Y:S01]  /*2250*/  @P0 LDC R97, c[0x0][0x40c] ;  /* 0x00010300ff610b82 */ /* 0x000ee20000000800 */
[----:B0-----:R-:W-:Y:S01]  /*2260*/  @P0 FMUL.FTZ R80, R0, R69 ;  /* 0x0000004500500220 */ /* 0x001fe20000410000 */
[----:B------:R-:W-:-:S06]  /*2270*/  @P0 HADD2.F32 R0, -RZ, R24.H1_H1 ;  /* 0x30000018ff000230 */ /* 0x000fcc0000004100 */
[----:B------:R-:W0:Y:S01]  /*2280*/  @P0 LDC R69, c[0x0][0x40c] ;  /* 0x00010300ff450b82 */ /* 0x000e220000000800 */
[----:B--2---:R-:W-:Y:S01]  /*2290*/  @P0 FMUL.FTZ R6, R0, R71 ;  /* 0x0000004700060220 */ /* 0x004fe20000410000 */
[----:B------:R-:W-:-:S06]  /*22a0*/  HFMA2 R0, -RZ, RZ, 0, 0 ;  /* 0x00000000ff007431 */ /* 0x000fcc00000001ff */
[----:B------:R-:W2:Y:S01]  /*22b0*/  @P0 LDC R71, c[0x0][0x40c] ;  /* 0x00010300ff470b82 */ /* 0x000ea20000000800 */
[----:B------:R-:W-:Y:S01]  /*22c0*/  F2FP.F16.F32.PACK_AB R92, RZ, R6 ;  /* 0x00000006ff5c723e */ /* 0x000fe200000000ff */
[----:B---3--:R-:W-:Y:S01]  /*22d0*/  @P0 FMUL.FTZ R0, R68, R97 ;  /* 0x0000006144000220 */ /* 0x008fe20000410000 */
[----:B------:R-:W-:-:S05]  /*22e0*/  @P0 HADD2.F32 R68, -RZ, R25.H1_H1 ;  /* 0x30000019ff440230 */ /* 0x000fca0000004100 */
[----:B------:R-:W3:Y:S01]  /*22f0*/  @P0 LDC R97, c[0x0][0x40c] ;  /* 0x00010300ff610b82 */ /* 0x000ee20000000800 */
[----:B0-----:R-:W-:Y:S01]  /*2300*/  @P0 FMUL.FTZ R74, R68, R69 ;  /* 0x00000045444a0220 */ /* 0x001fe20000410000 */
[----:B------:R-:W-:-:S06]  /*2310*/  @P0 HADD2.F32 R68, -RZ, R26.H0_H0 ;  /* 0x2000001aff440230 */ /* 0x000fcc0000004100 */
[----:B------:R-:W0:Y:S01]  /*2320*/  @P0 LDC R69, c[0x0][0x40c] ;  /* 0x00010300ff450b82 */ /* 0x000e220000000800 */
[----:B------:R-:W-:Y:S01]  /*2330*/  F2FP.F16.F32.PACK_AB R90, RZ, R74 ;  /* 0x0000004aff5a723e */ /* 0x000fe200000000ff */
[----:B--2---:R-:W-:Y:S01]  /*2340*/  @P0 FMUL.FTZ R72, R68, R71 ;  /* 0x0000004744480220 */ /* 0x004fe20000410000 */
[----:B------:R-:W-:-:S05]  /*2350*/  @P0 HADD2.F32 R68, -RZ, R26.H1_H1 ;  /* 0x3000001aff440230 */ /* 0x000fca0000004100 */
[----:B------:R-:W2:Y:S01]  /*2360*/  @P0 LDC R71, c[0x0][0x40c] ;  /* 0x00010300ff470b82 */ /* 0x000ea20000000800 */
[----:B------:R-:W-:Y:S01]  /*2370*/  F2FP.F16.F32.PACK_AB R70, RZ, R72 ;  /* 0x00000048ff46723e */ /* 0x000fe200000000ff */
[----:B0-----:R-:W-:Y:S01]  /*2380*/  @P0 FMUL.FTZ R78, R68, R69 ;  /* 0x00000045444e0220 */ /* 0x001fe20000410000 */
[----:B------:R-:W-:Y:S01]  /*2390*/  @P0 HADD2.F32 R68, -RZ, R27.H0_H0 ;  /* 0x2000001bff440230 */ /* 0x000fe20000004100 */
[----:B------:R-:W-:-:S03]  /*23a0*/  F2FP.F16.F32.PACK_AB R69, RZ, R0 ;  /* 0x00000000ff45723e */ /* 0x000fc600000000ff */
[----:B------:R-:W-:Y:S01]  /*23b0*/  F2FP.F16.F32.PACK_AB R88, RZ, R78 ;  /* 0x0000004eff58723e */ /* 0x000fe200000000ff */
[----:B---3--:R-:W-:Y:S01]  /*23c0*/  @P0 FMUL.FTZ R76, R68, R97 ;  /* 0x00000061444c0220 */ /* 0x008fe20000410000 */
[----:B------:R-:W-:Y:S01]  /*23d0*/  @P0 HADD2.F32 R68, -RZ, R27.H1_H1 ;  /* 0x3000001bff440230 */ /* 0x000fe20000004100 */
[----:B------:R-:W-:Y:S02]  /*23e0*/  PRMT R69, R69, 0x5410, R90 ;  /* 0x0000541045457816 */ /* 0x000fe4000000005a */
[----:B------:R-:W-:Y:S02]  /*23f0*/  PRMT R70, R70, 0x5410, R88 ;  /* 0x0000541046467816 */ /* 0x000fe40000000058 */
[----:B--2---:R-:W-:Y:S01]  /*2400*/  @P0 FMUL.FTZ R82, R68, R71 ;  /* 0x0000004744520220 */ /* 0x004fe20000410000 */
[----:B------:R-:W-:Y:S02]  /*2410*/  F2FP.F16.F32.PACK_AB R68, RZ, R80 ;  /* 0x00000050ff44723e */ /* 0x000fe400000000ff */
[----:B------:R-:W-:-:S02]  /*2420*/  F2FP.F16.F32.PACK_AB R86, RZ, R76 ;  /* 0x0000004cff56723e */ /* 0x000fc400000000ff */
[----:B------:R-:W-:Y:S02]  /*2430*/  F2FP.F16.F32.PACK_AB R71, RZ, R82 ;  /* 0x00000052ff47723e */ /* 0x000fe400000000ff */
[----:B------:R-:W-:Y:S02]  /*2440*/  PRMT R68, R68, 0x5410, R92 ;  /* 0x0000541044447816 */ /* 0x000fe4000000005c */
[----:B------:R-:W-:-:S07]  /*2450*/  PRMT R71, R86, 0x5410, R71 ;  /* 0x0000541056477816 */ /* 0x000fce0000000047 */
.L_x_3466:
[----:B------:R-:W-:-:S04]  /*2460*/  IMAD.WIDE.U32 R94, R84, 0x10, R94 ;  /* 0x00000010545e7825 */ /* 0x000fc800078e005e */
[----:B------:R-:W-:Y:S01]  /*2470*/  FADD.FTZ R84, RZ, R5 ;  /* 0x00000005ff547221 */ /* 0x000fe20000010000 */
[----:B------:R-:W-:Y:S03]  /*2480*/  BSSY.RECONVERGENT B0, `(.L_x_3467) ;  /* 0x000009a000007945 */ /* 0x000fe60003800200 */
        /* <DEDUP_REMOVED lines=134> */
[----:B0-----:R-:W-:Y:S02]  /*2cf0*/  FADD.FTZ R84, R71, R70 ;  /* 0x0000004647547221 */ /* 0x001fe40000010000 */
[----:B------:R-:W0:Y:S03]  /*2d00*/  S2R R70, SR_TID.X ;  /* 0x0000000000467919 */ /* 0x000e260000002100 */
[----:B------:R-:W2:Y:S02]  /*2d10*/  SHFL.BFLY PT, R95, R84, 0x4, 0x1f ;  /* 0x0c801f00545f7f89 */ /* 0x000ea400000e0000 */
[----:B--2---:R-:W-:Y:S01]  /*2d20*/  FADD.FTZ R95, R84, R95 ;  /* 0x0000005f545f7221 */ /* 0x004fe20000010000 */
[----:B0-----:R-:W-:-:S04]  /*2d30*/  LOP3.LUT P0, RZ, R70, 0x1f, RZ, 0xc0, !PT ;  /* 0x0000001f46ff7812 */ /* 0x001fc8000780c0ff */
[----:B------:R-:W0:Y:S01]  /*2d40*/  SHFL.BFLY PT, R86, R95, 0x8, 0x1f ;  /* 0x0d001f005f567f89 */ /* 0x000e2200000e0000 */
[----:B------:R-:W-:-:S04]  /*2d50*/  LOP3.LUT R88, R70, 0x1f, RZ, 0xc0, !PT ;  /* 0x0000001f46587812 */ /* 0x000fc800078ec0ff */
        /* <DEDUP_REMOVED lines=12> */
.L_x_3468:
[----:B-1----:R-:W-:Y:S05]  /*2e20*/  BSYNC.RECONVERGENT B0 ;  /* 0x0000000000007941 */ /* 0x002fea0003800200 */
.L_x_3467:
[----:B------:R-:W-:Y:S01]  /*2e30*/  BAR.SYNC.DEFER_BLOCKING 0x0 ;  /* 0x0000000000007b1d */ /* 0x000fe20000010000 */
[----:B------:R-:W-:Y:S01]  /*2e40*/  HFMA2 R99, -RZ, RZ, 0, 0 ;  /* 0x00000000ff637431 */ /* 0x000fe200000001ff */
        /* <DEDUP_REMOVED lines=11> */
.L_x_3470:
[----:B------:R-:W-:Y:S05]  /*2f00*/  BSYNC.RECONVERGENT B0 ;  /* 0x0000000000007941 */ /* 0x000fea0003800200 */
.L_x_3469:
[----:B0-----:R-:W0:Y:S01]  /*2f10*/  SHFL.DOWN PT, R97, R68, 0x2, 0x1f ;  /* 0x08401f0044617f89 */ /* 0x001e2200000e0000 */
[----:B------:R-:W-:Y:S01]  /*2f20*/  I2FP.F32.U32 R95, R99 ;  /* 0x00000063005f7245 */ /* 0x000fe20000201000 */
[----:B------:R-:W-:Y:S01]  /*2f30*/  UISETP.GE.AND UP0, UPT, UR6, 0x1, UPT ;  /* 0x000000010600788c */ /* 0x000fe2000bf06270 */
[----:B------:R-:W-:Y:S01]  /*2f40*/  ISETP.NE.AND P0, PT, R70, RZ, PT ;  /* 0x000000ff4600720c */ /* 0x000fe20003f05270 */
[----:B------:R-:W1:Y:S01]  /*2f50*/  SHFL.DOWN PT, R86, R99, 0x2, 0x1f ;  /* 0x08401f0063567f89 */ /* 0x000e6200000e0000 */
[----:B------:R-:W-:Y:S01]  /*2f60*/  ISETP.NE.AND P1, PT, RZ, UR15, PT ;  /* 0x0000000fff007c0c */ /* 0x000fe2000bf25270 */
[----:B0-----:R-:W-:-:S04]  /*2f70*/  FADD.FTZ R84, -R97, R68 ;  /* 0x0000004461547221 */ /* 0x001fc80000010100 */
[----:B------:R-:W-:Y:S01]  /*2f80*/  FMUL.FTZ R84, R84, R84 ;  /* 0x0000005454547220 */ /* 0x000fe20000410000 */
[----:B-1----:R-:W-:Y:S02]  /*2f90*/  IADD3 R71, PT, PT, R86, R99, RZ ;  /* 0x0000006356477210 */ /* 0x002fe40007ffe0ff */
[----:B------:R-:W-:Y:S01]  /*2fa0*/  I2FP.F32.S32 R86, R86 ;  /* 0x0000005600567245 */ /* 0x000fe20000201400 */
[----:B------:R-:W-:Y:S02]  /*2fb0*/  FMUL.FTZ R101, R84, R95 ;  /* 0x0000005f54657220 */ /* 0x000fe40000410000 */
[----:B------:R-:W0:Y:S02]  /*2fc0*/  SHFL.DOWN PT, R90, R71, 0x1, 0x1f ;  /* 0x08201f00475a7f89 */ /* 0x000e2400000e0000 */
[-C--:B------:R-:W-:Y:S01]  /*2fd0*/  FMUL.FTZ R84, R101, R86.reuse ;  /* 0x0000005665547220 */ /* 0x080fe20000410000 */
[----:B------:R-:W-:-:S04]  /*2fe0*/  FMUL.FTZ R86, R97, R86 ;  /* 0x0000005661567220 */ /* 0x000fc80000410000 */
[----:B------:R-:W-:Y:S02]  /*2ff0*/  FFMA.FTZ R95, R95, R68, R86 ;  /* 0x000000445f5f7223 */ /* 0x000fe40000010056 */
[----:B------:R-:W1:Y:S01]  /*3000*/  SHFL.DOWN PT, R68, R69, 0x2, 0x1f ;  /* 0x08401f0045447f89 */ /* 0x000e6200000e0000 */
[-C--:B0-----:R-:W-:Y:S02]  /*3010*/  IADD3 R88, PT, PT, R71, R90.reuse, RZ ;  /* 0x0000005a47587210 */ /* 0x081fe40007ffe0ff */
[----:B------:R-:W-:Y:S02]  /*3020*/  I2FP.F32.S32 R99, R90 ;  /* 0x0000005a00637245 */ /* 0x000fe40000201400 */
[----:B------:R-:W-:Y:S01]  /*3030*/  I2FP.F32.S32 R88, R88 ;  /* 0x0000005800587245 */ /* 0x000fe20000201400 */
[----:B-1----:R-:W-:Y:S01]  /*3040*/  FADD.FTZ R97, R68, R69 ;  /* 0x0000004544617221 */ /* 0x002fe20000010000 */
[----:B------:R-:W-:-:S04]  /*3050*/  I2FP.F32.S32 R68, R71 ;  /* 0x0000004700447245 */ /* 0x000fc80000201400 */
[----:B------:R-:W-:Y:S08]  /*3060*/  MUFU.RCP R88, R88 ;  /* 0x0000005800587308 */ /* 0x000ff00000001000 */
[----:B------:R-:W0:Y:S02]  /*3070*/  MUFU.RCP R86, R68 ;  /* 0x0000004400567308 */ /* 0x000e240000001000 */
[C---:B0-----:R-:W-:Y:S01]  /*3080*/  FMUL.FTZ R95, R86.reuse, R95 ;  /* 0x0000005f565f7220 */ /* 0x041fe20000410000 */
[----:B------:R-:W-:-:S04]  /*3090*/  FFMA.FTZ R84, R86, R84, R97 ;  /* 0x0000005456547223 */ /* 0x000fc80000010061 */
[----:B------:R-:W0:Y:S02]  /*30a0*/  SHFL.DOWN PT, R86, R95, 0x1, 0x1f ;  /* 0x08201f005f567f89 */ /* 0x000e2400000e0000 */
[----:B0-----:R-:W-:-:S04]  /*30b0*/  FADD.FTZ R97, R95, -R86 ;  /* 0x800000565f617221 */ /* 0x001fc80000010000 */
[----:B------:R-:W-:-:S04]  /*30c0*/  FMUL.FTZ R97, R97, R97 ;  /* 0x0000006161617220 */ /* 0x000fc80000410000 */
[----:B------:R-:W-:Y:S02]  /*30d0*/  FMUL.FTZ R90, R68, R97 ;  /* 0x00000061445a7220 */ /* 0x000fe40000410000 */
[----:B------:R-:W0:Y:S02]  /*30e0*/  SHFL.DOWN PT, R97, R84, 0x1, 0x1f ;  /* 0x08201f0054617f89 */ /* 0x000e2400000e0000 */
[-C--:B------:R-:W-:Y:S01]  /*30f0*/  FMUL.FTZ R69, R90, R99.reuse ;  /* 0x000000635a457220 */ /* 0x080fe20000410000 */
[----:B------:R-:W-:-:S04]  /*3100*/  FMUL.FTZ R99, R86, R99 ;  /* 0x0000006356637220 */ /* 0x000fc80000410000 */
[----:B------:R-:W-:Y:S01]  /*3110*/  FFMA.FTZ R99, R68, R95, R99 ;  /* 0x0000005f44637223 */ /* 0x000fe20000010063 */
[----:B------:R-:W-:Y:S01]  /*3120*/  MOV R95, UR7 ;  /* 0x00000007005f7c02 */ /* 0x000fe20008000f00 */
[----:B------:R-:W1:Y:S02]  /*3130*/  LDC R68, c[0x0][0x448] ;  /* 0x00011200ff447b82 */ /* 0x000e640000000800 */
[----:B------:R-:W-:-:S06]  /*3140*/  FMUL.FTZ R71, R88, R99 ;  /* 0x0000006358477220 */ /* 0x000fcc0000410000 */
[----:B------:R-:W2:Y:S01]  /*3150*/  SHFL.IDX PT, R71, R71, RZ, 0x1f ;  /* 0x00001fff47477589 */ /* 0x000ea200000e0000 */
[----:B0-----:R-:W-:-:S04]  /*3160*/  FADD.FTZ R97, R84, R97 ;  /* 0x0000006154617221 */ /* 0x001fc80000010000 */
[----:B------:R-:W-:-:S06]  /*3170*/  FFMA.FTZ R97, R88, R69, R97 ;  /* 0x0000004558617223 */ /* 0x000fcc0000010061 */
[----:B------:R-:W1:Y:S01]  /*3180*/  SHFL.IDX PT, R97, R97, RZ, 0x1f ;  /* 0x00001fff61617589 */ /* 0x000e6200000e0000 */
[----:B--2---:R-:W-:-:S05]  /*3190*/  FMUL.FTZ R69, R71, R71 ;  /* 0x0000004747457220 */ /* 0x004fca0000410000 */
[----:B------:R-:W-:Y:S01]  /*31a0*/  FSEL R69, R69, RZ, P1 ;  /* 0x000000ff45457208 */ /* 0x000fe20000800000 */
[----:B-1----:R-:W-:Y:S01]  /*31b0*/  FFMA.FTZ R68, R97, UR18, R68 ;  /* 0x0000001261447c23 */ /* 0x002fe20008010044 */
[----:B------:R-:W-:-:S03]  /*31c0*/  MOV R97, UR7 ;  /* 0x0000000700617c02 */ /* 0x000fc60008000f00 */
[----:B------:R-:W-:Y:S02]  /*31d0*/  FADD.FTZ R84, R68, R69 ;  /* 0x0000004544547221 */ /* 0x000fe40000010000 */
[----:B------:R-:W0:Y:S04]  /*31e0*/  @!P0 LDC.64 R68, c[0x0][0x3c0] ;  /* 0x0000f000ff448b82 */ /* 0x000e280000000a00 */
[----:B------:R-:W1:Y:S02]  /*31f0*/  MUFU.RSQ R84, R84 ;  /* 0x0000005400547308 */ /* 0x000e640000001400 */
[----:B-1----:R-:W-:Y:S01]  /*3200*/  R2UR UR5, R84 ;  /* 0x00000000540572ca */ /* 0x002fe200000e0000 */
[----:B0-----:R-:W-:Y:S02]  /*3210*/  @!P0 IMAD.WIDE R94, R95, 0x4, R68 ;  /* 0x000000045f5e8825 */ /* 0x001fe400078e0244 */
[----:B------:R-:W0:Y:S03]  /*3220*/  @!P0 LDC.64 R68, c[0x0][0x3c8] ;  /* 0x0000f200ff448b82 */ /* 0x000e260000000a00 */
[----:B------:R1:W-:Y:S01]  /*3230*/  @!P0 STG.E desc[UR12][R94.64], R71 ;  /* 0x000000475e008986 */ /* 0x0003e2000c10190c */
[----:B0-----:R-:W-:-:S06]  /*3240*/  @!P0 IMAD.WIDE R68, R97, 0x4, R68 ;  /* 0x0000000461448825 */ /* 0x001fcc00078e0244 */
[----:B------:R-:W-:-:S05]  /*3250*/  MOV R97, UR5 ;  /* 0x0000000500617c02 */ /* 0x000fca0008000f00 */
[----:B------:R1:W-:Y:S01]  /*3260*/  @!P0 STG.E desc[UR12][R68.64], R97 ;  /* 0x0000006144008986 */ /* 0x0003e2000c10190c */
[----:B------:R-:W-:Y:S05]  /*3270*/  BRA.U !UP0, `(.L_x_3471) ;  /* 0x0000000d08cc7547 */ /* 0x000fea000b800000 */
[----:B-1----:R-:W-:Y:S01]  /*3280*/  FSEL R71, R71, RZ, !P1 ;  /* 0x000000ff47477208 */ /* 0x002fe20004800000 */
[----:B------:R-:W-:Y:S02]  /*3290*/  HADD2.F32 R68, -RZ, R64.H0_H0 ;  /* 0x20000040ff447230 */ /* 0x000fe40000004100 */
[----:B------:R-:W-:Y:S01]  /*32a0*/  HADD2.F32 R84, -RZ, R44.H0_H0 ;  /* 0x2000002cff547230 */ /* 0x000fe20000004100 */
[----:B------:R-:W-:Y:S01]  /*32b0*/  R2UR UR4, R71 ;  /* 0x00000000470472ca */ /* 0x000fe200000e0000 */
[----:B------:R-:W-:Y:S02]  /*32c0*/  HADD2.F32 R86, -RZ, R45.H0_H0 ;  /* 0x2000002dff567230 */ /* 0x000fe40000004100 */
[----:B------:R-:W-:Y:S02]  /*32d0*/  HADD2.F32 R88, -RZ, R46.H0_H0 ;  /* 0x2000002eff587230 */ /* 0x000fe40000004100 */
[----:B------:R-:W-:Y:S02]  /*32e0*/  HADD2.F32 R90, -RZ, R47.H0_H0 ;  /* 0x2000002fff5a7230 */ /* 0x000fe40000004100 */
[----:B------:R-:W-:-:S02]  /*32f0*/  HADD2.F32 R92, -RZ, R67.H1_H1 ;  /* 0x30000043ff5c7230 */ /* 0x000fc40000004100 */
[----:B------:R-:W-:Y:S02]  /*3300*/  HADD2.F32 R94, -RZ, R41.H0_H0 ;  /* 0x20000029ff5e7230 */ /* 0x000fe40000004100 */
[----:B------:R-:W-:Y:S02]  /*3310*/  HADD2.F32 R96, -RZ, R42.H0_H0 ;  /* 0x2000002aff607230 */ /* 0x000fe40000004100 */
        /* <DEDUP_REMOVED lines=9> */
[----:B------:R-:W-:-:S02]  /*33b0*/  HADD2.F32 R68, -RZ, R64.H1_H1 ;  /* 0x30000040ff447230 */ /* 0x000fc40000004100 */
[----:B------:R-:W-:Y:S01]  /*33c0*/  FADD.FTZ R11, R11, -UR4 ;  /* 0x800000040b0b7e21 */ /* 0x000fe20008010000 */
[----:B------:R-:W-:Y:S02]  /*33d0*/  HADD2.F32 R84, -RZ, R44.H1_H1 ;  /* 0x3000002cff547230 */ /* 0x000fe40000004100 */
[----:B------:R-:W-:Y:S01]  /*33e0*/  FADD.FTZ R9, R9, -UR4 ;  /* 0x8000000409097e21 */ /* 0x000fe20008010000 */
[----:B------:R-:W-:Y:S01]  /*33f0*/  FADD.FTZ R7, R7, -UR4 ;  /* 0x8000000407077e21 */ /* 0x000fe20008010000 */
[----:B------:R-:W-:Y:S01]  /*3400*/  FMUL.FTZ R11, R11, UR5 ;  /* 0x000000050b0b7c20 */ /* 0x000fe20008410000 */
[----:B------:R-:W-:Y:S01]  /*3410*/  FADD.FTZ R3, R3, -UR4 ;  /* 0x8000000403037e21 */ /* 0x000fe20008010000 */
[----:B------:R-:W-:Y:S01]  /*3420*/  FFMA.FTZ R68, R17, R68, R84 ;  /* 0x0000004411447223 */ /* 0x000fe20000010054 */
[--C-:B------:R-:W-:Y:S02]  /*3430*/  HADD2.F32 R84, -RZ, R65.reuse.H0_H0 ;  /* 0x20000041ff547230 */ /* 0x100fe40000004100 */
[----:B------:R-:W-:Y:S01]  /*3440*/  FMUL.FTZ R9, R9, UR5 ;  /* 0x0000000509097c20 */ /* 0x000fe20008410000 */
[----:B------:R-:W-:Y:S01]  /*3450*/  FMUL.FTZ R7, R7, UR5 ;  /* 0x0000000507077c20 */ /* 0x000fe20008410000 */
[----:B------:R-:W-:Y:S01]  /*3460*/  FMUL.FTZ R3, R3, UR5 ;  /* 0x0000000503037c20 */ /* 0x000fe20008410000 */
[----:B------:R-:W-:Y:S01]  /*3470*/  FADD.FTZ R75, R75, -UR4 ;  /* 0x800000044b4b7e21 */ /* 0x000fe20008010000 */
        /* <DEDUP_REMOVED lines=12> */
[----:B------:R-:W-:Y:S01]  /*3540*/  FADD.FTZ R79, R79, -UR4 ;  /* 0x800000044f4f7e21 */ /* 0x000fe20008010000 */
[----:B------:R-:W-:Y:S01]  /*3550*/  FADD.FTZ R77, R77, -UR4 ;  /* 0x800000044d4d7e21 */ /* 0x000fe20008010000 */
[----:B------:R-:W-:Y:S01]  /*3560*/  FFMA.FTZ R11, R11, R86, R88 ;  /* 0x000000560b0b7223 */ /* 0x000fe20000010058 */
[----:B------:R-:W-:-:S02]  /*3570*/  HADD2.F32 R86, -RZ, R66.H1_H1 ;  /* 0x30000042ff567230 */ /* 0x000fc40000004100 */
[----:B------:R-:W-:Y:S01]  /*3580*/  FMUL.FTZ R17, R79, UR5 ;  /* 0x000000054f117c20 */ /* 0x000fe20008410000 */
[----:B------:R-:W-:Y:S02]  /*3590*/  HADD2.F32 R88, -RZ, R46.H1_H1 ;  /* 0x3000002eff587230 */ /* 0x000fe40000004100 */
[----:B------:R-:W-:Y:S01]  /*35a0*/  FADD.FTZ R23, R23, -UR4 ;  /* 0x8000000417177e21 */ /* 0x000fe20008010000 */
[----:B------:R-:W-:Y:S01]  /*35b0*/  FADD.FTZ R2, R2, -UR4 ;  /* 0x8000000402027e21 */ /* 0x000fe20008010000 */
[----:B------:R-:W-:Y:S01]  /*35c0*/  FADD.FTZ R83, R83, -UR4 ;  /* 0x8000000453537e21 */ /* 0x000fe20008010000 */
[----:B------:R-:W-:Y:S01]  /*35d0*/  FADD.FTZ R4, R4, -UR4 ;  /* 0x8000000404047e21 */ /* 0x000fe20008010000 */
[----:B------:R-:W-:Y:S01]  /*35e0*/  FFMA.FTZ R86, R9, R86, R88 ;  /* 0x0000005609567223 */ /* 0x000fe20000010058 */
[----:B------:R-:W-:Y:S02]  /*35f0*/  HADD2.F32 R88, -RZ, R67.H0_H0 ;  /* 0x20000043ff587230 */ /* 0x000fe40000004100 */
[----:B------:R-:W-:Y:S01]  /*3600*/  FMUL.FTZ R9, R21, UR5 ;  /* 0x0000000515097c20 */ /* 0x000fe20008410000 */
[----:B------:R-:W-:Y:S01]  /*3610*/  FMUL.FTZ R23, R23, UR5 ;  /* 0x0000000517177c20 */ /* 0x000fe20008410000 */
[----:B------:R-:W-:-:S02]  /*3620*/  HADD2.F32 R21, -RZ, R56.H0_H0 ;  /* 0x20000038ff157230 */ /* 0x000fc40000004100 */
[----:B------:R-:W-:Y:S01]  /*3630*/  FMUL.FTZ R2, R2, UR5 ;  /* 0x0000000502027c20 */ /* 0x000fe20008410000 */
[----:B------:R-:W-:Y:S01]  /*3640*/  FFMA.FTZ R7, R7, R88, R90 ;  /* 0x0000005807077223 */ /* 0x000fe2000001005a */
[----:B------:R-:W-:Y:S02]  /*3650*/  HADD2.F32 R88, -RZ, R47.H1_H1 ;  /* 0x3000002fff587230 */ /* 0x000fe40000004100 */
[----:B------:R-:W-:Y:S01]  /*3660*/  FMUL.FTZ R4, R4, UR5 ;  /* 0x0000000504047c20 */ /* 0x000fe20008410000 */
[----:B------:R-:W-:Y:S02]  /*3670*/  HADD2.F32 R90, -RZ, R40.H0_H0 ;  /* 0x20000028ff5a7230 */ /* 0x000fe40000004100 */
[----:B------:R-:W-:Y:S01]  /*3680*/  FADD.FTZ R20, R20, -UR4 ;  /* 0x8000000414147e21 */ /* 0x000fe20008010000 */
[----:B------:R-:W-:Y:S02]  /*3690*/  HADD2.F32 R81, -RZ, R32.H0_H0 ;  /* 0x20000020ff517230 */ /* 0x000fe40000004100 */
[----:B------:R-:W-:Y:S01]  /*36a0*/  FFMA.FTZ R92, R3, R92, R88 ;  /* 0x0000005c035c7223 */ /* 0x000fe20000010058 */
[----:B------:R-:W-:-:S02]  /*36b0*/  HADD2.F32 R88, -RZ, R60.H0_H0 ;  /* 0x2000003cff587230 */ /* 0x000fc40000004100 */
[----:B------:R-:W-:Y:S01]  /*36c0*/  FMUL.FTZ R3, R75, UR5 ;  /* 0x000000054b037c20 */ /* 0x000fe20008410000 */
[----:B------:R-:W-:Y:S01]  /*36d0*/  FADD.FTZ R10, R10, -UR4 ;  /* 0x800000040a0a7e21 */ /* 0x000fe20008010000 */
[----:B------:R-:W-:Y:S01]  /*36e0*/  FADD.FTZ R85, R85, -UR4 ;  /* 0x8000000455557e21 */ /* 0x000fe20008010000 */
[----:B------:R-:W-:Y:S01]  /*36f0*/  FADD.FTZ R8, R8, -UR4 ;  /* 0x8000000408087e21 */ /* 0x000fe20008010000 */
[----:B------:R-:W-:Y:S01]  /*3700*/  FFMA.FTZ R3, R3, R88, R90 ;  /* 0x0000005803037223 */ /* 0x000fe2000001005a */
[----:B------:R-:W-:Y:S02]  /*3710*/  HADD2.F32 R88, -RZ, R60.H1_H1 ;  /* 0x3000003cff587230 */ /* 0x000fe40000004100 */
[----:B------:R-:W-:Y:S01]  /*3720*/  FMUL.FTZ R10, R10, UR5 ;  /* 0x000000050a0a7c20 */ /* 0x000fe20008410000 */
[----:B------:R-:W-:Y:S02]  /*3730*/  HADD2.F32 R90, -RZ, R40.H1_H1 ;  /* 0x30000028ff5a7230 */ /* 0x000fe40000004100 */
[----:B------:R-:W-:Y:S01]  /*3740*/  FMUL.FTZ R8, R8, UR5 ;  /* 0x0000000508087c20 */ /* 0x000fe20008410000 */
[----:B------:R-:W-:Y:S01]  /*3750*/  FADD.FTZ R14, R14, -UR4 ;  /* 0x800000040e0e7e21 */ /* 0x000fe20008010000 */
[----:B------:R-:W-:Y:S01]  /*3760*/  FADD.FTZ R89, R89, -UR4 ;  /* 0x8000000459597e21 */ /* 0x000fe20008010000 */
[----:B------:R-:W-:Y:S01]  /*3770*/  FADD.FTZ R12, R12, -UR4 ;  /* 0x800000040c0c7e21 */ /* 0x000fe20008010000 */
[----:B------:R-:W-:Y:S01]  /*3780*/  FFMA.FTZ R88, R73, R88, R90 ;  /* 0x0000005849587223 */ /* 0x000fe2000001005a */
[----:B------:R-:W-:-:S02]  /*3790*/  HADD2.F32 R90, -RZ, R61.H0_H0 ;  /* 0x2000003dff5a7230 */ /* 0x000fc40000004100 */
[----:B------:R-:W-:Y:S01]  /*37a0*/  FMUL.FTZ R14, R14, UR5 ;  /* 0x000000050e0e7c20 */ /* 0x000fe20008410000 */
[----:B------:R-:W-:Y:S01]  /*37b0*/  FMUL.FTZ R69, R89, UR5 ;  /* 0x0000000559457c20 */ /* 0x000fe20008410000 */
[----:B------:R-:W-:Y:S02]  /*37c0*/  HADD2.F32 R89, -RZ, R54.H0_H0 ;  /* 0x20000036ff597230 */ /* 0x000fe40000004100 */
[----:B------:R-:W-:Y:S01]  /*37d0*/  FADD.FTZ R87, R87, -UR4 ;  /* 0x8000000457577e21 */ /* 0x000fe20008010000 */
[----:B------:R-:W-:Y:S01]  /*37e0*/  FFMA.FTZ R9, R9, R90, R94 ;  /* 0x0000005a09097223 */ /* 0x000fe2000001005e */
[----:B------:R-:W-:Y:S02]  /*37f0*/  HADD2.F32 R90, -RZ, R61.H1_H1 ;  /* 0x3000003dff5a7230 */ /* 0x000fe40000004100 */
[----:B------:R-:W-:Y:S01]  /*3800*/  FMUL.FTZ R12, R12, UR5 ;  /* 0x000000050c0c7c20 */ /* 0x000fe20008410000 */
[----:B------:R-:W-:Y:S02]  /*3810*/  HADD2.F32 R94, -RZ, R41.H1_H1 ;  /* 0x30000029ff5e7230 */ /* 0x000fe40000004100 */
[----:B------:R-:W-:Y:S01]  /*3820*/  FADD.FTZ R18, R18, -UR4 ;  /* 0x8000000412127e21 */ /* 0x000fe20008010000 */
[----:B------:R-:W-:Y:S01]  /*3830*/  FMUL.FTZ R73, R87, UR5 ;  /* 0x0000000557497c20 */ /* 0x000fe20008410000 */
[----:B------:R-:W-:-:S02]  /*3840*/  HADD2.F32 R87, -RZ, R34.H1_H1 ;  /* 0x30000022ff577230 */ /* 0x000fc40000004100 */
[----:B------:R-:W-:Y:S01]  /*3850*/  FADD.FTZ R93, R93, -UR4 ;  /* 0x800000045d5d7e21 */ /* 0x000fe20008010000 */
[----:B------:R-:W-:Y:S01]  /*3860*/  FFMA.FTZ R90, R19, R90, R94 ;  /* 0x0000005a135a7223 */ /* 0x000fe2000001005e */
[--C-:B------:R-:W-:Y:S02]  /*3870*/  HADD2.F32 R94, -RZ, R62.reuse.H0_H0 ;  /* 0x2000003eff5e7230 */ /* 0x100fe40000004100 */
[----:B------:R-:W-:Y:S01]  /*3880*/  FMUL.FTZ R19, R77, UR5 ;  /* 0x000000054d137c20 */ /* 0x000fe20008410000 */
[----:B------:R-:W-:Y:S02]  /*3890*/  HADD2.F32 R77, -RZ, R39.H1_H1 ;  /* 0x30000027ff4d7230 */ /* 0x000fe40000004100 */
[----:B------:R-:W-:Y:S01]  /*38a0*/  FMUL.FTZ R18, R18, UR5 ;  /* 0x0000000512127c20 */ /* 0x000fe20008410000 */
[----:B------:R-:W-:Y:S01]  /*38b0*/  FADD.FTZ R91, R91, -UR4 ;  /* 0x800000045b5b7e21 */ /* 0x000fe20008010000 */
[----:B------:R-:W-:Y:S01]  /*38c0*/  FFMA.FTZ R13, R13, R94, R96 ;  /* 0x0000005e0d0d7223 */ /* 0x000fe20000010060 */
[----:B------:R-:W-:-:S02]  /*38d0*/  HADD2.F32 R94, -RZ, R62.H1_H1 ;  /* 0x3000003eff5e7230 */ /* 0x000fc40000004100 */
[----:B------:R-:W-:Y:S01]  /*38e0*/  FADD.FTZ R16, R16, -UR4 ;  /* 0x8000000410107e21 */ /* 0x000fe20008010000 */
[----:B------:R-:W-:Y:S02]  /*38f0*/  HADD2.F32 R96, -RZ, R42.H1_H1 ;  /* 0x3000002aff607230 */ /* 0x000fe40000004100 */
[----:B------:R-:W-:Y:S01]  /*3900*/  FMUL.FTZ R79, R93, UR5 ;  /* 0x000000055d4f7c20 */ /* 0x000fe20008410000 */
[----:B------:R-:W-:Y:S01]  /*3910*/  FMUL.FTZ R75, R91, UR5 ;  /* 0x000000055b4b7c20 */ /* 0x000fe20008410000 */
[----:B------:R-:W-:Y:S02]  /*3920*/  HADD2.F32 R93, -RZ, R55.H0_H0 ;  /* 0x20000037ff5d7230 */ /* 0x000fe40000004100 */
[----:B------:R-:W-:Y:S01]  /*3930*/  FMUL.FTZ R16, R16, UR5 ;  /* 0x0000000510107c20 */ /* 0x000fe20008410000 */
[----:B------:R-:W-:Y:S01]  /*3940*/  FFMA.FTZ R17, R17, R94, R96 ;  /* 0x0000005e11117223 */ /* 0x000fe20000010060 */
[----:B------:R-:W-:Y:S02]  /*3950*/  HADD2.F32 R94, -RZ, R63.H0_H0 ;  /* 0x2000003fff5e7230 */ /* 0x000fe40000004100 */
[----:B------:R-:W-:Y:S01]  /*3960*/  FADD.FTZ R22, R22, -UR4 ;  /* 0x8000000416167e21 */ /* 0x000fe20008010000 */
[----:B------:R-:W-:-:S02]  /*3970*/  HADD2.F32 R96, -RZ, R43.H0_H0 ;  /* 0x2000002bff607230 */ /* 0x000fc40000004100 */
[----:B------:R-:W-:Y:S01]  /*3980*/  FADD.FTZ R80, R80, -UR4 ;  /* 0x8000000450507e21 */ /* 0x000fe20008010000 */
[----:B------:R-:W-:Y:S01]  /*3990*/  FADD.FTZ R6, R6, -UR4 ;  /* 0x8000000406067e21 */ /* 0x000fe20008010000 */
[----:B------:R-:W-:Y:S01]  /*39a0*/  FMUL.FTZ R22, R22, UR5 ;  /* 0x0000000516167c20 */ /* 0x000fe20008410000 */
[----:B------:R-:W-:Y:S02]  /*39b0*/  HADD2.F32 R91, -RZ, R48.H1_H1 ;  /* 0x30000030ff5b7230 */ /* 0x000fe40000004100 */
[----:B------:R-:W-:Y:S01]  /*39c0*/  FFMA.FTZ R19, R19, R94, R96 ;  /* 0x0000005e13137223 */ /* 0x000fe20000010060 */
[----:B------:R-:W-:Y:S02]  /*39d0*/  HADD2.F32 R94, -RZ, R63.H1_H1 ;  /* 0x3000003fff5e7230 */ /* 0x000fe40000004100 */
[----:B------:R-:W-:Y:S01]  /*39e0*/  FMUL.FTZ R6, R6, UR5 ;  /* 0x0000000506067c20 */ /* 0x000fe20008410000 */
[----:B------:R-:W-:Y:S02]  /*39f0*/  HADD2.F32 R96, -RZ, R43.H1_H1 ;  /* 0x3000002bff607230 */ /* 0x000fe40000004100 */
[----:B------:R-:W-:Y:S01]  /*3a00*/  FADD.FTZ R0, R0, -UR4 ;  /* 0x8000000400007e21 */ /* 0x000fe20008010000 */
[----:B------:R-:W-:Y:S01]  /*3a10*/  FADD.FTZ R74, R74, -UR4 ;  /* 0x800000044a4a7e21 */ /* 0x000fe20008010000 */
[----:B------:R-:W-:Y:S01]  /*3a20*/  FADD.FTZ R72, R72, -UR4 ;  /* 0x8000000448487e21 */ /* 0x000fe20008010000 */
[----:B------:R-:W-:Y:S01]  /*3a30*/  FADD.FTZ R78, R78, -UR4 ;  /* 0x800000044e4e7e21 */ /* 0x000fe20008010000 */
[----:B------:R-:W-:Y:S01]  /*3a40*/  FFMA.FTZ R71, R23, R94, R96 ;  /* 0x0000005e17477223 */ /* 0x000fe20000010060 */
[----:B------:R-:W-:-:S02]  /*3a50*/  HADD2.F32 R23, -RZ, R36.H0_H0 ;  /* 0x20000024ff177230 */ /* 0x000fc40000004100 */
[----:B------:R-:W-:Y:S01]  /*3a60*/  FMUL.FTZ R0, R0, UR5 ;  /* 0x0000000500007c20 */ /* 0x000fe20008410000 */
[----:B------:R-:W-:Y:S02]  /*3a70*/  HADD2.F32 R94, -RZ, R56.H1_H1 ;  /* 0x30000038ff5e7230 */ /* 0x000fe40000004100 */
[----:B------:R-:W-:Y:S01]  /*3a80*/  FMUL.FTZ R72, R72, UR5 ;  /* 0x0000000548487c20 */ /* 0x000fe20008410000 */
[----:B------:R-:W-:Y:S02]  /*3a90*/  HADD2.F32 R96, -RZ, R36.H1_H1 ;  /* 0x30000024ff607230 */ /* 0x000fe40000004100 */
[----:B------:R-:W-:Y:S01]  /*3aa0*/  FFMA.FTZ R2, R2, R21, R23 ;  /* 0x0000001502027223 */ /* 0x000fe20000010017 */
[----:B------:R-:W-:Y:S01]  /*3ab0*/  FMUL.FTZ R23, R83, UR5 ;  /* 0x0000000553177c20 */ /* 0x000fe20008410000 */
[----:B------:R-:W-:Y:S02]  /*3ac0*/  HADD2.F32 R83, -RZ, R59.H1_H1 ;  /* 0x3000003bff537230 */ /* 0x000fe40000004100 */
[----:B------:R-:W-:Y:S01]  /*3ad0*/  FMUL.FTZ R21, R85, UR5 ;  /* 0x0000000555157c20 */ /* 0x000fe20008410000 */
[----:B------:R-:W-:-:S02]  /*3ae0*/  HADD2.F32 R85, -RZ, R33.H0_H0 ;  /* 0x20000021ff557230 */ /* 0x000fc40000004100 */
[----:B------:R-:W-:Y:S01]  /*3af0*/  FMUL.FTZ R78, R78, UR5 ;  /* 0x000000054e4e7c20 */ /* 0x000fe20008410000 */
[----:B------:R-:W-:Y:S02]  /*3b00*/  HADD2.F32 R95, -RZ, R50.H1_H1 ;  /* 0x30000032ff5f7230 */ /* 0x000fe40000004100 */
[----:B------:R-:W-:Y:S01]  /*3b10*/  FFMA.FTZ R83, R4, R83, R77 ;  /* 0x0000005304537223 */ /* 0x000fe2000001004d */
[--C-:B------:R-:W-:Y:S02]  /*3b20*/  HADD2.F32 R77, -RZ, R52.reuse.H0_H0 ;  /* 0x20000034ff4d7230 */ /* 0x100fe40000004100 */
[----:B------:R-:W-:Y:S01]  /*3b30*/  FMUL.FTZ R4, R20, UR5 ;  /* 0x0000000514047c20 */ /* 0x000fe20008410000 */
[----:B------:R-:W-:Y:S01]  /*3b40*/  FFMA.FTZ R21, R21, R94, R96 ;  /* 0x0000005e15157223 */ /* 0x000fe20000010060 */
[----:B------:R-:W-:Y:S02]  /*3b50*/  HADD2.F32 R94, -RZ, R57.H0_H0 ;  /* 0x20000039ff5e7230 */ /* 0x000fe40000004100 */
[----:B------:R-:W-:Y:S01]  /*3b60*/  FADD.FTZ R76, R76, -UR4 ;  /* 0x800000044c4c7e21 */ /* 0x000fe20008010000 */
[----:B------:R-:W-:Y:S01]  /*3b70*/  FFMA.FTZ R4, R4, R77, R81 ;  /* 0x0000004d04047223 */ /* 0x000fe20000010051 */
[----:B------:R-:W-:-:S02]  /*3b80*/  HADD2.F32 R77, -RZ, R52.H1_H1 ;  /* 0x30000034ff4d7230 */ /* 0x000fc40000004100 */
[----:B------:R-:W-:Y:S01]  /*3b90*/  FADD.FTZ R82, R82, -UR4 ;  /* 0x8000000452527e21 */ /* 0x000fe20008010000 */
[----:B------:R-:W-:Y:S01]  /*3ba0*/  HADD2.F32 R81, -RZ, R32.H1_H1 ;  /* 0x30000020ff517230 */ /* 0x000fe20000004100 */
[----:B------:R-:W-:Y:S01]  /*3bb0*/  UIADD3 UR4, UPT, UPT, UR6, -0x1, URZ ;  /* 0xffffffff06047890 */ /* 0x000fe2000fffe0ff */
[----:B------:R-:W-:Y:S02]  /*3bc0*/  HADD2.F32 R96, -RZ, R37.H0_H0 ;  /* 0x20000025ff607230 */ /* 0x000fe40000004100 */
[----:B------:R-:W-:Y:S01]  /*3bd0*/  FMUL.FTZ R82, R82, UR5 ;  /* 0x0000000552527c20 */ /* 0x000fe20008410000 */
[----:B------:R-:W-:Y:S02]  /*3be0*/  HADD2.F32 R97, -RZ, R51.H1_H1 ;  /* 0x30000033ff617230 */ /* 0x000fe40000004100 */
[----:B------:R-:W-:Y:S01]  /*3bf0*/  FFMA.FTZ R77, R10, R77, R81 ;  /* 0x0000004d0a4d7223 */ /* 0x000fe20000010051 */
[----:B------:R-:W-:Y:S02]  /*3c00*/  HADD2.F32 R81, -RZ, R53.H0_H0 ;  /* 0x20000035ff517230 */ /* 0x000fe40000004100 */
[----:B------:R-:W-:Y:S01]  /*3c10*/  FFMA.FTZ R23, R23, R94, R96 ;  /* 0x0000005e17177223 */ /* 0x000fe20000010060 */
[----:B------:R-:W-:Y:S01]  /*3c20*/  HADD2.F32 R94, -RZ, R57.H1_H1 ;  /* 0x30000039ff5e7230 */ /* 0x000fe20000004100 */
[----:B------:R-:W-:Y:S01]  /*3c30*/  UIMAD UR4, UR4, UR14, URZ ;  /* 0x0000000e040472a4 */ /* 0x000fe2000f8e02ff */
[----:B------:R-:W-:-:S02]  /*3c40*/  HADD2.F32 R96, -RZ, R37.H1_H1 ;  /* 0x30000025ff607230 */ /* 0x000fc40000004100 */
[----:B------:R-:W-:Y:S01]  /*3c50*/  FFMA.FTZ R20, R8, R81, R85 ;  /* 0x0000005108147223 */ /* 0x000fe20000010055 */
[----:B------:R-:W-:Y:S01]  /*3c60*/  HADD2.F32 R81, -RZ, R53.H1_H1 ;  /* 0x30000035ff517230 */ /* 0x000fe20000004100 */
[----:B------:R-:W-:Y:S01]  /*3c70*/  F2FP.F16.F32.PACK_AB R86, R86, R11 ;  /* 0x0000000b5656723e */ /* 0x000fe200000000ff */
[----:B------:R-:W-:Y:S02]  /*3c80*/  HADD2.F32 R85, -RZ, R33.H1_H1 ;  /* 0x30000021ff557230 */ /* 0x000fe40000004100 */
[----:B------:R-:W-:Y:S01]  /*3c90*/  FFMA.FTZ R69, R69, R94, R96 ;  /* 0x0000005e45457223 */ /* 0x000fe20000010060 */
[----:B------:R-:W-:Y:S01]  /*3ca0*/  HADD2.F32 R94, -RZ, R58.H0_H0 ;  /* 0x2000003aff5e7230 */ /* 0x000fe20000004100 */
[----:B------:R-:W-:Y:S01]  /*3cb0*/  F2FP.F16.F32.PACK_AB R11, R71, R19 ;  /* 0x00000013470b723e */ /* 0x000fe200000000ff */
[----:B------:R-:W-:Y:S02]  /*3cc0*/  HADD2.F32 R96, -RZ, R38.H0_H0 ;  /* 0x20000026ff607230 */ /* 0x000fe40000004100 */
[----:B------:R-:W-:Y:S01]  /*3cd0*/  FFMA.FTZ R81, R14, R81, R85 ;  /* 0x000000510e517223 */ /* 0x000fe20000010055 */
[----:B------:R-:W-:Y:S01]  /*3ce0*/  HADD2.F32 R85, -RZ, R34.H0_H0 ;  /* 0x20000022ff557230 */ /* 0x000fe20000004100 */
[----:B------:R-:W-:Y:S01]  /*3cf0*/  F2FP.F16.F32.PACK_AB R10, R17, R13 ;  /* 0x0000000d110a723e */ /* 0x000fe200000000ff */
[----:B------:R-:W-:Y:S01]  /*3d00*/  FFMA.FTZ R73, R73, R94, R96 ;  /* 0x0000005e49497223 */ /* 0x000fe20000010060 */
[----:B------:R-:W-:-:S02]  /*3d10*/  HADD2.F32 R94, -RZ, R58.H1_H1 ;  /* 0x3000003aff5e7230 */ /* 0x000fc40000004100 */
[----:B------:R-:W-:Y:S01]  /*3d20*/  FFMA.FTZ R89, R12, R89, R85 ;  /* 0x000000590c597223 */ /* 0x000fe20000010055 */
[----:B------:R-:W-:Y:S01]  /*3d30*/  HADD2.F32 R85, -RZ, R54.H1_H1 ;  /* 0x30000036ff557230 */ /* 0x000fe20000004100 */
[----:B------:R-:W-:Y:S01]  /*3d40*/  F2FP.F16.F32.PACK_AB R9, R90, R9 ;  /* 0x000000095a09723e */ /* 0x000fe200000000ff */
[----:B------:R-:W-:Y:S01]  /*3d50*/  HADD2.F32 R96, -RZ, R38.H1_H1 ;  /* 0x30000026ff607230 */ /* 0x000fe20000004100 */
[----:B------:R-:W-:Y:S02]  /*3d60*/  F2FP.F16.F32.PACK_AB R8, R88, R3 ;  /* 0x000000035808723e */ /* 0x000fe400000000ff */
[----:B------:R-:W-:Y:S01]  /*3d70*/  FFMA.FTZ R18, R18, R85, R87 ;  /* 0x0000005512127223 */ /* 0x000fe20000010057 */
[----:B------:R-:W-:Y:S02]  /*3d80*/  HADD2.F32 R85, -RZ, R35.H0_H0 ;  /* 0x20000023ff557230 */ /* 0x000fe40000004100 */
[----:B------:R-:W-:Y:S01]  /*3d90*/  FFMA.FTZ R75, R75, R94, R96 ;  /* 0x0000005e4b4b7223 */ /* 0x000fe20000010060 */
[----:B------:R-:W-:Y:S01]  /*3da0*/  HADD2.F32 R94, -RZ, R59.H0_H0 ;  /* 0x2000003bff5e7230 */ /* 0x000fe20000004100 */
[----:B------:R-:W-:Y:S01]  /*3db0*/  F2FP.F16.F32.PACK_AB R13, R69, R23 ;  /* 0x00000017450d723e */ /* 0x000fe200000000ff */
[----:B------:R-:W-:-:S02]  /*3dc0*/  HADD2.F32 R96, -RZ, R39.H0_H0 ;  /* 0x20000027ff607230 */ /* 0x000fc40000004100 */
[----:B------:R-:W-:Y:S01]  /*3dd0*/  FFMA.FTZ R93, R16, R93, R85 ;  /* 0x0000005d105d7223 */ /* 0x000fe20000010055 */
[----:B------:R-:W-:Y:S02]  /*3de0*/  HADD2.F32 R85, -RZ, R55.H1_H1 ;  /* 0x30000037ff557230 */ /* 0x000fe40000004100 */
[----:B------:R-:W-:Y:S01]  /*3df0*/  FMUL.FTZ R16, R80, UR5 ;  /* 0x0000000550107c20 */ /* 0x000fe20008410000 */
[----:B------:R-:W-:Y:S02]  /*3e00*/  HADD2.F32 R87, -RZ, R35.H1_H1 ;  /* 0x30000023ff577230 */ /* 0x000fe40000004100 */
[----:B------:R-:W-:Y:S01]  /*3e10*/  FFMA.FTZ R79, R79, R94, R96 ;  /* 0x0000005e4f4f7223 */ /* 0x000fe20000010060 */
[----:B------:R-:W-:Y:S02]  /*3e20*/  F2FP.F16.F32.PACK_AB R14, R75, R73 ;  /* 0x000000494b0e723e */ /* 0x000fe400000000ff */
[----:B------:R-:W-:Y:S01]  /*3e30*/  F2FP.F16.F32.PACK_AB R12, R21, R2 ;  /* 0x00000002150c723e */ /* 0x000fe200000000ff */
[----:B------:R-:W-:Y:S01]  /*3e40*/  FFMA.FTZ R94, R22, R85, R87 ;  /* 0x00000055165e7223 */ /* 0x000fe20000010057 */
[----:B------:R-:W-:-:S02]  /*3e50*/  HADD2.F32 R85, -RZ, R48.H0_H0 ;  /* 0x20000030ff557230 */ /* 0x000fc40000004100 */
[----:B------:R-:W-:Y:S01]  /*3e60*/  FMUL.FTZ R22, R74, UR5 ;  /* 0x000000054a167c20 */ /* 0x000fe20008410000 */
[--C-:B------:R-:W-:Y:S02]  /*3e70*/  HADD2.F32 R87, -RZ, R28.reuse.H0_H0 ;  /* 0x2000001cff577230 */ /* 0x100fe40000004100 */
[----:B------:R-:W-:Y:S01]  /*3e80*/  FMUL.FTZ R74, R76, UR5 ;  /* 0x000000054c4a7c20 */ /* 0x000fe20008410000 */
[----:B------:R-:W-:Y:S01]  /*3e90*/  USHF.R.S32.HI UR5, URZ, 0x1f, UR4 ;  /* 0x0000001fff057899 */ /* 0x000fe20008011404 */
[----:B------:R-:W-:Y:S01]  /*3ea0*/  F2FP.F16.F32.PACK_AB R4, R77, R4 ;  /* 0x000000044d04723e */ /* 0x000fe200000000ff */
[----:B------:R-:W-:Y:S01]  /*3eb0*/  FFMA.FTZ R16, R16, R85, R87 ;  /* 0x0000005510107223 */ /* 0x000fe20000010057 */
[----:B------:R-:W-:Y:S01]  /*3ec0*/  HADD2.F32 R85, -RZ, R28.H1_H1 ;  /* 0x3000001cff557230 */ /* 0x000fe20000004100 */
[----:B------:R-:W-:Y:S01]  /*3ed0*/  ULEA.HI UR5, UR5, UR4, URZ, 0x3 ;  /* 0x0000000405057291 */ /* 0x000fe2000f8f18ff */
[----:B------:R-:W-:-:S03]  /*3ee0*/  HADD2.F32 R87, -RZ, R29.H0_H0 ;  /* 0x2000001dff577230 */ /* 0x000fc60000004100 */
[----:B------:R-:W-:Y:S01]  /*3ef0*/  FFMA.FTZ R91, R6, R91, R85 ;  /* 0x0000005b065b7223 */ /* 0x000fe20000010055 */
[----:B------:R-:W-:Y:S01]  /*3f00*/  HADD2.F32 R85, -RZ, R49.H0_H0 ;  /* 0x20000031ff557230 */ /* 0x000fe20000004100 */
[----:B------:R-:W-:-:S03]  /*3f10*/  MOV R105, UR5 ;  /* 0x0000000500697c02 */ /* 0x000fc60008000f00 */
[----:B------:R-:W-:Y:S01]  /*3f20*/  F2FP.F16.F32.PACK_AB R16, R91, R16 ;  /* 0x000000105b10723e */ /* 0x000fe200000000ff */
[----:B------:R-:W-:Y:S01]  /*3f30*/  FFMA.FTZ R0, R0, R85, R87 ;  /* 0x0000005500007223 */ /* 0x000fe20000010057 */
[----:B------:R-:W-:Y:S01]  /*3f40*/  HADD2.F32 R85, -RZ, R49.H1_H1 ;  /* 0x30000031ff557230 */ /* 0x000fe20000004100 */
[----:B------:R-:W-:Y:S01]  /*3f50*/  LEA.HI.SX32 R105, R105, R70, 0x1d ;  /* 0x0000004669697211 */ /* 0x000fe200078feaff */
[----:B------:R-:W-:-:S03]  /*3f60*/  HADD2.F32 R87, -RZ, R29.H1_H1 ;  /* 0x3000001dff577230 */ /* 0x000fc60000004100 */
[C---:B------:R-:W-:Y:S02]  /*3f70*/  IADD3 R103, PT, PT, R105.reuse, 0x80, RZ ;  /* 0x0000008069677810 */ /* 0x040fe40007ffe0ff */
[----:B------:R-:W-:Y:S01]  /*3f80*/  FFMA.FTZ R22, R22, R85, R87 ;  /* 0x0000005516167223 */ /* 0x000fe20000010057 */
[----:B------:R-:W-:Y:S01]  /*3f90*/  HADD2.F32 R85, -RZ, R50.H0_H0 ;  /* 0x20000032ff557230 */ /* 0x000fe20000004100 */
[C---:B------:R-:W-:Y:S01]  /*3fa0*/  IADD3 R101, PT, PT, R105.reuse, 0x100, RZ ;  /* 0x0000010069657810 */ /* 0x040fe20007ffe0ff */
[--C-:B------:R-:W-:Y:S01]  /*3fb0*/  HADD2.F32 R87, -RZ, R30.reuse.H0_H0 ;  /* 0x2000001eff577230 */ /* 0x100fe20000004100 */
[C---:B------:R-:W-:Y:S02]  /*3fc0*/  IADD3 R99, PT, PT, R105.reuse, 0x180, RZ ;  /* 0x0000018069637810 */ /* 0x040fe40007ffe0ff */
[----:B------:R-:W-:Y:S02]  /*3fd0*/  IADD3 R107, PT, PT, R105, 0x200, RZ ;  /* 0x00000200696b7810 */ /* 0x000fe40007ffe0ff */
[----:B------:R-:W-:Y:S01]  /*3fe0*/  FFMA.FTZ R72, R72, R85, R87 ;  /* 0x0000005548487223 */ /* 0x000fe20000010057 */
[----:B------:R-:W-:Y:S01]  /*3ff0*/  HADD2.F32 R85, -RZ, R30.H1_H1 ;  /* 0x3000001eff557230 */ /* 0x000fe20000004100 */
[----:B------:R-:W-:Y:S01]  /*4000*/  F2FP.F16.F32.PACK_AB R17, R22, R0 ;  /* 0x000000001611723e */ /* 0x000fe200000000ff */
[----:B------:R-:W-:-:S03]  /*4010*/  HADD2.F32 R87, -RZ, R31.H0_H0 ;  /* 0x2000001fff577230 */ /* 0x000fc60000004100 */
[----:B------:R-:W-:Y:S01]  /*4020*/  FFMA.FTZ R95, R78, R95, R85 ;  /* 0x0000005f4e5f7223 */ /* 0x000fe20000010055 */
[----:B------:R-:W-:-:S05]  /*4030*/  HADD2.F32 R85, -RZ, R51.H0_H0 ;  /* 0x20000033ff557230 */ /* 0x000fca0000004100 */
[----:B------:R-:W-:Y:S01]  /*4040*/  FFMA.FTZ R74, R74, R85, R87 ;  /* 0x000000554a4a7223 */ /* 0x000fe20000010057 */
[----:B------:R-:W-:Y:S01]  /*4050*/  F2FP.F16.F32.PACK_AB R87, R92, R7 ;  /* 0x000000075c57723e */ /* 0x000fe200000000ff */
[----:B------:R-:W-:Y:S01]  /*4060*/  HADD2.F32 R85, -RZ, R31.H1_H1 ;  /* 0x3000001fff557230 */ /* 0x000fe20000004100 */
[----:B------:R-:W0:Y:S04]  /*4070*/  LDC.64 R6, c[0x0][0x428] ;  /* 0x00010a00ff067b82 */ /* 0x000e280000000a00 */
[----:B------:R-:W-:Y:S01]  /*4080*/  FFMA.FTZ R97, R82, R97, R85 ;  /* 0x0000006152617223 */ /* 0x000fe20000010055 */
[----:B------:R-:W-:Y:S02]  /*4090*/  F2FP.F16.F32.PACK_AB R85, R84, R15 ;  /* 0x0000000f5455723e */ /* 0x000fe400000000ff */
[----:B------:R-:W-:-:S02]  /*40a0*/  F2FP.F16.F32.PACK_AB R84, R68, R5 ;  /* 0x000000054454723e */ /* 0x000fc400000000ff */
[----:B------:R-:W-:Y:S02]  /*40b0*/  F2FP.F16.F32.PACK_AB R15, R83, R79 ;  /* 0x0000004f530f723e */ /* 0x000fe400000000ff */
[----:B------:R-:W-:Y:S02]  /*40c0*/  F2FP.F16.F32.PACK_AB R5, R81, R20 ;  /* 0x000000145105723e */ /* 0x000fe400000000ff */
[----:B------:R-:W-:Y:S01]  /*40d0*/  F2FP.F16.F32.PACK_AB R19, R97, R74 ;  /* 0x0000004a6113723e */ /* 0x000fe200000000ff */
[----:B0-----:R-:W-:-:S04]  /*40e0*/  IMAD.WIDE.U32 R104, R105, 0x10, R6 ;  /* 0x0000001069687825 */ /* 0x001fc800078e0006 */
[--C-:B------:R-:W-:Y:S01]  /*40f0*/  IMAD.WIDE.U32 R102, R103, 0x10, R6.reuse ;  /* 0x0000001067667825 */ /* 0x100fe200078e0006 */
[----:B------:R0:W-:Y:S03]  /*4100*/  STG.E.128 desc[UR12][R104.64], R84 ;  /* 0x0000005468007986 */ /* 0x0001e6000c101d0c */
[--C-:B------:R-:W-:Y:S01]  /*4110*/  IMAD.WIDE.U32 R100, R101, 0x10, R6.reuse ;  /* 0x0000001065647825 */ /* 0x100fe200078e0006 */
[----:B------:R0:W-:Y:S03]  /*4120*/  STG.E.128 desc[UR12][R102.64], R8 ;  /* 0x0000000866007986 */ /* 0x0001e6000c101d0c */
[--C-:B------:R-:W-:Y:S01]  /*4130*/  IMAD.WIDE.U32 R98, R99, 0x10, R6.reuse ;  /* 0x0000001063627825 */ /* 0x100fe200078e0006 */
[----:B------:R0:W-:Y:S03]  /*4140*/  STG.E.128 desc[UR12][R100.64], R12 ;  /* 0x0000000c64007986 */ /* 0x0001e6000c101d0c */
[----:B------:R-:W-:Y:S01]  /*4150*/  IMAD.WIDE.U32 R106, R107, 0x10, R6 ;  /* 0x000000106b6a7825 */ /* 0x000fe200078e0006 */
[----:B------:R-:W-:-:S02]  /*4160*/  F2FP.F16.F32.PACK_AB R7, R94, R93 ;  /* 0x0000005d5e07723e */ /* 0x000fc400000000ff */
[----:B------:R-:W-:Y:S02]  /*4170*/  F2FP.F16.F32.PACK_AB R6, R18, R89 ;  /* 0x000000591206723e */ /* 0x000fe400000000ff */
[----:B------:R-:W-:-:S03]  /*4180*/  F2FP.F16.F32.PACK_AB R18, R95, R72 ;  /* 0x000000485f12723e */ /* 0x000fc600000000ff */
[----:B------:R0:W-:Y:S04]  /*4190*/  STG.E.128 desc[UR12][R98.64], R4 ;  /* 0x0000000462007986 */ /* 0x0001e8000c101d0c */
[----:B------:R0:W-:Y:S02]  /*41a0*/  STG.E.128 desc[UR12][R106.64], R16 ;  /* 0x000000106a007986 */ /* 0x0001e4000c101d0c */
.L_x_3471:
[----:B------:R-:W-:Y:S02]  /*41b0*/  UIADD3 UR7, UPT, UPT, UR7, UR20, URZ ;  /* 0x0000001407077290 */ /* 0x000fe4000fffe0ff */
[----:B------:R-:W-:Y:S02]  /*41c0*/  UPLOP3.LUT UP1, UPT, UPT, UPT, UP1, 0x40, 0x4 ;  /* 0x000000000004789c */ /* 0x000fe40003f2e810 */
[----:B------:R-:W-:-:S09]  /*41d0*/  UISETP.GE.AND UP0, UPT, UR7, UR21, UPT ;  /* 0x000000150700728c */ /* 0x000fd2000bf06270 */
[----:B------:R-:W-:Y:S05]  /*41e0*/  BRA.U !UP0, `(.L_x_3472) ;  /* 0xffffffc108447547 */ /* 0x000fea000b83ffff */
[----:B------:R-:W-:Y:S05]  /*41f0*/  EXIT ;  /* 0x000000000000794d */ /* 0x000fea0003800000 */
.L_x_3473:
        /* <DEDUP_REMOVED lines=16> */
.L_x_33999:


//--------------------- .text._ZN10layer_norm13ln_fwd_kernelINS_13Kernel_traitsI6__halfS2_S2_S2_fjLj5120ELj1ELj1ELj4ELj16ENS_18Kernel_traits_baseILj5120ES2_S2_S2_S2_fjLj128EEEEELb0ELb1ELb0ELb0EEEvNS_9FwdParamsE --------------------------
	.section	.text._ZN10layer_norm13ln_fwd_kernelINS_13Kernel_traitsI6__halfS2_S2_S2_fjLj5120ELj1ELj1ELj4ELj16ENS_18Kernel_traits_baseILj5120ES2_S2_S2_S2_fjLj128EEEEELb0ELb1ELb0ELb0EEEvNS_9FwdParamsE,"ax",@progbits
	.align	128
        .global         _ZN10layer_norm13ln_fwd_kernelINS_13Kernel_traitsI6__halfS2_S2_S2_fjLj5120ELj1ELj1ELj4ELj16ENS_18Kernel_traits_baseILj5120ES2_S2_S2_S2_fjLj128EEEEELb0ELb1ELb0ELb0EEEvNS_9FwdParamsE
        .type           _ZN10layer_norm13ln_fwd_kernelINS_13Kernel_traitsI6__halfS2_S2_S2_fjLj5120ELj1ELj1ELj4ELj16ENS_18Kernel_traits_baseILj5120ES2_S2_S2_S2_fjLj128EEEEELb0ELb1ELb0ELb0EEEvNS_9FwdParamsE,@function
        .size           _ZN10layer_norm13ln_fwd_kernelINS_13Kernel_traitsI6__halfS2_S2_S2_fjLj5120ELj1ELj1ELj4ELj16ENS_18Kernel_traits_baseILj5120ES2_S2_S2_S2_fjLj128EEEEELb0ELb1ELb0ELb0EEEvNS_9FwdParamsE,(.L_x_34000 - _ZN10layer_norm13ln_fwd_kernelINS_13Kernel_traitsI6__halfS2_S2_S2_fjLj5120ELj1ELj1ELj4ELj16ENS_18Kernel_traits_baseILj5120ES2_S2_S2_S2_fjLj128EEEEELb0ELb1ELb0ELb0EEEvNS_9FwdParamsE)
        .other          _ZN10layer_norm13ln_fwd_kernelINS_13Kernel_traitsI6__halfS2_S2_S2_fjLj5120ELj1ELj1ELj4ELj16ENS_18Kernel_traits_baseILj5120ES2_S2_S2_S2_fjLj128EEEEELb0ELb1ELb0ELb0EEEvNS_9FwdParamsE,@"STO_CUDA_ENTRY STV_DEFAULT"
_ZN10layer_norm13ln_fwd_kernelINS_13Kernel_traitsI6__halfS2_S2_S2_fjLj5120ELj1ELj1ELj4ELj16ENS_18Kernel_traits_baseILj5120ES2_S2_S2_S2_fjLj128EEEEELb0ELb1ELb0ELb0EEEvNS_9FwdParamsE:
.text._ZN10layer_norm13ln_fwd_kernelINS_13Kernel_traitsI6__halfS2_S2_S2_fjLj5120ELj1ELj1ELj4ELj16ENS_18Kernel_traits_baseILj5120ES2_S2_S2_S2_fjLj128EEEEELb0ELb1ELb0ELb0EEEvNS_9FwdParamsE:
        /* <DEDUP_REMOVED lines=13> */
[----:B------:R-:W-:-:S04]  /*00d0*/  LOP3.LUT R5, R2, 0x1f, R7, 0xf8, !PT ;  /* 0x0000001f02057812 */ /* 0x000fc800078ef807 */
[----:B------:R-:W-:-:S04]  /*00e0*/  LOP3.LUT R0, R5, 0x7f, RZ, 0x3c, !PT ;  /* 0x0000007f05007812 */ /* 0x000fc800078e3cff */
[----:B------:R-:W-:Y:S01]  /*00f0*/  LEA.HI.SX32 R0, R3, R0, 0x1d ;  /* 0x0000000003007211 */ /* 0x000fe200078feaff */
[----:B---34-:R-:W-:Y:S06]  /*0100*/  BRA.U !UP0, `(.L_x_3475) ;  /* 0x0000000108e07547 */ /* 0x018fec000b800000 */
        /* <DEDUP_REMOVED lines=56> */
.L_x_3475:
        /* <DEDUP_REMOVED lines=53> */
.L_x_3476:
[----:B------:R-:W-:Y:S05]  /*07e0*/  BSYNC.RECONVERGENT B0 ;  /* 0x0000000000007941 */ /* 0x000fea0003800200 */
.L_x_3474:
[----:B------:R-:W0:Y:S02]  /*07f0*/  LDCU UR4, c[0x0][0x384] ;  /* 0x00007080ff0477ac */ /* 0x000e240008000800 */
[----:B0-----:R-:W-:-:S06]  /*0800*/  UISETP.GE.AND UP0, UPT, UR6, UR4, UPT ;  /* 0x000000040600728c */ /* 0x001fcc000bf06270 */
[----:B------:R-:W-:-:S13]  /*0810*/  PLOP3.LUT P0, PT, PT, PT, UP0, 0x80, 0x8 ;  /* 0x000000000008781c */ /* 0x000fda0003f0f008 */
[----:B------:R-:W-:Y:S05]  /*0820*/  @P0 EXIT ;  /* 0x000000000000094d */ /* 0x000fea0003800000 */
[----:B------:R-:W-:Y:S01]  /*0830*/  SHF.R.S32.HI R3, RZ, 0x3, R3 ;  /* 0x00000003ff037819 */ /* 0x000fe20000011403 */
[----:B------:R-:W0:Y:S03]  /*0840*/  LDCU.64 UR4, c[0x0][0x3e0] ;  /* 0x00007c00ff0477ac */ /* 0x000e260008000a00 */
[C---:B------:R-:W-:Y:S01]  /*0850*/  LOP3.LUT R5, R3.reuse, 0x7f, RZ, 0xc0, !PT ;  /* 0x0000007f03057812 */ /* 0x040fe200078ec0ff */
[----:B------:R-:W1:Y:S01]  /*0860*/  LDCU UR13, c[0x0][0x388] ;  /* 0x00007100ff0d77ac */ /* 0x000e620008000800 */
[----:B------:R-:W-:Y:S02]  /*0870*/  SHF.L.U32 R3, R3, 0x1, RZ ;  /* 0x0000000103037819 */ /* 0x000fe400000006ff */
[----:B------:R-:W-:Y:S01]  /*0880*/  VIADDMNMX R2, R5, -R2, RZ, !PT ;  /* 0x8000000205027246 */ /* 0x000fe200078001ff */
[----:B------:R-:W-:Y:S01]  /*0890*/  IMAD R4, R4, -0x20, R5 ;  /* 0xffffffe004047824 */ /* 0x000fe200078e0205 */
[----:B------:R-:W-:Y:S01]  /*08a0*/  LOP3.LUT R3, R3, 0xffffff00, RZ, 0xc0, !PT ;  /* 0xffffff0003037812 */ /* 0x000fe200078ec0ff */
[----:B------:R-:W2:Y:S01]  /*08b0*/  LDCU.U8 UR7, c[0x0][0x410] ;  /* 0x00008200ff0777ac */ /* 0x000ea20008000000 */
[----:B------:R-:W-:-:S02]  /*08c0*/  VIMNMX R2, PT, PT, R2, 0x20, PT ;  /* 0x0000002002027848 */ /* 0x000fc40003fe0100 */
[----:B------:R-:W-:Y:S01]  /*08d0*/  VIMNMX R4, PT, PT, RZ, R4, !PT ;  /* 0x00000004ff047248 */ /* 0x000fe20007fe0100 */
[----:B------:R-:W3:Y:S01]  /*08e0*/  LDCU UR12, c[0x0][0x400] ;  /* 0x00008000ff0c77ac */ /* 0x000ee20008000800 */
[-C--:B------:R-:W-:Y:S02]  /*08f0*/  LEA R2, R2, R3.reuse, 0x3 ;  /* 0x0000000302027211 */ /* 0x080fe400078e18ff */
[----:B------:R-:W-:Y:S01]  /*0900*/  VIMNMX R4, PT, PT, R4, 0x20, PT ;  /* 0x0000002004047848 */ /* 0x000fe20003fe0100 */
[----:B0-----:R-:W-:Y:S01]  /*0910*/  UISETP.NE.U32.AND UP0, UPT, UR4, URZ, UPT ;  /* 0x000000ff0400728c */ /* 0x001fe2000bf05070 */
[----:B------:R-:W-:Y:S01]  /*0920*/  I2FP.F32.U32 R2, R2 ;  /* 0x0000000200027245 */ /* 0x000fe20000201000 */
[----:B------:R-:W0:Y:S01]  /*0930*/  LDCU.64 UR10, c[0x0][0x3a0] ;  /* 0x00007400ff0a77ac */ /* 0x000e220008000a00 */
[----:B------:R-:W-:Y:S01]  /*0940*/  LEA R3, R4, R3, 0x3 ;  /* 0x0000000304037211 */ /* 0x000fe200078e18ff */
[----:B------:R-:W4:Y:S03]  /*0950*/  LDCU.64 UR14, c[0x0][0x380] ;  /* 0x00007000ff0e77ac */ /* 0x000f260008000a00 */
[----:B------:R-:W0:Y:S01]  /*0960*/  MUFU.RCP R2, R2 ;  /* 0x0000000200027308 */ /* 0x000e220000001000 */
[----:B------:R-:W-:-:S02]  /*0970*/  UISETP.NE.AND.EX UP0, UPT, UR5, URZ, UPT, UP0 ;  /* 0x000000ff0500728c */ /* 0x000fc4000bf05300 */
[----:B-12---:R-:W-:-:S11]  /*0980*/  UPLOP3.LUT UP2, UPT, UPT, UPT, UPT, 0x40, 0x4 ;  /* 0x000000000004789c */ /* 0x006fd60003f4e870 */
.L_x_3511:
[----:B-1----:R-:W1:Y:S01]  /*0990*/  @UP0 LDCU.64 UR4, c[0x0][0x3e0] ;  /* 0x00007c00ff0407ac */ /* 0x002e620008000a00 */
[----:B------:R-:W-:Y:S01]  /*09a0*/  PLOP3.LUT P0, PT, PT, PT, UP0, 0x80, 0x8 ;  /* 0x000000000008781c */ /* 0x000fe20003f0f008 */
[----:B-1----:R-:W-:-:S06]  /*09b0*/  @UP0 UIMAD.WIDE UR4, UR6, 0x2, UR4 ;  /* 0x00000002060408a5 */ /* 0x002fcc000f8e0204 */
[----:B0-234-:R-:W-:Y:S02]  /*09c0*/  MOV R88, UR4 ;  /* 0x0000000400587c02 */ /* 0x01dfe40008000f00 */
[----:B------:R-:W-:-:S05]  /*09d0*/  MOV R89, UR5 ;  /* 0x0000000500597c02 */ /* 0x000fca0008000f00 */
[----:B------:R-:W2:Y:S01]  /*09e0*/  @P0 LDG.E.U16 R88, desc[UR8][R88.64] ;  /* 0x0000000858580981 */ /* 0x000ea2000c1e1500 */
[----:B------:R-:W-:Y:S01]  /*09f0*/  PLOP3.LUT P0, PT, PT, PT, UP0, 0x80, 0x8 ;  /* 0x000000000008781c */ /* 0x000fe20003f0f008 */
[----:B------:R-:W-:Y:S01]  /*0a00*/  UIMAD UR4, UR6, UR13, URZ ;  /* 0x0000000d060472a4 */ /* 0x000fe2000f8e02ff */
[----:B------:R-:W-:Y:S01]  /*0a10*/  PLOP3.LUT P1, PT, PT, PT, UP0, 0x80, 0x8 ;  /* 0x000000000008781c */ /* 0x000fe20003f2f008 */
[----:B------:R-:W1:Y:S01]  /*0a20*/  S2R R113, SR_TID.X ;  /* 0x0000000000717919 */ /* 0x000e620000002100 */
[----:B------:R-:W-:Y:S01]  /*0a30*/  BSSY.RECONVERGENT B0, `(.L_x_3477) ;  /* 0x0000069000007945 */ /* 0x000fe20003800200 */
[----:B------:R-:W-:-:S04]  /*0a40*/  USHF.R.S32.HI UR5, URZ, 0x1f, UR4 ;  /* 0x0000001fff057899 */ /* 0x000fc80008011404 */
[----:B------:R-:W-:-:S03]  /*0a50*/  ULEA.HI UR5, UR5, UR4, URZ, 0x3 ;  /* 0x0000000405057291 */ /* 0x000fc6000f8f18ff */
[----:B------:R-:W-:-:S03]  /*0a60*/  UMOV UR4, 0x3f800000 ;  /* 0x3f80000000047882 */ /* 0x000fc60000000000 */
[----:B------:R-:W-:Y:S01]  /*0a70*/  MOV R90, UR5 ;  /* 0x00000005005a7c02 */ /* 0x000fe20008000f00 */
[----:B--2---:R-:W-:Y:S01]  /*0a80*/  @P0 HADD2.F32 R4, -RZ, R88.H0_H0 ;  /* 0x20000058ff040230 */ /* 0x004fe20000004100 */
[----:B------:R-:W-:-:S04]  /*0a90*/  ISETP.GE.U32.AND P0, PT, R0, 0x80, PT ;  /* 0x000000800000780c */ /* 0x000fc80003f06070 */
[----:B------:R-:W-:Y:S02]  /*0aa0*/  @P1 R2UR UR4, R4 ;  /* 0x00000000040412ca */ /* 0x000fe400000e0000 */
[----:B-1----:R-:W-:-:S04]  /*0ab0*/  LEA.HI.SX32 R4, R90, R113, 0x1d ;  /* 0x000000715a047211 */ /* 0x002fc800078feaff */
[----:B------:R-:W-:-:S03]  /*0ac0*/  MOV R114, R4 ;  /* 0x0000000400727202 */ /* 0x000fc60000000f00 */
[----:B------:R-:W-:Y:S06]  /*0ad0*/  @!P0 BRA `(.L_x_3478) ;  /* 0x0000000400788947 */ /* 0x000fec0003800000 */
[----:B------:R-:W1:Y:S02]  /*0ae0*/  LDC.64 R88, c[0x0][0x390] ;  /* 0x0000e400ff587b82 */ /* 0x000e640000000a00 */
[----:B-1----:R-:W-:-:S06]  /*0af0*/  IMAD.WIDE.U32 R88, R4, 0x10, R88 ;  /* 0x0000001004587825 */ /* 0x002fcc00078e0058 */
[----:B------:R-:W5:Y:S01]  /*0b00*/  LDG.E.128 R88, desc[UR8][R88.64] ;  /* 0x0000000858587981 */ /* 0x000f62000c1e1d00 */
[----:B0-----:R-:W-:-:S04]  /*0b10*/  UISETP.NE.U32.AND UP1, UPT, UR10, URZ, UPT ;  /* 0x000000ff0a00728c */ /* 0x001fc8000bf25070 */
[----:B------:R-:W-:-:S09]  /*0b20*/  UISETP.NE.AND.EX UP1, UPT, UR11, URZ, UPT, UP1 ;  /* 0x000000ff0b00728c */ /* 0x000fd2000bf25310 */
[----:B------:R-:W-:Y:S05]  /*0b30*/  BRA.U !UP1, `(.L_x_3479) ;  /* 0x0000000109c07547 */ /* 0x000fea000b800000 */
[----:B------:R-:W0:Y:S02]  /*0b40*/  LDC.64 R24, c[0x0][0x3a0] ;  /* 0x0000e800ff187b82 */ /* 0x000e240000000a00 */
[----:B0-----:R-:W-:-:S06]  /*0b50*/  IMAD.WIDE.U32 R24, R4, 0x10, R24 ;  /* 0x0000001004187825 */ /* 0x001fcc00078e0018 */
[----:B------:R-:W2:Y:S01]  /*0b60*/  LDG.E.128 R24, desc[UR8][R24.64] ;  /* 0x0000000818187981 */ /* 0x000ea2000c1e1d00 */
[----:B-----5:R-:W-:Y:S02]  /*0b70*/  HADD2.F32 R5, -RZ, R88.H0_H0 ;  /* 0x20000058ff057230 */ /* 0x020fe40000004100 */
[----:B------:R-:W-:Y:S02]  /*0b80*/  HADD2.F32 R18, -RZ, R89.H0_H0 ;  /* 0x20000059ff127230 */ /* 0x000fe40000004100 */
[----:B------:R-:W-:Y:S02]  /*0b90*/  HADD2.F32 R6, -RZ, R76.H0_H0 ;  /* 0x2000004cff067230 */ /* 0x000fe40000004100 */
[----:B------:R-:W-:Y:S01]  /*0ba0*/  FMUL.FTZ R5, R5, UR4 ;  /* 0x0000000405057c20 */ /* 0x000fe20008410000 */
[--C-:B------:R-:W-:Y:S02]  /*0bb0*/  HADD2.F32 R20, -RZ, R90.reuse.H0_H0 ;  /* 0x2000005aff147230 */ /* 0x100fe40000004100 */
[----:B------:R-:W-:Y:S01]  /*0bc0*/  FMUL.FTZ R18, R18, UR4 ;  /* 0x0000000412127c20 */ /* 0x000fe20008410000 */
[----:B------:R-:W-:-:S02]  /*0bd0*/  HADD2.F32 R90, -RZ, R90.H1_H1 ;  /* 0x3000005aff5a7230 */ /* 0x000fc40000004100 */
[----:B------:R-:W-:Y:S02]  /*0be0*/  HADD2.F32 R23, -RZ, R77.H0_H0 ;  /* 0x2000004dff177230 */ /* 0x000fe40000004100 */
[----:B------:R-:W-:Y:S01]  /*0bf0*/  FMUL.FTZ R20, R20, UR4 ;  /* 0x0000000414147c20 */ /* 0x000fe20008410000 */
[--C-:B------:R-:W-:Y:S02]  /*0c00*/  HADD2.F32 R111, -RZ, R78.reuse.H0_H0 ;  /* 0x2000004eff6f7230 */ /* 0x100fe40000004100 */
[----:B------:R-:W-:Y:S01]  /*0c10*/  FMUL.FTZ R90, R90, UR4 ;  /* 0x000000045a5a7c20 */ /* 0x000fe20008410000 */
[----:B------:R-:W-:Y:S02]  /*0c20*/  HADD2.F32 R117, -RZ, R78.H1_H1 ;  /* 0x3000004eff757230 */ /* 0x000fe40000004100 */
[----:B------:R-:W-:-:S05]  /*0c30*/  HADD2.F32 R88, -RZ, R88.H1_H1 ;  /* 0x30000058ff587230 */ /* 0x000fca0000004100 */
[----:B------:R-:W-:Y:S01]  /*0c40*/  FMUL.FTZ R88, R88, UR4 ;  /* 0x0000000458587c20 */ /* 0x000fe20008410000 */
[----:B--2---:R-:W-:Y:S02]  /*0c50*/  HADD2.F32 R16, -RZ, R24.H0_H0 ;  /* 0x20000018ff107230 */ /* 0x004fe40000004100 */
[----:B------:R-:W-:Y:S02]  /*0c60*/  HADD2.F32 R93, -RZ, R25.H0_H0 ;  /* 0x20000019ff5d7230 */ /* 0x000fe40000004100 */
[--C-:B------:R-:W-:Y:S02]  /*0c70*/  HADD2.F32 R115, -RZ, R26.reuse.H0_H0 ;  /* 0x2000001aff737230 */ /* 0x100fe40000004100 */
[----:B------:R-:W-:Y:S01]  /*0c80*/  FFMA.FTZ R5, R5, R6, R16 ;  /* 0x0000000605057223 */ /* 0x000fe20000010010 */
[----:B------:R-:W-:Y:S02]  /*0c90*/  HADD2.F32 R119, -RZ, R26.H1_H1 ;  /* 0x3000001aff777230 */ /* 0x000fe40000004100 */
[----:B------:R-:W-:Y:S01]  /*0ca0*/  FFMA.FTZ R23, R18, R23, R93 ;  /* 0x0000001712177223 */ /* 0x000fe2000001005d */
[----:B------:R-:W-:-:S02]  /*0cb0*/  HADD2.F32 R16, -RZ, R91.H0_H0 ;  /* 0x2000005bff107230 */ /* 0x000fc40000004100 */
[----:B------:R-:W-:Y:S01]  /*0cc0*/  FFMA.FTZ R93, R20, R111, R115 ;  /* 0x0000006f145d7223 */ /* 0x000fe20000010073 */
[----:B------:R-:W-:Y:S02]  /*0cd0*/  HADD2.F32 R91, -RZ, R91.H1_H1 ;  /* 0x3000005bff5b7230 */ /* 0x000fe40000004100 */
[----:B------:R-:W-:Y:S01]  /*0ce0*/  FFMA.FTZ R6, R90, R117, R119 ;  /* 0x000000755a067223 */ /* 0x000fe20000010077 */
[----:B------:R-:W-:Y:S02]  /*0cf0*/  HADD2.F32 R18, -RZ, R79.H0_H0 ;  /* 0x2000004fff127230 */ /* 0x000fe40000004100 */
[----:B------:R-:W-:Y:S01]  /*0d00*/  FMUL.FTZ R111, R16, UR4 ;  /* 0x00000004106f7c20 */ /* 0x000fe20008410000 */
[----:B------:R-:W-:Y:S02]  /*0d10*/  HADD2.F32 R20, -RZ, R27.H0_H0 ;  /* 0x2000001bff147230 */ /* 0x000fe40000004100 */
[----:B------:R-:W-:Y:S01]  /*0d20*/  FMUL.FTZ R91, R91, UR4 ;  /* 0x000000045b5b7c20 */ /* 0x000fe20008410000 */
[----:B------:R-:W-:-:S02]  /*0d30*/  HADD2.F32 R90, -RZ, R79.H1_H1 ;  /* 0x3000004fff5a7230 */ /* 0x000fc40000004100 */
[----:B------:R-:W-:Y:S02]  /*0d40*/  HADD2.F32 R114, -RZ, R27.H1_H1 ;  /* 0x3000001bff727230 */ /* 0x000fe40000004100 */
[----:B------:R-:W-:Y:S01]  /*0d50*/  FFMA.FTZ R111, R111, R18, R20 ;  /* 0x000000126f6f7223 */ /* 0x000fe20000010014 */
[----:B------:R-:W-:Y:S02]  /*0d60*/  HADD2.F32 R16, -RZ, R89.H1_H1 ;  /* 0x30000059ff107230 */ /* 0x000fe40000004100 */
[----:B------:R-:W-:Y:S02]  /*0d70*/  HADD2.F32 R115, -RZ, R77.H1_H1 ;  /* 0x3000004dff737230 */ /* 0x000fe40000004100 */
[----:B------:R-:W-:Y:S01]  /*0d80*/  FFMA.FTZ R20, R91, R90, R114 ;  /* 0x0000005a5b147223 */ /* 0x000fe20000010072 */
[----:B------:R-:W-:Y:S02]  /*0d90*/  HADD2.F32 R117, -RZ, R25.H1_H1 ;  /* 0x30000019ff757230 */ /* 0x000fe40000004100 */
[----:B------:R-:W-:Y:S01]  /*0da0*/  FMUL.FTZ R16, R16, UR4 ;  /* 0x0000000410107c20 */ /* 0x000fe20008410000 */
[----:B------:R-:W-:Y:S01]  /*0db0*/  HADD2.F32 R89, -RZ, R76.H1_H1 ;  /* 0x3000004cff597230 */ /* 0x000fe20000004100 */
[----:B------:R-:W-:Y:S01]  /*0dc0*/  F2FP.F16.F32.PACK_AB R90, R6, R93 ;  /* 0x0000005d065a723e */ /* 0x000fe200000000ff */
[----:B------:R-:W-:-:S02]  /*0dd0*/  HADD2.F32 R91, -RZ, R24.H1_H1 ;  /* 0x30000018ff5b7230 */ /* 0x000fc40000004100 */
[----:B------:R-:W-:-:S03]  /*0de0*/  FFMA.FTZ R18, R16, R115, R117 ;  /* 0x0000007310127223 */ /* 0x000fc60000010075 */
[----:B------:R-:W-:Y:S01]  /*0df0*/  FFMA.FTZ R16, R88, R89, R91 ;  /* 0x0000005958107223 */ /* 0x000fe2000001005b */
[----:B------:R-:W-:Y:S02]  /*0e00*/  F2FP.F16.F32.PACK_AB R91, R20, R111 ;  /* 0x0000006f145b723e */ /* 0x000fe400000000ff */
[----:B------:R-:W-:Y:S02]  /*0e10*/  F2FP.F16.F32.PACK_AB R89, R18, R23 ;  /* 0x000000171259723e */ /* 0x000fe400000000ff */
[----:B------:R-:W-:Y:S01]  /*0e20*/  F2FP.F16.F32.PACK_AB R88, R16, R5 ;  /* 0x000000051058723e */ /* 0x000fe200000000ff */
[----:B------:R-:W-:Y:S06]  /*0e30*/  BRA `(.L_x_3480) ;  /* 0x0000000000907947 */ /* 0x000fec0003800000 */
.L_x_3479:
[----:B-----5:R-:W-:Y:S02]  /*0e40*/  HADD2.F32 R18, -RZ, R90.H0_H0 ;  /* 0x2000005aff127230 */ /* 0x020fe40000004100 */
[----:B------:R-:W-:Y:S02]  /*0e50*/  HADD2.F32 R93, -RZ, R78.H0_H0 ;  /* 0x2000004eff5d7230 */ /* 0x000fe40000004100 */
[--C-:B------:R-:W-:Y:S02]  /*0e60*/  HADD2.F32 R5, -RZ, R88.reuse.H0_H0 ;  /* 0x20000058ff057230 */ /* 0x100fe40000004100 */
[----:B------:R-:W-:Y:S01]  /*0e70*/  FMUL.FTZ R18, R18, UR4 ;  /* 0x0000000412127c20 */ /* 0x000fe20008410000 */
[----:B------:R-:W-:Y:S02]  /*0e80*/  HADD2.F32 R16, -RZ, R89.H0_H0 ;  /* 0x20000059ff107230 */ /* 0x000fe40000004100 */
[----:B------:R-:W-:Y:S02]  /*0e90*/  HADD2.F32 R20, -RZ, R91.H0_H0 ;  /* 0x2000005bff147230 */ /* 0x000fe40000004100 */
[----:B------:R-:W-:Y:S01]  /*0ea0*/  FMUL.FTZ R93, R18, R93 ;  /* 0x0000005d125d7220 */ /* 0x000fe20000410000 */
[----:B------:R-:W-:-:S02]  /*0eb0*/  HADD2.F32 R88, -RZ, R88.H1_H1 ;  /* 0x30000058ff587230 */ /* 0x000fc40000004100 */
[----:B------:R-:W-:Y:S01]  /*0ec0*/  FMUL.FTZ R5, R5, UR4 ;  /* 0x0000000405057c20 */ /* 0x000fe20008410000 */
[----:B------:R-:W-:Y:S02]  /*0ed0*/  HADD2.F32 R89, -RZ, R89.H1_H1 ;  /* 0x30000059ff597230 */ /* 0x000fe40000004100 */
[----:B------:R-:W-:Y:S01]  /*0ee0*/  FMUL.FTZ R16, R16, UR4 ;  /* 0x0000000410107c20 */ /* 0x000fe20008410000 */
[----:B------:R-:W-:Y:S02]  /*0ef0*/  HADD2.F32 R90, -RZ, R90.H1_H1 ;  /* 0x3000005aff5a7230 */ /* 0x000fe40000004100 */
[----:B------:R-:W-:Y:S01]  /*0f00*/  FMUL.FTZ R20, R20, UR4 ;  /* 0x0000000414147c20 */ /* 0x000fe20008410000 */
[----:B------:R-:W-:Y:S02]  /*0f10*/  HADD2.F32 R114, -RZ, R91.H1_H1 ;  /* 0x3000005bff727230 */ /* 0x000fe40000004100 */
[----:B------:R-:W-:Y:S01]  /*0f20*/  FMUL.FTZ R89, R89, UR4 ;  /* 0x0000000459597c20 */ /* 0x000fe20008410000 */
[----:B------:R-:W-:-:S02]  /*0f30*/  HADD2.F32 R6, -RZ, R76.H0_H0 ;  /* 0x2000004cff067230 */ /* 0x000fc40000004100 */
[----:B------:R-:W-:Y:S01]  /*0f40*/  FMUL.FTZ R90, R90, UR4 ;  /* 0x000000045a5a7c20 */ /* 0x000fe20008410000 */
[----:B------:R-:W-:Y:S02]  /*0f50*/  HADD2.F32 R23, -RZ, R77.H0_H0 ;  /* 0x2000004dff177230 */ /* 0x000fe40000004100 */
[----:B------:R-:W-:Y:S01]  /*0f60*/  FMUL.FTZ R114, R114, UR4 ;  /* 0x0000000472727c20 */ /* 0x000fe20008410000 */
[----:B------:R-:W-:Y:S02]  /*0f70*/  HADD2.F32 R111, -RZ, R79.H0_H0 ;  /* 0x2000004fff6f7230 */ /* 0x000fe40000004100 */
[----:B------:R-:W-:Y:S01]  /*0f80*/  FMUL.FTZ R88, R88, UR4 ;  /* 0x0000000458587c20 */ /* 0x000fe20008410000 */
[----:B------:R-:W-:Y:S02]  /*0f90*/  HADD2.F32 R91, -RZ, R76.H1_H1 ;  /* 0x3000004cff5b7230 */ /* 0x000fe40000004100 */
[----:B------:R-:W-:Y:S01]  /*0fa0*/  FMUL.FTZ R5, R5, R6 ;  /* 0x0000000605057220 */ /* 0x000fe20000410000 */
[----:B------:R-:W-:-:S02]  /*0fb0*/  HADD2.F32 R18, -RZ, R77.H1_H1 ;  /* 0x3000004dff127230 */ /* 0x000fc40000004100 */
[----:B------:R-:W-:Y:S01]  /*0fc0*/  FMUL.FTZ R23, R16, R23 ;  /* 0x0000001710177220 */ /* 0x000fe20000410000 */
[----:B------:R-:W-:Y:S02]  /*0fd0*/  HADD2.F32 R115, -RZ, R78.H1_H1 ;  /* 0x3000004eff737230 */ /* 0x000fe40000004100 */
[----:B------:R-:W-:Y:S01]  /*0fe0*/  FMUL.FTZ R111, R20, R111 ;  /* 0x0000006f146f7220 */ /* 0x000fe20000410000 */
[----:B------:R-:W-:Y:S02]  /*0ff0*/  HADD2.F32 R117, -RZ, R79.H1_H1 ;  /* 0x3000004fff757230 */ /* 0x000fe40000004100 */
[----:B------:R-:W-:Y:S01]  /*1000*/  FMUL.FTZ R18, R89, R18 ;  /* 0x0000001259127220 */ /* 0x000fe20000410000 */
[----:B------:R-:W-:Y:S01]  /*1010*/  FMUL.FTZ R16, R88, R91 ;  /* 0x0000005b58107220 */ /* 0x000fe20000410000 */
[----:B------:R-:W-:Y:S01]  /*1020*/  FMUL.FTZ R6, R90, R115 ;  /* 0x000000735a067220 */ /* 0x000fe20000410000 */
[----:B------:R-:W-:Y:S02]  /*1030*/  FMUL.FTZ R20, R114, R117 ;  /* 0x0000007572147220 */ /* 0x000fe40000410000 */
[----:B------:R-:W-:-:S02]  /*1040*/  F2FP.F16.F32.PACK_AB R89, R18, R23 ;  /* 0x000000171259723e */ /* 0x000fc400000000ff */
[----:B------:R-:W-:Y:S02]  /*1050*/  F2FP.F16.F32.PACK_AB R90, R6, R93 ;  /* 0x0000005d065a723e */ /* 0x000fe400000000ff */
[----:B------:R-:W-:Y:S02]  /*1060*/  F2FP.F16.F32.PACK_AB R91, R20, R111 ;  /* 0x0000006f145b723e */ /* 0x000fe400000000ff */
[----:B------:R-:W-:-:S07]  /*1070*/  F2FP.F16.F32.PACK_AB R88, R16, R5 ;  /* 0x000000051058723e */ /* 0x000fce00000000ff */
.L_x_3480:
[----:B------:R-:W0:Y:S02]  /*1080*/  LDC.64 R114, c[0x0][0x3a8] ;  /* 0x0000ea00ff727b82 */ /* 0x000e240000000a00 */
[C---:B0-----:R-:W-:Y:S01]  /*1090*/  IMAD.WIDE.U32 R116, R4.reuse, 0x10, R114 ;  /* 0x0000001004747825 */ /* 0x041fe200078e0072 */
[----:B------:R-:W-:-:S04]  /*10a0*/  IADD3 R114, PT, PT, R4, 0x80, RZ ;  /* 0x0000008004727810 */ /* 0x000fc80007ffe0ff */
[----:B------:R1:W-:Y:S03]  /*10b0*/  STG.E.128 desc[UR8][R116.64], R88 ;  /* 0x0000005874007986 */ /* 0x0003e6000c101d08 */
.L_x_3478:
[----:B0--34-:R-:W-:Y:S05]  /*10c0*/  BSYNC.RECONVERGENT B0 ;  /* 0x0000000000007941 */ /* 0x019fea0003800200 */
.L_x_3477:
[----:B------:R-:W-:Y:S01]  /*10d0*/  ISETP.GE.U32.AND P1, PT, R0, 0x100, PT ;  /* 0x000001000000780c */ /* 0x000fe20003f26070 */
[----:B------:R-:W-:-:S12]  /*10e0*/  BSSY.RECONVERGENT B0, `(.L_x_3481) ;  /* 0x0000060000007945 */ /* 0x000fd80003800200 */
[----:B------:R-:W-:Y:S05]  /*10f0*/  @!P1 BRA `(.L_x_3482) ;  /* 0x0000000400789947 */ /* 0x000fea0003800000 */
[----:B------:R-:W-:Y:S01]  /*1100*/  ISETP.NE.U32.AND P2, PT, RZ, UR10, PT ;  /* 0x0000000aff007c0c */ /* 0x000fe2000bf45070 */
[----:B-1----:R-:W0:Y:S03]  /*1110*/  LDC.64 R88, c[0x0][0x390] ;  /* 0x0000e400ff587b82 */ /* 0x002e260000000a00 */
[----:B------:R-:W-:-:S13]  /*1120*/  ISETP.NE.AND.EX P2, PT, RZ, UR11, PT, P2 ;  /* 0x0000000bff007c0c */ /* 0x000fda000bf45320 */
[----:B------:R-:W1:Y:S01]  /*1130*/  @P2 LDC.64 R8, c[0x0][0x3a0] ;  /* 0x0000e800ff082b82 */ /* 0x000e620000000a00 */
[----:B0-----:R-:W-:-:S06]  /*1140*/  IMAD.WIDE.U32 R88, R114, 0x10, R88 ;  /* 0x0000001072587825 */ /* 0x001fcc00078e0058 */
[----:B------:R-:W5:Y:S01]  /*1150*/  LDG.E.128 R88, desc[UR8][R88.64] ;  /* 0x0000000858587981 */ /* 0x000f62000c1e1d00 */
[----:B-1----:R-:W-:-:S05]  /*1160*/  @P2 IMAD.WIDE.U32 R8, R114, 0x10, R8 ;  /* 0x0000001072082825 */ /* 0x002fca00078e0008 */
[----:B------:R0:W5:Y:S01]  /*1170*/  @P2 LDG.E.128 R24, desc[UR8][R8.64] ;  /* 0x0000000808182981 */ /* 0x000162000c1e1d00 */
[----:B------:R-:W-:Y:S05]  /*1180*/  @!P2 BRA `(.L_x_3483) ;  /* 0x0000000000b4a947 */ /* 0x000fea0003800000 */
[----:B-----5:R-:W-:Y:S02]  /*1190*/  HADD2.F32 R7, -RZ, R88.H0_H0 ;  /* 0x20000058ff077230 */ /* 0x020fe40000004100 */
[----:B0-----:R-:W-:Y:S02]  /*11a0*/  HADD2.F32 R8, -RZ, R64.H0_H0 ;  /* 0x20000040ff087230 */ /* 0x001fe40000004100 */
[----:B------:R-:W-:Y:S02]  /*11b0*/  HADD2.F32 R22, -RZ, R24.H0_H0 ;  /* 0x20000018ff167230 */ /* 0x000fe40000004100 */
[----:B------:R-:W-:Y:S01]  /*11c0*/  FMUL.FTZ R7, R7, UR4 ;  /* 0x0000000407077c20 */ /* 0x000fe20008410000 */
[----:B------:R-:W-:Y:S02]  /*11d0*/  HADD2.F32 R95, -RZ, R66.H0_H0 ;  /* 0x20000042ff5f7230 */ /* 0x000fe40000004100 */
[----:B------:R-:W-:Y:S02]  /*11e0*/  HADD2.F32 R103, -RZ, R26.H0_H0 ;  /* 0x2000001aff677230 */ /* 0x000fe40000004100 */
[----:B------:R-:W-:Y:S01]  /*11f0*/  FFMA.FTZ R7, R7, R8, R22 ;  /* 0x0000000807077223 */ /* 0x000fe20000010016 */
[----:B------:R-:W-:-:S02]  /*1200*/  HADD2.F32 R8, -RZ, R90.H0_H0 ;  /* 0x2000005aff087230 */ /* 0x000fc40000004100 */
[----:B------:R-:W-:Y:S02]  /*1210*/  HADD2.F32 R90, -RZ, R90.H1_H1 ;  /* 0x3000005aff5a7230 */ /* 0x000fe40000004100 */
[----:B------:R-:W-:Y:S02]  /*1220*/  HADD2.F32 R115, -RZ, R66.H1_H1 ;  /* 0x30000042ff737230 */ /* 0x000fe40000004100 */
[----:B------:R-:W-:Y:S01]  /*1230*/  FMUL.FTZ R8, R8, UR4 ;  /* 0x0000000408087c20 */ /* 0x000fe20008410000 */
[----:B------:R-:W-:Y:S02]  /*1240*/  HADD2.F32 R117, -RZ, R26.H1_H1 ;  /* 0x3000001aff757230 */ /* 0x000fe40000004100 */
[----:B------:R-:W-:Y:S01]  /*1250*/  FMUL.FTZ R90, R90, UR4 ;  /* 0x000000045a5a7c20 */ /* 0x000fe20008410000 */
[----:B------:R-:W-:Y:S02]  /*1260*/  HADD2.F32 R22, -RZ, R91.H0_H0 ;  /* 0x2000005bff167230 */ /* 0x000fe40000004100 */
[----:B------:R-:W-:Y:S01]  /*1270*/  FFMA.FTZ R95, R8, R95, R103 ;  /* 0x0000005f085f7223 */ /* 0x000fe20000010067 */
[----:B------:R-:W-:-:S02]  /*1280*/  HADD2.F32 R9, -RZ, R89.H0_H0 ;  /* 0x20000059ff097230 */ /* 0x000fc40000004100 */
[----:B------:R-:W-:Y:S01]  /*1290*/  FFMA.FTZ R8, R90, R115, R117 ;  /* 0x000000735a087223 */ /* 0x000fe20000010075 */
[----:B------:R-:W-:Y:S02]  /*12a0*/  HADD2.F32 R90, -RZ, R91.H1_H1 ;  /* 0x3000005bff5a7230 */ /* 0x000fe40000004100 */
[----:B------:R-:W-:Y:S01]  /*12b0*/  FMUL.FTZ R22, R22, UR4 ;  /* 0x0000000416167c20 */ /* 0x000fe20008410000 */
[----:B------:R-:W-:Y:S02]  /*12c0*/  HADD2.F32 R103, -RZ, R67.H0_H0 ;  /* 0x20000043ff677230 */ /* 0x000fe40000004100 */
[----:B------:R-:W-:Y:S01]  /*12d0*/  FMUL.FTZ R9, R9, UR4 ;  /* 0x0000000409097c20 */ /* 0x000fe20008410000 */
[----:B------:R-:W-:Y:S02]  /*12e0*/  HADD2.F32 R91, -RZ, R27.H0_H0 ;  /* 0x2000001bff5b7230 */ /* 0x000fe40000004100 */
[----:B------:R-:W-:Y:S01]  /*12f0*/  FMUL.FTZ R90, R90, UR4 ;  /* 0x000000045a5a7c20 */ /* 0x000fe20008410000 */
[----:B------:R-:W-:-:S02]  /*1300*/  HADD2.F32 R92, -RZ, R65.H0_H0 ;  /* 0x20000041ff5c7230 */ /* 0x000fc40000004100 */
[----:B------:R-:W-:Y:S02]  /*1310*/  HADD2.F32 R94, -RZ, R25.H0_H0 ;  /* 0x20000019ff5e7230 */ /* 0x000fe40000004100 */
        /* <DEDUP_REMOVED lines=8> */
[----:B------:R-:W-:Y:S01]  /*13a0*/  FMUL.FTZ R22, R22, UR4 ;  /* 0x0000000416167c20 */ /* 0x000fe20008410000 */
[----:B------:R-:W-:Y:S02]  /*13b0*/  HADD2.F32 R117, -RZ, R25.H1_H1 ;  /* 0x30000019ff757230 */ /* 0x000fe40000004100 */
[----:B------:R-:W-:Y:S01]  /*13c0*/  FMUL.FTZ R88, R88, UR4 ;  /* 0x0000000458587c20 */ /* 0x000fe20008410000 */
[----:B------:R-:W-:Y:S01]  /*13d0*/  HADD2.F32 R89, -RZ, R64.H1_H1 ;  /* 0x30000040ff597230 */ /* 0x000fe20000004100 */
[----:B------:R-:W-:Y:S01]  /*13e0*/  F2FP.F16.F32.PACK_AB R90, R8, R95 ;  /* 0x0000005f085a723e */ /* 0x000fe200000000ff */
[----:B------:R-:W-:Y:S02]  /*13f0*/  HADD2.F32 R91, -RZ, R24.H1_H1 ;  /* 0x30000018ff5b7230 */ /* 0x000fe40000004100 */
[----:B------:R-:W-:-:S03]  /*1400*/  FFMA.FTZ R92, R22, R115, R117 ;  /* 0x00000073165c7223 */ /* 0x000fc60000010075 */
[----:B------:R-:W-:Y:S01]  /*1410*/  FFMA.FTZ R22, R88, R89, R91 ;  /* 0x0000005958167223 */ /* 0x000fe2000001005b */
[----:B------:R-:W-:Y:S02]  /*1420*/  F2FP.F16.F32.PACK_AB R91, R94, R103 ;  /* 0x000000675e5b723e */ /* 0x000fe400000000ff */
[----:B------:R-:W-:Y:S02]  /*1430*/  F2FP.F16.F32.PACK_AB R89, R92, R9 ;  /* 0x000000095c59723e */ /* 0x000fe400000000ff */
[----:B------:R-:W-:Y:S01]  /*1440*/  F2FP.F16.F32.PACK_AB R88, R22, R7 ;  /* 0x000000071658723e */ /* 0x000fe200000000ff */
[----:B------:R-:W-:Y:S06]  /*1450*/  BRA `(.L_x_3484) ;  /* 0x0000000000907947 */ /* 0x000fec0003800000 */
.L_x_3483:
[----:B-----5:R-:W-:Y:S02]  /*1460*/  HADD2.F32 R7, -RZ, R88.H0_H0 ;  /* 0x20000058ff077230 */ /* 0x020fe40000004100 */
[----:B------:R-:W-:Y:S02]  /*1470*/  HADD2.F32 R92, -RZ, R91.H0_H0 ;  /* 0x2000005bff5c7230 */ /* 0x000fe40000004100 */
[----:B0-----:R-:W-:Y:S02]  /*1480*/  HADD2.F32 R8, -RZ, R64.H0_H0 ;  /* 0x20000040ff087230 */ /* 0x001fe40000004100 */
[----:B------:R-:W-:Y:S01]  /*1490*/  FMUL.FTZ R7, R7, UR4 ;  /* 0x0000000407077c20 */ /* 0x000fe20008410000 */
[----:B------:R-:W-:Y:S02]  /*14a0*/  HADD2.F32 R9, -RZ, R89.H0_H0 ;  /* 0x20000059ff097230 */ /* 0x000fe40000004100 */
[----:B------:R-:W-:Y:S01]  /*14b0*/  FMUL.FTZ R92, R92, UR4 ;  /* 0x000000045c5c7c20 */ /* 0x000fe20008410000 */
[----:B------:R-:W-:-:S02]  /*14c0*/  HADD2.F32 R103, -RZ, R67.H0_H0 ;  /* 0x20000043ff677230 */ /* 0x000fc40000004100 */
[----:B------:R-:W-:Y:S01]  /*14d0*/  FMUL.FTZ R7, R7, R8 ;  /* 0x0000000807077220 */ /* 0x000fe20000410000 */
[----:B------:R-:W-:Y:S02]  /*14e0*/  HADD2.F32 R89, -RZ, R89.H1_H1 ;  /* 0x30000059ff597230 */ /* 0x000fe40000004100 */
[----:B------:R-:W-:Y:S01]  /*14f0*/  FMUL.FTZ R9, R9, UR4 ;  /* 0x0000000409097c20 */ /* 0x000fe20008410000 */
[----:B------:R-:W-:Y:S02]  /*1500*/  HADD2.F32 R22, -RZ, R90.H0_H0 ;  /* 0x2000005aff167230 */ /* 0x000fe40000004100 */
[----:B------:R-:W-:Y:S01]  /*1510*/  FMUL.FTZ R103, R92, R103 ;  /* 0x000000675c677220 */ /* 0x000fe20000410000 */
[----:B------:R-:W-:Y:S02]  /*1520*/  HADD2.F32 R88, -RZ, R88.H1_H1 ;  /* 0x30000058ff587230 */ /* 0x000fe40000004100 */
[----:B------:R-:W-:Y:S01]  /*1530*/  FMUL.FTZ R92, R89, UR4 ;  /* 0x00000004595c7c20 */ /* 0x000fe20008410000 */
[----:B------:R-:W-:-:S02]  /*1540*/  HADD2.F32 R90, -RZ, R90.H1_H1 ;  /* 0x3000005aff5a7230 */ /* 0x000fc40000004100 */
[----:B------:R-:W-:Y:S01]  /*1550*/  FMUL.FTZ R22, R22, UR4 ;  /* 0x0000000416167c20 */ /* 0x000fe20008410000 */
[----:B------:R-:W-:Y:S02]  /*1560*/  HADD2.F32 R94, -RZ, R91.H1_H1 ;  /* 0x3000005bff5e7230 */ /* 0x000fe40000004100 */
[----:B------:R-:W-:Y:S01]  /*1570*/  FMUL.FTZ R88, R88, UR4 ;  /* 0x0000000458587c20 */ /* 0x000fe20008410000 */
[--C-:B------:R-:W-:Y:S02]  /*1580*/  HADD2.F32 R8, -RZ, R65.reuse.H0_H0 ;  /* 0x20000041ff087230 */ /* 0x100fe40000004100 */
[----:B------:R-:W-:Y:S01]  /*1590*/  FMUL.FTZ R90, R90, UR4 ;  /* 0x000000045a5a7c20 */ /* 0x000fe20008410000 */
[----:B------:R-:W-:Y:S02]  /*15a0*/  HADD2.F32 R95, -RZ, R66.H0_H0 ;  /* 0x20000042ff5f7230 */ /* 0x000fe40000004100 */
[----:B------:R-:W-:Y:S01]  /*15b0*/  FMUL.FTZ R94, R94, UR4 ;  /* 0x000000045e5e7c20 */ /* 0x000fe20008410000 */
[----:B------:R-:W-:-:S02]  /*15c0*/  HADD2.F32 R91, -RZ, R65.H1_H1 ;  /* 0x30000041ff5b7230 */ /* 0x000fc40000004100 */
[----:B------:R-:W-:Y:S01]  /*15d0*/  FMUL.FTZ R9, R9, R8 ;  /* 0x0000000809097220 */ /* 0x000fe20000410000 */
[----:B------:R-:W-:Y:S02]  /*15e0*/  HADD2.F32 R115, -RZ, R66.H1_H1 ;  /* 0x30000042ff737230 */ /* 0x000fe40000004100 */
[----:B------:R-:W-:Y:S01]  /*15f0*/  FMUL.FTZ R95, R22, R95 ;  /* 0x0000005f165f7220 */ /* 0x000fe20000410000 */
[----:B------:R-:W-:Y:S02]  /*1600*/  HADD2.F32 R117, -RZ, R67.H1_H1 ;  /* 0x30000043ff757230 */ /* 0x000fe40000004100 */
[----:B------:R-:W-:Y:S01]  /*1610*/  FMUL.FTZ R92, R92, R91 ;  /* 0x0000005b5c5c7220 */ /* 0x000fe20000410000 */
[----:B------:R-:W-:Y:S02]  /*1620*/  HADD2.F32 R89, -RZ, R64.H1_H1 ;  /* 0x30000040ff597230 */ /* 0x000fe40000004100 */
[----:B------:R-:W-:Y:S01]  /*1630*/  FMUL.FTZ R8, R90, R115 ;  /* 0x000000735a087220 */ /* 0x000fe20000410000 */
[----:B------:R-:W-:-:S02]  /*1640*/  FMUL.FTZ R94, R94, R117 ;  /* 0x000000755e5e7220 */ /* 0x000fc40000410000 */
[----:B------:R-:W-:Y:S02]  /*1650*/  FMUL.FTZ R22, R88, R89 ;  /* 0x0000005958167220 */ /* 0x000fe40000410000 */
[----:B------:R-:W-:Y:S02]  /*1660*/  F2FP.F16.F32.PACK_AB R90, R8, R95 ;  /* 0x0000005f085a723e */ /* 0x000fe400000000ff */
[----:B------:R-:W-:Y:S02]  /*1670*/  F2FP.F16.F32.PACK_AB R91, R94, R103 ;  /* 0x000000675e5b723e */ /* 0x000fe400000000ff */
[----:B------:R-:W-:Y:S02]  /*1680*/  F2FP.F16.F32.PACK_AB R89, R92, R9 ;  /* 0x000000095c59723e */ /* 0x000fe400000000ff */
[----:B------:R-:W-:-:S07]  /*1690*/  F2FP.F16.F32.PACK_AB R88, R22, R7 ;  /* 0x000000071658723e */ /* 0x000fce00000000ff */
.L_x_3484:
[----:B------:R-:W0:Y:S02]  /*16a0*/  LDC.64 R116, c[0x0][0x3a8] ;  /* 0x0000ea00ff747b82 */ /* 0x000e240000000a00 */
[C---:B0-----:R-:W-:Y:S01]  /*16b0*/  IMAD.WIDE.U32 R116, R114.reuse, 0x10, R116 ;  /* 0x0000001072747825 */ /* 0x041fe200078e0074 */
[----:B------:R-:W-:-:S04]  /*16c0*/  IADD3 R114, PT, PT, R114, 0x80, RZ ;  /* 0x0000008072727810 */ /* 0x000fc80007ffe0ff */
[----:B------:R0:W-:Y:S03]  /*16d0*/  STG.E.128 desc[UR8][R116.64], R88 ;  /* 0x0000005874007986 */ /* 0x0001e6000c101d08 */
.L_x_3482:
[----:B------:R-:W-:Y:S05]  /*16e0*/  BSYNC.RECONVERGENT B0 ;  /* 0x0000000000007941 */ /* 0x000fea0003800200 */
.L_x_3481:
        /* <DEDUP_REMOVED lines=12> */
[----:B0----5:R-:W-:Y:S02]  /*17b0*/  HADD2.F32 R10, -RZ, R88.H0_H0 ;  /* 0x20000058ff0a7230 */ /* 0x021fe40000004100 */
[----:B------:R-:W-:Y:S02]  /*17c0*/  HADD2.F32 R11, -RZ, R52.H0_H0 ;  /* 0x20000034ff0b7230 */ /* 0x000fe40000004100 */
[----:B------:R-:W-:Y:S02]  /*17d0*/  HADD2.F32 R97, -RZ, R24.H0_H0 ;  /* 0x20000018ff617230 */ /* 0x000fe40000004100 */
[----:B------:R-:W-:Y:S01]  /*17e0*/  FMUL.FTZ R10, R10, UR4 ;  /* 0x000000040a0a7c20 */ /* 0x000fe20008410000 */
[----:B------:R-:W-:Y:S02]  /*17f0*/  HADD2.F32 R13, -RZ, R89.H0_H0 ;  /* 0x20000059ff0d7230 */ /* 0x000fe40000004100 */
[----:B------:R-:W-:Y:S02]  /*1800*/  HADD2.F32 R96, -RZ, R53.H0_H0 ;  /* 0x20000035ff607230 */ /* 0x000fe40000004100 */
[----:B------:R-:W-:Y:S01]  /*1810*/  FFMA.FTZ R11, R10, R11, R97 ;  /* 0x0000000b0a0b7223 */ /* 0x000fe20000010061 */
[----:B------:R-:W-:-:S02]  /*1820*/  HADD2.F32 R98, -RZ, R25.H0_H0 ;  /* 0x20000019ff627230 */ /* 0x000fc40000004100 */
[----:B------:R-:W-:Y:S01]  /*1830*/  FMUL.FTZ R13, R13, UR4 ;  /* 0x000000040d0d7c20 */ /* 0x000fe20008410000 */
[--C-:B------:R-:W-:Y:S02]  /*1840*/  HADD2.F32 R10, -RZ, R90.reuse.H0_H0 ;  /* 0x2000005aff0a7230 */ /* 0x100fe40000004100 */
        /* <DEDUP_REMOVED lines=9> */
[--C-:B------:R-:W-:Y:S02]  /*18e0*/  HADD2.F32 R96, -RZ, R91.reuse.H0_H0 ;  /* 0x2000005bff607230 */ /* 0x100fe40000004100 */
[----:B------:R-:W-:Y:S02]  /*18f0*/  HADD2.F32 R91, -RZ, R91.H1_H1 ;  /* 0x3000005bff5b7230 */ /* 0x000fe40000004100 */
[----:B------:R-:W-:Y:S01]  /*1900*/  FFMA.FTZ R10, R90, R105, R117 ;  /* 0x000000695a0a7223 */ /* 0x000fe20000010075 */
[----:B------:R-:W-:Y:S02]  /*1910*/  HADD2.F32 R105, -RZ, R55.H0_H0 ;  /* 0x20000037ff697230 */ /* 0x000fe40000004100 */
[----:B------:R-:W-:Y:S01]  /*1920*/  FMUL.FTZ R96, R96, UR4 ;  /* 0x0000000460607c20 */ /* 0x000fe20008410000 */
[----:B------:R-:W-:-:S02]  /*1930*/  HADD2.F32 R115, -RZ, R27.H0_H0 ;  /* 0x2000001bff737230 */ /* 0x000fc40000004100 */
[----:B------:R-:W-:Y:S01]  /*1940*/  FMUL.FTZ R91, R91, UR4 ;  /* 0x000000045b5b7c20 */ /* 0x000fe20008410000 */
[----:B------:R-:W-:Y:S02]  /*1950*/  HADD2.F32 R100, -RZ, R55.H1_H1 ;  /* 0x30000037ff647230 */ /* 0x000fe40000004100 */
[----:B------:R-:W-:Y:S02]  /*1960*/  HADD2.F32 R98, -RZ, R27.H1_H1 ;  /* 0x3000001bff627230 */ /* 0x000fe40000004100 */
[----:B------:R-:W-:Y:S01]  /*1970*/  FFMA.FTZ R105, R96, R105, R115 ;  /* 0x0000006960697223 */ /* 0x000fe20000010073 */
[----:B------:R-:W-:Y:S02]  /*1980*/  HADD2.F32 R88, -RZ, R88.H1_H1 ;  /* 0x30000058ff587230 */ /* 0x000fe40000004100 */
[----:B------:R-:W-:Y:S02]  /*1990*/  HADD2.F32 R90, -RZ, R89.H1_H1 ;  /* 0x30000059ff5a7230 */ /* 0x000fe40000004100 */
[----:B------:R-:W-:Y:S01]  /*19a0*/  FFMA.FTZ R100, R91, R100, R98 ;  /* 0x000000645b647223 */ /* 0x000fe20000010062 */
[----:B------:R-:W-:-:S02]  /*19b0*/  HADD2.F32 R89, -RZ, R52.H1_H1 ;  /* 0x30000034ff597230 */ /* 0x000fc40000004100 */
[----:B------:R-:W-:Y:S01]  /*19c0*/  FMUL.FTZ R88, R88, UR4 ;  /* 0x0000000458587c20 */ /* 0x000fe20008410000 */
[----:B------:R-:W-:Y:S02]  /*19d0*/  HADD2.F32 R91, -RZ, R53.H1_H1 ;  /* 0x30000035ff5b7230 */ /* 0x000fe40000004100 */
[----:B------:R-:W-:Y:S01]  /*19e0*/  FMUL.FTZ R90, R90, UR4 ;  /* 0x000000045a5a7c20 */ /* 0x000fe20008410000 */
[----:B------:R-:W-:Y:S02]  /*19f0*/  HADD2.F32 R117, -RZ, R25.H1_H1 ;  /* 0x30000019ff757230 */ /* 0x000fe40000004100 */
[----:B------:R-:W-:-:S03]  /*1a00*/  HADD2.F32 R115, -RZ, R24.H1_H1 ;  /* 0x30000018ff737230 */ /* 0x000fc60000004100 */
[----:B------:R-:W-:Y:S01]  /*1a10*/  FFMA.FTZ R98, R90, R91, R117 ;  /* 0x0000005b5a627223 */ /* 0x000fe20000010075 */
[----:B------:R-:W-:Y:S01]  /*1a20*/  F2FP.F16.F32.PACK_AB R91, R100, R105 ;  /* 0x00000069645b723e */ /* 0x000fe200000000ff */
[----:B------:R-:W-:Y:S01]  /*1a30*/  FFMA.FTZ R96, R88, R89, R115 ;  /* 0x0000005958607223 */ /* 0x000fe20000010073 */
[----:B------:R-:W-:Y:S02]  /*1a40*/  F2FP.F16.F32.PACK_AB R90, R10, R97 ;  /* 0x000000610a5a723e */ /* 0x000fe400000000ff */
[----:B------:R-:W-:Y:S02]  /*1a50*/  F2FP.F16.F32.PACK_AB R89, R98, R13 ;  /* 0x0000000d6259723e */ /* 0x000fe400000000ff */
[----:B------:R-:W-:Y:S01]  /*1a60*/  F2FP.F16.F32.PACK_AB R88, R96, R11 ;  /* 0x0000000b6058723e */ /* 0x000fe200000000ff */
[----:B------:R-:W-:Y:S06]  /*1a70*/  BRA `(.L_x_3488) ;  /* 0x0000000000907947 */ /* 0x000fec0003800000 */
.L_x_3487:
[----:B0----5:R-:W-:Y:S02]  /*1a80*/  HADD2.F32 R10, -RZ, R88.H0_H0 ;  /* 0x20000058ff0a7230 */ /* 0x021fe40000004100 */
[----:B------:R-:W-:Y:S02]  /*1a90*/  HADD2.F32 R98, -RZ, R91.H0_H0 ;  /* 0x2000005bff627230 */ /* 0x000fe40000004100 */
[----:B------:R-:W-:Y:S02]  /*1aa0*/  HADD2.F32 R11, -RZ, R52.H0_H0 ;  /* 0x20000034ff0b7230 */ /* 0x000fe40000004100 */
        /* <DEDUP_REMOVED lines=33> */
.L_x_3488:
[----:B------:R-:W0:Y:S02]  /*1cc0*/  LDC.64 R116, c[0x0][0x3a8] ;  /* 0x0000ea00ff747b82 */ /* 0x000e240000000a00 */
[C---:B0-----:R-:W-:Y:S01]  /*1cd0*/  IMAD.WIDE.U32 R116, R114.reuse, 0x10, R116 ;  /* 0x0000001072747825 */ /* 0x041fe200078e0074 */
[----:B------:R-:W-:-:S04]  /*1ce0*/  IADD3 R114, PT, PT, R114, 0x80, RZ ;  /* 0x0000008072727810 */ /* 0x000fc80007ffe0ff */
[----:B------:R2:W-:Y:S03]  /*1cf0*/  STG.E.128 desc[UR8][R116.64], R88 ;  /* 0x0000005874007986 */ /* 0x0005e6000c101d08 */
.L_x_3486:
[----:B------:R-:W-:Y:S05]  /*1d00*/  BSYNC.RECONVERGENT B0 ;  /* 0x0000000000007941 */ /* 0x000fea0003800200 */
.L_x_3485:
        /* <DEDUP_REMOVED lines=28> */
[----:B0-----:R-:W-:-:S02]  /*1ed0*/  HADD2.F32 R107, -RZ, R42.H1_H1 ;  /* 0x3000002aff6b7230 */ /* 0x001fc40000004100 */
        /* <DEDUP_REMOVED lines=28> */
.L_x_3491:
[----:B-----5:R-:W-:Y:S02]  /*20a0*/  HADD2.F32 R12, -RZ, R88.H0_H0 ;  /* 0x20000058ff0c7230 */ /* 0x020fe40000004100 */
[----:B------:R-:W-:Y:S02]  /*20b0*/  HADD2.F32 R104, -RZ, R91.H0_H0 ;  /* 0x2000005bff687230 */ /* 0x000fe40000004100 */
[----:B------:R-:W-:Y:S02]  /*20c0*/  HADD2.F32 R15, -RZ, R40.H0_H0 ;  /* 0x20000028ff0f7230 */ /* 0x000fe40000004100 */
[----:B------:R-:W-:Y:S01]  /*20d0*/  FMUL.FTZ R12, R12, UR4 ;  /* 0x000000040c0c7c20 */ /* 0x000fe20008410000 */
[----:B------:R-:W-:Y:S02]  /*20e0*/  HADD2.F32 R17, -RZ, R89.H0_H0 ;  /* 0x20000059ff117230 */ /* 0x000fe40000004100 */
[----:B------:R-:W-:Y:S01]  /*20f0*/  FMUL.FTZ R104, R104, UR4 ;  /* 0x0000000468687c20 */ /* 0x000fe20008410000 */
[----:B0-----:R-:W-:-:S02]  /*2100*/  HADD2.F32 R107, -RZ, R43.H0_H0 ;  /* 0x2000002bff6b7230 */ /* 0x001fc40000004100 */
[----:B------:R-:W-:Y:S01]  /*2110*/  FMUL.FTZ R15, R12, R15 ;  /* 0x0000000f0c0f7220 */ /* 0x000fe20000410000 */
[----:B------:R-:W-:Y:S02]  /*2120*/  HADD2.F32 R89, -RZ, R89.H1_H1 ;  /* 0x30000059ff597230 */ /* 0x000fe40000004100 */
[----:B------:R-:W-:Y:S01]  /*2130*/  FMUL.FTZ R17, R17, UR4 ;  /* 0x0000000411117c20 */ /* 0x000fe20008410000 */
[----:B------:R-:W-:Y:S02]  /*2140*/  HADD2.F32 R102, -RZ, R90.H1_H1 ;  /* 0x3000005aff667230 */ /* 0x000fe40000004100 */
[----:B------:R-:W-:Y:S01]  /*2150*/  FMUL.FTZ R107, R104, R107 ;  /* 0x0000006b686b7220 */ /* 0x000fe20000410000 */
[----:B------:R-:W-:Y:S02]  /*2160*/  HADD2.F32 R88, -RZ, R88.H1_H1 ;  /* 0x30000058ff587230 */ /* 0x000fe40000004100 */
[----:B------:R-:W-:Y:S01]  /*2170*/  FMUL.FTZ R104, R89, UR4 ;  /* 0x0000000459687c20 */ /* 0x000fe20008410000 */
[----:B------:R-:W-:-:S02]  /*2180*/  HADD2.F32 R99, -RZ, R90.H0_H0 ;  /* 0x2000005aff637230 */ /* 0x000fc40000004100 */
[----:B------:R-:W-:Y:S01]  /*2190*/  FMUL.FTZ R102, R102, UR4 ;  /* 0x0000000466667c20 */ /* 0x000fe20008410000 */
[----:B------:R-:W-:Y:S02]  /*21a0*/  HADD2.F32 R106, -RZ, R91.H1_H1 ;  /* 0x3000005bff6a7230 */ /* 0x000fe40000004100 */
[----:B------:R-:W-:Y:S01]  /*21b0*/  FMUL.FTZ R88, R88, UR4 ;  /* 0x0000000458587c20 */ /* 0x000fe20008410000 */
[----:B------:R-:W-:Y:S02]  /*21c0*/  HADD2.F32 R12, -RZ, R41.H0_H0 ;  /* 0x20000029ff0c7230 */ /* 0x000fe40000004100 */
[----:B------:R-:W-:Y:S01]  /*21d0*/  FMUL.FTZ R99, R99, UR4 ;  /* 0x0000000463637c20 */ /* 0x000fe20008410000 */
[--C-:B------:R-:W-:Y:S02]  /*21e0*/  HADD2.F32 R115, -RZ, R42.reuse.H1_H1 ;  /* 0x3000002aff737230 */ /* 0x100fe40000004100 */
[----:B------:R-:W-:Y:S01]  /*21f0*/  FMUL.FTZ R106, R106, UR4 ;  /* 0x000000046a6a7c20 */ /* 0x000fe20008410000 */
[----:B------:R-:W-:-:S02]  /*2200*/  HADD2.F32 R90, -RZ, R42.H0_H0 ;  /* 0x2000002aff5a7230 */ /* 0x000fc40000004100 */
[----:B------:R-:W-:Y:S01]  /*2210*/  FMUL.FTZ R17, R17, R12 ;  /* 0x0000000c11117220 */ /* 0x000fe20000410000 */
[----:B------:R-:W-:Y:S02]  /*2220*/  HADD2.F32 R91, -RZ, R41.H1_H1 ;  /* 0x30000029ff5b7230 */ /* 0x000fe40000004100 */
[----:B------:R-:W-:Y:S01]  /*2230*/  FMUL.FTZ R12, R102, R115 ;  /* 0x00000073660c7220 */ /* 0x000fe20000410000 */
[----:B------:R-:W-:Y:S02]  /*2240*/  HADD2.F32 R117, -RZ, R43.H1_H1 ;  /* 0x3000002bff757230 */ /* 0x000fe40000004100 */
[----:B------:R-:W-:Y:S01]  /*2250*/  FMUL.FTZ R99, R99, R90 ;  /* 0x0000005a63637220 */ /* 0x000fe20000410000 */
[----:B------:R-:W-:Y:S02]  /*2260*/  HADD2.F32 R89, -RZ, R40.H1_H1 ;  /* 0x30000028ff597230 */ /* 0x000fe40000004100 */
[----:B------:R-:W-:Y:S01]  /*2270*/  FMUL.FTZ R104, R104, R91 ;  /* 0x0000005b68687220 */ /* 0x000fe20000410000 */
[----:B------:R-:W-:Y:S01]  /*2280*/  FMUL.FTZ R106, R106, R117 ;  /* 0x000000756a6a7220 */ /* 0x000fe20000410000 */
[----:B------:R-:W-:Y:S01]  /*2290*/  F2FP.F16.F32.PACK_AB R90, R12, R99 ;  /* 0x000000630c5a723e */ /* 0x000fe200000000ff */
[----:B------:R-:W-:-:S02]  /*22a0*/  FMUL.FTZ R102, R88, R89 ;  /* 0x0000005958667220 */ /* 0x000fc40000410000 */
[----:B------:R-:W-:Y:S02]  /*22b0*/  F2FP.F16.F32.PACK_AB R89, R104, R17 ;  /* 0x000000116859723e */ /* 0x000fe400000000ff */
[----:B------:R-:W-:Y:S02]  /*22c0*/  F2FP.F16.F32.PACK_AB R91, R106, R107 ;  /* 0x0000006b6a5b723e */ /* 0x000fe400000000ff */
[----:B------:R-:W-:-:S07]  /*22d0*/  F2FP.F16.F32.PACK_AB R88, R102, R15 ;  /* 0x0000000f6658723e */ /* 0x000fce00000000ff */
.L_x_3492:
[----:B------:R-:W0:Y:S02]  /*22e0*/  LDC.64 R116, c[0x0][0x3a8] ;  /* 0x0000ea00ff747b82 */ /* 0x000e240000000a00 */
[C---:B0-----:R-:W-:Y:S01]  /*22f0*/  IMAD.WIDE.U32 R116, R114.reuse, 0x10, R116 ;  /* 0x0000001072747825 */ /* 0x041fe200078e0074 */
[----:B------:R-:W-:-:S04]  /*2300*/  IADD3 R114, PT, PT, R114, 0x80, RZ ;  /* 0x0000008072727810 */ /* 0x000fc80007ffe0ff */
[----:B------:R3:W-:Y:S03]  /*2310*/  STG.E.128 desc[UR8][R116.64], R88 ;  /* 0x0000005874007986 */ /* 0x0007e6000c101d08 */
.L_x_3490:
[----:B------:R-:W-:Y:S05]  /*2320*/  BSYNC.RECONVERGENT B0 ;  /* 0x0000000000007941 */ /* 0x000fea0003800200 */
.L_x_3489:
        /* <DEDUP_REMOVED lines=17> */
[----:B0-----:R-:W-:Y:S02]  /*2440*/  HADD2.F32 R108, -RZ, R29.H0_H0 ;  /* 0x2000001dff6c7230 */ /* 0x001fe40000004100 */
        /* <DEDUP_REMOVED lines=39> */
.L_x_3495:
[----:B-----5:R-:W-:Y:S02]  /*26c0*/  HADD2.F32 R14, -RZ, R88.H0_H0 ;  /* 0x20000058ff0e7230 */ /* 0x020fe40000004100 */
[----:B0-----:R-:W-:Y:S02]  /*26d0*/  HADD2.F32 R109, -RZ, R91.H0_H0 ;  /* 0x2000005bff6d7230 */ /* 0x001fe40000004100 */
        /* <DEDUP_REMOVED lines=34> */
.L_x_3496:
[----:B------:R-:W0:Y:S02]  /*2900*/  LDC.64 R116, c[0x0][0x3a8] ;  /* 0x0000ea00ff747b82 */ /* 0x000e240000000a00 */
[----:B0-----:R-:W-:-:S05]  /*2910*/  IMAD.WIDE.U32 R116, R114, 0x10, R116 ;  /* 0x0000001072747825 */ /* 0x001fca00078e0074 */
[----:B------:R4:W-:Y:S02]  /*2920*/  STG.E.128 desc[UR8][R116.64], R88 ;  /* 0x0000005874007986 */ /* 0x0009e4000c101d08 */
.L_x_3494:
[----:B------:R-:W-:Y:S05]  /*2930*/  BSYNC.RECONVERGENT B0 ;  /* 0x0000000000007941 */ /* 0x000fea0003800200 */
.L_x_3493:
[----:B01234-:R-:W-:Y:S01]  /*2940*/  FADD.FTZ R89, RZ, R5 ;  /* 0x00000005ff597221 */ /* 0x01ffe20000010000 */
[C---:B------:R-:W-:Y:S01]  /*2950*/  ISETP.GT.U32.AND P5, PT, R0.reuse, 0xff, PT ;  /* 0x000000ff0000780c */ /* 0x040fe20003fa4070 */
[----:B------:R-:W-:Y:S01]  /*2960*/  BSSY.RECONVERGENT B0, `(.L_x_3497) ;  /* 0x00000a2000007945 */ /* 0x000fe20003800200 */
[----:B------:R-:W-:Y:S01]  /*2970*/  ISETP.GT.U32.AND P6, PT, R0, 0x17f, PT ;  /* 0x0000017f0000780c */ /* 0x000fe20003fc4070 */
        /* <DEDUP_REMOVED lines=77> */
[----:B------:R-:W-:-:S04]  /*2e50*/  FADD.FTZ R91, R9, -R88 ;  /* 0x80000058095b7221 */ /* 0x000fc80000010000 */
        /* <DEDUP_REMOVED lines=10> */
[----:B------:R-:W-:Y:S01]  /*2f00*/  @P5 FFMA.FTZ R89, R91, R91, R90 ;  /* 0x0000005b5b595223 */ /* 0x000fe2000001005a */
[--C-:B------:R-:W-:Y:S01]  /*2f10*/  FADD.FTZ R90, R11, -R88.reuse ;  /* 0x800000580b5a7221 */ /* 0x100fe20000010000 */
[----:B------:R-:W-:Y:S01]  /*2f20*/  FADD.FTZ R91, R96, -R88 ;  /* 0x80000058605b7221 */ /* 0x000fe20000010000 */
[----:B------:R-:W-:Y:S02]  /*2f30*/  ISETP.GT.U32.AND P5, PT, R0, 0x1ff, PT ;  /* 0x000001ff0000780c */ /* 0x000fe40003fa4070 */
        /* <DEDUP_REMOVED lines=16> */
[----:B------:R-:W-:Y:S01]  /*3040*/  ISETP.GT.U32.AND P6, PT, R117, 0x3, PT ;  /* 0x000000037500780c */ /* 0x000fe20003fc4070 */
[----:B------:R-:W-:Y:S02]  /*3050*/  HFMA2 R117, -RZ, RZ, 0, 0 ;  /* 0x00000000ff757431 */ /* 0x000fe400000001ff */
        /* <DEDUP_REMOVED lines=50> */
.L_x_3498:
[----:B------:R-:W-:Y:S05]  /*3380*/  BSYNC.RECONVERGENT B0 ;  /* 0x0000000000007941 */ /* 0x000fea0003800200 */
.L_x_3497:
        /* <DEDUP_REMOVED lines=12> */
.L_x_3500:
[----:B------:R-:W-:Y:S05]  /*3450*/  BSYNC.RECONVERGENT B0 ;  /* 0x0000000000007941 */ /* 0x000fea0003800200 */
.L_x_3499:
[----:B------:R-:W1:Y:S01]  /*3460*/  SHFL.DOWN PT, R90, R117, 0x2, 0x1f ;  /* 0x08401f00755a7f89 */ /* 0x000e6200000e0000 */
[----:B------:R-:W-:Y:S01]  /*3470*/  I2FP.F32.S32 R120, R117 ;  /* 0x0000007500787245 */ /* 0x000fe20000201400 */
[----:B------:R-:W-:Y:S01]  /*3480*/  BSSY.RECONVERGENT B0, `(.L_x_3501) ;  /* 0x0000066000007945 */ /* 0x000fe20003800200 */
[----:B------:R-:W-:Y:S01]  /*3490*/  ISETP.NE.AND P6, PT, RZ, UR7, PT ;  /* 0x00000007ff007c0c */ /* 0x000fe2000bfc5270 */
[----:B0-----:R-:W0:Y:S01]  /*34a0*/  SHFL.DOWN PT, R91, R88, 0x2, 0x1f ;  /* 0x08401f00585b7f89 */ /* 0x001e2200000e0000 */
[----:B------:R-:W-:-:S03]  /*34b0*/  ISETP.NE.AND P5, PT, R113, RZ, PT ;  /* 0x000000ff7100720c */ /* 0x000fc60003fa5270 */
[----:B------:R-:W2:Y:S01]  /*34c0*/  SHFL.DOWN PT, R116, R89, 0x2, 0x1f ;  /* 0x08401f0059747f89 */ /* 0x000ea200000e0000 */
[----:B-1----:R-:W-:Y:S02]  /*34d0*/  I2FP.F32.S32 R114, R90 ;  /* 0x0000005a00727245 */ /* 0x002fe40000201400 */
[----:B------:R-:W-:Y:S01]  /*34e0*/  IADD3 R90, PT, PT, R90, R117, RZ ;  /* 0x000000755a5a7210 */ /* 0x000fe20007ffe0ff */
[C---:B0-----:R-:W-:Y:S02]  /*34f0*/  FADD.FTZ R119, -R91.reuse, R88 ;  /* 0x000000585b777221 */ /* 0x041fe40000010100 */
[----:B------:R-:W-:Y:S01]  /*3500*/  FMUL.FTZ R115, R91, R114 ;  /* 0x000000725b737220 */ /* 0x000fe20000410000 */
[----:B------:R-:W-:Y:S01]  /*3510*/  I2FP.F32.S32 R91, R90 ;  /* 0x0000005a005b7245 */ /* 0x000fe20000201400 */
[----:B------:R-:W-:Y:S02]  /*3520*/  FMUL.FTZ R119, R119, R119 ;  /* 0x0000007777777220 */ /* 0x000fe40000410000 */
[----:B------:R-:W-:Y:S01]  /*3530*/  FFMA.FTZ R121, R120, R88, R115 ;  /* 0x0000005878797223 */ /* 0x000fe20000010073 */
[----:B------:R-:W0:Y:S01]  /*3540*/  MUFU.RCP R118, R91 ;  /* 0x0000005b00767308 */ /* 0x000e220000001000 */
[----:B------:R-:W1:Y:S01]  /*3550*/  SHFL.DOWN PT, R115, R90, 0x1, 0x1f ;  /* 0x08201f005a737f89 */ /* 0x000e6200000e0000 */
[----:B------:R-:W-:-:S04]  /*3560*/  FMUL.FTZ R119, R119, R120 ;  /* 0x0000007877777220 */ /* 0x000fc80000410000 */
[----:B------:R-:W-:Y:S01]  /*3570*/  FMUL.FTZ R114, R119, R114 ;  /* 0x0000007277727220 */ /* 0x000fe20000410000 */
[----:B--2---:R-:W-:Y:S01]  /*3580*/  FADD.FTZ R119, R116, R89 ;  /* 0x0000005974777221 */ /* 0x004fe20000010000 */
[----:B0-----:R-:W-:-:S03]  /*3590*/  FMUL.FTZ R88, R118, R121 ;  /* 0x0000007976587220 */ /* 0x001fc60000410000 */
[----:B------:R-:W-:Y:S02]  /*35a0*/  FFMA.FTZ R114, R118, R114, R119 ;  /* 0x0000007276727223 */ /* 0x000fe40000010077 */
[----:B------:R-:W0:Y:S01]  /*35b0*/  SHFL.DOWN PT, R117, R88, 0x1, 0x1f ;  /* 0x08201f0058757f89 */ /* 0x000e2200000e0000 */
[----:B-1----:R-:W-:-:S03]  /*35c0*/  IADD3 R116, PT, PT, R90, R115, RZ ;  /* 0x000000735a747210 */ /* 0x002fc60007ffe0ff */
[----:B------:R-:W1:Y:S01]  /*35d0*/  SHFL.DOWN PT, R119, R114, 0x1, 0x1f ;  /* 0x08201f0072777f89 */ /* 0x000e6200000e0000 */
[----:B------:R-:W-:Y:S02]  /*35e0*/  I2FP.F32.S32 R115, R115 ;  /* 0x0000007300737245 */ /* 0x000fe40000201400 */
[----:B------:R-:W-:-:S04]  /*35f0*/  I2FP.F32.S32 R116, R116 ;  /* 0x0000007400747245 */ /* 0x000fc80000201400 */
[----:B------:R-:W2:Y:S01]  /*3600*/  MUFU.RCP R89, R116 ;  /* 0x0000007400597308 */ /* 0x000ea20000001000 */
[----:B0-----:R-:W-:Y:S01]  /*3610*/  FADD.FTZ R90, R88, -R117 ;  /* 0x80000075585a7221 */ /* 0x001fe20000010000 */
[----:B------:R-:W-:Y:S01]  /*3620*/  FMUL.FTZ R118, R117, R115 ;  /* 0x0000007375767220 */ /* 0x000fe20000410000 */
[----:B------:R-:W-:Y:S02]  /*3630*/  MOV R117, UR6 ;  /* 0x0000000600757c02 */ /* 0x000fe40008000f00 */
[----:B------:R-:W-:Y:S01]  /*3640*/  FMUL.FTZ R90, R90, R90 ;  /* 0x0000005a5a5a7220 */ /* 0x000fe20000410000 */
[C---:B------:R-:W-:Y:S01]  /*3650*/  FFMA.FTZ R118, R91.reuse, R88, R118 ;  /* 0x000000585b767223 */ /* 0x040fe20000010076 */
[----:B-1----:R-:W-:Y:S02]  /*3660*/  FADD.FTZ R88, R114, R119 ;  /* 0x0000007772587221 */ /* 0x002fe40000010000 */
[----:B------:R-:W-:-:S04]  /*3670*/  FMUL.FTZ R90, R91, R90 ;  /* 0x0000005a5b5a7220 */ /* 0x000fc80000410000 */
[----:B------:R-:W-:Y:S01]  /*3680*/  FMUL.FTZ R90, R90, R115 ;  /* 0x000000735a5a7220 */ /* 0x000fe20000410000 */
[----:B--2---:R-:W-:-:S03]  /*3690*/  FMUL.FTZ R115, R89, R118 ;  /* 0x0000007659737220 */ /* 0x004fc60000410000 */
[----:B------:R-:W-:Y:S02]  /*36a0*/  FFMA.FTZ R114, R89, R90, R88 ;  /* 0x0000005a59727223 */ /* 0x000fe40000010058 */
[----:B------:R-:W0:Y:S01]  /*36b0*/  LDC R90, c[0x0][0x448] ;  /* 0x00011200ff5a7b82 */ /* 0x000e220000000800 */
[----:B------:R-:W1:Y:S04]  /*36c0*/  SHFL.IDX PT, R115, R115, RZ, 0x1f ;  /* 0x00001fff73737589 */ /* 0x000e6800000e0000 */
[----:B------:R2:W0:Y:S01]  /*36d0*/  SHFL.IDX PT, R91, R114, RZ, 0x1f ;  /* 0x00001fff725b7589 */ /* 0x00042200000e0000 */
[C---:B-1----:R-:W-:Y:S01]  /*36e0*/  FMUL.FTZ R88, R115.reuse, R115 ;  /* 0x0000007373587220 */ /* 0x042fe20000410000 */
[----:B--2---:R-:W-:-:S04]  /*36f0*/  FSEL R114, R115, RZ, !P6 ;  /* 0x000000ff73727208 */ /* 0x004fc80007000000 */
[----:B------:R-:W-:Y:S01]  /*3700*/  FSEL R89, R88, RZ, P6 ;  /* 0x000000ff58597208 */ /* 0x000fe20003000000 */
[----:B0-----:R-:W-:Y:S01]  /*3710*/  FFMA.FTZ R88, R91, UR12, R90 ;  /* 0x0000000c5b587c23 */ /* 0x001fe2000801005a */
[----:B------:R-:W-:Y:S01]  /*3720*/  R2UR UR5, R114 ;  /* 0x00000000720572ca */ /* 0x000fe200000e0000 */
        /* <DEDUP_REMOVED lines=10> */
[----:B------:R-:W-:Y:S05]  /*37d0*/  @!P0 BRA `(.L_x_3502) ;  /* 0x0000000000c08947 */ /* 0x000fea0003800000 */
[----:B0-----:R-:W-:Y:S01]  /*37e0*/  FADD.FTZ R88, R5, -UR5 ;  /* 0x8000000505587e21 */ /* 0x001fe20008010000 */
[----:B-----5:R-:W-:Y:S02]  /*37f0*/  HADD2.F32 R89, -RZ, R84.H0_H0 ;  /* 0x20000054ff597230 */ /* 0x020fe40000004100 */
[----:B------:R-:W-:Y:S01]  /*3800*/  FADD.FTZ R90, R23, -UR5 ;  /* 0x80000005175a7e21 */ /* 0x000fe20008010000 */
[----:B------:R-:W-:Y:S02]  /*3810*/  HADD2.F32 R91, -RZ, R80.H0_H0 ;  /* 0x20000050ff5b7230 */ /* 0x000fe40000004100 */
[----:B------:R-:W-:Y:S01]  /*3820*/  FMUL.FTZ R88, R88, UR4 ;  /* 0x0000000458587c20 */ /* 0x000fe20008410000 */
[----:B------:R-:W-:Y:S02]  /*3830*/  HADD2.F32 R113, -RZ, R85.H0_H0 ;  /* 0x20000055ff717230 */ /* 0x000fe40000004100 */
[----:B------:R-:W-:Y:S01]  /*3840*/  FMUL.FTZ R90, R90, UR4 ;  /* 0x000000045a5a7c20 */ /* 0x000fe20008410000 */
[----:B------:R-:W-:-:S02]  /*3850*/  HADD2.F32 R115, -RZ, R81.H0_H0 ;  /* 0x20000051ff737230 */ /* 0x000fc40000004100 */
[----:B------:R-:W-:Y:S01]  /*3860*/  FFMA.FTZ R88, R88, R89, R91 ;  /* 0x0000005958587223 */ /* 0x000fe2000001005b */
[----:B------:R-:W-:Y:S01]  /*3870*/  FADD.FTZ R91, R18, -UR5 ;  /* 0x80000005125b7e21 */ /* 0x000fe20008010000 */
[----:B------:R-:W-:Y:S02]  /*3880*/  HADD2.F32 R116, -RZ, R85.H1_H1 ;  /* 0x30000055ff747230 */ /* 0x000fe40000004100 */
[----:B------:R-:W-:Y:S01]  /*3890*/  FFMA.FTZ R89, R90, R113, R115 ;  /* 0x000000715a597223 */ /* 0x000fe20000010073 */
[----:B------:R-:W-:Y:S02]  /*38a0*/  HADD2.F32 R90, -RZ, R81.H1_H1 ;  /* 0x30000051ff5a7230 */ /* 0x000fe40000004100 */
[----:B------:R-:W-:Y:S01]  /*38b0*/  FMUL.FTZ R91, R91, UR4 ;  /* 0x000000045b5b7c20 */ /* 0x000fe20008410000 */
[----:B------:R-:W-:Y:S01]  /*38c0*/  FADD.FTZ R113, R93, -UR5 ;  /* 0x800000055d717e21 */ /* 0x000fe20008010000 */
[----:B------:R-:W-:Y:S02]  /*38d0*/  HADD2.F32 R115, -RZ, R82.H0_H0 ;  /* 0x20000052ff737230 */ /* 0x000fe40000004100 */
[----:B------:R-:W-:Y:S01]  /*38e0*/  FFMA.FTZ R116, R91, R116, R90 ;  /* 0x000000745b747223 */ /* 0x000fe2000001005a */
[----:B------:R-:W-:Y:S01]  /*38f0*/  FMUL.FTZ R90, R113, UR4 ;  /* 0x00000004715a7c20 */ /* 0x000fe20008410000 */
[----:B------:R-:W-:-:S02]  /*3900*/  HADD2.F32 R91, -RZ, R86.H0_H0 ;  /* 0x20000056ff5b7230 */ /* 0x000fc40000004100 */
[----:B------:R-:W-:Y:S01]  /*3910*/  FADD.FTZ R113, R6, -UR5 ;  /* 0x8000000506717e21 */ /* 0x000fe20008010000 */
[----:B------:R-:W-:Y:S01]  /*3920*/  HADD2.F32 R114, -RZ, R86.H1_H1 ;  /* 0x30000056ff727230 */ /* 0x000fe20000004100 */
[----:B------:R-:W-:Y:S01]  /*3930*/  F2FP.F16.F32.PACK_AB R89, R116, R89 ;  /* 0x000000597459723e */ /* 0x000fe200000000ff */
[----:B------:R-:W-:Y:S02]  /*3940*/  HADD2.F32 R118, -RZ, R82.H1_H1 ;  /* 0x30000052ff767230 */ /* 0x000fe40000004100 */
[----:B------:R-:W-:Y:S01]  /*3950*/  FMUL.FTZ R113, R113, UR4 ;  /* 0x0000000471717c20 */ /* 0x000fe20008410000 */
[----:B------:R-:W-:Y:S01]  /*3960*/  FFMA.FTZ R90, R90, R91, R115 ;  /* 0x0000005b5a5a7223 */ /* 0x000fe20000010073 */
[----:B------:R-:W-:Y:S01]  /*3970*/  FADD.FTZ R91, R111, -UR5 ;  /* 0x800000056f5b7e21 */ /* 0x000fe20008010000 */
[--C-:B------:R-:W-:Y:S02]  /*3980*/  HADD2.F32 R115, -RZ, R87.reuse.H1_H1 ;  /* 0x30000057ff737230 */ /* 0x100fe40000004100 */
[----:B------:R-:W-:Y:S01]  /*3990*/  FFMA.FTZ R113, R113, R114, R118 ;  /* 0x0000007271717223 */ /* 0x000fe20000010076 */
[----:B------:R-:W-:-:S02]  /*39a0*/  HADD2.F32 R114, -RZ, R87.H0_H0 ;  /* 0x20000057ff727230 */ /* 0x000fc40000004100 */
[----:B------:R-:W-:Y:S01]  /*39b0*/  FMUL.FTZ R91, R91, UR4 ;  /* 0x000000045b5b7c20 */ /* 0x000fe20008410000 */
[--C-:B------:R-:W-:Y:S02]  /*39c0*/  HADD2.F32 R118, -RZ, R83.reuse.H0_H0 ;  /* 0x20000053ff767230 */ /* 0x100fe40000004100 */
[----:B------:R-:W-:Y:S01]  /*39d0*/  HADD2.F32 R117, -RZ, R83.H1_H1 ;  /* 0x30000053ff757230 */ /* 0x000fe20000004100 */
[----:B------:R-:W-:Y:S01]  /*39e0*/  F2FP.F16.F32.PACK_AB R90, R113, R90 ;  /* 0x0000005a715a723e */ /* 0x000fe200000000ff */
[----:B------:R-:W-:Y:S02]  /*39f0*/  HADD2.F32 R120, -RZ, R80.H1_H1 ;  /* 0x30000050ff787230 */ /* 0x000fe40000004100 */
[----:B------:R-:W-:Y:S01]  /*3a00*/  FFMA.FTZ R91, R91, R114, R118 ;  /* 0x000000725b5b7223 */ /* 0x000fe20000010076 */
[----:B------:R-:W-:Y:S01]  /*3a10*/  FADD.FTZ R114, R20, -UR5 ;  /* 0x8000000514727e21 */ /* 0x000fe20008010000 */
[----:B------:R-:W-:-:S03]  /*3a20*/  HADD2.F32 R118, -RZ, R84.H1_H1 ;  /* 0x30000054ff767230 */ /* 0x000fc60000004100 */
[----:B------:R-:W-:-:S04]  /*3a30*/  FMUL.FTZ R114, R114, UR4 ;  /* 0x0000000472727c20 */ /* 0x000fc80008410000 */
[----:B------:R-:W-:Y:S01]  /*3a40*/  FFMA.FTZ R122, R114, R115, R117 ;  /* 0x00000073727a7223 */ /* 0x000fe20000010075 */
[----:B------:R-:W-:Y:S01]  /*3a50*/  FADD.FTZ R117, R16, -UR5 ;  /* 0x8000000510757e21 */ /* 0x000fe20008010000 */
[----:B------:R-:W0:Y:S03]  /*3a60*/  LDC.64 R114, c[0x0][0x428] ;  /* 0x00010a00ff727b82 */ /* 0x000e260000000a00 */
[----:B------:R-:W-:Y:S01]  /*3a70*/  FMUL.FTZ R117, R117, UR4 ;  /* 0x0000000475757c20 */ /* 0x000fe20008410000 */
[----:B------:R-:W-:-:S03]  /*3a80*/  F2FP.F16.F32.PACK_AB R91, R122, R91 ;  /* 0x0000005b7a5b723e */ /* 0x000fc600000000ff */
[----:B------:R-:W-:-:S05]  /*3a90*/  FFMA.FTZ R117, R117, R118, R120 ;  /* 0x0000007675757223 */ /* 0x000fca0000010078 */
[----:B------:R-:W-:Y:S01]  /*3aa0*/  F2FP.F16.F32.PACK_AB R88, R117, R88 ;  /* 0x000000587558723e */ /* 0x000fe200000000ff */
[C---:B0-----:R-:W-:Y:S01]  /*3ab0*/  IMAD.WIDE.U32 R114, R4.reuse, 0x10, R114 ;  /* 0x0000001004727825 */ /* 0x041fe200078e0072 */
[----:B------:R-:W-:-:S04]  /*3ac0*/  IADD3 R4, PT, PT, R4, 0x80, RZ ;  /* 0x0000008004047810 */ /* 0x000fc80007ffe0ff */
[----:B------:R1:W-:Y:S03]  /*3ad0*/  STG.E.128 desc[UR8][R114.64], R88 ;  /* 0x0000005872007986 */ /* 0x0003e6000c101d08 */
.L_x_3502:
[----:B------:R-:W-:Y:S05]  /*3ae0*/  BSYNC.RECONVERGENT B0 ;  /* 0x0000000000007941 */ /* 0x000fea0003800200 */
.L_x_3501:
[----:B------:R-:W-:Y:S04]  /*3af0*/  BSSY.RECONVERGENT B0, `(.L_x_3503) ;  /* 0x0000032000007945 */ /* 0x000fe80003800200 */
[----:B------:R-:W-:Y:S05]  /*3b00*/  @!P1 BRA `(.L_x_3504) ;  /* 0x0000000000c09947 */ /* 0x000fea0003800000 */
[----:B01----:R-:W-:Y:S01]  /*3b10*/  FADD.FTZ R88, R7, -UR5 ;  /* 0x8000000507587e21 */ /* 0x003fe20008010000 */
        /* <DEDUP_REMOVED lines=47> */
.L_x_3504:
[----:B------:R-:W-:Y:S05]  /*3e10*/  BSYNC.RECONVERGENT B0 ;  /* 0x0000000000007941 */ /* 0x000fea0003800200 */
.L_x_3503:
[----:B------:R-:W-:Y:S04]  /*3e20*/  BSSY.RECONVERGENT B0, `(.L_x_3505) ;  /* 0x0000032000007945 */ /* 0x000fe80003800200 */
[----:B------:R-:W-:Y:S05]  /*3e30*/  @!P2 BRA `(.L_x_3506) ;  /* 0x0000000000c0a947 */ /* 0x000fea0003800000 */
[----:B012---:R-:W-:Y:S01]  /*3e40*/  FADD.FTZ R88, R11, -UR5 ;  /* 0x800000050b587e21 */ /* 0x007fe20008010000 */
        /* <DEDUP_REMOVED lines=47> */
.L_x_3506:
[----:B------:R-:W-:Y:S05]  /*4140*/  BSYNC.RECONVERGENT B0 ;  /* 0x0000000000007941 */ /* 0x000fea0003800200 */
.L_x_3505:
[----:B------:R-:W-:Y:S04]  /*4150*/  BSSY.RECONVERGENT B0, `(.L_x_3507) ;  /* 0x0000032000007945 */ /* 0x000fe80003800200 */
[----:B------:R-:W-:Y:S05]  /*4160*/  @!P3 BRA `(.L_x_3508) ;  /* 0x0000000000c0b947 */ /* 0x000fea0003800000 */
[----:B0123--:R-:W-:Y:S01]  /*4170*/  FADD.FTZ R88, R15, -UR5 ;  /* 0x800000050f587e21 */ /* 0x00ffe20008010000 */
        /* <DEDUP_REMOVED lines=47> */
.L_x_3508:
[----:B------:R-:W-:Y:S05]  /*4470*/  BSYNC.RECONVERGENT B0 ;  /* 0x0000000000007941 */ /* 0x000fea0003800200 */
.L_x_3507:
[----:B------:R-:W-:Y:S04]  /*4480*/  BSSY.RECONVERGENT B0, `(.L_x_3509) ;  /* 0x0000031000007945 */ /* 0x000fe80003800200 */
[----:B------:R-:W-:Y:S05]  /*4490*/  @!P4 BRA `(.L_x_3510) ;  /* 0x0000000000bcc947 */ /* 0x000fea0003800000 */
[----:B01234-:R-:W-:Y:S01]  /*44a0*/  FADD.FTZ R88, R19, -UR5 ;  /* 0x8000000513587e21 */ /* 0x01ffe20008010000 */
        /* <DEDUP_REMOVED lines=44> */
[----:B0-----:R-:W-:-:S05]  /*4770*/  IMAD.WIDE.U32 R114, R4, 0x10, R114 ;  /* 0x0000001004727825 */ /* 0x001fca00078e0072 */
[----:B------:R0:W-:Y:S02]  /*4780*/  STG.E.128 desc[UR8][R114.64], R88 ;  /* 0x0000005872007986 */ /* 0x0001e4000c101d08 */
.L_x_3510:
[----:B------:R-:W-:Y:S05]  /*4790*/  BSYNC.RECONVERGENT B0 ;  /* 0x0000000000007941 */ /* 0x000fea0003800200 */
.L_x_3509:
[----:B------:R-:W-:Y:S02]  /*47a0*/  UIADD3 UR6, UPT, UPT, UR6, UR14, URZ ;  /* 0x0000000e06067290 */ /* 0x000fe4000fffe0ff */
[----:B------:R-:W-:Y:S02]  /*47b0*/  UPLOP3.LUT UP2, UPT, UPT, UPT, UP2, 0x40, 0x4 ;  /* 0x000000000004789c */ /* 0x000fe40003f4e820 */
[----:B------:R-:W-:-:S09]  /*47c0*/  UISETP.GE.AND UP1, UPT, UR6, UR15, UPT ;  /* 0x0000000f0600728c */ /* 0x000fd2000bf26270 */
[----:B------:R-:W-:Y:S05]  /*47d0*/  BRA.U !UP1, `(.L_x_3511) ;  /* 0xffffffc1096c7547 */ /* 0x000fea000b83ffff */
[----:B------:R-:W-:Y:S05]  /*47e0*/  EXIT ;  /* 0x000000000000794d */ /* 0x000fea0003800000 */
.L_x_3512:
        /* <DEDUP_REMOVED lines=9> */
.L_x_34000:


//--------------------- .text._ZN10layer_norm13ln_fwd_kernelINS_13Kernel_traitsI6__halfS2_S2_S2_fjLj5120ELj1ELj1ELj4ELj16ENS_18Kernel_traits_baseILj5120ES2_S2_S2_S2_fjLj128EEEEELb0ELb1ELb0ELb1EEEvNS_9FwdParamsE --------------------------
	.section	.text._ZN10layer_norm13ln_fwd_kernelINS_13Kernel_traitsI6__halfS2_S2_S2_fjLj5120ELj1ELj1ELj4ELj16ENS_18Kernel_traits_baseILj5120ES2_S2_S2_S2_fjLj128EEEEELb0ELb1ELb0ELb1EEEvNS_9FwdParamsE,"ax",@progbits
	.align	128
        .global         _ZN10layer_norm13ln_fwd_kernelINS_13Kernel_traitsI6__halfS2_S2_S2_fjLj5120ELj1ELj1ELj4ELj16ENS_18Kernel_traits_baseILj5120ES2_S2_S2_S2_fjLj128EEEEELb0ELb1ELb0ELb1EEEvNS_9FwdParamsE
        .type           _ZN10layer_norm13ln_fwd_kernelINS_13Kernel_traitsI6__halfS2_S2_S2_fjLj5120ELj1ELj1ELj4ELj16ENS_18Kernel_traits_baseILj5120ES2_S2_S2_S2_fjLj128EEEEELb0ELb1ELb0ELb1EEEvNS_9FwdParamsE,@function
        .size           _ZN10layer_norm13ln_fwd_kernelINS_13Kernel_traitsI6__halfS2_S2_S2_fjLj5120ELj1ELj1ELj4ELj16ENS_18Kernel_traits_baseILj5120ES2_S2_S2_S2_fjLj128EEEEELb0ELb1ELb0ELb1EEEvNS_9FwdParamsE,(.L_x_34001 - _ZN10layer_norm13ln_fwd_kernelINS_13Kernel_traitsI6__halfS2_S2_S2_fjLj5120ELj1ELj1ELj4ELj16ENS_18Kernel_traits_baseILj5120ES2_S2_S2_S2_fjLj128EEEEELb0ELb1ELb0ELb1EEEvNS_9FwdParamsE)
        .other          _ZN10layer_norm13ln_fwd_kernelINS_13Kernel_traitsI6__halfS2_S2_S2_fjLj5120ELj1ELj1ELj4ELj16ENS_18Kernel_traits_baseILj5120ES2_S2_S2_S2_fjLj128EEEEELb0ELb1ELb0ELb1EEEvNS_9FwdParamsE,@"STO_CUDA_ENTRY STV_DEFAULT"
_ZN10layer_norm13ln_fwd_kernelINS_13Kernel_traitsI6__halfS2_S2_S2_fjLj5120ELj1ELj1ELj4ELj16ENS_18Kernel_traits_baseILj5120ES2_S2_S2_S2_fjLj128EEEEELb0ELb1ELb0ELb1EEEvNS_9FwdParamsE:
.text._ZN10layer_norm13ln_fwd_kernelINS_13Kernel_traitsI6__halfS2_S2_S2_fjLj5120ELj1ELj1ELj4ELj16ENS_18Kernel_traits_baseILj5120ES2_S2_S2_S2_fjLj128EEEEELb0ELb1ELb0ELb1EEEvNS_9FwdParamsE:
[----:B------:R-:W-:Y:S01]  /*0000*/  LDC R1, c[0x0][0x37c] ;  /* 0x0000df00ff017b82 */ /* 0x000fe20000000800 */
[----:B------:R-:W0:Y:S07]  /*0010*/  LDCU.64 UR8, c[0x0][0x438] ;  /* 0x00008700ff0877ac */ /* 0x000e2e0008000a00 */
[----:B------:R-:W1:Y:S01]  /*0020*/  S2UR UR4, SR_CTAID.X ;  /* 0x00000000000479c3 */ /* 0x000e620000002500 */
[----:B------:R-:W2:Y:S01]  /*0030*/  S2R R9, SR_TID.X ;  /* 0x0000000000097919 */ /* 0x000ea20000002100 */
[----:B------:R-:W3:Y:S01]  /*0040*/  LDCU.64 UR6, c[0x0][0x358] ;  /* 0x00006b00ff0677ac */ /* 0x000ee20008000a00 */
[----:B0-----:R-:W-:-:S04]  /*0050*/  UISETP.NE.U32.AND UP0, UPT, UR8, URZ, UPT ;  /* 0x000000ff0800728c */ /* 0x001fc8000bf05070 */
[----:B------:R-:W-:Y:S01]  /*0060*/  UISETP.NE.AND.EX UP0, UPT, UR9, URZ, UPT, UP0 ;  /* 0x000000ff0900728c */ /* 0x000fe2000bf05300 */
[----:B-1----:R-:W-:-:S08]  /*0070*/  MOV R93, UR4 ;  /* 0x00000004005d7c02 */ /* 0x002fd00008000f00 */
[----:B---3--:R-:W-:Y:S05]  /*0080*/  BRA.U !UP0, `(.L_x_3513) ;  /* 0x0000000108587547 */ /* 0x008fea000b800000 */
[----:B------:R-:W2:Y:S08]  /*0090*/  LDC.64 R2, c[0x0][0x3d0] ;  /* 0x0000f400ff027b82 */ /* 0x000eb00000000a00 */
[----:B------:R-:W0:Y:S08]  /*00a0*/  LDC.64 R4, c[0x0][0x438] ;  /* 0x00010e00ff047b82 */ /* 0x000e300000000a00 */
[----:B------:R-:W1:Y:S01]  /*00b0*/  LDC.64 R6, c[0x0][0x3e8] ;  /* 0x0000fa00ff067b82 */ /* 0x000e620000000a00 */
[----:B--2---:R-:W-:-:S05]  /*00c0*/  IMAD.WIDE.U32 R2, R9, 0x10, R2 ;  /* 0x0000001009027825 */ /* 0x004fca00078e0002 */
[----:B------:R2:W5:Y:S01]  /*00d0*/  LDG.E.128 R76, desc[UR6][R2.64] ;  /* 0x00000006024c7981 */ /* 0x000562000c1e1d00 */
[----:B0-----:R-:W-:-:S03]  /*00e0*/  IMAD.WIDE.U32 R4, R9, 0x10, R4 ;  /* 0x0000001009047825 */ /* 0x001fc600078e0004 */
[----:B------:R2:W5:Y:S04]  /*00f0*/  LDG.E.128 R72, desc[UR6][R2.64+0x800] ;  /* 0x0008000602487981 */ /* 0x000568000c1e1d00 */
        /* <DEDUP_REMOVED lines=15> */
.L_x_3513:
[----:B------:R-:W2:Y:S08]  /*01f0*/  LDC.64 R2, c[0x0][0x3d0] ;  /* 0x0000f400ff027b82 */ /* 0x000eb00000000a00 */
[----:B------:R-:W0:Y:S01]  /*0200*/  LDC.64 R4, c[0x0][0x3e8] ;  /* 0x0000fa00ff047b82 */ /* 0x000e220000000a00 */
[----:B--2---:R-:W-:-:S05]  /*0210*/  IMAD.WIDE.U32 R2, R9, 0x10, R2 ;  /* 0x0000001009027825 */ /* 0x004fca00078e0002 */
        /* <DEDUP_REMOVED lines=21> */
.L_x_3514:
[----:B------:R-:W0:Y:S02]  /*0370*/  LDCU UR4, c[0x0][0x384] ;  /* 0x00007080ff0477ac */ /* 0x000e240008000800 */
[----:B0-----:R-:W-:-:S13]  /*0380*/  ISETP.GE.AND P0, PT, R93, UR4, PT ;  /* 0x000000045d007c0c */ /* 0x001fda000bf06270 */
[----:B------:R-:W-:Y:S05]  /*0390*/  @P0 EXIT ;  /* 0x000000000000094d */ /* 0x000fea0003800000 */
[----:B--2---:R-:W0:Y:S01]  /*03a0*/  LDC.64 R2, c[0x0][0x3e0] ;  /* 0x0000f800ff027b82 */ /* 0x004e220000000a00 */
[----:B------:R-:W1:Y:S01]  /*03b0*/  LDCU UR10, c[0x0][0x388] ;  /* 0x00007100ff0a77ac */ /* 0x000e620008000800 */
[----:B------:R-:W2:Y:S01]  /*03c0*/  LDCU.U8 UR11, c[0x0][0x410] ;  /* 0x00008200ff0b77ac */ /* 0x000ea20008000000 */
[----:B------:R-:W3:Y:S01]  /*03d0*/  LDCU UR12, c[0x0][0x400] ;  /* 0x00008000ff0c77ac */ /* 0x000ee20008000800 */
[----:B------:R-:W4:Y:S01]  /*03e0*/  LDCU.64 UR8, c[0x0][0x3a0] ;  /* 0x00007400ff0877ac */ /* 0x000f220008000a00 */
[----:B------:R-:W-:Y:S01]  /*03f0*/  UPLOP3.LUT UP0, UPT, UPT, UPT, UPT, 0x40, 0x4 ;  /* 0x000000000004789c */ /* 0x000fe20003f0e870 */
[----:B0-----:R-:W-:-:S04]  /*0400*/  ISETP.NE.U32.AND P0, PT, R2, RZ, PT ;  /* 0x000000ff0200720c */ /* 0x001fc80003f05070 */
[----:B-1234-:R-:W-:-:S13]  /*0410*/  ISETP.NE.AND.EX P0, PT, R3, RZ, PT, P0 ;  /* 0x000000ff0300720c */ /* 0x01efda0003f05300 */
.L_x_3529:
[----:B------:R-:W0:Y:S01]  /*0420*/  S2R R92, SR_TID.X ;  /* 0x00000000005c7919 */ /* 0x000e220000002100 */
[----:B-1----:R-:W1:Y:S01]  /*0430*/  @P0 LDC.64 R2, c[0x0][0x3e0] ;  /* 0x0000f800ff020b82 */ /* 0x002e620000000a00 */
[----:B------:R-:W-:-:S05]  /*0440*/  IMAD R0, R93, UR10, RZ ;  /* 0x0000000a5d007c24 */ /* 0x000fca000f8e02ff */
[----:B------:R-:W-:Y:S02]  /*0450*/  SHF.R.S32.HI R5, RZ, 0x1f, R0 ;  /* 0x0000001fff057819 */ /* 0x000fe40000011400 */
[----:B------:R-:W2:Y:S02]  /*0460*/  LDC.64 R114, c[0x0][0x390] ;  /* 0x0000e400ff727b82 */ /* 0x000ea40000000a00 */
[----:B------:R-:W-:Y:S01]  /*0470*/  LEA.HI R5, R5, R0, RZ, 0x3 ;  /* 0x0000000005057211 */ /* 0x000fe200078f18ff */
[----:B-1----:R-:W-:-:S06]  /*0480*/  @P0 IMAD.WIDE R2, R93, 0x2, R2 ;  /* 0x000000025d020825 */ /* 0x002fcc00078e0202 */
[----:B------:R-:W3:Y:S01]  /*0490*/  @P0 LDG.E.U16 R2, desc[UR6][R2.64] ;  /* 0x0000000602020981 */ /* 0x000ee2000c1e1500 */
[----:B0-----:R-:W-:-:S05]  /*04a0*/  LEA.HI.SX32 R91, R5, R92, 0x1d ;  /* 0x0000005c055b7211 */ /* 0x001fca00078feaff */
[----:B--2---:R-:W-:-:S06]  /*04b0*/  IMAD.WIDE.U32 R4, R91, 0x10, R114 ;  /* 0x000000105b047825 */ /* 0x004fcc00078e0072 */
[----:B-----5:R-:W5:Y:S01]  /*04c0*/  LDG.E.128 R4, desc[UR6][R4.64] ;  /* 0x0000000604047981 */ /* 0x020f62000c1e1d00 */
[----:B------:R-:W-:-:S04]  /*04d0*/  ISETP.NE.U32.AND P1, PT, RZ, UR8, PT ;  /* 0x00000008ff007c0c */ /* 0x000fc8000bf25070 */
[----:B------:R-:W-:Y:S01]  /*04e0*/  ISETP.NE.AND.EX P1, PT, RZ, UR9, PT, P1 ;  /* 0x00000009ff007c0c */ /* 0x000fe2000bf25310 */
[----:B------:R-:W-:Y:S02]  /*04f0*/  HFMA2 R103, -RZ, RZ, 1.875, 0 ;  /* 0x3f800000ff677431 */ /* 0x000fe400000001ff */
[----:B---3--:R-:W-:-:S10]  /*0500*/  @P0 HADD2.F32 R103, -RZ, R2.H0_H0 ;  /* 0x20000002ff670230 */ /* 0x008fd40000004100 */
[----:B------:R-:W-:Y:S05]  /*0510*/  @!P1 BRA `(.L_x_3515) ;  /* 0x0000000000c09947 */ /* 0x000fea0003800000 */
[----:B------:R-:W0:Y:S02]  /*0520*/  LDC.64 R16, c[0x0][0x3a0] ;  /* 0x0000e800ff107b82 */ /* 0x000e240000000a00 */
[----:B0-----:R-:W-:-:S06]  /*0530*/  IMAD.WIDE.U32 R16, R91, 0x10, R16 ;  /* 0x000000105b107825 */ /* 0x001fcc00078e0010 */
[----:B------:R-:W2:Y:S01]  /*0540*/  LDG.E.128 R16, desc[UR6][R16.64] ;  /* 0x0000000610107981 */ /* 0x000ea2000c1e1d00 */
[----:B-----5:R-:W-:Y:S02]  /*0550*/  HADD2.F32 R0, -RZ, R4.H0_H0 ;  /* 0x20000004ff007230 */ /* 0x020fe40000004100 */
[----:B------:R-:W-:Y:S02]  /*0560*/  HADD2.F32 R2, -RZ, R5.H0_H0 ;  /* 0x20000005ff027230 */ /* 0x000fe40000004100 */
[----:B------:R-:W-:Y:S02]  /*0570*/  HADD2.F32 R10, -RZ, R6.H0_H0 ;  /* 0x20000006ff0a7230 */ /* 0x000fe40000004100 */
[-C--:B------:R-:W-:Y:S01]  /*0580*/  FMUL.FTZ R0, R0, R103.reuse ;  /* 0x0000006700007220 */ /* 0x080fe20000410000 */
[----:B------:R-:W-:Y:S02]  /*0590*/  HADD2.F32 R12, -RZ, R7.H0_H0 ;  /* 0x20000007ff0c7230 */ /* 0x000fe40000004100 */
[----:B------:R-:W-:Y:S01]  /*05a0*/  FMUL.FTZ R2, R2, R103 ;  /* 0x0000006702027220 */ /* 0x000fe20000410000 */
[----:B------:R-:W-:-:S02]  /*05b0*/  HADD2.F32 R8, -RZ, R5.H1_H1 ;  /* 0x30000005ff087230 */ /* 0x000fc40000004100 */
[-C--:B------:R-:W-:Y:S01]  /*05c0*/  FMUL.FTZ R10, R10, R103.reuse ;  /* 0x000000670a0a7220 */ /* 0x080fe20000410000 */
[----:B------:R-:W-:Y:S02]  /*05d0*/  HADD2.F32 R80, -RZ, R7.H1_H1 ;  /* 0x30000007ff507230 */ /* 0x000fe40000004100 */
[-C--:B------:R-:W-:Y:S01]  /*05e0*/  FMUL.FTZ R12, R12, R103.reuse ;  /* 0x000000670c0c7220 */ /* 0x080fe20000410000 */
[----:B------:R-:W-:Y:S02]  /*05f0*/  HADD2.F32 R3, -RZ, R36.H0_H0 ;  /* 0x20000024ff037230 */ /* 0x000fe40000004100 */
[-C--:B------:R-:W-:Y:S01]  /*0600*/  FMUL.FTZ R8, R8, R103.reuse ;  /* 0x0000006708087220 */ /* 0x080fe20000410000 */
[----:B------:R-:W-:Y:S02]  /*0610*/  HADD2.F32 R7, -RZ, R37.H0_H0 ;  /* 0x20000025ff077230 */ /* 0x000fe40000004100 */
[----:B------:R-:W-:Y:S01]  /*0620*/  FMUL.FTZ R80, R80, R103 ;  /* 0x0000006750507220 */ /* 0x000fe20000410000 */
[----:B------:R-:W-:-:S02]  /*0630*/  HADD2.F32 R11, -RZ, R38.H0_H0 ;  /* 0x20000026ff0b7230 */ /* 0x000fc40000004100 */
[--C-:B------:R-:W-:Y:S02]  /*0640*/  HADD2.F32 R15, -RZ, R39.reuse.H0_H0 ;  /* 0x20000027ff0f7230 */ /* 0x100fe40000004100 */
[----:B------:R-:W-:Y:S02]  /*0650*/  HADD2.F32 R4, -RZ, R4.H1_H1 ;  /* 0x30000004ff047230 */ /* 0x000fe40000004100 */
[----:B------:R-:W-:Y:S02]  /*0660*/  HADD2.F32 R6, -RZ, R6.H1_H1 ;  /* 0x30000006ff067230 */ /* 0x000fe40000004100 */
[----:B------:R-:W-:Y:S02]  /*0670*/  HADD2.F32 R89, -RZ, R39.H1_H1 ;  /* 0x30000027ff597230 */ /* 0x000fe40000004100 */
[-C--:B------:R-:W-:Y:S01]  /*0680*/  FMUL.FTZ R4, R4, R103.reuse ;  /* 0x0000006704047220 */ /* 0x080fe20000410000 */
[----:B------:R-:W-:Y:S01]  /*0690*/  FMUL.FTZ R6, R6, R103 ;  /* 0x0000006706067220 */ /* 0x000fe20000410000 */
[----:B--2---:R-:W-:-:S02]  /*06a0*/  HADD2.F32 R5, -RZ, R16.H0_H0 ;  /* 0x20000010ff057230 */ /* 0x004fc40000004100 */
[----:B------:R-:W-:Y:S02]  /*06b0*/  HADD2.F32 R9, -RZ, R17.H0_H0 ;  /* 0x20000011ff097230 */ /* 0x000fe40000004100 */
[----:B------:R-:W-:Y:S02]  /*06c0*/  HADD2.F32 R13, -RZ, R18.H0_H0 ;  /* 0x20000012ff0d7230 */ /* 0x000fe40000004100 */
[----:B------:R-:W-:Y:S01]  /*06d0*/  FFMA.FTZ R90, R0, R3, R5 ;  /* 0x00000003005a7223 */ /* 0x000fe20000010005 */
[--C-:B------:R-:W-:Y:S02]  /*06e0*/  HADD2.F32 R81, -RZ, R19.reuse.H0_H0 ;  /* 0x20000013ff517230 */ /* 0x100fe40000004100 */
[----:B------:R-:W-:Y:S01]  /*06f0*/  FFMA.FTZ R88, R2, R7, R9 ;  /* 0x0000000702587223 */ /* 0x000fe20000010009 */
[----:B------:R-:W-:Y:S02]  /*0700*/  HADD2.F32 R9, -RZ, R19.H1_H1 ;  /* 0x30000013ff097230 */ /* 0x000fe40000004100 */
[----:B------:R-:W-:Y:S01]  /*0710*/  FFMA.FTZ R14, R10, R11, R13 ;  /* 0x0000000b0a0e7223 */ /* 0x000fe2000001000d */
[----:B------:R-:W-:-:S02]  /*0720*/  HADD2.F32 R11, -RZ, R36.H1_H1 ;  /* 0x30000024ff0b7230 */ /* 0x000fc40000004100 */
[----:B------:R-:W-:Y:S01]  /*0730*/  FFMA.FTZ R12, R12, R15, R81 ;  /* 0x0000000f0c0c7223 */ /* 0x000fe20000010051 */
[----:B------:R-:W-:Y:S02]  /*0740*/  HADD2.F32 R13, -RZ, R37.H1_H1 ;  /* 0x30000025ff0d7230 */ /* 0x000fe40000004100 */
[----:B------:R-:W-:Y:S01]  /*0750*/  FFMA.FTZ R89, R80, R89, R9 ;  /* 0x0000005950597223 */ /* 0x000fe20000010009 */
[----:B------:R-:W-:Y:S02]  /*0760*/  HADD2.F32 R15, -RZ, R38.H1_H1 ;  /* 0x30000026ff0f7230 */ /* 0x000fe40000004100 */
[----:B------:R-:W-:Y:S02]  /*0770*/  HADD2.F32 R7, -RZ, R18.H1_H1 ;  /* 0x30000012ff077230 */ /* 0x000fe40000004100 */
[----:B------:R-:W-:Y:S02]  /*0780*/  HADD2.F32 R5, -RZ, R17.H1_H1 ;  /* 0x30000011ff057230 */ /* 0x000fe40000004100 */
[----:B------:R-:W-:-:S02]  /*0790*/  HADD2.F32 R3, -RZ, R16.H1_H1 ;  /* 0x30000010ff037230 */ /* 0x000fc40000004100 */
[----:B------:R-:W-:Y:S01]  /*07a0*/  FFMA.FTZ R15, R6, R15, R7 ;  /* 0x0000000f060f7223 */ /* 0x000fe20000010007 */
[----:B------:R-:W-:Y:S01]  /*07b0*/  F2FP.F16.F32.PACK_AB R7, R89, R12 ;  /* 0x0000000c5907723e */ /* 0x000fe200000000ff */
[----:B------:R-:W-:Y:S01]  /*07c0*/  FFMA.FTZ R13, R8, R13, R5 ;  /* 0x0000000d080d7223 */ /* 0x000fe20000010005 */
[----:B------:R-:W-:Y:S02]  /*07d0*/  FFMA.FTZ R11, R4, R11, R3 ;  /* 0x0000000b040b7223 */ /* 0x000fe40000010003 */
[----:B------:R-:W-:Y:S02]  /*07e0*/  F2FP.F16.F32.PACK_AB R6, R15, R14 ;  /* 0x0000000e0f06723e */ /* 0x000fe400000000ff */
[----:B------:R-:W-:Y:S02]  /*07f0*/  F2FP.F16.F32.PACK_AB R5, R13, R88 ;  /* 0x000000580d05723e */ /* 0x000fe400000000ff */
[----:B------:R-:W-:Y:S01]  /*0800*/  F2FP.F16.F32.PACK_AB R4, R11, R90 ;  /* 0x0000005a0b04723e */ /* 0x000fe200000000ff */
[----:B------:R-:W-:Y:S06]  /*0810*/  BRA `(.L_x_3516) ;  /* 0x0000000000907947 */ /* 0x000fec0003800000 */
.L_x_3515:
        /* <DEDUP_REMOVED lines=13> */
[----:B------:R-:W-:Y:S01]  /*08f0*/  FMUL.FTZ R6, R6, R103 ;  /* 0x0000006706067220 */ /* 0x000fe20000410000 */
[----:B------:R-:W-:-:S02]  /*0900*/  HADD2.F32 R3, -RZ, R36.H0_H0 ;  /* 0x20000024ff037230 */ /* 0x000fc40000004100 */
[-C--:B------:R-:W-:Y:S01]  /*0910*/  FMUL.FTZ R12, R12, R103.reuse ;  /* 0x000000670c0c7220 */ /* 0x080fe20000410000 */
[----:B------:R-:W-:Y:S02]  /*0920*/  HADD2.F32 R5, -RZ, R37.H0_H0 ;  /* 0x20000025ff057230 */ /* 0x000fe40000004100 */
[----:B------:R-:W-:Y:S01]  /*0930*/  FMUL.FTZ R80, R80, R103 ;  /* 0x0000006750507220 */ /* 0x000fe20000410000 */
[----:B------:R-:W-:Y:S02]  /*0940*/  HADD2.F32 R7, -RZ, R38.H0_H0 ;  /* 0x20000026ff077230 */ /* 0x000fe40000004100 */
[----:B------:R-:W-:Y:S01]  /*0950*/  FMUL.FTZ R90, R0, R3 ;  /* 0x00000003005a7220 */ /* 0x000fe20000410000 */
[----:B------:R-:W-:Y:S02]  /*0960*/  HADD2.F32 R9, -RZ, R39.H0_H0 ;  /* 0x20000027ff097230 */ /* 0x000fe40000004100 */
[----:B------:R-:W-:Y:S01]  /*0970*/  FMUL.FTZ R88, R2, R5 ;  /* 0x0000000502587220 */ /* 0x000fe20000410000 */
        /* <DEDUP_REMOVED lines=14> */
.L_x_3516:
[----:B------:R-:W0:Y:S01]  /*0a60*/  LDC.64 R120, c[0x0][0x3a8] ;  /* 0x0000ea00ff787b82 */ /* 0x000e220000000a00 */
[----:B------:R-:W-:-:S05]  /*0a70*/  IADD3 R10, PT, PT, R91, 0x80, RZ ;  /* 0x000000805b0a7810 */ /* 0x000fca0007ffe0ff */
[----:B------:R-:W-:Y:S02]  /*0a80*/  IMAD.WIDE.U32 R80, R10, 0x10, R114 ;  /* 0x000000100a507825 */ /* 0x000fe400078e0072 */
[----:B------:R-:W1:Y:S02]  /*0a90*/  @P1 LDC.64 R8, c[0x0][0x3a0] ;  /* 0x0000e800ff081b82 */ /* 0x000e640000000a00 */
[----:B0-----:R-:W-:-:S05]  /*0aa0*/  IMAD.WIDE.U32 R2, R91, 0x10, R120 ;  /* 0x000000105b027825 */ /* 0x001fca00078e0078 */
[----:B------:R0:W-:Y:S01]  /*0ab0*/  STG.E.128 desc[UR6][R2.64], R4 ;  /* 0x0000000402007986 */ /* 0x0001e2000c101d06 */
[----:B-1----:R-:W-:-:S03]  /*0ac0*/  @P1 IMAD.WIDE.U32 R8, R10, 0x10, R8 ;  /* 0x000000100a081825 */ /* 0x002fc600078e0008 */
[----:B------:R-:W5:Y:S04]  /*0ad0*/  LDG.E.128 R80, desc[UR6][R80.64] ;  /* 0x0000000650507981 */ /* 0x000f68000c1e1d00 */
[----:B------:R0:W5:Y:S01]  /*0ae0*/  @P1 LDG.E.128 R16, desc[UR6][R8.64] ;  /* 0x0000000608101981 */ /* 0x000162000c1e1d00 */
[----:B------:R-:W-:Y:S05]  /*0af0*/  @!P1 BRA `(.L_x_3517) ;  /* 0x0000000000b49947 */ /* 0x000fea0003800000 */
[----:B0----5:R-:W-:Y:S02]  /*0b00*/  HADD2.F32 R2, -RZ, R81.H0_H0 ;  /* 0x20000051ff027230 */ /* 0x021fe40000004100 */
        /* <DEDUP_REMOVED lines=14> */
[----:B------:R-:W-:Y:S02]  /*0bf0*/  HADD2.F32 R5, -RZ, R16.H0_H0 ;  /* 0x20000010ff057230 */ /* 0x000fe40000004100 */
[----:B------:R-:W-:Y:S01]  /*0c00*/  FFMA.FTZ R6, R2, R7, R9 ;  /* 0x0000000702067223 */ /* 0x000fe20000010009 */
[----:B------:R-:W-:Y:S02]  /*0c10*/  HADD2.F32 R81, -RZ, R34.H0_H0 ;  /* 0x20000022ff517230 */ /* 0x000fe40000004100 */
[----:B------:R-:W-:Y:S02]  /*0c20*/  HADD2.F32 R83, -RZ, R18.H0_H0 ;  /* 0x20000012ff537230 */ /* 0x000fe40000004100 */
[----:B------:R-:W-:Y:S01]  /*0c30*/  FFMA.FTZ R8, R0, R3, R5 ;  /* 0x0000000300087223 */ /* 0x000fe20000010005 */
[----:B------:R-:W-:Y:S02]  /*0c40*/  HADD2.F32 R86, -RZ, R35.H0_H0 ;  /* 0x20000023ff567230 */ /* 0x000fe40000004100 */
[----:B------:R-:W-:-:S02]  /*0c50*/  HADD2.F32 R94, -RZ, R19.H0_H0 ;  /* 0x20000013ff5e7230 */ /* 0x000fc40000004100 */
[----:B------:R-:W-:Y:S01]  /*0c60*/  FFMA.FTZ R4, R4, R81, R83 ;  /* 0x0000005104047223 */ /* 0x000fe20000010053 */
[----:B------:R-:W-:Y:S02]  /*0c70*/  HADD2.F32 R80, -RZ, R80.H1_H1 ;  /* 0x30000050ff507230 */ /* 0x000fe40000004100 */
[----:B------:R-:W-:Y:S02]  /*0c80*/  HADD2.F32 R82, -RZ, R82.H1_H1 ;  /* 0x30000052ff527230 */ /* 0x000fe40000004100 */
[----:B------:R-:W-:Y:S01]  /*0c90*/  FFMA.FTZ R2, R85, R86, R94 ;  /* 0x0000005655027223 */ /* 0x000fe2000001005e */
[----:B------:R-:W-:Y:S02]  /*0ca0*/  HADD2.F32 R3, -RZ, R32.H1_H1 ;  /* 0x30000020ff037230 */ /* 0x000fe40000004100 */
[-C--:B------:R-:W-:Y:S01]  /*0cb0*/  FMUL.FTZ R80, R80, R103.reuse ;  /* 0x0000006750507220 */ /* 0x080fe20000410000 */
[----:B------:R-:W-:Y:S02]  /*0cc0*/  HADD2.F32 R81, -RZ, R16.H1_H1 ;  /* 0x30000010ff517230 */ /* 0x000fe40000004100 */
[----:B------:R-:W-:Y:S01]  /*0cd0*/  FMUL.FTZ R82, R82, R103 ;  /* 0x0000006752527220 */ /* 0x000fe20000410000 */
[----:B------:R-:W-:-:S02]  /*0ce0*/  HADD2.F32 R5, -RZ, R33.H1_H1 ;  /* 0x30000021ff057230 */ /* 0x000fc40000004100 */
[----:B------:R-:W-:Y:S02]  /*0cf0*/  HADD2.F32 R83, -RZ, R17.H1_H1 ;  /* 0x30000011ff537230 */ /* 0x000fe40000004100 */
[----:B------:R-:W-:Y:S01]  /*0d00*/  FFMA.FTZ R3, R80, R3, R81 ;  /* 0x0000000350037223 */ /* 0x000fe20000010051 */
[----:B------:R-:W-:Y:S02]  /*0d10*/  HADD2.F32 R7, -RZ, R34.H1_H1 ;  /* 0x30000022ff077230 */ /* 0x000fe40000004100 */
[----:B------:R-:W-:Y:S02]  /*0d20*/  HADD2.F32 R85, -RZ, R18.H1_H1 ;  /* 0x30000012ff557230 */ /* 0x000fe40000004100 */
[----:B------:R-:W-:Y:S01]  /*0d30*/  FFMA.FTZ R5, R84, R5, R83 ;  /* 0x0000000554057223 */ /* 0x000fe20000010053 */
[----:B------:R-:W-:Y:S01]  /*0d40*/  HADD2.F32 R9, -RZ, R35.H1_H1 ;  /* 0x30000023ff097230 */ /* 0x000fe20000004100 */
[----:B------:R-:W-:Y:S01]  /*0d50*/  F2FP.F16.F32.PACK_AB R80, R3, R8 ;  /* 0x000000080350723e */ /* 0x000fe200000000ff */
[----:B------:R-:W-:-:S02]  /*0d60*/  HADD2.F32 R87, -RZ, R19.H1_H1 ;  /* 0x30000013ff577230 */ /* 0x000fc40000004100 */
[----:B------:R-:W-:Y:S01]  /*0d70*/  FFMA.FTZ R7, R82, R7, R85 ;  /* 0x0000000752077223 */ /* 0x000fe20000010055 */
[----:B------:R-:W-:Y:S02]  /*0d80*/  F2FP.F16.F32.PACK_AB R81, R5, R6 ;  /* 0x000000060551723e */ /* 0x000fe400000000ff */
[----:B------:R-:W-:Y:S02]  /*0d90*/  FFMA.FTZ R9, R96, R9, R87 ;  /* 0x0000000960097223 */ /* 0x000fe40000010057 */
[----:B------:R-:W-:-:S03]  /*0da0*/  F2FP.F16.F32.PACK_AB R82, R7, R4 ;  /* 0x000000040752723e */ /* 0x000fc600000000ff */
[----:B------:R-:W-:Y:S01]  /*0db0*/  F2FP.F16.F32.PACK_AB R83, R9, R2 ;  /* 0x000000020953723e */ /* 0x000fe200000000ff */
[----:B------:R-:W-:Y:S06]  /*0dc0*/  BRA `(.L_x_3518) ;  /* 0x0000000000907947 */ /* 0x000fec0003800000 */
.L_x_3517:
[----:B0----5:R-:W-:Y:S02]  /*0dd0*/  HADD2.F32 R2, -RZ, R81.H0_H0 ;  /* 0x20000051ff027230 */ /* 0x021fe40000004100 */
[----:B------:R-:W-:Y:S02]  /*0de0*/  HADD2.F32 R0, -RZ, R80.H0_H0 ;  /* 0x20000050ff007230 */ /* 0x000fe40000004100 */
[----:B------:R-:W-:Y:S02]  /*0df0*/  HADD2.F32 R4, -RZ, R82.H0_H0 ;  /* 0x20000052ff047230 */ /* 0x000fe40000004100 */
[-C--:B------:R-:W-:Y:S01]  /*0e00*/  FMUL.FTZ R2, R2, R103.reuse ;  /* 0x0000006702027220 */ /* 0x080fe20000410000 */
[----:B------:R-:W-:Y:S02]  /*0e10*/  HADD2.F32 R6, -RZ, R83.H0_H0 ;  /* 0x20000053ff067230 */ /* 0x000fe40000004100 */
        /* <DEDUP_REMOVED lines=14> */
[-C--:B------:R-:W-:Y:S01]  /*0f00*/  FMUL.FTZ R80, R80, R103.reuse ;  /* 0x0000006750507220 */ /* 0x080fe20000410000 */
[----:B------:R-:W-:Y:S02]  /*0f10*/  HADD2.F32 R94, -RZ, R83.H1_H1 ;  /* 0x30000053ff5e7230 */ /* 0x000fe40000004100 */
[----:B------:R-:W-:Y:S01]  /*0f20*/  FMUL.FTZ R84, R84, R103 ;  /* 0x0000006754547220 */ /* 0x000fe20000410000 */
[----:B------:R-:W-:-:S02]  /*0f30*/  HADD2.F32 R3, -RZ, R32.H1_H1 ;  /* 0x30000020ff037230 */ /* 0x000fc40000004100 */
[-C--:B------:R-:W-:Y:S01]  /*0f40*/  FMUL.FTZ R82, R82, R103.reuse ;  /* 0x0000006752527220 */ /* 0x080fe20000410000 */
        /* <DEDUP_REMOVED lines=12> */
.L_x_3518:
        /* <DEDUP_REMOVED lines=9> */
[----:B-1---5:R-:W-:Y:S02]  /*10a0*/  HADD2.F32 R96, -RZ, R86.H0_H0 ;  /* 0x20000056ff607230 */ /* 0x022fe40000004100 */
[----:B------:R-:W-:Y:S02]  /*10b0*/  HADD2.F32 R82, -RZ, R84.H0_H0 ;  /* 0x20000054ff527230 */ /* 0x000fe40000004100 */
[----:B------:R-:W-:Y:S02]  /*10c0*/  HADD2.F32 R94, -RZ, R85.H0_H0 ;  /* 0x20000055ff5e7230 */ /* 0x000fe40000004100 */
[-C--:B------:R-:W-:Y:S01]  /*10d0*/  FMUL.FTZ R96, R96, R103.reuse ;  /* 0x0000006760607220 */ /* 0x080fe20000410000 */
[----:B------:R-:W-:Y:S02]  /*10e0*/  HADD2.F32 R98, -RZ, R87.H0_H0 ;  /* 0x20000057ff627230 */ /* 0x000fe40000004100 */
[----:B------:R-:W-:Y:S01]  /*10f0*/  FMUL.FTZ R82, R82, R103 ;  /* 0x0000006752527220 */ /* 0x000fe20000410000 */
[----:B------:R-:W-:-:S02]  /*1100*/  HADD2.F32 R80, -RZ, R85.H1_H1 ;  /* 0x30000055ff507230 */ /* 0x000fc40000004100 */
[-C--:B------:R-:W-:Y:S01]  /*1110*/  FMUL.FTZ R94, R94, R103.reuse ;  /* 0x000000675e5e7220 */ /* 0x080fe20000410000 */
[----:B------:R-:W-:Y:S02]  /*1120*/  HADD2.F32 R85, -RZ, R30.H0_H0 ;  /* 0x2000001eff557230 */ /* 0x000fe40000004100 */
[----:B------:R-:W-:Y:S02]  /*1130*/  HADD2.F32 R99, -RZ, R18.H0_H0 ;  /* 0x20000012ff637230 */ /* 0x000fe40000004100 */
[-C--:B------:R-:W-:Y:S01]  /*1140*/  FMUL.FTZ R80, R80, R103.reuse ;  /* 0x0000006750507220 */ /* 0x080fe20000410000 */
[----:B------:R-:W-:Y:S02]  /*1150*/  HADD2.F32 R106, -RZ, R87.H1_H1 ;  /* 0x30000057ff6a7230 */ /* 0x000fe40000004100 */
[----:B------:R-:W-:Y:S01]  /*1160*/  FMUL.FTZ R87, R98, R103 ;  /* 0x0000006762577220 */ /* 0x000fe20000410000 */
[----:B------:R-:W-:Y:S02]  /*1170*/  HADD2.F32 R81, -RZ, R28.H0_H0 ;  /* 0x2000001cff517230 */ /* 0x000fe40000004100 */
[----:B------:R-:W-:Y:S01]  /*1180*/  FFMA.FTZ R98, R96, R85, R99 ;  /* 0x0000005560627223 */ /* 0x000fe20000010063 */
[----:B------:R-:W-:-:S02]  /*1190*/  HADD2.F32 R95, -RZ, R16.H0_H0 ;  /* 0x20000010ff5f7230 */ /* 0x000fc40000004100 */
[----:B------:R-:W-:Y:S01]  /*11a0*/  FMUL.FTZ R106, R106, R103 ;  /* 0x000000676a6a7220 */ /* 0x000fe20000410000 */
[----:B------:R-:W-:Y:S02]  /*11b0*/  HADD2.F32 R83, -RZ, R29.H0_H0 ;  /* 0x2000001dff537230 */ /* 0x000fe40000004100 */
[----:B------:R-:W-:Y:S02]  /*11c0*/  HADD2.F32 R97, -RZ, R17.H0_H0 ;  /* 0x20000011ff617230 */ /* 0x000fe40000004100 */
[----:B------:R-:W-:Y:S01]  /*11d0*/  FFMA.FTZ R102, R82, R81, R95 ;  /* 0x0000005152667223 */ /* 0x000fe2000001005f */
[----:B------:R-:W-:Y:S02]  /*11e0*/  HADD2.F32 R104, -RZ, R31.H0_H0 ;  /* 0x2000001fff687230 */ /* 0x000fe40000004100 */
[----:B------:R-:W-:Y:S02]  /*11f0*/  HADD2.F32 R108, -RZ, R19.H0_H0 ;  /* 0x20000013ff6c7230 */ /* 0x000fe40000004100 */
[----:B------:R-:W-:Y:S01]  /*1200*/  FFMA.FTZ R100, R94, R83, R97 ;  /* 0x000000535e647223 */ /* 0x000fe20000010061 */
[----:B------:R-:W-:-:S02]  /*1210*/  HADD2.F32 R84, -RZ, R84.H1_H1 ;  /* 0x30000054ff547230 */ /* 0x000fc40000004100 */
[----:B------:R-:W-:Y:S02]  /*1220*/  HADD2.F32 R86, -RZ, R86.H1_H1 ;  /* 0x30000056ff567230 */ /* 0x000fe40000004100 */
[----:B------:R-:W-:Y:S01]  /*1230*/  FFMA.FTZ R96, R87, R104, R108 ;  /* 0x0000006857607223 */ /* 0x000fe2000001006c */
[----:B------:R-:W-:Y:S02]  /*1240*/  HADD2.F32 R95, -RZ, R28.H1_H1 ;  /* 0x3000001cff5f7230 */ /* 0x000fe40000004100 */
[-C--:B------:R-:W-:Y:S01]  /*1250*/  FMUL.FTZ R84, R84, R103.reuse ;  /* 0x0000006754547220 */ /* 0x080fe20000410000 */
[----:B------:R-:W-:Y:S02]  /*1260*/  HADD2.F32 R81, -RZ, R16.H1_H1 ;  /* 0x30000010ff517230 */ /* 0x000fe40000004100 */
[----:B------:R-:W-:Y:S01]  /*1270*/  FMUL.FTZ R86, R86, R103 ;  /* 0x0000006756567220 */ /* 0x000fe20000410000 */
[----:B------:R-:W-:Y:S02]  /*1280*/  HADD2.F32 R97, -RZ, R29.H1_H1 ;  /* 0x3000001dff617230 */ /* 0x000fe40000004100 */
[----:B------:R-:W-:-:S02]  /*1290*/  HADD2.F32 R83, -RZ, R17.H1_H1 ;  /* 0x30000011ff537230 */ /* 0x000fc40000004100 */
[----:B------:R-:W-:Y:S01]  /*12a0*/  FFMA.FTZ R95, R84, R95, R81 ;  /* 0x0000005f545f7223 */ /* 0x000fe20000010051 */
[----:B------:R-:W-:Y:S02]  /*12b0*/  HADD2.F32 R99, -RZ, R30.H1_H1 ;  /* 0x3000001eff637230 */ /* 0x000fe40000004100 */
[----:B------:R-:W-:Y:S02]  /*12c0*/  HADD2.F32 R85, -RZ, R18.H1_H1 ;  /* 0x30000012ff557230 */ /* 0x000fe40000004100 */
[----:B------:R-:W-:Y:S01]  /*12d0*/  FFMA.FTZ R97, R80, R97, R83 ;  /* 0x0000006150617223 */ /* 0x000fe20000010053 */
[----:B------:R-:W-:Y:S01]  /*12e0*/  HADD2.F32 R101, -RZ, R31.H1_H1 ;  /* 0x3000001fff657230 */ /* 0x000fe20000004100 */
[----:B------:R-:W-:Y:S01]  /*12f0*/  F2FP.F16.F32.PACK_AB R80, R95, R102 ;  /* 0x000000665f50723e */ /* 0x000fe200000000ff */
[----:B------:R-:W-:Y:S02]  /*1300*/  HADD2.F32 R87, -RZ, R19.H1_H1 ;  /* 0x30000013ff577230 */ /* 0x000fe40000004100 */
[----:B------:R-:W-:Y:S01]  /*1310*/  FFMA.FTZ R99, R86, R99, R85 ;  /* 0x0000006356637223 */ /* 0x000fe20000010055 */
[----:B------:R-:W-:-:S02]  /*1320*/  F2FP.F16.F32.PACK_AB R81, R97, R100 ;  /* 0x000000646151723e */ /* 0x000fc400000000ff */
[----:B------:R-:W-:Y:S02]  /*1330*/  FFMA.FTZ R101, R106, R101, R87 ;  /* 0x000000656a657223 */ /* 0x000fe40000010057 */
[----:B------:R-:W-:-:S03]  /*1340*/  F2FP.F16.F32.PACK_AB R82, R99, R98 ;  /* 0x000000626352723e */ /* 0x000fc600000000ff */
[----:B------:R-:W-:Y:S01]  /*1350*/  F2FP.F16.F32.PACK_AB R83, R101, R96 ;  /* 0x000000606553723e */ /* 0x000fe200000000ff */
[----:B------:R-:W-:Y:S06]  /*1360*/  BRA `(.L_x_3520) ;  /* 0x0000000000907947 */ /* 0x000fec0003800000 */
.L_x_3519:
[----:B-1---5:R-:W-:Y:S02]  /*1370*/  HADD2.F32 R80, -RZ, R84.H0_H0 ;  /* 0x20000054ff507230 */ /* 0x022fe40000004100 */
        /* <DEDUP_REMOVED lines=15> */
[--C-:B------:R-:W-:Y:S02]  /*1470*/  HADD2.F32 R81, -RZ, R28.reuse.H0_H0 ;  /* 0x2000001cff517230 */ /* 0x100fe40000004100 */
        /* <DEDUP_REMOVED lines=19> */
.L_x_3520:
        /* <DEDUP_REMOVED lines=15> */
[----:B------:R-:W-:-:S02]  /*16a0*/  HADD2.F32 R105, -RZ, R24.H0_H0 ;  /* 0x20000018ff697230 */ /* 0x000fc40000004100 */
[----:B------:R-:W-:Y:S02]  /*16b0*/  HADD2.F32 R81, -RZ, R16.H0_H0 ;  /* 0x20000010ff517230 */ /* 0x000fe40000004100 */
[----:B------:R-:W-:Y:S01]  /*16c0*/  FFMA.FTZ R107, R82, R107, R83 ;  /* 0x0000006b526b7223 */ /* 0x000fe20000010053 */
[--C-:B------:R-:W-:Y:S02]  /*16d0*/  HADD2.F32 R104, -RZ, R87.reuse.H0_H0 ;  /* 0x20000057ff687230 */ /* 0x100fe40000004100 */
[----:B------:R-:W-:Y:S02]  /*16e0*/  HADD2.F32 R106, -RZ, R87.H1_H1 ;  /* 0x30000057ff6a7230 */ /* 0x000fe40000004100 */
[----:B------:R-:W-:Y:S01]  /*16f0*/  FFMA.FTZ R105, R80, R105, R81 ;  /* 0x0000006950697223 */ /* 0x000fe20000010051 */
[----:B------:R-:W-:Y:S02]  /*1700*/  HADD2.F32 R82, -RZ, R86.H0_H0 ;  /* 0x20000056ff527230 */ /* 0x000fe40000004100 */
[----:B------:R-:W-:Y:S01]  /*1710*/  FMUL.FTZ R104, R104, R103 ;  /* 0x0000006768687220 */ /* 0x000fe20000410000 */
[----:B------:R-:W-:-:S02]  /*1720*/  HADD2.F32 R80, -RZ, R85.H1_H1 ;  /* 0x30000055ff507230 */ /* 0x000fc40000004100 */
[-C--:B------:R-:W-:Y:S01]  /*1730*/  FMUL.FTZ R106, R106, R103.reuse ;  /* 0x000000676a6a7220 */ /* 0x080fe20000410000 */
[----:B------:R-:W-:Y:S02]  /*1740*/  HADD2.F32 R81, -RZ, R26.H0_H0 ;  /* 0x2000001aff517230 */ /* 0x000fe40000004100 */
[-C--:B------:R-:W-:Y:S01]  /*1750*/  FMUL.FTZ R82, R82, R103.reuse ;  /* 0x0000006752527220 */ /* 0x080fe20000410000 */
[----:B------:R-:W-:Y:S02]  /*1760*/  HADD2.F32 R85, -RZ, R18.H0_H0 ;  /* 0x20000012ff557230 */ /* 0x000fe40000004100 */
[----:B------:R-:W-:Y:S01]  /*1770*/  FMUL.FTZ R80, R80, R103 ;  /* 0x0000006750507220 */ /* 0x000fe20000410000 */
[----:B------:R-:W-:Y:S02]  /*1780*/  HADD2.F32 R83, -RZ, R27.H0_H0 ;  /* 0x2000001bff537230 */ /* 0x000fe40000004100 */
        /* <DEDUP_REMOVED lines=9> */
[----:B------:R-:W-:Y:S01]  /*1820*/  FMUL.FTZ R84, R84, R103 ;  /* 0x0000006754547220 */ /* 0x000fe20000410000 */
[----:B------:R-:W-:-:S02]  /*1830*/  HADD2.F32 R85, -RZ, R16.H1_H1 ;  /* 0x30000010ff557230 */ /* 0x000fc40000004100 */
[----:B------:R-:W-:Y:S01]  /*1840*/  FMUL.FTZ R86, R86, R103 ;  /* 0x0000006756567220 */ /* 0x000fe20000410000 */
[----:B------:R-:W-:Y:S02]  /*1850*/  HADD2.F32 R83, -RZ, R25.H1_H1 ;  /* 0x30000019ff537230 */ /* 0x000fe40000004100 */
[----:B------:R-:W-:Y:S02]  /*1860*/  HADD2.F32 R87, -RZ, R17.H1_H1 ;  /* 0x30000011ff577230 */ /* 0x000fe40000004100 */
[----:B------:R-:W-:Y:S01]  /*1870*/  FFMA.FTZ R104, R84, R81, R85 ;  /* 0x0000005154687223 */ /* 0x000fe20000010055 */
[----:B------:R-:W-:Y:S02]  /*1880*/  HADD2.F32 R109, -RZ, R26.H1_H1 ;  /* 0x3000001aff6d7230 */ /* 0x000fe40000004100 */
[----:B------:R-:W-:Y:S02]  /*1890*/  HADD2.F32 R113, -RZ, R18.H1_H1 ;  /* 0x30000012ff717230 */ /* 0x000fe40000004100 */
[----:B------:R-:W-:Y:S01]  /*18a0*/  FFMA.FTZ R106, R80, R83, R87 ;  /* 0x00000053506a7223 */ /* 0x000fe20000010057 */
[----:B------:R-:W-:-:S02]  /*18b0*/  F2FP.F16.F32.PACK_AB R83, R111, R108 ;  /* 0x0000006c6f53723e */ /* 0x000fc400000000ff */
[----:B------:R-:W-:Y:S01]  /*18c0*/  F2FP.F16.F32.PACK_AB R80, R104, R105 ;  /* 0x000000696850723e */ /* 0x000fe200000000ff */
[----:B------:R-:W-:Y:S01]  /*18d0*/  FFMA.FTZ R109, R86, R109, R113 ;  /* 0x0000006d566d7223 */ /* 0x000fe20000010071 */
[----:B------:R-:W-:-:S04]  /*18e0*/  F2FP.F16.F32.PACK_AB R81, R106, R107 ;  /* 0x0000006b6a51723e */ /* 0x000fc800000000ff */
[----:B------:R-:W-:Y:S01]  /*18f0*/  F2FP.F16.F32.PACK_AB R82, R109, R110 ;  /* 0x0000006e6d52723e */ /* 0x000fe200000000ff */
[----:B------:R-:W-:Y:S06]  /*1900*/  BRA `(.L_x_3522) ;  /* 0x0000000000907947 */ /* 0x000fec0003800000 */
.L_x_3521:
[----:B-1---5:R-:W-:Y:S02]  /*1910*/  HADD2.F32 R106, -RZ, R86.H0_H0 ;  /* 0x20000056ff6a7230 */ /* 0x022fe40000004100 */
[----:B------:R-:W-:Y:S02]  /*1920*/  HADD2.F32 R108, -RZ, R87.H0_H0 ;  /* 0x20000057ff6c7230 */ /* 0x000fe40000004100 */
[----:B------:R-:W-:Y:S02]  /*1930*/  HADD2.F32 R81, -RZ, R26.H0_H0 ;  /* 0x2000001aff517230 */ /* 0x000fe40000004100 */
[-C--:B------:R-:W-:Y:S01]  /*1940*/  FMUL.FTZ R106, R106, R103.reuse ;  /* 0x000000676a6a7220 */ /* 0x080fe20000410000 */
[----:B------:R-:W-:Y:S02]  /*1950*/  HADD2.F32 R83, -RZ, R27.H0_H0 ;  /* 0x2000001bff537230 */ /* 0x000fe40000004100 */
[----:B------:R-:W-:Y:S01]  /*1960*/  FMUL.FTZ R108, R108, R103 ;  /* 0x000000676c6c7220 */ /* 0x000fe20000410000 */
[----:B------:R-:W-:-:S02]  /*1970*/  HADD2.F32 R82, -RZ, R84.H0_H0 ;  /* 0x20000054ff527230 */ /* 0x000fc40000004100 */
[----:B------:R-:W-:Y:S01]  /*1980*/  FMUL.FTZ R110, R106, R81 ;  /* 0x000000516a6e7220 */ /* 0x000fe20000410000 */
[--C-:B------:R-:W-:Y:S02]  /*1990*/  HADD2.F32 R104, -RZ, R85.reuse.H0_H0 ;  /* 0x20000055ff687230 */ /* 0x100fe40000004100 */
        /* <DEDUP_REMOVED lines=8> */
[-C--:B------:R-:W-:Y:S01]  /*1a20*/  FMUL.FTZ R80, R80, R103.reuse ;  /* 0x0000006750507220 */ /* 0x080fe20000410000 */
[----:B------:R-:W-:Y:S02]  /*1a30*/  HADD2.F32 R107, -RZ, R25.H0_H0 ;  /* 0x20000019ff6b7230 */ /* 0x000fe40000004100 */
[-C--:B------:R-:W-:Y:S01]  /*1a40*/  FMUL.FTZ R86, R86, R103.reuse ;  /* 0x0000006756567220 */ /* 0x080fe20000410000 */
[--C-:B------:R-:W-:Y:S02]  /*1a50*/  HADD2.F32 R105, -RZ, R24.reuse.H0_H0 ;  /* 0x20000018ff697230 */ /* 0x100fe40000004100 */
        /* <DEDUP_REMOVED lines=15> */
.L_x_3522:
        /* <DEDUP_REMOVED lines=9> */
[----:B-1---5:R-:W-:Y:S02]  /*1be0*/  HADD2.F32 R80, -RZ, R84.H0_H0 ;  /* 0x20000054ff507230 */ /* 0x022fe40000004100 */
[----:B------:R-:W-:Y:S02]  /*1bf0*/  HADD2.F32 R113, -RZ, R20.H0_H0 ;  /* 0x20000014ff717230 */ /* 0x000fe40000004100 */
[----:B------:R-:W-:Y:S02]  /*1c00*/  HADD2.F32 R81, -RZ, R16.H0_H0 ;  /* 0x20000010ff517230 */ /* 0x000fe40000004100 */
[----:B------:R-:W-:Y:S01]  /*1c10*/  FMUL.FTZ R80, R80, R103 ;  /* 0x0000006750507220 */ /* 0x000fe20000410000 */
[----:B------:R-:W-:Y:S02]  /*1c20*/  HADD2.F32 R82, -RZ, R85.H0_H0 ;  /* 0x20000055ff527230 */ /* 0x000fe40000004100 */
[----:B------:R-:W-:Y:S02]  /*1c30*/  HADD2.F32 R83, -RZ, R17.H0_H0 ;  /* 0x20000011ff537230 */ /* 0x000fe40000004100 */
[----:B------:R-:W-:Y:S01]  /*1c40*/  FFMA.FTZ R113, R80, R113, R81 ;  /* 0x0000007150717223 */ /* 0x000fe20000010051 */
[----:B------:R-:W-:-:S02]  /*1c50*/  HADD2.F32 R81, -RZ, R21.H0_H0 ;  /* 0x20000015ff517230 */ /* 0x000fc40000004100 */
[----:B------:R-:W-:Y:S01]  /*1c60*/  FMUL.FTZ R82, R82, R103 ;  /* 0x0000006752527220 */ /* 0x000fe20000410000 */
[----:B------:R-:W-:Y:S02]  /*1c70*/  HADD2.F32 R80, -RZ, R85.H1_H1 ;  /* 0x30000055ff507230 */ /* 0x000fe40000004100 */
[----:B------:R-:W-:Y:S02]  /*1c80*/  HADD2.F32 R115, -RZ, R21.H1_H1 ;  /* 0x30000015ff737230 */ /* 0x000fe40000004100 */
[----:B------:R-:W-:Y:S01]  /*1c90*/  FFMA.FTZ R114, R82, R81, R83 ;  /* 0x0000005152727223 */ /* 0x000fe20000010053 */
[----:B------:R-:W-:Y:S02]  /*1ca0*/  HADD2.F32 R81, -RZ, R17.H1_H1 ;  /* 0x30000011ff517230 */ /* 0x000fe40000004100 */
[----:B------:R-:W-:Y:S01]  /*1cb0*/  FMUL.FTZ R80, R80, R103 ;  /* 0x0000006750507220 */ /* 0x000fe20000410000 */
[----:B------:R-:W-:Y:S02]  /*1cc0*/  HADD2.F32 R82, -RZ, R86.H0_H0 ;  /* 0x20000056ff527230 */ /* 0x000fe40000004100 */
[----:B------:R-:W-:-:S02]  /*1cd0*/  HADD2.F32 R83, -RZ, R18.H0_H0 ;  /* 0x20000012ff537230 */ /* 0x000fc40000004100 */
[----:B------:R-:W-:Y:S01]  /*1ce0*/  FFMA.FTZ R115, R80, R115, R81 ;  /* 0x0000007350737223 */ /* 0x000fe20000010051 */
[----:B------:R-:W-:Y:S02]  /*1cf0*/  HADD2.F32 R81, -RZ, R22.H0_H0 ;  /* 0x20000016ff517230 */ /* 0x000fe40000004100 */
[----:B------:R-:W-:Y:S01]  /*1d00*/  FMUL.FTZ R82, R82, R103 ;  /* 0x0000006752527220 */ /* 0x000fe20000410000 */
[----:B------:R-:W-:Y:S02]  /*1d10*/  HADD2.F32 R80, -RZ, R86.H1_H1 ;  /* 0x30000056ff507230 */ /* 0x000fe40000004100 */
[----:B------:R-:W-:Y:S02]  /*1d20*/  HADD2.F32 R117, -RZ, R22.H1_H1 ;  /* 0x30000016ff757230 */ /* 0x000fe40000004100 */
[----:B------:R-:W-:Y:S01]  /*1d30*/  FFMA.FTZ R86, R82, R81, R83 ;  /* 0x0000005152567223 */ /* 0x000fe20000010053 */
[----:B------:R-:W-:Y:S02]  /*1d40*/  HADD2.F32 R81, -RZ, R18.H1_H1 ;  /* 0x30000012ff517230 */ /* 0x000fe40000004100 */
[----:B------:R-:W-:Y:S01]  /*1d50*/  FMUL.FTZ R80, R80, R103 ;  /* 0x0000006750507220 */ /* 0x000fe20000410000 */
[----:B------:R-:W-:-:S02]  /*1d60*/  HADD2.F32 R119, -RZ, R23.H0_H0 ;  /* 0x20000017ff777230 */ /* 0x000fc40000004100 */
[----:B------:R-:W-:Y:S02]  /*1d70*/  HADD2.F32 R83, -RZ, R19.H1_H1 ;  /* 0x30000013ff537230 */ /* 0x000fe40000004100 */
[----:B------:R-:W-:Y:S01]  /*1d80*/  FFMA.FTZ R117, R80, R117, R81 ;  /* 0x0000007550757223 */ /* 0x000fe20000010051 */
[----:B------:R-:W-:Y:S02]  /*1d90*/  HADD2.F32 R80, -RZ, R87.H0_H0 ;  /* 0x20000057ff507230 */ /* 0x000fe40000004100 */
[----:B------:R-:W-:Y:S02]  /*1da0*/  HADD2.F32 R81, -RZ, R19.H0_H0 ;  /* 0x20000013ff517230 */ /* 0x000fe40000004100 */
[----:B------:R-:W-:Y:S02]  /*1db0*/  HADD2.F32 R84, -RZ, R84.H1_H1 ;  /* 0x30000054ff547230 */ /* 0x000fe40000004100 */
[----:B------:R-:W-:Y:S01]  /*1dc0*/  FMUL.FTZ R80, R80, R103 ;  /* 0x0000006750507220 */ /* 0x000fe20000410000 */
[----:B------:R-:W-:-:S03]  /*1dd0*/  F2FP.F16.F32.PACK_AB R82, R117, R86 ;  /* 0x000000567552723e */ /* 0x000fc600000000ff */
[----:B------:R-:W-:Y:S01]  /*1de0*/  FFMA.FTZ R119, R80, R119, R81 ;  /* 0x0000007750777223 */ /* 0x000fe20000010051 */
[----:B------:R-:W-:Y:S02]  /*1df0*/  HADD2.F32 R80, -RZ, R87.H1_H1 ;  /* 0x30000057ff507230 */ /* 0x000fe40000004100 */
[-C--:B------:R-:W-:Y:S01]  /*1e00*/  FMUL.FTZ R84, R84, R103.reuse ;  /* 0x0000006754547220 */ /* 0x080fe20000410000 */
[----:B------:R-:W-:Y:S02]  /*1e10*/  HADD2.F32 R81, -RZ, R23.H1_H1 ;  /* 0x30000017ff517230 */ /* 0x000fe40000004100 */
[----:B------:R-:W-:-:S04]  /*1e20*/  FMUL.FTZ R80, R80, R103 ;  /* 0x0000006750507220 */ /* 0x000fc80000410000 */
[----:B------:R-:W-:Y:S01]  /*1e30*/  FFMA.FTZ R116, R80, R81, R83 ;  /* 0x0000005150747223 */ /* 0x000fe20000010053 */
[----:B------:R-:W-:Y:S02]  /*1e40*/  HADD2.F32 R81, -RZ, R20.H1_H1 ;  /* 0x30000014ff517230 */ /* 0x000fe40000004100 */
[----:B------:R-:W-:-:S05]  /*1e50*/  HADD2.F32 R83, -RZ, R16.H1_H1 ;  /* 0x30000010ff537230 */ /* 0x000fca0000004100 */
[----:B------:R-:W-:Y:S01]  /*1e60*/  FFMA.FTZ R118, R84, R81, R83 ;  /* 0x0000005154767223 */ /* 0x000fe20000010053 */
[----:B------:R-:W-:Y:S02]  /*1e70*/  F2FP.F16.F32.PACK_AB R83, R116, R119 ;  /* 0x000000777453723e */ /* 0x000fe400000000ff */
[----:B------:R-:W-:Y:S02]  /*1e80*/  F2FP.F16.F32.PACK_AB R81, R115, R114 ;  /* 0x000000727351723e */ /* 0x000fe400000000ff */
[----:B------:R-:W-:Y:S01]  /*1e90*/  F2FP.F16.F32.PACK_AB R80, R118, R113 ;  /* 0x000000717650723e */ /* 0x000fe200000000ff */
[----:B------:R-:W-:Y:S06]  /*1ea0*/  BRA `(.L_x_3524) ;  /* 0x0000000000907947 */ /* 0x000fec0003800000 */
.L_x_3523:
[----:B-1---5:R-:W-:Y:S02]  /*1eb0*/  HADD2.F32 R82, -RZ, R85.H0_H0 ;  /* 0x20000055ff527230 */ /* 0x022fe40000004100 */
[--C-:B------:R-:W-:Y:S02]  /*1ec0*/  HADD2.F32 R114, -RZ, R86.reuse.H0_H0 ;  /* 0x20000056ff727230 */ /* 0x100fe40000004100 */
[----:B------:R-:W-:Y:S02]  /*1ed0*/  HADD2.F32 R81, -RZ, R21.H0_H0 ;  /* 0x20000015ff517230 */ /* 0x000fe40000004100 */
[-C--:B------:R-:W-:Y:S01]  /*1ee0*/  FMUL.FTZ R82, R82, R103.reuse ;  /* 0x0000006752527220 */ /* 0x080fe20000410000 */
[----:B------:R-:W-:Y:S02]  /*1ef0*/  HADD2.F32 R116, -RZ, R86.H1_H1 ;  /* 0x30000056ff747230 */ /* 0x000fe40000004100 */
[----:B------:R-:W-:Y:S01]  /*1f00*/  FMUL.FTZ R86, R114, R103 ;  /* 0x0000006772567220 */ /* 0x000fe20000410000 */
[----:B------:R-:W-:-:S02]  /*1f10*/  HADD2.F32 R80, -RZ, R84.H0_H0 ;  /* 0x20000054ff507230 */ /* 0x000fc40000004100 */
[----:B------:R-:W-:Y:S01]  /*1f20*/  FMUL.FTZ R114, R82, R81 ;  /* 0x0000005152727220 */ /* 0x000fe20000410000 */
[--C-:B------:R-:W-:Y:S02]  /*1f30*/  HADD2.F32 R81, -RZ, R22.reuse.H0_H0 ;  /* 0x20000016ff517230 */ /* 0x100fe40000004100 */
[-C--:B------:R-:W-:Y:S01]  /*1f40*/  FMUL.FTZ R116, R116, R103.reuse ;  /* 0x0000006774747220 */ /* 0x080fe20000410000 */
[----:B------:R-:W-:Y:S02]  /*1f50*/  HADD2.F32 R124, -RZ, R87.H1_H1 ;  /* 0x30000057ff7c7230 */ /* 0x000fe40000004100 */
[----:B------:R-:W-:Y:S01]  /*1f60*/  FMUL.FTZ R80, R80, R103 ;  /* 0x0000006750507220 */ /* 0x000fe20000410000 */
[----:B------:R-:W-:Y:S02]  /*1f70*/  HADD2.F32 R117, -RZ, R22.H1_H1 ;  /* 0x30000016ff757230 */ /* 0x000fe40000004100 */
[----:B------:R-:W-:Y:S01]  /*1f80*/  FMUL.FTZ R86, R86, R81 ;  /* 0x0000005156567220 */ /* 0x000fe20000410000 */
        /* <DEDUP_REMOVED lines=8> */
[----:B------:R-:W-:-:S02]  /*2010*/  HADD2.F32 R122, -RZ, R87.H0_H0 ;  /* 0x20000057ff7a7230 */ /* 0x000fc40000004100 */
[-C--:B------:R-:W-:Y:S01]  /*2020*/  FMUL.FTZ R118, R118, R103.reuse ;  /* 0x0000006776767220 */ /* 0x080fe20000410000 */
[----:B------:R-:W-:Y:S02]  /*2030*/  HADD2.F32 R119, -RZ, R23.H0_H0 ;  /* 0x20000017ff777230 */ /* 0x000fe40000004100 */
[-C--:B------:R-:W-:Y:S01]  /*2040*/  FMUL.FTZ R115, R84, R103.reuse ;  /* 0x0000006754737220 */ /* 0x080fe20000410000 */
[----:B------:R-:W-:Y:S02]  /*2050*/  HADD2.F32 R80, -RZ, R21.H1_H1 ;  /* 0x30000015ff507230 */ /* 0x000fe40000004100 */
[----:B------:R-:W-:Y:S01]  /*2060*/  FMUL.FTZ R122, R122, R103 ;  /* 0x000000677a7a7220 */ /* 0x000fe20000410000 */
[----:B------:R-:W-:Y:S01]  /*2070*/  HADD2.F32 R81, -RZ, R20.H1_H1 ;  /* 0x30000014ff517230 */ /* 0x000fe20000004100 */
[----:B------:R-:W-:Y:S02]  /*2080*/  F2FP.F16.F32.PACK_AB R82, R117, R86 ;  /* 0x000000567552723e */ /* 0x000fe400000000ff */
[----:B------:R-:W-:Y:S01]  /*2090*/  FMUL.FTZ R119, R122, R119 ;  /* 0x000000777a777220 */ /* 0x000fe20000410000 */
[----:B------:R-:W-:Y:S01]  /*20a0*/  FMUL.FTZ R115, R115, R80 ;  /* 0x0000005073737220 */ /* 0x000fe20000410000 */
[----:B------:R-:W-:-:S03]  /*20b0*/  FMUL.FTZ R118, R118, R81 ;  /* 0x0000005176767220 */ /* 0x000fc60000410000 */
[----:B------:R-:W-:Y:S02]  /*20c0*/  F2FP.F16.F32.PACK_AB R83, R116, R119 ;  /* 0x000000777453723e */ /* 0x000fe400000000ff */
[----:B------:R-:W-:Y:S02]  /*20d0*/  F2FP.F16.F32.PACK_AB R81, R115, R114 ;  /* 0x000000727351723e */ /* 0x000fe400000000ff */
[----:B------:R-:W-:-:S07]  /*20e0*/  F2FP.F16.F32.PACK_AB R80, R118, R113 ;  /* 0x000000717650723e */ /* 0x000fce00000000ff */
.L_x_3524:
[----:B------:R-:W-:Y:S01]  /*20f0*/  FADD.FTZ R84, RZ, R90 ;  /* 0x0000005aff547221 */ /* 0x000fe20000010000 */
[----:B------:R-:W-:Y:S01]  /*2100*/  IMAD.WIDE.U32 R120, R112, 0x10, R120 ;  /* 0x0000001070787825 */ /* 0x000fe200078e0078 */
[----:B------:R-:W-:Y:S01]  /*2110*/  LOP3.LUT P1, RZ, R92, 0x1f, RZ, 0xc0, !PT ;  /* 0x0000001f5cff7812 */ /* 0x000fe2000782c0ff */
[----:B------:R-:W-:Y:S02]  /*2120*/  BSSY.RECONVERGENT B0, `(.L_x_3525) ;  /* 0x0000096000007945 */ /* 0x000fe40003800200 */
        /* <DEDUP_REMOVED lines=56> */
[----:B------:R-:W-:-:S04]  /*24b0*/  FADD.FTZ R124, -R84, R88 ;  /* 0x00000058547c7221 */ /* 0x000fc80000010100 */
        /* <DEDUP_REMOVED lines=92> */
.L_x_3526:
[----:B------:R-:W-:Y:S05]  /*2a80*/  BSYNC.RECONVERGENT B0 ;  /* 0x0000000000007941 */ /* 0x000fea0003800200 */
.L_x_3525:
[----:B0-----:R-:W-:Y:S01]  /*2a90*/  LOP3.LUT R80, R92, 0x1f, RZ, 0xc0, !PT ;  /* 0x0000001f5c507812 */ /* 0x001fe200078ec0ff */
[----:B------:R-:W-:Y:S01]  /*2aa0*/  BAR.SYNC.DEFER_BLOCKING 0x0 ;  /* 0x0000000000007b1d */ /* 0x000fe20000010000 */
[----:B------:R-:W-:Y:S02]  /*2ab0*/  MOV R87, RZ ;  /* 0x000000ff00577202 */ /* 0x000fe40000000f00 */
[----:B------:R-:W-:Y:S02]  /*2ac0*/  ISETP.GT.U32.AND P1, PT, R80, 0x3, PT ;  /* 0x000000035000780c */ /* 0x000fe40003f24070 */
[----:B------:R-:W-:Y:S01]  /*2ad0*/  CS2R R80, SRZ ;  /* 0x0000000000507805 */ /* 0x000fe2000001ff00 */
[----:B------:R-:W-:Y:S10]  /*2ae0*/  BSSY.RECONVERGENT B0, `(.L_x_3527) ;  /* 0x000000a000007945 */ /* 0x000ff40003800200 */
        /* <DEDUP_REMOVED lines=9> */
.L_x_3528:
[----:B------:R-:W-:Y:S05]  /*2b80*/  BSYNC.RECONVERGENT B0 ;  /* 0x0000000000007941 */ /* 0x000fea0003800200 */
.L_x_3527:
[----:B------:R-:W1:Y:S01]  /*2b90*/  SHFL.DOWN PT, R84, R87, 0x2, 0x1f ;  /* 0x08401f0057547f89 */ /* 0x000e6200000e0000 */
[-C--:B------:R-:W-:Y:S01]  /*2ba0*/  I2FP.F32.U32 R122, R87.reuse ;  /* 0x00000057007a7245 */ /* 0x080fe20000201000 */
[----:B------:R-:W2:Y:S01]  /*2bb0*/  LDC.64 R124, c[0x0][0x428] ;  /* 0x00010a00ff7c7b82 */ /* 0x000ea20000000a00 */
[----:B------:R-:W-:Y:S01]  /*2bc0*/  ISETP.NE.AND P1, PT, R92, RZ, PT ;  /* 0x000000ff5c00720c */ /* 0x000fe20003f25270 */
[----:B0-----:R-:W0:Y:S01]  /*2bd0*/  SHFL.DOWN PT, R103, R80, 0x2, 0x1f ;  /* 0x08401f0050677f89 */ /* 0x001e2200000e0000 */
[----:B------:R-:W-:Y:S01]  /*2be0*/  ISETP.NE.AND P2, PT, RZ, UR11, PT ;  /* 0x0000000bff007c0c */ /* 0x000fe2000bf45270 */
[----:B------:R-:W-:Y:S02]  /*2bf0*/  UPLOP3.LUT UP0, UPT, UPT, UPT, UP0, 0x40, 0x4 ;  /* 0x000000000004789c */ /* 0x000fe40003f0e800 */
[----:B------:R-:W3:Y:S01]  /*2c00*/  SHFL.DOWN PT, R120, R81, 0x2, 0x1f ;  /* 0x08401f0051787f89 */ /* 0x000ee200000e0000 */
[----:B-1----:R-:W-:Y:S02]  /*2c10*/  IADD3 R83, PT, PT, R84, R87, RZ ;  /* 0x0000005754537210 */ /* 0x002fe40007ffe0ff */
[----:B------:R-:W-:-:S02]  /*2c20*/  I2FP.F32.S32 R85, R84 ;  /* 0x0000005400557245 */ /* 0x000fc40000201400 */
[----:B------:R-:W-:Y:S01]  /*2c30*/  I2FP.F32.S32 R82, R83 ;  /* 0x0000005300527245 */ /* 0x000fe20000201400 */
[C---:B0-----:R-:W-:Y:S02]  /*2c40*/  FADD.FTZ R121, -R103.reuse, R80 ;  /* 0x0000005067797221 */ /* 0x041fe40000010100 */
[----:B------:R-:W-:Y:S01]  /*2c50*/  FMUL.FTZ R103, R103, R85 ;  /* 0x0000005567677220 */ /* 0x000fe20000410000 */
[----:B------:R-:W0:Y:S01]  /*2c60*/  MUFU.RCP R84, R82 ;  /* 0x0000005200547308 */ /* 0x000e220000001000 */
[----:B------:R-:W-:Y:S01]  /*2c70*/  FMUL.FTZ R121, R121, R121 ;  /* 0x0000007979797220 */ /* 0x000fe20000410000 */
[----:B---3--:R-:W-:Y:S01]  /*2c80*/  FADD.FTZ R81, R120, R81 ;  /* 0x0000005178517221 */ /* 0x008fe20000010000 */
[----:B------:R-:W-:Y:S02]  /*2c90*/  FFMA.FTZ R87, R122, R80, R103 ;  /* 0x000000507a577223 */ /* 0x000fe40000010067 */
[----:B------:R-:W1:Y:S01]  /*2ca0*/  SHFL.DOWN PT, R80, R83, 0x1, 0x1f ;  /* 0x08201f0053507f89 */ /* 0x000e6200000e0000 */
[----:B------:R-:W-:Y:S01]  /*2cb0*/  FMUL.FTZ R122, R121, R122 ;  /* 0x0000007a797a7220 */ /* 0x000fe20000410000 */
[----:B------:R-:W-:-:S03]  /*2cc0*/  HADD2.F32 R121, -RZ, R56.H0_H0 ;  /* 0x20000038ff797230 */ /* 0x000fc60000004100 */
[----:B------:R-:W-:Y:S01]  /*2cd0*/  FMUL.FTZ R85, R122, R85 ;  /* 0x000000557a557220 */ /* 0x000fe20000410000 */
[----:B0-----:R-:W-:-:S03]  /*2ce0*/  FMUL.FTZ R87, R84, R87 ;  /* 0x0000005754577220 */ /* 0x001fc60000410000 */
[----:B------:R-:W-:Y:S02]  /*2cf0*/  FFMA.FTZ R84, R84, R85, R81 ;  /* 0x0000005554547223 */ /* 0x000fe40000010051 */
[----:B------:R-:W0:Y:S04]  /*2d00*/  SHFL.DOWN PT, R122, R87, 0x1, 0x1f ;  /* 0x08201f00577a7f89 */ /* 0x000e2800000e0000 */
[----:B------:R-:W3:Y:S01]  /*2d10*/  SHFL.DOWN PT, R81, R84, 0x1, 0x1f ;  /* 0x08201f0054517f89 */ /* 0x000ee200000e0000 */
[-C--:B-1----:R-:W-:Y:S02]  /*2d20*/  IADD3 R85, PT, PT, R83, R80.reuse, RZ ;  /* 0x0000005053557210 */ /* 0x082fe40007ffe0ff */
[----:B------:R-:W-:Y:S02]  /*2d30*/  I2FP.F32.S32 R80, R80 ;  /* 0x0000005000507245 */ /* 0x000fe40000201400 */
[----:B------:R-:W-:-:S06]  /*2d40*/  I2FP.F32.S32 R85, R85 ;  /* 0x0000005500557245 */ /* 0x000fcc0000201400 */
[----:B------:R-:W1:Y:S01]  /*2d50*/  MUFU.RCP R85, R85 ;  /* 0x0000005500557308 */ /* 0x000e620000001000 */
[----:B0-----:R-:W-:Y:S01]  /*2d60*/  FADD.FTZ R103, R87, -R122 ;  /* 0x8000007a57677221 */ /* 0x001fe20000010000 */
[----:B------:R-:W-:Y:S01]  /*2d70*/  FMUL.FTZ R83, R122, R80 ;  /* 0x000000507a537220 */ /* 0x000fe20000410000 */
[----:B--2---:R-:W-:-:S04]  /*2d80*/  IMAD.WIDE.U32 R122, R94, 0x10, R124 ;  /* 0x000000105e7a7825 */ /* 0x004fc800078e007c */
[----:B------:R-:W-:-:S04]  /*2d90*/  FMUL.FTZ R103, R103, R103 ;  /* 0x0000006767677220 */ /* 0x000fc80000410000 */
[C---:B------:R-:W-:Y:S01]  /*2da0*/  FMUL.FTZ R103, R82.reuse, R103 ;  /* 0x0000006752677220 */ /* 0x040fe20000410000 */
[----:B------:R-:W-:-:S03]  /*2db0*/  FFMA.FTZ R82, R82, R87, R83 ;  /* 0x0000005752527223 */ /* 0x000fc60000010053 */
[----:B------:R-:W-:Y:S01]  /*2dc0*/  FMUL.FTZ R103, R103, R80 ;  /* 0x0000005067677220 */ /* 0x000fe20000410000 */
[C---:B-1----:R-:W-:Y:S01]  /*2dd0*/  FMUL.FTZ R87, R85.reuse, R82 ;  /* 0x0000005255577220 */ /* 0x042fe20000410000 */
[----:B---3--:R-:W-:Y:S02]  /*2de0*/  FADD.FTZ R80, R84, R81 ;  /* 0x0000005154507221 */ /* 0x008fe40000010000 */
[----:B------:R-:W0:Y:S02]  /*2df0*/  LDC R81, c[0x0][0x448] ;  /* 0x00011200ff517b82 */ /* 0x000e240000000800 */
[----:B------:R-:W-:Y:S01]  /*2e00*/  FFMA.FTZ R80, R85, R103, R80 ;  /* 0x0000006755507223 */ /* 0x000fe20000010050 */
[----:B------:R-:W1:Y:S01]  /*2e10*/  SHFL.IDX PT, R87, R87, RZ, 0x1f ;  /* 0x00001fff57577589 */ /* 0x000e6200000e0000 */
[----:B------:R-:W-:-:S04]  /*2e20*/  HADD2.F32 R103, -RZ, R76.H0_H0 ;  /* 0x2000004cff677230 */ /* 0x000fc80000004100 */
[----:B------:R-:W0:Y:S01]  /*2e30*/  SHFL.IDX PT, R80, R80, RZ, 0x1f ;  /* 0x00001fff50507589 */ /* 0x000e2200000e0000 */
[----:B------:R-:W2:Y:S01]  /*2e40*/  @!P1 LDC.64 R84, c[0x0][0x3c0] ;  /* 0x0000f000ff549b82 */ /* 0x000ea20000000a00 */
[----:B-1----:R-:W-:-:S05]  /*2e50*/  FMUL.FTZ R82, R87, R87 ;  /* 0x0000005757527220 */ /* 0x002fca0000410000 */
[----:B------:R-:W-:Y:S01]  /*2e60*/  FSEL R92, R82, RZ, P2 ;  /* 0x000000ff525c7208 */ /* 0x000fe20001000000 */
[----:B0-----:R-:W-:Y:S01]  /*2e70*/  FFMA.FTZ R81, R80, UR12, R81 ;  /* 0x0000000c50517c23 */ /* 0x001fe20008010051 */
[----:B------:R-:W0:Y:S01]  /*2e80*/  @!P1 LDC.64 R82, c[0x0][0x3c8] ;  /* 0x0000f200ff529b82 */ /* 0x000e220000000a00 */
[----:B------:R-:W-:Y:S01]  /*2e90*/  FSEL R80, R87, RZ, !P2 ;  /* 0x000000ff57507208 */ /* 0x000fe20005000000 */
[----:B--2---:R-:W-:-:S04]  /*2ea0*/  @!P1 IMAD.WIDE R84, R93, 0x4, R84 ;  /* 0x000000045d549825 */ /* 0x004fc800078e0254 */
[----:B------:R-:W-:Y:S01]  /*2eb0*/  FADD.FTZ R81, R81, R92 ;  /* 0x0000005c51517221 */ /* 0x000fe20000010000 */
[C---:B------:R-:W-:Y:S01]  /*2ec0*/  FADD.FTZ R90, -R80.reuse, R90 ;  /* 0x0000005a505a7221 */ /* 0x040fe20000010100 */
[C---:B------:R-:W-:Y:S01]  /*2ed0*/  FADD.FTZ R92, -R80.reuse, R11 ;  /* 0x0000000b505c7221 */ /* 0x040fe20000010100 */
[----:B------:R1:W-:Y:S03]  /*2ee0*/  @!P1 STG.E desc[UR6][R84.64], R87 ;  /* 0x0000005754009986 */ /* 0x0003e6000c101906 */
[----:B------:R-:W2:Y:S01]  /*2ef0*/  MUFU.RSQ R81, R81 ;  /* 0x0000005100517308 */ /* 0x000ea20000001400 */
        /* <DEDUP_REMOVED lines=10> */
[----:B-1----:R-:W-:-:S02]  /*2fa0*/  HADD2.F32 R85, -RZ, R56.H1_H1 ;  /* 0x30000038ff557230 */ /* 0x002fc40000004100 */
[C---:B------:R-:W-:Y:S01]  /*2fb0*/  FADD.FTZ R84, -R80.reuse, R13 ;  /* 0x0000000d50547221 */ /* 0x040fe20000010100 */
[----:B------:R-:W-:Y:S02]  /*2fc0*/  HADD2.F32 R87, -RZ, R59.H1_H1 ;  /* 0x3000003bff577230 */ /* 0x000fe40000004100 */
[----:B------:R-:W-:Y:S01]  /*2fd0*/  FADD.FTZ R86, -R80, R86 ;  /* 0x0000005650567221 */ /* 0x000fe20000010100 */
[----:B0-----:R-:W-:-:S04]  /*2fe0*/  @!P1 IMAD.WIDE R82, R93, 0x4, R82 ;  /* 0x000000045d529825 */ /* 0x001fc800078e0252 */
[----:B------:R-:W-:Y:S01]  /*2ff0*/  FADD.FTZ R116, -R80, R116 ;  /* 0x0000007450747221 */ /* 0x000fe20000010100 */
[C---:B--2---:R-:W-:Y:S01]  /*3000*/  FMUL.FTZ R90, R81.reuse, R90 ;  /* 0x0000005a515a7220 */ /* 0x044fe20000410000 */
[C---:B------:R-:W-:Y:S01]  /*3010*/  FMUL.FTZ R92, R81.reuse, R92 ;  /* 0x0000005c515c7220 */ /* 0x040fe20000410000 */
[C---:B------:R-:W-:Y:S01]  /*3020*/  FMUL.FTZ R88, R81.reuse, R88 ;  /* 0x0000005851587220 */ /* 0x040fe20000410000 */
[----:B------:R0:W-:Y:S01]  /*3030*/  @!P1 STG.E desc[UR6][R82.64], R81 ;  /* 0x0000005152009986 */ /* 0x0001e2000c101906 */
[----:B------:R-:W-:Y:S01]  /*3040*/  FFMA.FTZ R11, R90, R103, R121 ;  /* 0x000000675a0b7223 */ /* 0x000fe20000010079 */
[----:B------:R-:W-:Y:S02]  /*3050*/  HADD2.F32 R103, -RZ, R76.H1_H1 ;  /* 0x3000004cff677230 */ /* 0x000fe40000004100 */
[C---:B------:R-:W-:Y:S01]  /*3060*/  FMUL.FTZ R84, R81.reuse, R84 ;  /* 0x0000005451547220 */ /* 0x040fe20000410000 */
[----:B------:R-:W-:Y:S02]  /*3070*/  HADD2.F32 R90, -RZ, R59.H0_H0 ;  /* 0x2000003bff5a7230 */ /* 0x000fe40000004100 */
[----:B------:R-:W-:Y:S01]  /*3080*/  FMUL.FTZ R86, R81, R86 ;  /* 0x0000005651567220 */ /* 0x000fe20000410000 */
[----:B------:R-:W-:-:S04]  /*3090*/  IMAD.WIDE.U32 R120, R0, 0x10, R124 ;  /* 0x0000001000787825 */ /* 0x000fc800078e007c */
[----:B0-----:R-:W-:Y:S01]  /*30a0*/  FFMA.FTZ R82, R92, R103, R85 ;  /* 0x000000675c527223 */ /* 0x001fe20000010055 */
[----:B------:R-:W-:Y:S02]  /*30b0*/  HADD2.F32 R83, -RZ, R77.H0_H0 ;  /* 0x2000004dff537230 */ /* 0x000fe40000004100 */
[C---:B------:R-:W-:Y:S01]  /*30c0*/  FADD.FTZ R92, -R80.reuse, R95 ;  /* 0x0000005f505c7221 */ /* 0x040fe20000010100 */
[----:B------:R-:W-:Y:S02]  /*30d0*/  HADD2.F32 R85, -RZ, R57.H0_H0 ;  /* 0x20000039ff557230 */ /* 0x000fe40000004100 */
[C---:B------:R-:W-:Y:S01]  /*30e0*/  FMUL.FTZ R103, R81.reuse, R106 ;  /* 0x0000006a51677220 */ /* 0x040fe20000410000 */
[----:B------:R-:W-:Y:S02]  /*30f0*/  HADD2.F32 R95, -RZ, R69.H1_H1 ;  /* 0x30000045ff5f7230 */ /* 0x000fe40000004100 */
[----:B------:R-:W-:Y:S01]  /*3100*/  FMUL.FTZ R106, R81, R108 ;  /* 0x0000006c516a7220 */ /* 0x000fe20000410000 */
[----:B------:R-:W-:Y:S01]  /*3110*/  FADD.FTZ R108, -R80, R113 ;  /* 0x00000071506c7221 */ /* 0x000fe20000010100 */
[----:B------:R-:W-:Y:S01]  /*3120*/  FFMA.FTZ R13, R88, R83, R85 ;  /* 0x00000053580d7223 */ /* 0x000fe20000010055 */
[----:B------:R-:W-:-:S02]  /*3130*/  HADD2.F32 R83, -RZ, R77.H1_H1 ;  /* 0x3000004dff537230 */ /* 0x000fc40000004100 */
[----:B------:R-:W-:Y:S01]  /*3140*/  FADD.FTZ R88, -R80, R14 ;  /* 0x0000000e50587221 */ /* 0x000fe20000010100 */
[----:B------:R-:W-:Y:S02]  /*3150*/  HADD2.F32 R85, -RZ, R57.H1_H1 ;  /* 0x30000039ff557230 */ /* 0x000fe40000004100 */
[----:B------:R-:W-:Y:S02]  /*3160*/  HADD2.F32 R113, -RZ, R62.H1_H1 ;  /* 0x3000003eff717230 */ /* 0x000fe40000004100 */
[----:B------:R-:W-:Y:S01]  /*3170*/  FMUL.FTZ R88, R81, R88 ;  /* 0x0000005851587220 */ /* 0x000fe20000410000 */
[----:B------:R-:W-:Y:S01]  /*3180*/  FFMA.FTZ R14, R84, R83, R85 ;  /* 0x00000053540e7223 */ /* 0x000fe20000010055 */
[----:B------:R-:W-:Y:S02]  /*3190*/  HADD2.F32 R83, -RZ, R78.H0_H0 ;  /* 0x2000004eff537230 */ /* 0x000fe40000004100 */
[----:B------:R-:W-:Y:S01]  /*31a0*/  FADD.FTZ R84, -R80, R15 ;  /* 0x0000000f50547221 */ /* 0x000fe20000010100 */
[----:B------:R-:W-:-:S03]  /*31b0*/  HADD2.F32 R85, -RZ, R58.H0_H0 ;  /* 0x2000003aff557230 */ /* 0x000fc60000004100 */
[----:B------:R-:W-:Y:S02]  /*31c0*/  FMUL.FTZ R84, R81, R84 ;  /* 0x0000005451547220 */ /* 0x000fe40000410000 */
[----:B------:R-:W-:Y:S01]  /*31d0*/  FFMA.FTZ R15, R88, R83, R85 ;  /* 0x00000053580f7223 */ /* 0x000fe20000010055 */
[----:B------:R-:W-:Y:S02]  /*31e0*/  HADD2.F32 R83, -RZ, R78.H1_H1 ;  /* 0x3000004eff537230 */ /* 0x000fe40000004100 */
[----:B------:R-:W-:Y:S01]  /*31f0*/  FADD.FTZ R88, -R80, R12 ;  /* 0x0000000c50587221 */ /* 0x000fe20000010100 */
[----:B------:R-:W-:-:S05]  /*3200*/  HADD2.F32 R85, -RZ, R58.H1_H1 ;  /* 0x3000003aff557230 */ /* 0x000fca0000004100 */
[----:B------:R-:W-:Y:S01]  /*3210*/  FFMA.FTZ R12, R84, R83, R85 ;  /* 0x00000053540c7223 */ /* 0x000fe20000010055 */
[C---:B------:R-:W-:Y:S01]  /*3220*/  FMUL.FTZ R83, R81.reuse, R88 ;  /* 0x0000005851537220 */ /* 0x040fe20000410000 */
[--C-:B------:R-:W-:Y:S02]  /*3230*/  HADD2.F32 R84, -RZ, R79.reuse.H0_H0 ;  /* 0x2000004fff547230 */ /* 0x100fe40000004100 */
[C---:B------:R-:W-:Y:S01]  /*3240*/  FADD.FTZ R88, -R80.reuse, R89 ;  /* 0x0000005950587221 */ /* 0x040fe20000010100 */
[----:B------:R-:W-:Y:S02]  /*3250*/  HADD2.F32 R85, -RZ, R79.H1_H1 ;  /* 0x3000004fff557230 */ /* 0x000fe40000004100 */
[C---:B------:R-:W-:Y:S01]  /*3260*/  FMUL.FTZ R89, R81.reuse, R102 ;  /* 0x0000006651597220 */ /* 0x040fe20000410000 */
[----:B------:R-:W-:Y:S02]  /*3270*/  HADD2.F32 R102, -RZ, R51.H1_H1 ;  /* 0x30000033ff667230 */ /* 0x000fe40000004100 */
[----:B------:R-:W-:Y:S01]  /*3280*/  FMUL.FTZ R88, R81, R88 ;  /* 0x0000005851587220 */ /* 0x000fe20000410000 */
[----:B------:R-:W-:Y:S01]  /*3290*/  FFMA.FTZ R83, R83, R84, R90 ;  /* 0x0000005453537223 */ /* 0x000fe2000001005a */
[----:B------:R-:W-:Y:S01]  /*32a0*/  FADD.FTZ R84, -R80, R8 ;  /* 0x0000000850547221 */ /* 0x000fe20000010100 */
[----:B------:R-:W-:-:S02]  /*32b0*/  HADD2.F32 R90, -RZ, R48.H0_H0 ;  /* 0x20000030ff5a7230 */ /* 0x000fc40000004100 */
[----:B------:R-:W-:Y:S01]  /*32c0*/  FFMA.FTZ R8, R88, R85, R87 ;  /* 0x0000005558087223 */ /* 0x000fe20000010057 */
[----:B------:R-:W-:Y:S02]  /*32d0*/  HADD2.F32 R85, -RZ, R72.H0_H0 ;  /* 0x20000048ff557230 */ /* 0x000fe40000004100 */
[----:B------:R-:W-:Y:S01]  /*32e0*/  FMUL.FTZ R84, R81, R84 ;  /* 0x0000005451547220 */ /* 0x000fe20000410000 */
[----:B------:R-:W-:Y:S02]  /*32f0*/  HADD2.F32 R87, -RZ, R52.H0_H0 ;  /* 0x20000034ff577230 */ /* 0x000fe40000004100 */
[----:B------:R-:W-:-:S03]  /*3300*/  FADD.FTZ R88, -R80, R3 ;  /* 0x0000000350587221 */ /* 0x000fc60000010100 */
[----:B------:R-:W-:Y:S01]  /*3310*/  FFMA.FTZ R3, R84, R85, R87 ;  /* 0x0000005554037223 */ /* 0x000fe20000010057 */
[----:B------:R-:W-:Y:S02]  /*3320*/  HADD2.F32 R85, -RZ, R72.H1_H1 ;  /* 0x30000048ff557230 */ /* 0x000fe40000004100 */
[----:B------:R-:W-:Y:S01]  /*3330*/  FMUL.FTZ R88, R81, R88 ;  /* 0x0000005851587220 */ /* 0x000fe20000410000 */
[----:B------:R-:W-:Y:S02]  /*3340*/  HADD2.F32 R87, -RZ, R52.H1_H1 ;  /* 0x30000034ff577230 */ /* 0x000fe40000004100 */
[----:B------:R-:W-:-:S03]  /*3350*/  FADD.FTZ R84, -R80, R6 ;  /* 0x0000000650547221 */ /* 0x000fc60000010100 */
        /* <DEDUP_REMOVED lines=29> */
[----:B------:R-:W-:-:S03]  /*3530*/  HADD2.F32 R84, -RZ, R68.H0_H0 ;  /* 0x20000044ff547230 */ /* 0x000fc60000004100 */
[----:B------:R-:W-:Y:S01]  /*3540*/  FFMA.FTZ R88, R88, R85, R87 ;  /* 0x0000005558587223 */ /* 0x000fe20000010057 */
[----:B------:R-:W-:Y:S02]  /*3550*/  HADD2.F32 R85, -RZ, R68.H1_H1 ;  /* 0x30000044ff557230 */ /* 0x000fe40000004100 */
[----:B------:R-:W-:Y:S01]  /*3560*/  FFMA.FTZ R89, R89, R84, R90 ;  /* 0x0000005459597223 */ /* 0x000fe2000001005a */
[----:B------:R-:W-:Y:S02]  /*3570*/  HADD2.F32 R87, -RZ, R48.H1_H1 ;  /* 0x30000030ff577230 */ /* 0x000fe40000004100 */
[C---:B------:R-:W-:Y:S01]  /*3580*/  FMUL.FTZ R90, R81.reuse, R92 ;  /* 0x0000005c515a7220 */ /* 0x040fe20000410000 */
[C---:B------:R-:W-:Y:S01]  /*3590*/  FMUL.FTZ R92, R81.reuse, R100 ;  /* 0x00000064515c7220 */ /* 0x040fe20000410000 */
[----:B------:R-:W-:Y:S01]  /*35a0*/  FADD.FTZ R84, -R80, R97 ;  /* 0x0000006150547221 */ /* 0x000fe20000010100 */
[----:B------:R-:W-:Y:S01]  /*35b0*/  FMUL.FTZ R97, R81, R98 ;  /* 0x0000006251617220 */ /* 0x000fe20000410000 */
[----:B------:R-:W-:Y:S01]  /*35c0*/  FFMA.FTZ R90, R90, R85, R87 ;  /* 0x000000555a5a7223 */ /* 0x000fe20000010057 */
[----:B------:R-:W-:-:S02]  /*35d0*/  HADD2.F32 R85, -RZ, R69.H0_H0 ;  /* 0x20000045ff557230 */ /* 0x000fc40000004100 */
[C---:B------:R-:W-:Y:S01]  /*35e0*/  FMUL.FTZ R84, R81.reuse, R84 ;  /* 0x0000005451547220 */ /* 0x040fe20000410000 */
[--C-:B------:R-:W-:Y:S02]  /*35f0*/  HADD2.F32 R87, -RZ, R49.reuse.H0_H0 ;  /* 0x20000031ff577230 */ /* 0x100fe40000004100 */
[----:B------:R-:W-:Y:S01]  /*3600*/  FADD.FTZ R98, -R80, R99 ;  /* 0x0000006350627221 */ /* 0x000fe20000010100 */
[--C-:B------:R-:W-:Y:S02]  /*3610*/  HADD2.F32 R100, -RZ, R50.reuse.H0_H0 ;  /* 0x20000032ff647230 */ /* 0x100fe40000004100 */
[----:B------:R-:W-:Y:S01]  /*3620*/  FFMA.FTZ R92, R92, R85, R87 ;  /* 0x000000555c5c7223 */ /* 0x000fe20000010057 */
[----:B------:R-:W-:Y:S02]  /*3630*/  HADD2.F32 R85, -RZ, R49.H1_H1 ;  /* 0x30000031ff557230 */ /* 0x000fe40000004100 */
[----:B------:R-:W-:Y:S01]  /*3640*/  FMUL.FTZ R98, R81, R98 ;  /* 0x0000006251627220 */ /* 0x000fe20000410000 */
[----:B------:R-:W-:-:S02]  /*3650*/  HADD2.F32 R87, -RZ, R50.H1_H1 ;  /* 0x30000032ff577230 */ /* 0x000fc40000004100 */
[----:B------:R-:W-:Y:S01]  /*3660*/  FFMA.FTZ R95, R84, R95, R85 ;  /* 0x0000005f545f7223 */ /* 0x000fe20000010055 */
[--C-:B------:R-:W-:Y:S02]  /*3670*/  HADD2.F32 R84, -RZ, R70.reuse.H0_H0 ;  /* 0x20000046ff547230 */ /* 0x100fe40000004100 */
[----:B------:R-:W-:-:S03]  /*3680*/  HADD2.F32 R85, -RZ, R70.H1_H1 ;  /* 0x30000046ff557230 */ /* 0x000fc60000004100 */
[----:B------:R-:W-:Y:S01]  /*3690*/  FFMA.FTZ R97, R97, R84, R100 ;  /* 0x0000005461617223 */ /* 0x000fe20000010064 */
[----:B------:R-:W-:Y:S01]  /*36a0*/  FADD.FTZ R84, -R80, R96 ;  /* 0x0000006050547221 */ /* 0x000fe20000010100 */
[----:B------:R-:W-:Y:S01]  /*36b0*/  FFMA.FTZ R96, R98, R85, R87 ;  /* 0x0000005562607223 */ /* 0x000fe20000010057 */
[----:B------:R-:W-:Y:S02]  /*36c0*/  HADD2.F32 R85, -RZ, R71.H0_H0 ;  /* 0x20000047ff557230 */ /* 0x000fe40000004100 */
[C---:B------:R-:W-:Y:S01]  /*36d0*/  FADD.FTZ R100, -R80.reuse, R101 ;  /* 0x0000006550647221 */ /* 0x040fe20000010100 */
[----:B------:R-:W-:Y:S02]  /*36e0*/  HADD2.F32 R87, -RZ, R51.H0_H0 ;  /* 0x20000033ff577230 */ /* 0x000fe40000004100 */
[C---:B------:R-:W-:Y:S01]  /*36f0*/  FMUL.FTZ R84, R81.reuse, R84 ;  /* 0x0000005451547220 */ /* 0x040fe20000410000 */
[C---:B------:R-:W-:Y:S01]  /*3700*/  FMUL.FTZ R101, R81.reuse, R104 ;  /* 0x0000006851657220 */ /* 0x040fe20000410000 */
[----:B------:R-:W-:Y:S01]  /*3710*/  FMUL.FTZ R99, R81, R100 ;  /* 0x0000006451637220 */ /* 0x000fe20000410000 */
[----:B------:R-:W-:Y:S01]  /*3720*/  FADD.FTZ R100, -R80, R105 ;  /* 0x0000006950647221 */ /* 0x000fe20000010100 */
[----:B------:R-:W-:Y:S01]  /*3730*/  FFMA.FTZ R98, R84, R85, R87 ;  /* 0x0000005554627223 */ /* 0x000fe20000010057 */
[----:B------:R-:W-:-:S02]  /*3740*/  HADD2.F32 R84, -RZ, R71.H1_H1 ;  /* 0x30000047ff547230 */ /* 0x000fc40000004100 */
[----:B------:R-:W-:Y:S01]  /*3750*/  FADD.FTZ R104, -R80, R107 ;  /* 0x0000006b50687221 */ /* 0x000fe20000010100 */
[----:B------:R-:W-:Y:S02]  /*3760*/  HADD2.F32 R85, -RZ, R64.H0_H0 ;  /* 0x20000040ff557230 */ /* 0x000fe40000004100 */
[----:B------:R-:W-:Y:S01]  /*3770*/  FMUL.FTZ R100, R81, R100 ;  /* 0x0000006451647220 */ /* 0x000fe20000410000 */
[----:B------:R-:W-:Y:S02]  /*3780*/  HADD2.F32 R87, -RZ, R44.H0_H0 ;  /* 0x2000002cff577230 */ /* 0x000fe40000004100 */
[----:B------:R-:W-:Y:S01]  /*3790*/  FFMA.FTZ R99, R99, R84, R102 ;  /* 0x0000005463637223 */ /* 0x000fe20000010066 */
[----:B------:R-:W-:Y:S02]  /*37a0*/  HADD2.F32 R84, -RZ, R64.H1_H1 ;  /* 0x30000040ff547230 */ /* 0x000fe40000004100 */
[----:B------:R-:W-:Y:S01]  /*37b0*/  FMUL.FTZ R107, R81, R108 ;  /* 0x0000006c516b7220 */ /* 0x000fe20000410000 */
[----:B------:R-:W-:-:S02]  /*37c0*/  HADD2.F32 R102, -RZ, R44.H1_H1 ;  /* 0x3000002cff667230 */ /* 0x000fc40000004100 */
[----:B------:R-:W-:Y:S01]  /*37d0*/  FFMA.FTZ R100, R100, R85, R87 ;  /* 0x0000005564647223 */ /* 0x000fe20000010057 */
[----:B------:R-:W-:Y:S02]  /*37e0*/  HADD2.F32 R85, -RZ, R65.H0_H0 ;  /* 0x20000041ff557230 */ /* 0x000fe40000004100 */
[----:B------:R-:W-:Y:S01]  /*37f0*/  FMUL.FTZ R108, R81, R118 ;  /* 0x00000076516c7220 */ /* 0x000fe20000410000 */
[----:B------:R-:W-:Y:S02]  /*3800*/  HADD2.F32 R87, -RZ, R45.H0_H0 ;  /* 0x2000002dff577230 */ /* 0x000fe40000004100 */
[----:B------:R-:W-:Y:S01]  /*3810*/  FFMA.FTZ R101, R101, R84, R102 ;  /* 0x0000005465657223 */ /* 0x000fe20000010066 */
[----:B------:R-:W-:Y:S01]  /*3820*/  FMUL.FTZ R102, R81, R104 ;  /* 0x0000006851667220 */ /* 0x000fe20000410000 */
        /* <DEDUP_REMOVED lines=8> */
[C---:B------:R-:W-:Y:S01]  /*38b0*/  FMUL.FTZ R104, R81.reuse, R110 ;  /* 0x0000006e51687220 */ /* 0x040fe20000410000 */
[----:B------:R-:W-:Y:S01]  /*38c0*/  FADD.FTZ R84, -R80, R109 ;  /* 0x0000006d50547221 */ /* 0x000fe20000010100 */
[----:B------:R-:W-:Y:S02]  /*38d0*/  HADD2.F32 R105, -RZ, R66.H1_H1 ;  /* 0x30000042ff697230 */ /* 0x000fe40000004100 */
[----:B------:R-:W-:Y:S01]  /*38e0*/  FMUL.FTZ R109, R81, R114 ;  /* 0x00000072516d7220 */ /* 0x000fe20000410000 */
[----:B------:R-:W-:Y:S01]  /*38f0*/  FFMA.FTZ R104, R104, R85, R87 ;  /* 0x0000005568687223 */ /* 0x000fe20000010057 */
[----:B------:R-:W-:-:S02]  /*3900*/  HADD2.F32 R85, -RZ, R46.H1_H1 ;  /* 0x3000002eff557230 */ /* 0x000fc40000004100 */
[----:B------:R-:W-:Y:S01]  /*3910*/  FMUL.FTZ R84, R81, R84 ;  /* 0x0000005451547220 */ /* 0x000fe20000410000 */
[----:B------:R-:W-:Y:S02]  /*3920*/  HADD2.F32 R87, -RZ, R47.H0_H0 ;  /* 0x2000002fff577230 */ /* 0x000fe40000004100 */
[----:B------:R-:W-:Y:S01]  /*3930*/  FADD.FTZ R114, -R80, R115 ;  /* 0x0000007350727221 */ /* 0x000fe20000010100 */
[----:B------:R-:W-:Y:S02]  /*3940*/  HADD2.F32 R110, -RZ, R40.H0_H0 ;  /* 0x20000028ff6e7230 */ /* 0x000fe40000004100 */
[----:B------:R-:W-:Y:S01]  /*3950*/  FFMA.FTZ R105, R84, R105, R85 ;  /* 0x0000006954697223 */ /* 0x000fe20000010055 */
[--C-:B------:R-:W-:Y:S02]  /*3960*/  HADD2.F32 R85, -RZ, R67.reuse.H0_H0 ;  /* 0x20000043ff557230 */ /* 0x100fe40000004100 */
[----:B------:R-:W-:Y:S01]  /*3970*/  FADD.FTZ R84, -R80, R111 ;  /* 0x0000006f50547221 */ /* 0x000fe20000010100 */
[----:B------:R-:W-:Y:S01]  /*3980*/  HADD2.F32 R111, -RZ, R67.H1_H1 ;  /* 0x30000043ff6f7230 */ /* 0x000fe20000004100 */
[----:B------:R-:W-:Y:S01]  /*3990*/  F2FP.F16.F32.PACK_AB R97, R95, R92 ;  /* 0x0000005c5f61723e */ /* 0x000fe200000000ff */
[----:B------:R-:W-:Y:S01]  /*39a0*/  FFMA.FTZ R106, R106, R85, R87 ;  /* 0x000000556a6a7223 */ /* 0x000fe20000010057 */
[----:B------:R-:W-:-:S02]  /*39b0*/  HADD2.F32 R85, -RZ, R47.H1_H1 ;  /* 0x3000002fff557230 */ /* 0x000fc40000004100 */
[----:B------:R-:W-:Y:S01]  /*39c0*/  FMUL.FTZ R84, R81, R84 ;  /* 0x0000005451547220 */ /* 0x000fe20000410000 */
[----:B------:R-:W-:Y:S01]  /*39d0*/  HADD2.F32 R87, -RZ, R40.H1_H1 ;  /* 0x30000028ff577230 */ /* 0x000fe20000004100 */
[----:B------:R-:W-:Y:S02]  /*39e0*/  F2FP.F16.F32.PACK_AB R96, R90, R89 ;  /* 0x000000595a60723e */ /* 0x000fe400000000ff */
[----:B------:R-:W-:Y:S01]  /*39f0*/  FFMA.FTZ R111, R84, R111, R85 ;  /* 0x0000006f546f7223 */ /* 0x000fe20000010055 */
[--C-:B------:R-:W-:Y:S02]  /*3a00*/  HADD2.F32 R84, -RZ, R60.reuse.H0_H0 ;  /* 0x2000003cff547230 */ /* 0x100fe40000004100 */
[----:B------:R-:W-:-:S03]  /*3a10*/  HADD2.F32 R85, -RZ, R60.H1_H1 ;  /* 0x3000003cff557230 */ /* 0x000fc60000004100 */
[----:B------:R-:W-:Y:S01]  /*3a20*/  FFMA.FTZ R107, R107, R84, R110 ;  /* 0x000000546b6b7223 */ /* 0x000fe2000001006e */
[----:B------:R-:W-:Y:S02]  /*3a30*/  HADD2.F32 R84, -RZ, R61.H0_H0 ;  /* 0x2000003dff547230 */ /* 0x000fe40000004100 */
[----:B------:R-:W-:Y:S01]  /*3a40*/  FFMA.FTZ R108, R108, R85, R87 ;  /* 0x000000556c6c7223 */ /* 0x000fe20000010057 */
[----:B------:R-:W-:Y:S02]  /*3a50*/  HADD2.F32 R110, -RZ, R41.H0_H0 ;  /* 0x20000029ff6e7230 */ /* 0x000fe40000004100 */
[----:B------:R-:W-:Y:S02]  /*3a60*/  HADD2.F32 R85, -RZ, R61.H1_H1 ;  /* 0x3000003dff557230 */ /* 0x000fe40000004100 */
[----:B------:R-:W-:Y:S02]  /*3a70*/  HADD2.F32 R87, -RZ, R41.H1_H1 ;  /* 0x30000029ff577230 */ /* 0x000fe40000004100 */
[----:B------:R-:W-:Y:S01]  /*3a80*/  FFMA.FTZ R109, R109, R84, R110 ;  /* 0x000000546d6d7223 */ /* 0x000fe2000001006e */
[----:B------:R-:W-:Y:S01]  /*3a90*/  FMUL.FTZ R110, R81, R114 ;  /* 0x00000072516e7220 */ /* 0x000fe20000410000 */
[----:B------:R-:W-:-:S03]  /*3aa0*/  FADD.FTZ R84, -R80, R117 ;  /* 0x0000007550547221 */ /* 0x000fc60000010100 */
[----:B------:R-:W-:Y:S01]  /*3ab0*/  FFMA.FTZ R110, R110, R85, R87 ;  /* 0x000000556e6e7223 */ /* 0x000fe20000010057 */
[----:B------:R-:W-:Y:S02]  /*3ac0*/  HADD2.F32 R85, -RZ, R62.H0_H0 ;  /* 0x2000003eff557230 */ /* 0x000fe40000004100 */
[----:B------:R-:W-:Y:S01]  /*3ad0*/  FMUL.FTZ R84, R81, R84 ;  /* 0x0000005451547220 */ /* 0x000fe20000410000 */
[----:B------:R-:W-:-:S05]  /*3ae0*/  HADD2.F32 R87, -RZ, R42.H0_H0 ;  /* 0x2000002aff577230 */ /* 0x000fca0000004100 */
[----:B------:R-:W-:Y:S01]  /*3af0*/  FFMA.FTZ R114, R86, R85, R87 ;  /* 0x0000005556727223 */ /* 0x000fe20000010057 */
[----:B------:R-:W-:Y:S02]  /*3b00*/  HADD2.F32 R85, -RZ, R42.H1_H1 ;  /* 0x3000002aff557230 */ /* 0x000fe40000004100 */
[--C-:B------:R-:W-:Y:S02]  /*3b10*/  HADD2.F32 R87, -RZ, R43.reuse.H0_H0 ;  /* 0x2000002bff577230 */ /* 0x100fe40000004100 */
[----:B------:R-:W-:Y:S02]  /*3b20*/  HADD2.F32 R86, -RZ, R43.H1_H1 ;  /* 0x3000002bff567230 */ /* 0x000fe40000004100 */
[----:B------:R-:W-:Y:S01]  /*3b30*/  FFMA.FTZ R113, R84, R113, R85 ;  /* 0x0000007154717223 */ /* 0x000fe20000010055 */
[----:B------:R-:W-:Y:S01]  /*3b40*/  FADD.FTZ R84, -R80, R119 ;  /* 0x0000007750547221 */ /* 0x000fe20000010100 */
[----:B------:R-:W-:Y:S02]  /*3b50*/  HADD2.F32 R85, -RZ, R63.H0_H0 ;  /* 0x2000003fff557230 */ /* 0x000fe40000004100 */
[----:B------:R-:W-:-:S04]  /*3b60*/  IMAD.WIDE.U32 R118, R10, 0x10, R124 ;  /* 0x000000100a767825 */ /* 0x000fc800078e007c */
[C---:B------:R-:W-:Y:S01]  /*3b70*/  FMUL.FTZ R80, R81.reuse, R84 ;  /* 0x0000005451507220 */ /* 0x040fe20000410000 */
[----:B------:R-:W-:Y:S01]  /*3b80*/  F2FP.F16.F32.PACK_AB R10, R2, R7 ;  /* 0x00000007020a723e */ /* 0x000fe200000000ff */
[----:B------:R-:W-:Y:S01]  /*3b90*/  FMUL.FTZ R81, R81, R116 ;  /* 0x0000007451517220 */ /* 0x000fe20000410000 */
[----:B------:R-:W-:Y:S02]  /*3ba0*/  HADD2.F32 R84, -RZ, R63.H1_H1 ;  /* 0x3000003fff547230 */ /* 0x000fe40000004100 */
[----:B------:R-:W-:Y:S01]  /*3bb0*/  FFMA.FTZ R80, R80, R85, R87 ;  /* 0x0000005550507223 */ /* 0x000fe20000010057 */
[----:B------:R-:W-:Y:S01]  /*3bc0*/  F2FP.F16.F32.PACK_AB R87, R8, R83 ;  /* 0x000000530857723e */ /* 0x000fe200000000ff */
[----:B------:R-:W-:Y:S01]  /*3bd0*/  IMAD.WIDE.U32 R116, R91, 0x10, R124 ;  /* 0x000000105b747825 */ /* 0x000fe200078e007c */
[----:B------:R-:W-:-:S03]  /*3be0*/  F2FP.F16.F32.PACK_AB R8, R6, R3 ;  /* 0x000000030608723e */ /* 0x000fc600000000ff */
[----:B------:R-:W-:Y:S01]  /*3bf0*/  FFMA.FTZ R81, R81, R84, R86 ;  /* 0x0000005451517223 */ /* 0x000fe20000010056 */
[----:B------:R-:W0:Y:S01]  /*3c00*/  LDC.64 R2, c[0x0][0x380] ;  /* 0x0000e000ff027b82 */ /* 0x000e220000000a00 */
[----:B------:R-:W-:Y:S01]  /*3c10*/  F2FP.F16.F32.PACK_AB R84, R82, R11 ;  /* 0x0000000b5254723e */ /* 0x000fe200000000ff */
[----:B------:R-:W-:Y:S01]  /*3c20*/  IMAD.WIDE.U32 R124, R112, 0x10, R124 ;  /* 0x00000010707c7825 */ /* 0x000fe200078e007c */
[----:B------:R-:W-:Y:S02]  /*3c30*/  F2FP.F16.F32.PACK_AB R86, R12, R15 ;  /* 0x0000000f0c56723e */ /* 0x000fe400000000ff */
[----:B------:R-:W-:Y:S02]  /*3c40*/  F2FP.F16.F32.PACK_AB R85, R14, R13 ;  /* 0x0000000d0e55723e */ /* 0x000fe400000000ff */
[----:B------:R-:W-:Y:S02]  /*3c50*/  F2FP.F16.F32.PACK_AB R11, R88, R9 ;  /* 0x00000009580b723e */ /* 0x000fe400000000ff */
[----:B------:R-:W-:Y:S01]  /*3c60*/  F2FP.F16.F32.PACK_AB R9, R4, R5 ;  /* 0x000000050409723e */ /* 0x000fe200000000ff */
[----:B------:R1:W-:Y:S01]  /*3c70*/  STG.E.128 desc[UR6][R116.64], R84 ;  /* 0x0000005474007986 */ /* 0x0003e2000c101d06 */
[----:B------:R-:W-:-:S02]  /*3c80*/  F2FP.F16.F32.PACK_AB R7, R111, R106 ;  /* 0x0000006a6f07723e */ /* 0x000fc400000000ff */
[----:B------:R-:W-:Y:S01]  /*3c90*/  F2FP.F16.F32.PACK_AB R6, R105, R104 ;  /* 0x000000686906723e */ /* 0x000fe200000000ff */
[----:B------:R1:W-:Y:S01]  /*3ca0*/  STG.E.128 desc[UR6][R118.64], R8 ;  /* 0x0000000876007986 */ /* 0x0003e2000c101d06 */
[----:B------:R-:W-:Y:S02]  /*3cb0*/  F2FP.F16.F32.PACK_AB R5, R103, R102 ;  /* 0x000000666705723e */ /* 0x000fe400000000ff */
[----:B------:R-:W-:Y:S01]  /*3cc0*/  F2FP.F16.F32.PACK_AB R4, R101, R100 ;  /* 0x000000646504723e */ /* 0x000fe200000000ff */
[----:B------:R1:W-:Y:S01]  /*3cd0*/  STG.E.128 desc[UR6][R120.64], R96 ;  /* 0x0000006078007986 */ /* 0x0003e2000c101d06 */
[----:B------:R-:W-:Y:S02]  /*3ce0*/  F2FP.F16.F32.PACK_AB R114, R113, R114 ;  /* 0x000000727172723e */ /* 0x000fe400000000ff */
[----:B------:R-:W-:Y:S01]  /*3cf0*/  F2FP.F16.F32.PACK_AB R115, R81, R80 ;  /* 0x000000505173723e */ /* 0x000fe200000000ff */
[----:B------:R1:W-:Y:S01]  /*3d00*/  STG.E.128 desc[UR6][R122.64], R4 ;  /* 0x000000047a007986 */ /* 0x0003e2000c101d06 */
[----:B------:R-:W-:-:S02]  /*3d10*/  F2FP.F16.F32.PACK_AB R113, R110, R109 ;  /* 0x0000006d6e71723e */ /* 0x000fc400000000ff */
[----:B------:R-:W-:Y:S02]  /*3d20*/  F2FP.F16.F32.PACK_AB R112, R108, R107 ;  /* 0x0000006b6c70723e */ /* 0x000fe400000000ff */
[----:B0-----:R-:W-:-:S03]  /*3d30*/  IADD3 R93, PT, PT, R93, R2, RZ ;  /* 0x000000025d5d7210 */ /* 0x001fc60007ffe0ff */
[----:B------:R1:W-:Y:S01]  /*3d40*/  STG.E.128 desc[UR6][R124.64], R112 ;  /* 0x000000707c007986 */ /* 0x0003e2000c101d06 */
[----:B------:R-:W-:-:S13]  /*3d50*/  ISETP.GE.AND P1, PT, R93, R3, PT ;  /* 0x000000035d00720c */ /* 0x000fda0003f26270 */
[----:B------:R-:W-:Y:S05]  /*3d60*/  @!P1 BRA `(.L_x_3529) ;  /* 0xffffffc400ac9947 */ /* 0x000fea000383ffff */
[----:B------:R-:W-:Y:S05]  /*3d70*/  EXIT ;  /* 0x000000000000794d */ /* 0x000fea0003800000 */
.L_x_3530:
        /* <DEDUP_REMOVED lines=16> */
.L_x_34001:


//--------------------- .text._ZN10layer_norm13ln_fwd_kernelINS_13Kernel_traitsI6__halfS2_S2_S2_fjLj5120ELj1ELj1ELj4ELj16ENS_18Kernel_traits_baseILj5120ES2_S2_S2_S2_fjLj128EEEEELb0ELb1ELb1ELb0EEEvNS_9FwdParamsE --------------------------
	.section	.text._ZN10layer_norm13ln_fwd_kernelINS_13Kernel_traitsI6__halfS2_S2_S2_fjLj5120ELj1ELj1ELj4ELj16ENS_18Kernel_traits_baseILj5120ES2_S2_S2_S2_fjLj128EEEEELb0ELb1ELb1ELb0EEEvNS_9FwdParamsE,"ax",@progbits
	.align	128
        .global         _ZN10layer_norm13ln_fwd_kernelINS_13Kernel_traitsI6__halfS2_S2_S2_fjLj5120ELj1ELj1ELj4ELj16ENS_18Kernel_traits_baseILj5120ES2_S2_S2_S2_fjLj128EEEEELb0ELb1ELb1ELb0EEEvNS_9FwdParamsE
        .type           _ZN10layer_norm13ln_fwd_kernelINS_13Kernel_traitsI6__halfS2_S2_S2_fjLj5120ELj1ELj1ELj4ELj16ENS_18Kernel_traits_baseILj5120ES2_S2_S2_S2_fjLj128EEEEELb0ELb1ELb1ELb0EEEvNS_9FwdParamsE,@function
        .size           _ZN10layer_norm13ln_fwd_kernelINS_13Kernel_traitsI6__halfS2_S2_S2_fjLj5120ELj1ELj1ELj4ELj16ENS_18Kernel_traits_baseILj5120ES2_S2_S2_S2_fjLj128EEEEELb0ELb1ELb1ELb0EEEvNS_9FwdParamsE,(.L_x_34002 - _ZN10layer_norm13ln_fwd_kernelINS_13Kernel_traitsI6__halfS2_S2_S2_fjLj5120ELj1ELj1ELj4ELj16ENS_18Kernel_traits_baseILj5120ES2_S2_S2_S2_fjLj128EEEEELb0ELb1ELb1ELb0EEEvNS_9FwdParamsE)
        .other          _ZN10layer_norm13ln_fwd_kernelINS_13Kernel_traitsI6__halfS2_S2_S2_fjLj5120ELj1ELj1ELj4ELj16ENS_18Kernel_traits_baseILj5120ES2_S2_S2_S2_fjLj128EEEEELb0ELb1ELb1ELb0EEEvNS_9FwdParamsE,@"STO_CUDA_ENTRY STV_DEFAULT"
_ZN10layer_norm13ln_fwd_kernelINS_13Kernel_traitsI6__halfS2_S2_S2_fjLj5120ELj1ELj1ELj4ELj16ENS_18Kernel_traits_baseILj5120ES2_S2_S2_S2_fjLj128EEEEELb0ELb1ELb1ELb0EEEvNS_9FwdParamsE:
.text._ZN10layer_norm13ln_fwd_kernelINS_13Kernel_traitsI6__halfS2_S2_S2_fjLj5120ELj1ELj1ELj4ELj16ENS_18Kernel_traits_baseILj5120ES2_S2_S2_S2_fjLj128EEEEELb0ELb1ELb1ELb0EEEvNS_9FwdParamsE:
        /* <DEDUP_REMOVED lines=11> */
[----:B0-----:R-:W-:-:S04]  /*00b0*/  LOP3.LUT R0, R3, 0x60, RZ, 0xc0, !PT ;  /* 0x0000006003007812 */ /* 0x001fc800078ec0ff */
[----:B------:R-:W-:Y:S02]  /*00c0*/  LOP3.LUT R4, R0, 0x1f, R3, 0xf8, !PT ;  /* 0x0000001f00047812 */ /* 0x000fe400078ef803 */
[----:B------:R-:W-:Y:S02]  /*00d0*/  LOP3.LUT R3, R3, 0x1f, RZ, 0xc0, !PT ;  /* 0x0000001f03037812 */ /* 0x000fe400078ec0ff */
        /* <DEDUP_REMOVED lines=56> */
[----:B--2---:R-:W-:-:S05]  /*0460*/  IMAD.WIDE.U32 R4, R4, 0x10, R6 ;  /* 0x0000001004047825 */ /* 0x004fca00078e0006 */
[----:B------:R0:W5:Y:S01]  /*0470*/  LDG.E.128 R24, desc[UR12][R4.64] ;  /* 0x0000000c04187981 */ /* 0x000162000c1e1d00 */
[----:B------:R-:W-:Y:S05]  /*0480*/  BRA `(.L_x_3533) ;  /* 0x0000000000d47947 */ /* 0x000fea0003800000 */
.L_x_3532:
        /* <DEDUP_REMOVED lines=53> */
.L_x_3533:
[----:B------:R-:W-:Y:S05]  /*07e0*/  BSYNC.RECONVERGENT B0 ;  /* 0x0000000000007941 */ /* 0x000fea0003800200 */
.L_x_3531:
[----:B------:R-:W1:Y:S02]  /*07f0*/  LDCU UR4, c[0x0][0x384] ;  /* 0x00007080ff0477ac */ /* 0x000e640008000800 */
[----:B-1----:R-:W-:-:S06]  /*0800*/  UISETP.GE.AND UP0, UPT, UR7, UR4, UPT ;  /* 0x000000040700728c */ /* 0x002fcc000bf06270 */
[----:B------:R-:W-:-:S13]  /*0810*/  PLOP3.LUT P0, PT, PT, PT, UP0, 0x80, 0x8 ;  /* 0x000000000008781c */ /* 0x000fda0003f0f008 */
[----:B------:R-:W-:Y:S05]  /*0820*/  @P0 EXIT ;  /* 0x000000000000094d */ /* 0x000fea0003800000 */
[----:B------:R-:W-:Y:S01]  /*0830*/  SHF.R.S32.HI R2, RZ, 0x3, R2 ;  /* 0x00000003ff027819 */ /* 0x000fe20000011402 */
[----:B------:R-:W1:Y:S03]  /*0840*/  LDCU UR21, c[0x0][0x388] ;  /* 0x00007100ff1577ac */ /* 0x000e660008000800 */
[C---:B0-----:R-:W-:Y:S01]  /*0850*/  LOP3.LUT R4, R2.reuse, 0x7f, RZ, 0xc0, !PT ;  /* 0x0000007f02047812 */ /* 0x041fe200078ec0ff */
[----:B------:R-:W0:Y:S01]  /*0860*/  LDCU.U8 UR16, c[0x0][0x410] ;  /* 0x00008200ff1077ac */ /* 0x000e220008000000 */
[----:B------:R-:W-:Y:S02]  /*0870*/  SHF.L.U32 R2, R2, 0x1, RZ ;  /* 0x0000000102027819 */ /* 0x000fe400000006ff */
[----:B------:R-:W-:Y:S01]  /*0880*/  VIADDMNMX R0, R4, -R0, RZ, !PT ;  /* 0x8000000004007246 */ /* 0x000fe200078001ff */
[----:B------:R-:W-:Y:S01]  /*0890*/  IMAD R3, R3, -0x20, R4 ;  /* 0xffffffe003037824 */ /* 0x000fe200078e0204 */
[----:B------:R-:W-:Y:S01]  /*08a0*/  LOP3.LUT R113, R2, 0xffffff00, RZ, 0xc0, !PT ;  /* 0xffffff0002717812 */ /* 0x000fe200078ec0ff */
[----:B------:R-:W2:Y:S01]  /*08b0*/  LDCU UR17, c[0x0][0x400] ;  /* 0x00008000ff1177ac */ /* 0x000ea20008000800 */
[----:B------:R-:W-:-:S02]  /*08c0*/  VIMNMX R0, PT, PT, R0, 0x20, PT ;  /* 0x0000002000007848 */ /* 0x000fc40003fe0100 */
[----:B------:R-:W-:Y:S01]  /*08d0*/  VIMNMX R3, PT, PT, RZ, R3, !PT ;  /* 0x00000003ff037248 */ /* 0x000fe20007fe0100 */
[----:B------:R-:W3:Y:S01]  /*08e0*/  LDCU.64 UR14, c[0x0][0x3a0] ;  /* 0x00007400ff0e77ac */ /* 0x000ee20008000a00 */
[-C--:B------:R-:W-:Y:S02]  /*08f0*/  LEA R0, R0, R113.reuse, 0x3 ;  /* 0x0000007100007211 */ /* 0x080fe400078e18ff */
[----:B------:R-:W-:Y:S01]  /*0900*/  VIMNMX R2, PT, PT, R3, 0x20, PT ;  /* 0x0000002003027848 */ /* 0x000fe20003fe0100 */
[----:B------:R-:W4:Y:S01]  /*0910*/  LDCU.128 UR8, c[0x0][0x3f0] ;  /* 0x00007e00ff0877ac */ /* 0x000f220008000c00 */
[----:B------:R-:W-:Y:S02]  /*0920*/  I2FP.F32.U32 R0, R0 ;  /* 0x0000000000007245 */ /* 0x000fe40000201000 */
[----:B------:R-:W-:Y:S01]  /*0930*/  LEA R113, R2, R113, 0x3 ;  /* 0x0000007102717211 */ /* 0x000fe200078e18ff */
[----:B------:R-:W0:Y:S01]  /*0940*/  LDCU.64 UR18, c[0x0][0x380] ;  /* 0x00007000ff1277ac */ /* 0x000e220008000a00 */
[----:B------:R0:W0:Y:S01]  /*0950*/  MUFU.RCP R114, R0 ;  /* 0x0000000000727308 */ /* 0x0000220000001000 */
[----:B-1----:R-:W-:-:S11]  /*0960*/  UPLOP3.LUT UP1, UPT, UPT, UPT, UPT, 0x40, 0x4 ;  /* 0x000000000004789c */ /* 0x002fd60003f2e870 */
.L_x_3569:
[----:B----4-:R-:W-:-:S06]  /*0970*/  UIMAD.WIDE UR4, UR7, 0x4, UR8 ;  /* 0x00000004070478a5 */ /* 0x010fcc000f8e0208 */
[----:B0123--:R-:W-:Y:S02]  /*0980*/  MOV R84, UR4 ;  /* 0x0000000400547c02 */ /* 0x00ffe40008000f00 */
[----:B------:R-:W-:-:S05]  /*0990*/  MOV R85, UR5 ;  /* 0x0000000500557c02 */ /* 0x000fca0008000f00 */
[----:B------:R1:W4:Y:S01]  /*09a0*/  LDG.E R86, desc[UR12][R84.64] ;  /* 0x0000000c54567981 */ /* 0x000322000c1e1900 */
[----:B------:R-:W-:-:S06]  /*09b0*/  UIMAD.WIDE UR4, UR7, 0x4, UR10 ;  /* 0x00000004070478a5 */ /* 0x000fcc000f8e020a */
[----:B-1----:R-:W-:Y:S02]  /*09c0*/  MOV R84, UR4 ;  /* 0x0000000400547c02 */ /* 0x002fe40008000f00 */
[----:B------:R-:W-:-:S05]  /*09d0*/  MOV R85, UR5 ;  /* 0x0000000500557c02 */ /* 0x000fca0008000f00 */
[----:B------:R-:W2:Y:S01]  /*09e0*/  LDG.E R87, desc[UR12][R84.64] ;  /* 0x0000000c54577981 */ /* 0x000ea2000c1e1900 */
[----:B------:R-:W-:Y:S01]  /*09f0*/  ISETP.GE.U32.AND P0, PT, R115, 0x80, PT ;  /* 0x000000807300780c */ /* 0x000fe20003f06070 */
[----:B------:R-:W-:Y:S01]  /*0a00*/  HFMA2 R118, -RZ, RZ, 0, 0 ;  /* 0x00000000ff767431 */ /* 0x000fe200000001ff */
[----:B------:R-:W-:Y:S01]  /*0a10*/  BSSY.RECONVERGENT B0, `(.L_x_3534) ;  /* 0x00000a1000007945 */ /* 0x000fe20003800200 */
[----:B------:R-:W1:Y:S01]  /*0a20*/  S2R R116, SR_TID.X ;  /* 0x0000000000747919 */ /* 0x000e620000002100 */
[----:B----4-:R-:W-:-:S13]  /*0a30*/  R2UR UR20, R86 ;  /* 0x00000000561472ca */ /* 0x010fda00000e0000 */
[----:B------:R-:W-:Y:S01]  /*0a40*/  UISETP.GE.AND UP2, UPT, UR20, 0x1, UPT ;  /* 0x000000011400788c */ /* 0x000fe2000bf46270 */
[----:B--2---:R-:W-:-:S05]  /*0a50*/  R2UR UR6, R87 ;  /* 0x00000000570672ca */ /* 0x004fca00000e0000 */
[----:B------:R-:W-:-:S05]  /*0a60*/  PLOP3.LUT P5, PT, PT, PT, UP2, 0x80, 0x8 ;  /* 0x000000000008781c */ /* 0x000fca0003faf028 */
[----:B------:R-:W-:-:S06]  /*0a70*/  @UP2 UIADD3 UR4, UPT, UPT, UR20, -0x1, URZ ;  /* 0xffffffff14042890 */ /* 0x000fcc000fffe0ff */
[----:B------:R-:W-:Y:S01]  /*0a80*/  MOV R86, UR4 ;  /* 0x0000000400567c02 */ /* 0x000fe20008000f00 */
[----:B------:R-:W-:-:S04]  /*0a90*/  UIMAD UR4, UR7, UR21, URZ ;  /* 0x00000015070472a4 */ /* 0x000fc8000f8e02ff */
[----:B------:R-:W-:Y:S01]  /*0aa0*/  USHF.R.S32.HI UR5, URZ, 0x1f, UR4 ;  /* 0x0000001fff057899 */ /* 0x000fe20008011404 */
[----:B------:R-:W-:-:S03]  /*0ab0*/  @P5 IMAD R86, R86, UR21, RZ ;  /* 0x0000001556565c24 */ /* 0x000fc6000f8e02ff */
[----:B------:R-:W-:Y:S02]  /*0ac0*/  ULEA.HI UR5, UR5, UR4, URZ, 0x3 ;  /* 0x0000000405057291 */ /* 0x000fe4000f8f18ff */
[----:B------:R-:W-:-:S04]  /*0ad0*/  @P5 SHF.R.S32.HI R85, RZ, 0x1f, R86 ;  /* 0x0000001fff555819 */ /* 0x000fc80000011456 */
[----:B------:R-:W-:Y:S02]  /*0ae0*/  @P5 LEA.HI R85, R85, R86, RZ, 0x3 ;  /* 0x0000005655555211 */ /* 0x000fe400078f18ff */
[----:B------:R-:W-:Y:S02]  /*0af0*/  MOV R117, UR5 ;  /* 0x0000000500757c02 */ /* 0x000fe40008000f00 */
[-C--:B-1----:R-:W-:Y:S02]  /*0b00*/  @P5 LEA.HI.SX32 R118, R85, R116.reuse, 0x1d ;  /* 0x0000007455765211 */ /* 0x082fe400078feaff */
[----:B------:R-:W-:Y:S01]  /*0b10*/  LEA.HI.SX32 R117, R117, R116, 0x1d ;  /* 0x0000007475757211 */ /* 0x000fe200078feaff */
[----:B------:R-:W-:Y:S06]  /*0b20*/  @!P0 BRA `(.L_x_3535) ;  /* 0x00000008003c8947 */ /* 0x000fec0003800000 */
[----:B---3--:R-:W-:-:S04]  /*0b30*/  UISETP.NE.U32.AND UP0, UPT, UR14, URZ, UPT ;  /* 0x000000ff0e00728c */ /* 0x008fc8000bf05070 */
[----:B------:R-:W-:Y:S01]  /*0b40*/  UISETP.NE.AND.EX UP0, UPT, UR15, URZ, UPT, UP0 ;  /* 0x000000ff0f00728c */ /* 0x000fe2000bf05300 */
[----:B------:R-:W-:Y:S10]  /*0b50*/  BRA.U !UP2, `(.L_x_3536) ;  /* 0x000000010a0c7547 */ /* 0x000ff4000b800000 */
[----:B------:R-:W1:Y:S02]  /*0b60*/  LDC.64 R10, c[0x0][0x390] ;  /* 0x0000e400ff0a7b82 */ /* 0x000e640000000a00 */
[----:B-1----:R-:W-:-:S05]  /*0b70*/  IMAD.WIDE.U32 R10, R118, 0x10, R10 ;  /* 0x00000010760a7825 */ /* 0x002fca00078e000a */
[----:B------:R1:W5:Y:S02]  /*0b80*/  LDG.E.128 R20, desc[UR12][R10.64] ;  /* 0x0000000c0a147981 */ /* 0x000364000c1e1d00 */
.L_x_3536:
[----:B------:R-:W-:Y:S05]  /*0b90*/  BRA.U !UP0, `(.L_x_3537) ;  /* 0x0000000508247547 */ /* 0x000fea000b800000 */
[----:B-1----:R-:W1:Y:S02]  /*0ba0*/  LDC.64 R10, c[0x0][0x3a0] ;  /* 0x0000e800ff0a7b82 */ /* 0x002e640000000a00 */
[----:B-1----:R-:W-:-:S05]  /*0bb0*/  IMAD.WIDE.U32 R10, R117, 0x10, R10 ;  /* 0x00000010750a7825 */ /* 0x002fca00078e000a */
[----:B------:R1:W2:Y:S01]  /*0bc0*/  LDG.E.128 R16, desc[UR12][R10.64] ;  /* 0x0000000c0a107981 */ /* 0x0002a2000c1e1d00 */
[----:B------:R-:W-:-:S13]  /*0bd0*/  ISETP.LT.AND P1, PT, RZ, UR20, PT ;  /* 0x00000014ff007c0c */ /* 0x000fda000bf21270 */
[----:B------:R-:W3:Y:S01]  /*0be0*/  @P1 LDC R85, c[0x0][0x40c] ;  /* 0x00010300ff551b82 */ /* 0x000ee20000000800 */
[--C-:B-----5:R-:W-:Y:S02]  /*0bf0*/  @P1 HADD2.F32 R14, -RZ, R20.reuse.H1_H1 ;  /* 0x30000014ff0e1230 */ /* 0x120fe40000004100 */
[----:B------:R-:W-:Y:S02]  /*0c00*/  @P1 HADD2.F32 R12, -RZ, R20.H0_H0 ;  /* 0x20000014ff0c1230 */ /* 0x000fe40000004100 */
[----:B-1----:R-:W-:Y:S02]  /*0c10*/  @P1 HADD2.F32 R10, -RZ, R21.H0_H0 ;  /* 0x20000015ff0a1230 */ /* 0x002fe40000004100 */
[----:B------:R-:W-:Y:S01]  /*0c20*/  @P1 HADD2.F32 R11, -RZ, R72.H1_H1 ;  /* 0x30000048ff0b1230 */ /* 0x000fe20000004100 */
[----:B------:R-:W1:Y:S08]  /*0c30*/  @P1 LDC R13, c[0x0][0x40c] ;  /* 0x00010300ff0d1b82 */ /* 0x000e700000000800 */
[----:B------:R-:W4:Y:S08]  /*0c40*/  @P1 LDC R87, c[0x0][0x40c] ;  /* 0x00010300ff571b82 */ /* 0x000f300000000800 */
[----:B------:R-:W0:Y:S01]  /*0c50*/  @P1 LDC R119, c[0x0][0x40c] ;  /* 0x00010300ff771b82 */ /* 0x000e220000000800 */
[----:B---3--:R-:W-:Y:S01]  /*0c60*/  @P1 FMUL.FTZ R14, R14, R85 ;  /* 0x000000550e0e1220 */ /* 0x008fe20000410000 */
[----:B-1----:R-:W-:-:S06]  /*0c70*/  @P1 FMUL.FTZ R12, R12, R13 ;  /* 0x0000000d0c0c1220 */ /* 0x002fcc0000410000 */
[----:B------:R-:W1:Y:S01]  /*0c80*/  @P1 LDC R85, c[0x0][0x40c] ;  /* 0x00010300ff551b82 */ /* 0x000e620000000800 */
[----:B------:R-:W-:Y:S02]  /*0c90*/  @P1 HADD2.F32 R13, -RZ, R72.H0_H0 ;  /* 0x20000048ff0d1230 */ /* 0x000fe40000004100 */
[----:B----4-:R-:W-:-:S05]  /*0ca0*/  @P1 FMUL.FTZ R10, R10, R87 ;  /* 0x000000570a0a1220 */ /* 0x010fca0000410000 */
[----:B------:R-:W3:Y:S08]  /*0cb0*/  @P1 LDC R121, c[0x0][0x40c] ;  /* 0x00010300ff791b82 */ /* 0x000ef00000000800 */
[----:B------:R-:W4:Y:S01]  /*0cc0*/  @P1 LDC R87, c[0x0][0x40c] ;  /* 0x00010300ff571b82 */ /* 0x000f220000000800 */
[--C-:B--2---:R-:W-:Y:S02]  /*0cd0*/  @P1 HADD2.F32 R15, -RZ, R16.reuse.H0_H0 ;  /* 0x20000010ff0f1230 */ /* 0x104fe40000004100 */
[----:B------:R-:W-:-:S02]  /*0ce0*/  @!P1 HADD2.F32 R89, -RZ, R16.H0_H0 ;  /* 0x20000010ff599230 */ /* 0x000fc40000004100 */
[--C-:B------:R-:W-:Y:S02]  /*0cf0*/  @!P1 HADD2.F32 R88, -RZ, R16.reuse.H1_H1 ;  /* 0x30000010ff589230 */ /* 0x100fe40000004100 */
[----:B------:R-:W-:Y:S01]  /*0d00*/  @P1 FFMA.FTZ R89, R12, R13, R15 ;  /* 0x0000000d0c591223 */ /* 0x000fe2000001000f */
[----:B------:R-:W-:Y:S02]  /*0d10*/  @P1 HADD2.F32 R13, -RZ, R16.H1_H1 ;  /* 0x30000010ff0d1230 */ /* 0x000fe40000004100 */
[----:B------:R-:W-:Y:S02]  /*0d20*/  @P1 HADD2.F32 R12, -RZ, R21.H1_H1 ;  /* 0x30000015ff0c1230 */ /* 0x000fe40000004100 */
[----:B------:R-:W-:Y:S02]  /*0d30*/  @!P1 HADD2.F32 R15, -RZ, R17.H0_H0 ;  /* 0x20000011ff0f9230 */ /* 0x000fe40000004100 */
[----:B------:R-:W-:Y:S01]  /*0d40*/  @P1 FFMA.FTZ R88, R14, R11, R13 ;  /* 0x0000000b0e581223 */ /* 0x000fe2000001000d */
[----:B------:R-:W-:-:S02]  /*0d50*/  @P1 HADD2.F32 R11, -RZ, R73.H0_H0 ;  /* 0x20000049ff0b1230 */ /* 0x000fc40000004100 */
[----:B0-----:R-:W-:Y:S01]  /*0d60*/  @P1 FMUL.FTZ R12, R12, R119 ;  /* 0x000000770c0c1220 */ /* 0x001fe20000410000 */
[--C-:B------:R-:W-:Y:S01]  /*0d70*/  @P1 HADD2.F32 R13, -RZ, R17.reuse.H0_H0 ;  /* 0x20000011ff0d1230 */ /* 0x100fe20000004100 */
[----:B------:R-:W0:Y:S01]  /*0d80*/  @P1 LDC R119, c[0x0][0x40c] ;  /* 0x00010300ff771b82 */ /* 0x000e220000000800 */
[----:B------:R-:W-:-:S03]  /*0d90*/  @!P1 HADD2.F32 R14, -RZ, R17.H1_H1 ;  /* 0x30000011ff0e9230 */ /* 0x000fc60000004100 */
[----:B------:R-:W-:Y:S01]  /*0da0*/  @P1 FFMA.FTZ R15, R10, R11, R13 ;  /* 0x0000000b0a0f1223 */ /* 0x000fe2000001000d */
[----:B------:R-:W-:Y:S02]  /*0db0*/  @P1 HADD2.F32 R11, -RZ, R73.H1_H1 ;  /* 0x30000049ff0b1230 */ /* 0x000fe40000004100 */
[----:B------:R-:W-:Y:S02]  /*0dc0*/  @P1 HADD2.F32 R13, -RZ, R17.H1_H1 ;  /* 0x30000011ff0d1230 */ /* 0x000fe40000004100 */
[----:B------:R-:W-:Y:S01]  /*0dd0*/  @P1 HADD2.F32 R10, -RZ, R22.H0_H0 ;  /* 0x20000016ff0a1230 */ /* 0x000fe20000004100 */
[----:B------:R-:W-:Y:S02]  /*0de0*/  F2FP.F16.F32.PACK_AB R86, RZ, R15 ;  /* 0x0000000fff56723e */ /* 0x000fe400000000ff */
[----:B------:R-:W-:Y:S01]  /*0df0*/  @P1 FFMA.FTZ R14, R12, R11, R13 ;  /* 0x0000000b0c0e1223 */ /* 0x000fe2000001000d */
[----:B------:R-:W-:Y:S02]  /*0e00*/  @P1 HADD2.F32 R11, -RZ, R74.H0_H0 ;  /* 0x2000004aff0b1230 */ /* 0x000fe40000004100 */
[----:B-1----:R-:W-:Y:S01]  /*0e10*/  @P1 FMUL.FTZ R10, R10, R85 ;  /* 0x000000550a0a1220 */ /* 0x002fe20000410000 */
[----:B------:R-:W-:-:S02]  /*0e20*/  @P1 HADD2.F32 R85, -RZ, R18.H0_H0 ;  /* 0x20000012ff551230 */ /* 0x000fc40000004100 */
[--C-:B------:R-:W-:Y:S02]  /*0e30*/  @!P1 HADD2.F32 R13, -RZ, R18.reuse.H0_H0 ;  /* 0x20000012ff0d9230 */ /* 0x100fe40000004100 */
[----:B------:R-:W-:Y:S02]  /*0e40*/  @!P1 HADD2.F32 R12, -RZ, R18.H1_H1 ;  /* 0x30000012ff0c9230 */ /* 0x000fe40000004100 */
[----:B------:R-:W-:Y:S01]  /*0e50*/  @P1 FFMA.FTZ R13, R10, R11, R85 ;  /* 0x0000000b0a0d1223 */ /* 0x000fe20000010055 */
[----:B------:R-:W-:Y:S02]  /*0e60*/  @P1 HADD2.F32 R10, -RZ, R22.H1_H1 ;  /* 0x30000016ff0a1230 */ /* 0x000fe40000004100 */
[----:B------:R-:W-:Y:S02]  /*0e70*/  @P1 HADD2.F32 R11, -RZ, R74.H1_H1 ;  /* 0x3000004aff0b1230 */ /* 0x000fe40000004100 */
[----:B------:R-:W-:Y:S02]  /*0e80*/  @P1 HADD2.F32 R85, -RZ, R18.H1_H1 ;  /* 0x30000012ff551230 */ /* 0x000fe40000004100 */
[----:B----4-:R-:W-:Y:S01]  /*0e90*/  @P1 FMUL.FTZ R10, R10, R87 ;  /* 0x000000570a0a1220 */ /* 0x010fe20000410000 */
[----:B------:R-:W-:Y:S01]  /*0ea0*/  @P1 HADD2.F32 R87, -RZ, R19.H0_H0 ;  /* 0x20000013ff571230 */ /* 0x000fe20000004100 */
[----:B------:R-:W-:-:S02]  /*0eb0*/  F2FP.F16.F32.PACK_AB R120, RZ, R13 ;  /* 0x0000000dff78723e */ /* 0x000fc400000000ff */
[----:B------:R-:W-:Y:S01]  /*0ec0*/  @P1 FFMA.FTZ R12, R10, R11, R85 ;  /* 0x0000000b0a0c1223 */ /* 0x000fe20000010055 */
[----:B------:R-:W-:Y:S02]  /*0ed0*/  @P1 HADD2.F32 R10, -RZ, R23.H0_H0 ;  /* 0x20000017ff0a1230 */ /* 0x000fe40000004100 */
[----:B------:R-:W-:Y:S02]  /*0ee0*/  @P1 HADD2.F32 R85, -RZ, R75.H0_H0 ;  /* 0x2000004bff551230 */ /* 0x000fe40000004100 */
[----:B------:R-:W-:Y:S02]  /*0ef0*/  @!P1 HADD2.F32 R11, -RZ, R19.H0_H0 ;  /* 0x20000013ff0b9230 */ /* 0x000fe40000004100 */
[----:B0-----:R-:W-:Y:S01]  /*0f00*/  @P1 FMUL.FTZ R10, R10, R119 ;  /* 0x000000770a0a1220 */ /* 0x001fe20000410000 */
[----:B------:R-:W-:-:S03]  /*0f10*/  F2FP.F16.F32.PACK_AB R119, RZ, R14 ;  /* 0x0000000eff77723e */ /* 0x000fc600000000ff */
[----:B------:R-:W-:Y:S01]  /*0f20*/  @P1 FFMA.FTZ R11, R10, R85, R87 ;  /* 0x000000550a0b1223 */ /* 0x000fe20000010057 */
[----:B------:R-:W-:Y:S02]  /*0f30*/  @P1 HADD2.F32 R10, -RZ, R23.H1_H1 ;  /* 0x30000017ff0a1230 */ /* 0x000fe40000004100 */
[----:B------:R-:W-:Y:S02]  /*0f40*/  @P1 HADD2.F32 R85, -RZ, R75.H1_H1 ;  /* 0x3000004bff551230 */ /* 0x000fe40000004100 */
[--C-:B------:R-:W-:Y:S02]  /*0f50*/  @P1 HADD2.F32 R87, -RZ, R19.reuse.H1_H1 ;  /* 0x30000013ff571230 */ /* 0x100fe40000004100 */
[----:B---3--:R-:W-:Y:S01]  /*0f60*/  @P1 FMUL.FTZ R84, R10, R121 ;  /* 0x000000790a541220 */ /* 0x008fe20000410000 */
[----:B------:R-:W-:Y:S01]  /*0f70*/  @!P1 HADD2.F32 R10, -RZ, R19.H1_H1 ;  /* 0x30000013ff0a9230 */ /* 0x000fe20000004100 */
[----:B------:R-:W-:Y:S02]  /*0f80*/  F2FP.F16.F32.PACK_AB R121, RZ, R12 ;  /* 0x0000000cff79723e */ /* 0x000fe400000000ff */
[----:B------:R-:W-:Y:S01]  /*0f90*/  @P1 FFMA.FTZ R10, R84, R85, R87 ;  /* 0x00000055540a1223 */ /* 0x000fe20000010057 */
[----:B------:R-:W-:-:S02]  /*0fa0*/  F2FP.F16.F32.PACK_AB R84, RZ, R89 ;  /* 0x00000059ff54723e */ /* 0x000fc400000000ff */
[----:B------:R-:W-:Y:S02]  /*0fb0*/  F2FP.F16.F32.PACK_AB R85, RZ, R88 ;  /* 0x00000058ff55723e */ /* 0x000fe400000000ff */
[----:B------:R-:W-:Y:S02]  /*0fc0*/  F2FP.F16.F32.PACK_AB R122, RZ, R11 ;  /* 0x0000000bff7a723e */ /* 0x000fe400000000ff */
[----:B------:R-:W-:Y:S02]  /*0fd0*/  F2FP.F16.F32.PACK_AB R87, RZ, R10 ;  /* 0x0000000aff57723e */ /* 0x000fe400000000ff */
[----:B------:R-:W-:Y:S02]  /*0fe0*/  PRMT R84, R84, 0x5410, R85 ;  /* 0x0000541054547816 */ /* 0x000fe40000000055 */
[----:B------:R-:W-:Y:S02]  /*0ff0*/  PRMT R85, R86, 0x5410, R119 ;  /* 0x0000541056557816 */ /* 0x000fe40000000077 */
[----:B------:R-:W-:-:S02]  /*1000*/  PRMT R86, R120, 0x5410, R121 ;  /* 0x0000541078567816 */ /* 0x000fc40000000079 */
[----:B------:R-:W-:Y:S01]  /*1010*/  PRMT R87, R122, 0x5410, R87 ;  /* 0x000054107a577816 */ /* 0x000fe20000000057 */
[----:B------:R-:W-:Y:S06]  /*1020*/  BRA `(.L_x_3538) ;  /* 0x0000000000e87947 */ /* 0x000fec0003800000 */
.L_x_3537:
[----:B-1----:R-:W1:Y:S01]  /*1030*/  @P5 LDC R11, c[0x0][0x40c] ;  /* 0x00010300ff0b5b82 */ /* 0x002e620000000800 */
[----:B-----5:R-:W-:Y:S01]  /*1040*/  @P5 HADD2.F32 R10, -RZ, R20.H0_H0 ;  /* 0x20000014ff0a5230 */ /* 0x020fe20000004100 */
[----:B------:R-:W-:Y:S01]  /*1050*/  CS2R R88, SRZ ;  /* 0x0000000000587805 */ /* 0x000fe2000001ff00 */
[----:B------:R-:W-:Y:S01]  /*1060*/  @P5 HADD2.F32 R13, -RZ, R72.H0_H0 ;  /* 0x20000048ff0d5230 */ /* 0x000fe20000004100 */
[----:B------:R-:W-:Y:S01]  /*1070*/  CS2R R14, SRZ ;  /* 0x00000000000e7805 */ /* 0x000fe2000001ff00 */
[----:B------:R-:W-:-:S03]  /*1080*/  @P5 HADD2.F32 R84, -RZ, R75.H1_H1 ;  /* 0x3000004bff545230 */ /* 0x000fc60000004100 */
[----:B------:R-:W2:Y:S08]  /*1090*/  @P5 LDC R12, c[0x0][0x40c] ;  /* 0x00010300ff0c5b82 */ /* 0x000eb00000000800 */
[----:B------:R-:W3:Y:S08]  /*10a0*/  @P5 LDC R85, c[0x0][0x40c] ;  /* 0x00010300ff555b82 */ /* 0x000ef00000000800 */
[----:B------:R-:W4:Y:S01]  /*10b0*/  @P5 LDC R87, c[0x0][0x40c] ;  /* 0x00010300ff575b82 */ /* 0x000f220000000800 */
[----:B-1----:R-:W-:Y:S01]  /*10c0*/  @P5 FMUL.FTZ R10, R10, R11 ;  /* 0x0000000b0a0a5220 */ /* 0x002fe20000410000 */
[----:B------:R-:W-:-:S03]  /*10d0*/  @P5 HADD2.F32 R11, -RZ, R20.H1_H1 ;  /* 0x30000014ff0b5230 */ /* 0x000fc60000004100 */
[----:B------:R-:W-:Y:S01]  /*10e0*/  @P5 FMUL.FTZ R89, R10, R13 ;  /* 0x0000000d0a595220 */ /* 0x000fe20000410000 */
[----:B------:R-:W-:Y:S02]  /*10f0*/  @P5 HADD2.F32 R10, -RZ, R72.H1_H1 ;  /* 0x30000048ff0a5230 */ /* 0x000fe40000004100 */
[----:B------:R-:W1:Y:S01]  /*1100*/  @P5 LDC R13, c[0x0][0x40c] ;  /* 0x00010300ff0d5b82 */ /* 0x000e620000000800 */
[----:B--2---:R-:W-:Y:S01]  /*1110*/  @P5 FMUL.FTZ R11, R11, R12 ;  /* 0x0000000c0b0b5220 */ /* 0x004fe20000410000 */
[----:B------:R-:W-:-:S03]  /*1120*/  @P5 HADD2.F32 R12, -RZ, R21.H0_H0 ;  /* 0x20000015ff0c5230 */ /* 0x000fc60000004100 */
[----:B------:R-:W-:Y:S01]  /*1130*/  @P5 FMUL.FTZ R88, R11, R10 ;  /* 0x0000000a0b585220 */ /* 0x000fe20000410000 */
[----:B------:R-:W-:Y:S02]  /*1140*/  @P5 HADD2.F32 R11, -RZ, R73.H0_H0 ;  /* 0x20000049ff0b5230 */ /* 0x000fe40000004100 */
[----:B---3--:R-:W-:Y:S01]  /*1150*/  @P5 FMUL.FTZ R12, R12, R85 ;  /* 0x000000550c0c5220 */ /* 0x008fe20000410000 */
[----:B------:R-:W-:Y:S01]  /*1160*/  @P5 HADD2.F32 R10, -RZ, R21.H1_H1 ;  /* 0x30000015ff0a5230 */ /* 0x000fe20000004100 */
[----:B------:R-:W2:Y:S02]  /*1170*/  @P5 LDC R85, c[0x0][0x40c] ;  /* 0x00010300ff555b82 */ /* 0x000ea40000000800 */
[----:B------:R-:W-:Y:S01]  /*1180*/  @P5 FMUL.FTZ R15, R12, R11 ;  /* 0x0000000b0c0f5220 */ /* 0x000fe20000410000 */
[----:B------:R-:W-:Y:S02]  /*1190*/  @P5 HADD2.F32 R11, -RZ, R73.H1_H1 ;  /* 0x30000049ff0b5230 */ /* 0x000fe40000004100 */
[----:B------:R-:W-:-:S02]  /*11a0*/  @P5 HADD2.F32 R12, -RZ, R22.H0_H0 ;  /* 0x20000016ff0c5230 */ /* 0x000fc40000004100 */
[----:B----4-:R-:W-:Y:S01]  /*11b0*/  @P5 FMUL.FTZ R10, R10, R87 ;  /* 0x000000570a0a5220 */ /* 0x010fe20000410000 */
[----:B------:R-:W-:Y:S01]  /*11c0*/  F2FP.F16.F32.PACK_AB R86, RZ, R15 ;  /* 0x0000000fff56723e */ /* 0x000fe200000000ff */
[----:B------:R-:W3:Y:S02]  /*11d0*/  @P5 LDC R87, c[0x0][0x40c] ;  /* 0x00010300ff575b82 */ /* 0x000ee40000000800 */
[----:B------:R-:W-:Y:S01]  /*11e0*/  @P5 FMUL.FTZ R14, R10, R11 ;  /* 0x0000000b0a0e5220 */ /* 0x000fe20000410000 */
[----:B------:R-:W-:Y:S02]  /*11f0*/  @P5 HADD2.F32 R11, -RZ, R74.H0_H0 ;  /* 0x2000004aff0b5230 */ /* 0x000fe40000004100 */
[----:B------:R-:W-:Y:S02]  /*1200*/  @P5 HADD2.F32 R10, -RZ, R22.H1_H1 ;  /* 0x30000016ff0a5230 */ /* 0x000fe40000004100 */
[----:B-1----:R-:W-:Y:S01]  /*1210*/  @P5 FMUL.FTZ R12, R12, R13 ;  /* 0x0000000d0c0c5220 */ /* 0x002fe20000410000 */
[----:B------:R-:W-:Y:S01]  /*1220*/  MOV R13, RZ ;  /* 0x000000ff000d7202 */ /* 0x000fe20000000f00 */
[----:B------:R-:W1:Y:S02]  /*1230*/  @P5 LDC R119, c[0x0][0x40c] ;  /* 0x00010300ff775b82 */ /* 0x000e640000000800 */
[----:B------:R-:W-:Y:S01]  /*1240*/  @P5 FMUL.FTZ R13, R12, R11 ;  /* 0x0000000b0c0d5220 */ /* 0x000fe20000410000 */
[----:B------:R-:W-:-:S02]  /*1250*/  HFMA2 R12, -RZ, RZ, 0, 0 ;  /* 0x00000000ff0c7431 */ /* 0x000fc400000001ff */
[----:B------:R-:W-:Y:S02]  /*1260*/  @P5 HADD2.F32 R11, -RZ, R74.H1_H1 ;  /* 0x3000004aff0b5230 */ /* 0x000fe40000004100 */
[----:B--2---:R-:W-:Y:S01]  /*1270*/  @P5 FMUL.FTZ R10, R10, R85 ;  /* 0x000000550a0a5220 */ /* 0x004fe20000410000 */
[----:B------:R-:W-:-:S03]  /*1280*/  @P5 HADD2.F32 R85, -RZ, R75.H0_H0 ;  /* 0x2000004bff555230 */ /* 0x000fc60000004100 */
[----:B------:R-:W-:Y:S01]  /*1290*/  @P5 FMUL.FTZ R12, R10, R11 ;  /* 0x0000000b0a0c5220 */ /* 0x000fe20000410000 */
[----:B------:R-:W-:Y:S01]  /*12a0*/  @P5 HADD2.F32 R10, -RZ, R23.H0_H0 ;  /* 0x20000017ff0a5230 */ /* 0x000fe20000004100 */
[----:B------:R-:W-:-:S03]  /*12b0*/  MOV R11, RZ ;  /* 0x000000ff000b7202 */ /* 0x000fc60000000f00 */
[----:B------:R-:W-:Y:S01]  /*12c0*/  F2FP.F16.F32.PACK_AB R120, RZ, R12 ;  /* 0x0000000cff78723e */ /* 0x000fe200000000ff */
[----:B---3--:R-:W-:Y:S01]  /*12d0*/  @P5 FMUL.FTZ R10, R10, R87 ;  /* 0x000000570a0a5220 */ /* 0x008fe20000410000 */
[----:B------:R-:W-:-:S03]  /*12e0*/  F2FP.F16.F32.PACK_AB R87, RZ, R14 ;  /* 0x0000000eff57723e */ /* 0x000fc600000000ff */
[----:B------:R-:W-:Y:S01]  /*12f0*/  @P5 FMUL.FTZ R11, R10, R85 ;  /* 0x000000550a0b5220 */ /* 0x000fe20000410000 */
[----:B------:R-:W-:Y:S01]  /*1300*/  @P5 HADD2.F32 R10, -RZ, R23.H1_H1 ;  /* 0x30000017ff0a5230 */ /* 0x000fe20000004100 */
[----:B------:R-:W-:-:S03]  /*1310*/  F2FP.F16.F32.PACK_AB R85, RZ, R88 ;  /* 0x00000058ff55723e */ /* 0x000fc600000000ff */
[----:B------:R-:W-:Y:S01]  /*1320*/  F2FP.F16.F32.PACK_AB R121, RZ, R11 ;  /* 0x0000000bff79723e */ /* 0x000fe200000000ff */
[----:B-1----:R-:W-:Y:S01]  /*1330*/  @P5 FMUL.FTZ R119, R10, R119 ;  /* 0x000000770a775220 */ /* 0x002fe20000410000 */
[----:B------:R-:W-:-:S03]  /*1340*/  HFMA2 R10, -RZ, RZ, 0, 0 ;  /* 0x00000000ff0a7431 */ /* 0x000fc600000001ff */
[----:B------:R-:W-:Y:S01]  /*1350*/  @P5 FMUL.FTZ R10, R119, R84 ;  /* 0x00000054770a5220 */ /* 0x000fe20000410000 */
[----:B------:R-:W-:Y:S02]  /*1360*/  F2FP.F16.F32.PACK_AB R84, RZ, R89 ;  /* 0x00000059ff54723e */ /* 0x000fe400000000ff */
[----:B------:R-:W-:Y:S02]  /*1370*/  F2FP.F16.F32.PACK_AB R119, RZ, R13 ;  /* 0x0000000dff77723e */ /* 0x000fe400000000ff */
[----:B------:R-:W-:Y:S02]  /*1380*/  F2FP.F16.F32.PACK_AB R122, RZ, R10 ;  /* 0x0000000aff7a723e */ /* 0x000fe400000000ff */
[----:B------:R-:W-:Y:S02]  /*1390*/  PRMT R84, R84, 0x5410, R85 ;  /* 0x0000541054547816 */ /* 0x000fe40000000055 */
[----:B------:R-:W-:Y:S02]  /*13a0*/  PRMT R85, R86, 0x5410, R87 ;  /* 0x0000541056557816 */ /* 0x000fe40000000057 */
[----:B------:R-:W-:-:S02]  /*13b0*/  PRMT R86, R119, 0x5410, R120 ;  /* 0x0000541077567816 */ /* 0x000fc40000000078 */
[----:B------:R-:W-:-:S07]  /*13c0*/  PRMT R87, R121, 0x5410, R122 ;  /* 0x0000541079577816 */ /* 0x000fce000000007a */
.L_x_3538:
[----:B------:R-:W1:Y:S01]  /*13d0*/  LDC.64 R120, c[0x0][0x3a8] ;  /* 0x0000ea00ff787b82 */ /* 0x000e620000000a00 */
[----:B------:R-:W-:Y:S01]  /*13e0*/  IADD3 R118, PT, PT, R118, 0x80, RZ ;  /* 0x0000008076767810 */ /* 0x000fe20007ffe0ff */
[C---:B-1----:R-:W-:Y:S01]  /*13f0*/  IMAD.WIDE.U32 R120, R117.reuse, 0x10, R120 ;  /* 0x0000001075787825 */ /* 0x042fe200078e0078 */
[----:B------:R-:W-:-:S04]  /*1400*/  IADD3 R117, PT, PT, R117, 0x80, RZ ;  /* 0x0000008075757810 */ /* 0x000fc80007ffe0ff */
[----:B------:R1:W-:Y:S03]  /*1410*/  STG.E.128 desc[UR12][R120.64], R84 ;  /* 0x0000005478007986 */ /* 0x0003e6000c101d0c */
.L_x_3535:
[----:B0--3--:R-:W-:Y:S05]  /*1420*/  BSYNC.RECONVERGENT B0 ;  /* 0x0000000000007941 */ /* 0x009fea0003800200 */
.L_x_3534:
[----:B------:R-:W-:Y:S01]  /*1430*/  ISETP.GE.U32.AND P1, PT, R115, 0x100, PT ;  /* 0x000001007300780c */ /* 0x000fe20003f26070 */
[----:B------:R-:W-:-:S12]  /*1440*/  BSSY.RECONVERGENT B0, `(.L_x_3539) ;  /* 0x0000088000007945 */ /* 0x000fd80003800200 */
[----:B------:R-:W-:Y:S05]  /*1450*/  @!P1 BRA `(.L_x_3540) ;  /* 0x0000000800189947 */ /* 0x000fea0003800000 */
[----:B------:R-:W-:Y:S01]  /*1460*/  ISETP.NE.U32.AND P2, PT, RZ, UR14, PT ;  /* 0x0000000eff007c0c */ /* 0x000fe2000bf45070 */
[----:B------:R-:W0:Y:S03]  /*1470*/  @P5 LDC.64 R4, c[0x0][0x390] ;  /* 0x0000e400ff045b82 */ /* 0x000e260000000a00 */
[----:B------:R-:W-:-:S13]  /*1480*/  ISETP.NE.AND.EX P2, PT, RZ, UR15, PT, P2 ;  /* 0x0000000fff007c0c */ /* 0x000fda000bf45320 */
[----:B------:R-:W2:Y:S01]  /*1490*/  @P2 LDC.64 R2, c[0x0][0x3a0] ;  /* 0x0000e800ff022b82 */ /* 0x000ea20000000a00 */
[----:B0-----:R-:W-:-:S05]  /*14a0*/  @P5 IMAD.WIDE.U32 R4, R118, 0x10, R4 ;  /* 0x0000001076045825 */ /* 0x001fca00078e0004 */
[----:B------:R0:W5:Y:S01]  /*14b0*/  @P5 LDG.E.128 R20, desc[UR12][R4.64] ;  /* 0x0000000c04145981 */ /* 0x000162000c1e1d00 */
[----:B--2---:R-:W-:-:S05]  /*14c0*/  @P2 IMAD.WIDE.U32 R2, R117, 0x10, R2 ;  /* 0x0000001075022825 */ /* 0x004fca00078e0002 */
[----:B------:R0:W5:Y:S01]  /*14d0*/  @P2 LDG.E.128 R16, desc[UR12][R2.64] ;  /* 0x0000000c02102981 */ /* 0x000162000c1e1d00 */
[----:B------:R-:W-:Y:S05]  /*14e0*/  @!P2 BRA `(.L_x_3541) ;  /* 0x0000000000f8a947 */ /* 0x000fea0003800000 */
[----:B------:R-:W-:Y:S01]  /*14f0*/  ISETP.LT.AND P2, PT, RZ, UR20, PT ;  /* 0x00000014ff007c0c */ /* 0x000fe2000bf41270 */
[--C-:B-----5:R-:W-:Y:S02]  /*1500*/  HADD2.F32 R9, -RZ, R16.reuse.H0_H0 ;  /* 0x20000010ff097230 */ /* 0x120fe40000004100 */
[----:B------:R-:W-:Y:S02]  /*1510*/  HADD2.F32 R8, -RZ, R16.H1_H1 ;  /* 0x30000010ff087230 */ /* 0x000fe40000004100 */
[----:B------:R-:W-:-:S08]  /*1520*/  HADD2.F32 R7, -RZ, R17.H0_H0 ;  /* 0x20000011ff077230 */ /* 0x000fd00000004100 */
[----:B0-----:R-:W0:Y:S01]  /*1530*/  @P2 LDC R3, c[0x0][0x40c] ;  /* 0x00010300ff032b82 */ /* 0x001e220000000800 */
[----:B------:R-:W-:-:S07]  /*1540*/  @P2 HADD2.F32 R2, -RZ, R20.H0_H0 ;  /* 0x20000014ff022230 */ /* 0x000fce0000004100 */
[----:B------:R-:W2:Y:S08]  /*1550*/  @P2 LDC R6, c[0x0][0x40c] ;  /* 0x00010300ff062b82 */ /* 0x000eb00000000800 */
[----:B------:R-:W3:Y:S01]  /*1560*/  @P2 LDC R5, c[0x0][0x40c] ;  /* 0x00010300ff052b82 */ /* 0x000ee20000000800 */
[----:B0-----:R-:W-:Y:S01]  /*1570*/  @P2 FMUL.FTZ R4, R2, R3 ;  /* 0x0000000302042220 */ /* 0x001fe20000410000 */
[----:B------:R-:W-:-:S06]  /*1580*/  @P2 HADD2.F32 R2, -RZ, R60.H0_H0 ;  /* 0x2000003cff022230 */ /* 0x000fcc0000004100 */
[----:B-1----:R-:W0:Y:S01]  /*1590*/  @P2 LDC R85, c[0x0][0x40c] ;  /* 0x00010300ff552b82 */ /* 0x002e220000000800 */
[----:B------:R-:W-:Y:S02]  /*15a0*/  @P2 HADD2.F32 R3, -RZ, R20.H1_H1 ;  /* 0x30000014ff032230 */ /* 0x000fe40000004100 */
[----:B------:R-:W-:Y:S01]  /*15b0*/  @P2 FFMA.FTZ R9, R4, R2, R9 ;  /* 0x0000000204092223 */ /* 0x000fe20000010009 */
[----:B------:R-:W-:Y:S02]  /*15c0*/  @P2 HADD2.F32 R2, -RZ, R60.H1_H1 ;  /* 0x3000003cff022230 */ /* 0x000fe40000004100 */
[----:B--2---:R-:W-:Y:S01]  /*15d0*/  @P2 FMUL.FTZ R3, R3, R6 ;  /* 0x0000000603032220 */ /* 0x004fe20000410000 */
[----:B------:R-:W-:Y:S01]  /*15e0*/  HADD2.F32 R6, -RZ, R17.H1_H1 ;  /* 0x30000011ff067230 */ /* 0x000fe20000004100 */
[----:B------:R-:W1:Y:S02]  /*15f0*/  @P2 LDC R87, c[0x0][0x40c] ;  /* 0x00010300ff572b82 */ /* 0x000e640000000800 */
[----:B------:R-:W-:Y:S01]  /*1600*/  @P2 FFMA.FTZ R8, R3, R2, R8 ;  /* 0x0000000203082223 */ /* 0x000fe20000010008 */
[----:B------:R-:W-:-:S05]  /*1610*/  @P2 HADD2.F32 R2, -RZ, R21.H0_H0 ;  /* 0x20000015ff022230 */ /* 0x000fca0000004100 */
[----:B---3--:R-:W-:Y:S01]  /*1620*/  @P2 FMUL.FTZ R4, R2, R5 ;  /* 0x0000000502042220 */ /* 0x008fe20000410000 */
[----:B------:R-:W2:Y:S01]  /*1630*/  @P2 LDC R3, c[0x0][0x40c] ;  /* 0x00010300ff032b82 */ /* 0x000ea20000000800 */
[----:B------:R-:W-:Y:S02]  /*1640*/  @P2 HADD2.F32 R2, -RZ, R61.H0_H0 ;  /* 0x2000003dff022230 */ /* 0x000fe40000004100 */
[----:B------:R-:W-:-:S03]  /*1650*/  HADD2.F32 R5, -RZ, R18.H0_H0 ;  /* 0x20000012ff057230 */ /* 0x000fc60000004100 */
[----:B------:R-:W-:Y:S01]  /*1660*/  @P2 FFMA.FTZ R7, R4, R2, R7 ;  /* 0x0000000204072223 */ /* 0x000fe20000010007 */
[----:B------:R-:W-:-:S04]  /*1670*/  @P2 HADD2.F32 R2, -RZ, R21.H1_H1 ;  /* 0x30000015ff022230 */ /* 0x000fc80000004100 */
[----:B------:R-:W-:Y:S01]  /*1680*/  F2FP.F16.F32.PACK_AB R86, RZ, R7 ;  /* 0x00000007ff56723e */ /* 0x000fe200000000ff */
[----:B0-----:R-:W-:Y:S01]  /*1690*/  @P2 FMUL.FTZ R85, R2, R85 ;  /* 0x0000005502552220 */ /* 0x001fe20000410000 */
[----:B------:R-:W-:-:S05]  /*16a0*/  @P2 HADD2.F32 R2, -RZ, R61.H1_H1 ;  /* 0x3000003dff022230 */ /* 0x000fca0000004100 */
[----:B------:R-:W-:Y:S01]  /*16b0*/  @P2 FFMA.FTZ R6, R85, R2, R6 ;  /* 0x0000000255062223 */ /* 0x000fe20000010006 */
[----:B------:R-:W-:Y:S01]  /*16c0*/  @P2 HADD2.F32 R2, -RZ, R22.H0_H0 ;  /* 0x20000016ff022230 */ /* 0x000fe20000004100 */
[----:B------:R-:W0:Y:S03]  /*16d0*/  @P2 LDC R85, c[0x0][0x40c] ;  /* 0x00010300ff552b82 */ /* 0x000e260000000800 */
[----:B------:R-:W-:Y:S01]  /*16e0*/  F2FP.F16.F32.PACK_AB R119, RZ, R6 ;  /* 0x00000006ff77723e */ /* 0x000fe200000000ff */
[----:B--2---:R-:W-:Y:S01]  /*16f0*/  @P2 FMUL.FTZ R4, R2, R3 ;  /* 0x0000000302042220 */ /* 0x004fe20000410000 */
[----:B------:R-:W-:Y:S02]  /*1700*/  @P2 HADD2.F32 R2, -RZ, R62.H0_H0 ;  /* 0x2000003eff022230 */ /* 0x000fe40000004100 */
[----:B------:R-:W-:-:S03]  /*1710*/  HADD2.F32 R3, -RZ, R19.H0_H0 ;  /* 0x20000013ff037230 */ /* 0x000fc60000004100 */
[----:B------:R-:W-:Y:S01]  /*1720*/  @P2 FFMA.FTZ R5, R4, R2, R5 ;  /* 0x0000000204052223 */ /* 0x000fe20000010005 */
[----:B------:R-:W-:Y:S02]  /*1730*/  @P2 HADD2.F32 R2, -RZ, R22.H1_H1 ;  /* 0x30000016ff022230 */ /* 0x000fe40000004100 */
[----:B------:R-:W-:Y:S02]  /*1740*/  HADD2.F32 R4, -RZ, R18.H1_H1 ;  /* 0x30000012ff047230 */ /* 0x000fe40000004100 */
[----:B------:R-:W-:Y:S01]  /*1750*/  F2FP.F16.F32.PACK_AB R120, RZ, R5 ;  /* 0x00000005ff78723e */ /* 0x000fe200000000ff */
[----:B-1----:R-:W-:Y:S01]  /*1760*/  @P2 FMUL.FTZ R87, R2, R87 ;  /* 0x0000005702572220 */ /* 0x002fe20000410000 */
[----:B------:R-:W-:-:S05]  /*1770*/  @P2 HADD2.F32 R2, -RZ, R62.H1_H1 ;  /* 0x3000003eff022230 */ /* 0x000fca0000004100 */
[----:B------:R-:W-:Y:S01]  /*1780*/  @P2 FFMA.FTZ R4, R87, R2, R4 ;  /* 0x0000000257042223 */ /* 0x000fe20000010004 */
[----:B------:R-:W-:Y:S01]  /*1790*/  @P2 HADD2.F32 R2, -RZ, R23.H0_H0 ;  /* 0x20000017ff022230 */ /* 0x000fe20000004100 */
[----:B------:R-:W1:Y:S03]  /*17a0*/  @P2 LDC R87, c[0x0][0x40c] ;  /* 0x00010300ff572b82 */ /* 0x000e660000000800 */
[----:B------:R-:W-:Y:S01]  /*17b0*/  F2FP.F16.F32.PACK_AB R121, RZ, R4 ;  /* 0x00000004ff79723e */ /* 0x000fe200000000ff */
[----:B0-----:R-:W-:Y:S01]  /*17c0*/  @P2 FMUL.FTZ R84, R2, R85 ;  /* 0x0000005502542220 */ /* 0x001fe20000410000 */
[----:B------:R-:W-:Y:S01]  /*17d0*/  @P2 HADD2.F32 R2, -RZ, R63.H0_H0 ;  /* 0x2000003fff022230 */ /* 0x000fe20000004100 */
[----:B------:R-:W-:-:S04]  /*17e0*/  F2FP.F16.F32.PACK_AB R85, RZ, R8 ;  /* 0x00000008ff55723e */ /* 0x000fc800000000ff */
[----:B------:R-:W-:Y:S01]  /*17f0*/  @P2 FFMA.FTZ R3, R84, R2, R3 ;  /* 0x0000000254032223 */ /* 0x000fe20000010003 */
[----:B------:R-:W-:Y:S02]  /*1800*/  @P2 HADD2.F32 R84, -RZ, R23.H1_H1 ;  /* 0x30000017ff542230 */ /* 0x000fe40000004100 */
[----:B------:R-:W-:Y:S02]  /*1810*/  HADD2.F32 R2, -RZ, R19.H1_H1 ;  /* 0x30000013ff027230 */ /* 0x000fe40000004100 */
[----:B------:R-:W-:Y:S01]  /*1820*/  F2FP.F16.F32.PACK_AB R122, RZ, R3 ;  /* 0x00000003ff7a723e */ /* 0x000fe200000000ff */
[----:B-1----:R-:W-:Y:S01]  /*1830*/  @P2 FMUL.FTZ R87, R84, R87 ;  /* 0x0000005754572220 */ /* 0x002fe20000410000 */
[----:B------:R-:W-:-:S05]  /*1840*/  @P2 HADD2.F32 R84, -RZ, R63.H1_H1 ;  /* 0x3000003fff542230 */ /* 0x000fca0000004100 */
[----:B------:R-:W-:Y:S01]  /*1850*/  @P2 FFMA.FTZ R2, R87, R84, R2 ;  /* 0x0000005457022223 */ /* 0x000fe20000010002 */
[----:B------:R-:W-:-:S04]  /*1860*/  F2FP.F16.F32.PACK_AB R84, RZ, R9 ;  /* 0x00000009ff54723e */ /* 0x000fc800000000ff */
[----:B------:R-:W-:Y:S02]  /*1870*/  F2FP.F16.F32.PACK_AB R87, RZ, R2 ;  /* 0x00000002ff57723e */ /* 0x000fe400000000ff */
[----:B------:R-:W-:Y:S02]  /*1880*/  PRMT R84, R84, 0x5410, R85 ;  /* 0x0000541054547816 */ /* 0x000fe40000000055 */
[----:B------:R-:W-:Y:S02]  /*1890*/  PRMT R85, R86, 0x5410, R119 ;  /* 0x0000541056557816 */ /* 0x000fe40000000077 */
[----:B------:R-:W-:Y:S02]  /*18a0*/  PRMT R86, R120, 0x5410, R121 ;  /* 0x0000541078567816 */ /* 0x000fe40000000079 */
[----:B------:R-:W-:Y:S01]  /*18b0*/  PRMT R87, R122, 0x5410, R87 ;  /* 0x000054107a577816 */ /* 0x000fe20000000057 */
[----:B------:R-:W-:Y:S06]  /*18c0*/  BRA `(.L_x_3542) ;  /* 0x0000000000e87947 */ /* 0x000fec0003800000 */
.L_x_3541:
[----:B0-----:R-:W0:Y:S01]  /*18d0*/  @P5 LDC R3, c[0x0][0x40c] ;  /* 0x00010300ff035b82 */ /* 0x001e220000000800 */
[----:B-----5:R-:W-:Y:S01]  /*18e0*/  @P5 HADD2.F32 R2, -RZ, R20.H0_H0 ;  /* 0x20000014ff025230 */ /* 0x020fe20000004100 */
[----:B------:R-:W-:Y:S01]  /*18f0*/  CS2R R8, SRZ ;  /* 0x0000000000087805 */ /* 0x000fe2000001ff00 */
[----:B------:R-:W-:Y:S01]  /*1900*/  @P5 HADD2.F32 R5, -RZ, R60.H0_H0 ;  /* 0x2000003cff055230 */ /* 0x000fe20000004100 */
[----:B------:R-:W-:Y:S01]  /*1910*/  CS2R R6, SRZ ;  /* 0x0000000000067805 */ /* 0x000fe2000001ff00 */
[----:B-1----:R-:W-:-:S03]  /*1920*/  @P5 HADD2.F32 R84, -RZ, R63.H1_H1 ;  /* 0x3000003fff545230 */ /* 0x002fc60000004100 */
[----:B------:R-:W1:Y:S08]  /*1930*/  @P5 LDC R4, c[0x0][0x40c] ;  /* 0x00010300ff045b82 */ /* 0x000e700000000800 */
[----:B------:R-:W2:Y:S08]  /*1940*/  @P5 LDC R85, c[0x0][0x40c] ;  /* 0x00010300ff555b82 */ /* 0x000eb00000000800 */
[----:B------:R-:W3:Y:S01]  /*1950*/  @P5 LDC R87, c[0x0][0x40c] ;  /* 0x00010300ff575b82 */ /* 0x000ee20000000800 */
[----:B0-----:R-:W-:Y:S01]  /*1960*/  @P5 FMUL.FTZ R2, R2, R3 ;  /* 0x0000000302025220 */ /* 0x001fe20000410000 */
[----:B------:R-:W-:-:S03]  /*1970*/  @P5 HADD2.F32 R3, -RZ, R20.H1_H1 ;  /* 0x30000014ff035230 */ /* 0x000fc60000004100 */
[----:B------:R-:W-:Y:S01]  /*1980*/  @P5 FMUL.FTZ R9, R2, R5 ;  /* 0x0000000502095220 */ /* 0x000fe20000410000 */
[----:B------:R-:W-:Y:S02]  /*1990*/  @P5 HADD2.F32 R2, -RZ, R60.H1_H1 ;  /* 0x3000003cff025230 */ /* 0x000fe40000004100 */
[----:B------:R-:W0:Y:S01]  /*19a0*/  @P5 LDC R5, c[0x0][0x40c] ;  /* 0x00010300ff055b82 */ /* 0x000e220000000800 */
[----:B-1----:R-:W-:Y:S01]  /*19b0*/  @P5 FMUL.FTZ R3, R3, R4 ;  /* 0x0000000403035220 */ /* 0x002fe20000410000 */
[----:B------:R-:W-:-:S03]  /*19c0*/  @P5 HADD2.F32 R4, -RZ, R21.H0_H0 ;  /* 0x20000015ff045230 */ /* 0x000fc60000004100 */
[----:B------:R-:W-:Y:S01]  /*19d0*/  @P5 FMUL.FTZ R8, R3, R2 ;  /* 0x0000000203085220 */ /* 0x000fe20000410000 */
[----:B------:R-:W-:Y:S02]  /*19e0*/  @P5 HADD2.F32 R3, -RZ, R61.H0_H0 ;  /* 0x2000003dff035230 */ /* 0x000fe40000004100 */
[----:B--2---:R-:W-:Y:S01]  /*19f0*/  @P5 FMUL.FTZ R4, R4, R85 ;  /* 0x0000005504045220 */ /* 0x004fe20000410000 */
[----:B------:R-:W-:Y:S01]  /*1a00*/  @P5 HADD2.F32 R2, -RZ, R21.H1_H1 ;  /* 0x30000015ff025230 */ /* 0x000fe20000004100 */
[----:B------:R-:W1:Y:S02]  /*1a10*/  @P5 LDC R85, c[0x0][0x40c] ;  /* 0x00010300ff555b82 */ /* 0x000e640000000800 */
[----:B------:R-:W-:Y:S01]  /*1a20*/  @P5 FMUL.FTZ R7, R4, R3 ;  /* 0x0000000304075220 */ /* 0x000fe20000410000 */
[----:B------:R-:W-:Y:S02]  /*1a30*/  @P5 HADD2.F32 R3, -RZ, R61.H1_H1 ;  /* 0x3000003dff035230 */ /* 0x000fe40000004100 */
[----:B------:R-:W-:-:S02]  /*1a40*/  @P5 HADD2.F32 R4, -RZ, R22.H0_H0 ;  /* 0x20000016ff045230 */ /* 0x000fc40000004100 */
[----:B---3--:R-:W-:Y:S01]  /*1a50*/  @P5 FMUL.FTZ R2, R2, R87 ;  /* 0x0000005702025220 */ /* 0x008fe20000410000 */
[----:B------:R-:W-:Y:S01]  /*1a60*/  F2FP.F16.F32.PACK_AB R86, RZ, R7 ;  /* 0x00000007ff56723e */ /* 0x000fe200000000ff */
[----:B------:R-:W2:Y:S02]  /*1a70*/  @P5 LDC R87, c[0x0][0x40c] ;  /* 0x00010300ff575b82 */ /* 0x000ea40000000800 */
[----:B------:R-:W-:Y:S01]  /*1a80*/  @P5 FMUL.FTZ R6, R2, R3 ;  /* 0x0000000302065220 */ /* 0x000fe20000410000 */
[----:B------:R-:W-:Y:S02]  /*1a90*/  @P5 HADD2.F32 R3, -RZ, R62.H0_H0 ;  /* 0x2000003eff035230 */ /* 0x000fe40000004100 */
[----:B------:R-:W-:Y:S02]  /*1aa0*/  @P5 HADD2.F32 R2, -RZ, R22.H1_H1 ;  /* 0x30000016ff025230 */ /* 0x000fe40000004100 */
[----:B0-----:R-:W-:Y:S01]  /*1ab0*/  @P5 FMUL.FTZ R4, R4, R5 ;  /* 0x0000000504045220 */ /* 0x001fe20000410000 */
[----:B------:R-:W-:Y:S01]  /*1ac0*/  MOV R5, RZ ;  /* 0x000000ff00057202 */ /* 0x000fe20000000f00 */
[----:B------:R-:W0:Y:S02]  /*1ad0*/  @P5 LDC R119, c[0x0][0x40c] ;  /* 0x00010300ff775b82 */ /* 0x000e240000000800 */
[----:B------:R-:W-:Y:S01]  /*1ae0*/  @P5 FMUL.FTZ R5, R4, R3 ;  /* 0x0000000304055220 */ /* 0x000fe20000410000 */
[----:B------:R-:W-:-:S02]  /*1af0*/  HFMA2 R4, -RZ, RZ, 0, 0 ;  /* 0x00000000ff047431 */ /* 0x000fc400000001ff */
[----:B------:R-:W-:Y:S02]  /*1b00*/  @P5 HADD2.F32 R3, -RZ, R62.H1_H1 ;  /* 0x3000003eff035230 */ /* 0x000fe40000004100 */
[----:B-1----:R-:W-:Y:S01]  /*1b10*/  @P5 FMUL.FTZ R2, R2, R85 ;  /* 0x0000005502025220 */ /* 0x002fe20000410000 */
[----:B------:R-:W-:-:S03]  /*1b20*/  @P5 HADD2.F32 R85, -RZ, R63.H0_H0 ;  /* 0x2000003fff555230 */ /* 0x000fc60000004100 */
[----:B------:R-:W-:Y:S01]  /*1b30*/  @P5 FMUL.FTZ R4, R2, R3 ;  /* 0x0000000302045220 */ /* 0x000fe20000410000 */
[----:B------:R-:W-:Y:S01]  /*1b40*/  @P5 HADD2.F32 R2, -RZ, R23.H0_H0 ;  /* 0x20000017ff025230 */ /* 0x000fe20000004100 */
[----:B------:R-:W-:-:S03]  /*1b50*/  MOV R3, RZ ;  /* 0x000000ff00037202 */ /* 0x000fc60000000f00 */
[----:B------:R-:W-:Y:S01]  /*1b60*/  F2FP.F16.F32.PACK_AB R120, RZ, R4 ;  /* 0x00000004ff78723e */ /* 0x000fe200000000ff */
[----:B--2---:R-:W-:Y:S01]  /*1b70*/  @P5 FMUL.FTZ R2, R2, R87 ;  /* 0x0000005702025220 */ /* 0x004fe20000410000 */
[----:B------:R-:W-:-:S03]  /*1b80*/  F2FP.F16.F32.PACK_AB R87, RZ, R6 ;  /* 0x00000006ff57723e */ /* 0x000fc600000000ff */
[----:B------:R-:W-:Y:S01]  /*1b90*/  @P5 FMUL.FTZ R3, R2, R85 ;  /* 0x0000005502035220 */ /* 0x000fe20000410000 */
[----:B------:R-:W-:Y:S01]  /*1ba0*/  @P5 HADD2.F32 R2, -RZ, R23.H1_H1 ;  /* 0x30000017ff025230 */ /* 0x000fe20000004100 */
[----:B------:R-:W-:-:S03]  /*1bb0*/  F2FP.F16.F32.PACK_AB R85, RZ, R8 ;  /* 0x00000008ff55723e */ /* 0x000fc600000000ff */
[----:B------:R-:W-:Y:S01]  /*1bc0*/  F2FP.F16.F32.PACK_AB R121, RZ, R3 ;  /* 0x00000003ff79723e */ /* 0x000fe200000000ff */
[----:B0-----:R-:W-:Y:S01]  /*1bd0*/  @P5 FMUL.FTZ R119, R2, R119 ;  /* 0x0000007702775220 */ /* 0x001fe20000410000 */
        /* <DEDUP_REMOVED lines=9> */
.L_x_3542:
[----:B------:R-:W0:Y:S01]  /*1c70*/  LDC.64 R120, c[0x0][0x3a8] ;  /* 0x0000ea00ff787b82 */ /* 0x000e220000000a00 */
[----:B------:R-:W-:Y:S01]  /*1c80*/  IADD3 R118, PT, PT, R118, 0x80, RZ ;  /* 0x0000008076767810 */ /* 0x000fe20007ffe0ff */
[C---:B0-----:R-:W-:Y:S01]  /*1c90*/  IMAD.WIDE.U32 R120, R117.reuse, 0x10, R120 ;  /* 0x0000001075787825 */ /* 0x041fe200078e0078 */
[----:B------:R-:W-:-:S04]  /*1ca0*/  IADD3 R117, PT, PT, R117, 0x80, RZ ;  /* 0x0000008075757810 */ /* 0x000fc80007ffe0ff */
[----:B------:R0:W-:Y:S03]  /*1cb0*/  STG.E.128 desc[UR12][R120.64], R84 ;  /* 0x0000005478007986 */ /* 0x0001e6000c101d0c */
.L_x_3540:
[----:B------:R-:W-:Y:S05]  /*1cc0*/  BSYNC.RECONVERGENT B0 ;  /* 0x0000000000007941 */ /* 0x000fea0003800200 */
.L_x_3539:
        /* <DEDUP_REMOVED lines=12> */
[----:B------:R-:W-:Y:S01]  /*1d90*/  ISETP.LT.AND P3, PT, RZ, UR20, PT ;  /* 0x00000014ff007c0c */ /* 0x000fe2000bf61270 */
[--C-:B-----5:R-:W-:Y:S02]  /*1da0*/  HADD2.F32 R0, -RZ, R16.reuse.H0_H0 ;  /* 0x20000010ff007230 */ /* 0x120fe40000004100 */
[----:B------:R-:W-:Y:S02]  /*1db0*/  HADD2.F32 R90, -RZ, R16.H1_H1 ;  /* 0x30000010ff5a7230 */ /* 0x000fe40000004100 */
[--C-:B------:R-:W-:Y:S02]  /*1dc0*/  HADD2.F32 R91, -RZ, R17.reuse.H0_H0 ;  /* 0x20000011ff5b7230 */ /* 0x100fe40000004100 */
[----:B------:R-:W-:Y:S02]  /*1dd0*/  HADD2.F32 R92, -RZ, R17.H1_H1 ;  /* 0x30000011ff5c7230 */ /* 0x000fe40000004100 */
[----:B------:R-:W-:Y:S02]  /*1de0*/  HADD2.F32 R94, -RZ, R18.H1_H1 ;  /* 0x30000012ff5e7230 */ /* 0x000fe40000004100 */
[----:B------:R-:W-:-:S02]  /*1df0*/  HADD2.F32 R96, -RZ, R19.H1_H1 ;  /* 0x30000013ff607230 */ /* 0x000fc40000004100 */
[----:B0-----:R-:W0:Y:S01]  /*1e00*/  @P3 LDC R85, c[0x0][0x40c] ;  /* 0x00010300ff553b82 */ /* 0x001e220000000800 */
[--C-:B------:R-:W-:Y:S02]  /*1e10*/  @P3 HADD2.F32 R84, -RZ, R20.reuse.H0_H0 ;  /* 0x20000014ff543230 */ /* 0x100fe40000004100 */
[----:B------:R-:W-:-:S05]  /*1e20*/  @P3 HADD2.F32 R86, -RZ, R20.H1_H1 ;  /* 0x30000014ff563230 */ /* 0x000fca0000004100 */
[----:B------:R-:W1:Y:S08]  /*1e30*/  @P3 LDC R87, c[0x0][0x40c] ;  /* 0x00010300ff573b82 */ /* 0x000e700000000800 */
[----:B------:R-:W2:Y:S01]  /*1e40*/  @P3 LDC R93, c[0x0][0x40c] ;  /* 0x00010300ff5d3b82 */ /* 0x000ea20000000800 */
[----:B0-----:R-:W-:Y:S01]  /*1e50*/  @P3 FMUL.FTZ R85, R84, R85 ;  /* 0x0000005554553220 */ /* 0x001fe20000410000 */
[----:B------:R-:W-:-:S06]  /*1e60*/  @P3 HADD2.F32 R84, -RZ, R48.H0_H0 ;  /* 0x20000030ff543230 */ /* 0x000fcc0000004100 */
[----:B------:R-:W0:Y:S01]  /*1e70*/  @P3 LDC R95, c[0x0][0x40c] ;  /* 0x00010300ff5f3b82 */ /* 0x000e220000000800 */
[----:B------:R-:W-:Y:S01]  /*1e80*/  @P3 FFMA.FTZ R0, R85, R84, R0 ;  /* 0x0000005455003223 */ /* 0x000fe20000010000 */
[----:B------:R-:W-:Y:S02]  /*1e90*/  @P3 HADD2.F32 R84, -RZ, R48.H1_H1 ;  /* 0x30000030ff543230 */ /* 0x000fe40000004100 */
[----:B-1----:R-:W-:-:S04]  /*1ea0*/  @P3 FMUL.FTZ R87, R86, R87 ;  /* 0x0000005756573220 */ /* 0x002fc80000410000 */
[----:B------:R-:W1:Y:S01]  /*1eb0*/  @P3 LDC R85, c[0x0][0x40c] ;  /* 0x00010300ff553b82 */ /* 0x000e620000000800 */
[----:B------:R-:W-:Y:S01]  /*1ec0*/  @P3 FFMA.FTZ R90, R87, R84, R90 ;  /* 0x00000054575a3223 */ /* 0x000fe2000001005a */
[----:B------:R-:W-:-:S05]  /*1ed0*/  @P3 HADD2.F32 R84, -RZ, R21.H0_H0 ;  /* 0x20000015ff543230 */ /* 0x000fca0000004100 */
[----:B--2---:R-:W-:Y:S01]  /*1ee0*/  @P3 FMUL.FTZ R86, R84, R93 ;  /* 0x0000005d54563220 */ /* 0x004fe20000410000 */
[----:B------:R-:W2:Y:S01]  /*1ef0*/  @P3 LDC R87, c[0x0][0x40c] ;  /* 0x00010300ff573b82 */ /* 0x000ea20000000800 */
[----:B------:R-:W-:Y:S02]  /*1f00*/  @P3 HADD2.F32 R84, -RZ, R49.H0_H0 ;  /* 0x20000031ff543230 */ /* 0x000fe40000004100 */
[----:B------:R-:W-:-:S03]  /*1f10*/  HADD2.F32 R93, -RZ, R18.H0_H0 ;  /* 0x20000012ff5d7230 */ /* 0x000fc60000004100 */
[----:B------:R-:W-:Y:S01]  /*1f20*/  @P3 FFMA.FTZ R91, R86, R84, R91 ;  /* 0x00000054565b3223 */ /* 0x000fe2000001005b */
[----:B------:R-:W-:-:S05]  /*1f30*/  @P3 HADD2.F32 R84, -RZ, R21.H1_H1 ;  /* 0x30000015ff543230 */ /* 0x000fca0000004100 */
[----:B-1----:R-:W-:Y:S01]  /*1f40*/  @P3 FMUL.FTZ R85, R84, R85 ;  /* 0x0000005554553220 */ /* 0x002fe20000410000 */
[----:B------:R-:W-:-:S05]  /*1f50*/  @P3 HADD2.F32 R84, -RZ, R49.H1_H1 ;  /* 0x30000031ff543230 */ /* 0x000fca0000004100 */
[----:B------:R-:W-:Y:S01]  /*1f60*/  @P3 FFMA.FTZ R92, R85, R84, R92 ;  /* 0x00000054555c3223 */ /* 0x000fe2000001005c */
[----:B------:R-:W-:Y:S01]  /*1f70*/  @P3 HADD2.F32 R84, -RZ, R22.H0_H0 ;  /* 0x20000016ff543230 */ /* 0x000fe20000004100 */
[----:B------:R-:W1:Y:S03]  /*1f80*/  @P3 LDC R85, c[0x0][0x40c] ;  /* 0x00010300ff553b82 */ /* 0x000e660000000800 */
[----:B------:R-:W-:Y:S01]  /*1f90*/  F2FP.F16.F32.PACK_AB R119, RZ, R92 ;  /* 0x0000005cff77723e */ /* 0x000fe200000000ff */
[----:B--2---:R-:W-:Y:S01]  /*1fa0*/  @P3 FMUL.FTZ R86, R84, R87 ;  /* 0x0000005754563220 */ /* 0x004fe20000410000 */
[----:B------:R-:W-:-:S03]  /*1fb0*/  @P3 HADD2.F32 R84, -RZ, R50.H0_H0 ;  /* 0x20000032ff543230 */ /* 0x000fc60000004100 */
[----:B------:R-:W2:Y:S02]  /*1fc0*/  @P3 LDC R87, c[0x0][0x40c] ;  /* 0x00010300ff573b82 */ /* 0x000ea40000000800 */
[----:B------:R-:W-:Y:S01]  /*1fd0*/  @P3 FFMA.FTZ R93, R86, R84, R93 ;  /* 0x00000054565d3223 */ /* 0x000fe2000001005d */
[----:B------:R-:W-:-:S04]  /*1fe0*/  @P3 HADD2.F32 R84, -RZ, R22.H1_H1 ;  /* 0x30000016ff543230 */ /* 0x000fc80000004100 */
[----:B------:R-:W-:Y:S01]  /*1ff0*/  F2FP.F16.F32.PACK_AB R120, RZ, R93 ;  /* 0x0000005dff78723e */ /* 0x000fe200000000ff */
[----:B0-----:R-:W-:Y:S01]  /*2000*/  @P3 FMUL.FTZ R95, R84, R95 ;  /* 0x0000005f545f3220 */ /* 0x001fe20000410000 */
[----:B------:R-:W-:-:S05]  /*2010*/  @P3 HADD2.F32 R84, -RZ, R50.H1_H1 ;  /* 0x30000032ff543230 */ /* 0x000fca0000004100 */
[----:B------:R-:W-:Y:S01]  /*2020*/  @P3 FFMA.FTZ R94, R95, R84, R94 ;  /* 0x000000545f5e3223 */ /* 0x000fe2000001005e */
[----:B------:R-:W-:Y:S02]  /*2030*/  @P3 HADD2.F32 R84, -RZ, R23.H0_H0 ;  /* 0x20000017ff543230 */ /* 0x000fe40000004100 */
[----:B------:R-:W-:Y:S02]  /*2040*/  HADD2.F32 R95, -RZ, R19.H0_H0 ;  /* 0x20000013ff5f7230 */ /* 0x000fe40000004100 */
[----:B------:R-:W-:Y:S01]  /*2050*/  F2FP.F16.F32.PACK_AB R121, RZ, R94 ;  /* 0x0000005eff79723e */ /* 0x000fe200000000ff */
[----:B-1----:R-:W-:Y:S01]  /*2060*/  @P3 FMUL.FTZ R86, R84, R85 ;  /* 0x0000005554563220 */ /* 0x002fe20000410000 */
[----:B------:R-:W-:Y:S01]  /*2070*/  @P3 HADD2.F32 R84, -RZ, R51.H0_H0 ;  /* 0x20000033ff543230 */ /* 0x000fe20000004100 */
[----:B------:R-:W-:-:S04]  /*2080*/  F2FP.F16.F32.PACK_AB R85, RZ, R90 ;  /* 0x0000005aff55723e */ /* 0x000fc800000000ff */
[----:B------:R-:W-:Y:S01]  /*2090*/  @P3 FFMA.FTZ R95, R86, R84, R95 ;  /* 0x00000054565f3223 */ /* 0x000fe2000001005f */
[----:B------:R-:W-:Y:S01]  /*20a0*/  @P3 HADD2.F32 R84, -RZ, R23.H1_H1 ;  /* 0x30000017ff543230 */ /* 0x000fe20000004100 */
[----:B------:R-:W-:-:S03]  /*20b0*/  F2FP.F16.F32.PACK_AB R86, RZ, R91 ;  /* 0x0000005bff56723e */ /* 0x000fc600000000ff */
[----:B------:R-:W-:Y:S01]  /*20c0*/  F2FP.F16.F32.PACK_AB R122, RZ, R95 ;  /* 0x0000005fff7a723e */ /* 0x000fe200000000ff */
[----:B--2---:R-:W-:Y:S01]  /*20d0*/  @P3 FMUL.FTZ R87, R84, R87 ;  /* 0x0000005754573220 */ /* 0x004fe20000410000 */
        /* <DEDUP_REMOVED lines=9> */
.L_x_3545:
[----:B0-----:R-:W0:Y:S01]  /*2170*/  @P5 LDC R85, c[0x0][0x40c] ;  /* 0x00010300ff555b82 */ /* 0x001e220000000800 */
[----:B-----5:R-:W-:Y:S01]  /*2180*/  @P5 HADD2.F32 R84, -RZ, R20.H0_H0 ;  /* 0x20000014ff545230 */ /* 0x020fe20000004100 */
[----:B------:R-:W-:Y:S01]  /*2190*/  MOV R0, RZ ;  /* 0x000000ff00007202 */ /* 0x000fe20000000f00 */
[----:B------:R-:W-:Y:S01]  /*21a0*/  @P5 HADD2.F32 R87, -RZ, R48.H0_H0 ;  /* 0x20000030ff575230 */ /* 0x000fe20000004100 */
[----:B------:R-:W-:Y:S01]  /*21b0*/  CS2R R90, SRZ ;  /* 0x00000000005a7805 */ /* 0x000fe2000001ff00 */
[----:B------:R-:W-:-:S03]  /*21c0*/  HFMA2 R96, -RZ, RZ, 0, 0 ;  /* 0x00000000ff607431 */ /* 0x000fc600000001ff */
[----:B------:R-:W1:Y:S08]  /*21d0*/  @P5 LDC R86, c[0x0][0x40c] ;  /* 0x00010300ff565b82 */ /* 0x000e700000000800 */
[----:B------:R-:W2:Y:S01]  /*21e0*/  @P5 LDC R93, c[0x0][0x40c] ;  /* 0x00010300ff5d5b82 */ /* 0x000ea20000000800 */
[----:B0-----:R-:W-:-:S07]  /*21f0*/  @P5 FMUL.FTZ R84, R84, R85 ;  /* 0x0000005554545220 */ /* 0x001fce0000410000 */
[----:B------:R-:W0:Y:S01]  /*2200*/  @P5 LDC R95, c[0x0][0x40c] ;  /* 0x00010300ff5f5b82 */ /* 0x000e220000000800 */
[----:B------:R-:W-:Y:S02]  /*2210*/  @P5 HADD2.F32 R85, -RZ, R20.H1_H1 ;  /* 0x30000014ff555230 */ /* 0x000fe40000004100 */
[----:B------:R-:W-:Y:S01]  /*2220*/  @P5 FMUL.FTZ R0, R84, R87 ;  /* 0x0000005754005220 */ /* 0x000fe20000410000 */
[----:B------:R-:W-:Y:S02]  /*2230*/  @P5 HADD2.F32 R84, -RZ, R48.H1_H1 ;  /* 0x30000030ff545230 */ /* 0x000fe40000004100 */
[----:B-1----:R-:W-:Y:S02]  /*2240*/  @P5 FMUL.FTZ R85, R85, R86 ;  /* 0x0000005655555220 */ /* 0x002fe40000410000 */
[----:B------:R-:W1:Y:S01]  /*2250*/  @P5 LDC R87, c[0x0][0x40c] ;  /* 0x00010300ff575b82 */ /* 0x000e620000000800 */
[----:B------:R-:W-:Y:S02]  /*2260*/  @P5 HADD2.F32 R86, -RZ, R21.H0_H0 ;  /* 0x20000015ff565230 */ /* 0x000fe40000004100 */
[----:B------:R-:W-:Y:S01]  /*2270*/  @P5 FMUL.FTZ R90, R85, R84 ;  /* 0x00000054555a5220 */ /* 0x000fe20000410000 */
[----:B------:R-:W-:-:S02]  /*2280*/  @P5 HADD2.F32 R85, -RZ, R49.H0_H0 ;  /* 0x20000031ff555230 */ /* 0x000fc40000004100 */
[----:B------:R-:W-:Y:S02]  /*2290*/  @P5 HADD2.F32 R84, -RZ, R21.H1_H1 ;  /* 0x30000015ff545230 */ /* 0x000fe40000004100 */
[----:B--2---:R-:W-:Y:S01]  /*22a0*/  @P5 FMUL.FTZ R86, R86, R93 ;  /* 0x0000005d56565220 */ /* 0x004fe20000410000 */
[----:B------:R-:W2:Y:S01]  /*22b0*/  @P5 LDC R119, c[0x0][0x40c] ;  /* 0x00010300ff775b82 */ /* 0x000ea20000000800 */
[----:B------:R-:W-:Y:S02]  /*22c0*/  CS2R R92, SRZ ;  /* 0x00000000005c7805 */ /* 0x000fe4000001ff00 */
[----:B------:R-:W-:Y:S01]  /*22d0*/  @P5 FMUL.FTZ R91, R86, R85 ;  /* 0x00000055565b5220 */ /* 0x000fe20000410000 */
[----:B------:R-:W-:Y:S02]  /*22e0*/  @P5 HADD2.F32 R86, -RZ, R22.H0_H0 ;  /* 0x20000016ff565230 */ /* 0x000fe40000004100 */
[----:B------:R-:W-:Y:S02]  /*22f0*/  @P5 HADD2.F32 R85, -RZ, R49.H1_H1 ;  /* 0x30000031ff555230 */ /* 0x000fe40000004100 */
[----:B0-----:R-:W-:Y:S01]  /*2300*/  @P5 FMUL.FTZ R84, R84, R95 ;  /* 0x0000005f54545220 */ /* 0x001fe20000410000 */
[----:B------:R-:W-:-:S03]  /*2310*/  CS2R R94, SRZ ;  /* 0x00000000005e7805 */ /* 0x000fc6000001ff00 */
[----:B------:R-:W-:Y:S01]  /*2320*/  @P5 FMUL.FTZ R92, R84, R85 ;  /* 0x00000055545c5220 */ /* 0x000fe20000410000 */
[----:B------:R-:W-:Y:S02]  /*2330*/  @P5 HADD2.F32 R84, -RZ, R22.H1_H1 ;  /* 0x30000016ff545230 */ /* 0x000fe40000004100 */
[--C-:B------:R-:W-:Y:S02]  /*2340*/  @P5 HADD2.F32 R85, -RZ, R50.reuse.H0_H0 ;  /* 0x20000032ff555230 */ /* 0x100fe40000004100 */
[----:B-1----:R-:W-:Y:S02]  /*2350*/  @P5 FMUL.FTZ R86, R86, R87 ;  /* 0x0000005756565220 */ /* 0x002fe40000410000 */
[----:B------:R-:W0:Y:S02]  /*2360*/  @P5 LDC R87, c[0x0][0x40c] ;  /* 0x00010300ff575b82 */ /* 0x000e240000000800 */
[----:B------:R-:W-:Y:S01]  /*2370*/  @P5 FMUL.FTZ R93, R86, R85 ;  /* 0x00000055565d5220 */ /* 0x000fe20000410000 */
[----:B------:R-:W-:Y:S01]  /*2380*/  @P5 HADD2.F32 R85, -RZ, R50.H1_H1 ;  /* 0x30000032ff555230 */ /* 0x000fe20000004100 */
[----:B------:R-:W-:Y:S01]  /*2390*/  F2FP.F16.F32.PACK_AB R86, RZ, R91 ;  /* 0x0000005bff56723e */ /* 0x000fe200000000ff */
[----:B--2---:R-:W-:-:S03]  /*23a0*/  @P5 FMUL.FTZ R84, R84, R119 ;  /* 0x0000007754545220 */ /* 0x004fc60000410000 */
[----:B------:R-:W1:Y:S01]  /*23b0*/  @P5 LDC R119, c[0x0][0x40c] ;  /* 0x00010300ff775b82 */ /* 0x000e620000000800 */
[----:B------:R-:W-:Y:S01]  /*23c0*/  @P5 FMUL.FTZ R94, R84, R85 ;  /* 0x00000055545e5220 */ /* 0x000fe20000410000 */
[----:B------:R-:W-:Y:S02]  /*23d0*/  @P5 HADD2.F32 R84, -RZ, R23.H0_H0 ;  /* 0x20000017ff545230 */ /* 0x000fe40000004100 */
[----:B------:R-:W-:Y:S02]  /*23e0*/  @P5 HADD2.F32 R85, -RZ, R51.H0_H0 ;  /* 0x20000033ff555230 */ /* 0x000fe40000004100 */
[----:B------:R-:W-:Y:S01]  /*23f0*/  F2FP.F16.F32.PACK_AB R120, RZ, R94 ;  /* 0x0000005eff78723e */ /* 0x000fe200000000ff */
[----:B0-----:R-:W-:Y:S01]  /*2400*/  @P5 FMUL.FTZ R84, R84, R87 ;  /* 0x0000005754545220 */ /* 0x001fe20000410000 */
[----:B------:R-:W-:-:S03]  /*2410*/  F2FP.F16.F32.PACK_AB R87, RZ, R92 ;  /* 0x0000005cff57723e */ /* 0x000fc600000000ff */
[----:B------:R-:W-:Y:S01]  /*2420*/  @P5 FMUL.FTZ R95, R84, R85 ;  /* 0x00000055545f5220 */ /* 0x000fe20000410000 */
[----:B------:R-:W-:Y:S02]  /*2430*/  @P5 HADD2.F32 R84, -RZ, R23.H1_H1 ;  /* 0x30000017ff545230 */ /* 0x000fe40000004100 */
[----:B------:R-:W-:Y:S02]  /*2440*/  @P5 HADD2.F32 R85, -RZ, R51.H1_H1 ;  /* 0x30000033ff555230 */ /* 0x000fe40000004100 */
[----:B------:R-:W-:Y:S01]  /*2450*/  F2FP.F16.F32.PACK_AB R121, RZ, R95 ;  /* 0x0000005fff79723e */ /* 0x000fe200000000ff */
[----:B-1----:R-:W-:Y:S01]  /*2460*/  @P5 FMUL.FTZ R84, R84, R119 ;  /* 0x0000007754545220 */ /* 0x002fe20000410000 */
[----:B------:R-:W-:-:S03]  /*2470*/  F2FP.F16.F32.PACK_AB R119, RZ, R93 ;  /* 0x0000005dff77723e */ /* 0x000fc600000000ff */
        /* <DEDUP_REMOVED lines=8> */
.L_x_3546:
[----:B------:R-:W0:Y:S01]  /*2500*/  LDC.64 R120, c[0x0][0x3a8] ;  /* 0x0000ea00ff787b82 */ /* 0x000e220000000a00 */
[----:B------:R-:W-:Y:S01]  /*2510*/  IADD3 R118, PT, PT, R118, 0x80, RZ ;  /* 0x0000008076767810 */ /* 0x000fe20007ffe0ff */
[C---:B0-----:R-:W-:Y:S01]  /*2520*/  IMAD.WIDE.U32 R120, R117.reuse, 0x10, R120 ;  /* 0x0000001075787825 */ /* 0x041fe200078e0078 */
[----:B------:R-:W-:-:S04]  /*2530*/  IADD3 R117, PT, PT, R117, 0x80, RZ ;  /* 0x0000008075757810 */ /* 0x000fc80007ffe0ff */
[----:B------:R2:W-:Y:S03]  /*2540*/  STG.E.128 desc[UR12][R120.64], R84 ;  /* 0x0000005478007986 */ /* 0x0005e6000c101d0c */
.L_x_3544:
[----:B------:R-:W-:Y:S05]  /*2550*/  BSYNC.RECONVERGENT B0 ;  /* 0x0000000000007941 */ /* 0x000fea0003800200 */
.L_x_3543:
        /* <DEDUP_REMOVED lines=15> */
[----:B------:R-:W-:Y:S02]  /*2650*/  HADD2.F32 R99, -RZ, R17.H0_H0 ;  /* 0x20000011ff637230 */ /* 0x000fe40000004100 */
[----:B------:R-:W-:Y:S02]  /*2660*/  HADD2.F32 R102, -RZ, R18.H1_H1 ;  /* 0x30000012ff667230 */ /* 0x000fe40000004100 */
[--C-:B------:R-:W-:Y:S02]  /*2670*/  HADD2.F32 R103, -RZ, R19.reuse.H0_H0 ;  /* 0x20000013ff677230 */ /* 0x100fe40000004100 */
[----:B------:R-:W-:-:S02]  /*2680*/  HADD2.F32 R104, -RZ, R19.H1_H1 ;  /* 0x30000013ff687230 */ /* 0x000fc40000004100 */
[----:B0-----:R-:W0:Y:S01]  /*2690*/  @P4 LDC R85, c[0x0][0x40c] ;  /* 0x00010300ff554b82 */ /* 0x001e220000000800 */
[----:B------:R-:W-:-:S07]  /*26a0*/  @P4 HADD2.F32 R84, -RZ, R20.H0_H0 ;  /* 0x20000014ff544230 */ /* 0x000fce0000004100 */
[----:B------:R-:W1:Y:S08]  /*26b0*/  @P4 LDC R100, c[0x0][0x40c] ;  /* 0x00010300ff644b82 */ /* 0x000e700000000800 */
[----:B------:R-:W2:Y:S01]  /*26c0*/  @P4 LDC R87, c[0x0][0x40c] ;  /* 0x00010300ff574b82 */ /* 0x000ea20000000800 */
[----:B0-----:R-:W-:Y:S01]  /*26d0*/  @P4 FMUL.FTZ R86, R84, R85 ;  /* 0x0000005554564220 */ /* 0x001fe20000410000 */
[----:B------:R-:W-:-:S06]  /*26e0*/  @P4 HADD2.F32 R84, -RZ, R36.H0_H0 ;  /* 0x20000024ff544230 */ /* 0x000fcc0000004100 */
[----:B------:R-:W0:Y:S01]  /*26f0*/  @P4 LDC R101, c[0x0][0x40c] ;  /* 0x00010300ff654b82 */ /* 0x000e220000000800 */
[----:B------:R-:W-:Y:S02]  /*2700*/  @P4 HADD2.F32 R85, -RZ, R20.H1_H1 ;  /* 0x30000014ff554230 */ /* 0x000fe40000004100 */
[----:B------:R-:W-:Y:S01]  /*2710*/  @P4 FFMA.FTZ R97, R86, R84, R97 ;  /* 0x0000005456614223 */ /* 0x000fe20000010061 */
[----:B------:R-:W-:Y:S02]  /*2720*/  @P4 HADD2.F32 R84, -RZ, R36.H1_H1 ;  /* 0x30000024ff544230 */ /* 0x000fe40000004100 */
[----:B-1----:R-:W-:Y:S01]  /*2730*/  @P4 FMUL.FTZ R85, R85, R100 ;  /* 0x0000006455554220 */ /* 0x002fe20000410000 */
[----:B------:R-:W-:-:S03]  /*2740*/  HADD2.F32 R100, -RZ, R17.H1_H1 ;  /* 0x30000011ff647230 */ /* 0x000fc60000004100 */
[----:B------:R-:W-:Y:S01]  /*2750*/  @P4 FFMA.FTZ R98, R85, R84, R98 ;  /* 0x0000005455624223 */ /* 0x000fe20000010062 */
[----:B------:R-:W-:Y:S01]  /*2760*/  @P4 HADD2.F32 R84, -RZ, R21.H0_H0 ;  /* 0x20000015ff544230 */ /* 0x000fe20000004100 */
[----:B------:R-:W1:Y:S04]  /*2770*/  @P4 LDC R85, c[0x0][0x40c] ;  /* 0x00010300ff554b82 */ /* 0x000e680000000800 */
[----:B--2---:R-:W-:Y:S01]  /*2780*/  @P4 FMUL.FTZ R86, R84, R87 ;  /* 0x0000005754564220 */ /* 0x004fe20000410000 */
[----:B------:R-:W-:-:S03]  /*2790*/  @P4 HADD2.F32 R84, -RZ, R37.H0_H0 ;  /* 0x20000025ff544230 */ /* 0x000fc60000004100 */
[----:B------:R-:W2:Y:S02]  /*27a0*/  @P4 LDC R87, c[0x0][0x40c] ;  /* 0x00010300ff574b82 */ /* 0x000ea40000000800 */
[----:B------:R-:W-:Y:S01]  /*27b0*/  @P4 FFMA.FTZ R99, R86, R84, R99 ;  /* 0x0000005456634223 */ /* 0x000fe20000010063 */
[----:B------:R-:W-:-:S05]  /*27c0*/  @P4 HADD2.F32 R84, -RZ, R21.H1_H1 ;  /* 0x30000015ff544230 */ /* 0x000fca0000004100 */
        /* <DEDUP_REMOVED lines=8> */
[----:B------:R-:W0:Y:S04]  /*2850*/  @P4 LDC R85, c[0x0][0x40c] ;  /* 0x00010300ff554b82 */ /* 0x000e280000000800 */
[----:B------:R-:W-:Y:S01]  /*2860*/  @P4 FFMA.FTZ R101, R86, R84, R101 ;  /* 0x0000005456654223 */ /* 0x000fe20000010065 */
[----:B------:R-:W-:-:S04]  /*2870*/  @P4 HADD2.F32 R84, -RZ, R22.H1_H1 ;  /* 0x30000016ff544230 */ /* 0x000fc80000004100 */
[----:B------:R-:W-:Y:S01]  /*2880*/  F2FP.F16.F32.PACK_AB R120, RZ, R101 ;  /* 0x00000065ff78723e */ /* 0x000fe200000000ff */
[----:B--2---:R-:W-:Y:S01]  /*2890*/  @P4 FMUL.FTZ R87, R84, R87 ;  /* 0x0000005754574220 */ /* 0x004fe20000410000 */
        /* <DEDUP_REMOVED lines=9> */
[----:B------:R-:W-:Y:S01]  /*2930*/  @P4 HADD2.F32 R84, -RZ, R23.H1_H1 ;  /* 0x30000017ff544230 */ /* 0x000fe20000004100 */
[----:B------:R-:W-:-:S03]  /*2940*/  F2FP.F16.F32.PACK_AB R86, RZ, R99 ;  /* 0x00000063ff56723e */ /* 0x000fc600000000ff */
        /* <DEDUP_REMOVED lines=11> */
.L_x_3549:
        /* <DEDUP_REMOVED lines=57> */
.L_x_3550:
[----:B------:R-:W0:Y:S01]  /*2d90*/  LDC.64 R120, c[0x0][0x3a8] ;  /* 0x0000ea00ff787b82 */ /* 0x000e220000000a00 */
[----:B------:R-:W-:Y:S01]  /*2da0*/  IADD3 R118, PT, PT, R118, 0x80, RZ ;  /* 0x0000008076767810 */ /* 0x000fe20007ffe0ff */
[C---:B0-----:R-:W-:Y:S01]  /*2db0*/  IMAD.WIDE.U32 R120, R117.reuse, 0x10, R120 ;  /* 0x0000001075787825 */ /* 0x041fe200078e0078 */
[----:B------:R-:W-:-:S04]  /*2dc0*/  IADD3 R117, PT, PT, R117, 0x80, RZ ;  /* 0x0000008075757810 */ /* 0x000fc80007ffe0ff */
[----:B------:R3:W-:Y:S03]  /*2dd0*/  STG.E.128 desc[UR12][R120.64], R84 ;  /* 0x0000005478007986 */ /* 0x0007e6000c101d0c */
.L_x_3548:
[----:B------:R-:W-:Y:S05]  /*2de0*/  BSYNC.RECONVERGENT B0 ;  /* 0x0000000000007941 */ /* 0x000fea0003800200 */
.L_x_3547:
        /* <DEDUP_REMOVED lines=12> */
[----:B------:R-:W-:Y:S01]  /*2eb0*/  UISETP.GT.AND UP0, UPT, UR20, URZ, UPT ;  /* 0x000000ff1400728c */ /* 0x000fe2000bf04270 */
[--C-:B-----5:R-:W-:Y:S02]  /*2ec0*/  HADD2.F32 R105, -RZ, R16.reuse.H0_H0 ;  /* 0x20000010ff697230 */ /* 0x120fe40000004100 */
[----:B------:R-:W-:Y:S02]  /*2ed0*/  HADD2.F32 R106, -RZ, R16.H1_H1 ;  /* 0x30000010ff6a7230 */ /* 0x000fe40000004100 */
[--C-:B------:R-:W-:Y:S01]  /*2ee0*/  HADD2.F32 R107, -RZ, R17.reuse.H0_H0 ;  /* 0x20000011ff6b7230 */ /* 0x100fe20000004100 */
[----:B------:R-:W-:Y:S01]  /*2ef0*/  PLOP3.LUT P5, PT, PT, PT, UP0, 0x80, 0x8 ;  /* 0x000000000008781c */ /* 0x000fe20003faf008 */
[----:B------:R-:W-:Y:S02]  /*2f00*/  HADD2.F32 R108, -RZ, R17.H1_H1 ;  /* 0x30000011ff6c7230 */ /* 0x000fe40000004100 */
[----:B------:R-:W-:Y:S02]  /*2f10*/  HADD2.F32 R109, -RZ, R18.H0_H0 ;  /* 0x20000012ff6d7230 */ /* 0x000fe40000004100 */
[----:B------:R-:W1:Y:S01]  /*2f20*/  @UP0 LDCU UR4, c[0x0][0x40c] ;  /* 0x00008180ff0407ac */ /* 0x000e620008000800 */
[----:B------:R-:W-:-:S02]  /*2f30*/  HADD2.F32 R111, -RZ, R19.H0_H0 ;  /* 0x20000013ff6f7230 */ /* 0x000fc40000004100 */
[----:B------:R-:W-:Y:S01]  /*2f40*/  HADD2.F32 R112, -RZ, R19.H1_H1 ;  /* 0x30000013ff707230 */ /* 0x000fe20000004100 */
[----:B------:R-:W2:Y:S01]  /*2f50*/  @UP0 LDCU UR5, c[0x0][0x40c] ;  /* 0x00008180ff0507ac */ /* 0x000ea20008000800 */
[----:B------:R-:W-:-:S03]  /*2f60*/  HADD2.F32 R110, -RZ, R18.H1_H1 ;  /* 0x30000012ff6e7230 */ /* 0x000fc60000004100 */
[----:B0-----:R-:W-:Y:S01]  /*2f70*/  @P5 HADD2.F32 R85, -RZ, R20.H0_H0 ;  /* 0x20000014ff555230 */ /* 0x001fe20000004100 */
[----:B------:R-:W0:Y:S01]  /*2f80*/  @UP0 LDCU UR22, c[0x0][0x40c] ;  /* 0x00008180ff1607ac */ /* 0x000e220008000800 */
[----:B------:R-:W-:-:S03]  /*2f90*/  @P5 HADD2.F32 R84, -RZ, R24.H0_H0 ;  /* 0x20000018ff545230 */ /* 0x000fc60000004100 */
[----:B-1----:R-:W-:Y:S01]  /*2fa0*/  @P5 FMUL.FTZ R86, R85, UR4 ;  /* 0x0000000455565c20 */ /* 0x002fe20008410000 */
[----:B------:R-:W1:Y:S01]  /*2fb0*/  @UP0 LDCU UR4, c[0x0][0x40c] ;  /* 0x00008180ff0407ac */ /* 0x000e620008000800 */
[----:B------:R-:W-:Y:S02]  /*2fc0*/  @P5 HADD2.F32 R85, -RZ, R20.H1_H1 ;  /* 0x30000014ff555230 */ /* 0x000fe40000004100 */
[----:B------:R-:W-:Y:S01]  /*2fd0*/  @P5 FFMA.FTZ R105, R86, R84, R105 ;  /* 0x0000005456695223 */ /* 0x000fe20000010069 */
[----:B------:R-:W-:Y:S02]  /*2fe0*/  @P5 HADD2.F32 R84, -RZ, R24.H1_H1 ;  /* 0x30000018ff545230 */ /* 0x000fe40000004100 */
[----:B--2---:R-:W-:Y:S01]  /*2ff0*/  @P5 FMUL.FTZ R85, R85, UR5 ;  /* 0x0000000555555c20 */ /* 0x004fe20008410000 */
[----:B------:R-:W2:Y:S01]  /*3000*/  @UP0 LDCU UR5, c[0x0][0x40c] ;  /* 0x00008180ff0507ac */ /* 0x000ea20008000800 */
[--C-:B------:R-:W-:Y:S02]  /*3010*/  @P5 HADD2.F32 R86, -RZ, R21.reuse.H0_H0 ;  /* 0x20000015ff565230 */ /* 0x100fe40000004100 */
[----:B------:R-:W-:Y:S01]  /*3020*/  @P5 FFMA.FTZ R106, R85, R84, R106 ;  /* 0x00000054556a5223 */ /* 0x000fe2000001006a */
[----:B------:R-:W-:-:S02]  /*3030*/  @P5 HADD2.F32 R85, -RZ, R21.H1_H1 ;  /* 0x30000015ff555230 */ /* 0x000fc40000004100 */
[--C-:B------:R-:W-:Y:S02]  /*3040*/  @P5 HADD2.F32 R84, -RZ, R25.reuse.H0_H0 ;  /* 0x20000019ff545230 */ /* 0x100fe40000004100 */
[----:B0-----:R-:W-:Y:S01]  /*3050*/  @P5 FMUL.FTZ R86, R86, UR22 ;  /* 0x0000001656565c20 */ /* 0x001fe20008410000 */
[----:B-1----:R-:W-:Y:S01]  /*3060*/  @P5 FMUL.FTZ R85, R85, UR4 ;  /* 0x0000000455555c20 */ /* 0x002fe20008410000 */
[----:B------:R-:W0:Y:S02]  /*3070*/  @UP0 LDCU UR4, c[0x0][0x40c] ;  /* 0x00008180ff0407ac */ /* 0x000e240008000800 */
[----:B------:R-:W-:Y:S01]  /*3080*/  @P5 FFMA.FTZ R107, R86, R84, R107 ;  /* 0x00000054566b5223 */ /* 0x000fe2000001006b */
[----:B------:R-:W-:Y:S02]  /*3090*/  @P5 HADD2.F32 R86, -RZ, R22.H0_H0 ;  /* 0x20000016ff565230 */ /* 0x000fe40000004100 */
[----:B------:R-:W-:-:S03]  /*30a0*/  @P5 HADD2.F32 R84, -RZ, R25.H1_H1 ;  /* 0x30000019ff545230 */ /* 0x000fc60000004100 */
[----:B--2---:R-:W-:Y:S01]  /*30b0*/  @P5 FMUL.FTZ R86, R86, UR5 ;  /* 0x0000000556565c20 */ /* 0x004fe20008410000 */
[----:B------:R-:W1:Y:S01]  /*30c0*/  @UP0 LDCU UR5, c[0x0][0x40c] ;  /* 0x00008180ff0507ac */ /* 0x000e620008000800 */
[----:B------:R-:W-:Y:S01]  /*30d0*/  @P5 FFMA.FTZ R108, R85, R84, R108 ;  /* 0x00000054556c5223 */ /* 0x000fe2000001006c */
[----:B------:R-:W-:Y:S02]  /*30e0*/  @P5 HADD2.F32 R84, -RZ, R26.H0_H0 ;  /* 0x2000001aff545230 */ /* 0x000fe40000004100 */
[----:B------:R-:W-:Y:S02]  /*30f0*/  @P5 HADD2.F32 R85, -RZ, R23.H0_H0 ;  /* 0x20000017ff555230 */ /* 0x000fe40000004100 */
[----:B------:R-:W-:Y:S01]  /*3100*/  F2FP.F16.F32.PACK_AB R118, RZ, R108 ;  /* 0x0000006cff76723e */ /* 0x000fe200000000ff */
[----:B------:R-:W-:Y:S01]  /*3110*/  @P5 FFMA.FTZ R109, R86, R84, R109 ;  /* 0x00000054566d5223 */ /* 0x000fe2000001006d */
[----:B------:R-:W-:Y:S02]  /*3120*/  @P5 HADD2.F32 R84, -RZ, R27.H0_H0 ;  /* 0x2000001bff545230 */ /* 0x000fe40000004100 */
[----:B0-----:R-:W-:Y:S01]  /*3130*/  @P5 FMUL.FTZ R86, R85, UR4 ;  /* 0x0000000455565c20 */ /* 0x001fe20008410000 */
[----:B------:R-:W0:Y:S01]  /*3140*/  @UP0 LDCU UR4, c[0x0][0x40c] ;  /* 0x00008180ff0407ac */ /* 0x000e220008000800 */
[----:B------:R-:W-:-:S02]  /*3150*/  F2FP.F16.F32.PACK_AB R119, RZ, R109 ;  /* 0x0000006dff77723e */ /* 0x000fc400000000ff */
[----:B------:R-:W-:Y:S01]  /*3160*/  @P5 FFMA.FTZ R111, R86, R84, R111 ;  /* 0x00000054566f5223 */ /* 0x000fe2000001006f */
[----:B------:R-:W-:Y:S01]  /*3170*/  @P5 HADD2.F32 R84, -RZ, R23.H1_H1 ;  /* 0x30000017ff545230 */ /* 0x000fe20000004100 */
[----:B------:R-:W-:-:S03]  /*3180*/  F2FP.F16.F32.PACK_AB R86, RZ, R107 ;  /* 0x0000006bff56723e */ /* 0x000fc600000000ff */
[----:B------:R-:W-:Y:S01]  /*3190*/  F2FP.F16.F32.PACK_AB R121, RZ, R111 ;  /* 0x0000006fff79723e */ /* 0x000fe200000000ff */
[----:B-1----:R-:W-:Y:S01]  /*31a0*/  @P5 FMUL.FTZ R85, R84, UR5 ;  /* 0x0000000554555c20 */ /* 0x002fe20008410000 */
[----:B------:R-:W-:-:S05]  /*31b0*/  @P5 HADD2.F32 R84, -RZ, R27.H1_H1 ;  /* 0x3000001bff545230 */ /* 0x000fca0000004100 */
[----:B------:R-:W-:Y:S01]  /*31c0*/  @P5 FFMA.FTZ R112, R85, R84, R112 ;  /* 0x0000005455705223 */ /* 0x000fe20000010070 */
[----:B------:R-:W-:-:S04]  /*31d0*/  @P5 HADD2.F32 R84, -RZ, R22.H1_H1 ;  /* 0x30000016ff545230 */ /* 0x000fc80000004100 */
[----:B------:R-:W-:Y:S01]  /*31e0*/  F2FP.F16.F32.PACK_AB R87, RZ, R112 ;  /* 0x00000070ff57723e */ /* 0x000fe200000000ff */
[----:B0-----:R-:W-:Y:S01]  /*31f0*/  @P5 FMUL.FTZ R85, R84, UR4 ;  /* 0x0000000454555c20 */ /* 0x001fe20008410000 */
[----:B------:R-:W-:Y:S02]  /*3200*/  @P5 HADD2.F32 R84, -RZ, R26.H1_H1 ;  /* 0x3000001aff545230 */ /* 0x000fe40000004100 */
[----:B------:R-:W-:-:S03]  /*3210*/  PRMT R87, R121, 0x5410, R87 ;  /* 0x0000541079577816 */ /* 0x000fc60000000057 */
[----:B------:R-:W-:Y:S01]  /*3220*/  @P5 FFMA.FTZ R110, R85, R84, R110 ;  /* 0x00000054556e5223 */ /* 0x000fe2000001006e */
[----:B------:R-:W-:Y:S02]  /*3230*/  F2FP.F16.F32.PACK_AB R84, RZ, R105 ;  /* 0x00000069ff54723e */ /* 0x000fe400000000ff */
[----:B------:R-:W-:Y:S02]  /*3240*/  F2FP.F16.F32.PACK_AB R85, RZ, R106 ;  /* 0x0000006aff55723e */ /* 0x000fe400000000ff */
[----:B------:R-:W-:Y:S02]  /*3250*/  F2FP.F16.F32.PACK_AB R120, RZ, R110 ;  /* 0x0000006eff78723e */ /* 0x000fe400000000ff */
[----:B------:R-:W-:Y:S02]  /*3260*/  PRMT R84, R84, 0x5410, R85 ;  /* 0x0000541054547816 */ /* 0x000fe40000000055 */
[----:B------:R-:W-:Y:S02]  /*3270*/  PRMT R85, R86, 0x5410, R118 ;  /* 0x0000541056557816 */ /* 0x000fe40000000076 */
[----:B------:R-:W-:Y:S01]  /*3280*/  PRMT R86, R119, 0x5410, R120 ;  /* 0x0000541077567816 */ /* 0x000fe20000000078 */
[----:B------:R-:W-:Y:S06]  /*3290*/  BRA `(.L_x_3554) ;  /* 0x0000000000e87947 */ /* 0x000fec0003800000 */
.L_x_3553:
[----:B0-----:R-:W0:Y:S01]  /*32a0*/  @P5 LDC R86, c[0x0][0x40c] ;  /* 0x00010300ff565b82 */ /* 0x001e220000000800 */
[--C-:B-----5:R-:W-:Y:S01]  /*32b0*/  @P5 HADD2.F32 R85, -RZ, R20.reuse.H0_H0 ;  /* 0x20000014ff555230 */ /* 0x120fe20000004100 */
[----:B------:R-:W-:Y:S01]  /*32c0*/  MOV R105, RZ ;  /* 0x000000ff00697202 */ /* 0x000fe20000000f00 */
[----:B------:R-:W-:Y:S02]  /*32d0*/  @P5 HADD2.F32 R87, -RZ, R20.H1_H1 ;  /* 0x30000014ff575230 */ /* 0x000fe40000004100 */
[----:B------:R-:W-:Y:S02]  /*32e0*/  HFMA2 R112, -RZ, RZ, 0, 0 ;  /* 0x00000000ff707431 */ /* 0x000fe400000001ff */
[--C-:B------:R-:W-:Y:S01]  /*32f0*/  @P5 HADD2.F32 R108, -RZ, R24.reuse.H1_H1 ;  /* 0x30000018ff6c5230 */ /* 0x100fe20000004100 */
[----:B------:R-:W1:Y:S08]  /*3300*/  @P5 LDC R106, c[0x0][0x40c] ;  /* 0x00010300ff6a5b82 */ /* 0x000e700000000800 */
[----:B------:R-:W2:Y:S08]  /*3310*/  @P5 LDC R110, c[0x0][0x40c] ;  /* 0x00010300ff6e5b82 */ /* 0x000eb00000000800 */
[----:B------:R-:W3:Y:S01]  /*3320*/  @P5 LDC R84, c[0x0][0x40c] ;  /* 0x00010300ff545b82 */ /* 0x000ee20000000800 */
[----:B0-----:R-:W-:Y:S01]  /*3330*/  @P5 FMUL.FTZ R85, R85, R86 ;  /* 0x0000005655555220 */ /* 0x001fe20000410000 */
[----:B------:R-:W-:-:S05]  /*3340*/  @P5 HADD2.F32 R86, -RZ, R24.H0_H0 ;  /* 0x20000018ff565230 */ /* 0x000fca0000004100 */
[----:B------:R-:W-:Y:S01]  /*3350*/  @P5 FMUL.FTZ R105, R85, R86 ;  /* 0x0000005655695220 */ /* 0x000fe20000410000 */
[----:B------:R-:W0:Y:S01]  /*3360*/  @P5 LDC R109, c[0x0][0x40c] ;  /* 0x00010300ff6d5b82 */ /* 0x000e220000000800 */
[----:B-1----:R-:W-:Y:S01]  /*3370*/  @P5 FMUL.FTZ R87, R87, R106 ;  /* 0x0000006a57575220 */ /* 0x002fe20000410000 */
[----:B------:R-:W-:Y:S01]  /*3380*/  CS2R R106, SRZ ;  /* 0x00000000006a7805 */ /* 0x000fe2000001ff00 */
[--C-:B------:R-:W-:Y:S02]  /*3390*/  @P5 HADD2.F32 R85, -RZ, R21.reuse.H0_H0 ;  /* 0x20000015ff555230 */ /* 0x100fe40000004100 */
[----:B------:R-:W-:Y:S01]  /*33a0*/  @P5 FMUL.FTZ R106, R87, R108 ;  /* 0x0000006c576a5220 */ /* 0x000fe20000410000 */
[----:B------:R-:W-:Y:S02]  /*33b0*/  @P5 HADD2.F32 R87, -RZ, R21.H1_H1 ;  /* 0x30000015ff575230 */ /* 0x000fe40000004100 */
[----:B------:R-:W-:Y:S01]  /*33c0*/  HFMA2 R108, -RZ, RZ, 0, 0 ;  /* 0x00000000ff6c7431 */ /* 0x000fe200000001ff */
[----:B------:R-:W1:Y:S01]  /*33d0*/  @P5 LDC R111, c[0x0][0x40c] ;  /* 0x00010300ff6f5b82 */ /* 0x000e620000000800 */
[----:B------:R-:W-:-:S02]  /*33e0*/  @P5 HADD2.F32 R86, -RZ, R25.H0_H0 ;  /* 0x20000019ff565230 */ /* 0x000fc40000004100 */
[----:B--2---:R-:W-:-:S04]  /*33f0*/  @P5 FMUL.FTZ R85, R85, R110 ;  /* 0x0000006e55555220 */ /* 0x004fc80000410000 */
[----:B------:R-:W-:Y:S01]  /*3400*/  @P5 FMUL.FTZ R107, R85, R86 ;  /* 0x00000056556b5220 */ /* 0x000fe20000410000 */
[----:B------:R-:W-:Y:S02]  /*3410*/  @P5 HADD2.F32 R85, -RZ, R25.H1_H1 ;  /* 0x30000019ff555230 */ /* 0x000fe40000004100 */
[----:B---3--:R-:W-:Y:S01]  /*3420*/  @P5 FMUL.FTZ R84, R87, R84 ;  /* 0x0000005457545220 */ /* 0x008fe20000410000 */
[----:B------:R-:W-:Y:S01]  /*3430*/  @P5 HADD2.F32 R86, -RZ, R22.H0_H0 ;  /* 0x20000016ff565230 */ /* 0x000fe20000004100 */
[----:B------:R-:W2:Y:S02]  /*3440*/  @P5 LDC R87, c[0x0][0x40c] ;  /* 0x00010300ff575b82 */ /* 0x000ea40000000800 */
[----:B------:R-:W-:Y:S01]  /*3450*/  @P5 FMUL.FTZ R108, R84, R85 ;  /* 0x00000055546c5220 */ /* 0x000fe20000410000 */
[----:B------:R-:W-:Y:S02]  /*3460*/  @P5 HADD2.F32 R85, -RZ, R26.H0_H0 ;  /* 0x2000001aff555230 */ /* 0x000fe40000004100 */
[----:B------:R-:W-:-:S02]  /*3470*/  @P5 HADD2.F32 R84, -RZ, R22.H1_H1 ;  /* 0x30000016ff545230 */ /* 0x000fc40000004100 */
[----:B0-----:R-:W-:Y:S01]  /*3480*/  @P5 FMUL.FTZ R86, R86, R109 ;  /* 0x0000006d56565220 */ /* 0x001fe20000410000 */
[----:B------:R-:W-:Y:S01]  /*3490*/  MOV R109, RZ ;  /* 0x000000ff006d7202 */ /* 0x000fe20000000f00 */
[----:B------:R-:W0:Y:S02]  /*34a0*/  @P5 LDC R119, c[0x0][0x40c] ;  /* 0x00010300ff775b82 */ /* 0x000e240000000800 */
[----:B------:R-:W-:Y:S01]  /*34b0*/  @P5 FMUL.FTZ R109, R86, R85 ;  /* 0x00000055566d5220 */ /* 0x000fe20000410000 */
[----:B------:R-:W-:Y:S01]  /*34c0*/  @P5 HADD2.F32 R85, -RZ, R26.H1_H1 ;  /* 0x3000001aff555230 */ /* 0x000fe20000004100 */
[----:B------:R-:W-:Y:S01]  /*34d0*/  F2FP.F16.F32.PACK_AB R86, RZ, R107 ;  /* 0x0000006bff56723e */ /* 0x000fe200000000ff */
[----:B-1----:R-:W-:Y:S01]  /*34e0*/  @P5 FMUL.FTZ R84, R84, R111 ;  /* 0x0000006f54545220 */ /* 0x002fe20000410000 */
[----:B------:R-:W-:Y:S02]  /*34f0*/  CS2R R110, SRZ ;  /* 0x00000000006e7805 */ /* 0x000fe4000001ff00 */
[----:B------:R-:W-:Y:S01]  /*3500*/  F2FP.F16.F32.PACK_AB R118, RZ, R109 ;  /* 0x0000006dff76723e */ /* 0x000fe200000000ff */
[----:B------:R-:W-:Y:S01]  /*3510*/  @P5 FMUL.FTZ R110, R84, R85 ;  /* 0x00000055546e5220 */ /* 0x000fe20000410000 */
[----:B------:R-:W-:-:S02]  /*3520*/  @P5 HADD2.F32 R84, -RZ, R23.H0_H0 ;  /* 0x20000017ff545230 */ /* 0x000fc40000004100 */
[----:B------:R-:W-:-:S03]  /*3530*/  @P5 HADD2.F32 R85, -RZ, R27.H0_H0 ;  /* 0x2000001bff555230 */ /* 0x000fc60000004100 */
[----:B--2---:R-:W-:Y:S01]  /*3540*/  @P5 FMUL.FTZ R84, R84, R87 ;  /* 0x0000005754545220 */ /* 0x004fe20000410000 */
[----:B------:R-:W-:-:S03]  /*3550*/  F2FP.F16.F32.PACK_AB R87, RZ, R108 ;  /* 0x0000006cff57723e */ /* 0x000fc600000000ff */
[----:B------:R-:W-:Y:S01]  /*3560*/  @P5 FMUL.FTZ R111, R84, R85 ;  /* 0x00000055546f5220 */ /* 0x000fe20000410000 */
[----:B------:R-:W-:Y:S02]  /*3570*/  @P5 HADD2.F32 R84, -RZ, R23.H1_H1 ;  /* 0x30000017ff545230 */ /* 0x000fe40000004100 */
[----:B------:R-:W-:Y:S02]  /*3580*/  @P5 HADD2.F32 R85, -RZ, R27.H1_H1 ;  /* 0x3000001bff555230 */ /* 0x000fe40000004100 */
[----:B------:R-:W-:Y:S01]  /*3590*/  F2FP.F16.F32.PACK_AB R120, RZ, R111 ;  /* 0x0000006fff78723e */ /* 0x000fe200000000ff */
[----:B0-----:R-:W-:Y:S01]  /*35a0*/  @P5 FMUL.FTZ R84, R84, R119 ;  /* 0x0000007754545220 */ /* 0x001fe20000410000 */
        /* <DEDUP_REMOVED lines=9> */
.L_x_3554:
[----:B------:R-:W0:Y:S02]  /*3640*/  LDC.64 R118, c[0x0][0x3a8] ;  /* 0x0000ea00ff767b82 */ /* 0x000e240000000a00 */
[----:B0-----:R-:W-:-:S05]  /*3650*/  IMAD.WIDE.U32 R118, R117, 0x10, R118 ;  /* 0x0000001075767825 */ /* 0x001fca00078e0076 */
[----:B------:R4:W-:Y:S02]  /*3660*/  STG.E.128 desc[UR12][R118.64], R84 ;  /* 0x0000005476007986 */ /* 0x0009e4000c101d0c */
.L_x_3552:
[----:B------:R-:W-:Y:S05]  /*3670*/  BSYNC.RECONVERGENT B0 ;  /* 0x0000000000007941 */ /* 0x000fea0003800200 */
.L_x_3551:
        /* <DEDUP_REMOVED lines=62> */
[----:B------:R-:W-:Y:S02]  /*3a60*/  FADD.FTZ R87, R8, -R84 ;  /* 0x8000005408577221 */ /* 0x000fe40000010000 */
[----:B------:R-:W-:-:S04]  /*3a70*/  FFMA.FTZ R85, R85, R85, RZ ;  /* 0x0000005555557223 */ /* 0x000fc800000100ff */
        /* <DEDUP_REMOVED lines=99> */
.L_x_3556:
[----:B------:R-:W-:Y:S05]  /*40b0*/  BSYNC.RECONVERGENT B0 ;  /* 0x0000000000007941 */ /* 0x000fea0003800200 */
.L_x_3555:
[----:B------:R-:W-:Y:S01]  /*40c0*/  BAR.SYNC.DEFER_BLOCKING 0x0 ;  /* 0x0000000000007b1d */ /* 0x000fe20000010000 */
[----:B------:R-:W-:Y:S02]  /*40d0*/  MOV R119, RZ ;  /* 0x000000ff00777202 */ /* 0x000fe40000000f00 */
[----:B0-----:R-:W-:-:S03]  /*40e0*/  CS2R R84, SRZ ;  /* 0x0000000000547805 */ /* 0x001fc6000001ff00 */
        /* <DEDUP_REMOVED lines=10> */
.L_x_3558:
[----:B------:R-:W-:Y:S05]  /*4190*/  BSYNC.RECONVERGENT B0 ;  /* 0x0000000000007941 */ /* 0x000fea0003800200 */
.L_x_3557:
[----:B------:R-:W1:Y:S01]  /*41a0*/  SHFL.DOWN PT, R86, R119, 0x2, 0x1f ;  /* 0x08401f0077567f89 */ /* 0x000e6200000e0000 */
[----:B------:R-:W-:Y:S01]  /*41b0*/  I2FP.F32.S32 R122, R119 ;  /* 0x00000077007a7245 */ /* 0x000fe20000201400 */
[----:B------:R-:W-:Y:S01]  /*41c0*/  UISETP.GE.AND UP0, UPT, UR6, 0x1, UPT ;  /* 0x000000010600788c */ /* 0x000fe2000bf06270 */
        /* <DEDUP_REMOVED lines=9> */
[----:B------:R-:W0:Y:S01]  /*4260*/  SHFL.DOWN PT, R119, R86, 0x1, 0x1f ;  /* 0x08201f0056777f89 */ /* 0x000e2200000e0000 */
[----:B------:R-:W-:Y:S01]  /*4270*/  FMUL.FTZ R121, R121, R121 ;  /* 0x0000007979797220 */ /* 0x000fe20000410000 */
[----:B------:R-:W-:Y:S01]  /*4280*/  FFMA.FTZ R123, R122, R84, R123 ;  /* 0x000000547a7b7223 */ /* 0x000fe2000001007b */
[----:B------:R-:W1:Y:S02]  /*4290*/  MUFU.RCP R118, R87 ;  /* 0x0000005700767308 */ /* 0x000e640000001000 */
[----:B------:R-:W-:Y:S01]  /*42a0*/  FMUL.FTZ R122, R121, R122 ;  /* 0x0000007a797a7220 */ /* 0x000fe20000410000 */
[----:B--2---:R-:W-:-:S03]  /*42b0*/  FADD.FTZ R121, R120, R85 ;  /* 0x0000005578797221 */ /* 0x004fc60000010000 */
[----:B------:R-:W-:Y:S01]  /*42c0*/  FMUL.FTZ R122, R122, R117 ;  /* 0x000000757a7a7220 */ /* 0x000fe20000410000 */
[----:B-1----:R-:W-:-:S03]  /*42d0*/  FMUL.FTZ R84, R118, R123 ;  /* 0x0000007b76547220 */ /* 0x002fc60000410000 */
[----:B------:R-:W-:Y:S01]  /*42e0*/  FFMA.FTZ R118, R118, R122, R121 ;  /* 0x0000007a76767223 */ /* 0x000fe20000010079 */
[-C--:B0-----:R-:W-:Y:S01]  /*42f0*/  IADD3 R120, PT, PT, R86, R119.reuse, RZ ;  /* 0x0000007756787210 */ /* 0x081fe20007ffe0ff */
[----:B------:R-:W0:Y:S01]  /*4300*/  SHFL.DOWN PT, R117, R84, 0x1, 0x1f ;  /* 0x08201f0054757f89 */ /* 0x000e2200000e0000 */
[----:B------:R-:W-:Y:S02]  /*4310*/  I2FP.F32.S32 R119, R119 ;  /* 0x0000007700777245 */ /* 0x000fe40000201400 */
[----:B------:R-:W-:Y:S01]  /*4320*/  I2FP.F32.S32 R85, R120 ;  /* 0x0000007800557245 */ /* 0x000fe20000201400 */
[----:B------:R-:W1:Y:S05]  /*4330*/  SHFL.DOWN PT, R121, R118, 0x1, 0x1f ;  /* 0x08201f0076797f89 */ /* 0x000e6a00000e0000 */
[----:B------:R-:W2:Y:S01]  /*4340*/  MUFU.RCP R85, R85 ;  /* 0x0000005500557308 */ /* 0x000ea20000001000 */
[----:B0-----:R-:W-:Y:S01]  /*4350*/  FADD.FTZ R86, R84, -R117 ;  /* 0x8000007554567221 */ /* 0x001fe20000010000 */
[----:B------:R-:W-:-:S03]  /*4360*/  FMUL.FTZ R120, R117, R119 ;  /* 0x0000007775787220 */ /* 0x000fc60000410000 */
[----:B------:R-:W-:Y:S01]  /*4370*/  FMUL.FTZ R86, R86, R86 ;  /* 0x0000005656567220 */ /* 0x000fe20000410000 */
[C---:B------:R-:W-:Y:S01]  /*4380*/  FFMA.FTZ R120, R87.reuse, R84, R120 ;  /* 0x0000005457787223 */ /* 0x040fe20000010078 */
[----:B-1----:R-:W-:Y:S01]  /*4390*/  FADD.FTZ R84, R118, R121 ;  /* 0x0000007976547221 */ /* 0x002fe20000010000 */
[----:B------:R-:W-:Y:S01]  /*43a0*/  MOV R121, UR7 ;  /* 0x0000000700797c02 */ /* 0x000fe20008000f00 */
[----:B------:R-:W-:Y:S01]  /*43b0*/  FMUL.FTZ R86, R87, R86 ;  /* 0x0000005657567220 */ /* 0x000fe20000410000 */
[----:B--2---:R-:W-:-:S03]  /*43c0*/  FMUL.FTZ R117, R85, R120 ;  /* 0x0000007855757220 */ /* 0x004fc60000410000 */
[----:B------:R-:W-:-:S03]  /*43d0*/  FMUL.FTZ R86, R86, R119 ;  /* 0x0000007756567220 */ /* 0x000fc60000410000 */
[----:B------:R-:W0:Y:S01]  /*43e0*/  SHFL.IDX PT, R117, R117, RZ, 0x1f ;  /* 0x00001fff75757589 */ /* 0x000e2200000e0000 */
[----:B------:R-:W-:Y:S02]  /*43f0*/  FFMA.FTZ R118, R85, R86, R84 ;  /* 0x0000005655767223 */ /* 0x000fe40000010054 */
        /* <DEDUP_REMOVED lines=16> */
[----:B------:R-:W-:Y:S01]  /*4500*/  UIADD3 UR4, UPT, UPT, UR6, -0x1, URZ ;  /* 0xffffffff06047890 */ /* 0x000fe2000fffe0ff */
[----:B0-----:R-:W-:Y:S01]  /*4510*/  FSEL R117, R117, RZ, !P6 ;  /* 0x000000ff75757208 */ /* 0x001fe20007000000 */
[----:B------:R-:W-:Y:S02]  /*4520*/  BSSY.RECONVERGENT B0, `(.L_x_3560) ;  /* 0x0000038000007945 */ /* 0x000fe40003800200 */
[----:B------:R-:W-:-:S04]  /*4530*/  UIMAD UR4, UR4, UR21, URZ ;  /* 0x00000015040472a4 */ /* 0x000fc8000f8e02ff */
[----:B------:R-:W-:-:S04]  /*4540*/  USHF.R.S32.HI UR5, URZ, 0x1f, UR4 ;  /* 0x0000001fff057899 */ /* 0x000fc80008011404 */
[----:B------:R-:W-:Y:S01]  /*4550*/  ULEA.HI UR5, UR5, UR4, URZ, 0x3 ;  /* 0x0000000405057291 */ /* 0x000fe2000f8f18ff */
[----:B------:R-:W-:-:S05]  /*4560*/  R2UR UR4, R117 ;  /* 0x00000000750472ca */ /* 0x000fca00000e0000 */
[----:B------:R-:W-:-:S04]  /*4570*/  MOV R85, UR5 ;  /* 0x0000000500557c02 */ /* 0x000fc80008000f00 */
[----:B------:R-:W-:Y:S01]  /*4580*/  LEA.HI.SX32 R116, R85, R116, 0x1d ;  /* 0x0000007455747211 */ /* 0x000fe200078feaff */
[----:B------:R-:W-:Y:S06]  /*4590*/  @!P0 BRA `(.L_x_3561) ;  /* 0x0000000000c08947 */ /* 0x000fec0003800000 */
[----:B------:R-:W-:Y:S01]  /*45a0*/  FADD.FTZ R84, R89, -UR4 ;  /* 0x8000000459547e21 */ /* 0x000fe20008010000 */
[----:B-----5:R-:W-:Y:S02]  /*45b0*/  HADD2.F32 R85, -RZ, R80.H0_H0 ;  /* 0x20000050ff557230 */ /* 0x020fe40000004100 */
[----:B------:R-:W-:Y:S02]  /*45c0*/  HADD2.F32 R87, -RZ, R76.H0_H0 ;  /* 0x2000004cff577230 */ /* 0x000fe40000004100 */
[----:B------:R-:W-:Y:S01]  /*45d0*/  FMUL.FTZ R84, R84, UR20 ;  /* 0x0000001454547c20 */ /* 0x000fe20008410000 */
[----:B------:R-:W-:Y:S02]  /*45e0*/  HADD2.F32 R86, -RZ, R80.H1_H1 ;  /* 0x30000050ff567230 */ /* 0x000fe40000004100 */
[----:B------:R-:W-:Y:S02]  /*45f0*/  HADD2.F32 R118, -RZ, R76.H1_H1 ;  /* 0x3000004cff767230 */ /* 0x000fe40000004100 */
[----:B------:R-:W-:Y:S01]  /*4600*/  FFMA.FTZ R84, R84, R85, R87 ;  /* 0x0000005554547223 */ /* 0x000fe20000010057 */
[----:B------:R-:W-:Y:S01]  /*4610*/  FADD.FTZ R85, R88, -UR4 ;  /* 0x8000000458557e21 */ /* 0x000fe20008010000 */
[----:B------:R-:W-:-:S02]  /*4620*/  HADD2.F32 R87, -RZ, R81.H1_H1 ;  /* 0x30000051ff577230 */ /* 0x000fc40000004100 */
[----:B------:R-:W-:Y:S02]  /*4630*/  HADD2.F32 R119, -RZ, R77.H1_H1 ;  /* 0x3000004dff777230 */ /* 0x000fe40000004100 */
[----:B------:R-:W-:Y:S01]  /*4640*/  FMUL.FTZ R85, R85, UR20 ;  /* 0x0000001455557c20 */ /* 0x000fe20008410000 */
[----:B------:R-:W-:Y:S02]  /*4650*/  HADD2.F32 R122, -RZ, R78.H1_H1 ;  /* 0x3000004eff7a7230 */ /* 0x000fe40000004100 */
[----:B------:R-:W-:Y:S02]  /*4660*/  HADD2.F32 R123, -RZ, R79.H1_H1 ;  /* 0x3000004fff7b7230 */ /* 0x000fe40000004100 */
[----:B------:R-:W-:Y:S01]  /*4670*/  FFMA.FTZ R117, R85, R86, R118 ;  /* 0x0000005655757223 */ /* 0x000fe20000010076 */
[----:B------:R-:W-:Y:S01]  /*4680*/  FADD.FTZ R85, R15, -UR4 ;  /* 0x800000040f557e21 */ /* 0x000fe20008010000 */
[----:B------:R-:W-:Y:S02]  /*4690*/  HADD2.F32 R86, -RZ, R81.H0_H0 ;  /* 0x20000051ff567230 */ /* 0x000fe40000004100 */
[----:B------:R-:W-:-:S02]  /*46a0*/  HADD2.F32 R118, -RZ, R77.H0_H0 ;  /* 0x2000004dff767230 */ /* 0x000fc40000004100 */
[----:B------:R-:W-:Y:S01]  /*46b0*/  FMUL.FTZ R85, R85, UR20 ;  /* 0x0000001455557c20 */ /* 0x000fe20008410000 */
[----:B------:R-:W-:-:S03]  /*46c0*/  F2FP.F16.F32.PACK_AB R84, R117, R84 ;  /* 0x000000547554723e */ /* 0x000fc600000000ff */
[----:B------:R-:W-:Y:S01]  /*46d0*/  FFMA.FTZ R85, R85, R86, R118 ;  /* 0x0000005655557223 */ /* 0x000fe20000010076 */
[----:B------:R-:W-:Y:S01]  /*46e0*/  FADD.FTZ R86, R14, -UR4 ;  /* 0x800000040e567e21 */ /* 0x000fe20008010000 */
[----:B------:R-:W-:-:S03]  /*46f0*/  HADD2.F32 R118, -RZ, R82.H1_H1 ;  /* 0x30000052ff767230 */ /* 0x000fc60000004100 */
[----:B------:R-:W-:-:S04]  /*4700*/  FMUL.FTZ R86, R86, UR20 ;  /* 0x0000001456567c20 */ /* 0x000fc80008410000 */
[----:B------:R-:W-:Y:S01]  /*4710*/  FFMA.FTZ R120, R86, R87, R119 ;  /* 0x0000005756787223 */ /* 0x000fe20000010077 */
[----:B------:R-:W-:Y:S01]  /*4720*/  FADD.FTZ R86, R13, -UR4 ;  /* 0x800000040d567e21 */ /* 0x000fe20008010000 */
[----:B------:R-:W-:Y:S02]  /*4730*/  HADD2.F32 R87, -RZ, R82.H0_H0 ;  /* 0x20000052ff577230 */ /* 0x000fe40000004100 */
[----:B------:R-:W-:Y:S02]  /*4740*/  HADD2.F32 R119, -RZ, R78.H0_H0 ;  /* 0x2000004eff777230 */ /* 0x000fe40000004100 */
        /* <DEDUP_REMOVED lines=13> */
[----:B------:R-:W-:-:S04]  /*4820*/  FADD.FTZ R118, R10, -UR4 ;  /* 0x800000040a767e21 */ /* 0x000fc80008010000 */
[----:B------:R-:W-:-:S04]  /*4830*/  FMUL.FTZ R118, R118, UR20 ;  /* 0x0000001476767c20 */ /* 0x000fc80008410000 */
[----:B------:R-:W-:-:S05]  /*4840*/  FFMA.FTZ R118, R118, R119, R123 ;  /* 0x0000007776767223 */ /* 0x000fca000001007b */
[----:B------:R-:W-:Y:S02]  /*4850*/  F2FP.F16.F32.PACK_AB R87, R118, R87 ;  /* 0x000000577657723e */ /* 0x000fe400000000ff */
[----:B------:R-:W0:Y:S02]  /*4860*/  LDC.64 R118, c[0x0][0x428] ;  /* 0x00010a00ff767b82 */ /* 0x000e240000000a00 */
[C---:B0-----:R-:W-:Y:S01]  /*4870*/  IMAD.WIDE.U32 R118, R116.reuse, 0x10, R118 ;  /* 0x0000001074767825 */ /* 0x041fe200078e0076 */
[----:B------:R-:W-:-:S04]  /*4880*/  IADD3 R116, PT, PT, R116, 0x80, RZ ;  /* 0x0000008074747810 */ /* 0x000fc80007ffe0ff */
[----:B------:R0:W-:Y:S03]  /*4890*/  STG.E.128 desc[UR12][R118.64], R84 ;  /* 0x0000005476007986 */ /* 0x0001e6000c101d0c */
.L_x_3561:
[----:B------:R-:W-:Y:S05]  /*48a0*/  BSYNC.RECONVERGENT B0 ;  /* 0x0000000000007941 */ /* 0x000fea0003800200 */
.L_x_3560:
[----:B------:R-:W-:Y:S04]  /*48b0*/  BSSY.RECONVERGENT B0, `(.L_x_3562) ;  /* 0x0000032000007945 */ /* 0x000fe80003800200 */
[----:B------:R-:W-:Y:S05]  /*48c0*/  @!P1 BRA `(.L_x_3563) ;  /* 0x0000000000c09947 */ /* 0x000fea0003800000 */
[----:B0-----:R-:W-:Y:S01]  /*48d0*/  FADD.FTZ R84, R9, -UR4 ;  /* 0x8000000409547e21 */ /* 0x001fe20008010000 */
        /* <DEDUP_REMOVED lines=47> */
.L_x_3563:
[----:B------:R-:W-:Y:S05]  /*4bd0*/  BSYNC.RECONVERGENT B0 ;  /* 0x0000000000007941 */ /* 0x000fea0003800200 */
.L_x_3562:
[----:B------:R-:W-:Y:S04]  /*4be0*/  BSSY.RECONVERGENT B0, `(.L_x_3564) ;  /* 0x0000032000007945 */ /* 0x000fe80003800200 */
[----:B------:R-:W-:Y:S05]  /*4bf0*/  @!P2 BRA `(.L_x_3565) ;  /* 0x0000000000c0a947 */ /* 0x000fea0003800000 */
[----:B01----:R-:W-:Y:S01]  /*4c00*/  FADD.FTZ R84, R0, -UR4 ;  /* 0x8000000400547e21 */ /* 0x003fe20008010000 */
        /* <DEDUP_REMOVED lines=47> */
.L_x_3565:
[----:B------:R-:W-:Y:S05]  /*4f00*/  BSYNC.RECONVERGENT B0 ;  /* 0x0000000000007941 */ /* 0x000fea0003800200 */
.L_x_3564:
[----:B------:R-:W-:Y:S04]  /*4f10*/  BSSY.RECONVERGENT B0, `(.L_x_3566) ;  /* 0x0000032000007945 */ /* 0x000fe80003800200 */
[----:B------:R-:W-:Y:S05]  /*4f20*/  @!P3 BRA `(.L_x_3567) ;  /* 0x0000000000c0b947 */ /* 0x000fea0003800000 */
[----:B012---:R-:W-:Y:S01]  /*4f30*/  FADD.FTZ R84, R97, -UR4 ;  /* 0x8000000461547e21 */ /* 0x007fe20008010000 */
        /* <DEDUP_REMOVED lines=47> */
.L_x_3567:
[----:B------:R-:W-:Y:S05]  /*5230*/  BSYNC.RECONVERGENT B0 ;  /* 0x0000000000007941 */ /* 0x000fea0003800200 */
.L_x_3566:
[----:B------:R-:W-:Y:S04]  /*5240*/  BSSY.RECONVERGENT B0, `(.L_x_3559) ;  /* 0x0000031000007945 */ /* 0x000fe80003800200 */
[----:B------:R-:W-:Y:S05]  /*5250*/  @!P4 BRA `(.L_x_3568) ;  /* 0x0000000000bcc947 */ /* 0x000fea0003800000 */
[----:B0123--:R-:W-:Y:S01]  /*5260*/  FADD.FTZ R84, R105, -UR4 ;  /* 0x8000000469547e21 */ /* 0x00ffe20008010000 */
        /* <DEDUP_REMOVED lines=44> */
[----:B0-----:R-:W-:-:S05]  /*5530*/  IMAD.WIDE.U32 R118, R116, 0x10, R118 ;  /* 0x0000001074767825 */ /* 0x001fca00078e0076 */
[----:B------:R4:W-:Y:S02]  /*5540*/  STG.E.128 desc[UR12][R118.64], R84 ;  /* 0x0000005476007986 */ /* 0x0009e4000c101d0c */
.L_x_3568:
[----:B------:R-:W-:Y:S05]  /*5550*/  BSYNC.RECONVERGENT B0 ;  /* 0x0000000000007941 */ /* 0x000fea0003800200 */
.L_x_3559:
[----:B------:R-:W-:Y:S02]  /*5560*/  UIADD3 UR7, UPT, UPT, UR7, UR18, URZ ;  /* 0x0000001207077290 */ /* 0x000fe4000fffe0ff */
[----:B------:R-:W-:Y:S02]  /*5570*/  UPLOP3.LUT UP1, UPT, UPT, UPT, UP1, 0x40, 0x4 ;  /* 0x000000000004789c */ /* 0x000fe40003f2e810 */
[----:B------:R-:W-:-:S09]  /*5580*/  UISETP.GE.AND UP0, UPT, UR7, UR19, UPT ;  /* 0x000000130700728c */ /* 0x000fd2000bf06270 */
[----:B------:R-:W-:Y:S05]  /*5590*/  BRA.U !UP0, `(.L_x_3569) ;  /* 0xffffffb108f47547 */ /* 0x000fea000b83ffff */
[----:B------:R-:W-:Y:S05]  /*55a0*/  EXIT ;  /* 0x000000000000794d */ /* 0x000fea0003800000 */
.L_x_3570:
        /* <DEDUP_REMOVED lines=13> */
.L_x_34002:


//--------------------- .text._ZN10layer_norm13ln_fwd_kernelINS_13Kernel_traitsI6__halfS2_S2_S2_fjLj5120ELj1ELj1ELj4ELj16ENS_18Kernel_traits_baseILj5120ES2_S2_S2_S2_fjLj128EEEEELb0ELb1ELb1ELb1EEEvNS_9FwdParamsE --------------------------
	.section	.text._ZN10layer_norm13ln_fwd_kernelINS_13Kernel_traitsI6__halfS2_S2_S2_fjLj5120ELj1ELj1ELj4ELj16ENS_18Kernel_traits_baseILj5120ES2_S2_S2_S2_fjLj128EEEEELb0ELb1ELb1ELb1EEEvNS_9FwdParamsE,"ax",@progbits
	.align	128
        .global         _ZN10layer_norm13ln_fwd_kernelINS_13Kernel_traitsI6__halfS2_S2_S2_fjLj5120ELj1ELj1ELj4ELj16ENS_18Kernel_traits_baseILj5120ES2_S2_S2_S2_fjLj128EEEEELb0ELb1ELb1ELb1EEEvNS_9FwdParamsE
        .type           _ZN10layer_norm13ln_fwd_kernelINS_13Kernel_traitsI6__halfS2_S2_S2_fjLj5120ELj1ELj1ELj4ELj16ENS_18Kernel_traits_baseILj5120ES2_S2_S2_S2_fjLj128EEEEELb0ELb1ELb1ELb1EEEvNS_9FwdParamsE,@function
        .size           _ZN10layer_norm13ln_fwd_kernelINS_13Kernel_traitsI6__halfS2_S2_S2_fjLj5120ELj1ELj1ELj4ELj16ENS_18Kernel_traits_baseILj5120ES2_S2_S2_S2_fjLj128EEEEELb0ELb1ELb1ELb1EEEvNS_9FwdParamsE,(.L_x_34003 - _ZN10layer_norm13ln_fwd_kernelINS_13Kernel_traitsI6__halfS2_S2_S2_fjLj5120ELj1ELj1ELj4ELj16ENS_18Kernel_traits_baseILj5120ES2_S2_S2_S2_fjLj128EEEEELb0ELb1ELb1ELb1EEEvNS_9FwdParamsE)
        .other          _ZN10layer_norm13ln_fwd_kernelINS_13Kernel_traitsI6__halfS2_S2_S2_fjLj5120ELj1ELj1ELj4ELj16ENS_18Kernel_traits_baseILj5120ES2_S2_S2_S2_fjLj128EEEEELb0ELb1ELb1ELb1EEEvNS_9FwdParamsE,@"STO_CUDA_ENTRY STV_DEFAULT"
_ZN10layer_norm13ln_fwd_kernelINS_13Kernel_traitsI6__halfS2_S2_S2_fjLj5120ELj1ELj1ELj4ELj16ENS_18Kernel_traits_baseILj5120ES2_S2_S2_S2_fjLj128EEEEELb0ELb1ELb1ELb1EEEvNS_9FwdParamsE:
.text._ZN10layer_norm13ln_fwd_kernelINS_13Kernel_traitsI6__halfS2_S2_S2_fjLj5120ELj1ELj1ELj4ELj16ENS_18Kernel_traits_baseILj5120ES2_S2_S2_S2_fjLj128EEEEELb0ELb1ELb1ELb1EEEvNS_9FwdParamsE:
        /* <DEDUP_REMOVED lines=30> */
.L_x_3571:
        /* <DEDUP_REMOVED lines=24> */
.L_x_3572:
[----:B------:R-:W0:Y:S02]  /*0360*/  LDCU UR4, c[0x0][0x384] ;  /* 0x00007080ff0477ac */ /* 0x000e240008000800 */
[----:B0-----:R-:W-:-:S06]  /*0370*/  UISETP.GE.AND UP0, UPT, UR7, UR4, UPT ;  /* 0x000000040700728c */ /* 0x001fcc000bf06270 */
[----:B------:R-:W-:-:S13]  /*0380*/  PLOP3.LUT P0, PT, PT, PT, UP0, 0x80, 0x8 ;  /* 0x000000000008781c */ /* 0x000fda0003f0f008 */
[----:B------:R-:W-:Y:S05]  /*0390*/  @P0 EXIT ;  /* 0x000000000000094d */ /* 0x000fea0003800000 */
[----:B------:R-:W0:Y:S01]  /*03a0*/  LDCU UR15, c[0x0][0x388] ;  /* 0x00007100ff0f77ac */ /* 0x000e220008000800 */
[----:B------:R-:W2:Y:S01]  /*03b0*/  LDCU.U8 UR18, c[0x0][0x410] ;  /* 0x00008200ff1277ac */ /* 0x000ea20008000000 */
[----:B------:R-:W3:Y:S01]  /*03c0*/  LDCU UR19, c[0x0][0x400] ;  /* 0x00008000ff1377ac */ /* 0x000ee20008000800 */
[----:B------:R-:W4:Y:S01]  /*03d0*/  LDCU.128 UR8, c[0x0][0x3f0] ;  /* 0x00007e00ff0877ac */ /* 0x000f220008000c00 */
[----:B------:R-:W0:Y:S01]  /*03e0*/  LDCU.64 UR16, c[0x0][0x3a0] ;  /* 0x00007400ff1077ac */ /* 0x000e220008000a00 */
[----:B------:R-:W0:Y:S01]  /*03f0*/  LDCU.64 UR20, c[0x0][0x380] ;  /* 0x00007000ff1477ac */ /* 0x000e220008000a00 */
[----:B------:R-:W-:-:S11]  /*0400*/  UPLOP3.LUT UP0, UPT, UPT, UPT, UPT, 0x40, 0x4 ;  /* 0x000000000004789c */ /* 0x000fd60003f0e870 */
.L_x_3588:
[----:B----4-:R-:W-:-:S06]  /*0410*/  UIMAD.WIDE UR4, UR7, 0x4, UR8 ;  /* 0x00000004070478a5 */ /* 0x010fcc000f8e0208 */
[----:B-1----:R-:W-:Y:S02]  /*0420*/  MOV R4, UR4 ;  /* 0x0000000400047c02 */ /* 0x002fe40008000f00 */
[----:B------:R-:W-:-:S05]  /*0430*/  MOV R5, UR5 ;  /* 0x0000000500057c02 */ /* 0x000fca0008000f00 */
[----:B------:R-:W4:Y:S01]  /*0440*/  LDG.E R4, desc[UR12][R4.64] ;  /* 0x0000000c04047981 */ /* 0x000f22000c1e1900 */
[----:B------:R-:W-:Y:S01]  /*0450*/  HFMA2 R110, -RZ, RZ, 0, 0 ;  /* 0x00000000ff6e7431 */ /* 0x000fe200000001ff */
[----:B----4-:R-:W-:-:S13]  /*0460*/  R2UR UR14, R4 ;  /* 0x00000000040e72ca */ /* 0x010fda00000e0000 */
[----:B------:R-:W-:-:S06]  /*0470*/  UISETP.GE.AND UP1, UPT, UR14, 0x1, UPT ;  /* 0x000000010e00788c */ /* 0x000fcc000bf26270 */
[----:B------:R-:W-:-:S05]  /*0480*/  PLOP3.LUT P1, PT, PT, PT, UP1, 0x80, 0x8 ;  /* 0x000000000008781c */ /* 0x000fca0003f2f018 */
[----:B------:R-:W-:-:S06]  /*0490*/  @UP1 UIADD3 UR4, UPT, UPT, UR14, -0x1, URZ ;  /* 0xffffffff0e041890 */ /* 0x000fcc000fffe0ff */
[----:B------:R-:W-:Y:S01]  /*04a0*/  MOV R0, UR4 ;  /* 0x0000000400007c02 */ /* 0x000fe20008000f00 */
[----:B------:R-:W-:Y:S01]  /*04b0*/  UIMAD.WIDE UR4, UR7, 0x4, UR10 ;  /* 0x00000004070478a5 */ /* 0x000fe2000f8e020a */
[----:B------:R-:W1:Y:S03]  /*04c0*/  @P1 LDC.64 R2, c[0x0][0x390] ;  /* 0x0000e400ff021b82 */ /* 0x000e660000000a00 */
[----:B0-----:R-:W-:Y:S02]  /*04d0*/  @P1 IMAD R0, R0, UR15, RZ ;  /* 0x0000000f00001c24 */ /* 0x001fe4000f8e02ff */
[----:B------:R-:W-:Y:S02]  /*04e0*/  MOV R6, UR4 ;  /* 0x0000000400067c02 */ /* 0x000fe40008000f00 */
[----:B------:R-:W-:Y:S02]  /*04f0*/  MOV R7, UR5 ;  /* 0x0000000500077c02 */ /* 0x000fe40008000f00 */
[----:B------:R-:W-:-:S03]  /*0500*/  @P1 SHF.R.S32.HI R9, RZ, 0x1f, R0 ;  /* 0x0000001fff091819 */ /* 0x000fc60000011400 */
[----:B------:R-:W4:Y:S01]  /*0510*/  LDG.E R6, desc[UR12][R6.64] ;  /* 0x0000000c06067981 */ /* 0x000f22000c1e1900 */
[----:B------:R-:W-:-:S04]  /*0520*/  @P1 LEA.HI R0, R9, R0, RZ, 0x3 ;  /* 0x0000000009001211 */ /* 0x000fc800078f18ff */
[----:B------:R-:W-:-:S05]  /*0530*/  @P1 LEA.HI.SX32 R110, R0, R107, 0x1d ;  /* 0x0000006b006e1211 */ /* 0x000fca00078feaff */
[----:B-1----:R-:W-:-:S05]  /*0540*/  @P1 IMAD.WIDE.U32 R2, R110, 0x10, R2 ;  /* 0x000000106e021825 */ /* 0x002fca00078e0002 */
[----:B-----5:R0:W5:Y:S01]  /*0550*/  @P1 LDG.E.128 R20, desc[UR12][R2.64] ;  /* 0x0000000c02141981 */ /* 0x020162000c1e1d00 */
[----:B------:R-:W-:Y:S01]  /*0560*/  ISETP.NE.U32.AND P0, PT, RZ, UR16, PT ;  /* 0x00000010ff007c0c */ /* 0x000fe2000bf05070 */
[----:B------:R-:W-:-:S03]  /*0570*/  UIMAD UR4, UR7, UR15, URZ ;  /* 0x0000000f070472a4 */ /* 0x000fc6000f8e02ff */
[----:B------:R-:W-:Y:S01]  /*0580*/  ISETP.NE.AND.EX P0, PT, RZ, UR17, PT, P0 ;  /* 0x00000011ff007c0c */ /* 0x000fe2000bf05300 */
[----:B------:R-:W-:-:S04]  /*0590*/  USHF.R.S32.HI UR5, URZ, 0x1f, UR4 ;  /* 0x0000001fff057899 */ /* 0x000fc80008011404 */
[----:B------:R-:W-:-:S06]  /*05a0*/  ULEA.HI UR5, UR5, UR4, URZ, 0x3 ;  /* 0x0000000405057291 */ /* 0x000fcc000f8f18ff */
[----:B------:R-:W-:-:S04]  /*05b0*/  MOV R0, UR5 ;  /* 0x0000000500007c02 */ /* 0x000fc80008000f00 */
[----:B------:R-:W-:Y:S02]  /*05c0*/  LEA.HI.SX32 R107, R0, R107, 0x1d ;  /* 0x0000006b006b7211 */ /* 0x000fe400078feaff */
[----:B----4-:R-:W-:Y:S01]  /*05d0*/  R2UR UR6, R6 ;  /* 0x00000000060672ca */ /* 0x010fe200000e0000 */
[----:B0-----:R-:W-:-:S14]  /*05e0*/  @!P0 BRA `(.L_x_3573) ;  /* 0x0000000400248947 */ /* 0x001fdc0003800000 */
[----:B------:R-:W0:Y:S02]  /*05f0*/  LDC.64 R16, c[0x0][0x3a0] ;  /* 0x0000e800ff107b82 */ /* 0x000e240000000a00 */
[----:B0-----:R-:W-:-:S06]  /*0600*/  IMAD.WIDE.U32 R16, R107, 0x10, R16 ;  /* 0x000000106b107825 */ /* 0x001fcc00078e0010 */
[----:B------:R-:W4:Y:S01]  /*0610*/  LDG.E.128 R16, desc[UR12][R16.64] ;  /* 0x0000000c10107981 */ /* 0x000f22000c1e1d00 */
[----:B------:R-:W-:-:S13]  /*0620*/  ISETP.LT.AND P2, PT, RZ, UR14, PT ;  /* 0x0000000eff007c0c */ /* 0x000fda000bf41270 */
[----:B------:R-:W0:Y:S01]  /*0630*/  @P2 LDC R5, c[0x0][0x40c] ;  /* 0x00010300ff052b82 */ /* 0x000e220000000800 */
[--C-:B-----5:R-:W-:Y:S02]  /*0640*/  @P2 HADD2.F32 R2, -RZ, R20.reuse.H1_H1 ;  /* 0x30000014ff022230 */ /* 0x120fe40000004100 */
[----:B------:R-:W-:Y:S02]  /*0650*/  @P2 HADD2.F32 R0, -RZ, R20.H0_H0 ;  /* 0x20000014ff002230 */ /* 0x000fe40000004100 */
[--C-:B------:R-:W-:Y:S02]  /*0660*/  @P2 HADD2.F32 R4, -RZ, R21.reuse.H0_H0 ;  /* 0x20000015ff042230 */ /* 0x100fe40000004100 */
[----:B------:R-:W-:Y:S01]  /*0670*/  @P2 HADD2.F32 R6, -RZ, R21.H1_H1 ;  /* 0x30000015ff062230 */ /* 0x000fe20000004100 */
[----:B------:R-:W1:Y:S08]  /*0680*/  @P2 LDC R3, c[0x0][0x40c] ;  /* 0x00010300ff032b82 */ /* 0x000e700000000800 */
[----:B------:R-:W2:Y:S08]  /*0690*/  @P2 LDC R11, c[0x0][0x40c] ;  /* 0x00010300ff0b2b82 */ /* 0x000eb00000000800 */
[----:B------:R-:W3:Y:S01]  /*06a0*/  @P2 LDC R13, c[0x0][0x40c] ;  /* 0x00010300ff0d2b82 */ /* 0x000ee20000000800 */
[----:B0-----:R-:W-:Y:S01]  /*06b0*/  @P2 FMUL.FTZ R2, R2, R5 ;  /* 0x0000000502022220 */ /* 0x001fe20000410000 */
[----:B------:R-:W-:-:S06]  /*06c0*/  @P2 HADD2.F32 R5, -RZ, R40.H1_H1 ;  /* 0x30000028ff052230 */ /* 0x000fcc0000004100 */
[----:B------:R-:W0:Y:S01]  /*06d0*/  @P2 LDC R85, c[0x0][0x40c] ;  /* 0x00010300ff552b82 */ /* 0x000e220000000800 */
[----:B-1----:R-:W-:Y:S01]  /*06e0*/  @P2 FMUL.FTZ R0, R0, R3 ;  /* 0x0000000300002220 */ /* 0x002fe20000410000 */
[----:B------:R-:W-:-:S06]  /*06f0*/  @P2 HADD2.F32 R3, -RZ, R40.H0_H0 ;  /* 0x20000028ff032230 */ /* 0x000fcc0000004100 */
[----:B------:R-:W1:Y:S01]  /*0700*/  @P2 LDC R87, c[0x0][0x40c] ;  /* 0x00010300ff572b82 */ /* 0x000e620000000800 */
[----:B--2---:R-:W-:-:S07]  /*0710*/  @P2 FMUL.FTZ R4, R4, R11 ;  /* 0x0000000b04042220 */ /* 0x004fce0000410000 */
[----:B------:R-:W2:Y:S01]  /*0720*/  @P2 LDC R8, c[0x0][0x40c] ;  /* 0x00010300ff082b82 */ /* 0x000ea20000000800 */
[----:B---3--:R-:W-:-:S07]  /*0730*/  @P2 FMUL.FTZ R6, R6, R13 ;  /* 0x0000000d06062220 */ /* 0x008fce0000410000 */
[----:B------:R-:W3:Y:S01]  /*0740*/  @P2 LDC R91, c[0x0][0x40c] ;  /* 0x00010300ff5b2b82 */ /* 0x000ee20000000800 */
[--C-:B----4-:R-:W-:Y:S02]  /*0750*/  @P2 HADD2.F32 R9, -RZ, R16.reuse.H1_H1 ;  /* 0x30000010ff092230 */ /* 0x110fe40000004100 */
[--C-:B------:R-:W-:Y:S02]  /*0760*/  @P2 HADD2.F32 R7, -RZ, R16.reuse.H0_H0 ;  /* 0x20000010ff072230 */ /* 0x100fe40000004100 */
[----:B------:R-:W-:Y:S02]  /*0770*/  @!P2 HADD2.F32 R15, -RZ, R16.H1_H1 ;  /* 0x30000010ff0fa230 */ /* 0x000fe40000004100 */
[----:B------:R-:W-:Y:S01]  /*0780*/  @P2 FFMA.FTZ R15, R2, R5, R9 ;  /* 0x00000005020f2223 */ /* 0x000fe20000010009 */
[----:B------:R-:W-:Y:S02]  /*0790*/  @P2 HADD2.F32 R5, -RZ, R41.H1_H1 ;  /* 0x30000029ff052230 */ /* 0x000fe40000004100 */
[----:B------:R-:W-:-:S02]  /*07a0*/  @P2 HADD2.F32 R11, -RZ, R17.H1_H1 ;  /* 0x30000011ff0b2230 */ /* 0x000fc40000004100 */
[----:B------:R-:W-:Y:S02]  /*07b0*/  @!P2 HADD2.F32 R88, -RZ, R16.H0_H0 ;  /* 0x20000010ff58a230 */ /* 0x000fe40000004100 */
[----:B------:R-:W-:Y:S01]  /*07c0*/  @P2 FFMA.FTZ R88, R0, R3, R7 ;  /* 0x0000000300582223 */ /* 0x000fe20000010007 */
[----:B------:R-:W-:Y:S02]  /*07d0*/  @P2 HADD2.F32 R3, -RZ, R41.H0_H0 ;  /* 0x20000029ff032230 */ /* 0x000fe40000004100 */
[--C-:B------:R-:W-:Y:S02]  /*07e0*/  @P2 HADD2.F32 R9, -RZ, R17.reuse.H0_H0 ;  /* 0x20000011ff092230 */ /* 0x100fe40000004100 */
[----:B------:R-:W-:Y:S02]  /*07f0*/  @!P2 HADD2.F32 R13, -RZ, R17.H1_H1 ;  /* 0x30000011ff0da230 */ /* 0x000fe40000004100 */
[----:B------:R-:W-:Y:S01]  /*0800*/  @P2 FFMA.FTZ R13, R6, R5, R11 ;  /* 0x00000005060d2223 */ /* 0x000fe2000001000b */
[----:B------:R-:W-:-:S02]  /*0810*/  @P2 HADD2.F32 R0, -RZ, R22.H0_H0 ;  /* 0x20000016ff002230 */ /* 0x000fc40000004100 */
[----:B------:R-:W-:Y:S02]  /*0820*/  @P2 HADD2.F32 R2, -RZ, R22.H1_H1 ;  /* 0x30000016ff022230 */ /* 0x000fe40000004100 */
[--C-:B------:R-:W-:Y:S02]  /*0830*/  @P2 HADD2.F32 R7, -RZ, R23.reuse.H0_H0 ;  /* 0x20000017ff072230 */ /* 0x100fe40000004100 */
[----:B0-----:R-:W-:Y:S01]  /*0840*/  @P2 FMUL.FTZ R0, R0, R85 ;  /* 0x0000005500002220 */ /* 0x001fe20000410000 */
[----:B------:R-:W-:Y:S02]  /*0850*/  @P2 HADD2.F32 R6, -RZ, R23.H1_H1 ;  /* 0x30000017ff062230 */ /* 0x000fe40000004100 */
[----:B-1----:R-:W-:Y:S01]  /*0860*/  @P2 FMUL.FTZ R2, R2, R87 ;  /* 0x0000005702022220 */ /* 0x002fe20000410000 */
[----:B------:R-:W-:Y:S02]  /*0870*/  @!P2 HADD2.F32 R14, -RZ, R17.H0_H0 ;  /* 0x20000011ff0ea230 */ /* 0x000fe40000004100 */
[----:B------:R-:W-:Y:S01]  /*0880*/  @P2 FFMA.FTZ R14, R4, R3, R9 ;  /* 0x00000003040e2223 */ /* 0x000fe20000010009 */
[----:B--2---:R-:W-:Y:S01]  /*0890*/  @P2 FMUL.FTZ R7, R7, R8 ;  /* 0x0000000807072220 */ /* 0x004fe20000410000 */
[----:B------:R-:W-:-:S02]  /*08a0*/  @P2 HADD2.F32 R3, -RZ, R42.H0_H0 ;  /* 0x2000002aff032230 */ /* 0x000fc40000004100 */
[----:B---3--:R-:W-:Y:S01]  /*08b0*/  @P2 FMUL.FTZ R6, R6, R91 ;  /* 0x0000005b06062220 */ /* 0x008fe20000410000 */
[----:B------:R-:W-:Y:S02]  /*08c0*/  @P2 HADD2.F32 R5, -RZ, R42.H1_H1 ;  /* 0x3000002aff052230 */ /* 0x000fe40000004100 */
[--C-:B------:R-:W-:Y:S02]  /*08d0*/  @P2 HADD2.F32 R4, -RZ, R43.reuse.H0_H0 ;  /* 0x2000002bff042230 */ /* 0x100fe40000004100 */
[----:B------:R-:W-:Y:S02]  /*08e0*/  @P2 HADD2.F32 R85, -RZ, R43.H1_H1 ;  /* 0x3000002bff552230 */ /* 0x000fe40000004100 */
[--C-:B------:R-:W-:Y:S02]  /*08f0*/  @P2 HADD2.F32 R87, -RZ, R18.reuse.H0_H0 ;  /* 0x20000012ff572230 */ /* 0x100fe40000004100 */
[----:B------:R-:W-:Y:S02]  /*0900*/  @P2 HADD2.F32 R89, -RZ, R18.H1_H1 ;  /* 0x30000012ff592230 */ /* 0x000fe40000004100 */
[----:B------:R-:W-:-:S02]  /*0910*/  @P2 HADD2.F32 R8, -RZ, R19.H0_H0 ;  /* 0x20000013ff082230 */ /* 0x000fc40000004100 */
[--C-:B------:R-:W-:Y:S02]  /*0920*/  @P2 HADD2.F32 R93, -RZ, R19.reuse.H1_H1 ;  /* 0x30000013ff5d2230 */ /* 0x100fe40000004100 */
[--C-:B------:R-:W-:Y:S02]  /*0930*/  @!P2 HADD2.F32 R12, -RZ, R18.reuse.H0_H0 ;  /* 0x20000012ff0ca230 */ /* 0x100fe40000004100 */
[----:B------:R-:W-:Y:S01]  /*0940*/  @P2 FFMA.FTZ R12, R0, R3, R87 ;  /* 0x00000003000c2223 */ /* 0x000fe20000010057 */
[----:B------:R-:W-:Y:S02]  /*0950*/  @!P2 HADD2.F32 R11, -RZ, R18.H1_H1 ;  /* 0x30000012ff0ba230 */ /* 0x000fe40000004100 */
[----:B------:R-:W-:Y:S01]  /*0960*/  @P2 FFMA.FTZ R11, R2, R5, R89 ;  /* 0x00000005020b2223 */ /* 0x000fe20000010059 */
[--C-:B------:R-:W-:Y:S02]  /*0970*/  @!P2 HADD2.F32 R10, -RZ, R19.reuse.H0_H0 ;  /* 0x20000013ff0aa230 */ /* 0x100fe40000004100 */
[----:B------:R-:W-:Y:S01]  /*0980*/  @P2 FFMA.FTZ R10, R7, R4, R8 ;  /* 0x00000004070a2223 */ /* 0x000fe20000010008 */
[----:B------:R-:W-:-:S02]  /*0990*/  @!P2 HADD2.F32 R9, -RZ, R19.H1_H1 ;  /* 0x30000013ff09a230 */ /* 0x000fc40000004100 */
[----:B------:R-:W-:Y:S01]  /*09a0*/  @P2 FFMA.FTZ R9, R6, R85, R93 ;  /* 0x0000005506092223 */ /* 0x000fe2000001005d */
[----:B------:R-:W-:Y:S02]  /*09b0*/  F2FP.F16.F32.PACK_AB R4, RZ, R88 ;  /* 0x00000058ff04723e */ /* 0x000fe400000000ff */
[----:B------:R-:W-:Y:S02]  /*09c0*/  F2FP.F16.F32.PACK_AB R2, RZ, R15 ;  /* 0x0000000fff02723e */ /* 0x000fe400000000ff */
[----:B------:R-:W-:Y:S02]  /*09d0*/  F2FP.F16.F32.PACK_AB R5, RZ, R14 ;  /* 0x0000000eff05723e */ /* 0x000fe400000000ff */
[----:B------:R-:W-:Y:S02]  /*09e0*/  F2FP.F16.F32.PACK_AB R0, RZ, R13 ;  /* 0x0000000dff00723e */ /* 0x000fe400000000ff */
[----:B------:R-:W-:Y:S02]  /*09f0*/  F2FP.F16.F32.PACK_AB R6, RZ, R12 ;  /* 0x0000000cff06723e */ /* 0x000fe400000000ff */
[----:B------:R-:W-:-:S02]  /*0a00*/  F2FP.F16.F32.PACK_AB R3, RZ, R11 ;  /* 0x0000000bff03723e */ /* 0x000fc400000000ff */
[----:B------:R-:W-:Y:S02]  /*0a10*/  F2FP.F16.F32.PACK_AB R8, RZ, R10 ;  /* 0x0000000aff08723e */ /* 0x000fe400000000ff */
[----:B------:R-:W-:Y:S02]  /*0a20*/  F2FP.F16.F32.PACK_AB R7, RZ, R9 ;  /* 0x00000009ff07723e */ /* 0x000fe400000000ff */
[----:B------:R-:W-:Y:S02]  /*0a30*/  PRMT R4, R4, 0x5410, R2 ;  /* 0x0000541004047816 */ /* 0x000fe40000000002 */
[----:B------:R-:W-:Y:S02]  /*0a40*/  PRMT R5, R5, 0x5410, R0 ;  /* 0x0000541005057816 */ /* 0x000fe40000000000 */
[----:B------:R-:W-:Y:S02]  /*0a50*/  PRMT R6, R6, 0x5410, R3 ;  /* 0x0000541006067816 */ /* 0x000fe40000000003 */
[----:B------:R-:W-:Y:S01]  /*0a60*/  PRMT R7, R8, 0x5410, R7 ;  /* 0x0000541008077816 */ /* 0x000fe20000000007 */
[----:B------:R-:W-:Y:S06]  /*0a70*/  BRA `(.L_x_3574) ;  /* 0x0000000000e47947 */ /* 0x000fec0003800000 */
.L_x_3573:
[----:B------:R-:W0:Y:S01]  /*0a80*/  @P1 LDC R3, c[0x0][0x40c] ;  /* 0x00010300ff031b82 */ /* 0x000e220000000800 */
[--C-:B-----5:R-:W-:Y:S01]  /*0a90*/  @P1 HADD2.F32 R0, -RZ, R20.reuse.H0_H0 ;  /* 0x20000014ff001230 */ /* 0x120fe20000004100 */
[----:B------:R-:W-:Y:S01]  /*0aa0*/  MOV R88, RZ ;  /* 0x000000ff00587202 */ /* 0x000fe20000000f00 */
[----:B------:R-:W-:Y:S01]  /*0ab0*/  @P1 HADD2.F32 R2, -RZ, R20.H1_H1 ;  /* 0x30000014ff021230 */ /* 0x000fe20000004100 */
[----:B------:R-:W-:Y:S01]  /*0ac0*/  CS2R R14, SRZ ;  /* 0x00000000000e7805 */ /* 0x000fe2000001ff00 */
[----:B------:R-:W-:Y:S01]  /*0ad0*/  @P1 HADD2.F32 R4, -RZ, R21.H0_H0 ;  /* 0x20000015ff041230 */ /* 0x000fe20000004100 */
[----:B------:R-:W-:Y:S01]  /*0ae0*/  CS2R R12, SRZ ;  /* 0x00000000000c7805 */ /* 0x000fe2000001ff00 */
[--C-:B------:R-:W-:Y:S01]  /*0af0*/  @P1 HADD2.F32 R7, -RZ, R40.reuse.H1_H1 ;  /* 0x30000028ff071230 */ /* 0x100fe20000004100 */
[----:B------:R-:W1:Y:S08]  /*0b00*/  @P1 LDC R5, c[0x0][0x40c] ;  /* 0x00010300ff051b82 */ /* 0x000e700000000800 */
[----:B------:R-:W4:Y:S08]  /*0b10*/  @P1 LDC R9, c[0x0][0x40c] ;  /* 0x00010300ff091b82 */ /* 0x000f300000000800 */
[----:B------:R-:W2:Y:S01]  /*0b20*/  @P1 LDC R6, c[0x0][0x40c] ;  /* 0x00010300ff061b82 */ /* 0x000ea20000000800 */
[----:B0-----:R-:W-:Y:S01]  /*0b30*/  @P1 FMUL.FTZ R0, R0, R3 ;  /* 0x0000000300001220 */ /* 0x001fe20000410000 */
[----:B------:R-:W-:-:S05]  /*0b40*/  @P1 HADD2.F32 R3, -RZ, R40.H0_H0 ;  /* 0x20000028ff031230 */ /* 0x000fca0000004100 */
[----:B------:R-:W-:Y:S01]  /*0b50*/  @P1 FMUL.FTZ R88, R0, R3 ;  /* 0x0000000300581220 */ /* 0x000fe20000410000 */
[----:B------:R-:W0:Y:S01]  /*0b60*/  @P1 LDC R85, c[0x0][0x40c] ;  /* 0x00010300ff551b82 */ /* 0x000e220000000800 */
[----:B-1----:R-:W-:Y:S01]  /*0b70*/  @P1 FMUL.FTZ R2, R2, R5 ;  /* 0x0000000502021220 */ /* 0x002fe20000410000 */
[----:B------:R-:W-:Y:S02]  /*0b80*/  @P1 HADD2.F32 R5, -RZ, R21.H1_H1 ;  /* 0x30000015ff051230 */ /* 0x000fe40000004100 */
[--C-:B------:R-:W-:Y:S02]  /*0b90*/  @P1 HADD2.F32 R3, -RZ, R41.reuse.H0_H0 ;  /* 0x20000029ff031230 */ /* 0x100fe40000004100 */
[----:B------:R-:W-:Y:S01]  /*0ba0*/  @P1 FMUL.FTZ R15, R2, R7 ;  /* 0x00000007020f1220 */ /* 0x000fe20000410000 */
[----:B------:R-:W-:Y:S01]  /*0bb0*/  @P1 HADD2.F32 R0, -RZ, R41.H1_H1 ;  /* 0x30000029ff001230 */ /* 0x000fe20000004100 */
[----:B------:R-:W1:Y:S01]  /*0bc0*/  @P1 LDC R11, c[0x0][0x40c] ;  /* 0x00010300ff0b1b82 */ /* 0x000e620000000800 */
[----:B----4-:R-:W-:Y:S01]  /*0bd0*/  @P1 FMUL.FTZ R4, R4, R9 ;  /* 0x0000000904041220 */ /* 0x010fe20000410000 */
[----:B------:R-:W-:Y:S01]  /*0be0*/  @P1 HADD2.F32 R2, -RZ, R22.H0_H0 ;  /* 0x20000016ff021230 */ /* 0x000fe20000004100 */
[----:B------:R-:W-:Y:S01]  /*0bf0*/  MOV R9, RZ ;  /* 0x000000ff00097202 */ /* 0x000fe20000000f00 */
[----:B------:R-:W-:-:S02]  /*0c00*/  @P1 HADD2.F32 R7, -RZ, R23.H0_H0 ;  /* 0x20000017ff071230 */ /* 0x000fc40000004100 */
[----:B------:R-:W-:Y:S01]  /*0c10*/  @P1 FMUL.FTZ R14, R4, R3 ;  /* 0x00000003040e1220 */ /* 0x000fe20000410000 */
[----:B------:R-:W-:Y:S01]  /*0c20*/  @P1 HADD2.F32 R4, -RZ, R23.H1_H1 ;  /* 0x30000017ff041230 */ /* 0x000fe20000004100 */
[----:B------:R-:W4:Y:S01]  /*0c30*/  @P1 LDC R8, c[0x0][0x40c] ;  /* 0x00010300ff081b82 */ /* 0x000f220000000800 */
[----:B--2---:R-:W-:Y:S01]  /*0c40*/  @P1 FMUL.FTZ R5, R5, R6 ;  /* 0x0000000605051220 */ /* 0x004fe20000410000 */
[----:B------:R-:W-:Y:S02]  /*0c50*/  @P1 HADD2.F32 R6, -RZ, R22.H1_H1 ;  /* 0x30000016ff061230 */ /* 0x000fe40000004100 */
[--C-:B------:R-:W-:Y:S02]  /*0c60*/  @P1 HADD2.F32 R3, -RZ, R42.reuse.H0_H0 ;  /* 0x2000002aff031230 */ /* 0x100fe40000004100 */
[----:B------:R-:W-:Y:S01]  /*0c70*/  @P1 FMUL.FTZ R13, R5, R0 ;  /* 0x00000000050d1220 */ /* 0x000fe20000410000 */
[----:B------:R-:W-:Y:S01]  /*0c80*/  @P1 HADD2.F32 R5, -RZ, R42.H1_H1 ;  /* 0x3000002aff051230 */ /* 0x000fe20000004100 */
[----:B------:R-:W2:Y:S01]  /*0c90*/  @P1 LDC R87, c[0x0][0x40c] ;  /* 0x00010300ff571b82 */ /* 0x000ea20000000800 */
[----:B0-----:R-:W-:Y:S01]  /*0ca0*/  @P1 FMUL.FTZ R6, R6, R85 ;  /* 0x0000005506061220 */ /* 0x001fe20000410000 */
[----:B------:R-:W-:-:S02]  /*0cb0*/  @P1 HADD2.F32 R0, -RZ, R43.H0_H0 ;  /* 0x2000002bff001230 */ /* 0x000fc40000004100 */
[----:B------:R-:W-:Y:S02]  /*0cc0*/  @P1 HADD2.F32 R85, -RZ, R43.H1_H1 ;  /* 0x3000002bff551230 */ /* 0x000fe40000004100 */
[----:B-1----:R-:W-:Y:S01]  /*0cd0*/  @P1 FMUL.FTZ R2, R2, R11 ;  /* 0x0000000b02021220 */ /* 0x002fe20000410000 */
[----:B------:R-:W-:Y:S02]  /*0ce0*/  CS2R R10, SRZ ;  /* 0x00000000000a7805 */ /* 0x000fe4000001ff00 */
[----:B------:R-:W-:Y:S01]  /*0cf0*/  @P1 FMUL.FTZ R11, R6, R5 ;  /* 0x00000005060b1220 */ /* 0x000fe20000410000 */
[----:B------:R-:W-:Y:S01]  /*0d00*/  @P1 FMUL.FTZ R12, R2, R3 ;  /* 0x00000003020c1220 */ /* 0x000fe20000410000 */
[----:B------:R-:W-:Y:S02]  /*0d10*/  F2FP.F16.F32.PACK_AB R2, RZ, R15 ;  /* 0x0000000fff02723e */ /* 0x000fe400000000ff */
[----:B------:R-:W-:Y:S01]  /*0d20*/  F2FP.F16.F32.PACK_AB R5, RZ, R14 ;  /* 0x0000000eff05723e */ /* 0x000fe200000000ff */
[----:B----4-:R-:W-:Y:S01]  /*0d30*/  @P1 FMUL.FTZ R7, R7, R8 ;  /* 0x0000000807071220 */ /* 0x010fe20000410000 */
[----:B------:R-:W-:-:S02]  /*0d40*/  F2FP.F16.F32.PACK_AB R6, RZ, R12 ;  /* 0x0000000cff06723e */ /* 0x000fc400000000ff */
[----:B------:R-:W-:Y:S01]  /*0d50*/  F2FP.F16.F32.PACK_AB R3, RZ, R11 ;  /* 0x0000000bff03723e */ /* 0x000fe200000000ff */
[----:B------:R-:W-:Y:S01]  /*0d60*/  @P1 FMUL.FTZ R10, R7, R0 ;  /* 0x00000000070a1220 */ /* 0x000fe20000410000 */
[----:B------:R-:W-:Y:S02]  /*0d70*/  F2FP.F16.F32.PACK_AB R0, RZ, R13 ;  /* 0x0000000dff00723e */ /* 0x000fe400000000ff */
[----:B------:R-:W-:Y:S01]  /*0d80*/  PRMT R6, R6, 0x5410, R3 ;  /* 0x0000541006067816 */ /* 0x000fe20000000003 */
[----:B--2---:R-:W-:Y:S01]  /*0d90*/  @P1 FMUL.FTZ R4, R4, R87 ;  /* 0x0000005704041220 */ /* 0x004fe20000410000 */
[----:B------:R-:W-:Y:S02]  /*0da0*/  F2FP.F16.F32.PACK_AB R7, RZ, R10 ;  /* 0x0000000aff07723e */ /* 0x000fe400000000ff */
[----:B------:R-:W-:Y:S01]  /*0db0*/  PRMT R5, R5, 0x5410, R0 ;  /* 0x0000541005057816 */ /* 0x000fe20000000000 */
[----:B------:R-:W-:Y:S01]  /*0dc0*/  @P1 FMUL.FTZ R9, R4, R85 ;  /* 0x0000005504091220 */ /* 0x000fe20000410000 */
[----:B------:R-:W-:-:S04]  /*0dd0*/  F2FP.F16.F32.PACK_AB R4, RZ, R88 ;  /* 0x00000058ff04723e */ /* 0x000fc800000000ff */
[----:B------:R-:W-:Y:S02]  /*0de0*/  F2FP.F16.F32.PACK_AB R8, RZ, R9 ;  /* 0x00000009ff08723e */ /* 0x000fe400000000ff */
[----:B------:R-:W-:Y:S02]  /*0df0*/  PRMT R4, R4, 0x5410, R2 ;  /* 0x0000541004047816 */ /* 0x000fe40000000002 */
[----:B------:R-:W-:-:S07]  /*0e00*/  PRMT R7, R7, 0x5410, R8 ;  /* 0x0000541007077816 */ /* 0x000fce0000000008 */
.L_x_3574:
[----:B------:R-:W0:Y:S01]  /*0e10*/  LDC.64 R116, c[0x0][0x3a8] ;  /* 0x0000ea00ff747b82 */ /* 0x000e220000000a00 */
[----:B------:R-:W-:Y:S02]  /*0e20*/  @P1 IADD3 R89, PT, PT, R110, 0x80, RZ ;  /* 0x000000806e591810 */ /* 0x000fe40007ffe0ff */
[----:B------:R-:W-:-:S05]  /*0e30*/  @P0 IADD3 R91, PT, PT, R107, 0x80, RZ ;  /* 0x000000806b5b0810 */ /* 0x000fca0007ffe0ff */
        /* <DEDUP_REMOVED lines=10> */
[--C-:B-----5:R-:W-:Y:S02]  /*0ee0*/  HADD2.F32 R8, -RZ, R16.reuse.H0_H0 ;  /* 0x20000010ff087230 */ /* 0x120fe40000004100 */
[----:B0-----:R-:W-:Y:S02]  /*0ef0*/  HADD2.F32 R7, -RZ, R16.H1_H1 ;  /* 0x30000010ff077230 */ /* 0x001fe40000004100 */
[----:B------:R-:W-:-:S08]  /*0f00*/  HADD2.F32 R6, -RZ, R17.H0_H0 ;  /* 0x20000011ff067230 */ /* 0x000fd00000004100 */
[----:B------:R-:W0:Y:S01]  /*0f10*/  @P2 LDC R3, c[0x0][0x40c] ;  /* 0x00010300ff032b82 */ /* 0x000e220000000800 */
[--C-:B------:R-:W-:Y:S02]  /*0f20*/  @P2 HADD2.F32 R0, -RZ, R20.reuse.H0_H0 ;  /* 0x20000014ff002230 */ /* 0x100fe40000004100 */
[----:B------:R-:W-:Y:S02]  /*0f30*/  @P2 HADD2.F32 R2, -RZ, R20.H1_H1 ;  /* 0x30000014ff022230 */ /* 0x000fe40000004100 */
[----:B------:R-:W-:-:S03]  /*0f40*/  @P2 HADD2.F32 R92, -RZ, R23.H1_H1 ;  /* 0x30000017ff5c2230 */ /* 0x000fc60000004100 */
[----:B------:R-:W1:Y:S08]  /*0f50*/  @P2 LDC R5, c[0x0][0x40c] ;  /* 0x00010300ff052b82 */ /* 0x000e700000000800 */
[----:B------:R-:W2:Y:S08]  /*0f60*/  @P2 LDC R85, c[0x0][0x40c] ;  /* 0x00010300ff552b82 */ /* 0x000eb00000000800 */
[----:B------:R-:W4:Y:S01]  /*0f70*/  @P2 LDC R84, c[0x0][0x40c] ;  /* 0x00010300ff542b82 */ /* 0x000f220000000800 */
[----:B0-----:R-:W-:Y:S01]  /*0f80*/  @P2 FMUL.FTZ R3, R0, R3 ;  /* 0x0000000300032220 */ /* 0x001fe20000410000 */
[----:B------:R-:W-:-:S05]  /*0f90*/  @P2 HADD2.F32 R0, -RZ, R36.H0_H0 ;  /* 0x20000024ff002230 */ /* 0x000fca0000004100 */
[----:B------:R-:W-:Y:S01]  /*0fa0*/  @P2 FFMA.FTZ R8, R3, R0, R8 ;  /* 0x0000000003082223 */ /* 0x000fe20000010008 */
[----:B------:R-:W0:Y:S01]  /*0fb0*/  @P2 LDC R87, c[0x0][0x40c] ;  /* 0x00010300ff572b82 */ /* 0x000e220000000800 */
[----:B-1----:R-:W-:Y:S01]  /*0fc0*/  @P2 FMUL.FTZ R4, R2, R5 ;  /* 0x0000000502042220 */ /* 0x002fe20000410000 */
[----:B------:R-:W-:Y:S02]  /*0fd0*/  @P2 HADD2.F32 R2, -RZ, R36.H1_H1 ;  /* 0x30000024ff022230 */ /* 0x000fe40000004100 */
[--C-:B------:R-:W-:Y:S02]  /*0fe0*/  @P2 HADD2.F32 R0, -RZ, R21.reuse.H1_H1 ;  /* 0x30000015ff002230 */ /* 0x100fe40000004100 */
[----:B------:R-:W-:Y:S02]  /*0ff0*/  @P2 HADD2.F32 R5, -RZ, R21.H0_H0 ;  /* 0x20000015ff052230 */ /* 0x000fe40000004100 */
[----:B------:R-:W-:Y:S01]  /*1000*/  @P2 FFMA.FTZ R7, R4, R2, R7 ;  /* 0x0000000204072223 */ /* 0x000fe20000010007 */
[----:B------:R-:W1:Y:S01]  /*1010*/  @P2 LDC R86, c[0x0][0x40c] ;  /* 0x00010300ff562b82 */ /* 0x000e620000000800 */
[----:B--2---:R-:W-:Y:S01]  /*1020*/  @P2 FMUL.FTZ R4, R0, R85 ;  /* 0x0000005500042220 */ /* 0x004fe20000410000 */
[----:B------:R-:W-:-:S02]  /*1030*/  @P2 HADD2.F32 R0, -RZ, R37.H0_H0 ;  /* 0x20000025ff002230 */ /* 0x000fc40000004100 */
[----:B------:R-:W-:Y:S02]  /*1040*/  @P2 HADD2.F32 R2, -RZ, R37.H1_H1 ;  /* 0x30000025ff022230 */ /* 0x000fe40000004100 */
[--C-:B------:R-:W-:Y:S02]  /*1050*/  @P2 HADD2.F32 R85, -RZ, R22.reuse.H1_H1 ;  /* 0x30000016ff552230 */ /* 0x100fe40000004100 */
[----:B------:R-:W2:Y:S01]  /*1060*/  @P2 LDC R91, c[0x0][0x40c] ;  /* 0x00010300ff5b2b82 */ /* 0x000ea20000000800 */
[----:B----4-:R-:W-:Y:S01]  /*1070*/  @P2 FMUL.FTZ R3, R5, R84 ;  /* 0x0000005405032220 */ /* 0x010fe20000410000 */
[----:B------:R-:W-:Y:S02]  /*1080*/  HADD2.F32 R5, -RZ, R17.H1_H1 ;  /* 0x30000011ff057230 */ /* 0x000fe40000004100 */
[----:B------:R-:W-:Y:S02]  /*1090*/  @P2 HADD2.F32 R84, -RZ, R22.H0_H0 ;  /* 0x20000016ff542230 */ /* 0x000fe40000004100 */
[----:B------:R-:W-:Y:S01]  /*10a0*/  @P2 FFMA.FTZ R6, R3, R0, R6 ;  /* 0x0000000003062223 */ /* 0x000fe20000010006 */
[----:B------:R-:W-:-:S02]  /*10b0*/  @P2 HADD2.F32 R0, -RZ, R23.H0_H0 ;  /* 0x20000017ff002230 */ /* 0x000fc40000004100 */
[----:B------:R-:W-:Y:S01]  /*10c0*/  @P2 FFMA.FTZ R5, R4, R2, R5 ;  /* 0x0000000204052223 */ /* 0x000fe20000010005 */
[----:B------:R-:W4:Y:S01]  /*10d0*/  @P2 LDC R93, c[0x0][0x40c] ;  /* 0x00010300ff5d2b82 */ /* 0x000f220000000800 */
[----:B0-----:R-:W-:Y:S01]  /*10e0*/  @P2 FMUL.FTZ R89, R84, R87 ;  /* 0x0000005754592220 */ /* 0x001fe20000410000 */
[--C-:B------:R-:W-:Y:S02]  /*10f0*/  HADD2.F32 R4, -RZ, R18.reuse.H0_H0 ;  /* 0x20000012ff047230 */ /* 0x100fe40000004100 */
[----:B------:R-:W-:Y:S02]  /*1100*/  HADD2.F32 R3, -RZ, R18.H1_H1 ;  /* 0x30000012ff037230 */ /* 0x000fe40000004100 */
[----:B------:R-:W-:Y:S02]  /*1110*/  HADD2.F32 R2, -RZ, R19.H0_H0 ;  /* 0x20000013ff027230 */ /* 0x000fe40000004100 */
[----:B-1----:R-:W-:Y:S01]  /*1120*/  @P2 FMUL.FTZ R90, R85, R86 ;  /* 0x00000056555a2220 */ /* 0x002fe20000410000 */
[----:B------:R-:W-:-:S02]  /*1130*/  @P2 HADD2.F32 R84, -RZ, R38.H0_H0 ;  /* 0x20000026ff542230 */ /* 0x000fc40000004100 */
[----:B------:R-:W-:Y:S02]  /*1140*/  @P2 HADD2.F32 R85, -RZ, R38.H1_H1 ;  /* 0x30000026ff552230 */ /* 0x000fe40000004100 */
[--C-:B------:R-:W-:Y:S02]  /*1150*/  @P2 HADD2.F32 R86, -RZ, R39.reuse.H0_H0 ;  /* 0x20000027ff562230 */ /* 0x100fe40000004100 */
[----:B------:R-:W-:Y:S01]  /*1160*/  @P2 FFMA.FTZ R4, R89, R84, R4 ;  /* 0x0000005459042223 */ /* 0x000fe20000010004 */
[----:B------:R-:W-:Y:S02]  /*1170*/  @P2 HADD2.F32 R87, -RZ, R39.H1_H1 ;  /* 0x30000027ff572230 */ /* 0x000fe40000004100 */
[----:B--2---:R-:W-:Y:S01]  /*1180*/  @P2 FMUL.FTZ R91, R0, R91 ;  /* 0x0000005b005b2220 */ /* 0x004fe20000410000 */
[----:B------:R-:W-:Y:S02]  /*1190*/  HADD2.F32 R0, -RZ, R19.H1_H1 ;  /* 0x30000013ff007230 */ /* 0x000fe40000004100 */
[----:B------:R-:W-:Y:S01]  /*11a0*/  @P2 FFMA.FTZ R3, R90, R85, R3 ;  /* 0x000000555a032223 */ /* 0x000fe20000010003 */
[----:B------:R-:W-:Y:S01]  /*11b0*/  F2FP.F16.F32.PACK_AB R84, RZ, R8 ;  /* 0x00000008ff54723e */ /* 0x000fe200000000ff */
[----:B------:R-:W-:Y:S01]  /*11c0*/  @P2 FFMA.FTZ R2, R91, R86, R2 ;  /* 0x000000565b022223 */ /* 0x000fe20000010002 */
[----:B------:R-:W-:-:S02]  /*11d0*/  F2FP.F16.F32.PACK_AB R85, RZ, R7 ;  /* 0x00000007ff55723e */ /* 0x000fc400000000ff */
[----:B------:R-:W-:Y:S01]  /*11e0*/  F2FP.F16.F32.PACK_AB R86, RZ, R6 ;  /* 0x00000006ff56723e */ /* 0x000fe200000000ff */
[----:B----4-:R-:W-:Y:S01]  /*11f0*/  @P2 FMUL.FTZ R93, R92, R93 ;  /* 0x0000005d5c5d2220 */ /* 0x010fe20000410000 */
[----:B------:R-:W-:Y:S02]  /*1200*/  F2FP.F16.F32.PACK_AB R89, RZ, R5 ;  /* 0x00000005ff59723e */ /* 0x000fe400000000ff */
[----:B------:R-:W-:Y:S01]  /*1210*/  F2FP.F16.F32.PACK_AB R90, RZ, R4 ;  /* 0x00000004ff5a723e */ /* 0x000fe200000000ff */
[----:B------:R-:W-:Y:S01]  /*1220*/  @P2 FFMA.FTZ R0, R93, R87, R0 ;  /* 0x000000575d002223 */ /* 0x000fe20000010000 */
[----:B------:R-:W-:Y:S02]  /*1230*/  F2FP.F16.F32.PACK_AB R91, RZ, R3 ;  /* 0x00000003ff5b723e */ /* 0x000fe400000000ff */
[----:B------:R-:W-:Y:S02]  /*1240*/  F2FP.F16.F32.PACK_AB R92, RZ, R2 ;  /* 0x00000002ff5c723e */ /* 0x000fe400000000ff */
[----:B------:R-:W-:-:S02]  /*1250*/  F2FP.F16.F32.PACK_AB R87, RZ, R0 ;  /* 0x00000000ff57723e */ /* 0x000fc400000000ff */
[----:B------:R-:W-:Y:S02]  /*1260*/  PRMT R84, R84, 0x5410, R85 ;  /* 0x0000541054547816 */ /* 0x000fe40000000055 */
[----:B------:R-:W-:Y:S02]  /*1270*/  PRMT R85, R86, 0x5410, R89 ;  /* 0x0000541056557816 */ /* 0x000fe40000000059 */
[----:B------:R-:W-:Y:S02]  /*1280*/  PRMT R86, R90, 0x5410, R91 ;  /* 0x000054105a567816 */ /* 0x000fe4000000005b */
[----:B------:R-:W-:Y:S01]  /*1290*/  PRMT R87, R92, 0x5410, R87 ;  /* 0x000054105c577816 */ /* 0x000fe20000000057 */
[----:B------:R-:W-:Y:S06]  /*12a0*/  BRA `(.L_x_3576) ;  /* 0x0000000000ec7947 */ /* 0x000fec0003800000 */
.L_x_3575:
[----:B0-----:R-:W0:Y:S01]  /*12b0*/  @P1 LDC R3, c[0x0][0x40c] ;  /* 0x00010300ff031b82 */ /* 0x001e220000000800 */
[--C-:B-----5:R-:W-:Y:S02]  /*12c0*/  @P1 HADD2.F32 R0, -RZ, R20.reuse.H0_H0 ;  /* 0x20000014ff001230 */ /* 0x120fe40000004100 */
[----:B------:R-:W-:Y:S02]  /*12d0*/  HFMA2 R7, -RZ, RZ, 0, 0 ;  /* 0x00000000ff077431 */ /* 0x000fe400000001ff */
[----:B------:R-:W-:Y:S01]  /*12e0*/  @P1 HADD2.F32 R2, -RZ, R20.H1_H1 ;  /* 0x30000014ff021230 */ /* 0x000fe20000004100 */
[----:B------:R-:W-:Y:S01]  /*12f0*/  MOV R8, RZ ;  /* 0x000000ff00087202 */ /* 0x000fe20000000f00 */
[----:B------:R-:W-:Y:S02]  /*1300*/  @P1 HADD2.F32 R85, -RZ, R36.H1_H1 ;  /* 0x30000024ff551230 */ /* 0x000fe40000004100 */
[----:B------:R-:W-:Y:S01]  /*1310*/  @P1 HADD2.F32 R4, -RZ, R21.H0_H0 ;  /* 0x20000015ff041230 */ /* 0x000fe20000004100 */
[----:B------:R-:W1:Y:S01]  /*1320*/  @P1 LDC R5, c[0x0][0x40c] ;  /* 0x00010300ff051b82 */ /* 0x000e620000000800 */
[----:B------:R-:W-:-:S02]  /*1330*/  @P1 HADD2.F32 R84, -RZ, R22.H1_H1 ;  /* 0x30000016ff541230 */ /* 0x000fc40000004100 */
[----:B------:R-:W-:Y:S02]  /*1340*/  @P1 HADD2.F32 R86, -RZ, R23.H0_H0 ;  /* 0x20000017ff561230 */ /* 0x000fe40000004100 */
[--C-:B------:R-:W-:Y:S02]  /*1350*/  @P1 HADD2.F32 R90, -RZ, R39.reuse.H0_H0 ;  /* 0x20000027ff5a1230 */ /* 0x100fe40000004100 */
[----:B------:R-:W-:Y:S01]  /*1360*/  @P1 HADD2.F32 R94, -RZ, R39.H1_H1 ;  /* 0x30000027ff5e1230 */ /* 0x000fe20000004100 */
[----:B------:R-:W2:Y:S08]  /*1370*/  @P1 LDC R6, c[0x0][0x40c] ;  /* 0x00010300ff061b82 */ /* 0x000eb00000000800 */
[----:B------:R-:W4:Y:S01]  /*1380*/  @P1 LDC R87, c[0x0][0x40c] ;  /* 0x00010300ff571b82 */ /* 0x000f220000000800 */
        /* <DEDUP_REMOVED lines=10> */
[----:B--2---:R-:W-:Y:S01]  /*1430*/  @P1 FMUL.FTZ R0, R5, R6 ;  /* 0x0000000605001220 */ /* 0x004fe20000410000 */
[----:B------:R-:W-:-:S02]  /*1440*/  HFMA2 R5, -RZ, RZ, 0, 0 ;  /* 0x00000000ff057431 */ /* 0x000fc400000001ff */
[----:B------:R-:W-:Y:S01]  /*1450*/  @P1 HADD2.F32 R2, -RZ, R22.H0_H0 ;  /* 0x20000016ff021230 */ /* 0x000fe20000004100 */
[----:B------:R-:W-:-:S03]  /*1460*/  MOV R6, RZ ;  /* 0x000000ff00067202 */ /* 0x000fc60000000f00 */
[----:B------:R-:W2:Y:S01]  /*1470*/  @P1 LDC R89, c[0x0][0x40c] ;  /* 0x00010300ff591b82 */ /* 0x000ea20000000800 */
[----:B------:R-:W-:Y:S01]  /*1480*/  @P1 FMUL.FTZ R5, R0, R85 ;  /* 0x0000005500051220 */ /* 0x000fe20000410000 */
[----:B------:R-:W-:Y:S02]  /*1490*/  @P1 HADD2.F32 R85, -RZ, R23.H1_H1 ;  /* 0x30000017ff551230 */ /* 0x000fe40000004100 */
[----:B----4-:R-:W-:Y:S01]  /*14a0*/  @P1 FMUL.FTZ R4, R4, R87 ;  /* 0x0000005704041220 */ /* 0x010fe20000410000 */
[----:B------:R-:W-:Y:S01]  /*14b0*/  HFMA2 R0, -RZ, RZ, 0, 0 ;  /* 0x00000000ff007431 */ /* 0x000fe200000001ff */
[----:B------:R-:W-:Y:S02]  /*14c0*/  F2FP.F16.F32.PACK_AB R87, RZ, R5 ;  /* 0x00000005ff57723e */ /* 0x000fe400000000ff */
[----:B------:R-:W-:Y:S01]  /*14d0*/  @P1 FMUL.FTZ R6, R4, R3 ;  /* 0x0000000304061220 */ /* 0x000fe20000410000 */
[----:B------:R-:W4:Y:S01]  /*14e0*/  @P1 LDC R92, c[0x0][0x40c] ;  /* 0x00010300ff5c1b82 */ /* 0x000f220000000800 */
[----:B0-----:R-:W-:Y:S01]  /*14f0*/  @P1 FMUL.FTZ R91, R84, R91 ;  /* 0x0000005b545b1220 */ /* 0x001fe20000410000 */
[--C-:B------:R-:W-:Y:S01]  /*1500*/  @P1 HADD2.F32 R84, -RZ, R38.reuse.H0_H0 ;  /* 0x20000026ff541230 */ /* 0x100fe20000004100 */
[----:B------:R-:W-:Y:S01]  /*1510*/  MOV R4, RZ ;  /* 0x000000ff00047202 */ /* 0x000fe20000000f00 */
[----:B-1----:R-:W-:Y:S01]  /*1520*/  @P1 FMUL.FTZ R93, R86, R93 ;  /* 0x0000005d565d1220 */ /* 0x002fe20000410000 */
[----:B------:R-:W-:-:S02]  /*1530*/  @P1 HADD2.F32 R86, -RZ, R38.H1_H1 ;  /* 0x30000026ff561230 */ /* 0x000fc40000004100 */
[----:B--2---:R-:W-:Y:S01]  /*1540*/  @P1 FMUL.FTZ R89, R2, R89 ;  /* 0x0000005902591220 */ /* 0x004fe20000410000 */
[----:B------:R-:W-:Y:S02]  /*1550*/  CS2R R2, SRZ ;  /* 0x0000000000027805 */ /* 0x000fe4000001ff00 */
[----:B------:R-:W-:Y:S01]  /*1560*/  @P1 FMUL.FTZ R3, R91, R86 ;  /* 0x000000565b031220 */ /* 0x000fe20000410000 */
[----:B------:R-:W-:Y:S01]  /*1570*/  @P1 FMUL.FTZ R4, R89, R84 ;  /* 0x0000005459041220 */ /* 0x000fe20000410000 */
[----:B------:R-:W-:Y:S01]  /*1580*/  @P1 FMUL.FTZ R2, R93, R90 ;  /* 0x0000005a5d021220 */ /* 0x000fe20000410000 */
[----:B------:R-:W-:Y:S01]  /*1590*/  F2FP.F16.F32.PACK_AB R84, RZ, R8 ;  /* 0x00000008ff54723e */ /* 0x000fe200000000ff */
[----:B----4-:R-:W-:Y:S01]  /*15a0*/  @P1 FMUL.FTZ R85, R85, R92 ;  /* 0x0000005c55551220 */ /* 0x010fe20000410000 */
[----:B------:R-:W-:Y:S02]  /*15b0*/  F2FP.F16.F32.PACK_AB R86, RZ, R6 ;  /* 0x00000006ff56723e */ /* 0x000fe400000000ff */
[----:B------:R-:W-:Y:S01]  /*15c0*/  F2FP.F16.F32.PACK_AB R89, RZ, R4 ;  /* 0x00000004ff59723e */ /* 0x000fe200000000ff */
[----:B------:R-:W-:Y:S01]  /*15d0*/  @P1 FMUL.FTZ R0, R85, R94 ;  /* 0x0000005e55001220 */ /* 0x000fe20000410000 */
[----:B------:R-:W-:-:S02]  /*15e0*/  F2FP.F16.F32.PACK_AB R85, RZ, R7 ;  /* 0x00000007ff55723e */ /* 0x000fc400000000ff */
[----:B------:R-:W-:Y:S02]  /*15f0*/  F2FP.F16.F32.PACK_AB R90, RZ, R3 ;  /* 0x00000003ff5a723e */ /* 0x000fe400000000ff */
[----:B------:R-:W-:Y:S02]  /*1600*/  F2FP.F16.F32.PACK_AB R91, RZ, R2 ;  /* 0x00000002ff5b723e */ /* 0x000fe400000000ff */
[----:B------:R-:W-:Y:S02]  /*1610*/  F2FP.F16.F32.PACK_AB R92, RZ, R0 ;  /* 0x00000000ff5c723e */ /* 0x000fe400000000ff */
[----:B------:R-:W-:Y:S02]  /*1620*/  PRMT R84, R84, 0x5410, R85 ;  /* 0x0000541054547816 */ /* 0x000fe40000000055 */
[----:B------:R-:W-:Y:S02]  /*1630*/  PRMT R85, R86, 0x5410, R87 ;  /* 0x0000541056557816 */ /* 0x000fe40000000057 */
[----:B------:R-:W-:-:S02]  /*1640*/  PRMT R86, R89, 0x5410, R90 ;  /* 0x0000541059567816 */ /* 0x000fc4000000005a */
[----:B------:R-:W-:-:S07]  /*1650*/  PRMT R87, R91, 0x5410, R92 ;  /* 0x000054105b577816 */ /* 0x000fce000000005c */
.L_x_3576:
[----:B------:R-:W0:Y:S01]  /*1660*/  @P1 LDC.64 R92, c[0x0][0x390] ;  /* 0x0000e400ff5c1b82 */ /* 0x000e220000000a00 */
[C---:B------:R-:W-:Y:S02]  /*1670*/  IADD3 R91, PT, PT, R107.reuse, 0x80, RZ ;  /* 0x000000806b5b7810 */ /* 0x040fe40007ffe0ff */
[----:B------:R-:W-:Y:S02]  /*1680*/  @P1 IADD3 R89, PT, PT, R110, 0x100, RZ ;  /* 0x000001006e591810 */ /* 0x000fe40007ffe0ff */
[----:B------:R-:W-:Y:S01]  /*1690*/  @P0 IADD3 R97, PT, PT, R107, 0x100, RZ ;  /* 0x000001006b610810 */ /* 0x000fe20007ffe0ff */
        /* <DEDUP_REMOVED lines=9> */
[--C-:B--2--5:R-:W-:Y:S02]  /*1730*/  HADD2.F32 R92, -RZ, R16.reuse.H0_H0 ;  /* 0x20000010ff5c7230 */ /* 0x124fe40000004100 */
[----:B------:R-:W-:Y:S02]  /*1740*/  HADD2.F32 R93, -RZ, R16.H1_H1 ;  /* 0x30000010ff5d7230 */ /* 0x000fe40000004100 */
[----:B------:R-:W-:-:S08]  /*1750*/  HADD2.F32 R94, -RZ, R17.H1_H1 ;  /* 0x30000011ff5e7230 */ /* 0x000fd00000004100 */
[----:B------:R-:W0:Y:S01]  /*1760*/  @P2 LDC R85, c[0x0][0x40c] ;  /* 0x00010300ff552b82 */ /* 0x000e220000000800 */
[--C-:B------:R-:W-:Y:S02]  /*1770*/  @P2 HADD2.F32 R84, -RZ, R20.reuse.H0_H0 ;  /* 0x20000014ff542230 */ /* 0x100fe40000004100 */
[----:B------:R-:W-:Y:S02]  /*1780*/  @P2 HADD2.F32 R86, -RZ, R20.H1_H1 ;  /* 0x30000014ff562230 */ /* 0x000fe40000004100 */
[----:B------:R-:W-:-:S03]  /*1790*/  @P2 HADD2.F32 R90, -RZ, R21.H0_H0 ;  /* 0x20000015ff5a2230 */ /* 0x000fc60000004100 */
[----:B------:R-:W1:Y:S08]  /*17a0*/  @P2 LDC R89, c[0x0][0x40c] ;  /* 0x00010300ff592b82 */ /* 0x000e700000000800 */
[----:B------:R-:W2:Y:S08]  /*17b0*/  @P2 LDC R95, c[0x0][0x40c] ;  /* 0x00010300ff5f2b82 */ /* 0x000eb00000000800 */
[----:B------:R-:W4:Y:S01]  /*17c0*/  @P2 LDC R91, c[0x0][0x40c] ;  /* 0x00010300ff5b2b82 */ /* 0x000f220000000800 */
[----:B0-----:R-:W-:Y:S01]  /*17d0*/  @P2 FMUL.FTZ R87, R84, R85 ;  /* 0x0000005554572220 */ /* 0x001fe20000410000 */
[----:B------:R-:W-:-:S02]  /*17e0*/  @P2 HADD2.F32 R84, -RZ, R32.H0_H0 ;  /* 0x20000020ff542230 */ /* 0x000fc40000004100 */
[----:B------:R-:W-:-:S03]  /*17f0*/  @P2 HADD2.F32 R85, -RZ, R32.H1_H1 ;  /* 0x30000020ff552230 */ /* 0x000fc60000004100 */
[----:B------:R-:W-:Y:S01]  /*1800*/  @P2 FFMA.FTZ R92, R87, R84, R92 ;  /* 0x00000054575c2223 */ /* 0x000fe2000001005c */
[----:B------:R-:W0:Y:S01]  /*1810*/  @P2 LDC R99, c[0x0][0x40c] ;  /* 0x00010300ff632b82 */ /* 0x000e220000000800 */
[----:B------:R-:W-:Y:S02]  /*1820*/  @P2 HADD2.F32 R84, -RZ, R21.H1_H1 ;  /* 0x30000015ff542230 */ /* 0x000fe40000004100 */
[----:B-1----:R-:W-:Y:S01]  /*1830*/  @P2 FMUL.FTZ R86, R86, R89 ;  /* 0x0000005956562220 */ /* 0x002fe20000410000 */
[----:B------:R-:W-:Y:S02]  /*1840*/  HADD2.F32 R89, -RZ, R17.H0_H0 ;  /* 0x20000011ff597230 */ /* 0x000fe40000004100 */
[----:B------:R-:W-:Y:S02]  /*1850*/  @P2 HADD2.F32 R87, -RZ, R22.H1_H1 ;  /* 0x30000016ff572230 */ /* 0x000fe40000004100 */
[----:B------:R-:W-:Y:S01]  /*1860*/  @P2 FFMA.FTZ R93, R86, R85, R93 ;  /* 0x00000055565d2223 */ /* 0x000fe2000001005d */
[--C-:B------:R-:W-:Y:S01]  /*1870*/  @P2 HADD2.F32 R85, -RZ, R33.reuse.H1_H1 ;  /* 0x30000021ff552230 */ /* 0x100fe20000004100 */
[----:B------:R-:W1:Y:S01]  /*1880*/  @P2 LDC R97, c[0x0][0x40c] ;  /* 0x00010300ff612b82 */ /* 0x000e620000000800 */
[----:B--2---:R-:W-:Y:S01]  /*1890*/  @P2 FMUL.FTZ R95, R84, R95 ;  /* 0x0000005f545f2220 */ /* 0x004fe20000410000 */
[----:B------:R-:W-:-:S02]  /*18a0*/  @P2 HADD2.F32 R84, -RZ, R33.H0_H0 ;  /* 0x20000021ff542230 */ /* 0x000fc40000004100 */
[----:B------:R-:W-:Y:S02]  /*18b0*/  @P2 HADD2.F32 R86, -RZ, R22.H0_H0 ;  /* 0x20000016ff562230 */ /* 0x000fe40000004100 */
[----:B------:R-:W-:Y:S01]  /*18c0*/  @P2 FFMA.FTZ R94, R95, R85, R94 ;  /* 0x000000555f5e2223 */ /* 0x000fe2000001005e */
[----:B------:R-:W-:Y:S01]  /*18d0*/  HADD2.F32 R95, -RZ, R18.H1_H1 ;  /* 0x30000012ff5f7230 */ /* 0x000fe20000004100 */
[----:B------:R-:W2:Y:S01]  /*18e0*/  @P2 LDC R96, c[0x0][0x40c] ;  /* 0x00010300ff602b82 */ /* 0x000ea20000000800 */
[----:B----4-:R-:W-:Y:S01]  /*18f0*/  @P2 FMUL.FTZ R90, R90, R91 ;  /* 0x0000005b5a5a2220 */ /* 0x010fe20000410000 */
[----:B------:R-:W-:Y:S02]  /*1900*/  HADD2.F32 R91, -RZ, R19.H0_H0 ;  /* 0x20000013ff5b7230 */ /* 0x000fe40000004100 */
[----:B------:R-:W-:Y:S02]  /*1910*/  @P2 HADD2.F32 R85, -RZ, R34.H1_H1 ;  /* 0x30000022ff552230 */ /* 0x000fe40000004100 */
[----:B------:R-:W-:Y:S01]  /*1920*/  @P2 FFMA.FTZ R89, R90, R84, R89 ;  /* 0x000000545a592223 */ /* 0x000fe20000010059 */
[----:B------:R-:W-:Y:S01]  /*1930*/  @P2 HADD2.F32 R84, -RZ, R23.H0_H0 ;  /* 0x20000017ff542230 */ /* 0x000fe20000004100 */
[----:B------:R-:W4:Y:S01]  /*1940*/  @P2 LDC R102, c[0x0][0x40c] ;  /* 0x00010300ff662b82 */ /* 0x000f220000000800 */
[----:B------:R-:W-:-:S03]  /*1950*/  HADD2.F32 R90, -RZ, R18.H0_H0 ;  /* 0x20000012ff5a7230 */ /* 0x000fc60000004100 */
[----:B0-----:R-:W-:Y:S01]  /*1960*/  @P2 FMUL.FTZ R100, R84, R99 ;  /* 0x0000006354642220 */ /* 0x001fe20000410000 */
[----:B------:R-:W-:Y:S02]  /*1970*/  @P2 HADD2.F32 R99, -RZ, R23.H1_H1 ;  /* 0x30000017ff632230 */ /* 0x000fe40000004100 */
[----:B------:R-:W-:Y:S02]  /*1980*/  @P2 HADD2.F32 R84, -RZ, R34.H0_H0 ;  /* 0x20000022ff542230 */ /* 0x000fe40000004100 */
[----:B-1----:R-:W-:Y:S01]  /*1990*/  @P2 FMUL.FTZ R97, R86, R97 ;  /* 0x0000006156612220 */ /* 0x002fe20000410000 */
[----:B------:R-:W-:-:S03]  /*19a0*/  @P2 HADD2.F32 R86, -RZ, R35.H0_H0 ;  /* 0x20000023ff562230 */ /* 0x000fc60000004100 */
[----:B------:R-:W-:Y:S01]  /*19b0*/  @P2 FFMA.FTZ R90, R97, R84, R90 ;  /* 0x00000054615a2223 */ /* 0x000fe2000001005a */
[----:B------:R-:W-:Y:S01]  /*19c0*/  F2FP.F16.F32.PACK_AB R84, RZ, R92 ;  /* 0x0000005cff54723e */ /* 0x000fe200000000ff */
[----:B------:R-:W-:Y:S01]  /*19d0*/  @P2 FFMA.FTZ R91, R100, R86, R91 ;  /* 0x00000056645b2223 */ /* 0x000fe2000001005b */
[----:B------:R-:W-:Y:S01]  /*19e0*/  F2FP.F16.F32.PACK_AB R86, RZ, R89 ;  /* 0x00000059ff56723e */ /* 0x000fe200000000ff */
[----:B--2---:R-:W-:Y:S01]  /*19f0*/  @P2 FMUL.FTZ R98, R87, R96 ;  /* 0x0000006057622220 */ /* 0x004fe20000410000 */
[----:B------:R-:W-:Y:S01]  /*1a00*/  HADD2.F32 R96, -RZ, R19.H1_H1 ;  /* 0x30000013ff607230 */ /* 0x000fe20000004100 */
[----:B------:R-:W-:Y:S01]  /*1a10*/  F2FP.F16.F32.PACK_AB R97, RZ, R94 ;  /* 0x0000005eff61723e */ /* 0x000fe200000000ff */
[----:B------:R-:W-:Y:S02]  /*1a20*/  @P2 HADD2.F32 R87, -RZ, R35.H1_H1 ;  /* 0x30000023ff572230 */ /* 0x000fe40000004100 */
[----:B------:R-:W-:Y:S01]  /*1a30*/  @P2 FFMA.FTZ R95, R98, R85, R95 ;  /* 0x00000055625f2223 */ /* 0x000fe2000001005f */
[----:B------:R-:W-:-:S02]  /*1a40*/  F2FP.F16.F32.PACK_AB R85, RZ, R93 ;  /* 0x0000005dff55723e */ /* 0x000fc400000000ff */
[----:B------:R-:W-:Y:S01]  /*1a50*/  F2FP.F16.F32.PACK_AB R98, RZ, R90 ;  /* 0x0000005aff62723e */ /* 0x000fe200000000ff */
[----:B----4-:R-:W-:Y:S01]  /*1a60*/  @P2 FMUL.FTZ R99, R99, R102 ;  /* 0x0000006663632220 */ /* 0x010fe20000410000 */
[----:B------:R-:W-:Y:S02]  /*1a70*/  F2FP.F16.F32.PACK_AB R100, RZ, R91 ;  /* 0x0000005bff64723e */ /* 0x000fe400000000ff */
[----:B------:R-:W-:Y:S01]  /*1a80*/  PRMT R84, R84, 0x5410, R85 ;  /* 0x0000541054547816 */ /* 0x000fe20000000055 */
[----:B------:R-:W-:Y:S01]  /*1a90*/  @P2 FFMA.FTZ R96, R99, R87, R96 ;  /* 0x0000005763602223 */ /* 0x000fe20000010060 */
[----:B------:R-:W-:Y:S02]  /*1aa0*/  F2FP.F16.F32.PACK_AB R99, RZ, R95 ;  /* 0x0000005fff63723e */ /* 0x000fe400000000ff */
[----:B------:R-:W-:Y:S02]  /*1ab0*/  PRMT R85, R86, 0x5410, R97 ;  /* 0x0000541056557816 */ /* 0x000fe40000000061 */
[----:B------:R-:W-:-:S02]  /*1ac0*/  F2FP.F16.F32.PACK_AB R87, RZ, R96 ;  /* 0x00000060ff57723e */ /* 0x000fc400000000ff */
[----:B------:R-:W-:Y:S02]  /*1ad0*/  PRMT R86, R98, 0x5410, R99 ;  /* 0x0000541062567816 */ /* 0x000fe40000000063 */
[----:B------:R-:W-:Y:S01]  /*1ae0*/  PRMT R87, R100, 0x5410, R87 ;  /* 0x0000541064577816 */ /* 0x000fe20000000057 */
[----:B------:R-:W-:Y:S06]  /*1af0*/  BRA `(.L_x_3578) ;  /* 0x0000000000e87947 */ /* 0x000fec0003800000 */
.L_x_3577:
[----:B--2---:R-:W0:Y:S01]  /*1b00*/  @P1 LDC R85, c[0x0][0x40c] ;  /* 0x00010300ff551b82 */ /* 0x004e220000000800 */
[--C-:B-----5:R-:W-:Y:S01]  /*1b10*/  @P1 HADD2.F32 R84, -RZ, R20.reuse.H0_H0 ;  /* 0x20000014ff541230 */ /* 0x120fe20000004100 */
[----:B------:R-:W-:Y:S01]  /*1b20*/  CS2R R92, SRZ ;  /* 0x00000000005c7805 */ /* 0x000fe2000001ff00 */
[----:B------:R-:W-:Y:S02]  /*1b30*/  @P1 HADD2.F32 R86, -RZ, R20.H1_H1 ;  /* 0x30000014ff561230 */ /* 0x000fe40000004100 */
[----:B------:R-:W-:Y:S02]  /*1b40*/  @P1 HADD2.F32 R91, -RZ, R21.H1_H1 ;  /* 0x30000015ff5b1230 */ /* 0x000fe40000004100 */
[----:B------:R-:W-:Y:S01]  /*1b50*/  @P1 HADD2.F32 R89, -RZ, R32.H1_H1 ;  /* 0x30000020ff591230 */ /* 0x000fe20000004100 */
[----:B------:R-:W1:Y:S01]  /*1b60*/  @P1 LDC R87, c[0x0][0x40c] ;  /* 0x00010300ff571b82 */ /* 0x000e620000000800 */
[--C-:B------:R-:W-:Y:S02]  /*1b70*/  @P1 HADD2.F32 R97, -RZ, R23.reuse.H0_H0 ;  /* 0x20000017ff611230 */ /* 0x100fe40000004100 */
[----:B------:R-:W-:-:S02]  /*1b80*/  @P1 HADD2.F32 R99, -RZ, R23.H1_H1 ;  /* 0x30000017ff631230 */ /* 0x000fc40000004100 */
[----:B------:R-:W-:-:S03]  /*1b90*/  @P1 HADD2.F32 R102, -RZ, R35.H1_H1 ;  /* 0x30000023ff661230 */ /* 0x000fc60000004100 */
[----:B------:R-:W2:Y:S08]  /*1ba0*/  @P1 LDC R94, c[0x0][0x40c] ;  /* 0x00010300ff5e1b82 */ /* 0x000eb00000000800 */
[----:B------:R-:W4:Y:S01]  /*1bb0*/  @P1 LDC R90, c[0x0][0x40c] ;  /* 0x00010300ff5a1b82 */ /* 0x000f220000000800 */
[----:B0-----:R-:W-:Y:S01]  /*1bc0*/  @P1 FMUL.FTZ R84, R84, R85 ;  /* 0x0000005554541220 */ /* 0x001fe20000410000 */
[----:B------:R-:W-:-:S05]  /*1bd0*/  @P1 HADD2.F32 R85, -RZ, R32.H0_H0 ;  /* 0x20000020ff551230 */ /* 0x000fca0000004100 */
[----:B------:R-:W-:Y:S01]  /*1be0*/  @P1 FMUL.FTZ R92, R84, R85 ;  /* 0x00000055545c1220 */ /* 0x000fe20000410000 */
[----:B------:R-:W0:Y:S01]  /*1bf0*/  @P1 LDC R96, c[0x0][0x40c] ;  /* 0x00010300ff601b82 */ /* 0x000e220000000800 */
[----:B-1----:R-:W-:Y:S01]  /*1c00*/  @P1 FMUL.FTZ R86, R86, R87 ;  /* 0x0000005756561220 */ /* 0x002fe20000410000 */
[----:B------:R-:W-:Y:S02]  /*1c10*/  @P1 HADD2.F32 R87, -RZ, R21.H0_H0 ;  /* 0x20000015ff571230 */ /* 0x000fe40000004100 */
[----:B------:R-:W-:Y:S02]  /*1c20*/  @P1 HADD2.F32 R85, -RZ, R22.H0_H0 ;  /* 0x20000016ff551230 */ /* 0x000fe40000004100 */
[----:B------:R-:W-:Y:S01]  /*1c30*/  @P1 FMUL.FTZ R93, R86, R89 ;  /* 0x00000059565d1220 */ /* 0x000fe20000410000 */
[----:B------:R-:W-:Y:S01]  /*1c40*/  @P1 HADD2.F32 R84, -RZ, R33.H0_H0 ;  /* 0x20000021ff541230 */ /* 0x000fe20000004100 */
[----:B------:R-:W-:Y:S01]  /*1c50*/  MOV R89, RZ ;  /* 0x000000ff00597202 */ /* 0x000fe20000000f00 */
[----:B------:R-:W1:Y:S01]  /*1c60*/  @P1 LDC R98, c[0x0][0x40c] ;  /* 0x00010300ff621b82 */ /* 0x000e620000000800 */
[----:B--2---:R-:W-:Y:S01]  /*1c70*/  @P1 FMUL.FTZ R91, R91, R94 ;  /* 0x0000005e5b5b1220 */ /* 0x004fe20000410000 */
[----:B------:R-:W-:-:S02]  /*1c80*/  HFMA2 R94, -RZ, RZ, 0, 0 ;  /* 0x00000000ff5e7431 */ /* 0x000fc400000001ff */
[----:B------:R-:W-:-:S04]  /*1c90*/  @P1 HADD2.F32 R86, -RZ, R33.H1_H1 ;  /* 0x30000021ff561230 */ /* 0x000fc80000004100 */
[----:B------:R-:W2:Y:S01]  /*1ca0*/  @P1 LDC R95, c[0x0][0x40c] ;  /* 0x00010300ff5f1b82 */ /* 0x000ea20000000800 */
[----:B----4-:R-:W-:Y:S01]  /*1cb0*/  @P1 FMUL.FTZ R87, R87, R90 ;  /* 0x0000005a57571220 */ /* 0x010fe20000410000 */
[----:B------:R-:W-:Y:S02]  /*1cc0*/  @P1 HADD2.F32 R90, -RZ, R22.H1_H1 ;  /* 0x30000016ff5a1230 */ /* 0x000fe40000004100 */
[----:B------:R-:W-:Y:S01]  /*1cd0*/  @P1 FMUL.FTZ R94, R91, R86 ;  /* 0x000000565b5e1220 */ /* 0x000fe20000410000 */
[----:B------:R-:W-:Y:S01]  /*1ce0*/  @P1 FMUL.FTZ R89, R87, R84 ;  /* 0x0000005457591220 */ /* 0x000fe20000410000 */
[----:B------:R-:W-:Y:S02]  /*1cf0*/  @P1 HADD2.F32 R84, -RZ, R34.H0_H0 ;  /* 0x20000022ff541230 */ /* 0x000fe40000004100 */
[----:B------:R-:W4:Y:S01]  /*1d00*/  @P1 LDC R100, c[0x0][0x40c] ;  /* 0x00010300ff641b82 */ /* 0x000f220000000800 */
[----:B0-----:R-:W-:Y:S01]  /*1d10*/  @P1 FMUL.FTZ R85, R85, R96 ;  /* 0x0000006055551220 */ /* 0x001fe20000410000 */
[----:B------:R-:W-:-:S02]  /*1d20*/  HFMA2 R96, -RZ, RZ, 0, 0 ;  /* 0x00000000ff607431 */ /* 0x000fc400000001ff */
[----:B------:R-:W-:Y:S02]  /*1d30*/  @P1 HADD2.F32 R87, -RZ, R34.H1_H1 ;  /* 0x30000022ff571230 */ /* 0x000fe40000004100 */
[----:B-1----:R-:W-:Y:S01]  /*1d40*/  @P1 FMUL.FTZ R97, R97, R98 ;  /* 0x0000006261611220 */ /* 0x002fe20000410000 */
[----:B------:R-:W-:Y:S02]  /*1d50*/  @P1 HADD2.F32 R98, -RZ, R35.H0_H0 ;  /* 0x20000023ff621230 */ /* 0x000fe40000004100 */
[----:B--2---:R-:W-:Y:S01]  /*1d60*/  @P1 FMUL.FTZ R86, R90, R95 ;  /* 0x0000005f5a561220 */ /* 0x004fe20000410000 */
[----:B------:R-:W-:Y:S02]  /*1d70*/  CS2R R90, SRZ ;  /* 0x00000000005a7805 */ /* 0x000fe4000001ff00 */
[----:B------:R-:W-:Y:S01]  /*1d80*/  MOV R95, RZ ;  /* 0x000000ff005f7202 */ /* 0x000fe20000000f00 */
[----:B------:R-:W-:Y:S01]  /*1d90*/  @P1 FMUL.FTZ R90, R85, R84 ;  /* 0x00000054555a1220 */ /* 0x000fe20000410000 */
[----:B------:R-:W-:Y:S01]  /*1da0*/  @P1 FMUL.FTZ R95, R86, R87 ;  /* 0x00000057565f1220 */ /* 0x000fe20000410000 */
[----:B------:R-:W-:Y:S01]  /*1db0*/  @P1 FMUL.FTZ R91, R97, R98 ;  /* 0x00000062615b1220 */ /* 0x000fe20000410000 */
[----:B------:R-:W-:Y:S01]  /*1dc0*/  F2FP.F16.F32.PACK_AB R84, RZ, R92 ;  /* 0x0000005cff54723e */ /* 0x000fe200000000ff */
[----:B----4-:R-:W-:Y:S01]  /*1dd0*/  @P1 FMUL.FTZ R99, R99, R100 ;  /* 0x0000006463631220 */ /* 0x010fe20000410000 */
[----:B------:R-:W-:-:S02]  /*1de0*/  F2FP.F16.F32.PACK_AB R85, RZ, R93 ;  /* 0x0000005dff55723e */ /* 0x000fc400000000ff */
[----:B------:R-:W-:Y:S01]  /*1df0*/  F2FP.F16.F32.PACK_AB R86, RZ, R89 ;  /* 0x00000059ff56723e */ /* 0x000fe200000000ff */
[----:B------:R-:W-:Y:S01]  /*1e00*/  @P1 FMUL.FTZ R96, R99, R102 ;  /* 0x0000006663601220 */ /* 0x000fe20000410000 */
[----:B------:R-:W-:Y:S02]  /*1e10*/  F2FP.F16.F32.PACK_AB R87, RZ, R94 ;  /* 0x0000005eff57723e */ /* 0x000fe400000000ff */
[----:B------:R-:W-:Y:S02]  /*1e20*/  F2FP.F16.F32.PACK_AB R97, RZ, R90 ;  /* 0x0000005aff61723e */ /* 0x000fe400000000ff */
[----:B------:R-:W-:Y:S02]  /*1e30*/  F2FP.F16.F32.PACK_AB R98, RZ, R95 ;  /* 0x0000005fff62723e */ /* 0x000fe400000000ff */
[----:B------:R-:W-:Y:S02]  /*1e40*/  F2FP.F16.F32.PACK_AB R99, RZ, R91 ;  /* 0x0000005bff63723e */ /* 0x000fe400000000ff */
[----:B------:R-:W-:-:S02]  /*1e50*/  F2FP.F16.F32.PACK_AB R100, RZ, R96 ;  /* 0x00000060ff64723e */ /* 0x000fc400000000ff */
[----:B------:R-:W-:Y:S02]  /*1e60*/  PRMT R84, R84, 0x5410, R85 ;  /* 0x0000541054547816 */ /* 0x000fe40000000055 */
[----:B------:R-:W-:Y:S02]  /*1e70*/  PRMT R85, R86, 0x5410, R87 ;  /* 0x0000541056557816 */ /* 0x000fe40000000057 */
[----:B------:R-:W-:Y:S02]  /*1e80*/  PRMT R86, R97, 0x5410, R98 ;  /* 0x0000541061567816 */ /* 0x000fe40000000062 */
[----:B------:R-:W-:-:S07]  /*1e90*/  PRMT R87, R99, 0x5410, R100 ;  /* 0x0000541063577816 */ /* 0x000fce0000000064 */
.L_x_3578:
        /* <DEDUP_REMOVED lines=15> */
[----:B------:R-:W-:Y:S02]  /*1f90*/  HADD2.F32 R97, -RZ, R17.H0_H0 ;  /* 0x20000011ff617230 */ /* 0x000fe40000004100 */
[----:B------:R-:W-:-:S06]  /*1fa0*/  HADD2.F32 R105, -RZ, R18.H1_H1 ;  /* 0x30000012ff697230 */ /* 0x000fcc0000004100 */
[----:B------:R-:W0:Y:S01]  /*1fb0*/  @P2 LDC R87, c[0x0][0x40c] ;  /* 0x00010300ff572b82 */ /* 0x000e220000000800 */
[--C-:B------:R-:W-:Y:S02]  /*1fc0*/  @P2 HADD2.F32 R86, -RZ, R20.reuse.H1_H1 ;  /* 0x30000014ff562230 */ /* 0x100fe40000004100 */
[----:B------:R-:W-:Y:S02]  /*1fd0*/  @P2 HADD2.F32 R84, -RZ, R20.H0_H0 ;  /* 0x20000014ff542230 */ /* 0x000fe40000004100 */
[----:B------:R-:W-:Y:S02]  /*1fe0*/  @P2 HADD2.F32 R101, -RZ, R21.H0_H0 ;  /* 0x20000015ff652230 */ /* 0x000fe40000004100 */
[----:B------:R-:W-:Y:S01]  /*1ff0*/  @P2 HADD2.F32 R98, -RZ, R29.H0_H0 ;  /* 0x2000001dff622230 */ /* 0x000fe20000004100 */
[----:B------:R-:W1:Y:S01]  /*2000*/  @P2 LDC R85, c[0x0][0x40c] ;  /* 0x00010300ff552b82 */ /* 0x000e620000000800 */
[----:B------:R-:W-:-:S07]  /*2010*/  @P2 HADD2.F32 R109, -RZ, R23.H0_H0 ;  /* 0x20000017ff6d2230 */ /* 0x000fce0000004100 */
[----:B------:R-:W2:Y:S08]  /*2020*/  @P2 LDC R104, c[0x0][0x40c] ;  /* 0x00010300ff682b82 */ /* 0x000eb00000000800 */
[----:B------:R-:W4:Y:S01]  /*2030*/  @P2 LDC R106, c[0x0][0x40c] ;  /* 0x00010300ff6a2b82 */ /* 0x000f220000000800 */
[----:B0-----:R-:W-:Y:S01]  /*2040*/  @P2 FMUL.FTZ R100, R86, R87 ;  /* 0x0000005756642220 */ /* 0x001fe20000410000 */
[----:B------:R-:W-:-:S02]  /*2050*/  @P2 HADD2.F32 R86, -RZ, R28.H0_H0 ;  /* 0x2000001cff562230 */ /* 0x000fc40000004100 */
[----:B------:R-:W-:-:S04]  /*2060*/  @P2 HADD2.F32 R87, -RZ, R28.H1_H1 ;  /* 0x3000001cff572230 */ /* 0x000fc80000004100 */
[----:B------:R-:W0:Y:S01]  /*2070*/  @P2 LDC R108, c[0x0][0x40c] ;  /* 0x00010300ff6c2b82 */ /* 0x000e220000000800 */
[----:B-1----:R-:W-:Y:S01]  /*2080*/  @P2 FMUL.FTZ R99, R84, R85 ;  /* 0x0000005554632220 */ /* 0x002fe20000410000 */
[----:B------:R-:W-:Y:S01]  /*2090*/  @P2 FFMA.FTZ R103, R100, R87, R103 ;  /* 0x0000005764672223 */ /* 0x000fe20000010067 */
[----:B------:R-:W-:Y:S02]  /*20a0*/  @P2 HADD2.F32 R87, -RZ, R21.H1_H1 ;  /* 0x30000015ff572230 */ /* 0x000fe40000004100 */
[----:B------:R-:W-:Y:S01]  /*20b0*/  @P2 FFMA.FTZ R102, R99, R86, R102 ;  /* 0x0000005663662223 */ /* 0x000fe20000010066 */
[----:B------:R-:W-:Y:S02]  /*20c0*/  HADD2.F32 R100, -RZ, R18.H0_H0 ;  /* 0x20000012ff647230 */ /* 0x000fe40000004100 */
[----:B------:R-:W1:Y:S01]  /*20d0*/  @P2 LDC R85, c[0x0][0x40c] ;  /* 0x00010300ff552b82 */ /* 0x000e620000000800 */
[----:B--2---:R-:W-:Y:S01]  /*20e0*/  @P2 FMUL.FTZ R104, R101, R104 ;  /* 0x0000006865682220 */ /* 0x004fe20000410000 */
[----:B------:R-:W-:-:S03]  /*20f0*/  @P2 HADD2.F32 R101, -RZ, R22.H0_H0 ;  /* 0x20000016ff652230 */ /* 0x000fc60000004100 */
[----:B------:R-:W-:Y:S01]  /*2100*/  @P2 FFMA.FTZ R97, R104, R98, R97 ;  /* 0x0000006268612223 */ /* 0x000fe20000010061 */
[----:B------:R-:W-:Y:S02]  /*2110*/  HADD2.F32 R104, -RZ, R17.H1_H1 ;  /* 0x30000011ff687230 */ /* 0x000fe40000004100 */
[----:B------:R-:W2:Y:S01]  /*2120*/  @P2 LDC R84, c[0x0][0x40c] ;  /* 0x00010300ff542b82 */ /* 0x000ea20000000800 */
[----:B----4-:R-:W-:Y:S01]  /*2130*/  @P2 FMUL.FTZ R99, R87, R106 ;  /* 0x0000006a57632220 */ /* 0x010fe20000410000 */
[----:B------:R-:W-:Y:S02]  /*2140*/  @P2 HADD2.F32 R87, -RZ, R29.H1_H1 ;  /* 0x3000001dff572230 */ /* 0x000fe40000004100 */
[----:B------:R-:W-:Y:S02]  /*2150*/  @P2 HADD2.F32 R98, -RZ, R30.H0_H0 ;  /* 0x2000001eff622230 */ /* 0x000fe40000004100 */
[----:B------:R-:W-:Y:S02]  /*2160*/  @P2 HADD2.F32 R106, -RZ, R22.H1_H1 ;  /* 0x30000016ff6a2230 */ /* 0x000fe40000004100 */
[----:B------:R-:W-:Y:S01]  /*2170*/  @P2 FFMA.FTZ R104, R99, R87, R104 ;  /* 0x0000005763682223 */ /* 0x000fe20000010068 */
[----:B------:R-:W4:Y:S01]  /*2180*/  @P2 LDC R86, c[0x0][0x40c] ;  /* 0x00010300ff562b82 */ /* 0x000f220000000800 */
[----:B0-----:R-:W-:Y:S01]  /*2190*/  @P2 FMUL.FTZ R101, R101, R108 ;  /* 0x0000006c65652220 */ /* 0x001fe20000410000 */
[----:B------:R-:W-:-:S02]  /*21a0*/  @P2 HADD2.F32 R99, -RZ, R23.H1_H1 ;  /* 0x30000017ff632230 */ /* 0x000fc40000004100 */
[----:B------:R-:W-:Y:S02]  /*21b0*/  @P2 HADD2.F32 R87, -RZ, R31.H1_H1 ;  /* 0x3000001fff572230 */ /* 0x000fe40000004100 */
[----:B------:R-:W-:Y:S01]  /*21c0*/  @P2 FFMA.FTZ R100, R101, R98, R100 ;  /* 0x0000006265642223 */ /* 0x000fe20000010064 */
[--C-:B------:R-:W-:Y:S02]  /*21d0*/  HADD2.F32 R101, -RZ, R19.reuse.H0_H0 ;  /* 0x20000013ff657230 */ /* 0x100fe40000004100 */
[----:B-1----:R-:W-:Y:S01]  /*21e0*/  @P2 FMUL.FTZ R98, R106, R85 ;  /* 0x000000556a622220 */ /* 0x002fe20000410000 */
[----:B------:R-:W-:Y:S02]  /*21f0*/  HADD2.F32 R106, -RZ, R19.H1_H1 ;  /* 0x30000013ff6a7230 */ /* 0x000fe40000004100 */
[----:B------:R-:W-:Y:S02]  /*2200*/  @P2 HADD2.F32 R85, -RZ, R31.H0_H0 ;  /* 0x2000001fff552230 */ /* 0x000fe40000004100 */
[----:B--2---:R-:W-:Y:S01]  /*2210*/  @P2 FMUL.FTZ R108, R109, R84 ;  /* 0x000000546d6c2220 */ /* 0x004fe20000410000 */
[----:B------:R-:W-:-:S03]  /*2220*/  @P2 HADD2.F32 R84, -RZ, R30.H1_H1 ;  /* 0x3000001eff542230 */ /* 0x000fc60000004100 */
[----:B------:R-:W-:Y:S01]  /*2230*/  @P2 FFMA.FTZ R101, R108, R85, R101 ;  /* 0x000000556c652223 */ /* 0x000fe20000010065 */
[----:B------:R-:W-:Y:S01]  /*2240*/  F2FP.F16.F32.PACK_AB R85, RZ, R103 ;  /* 0x00000067ff55723e */ /* 0x000fe200000000ff */
[----:B------:R-:W-:Y:S01]  /*2250*/  @P2 FFMA.FTZ R105, R98, R84, R105 ;  /* 0x0000005462692223 */ /* 0x000fe20000010069 */
[----:B------:R-:W-:Y:S01]  /*2260*/  F2FP.F16.F32.PACK_AB R84, RZ, R102 ;  /* 0x00000066ff54723e */ /* 0x000fe200000000ff */
[----:B----4-:R-:W-:Y:S01]  /*2270*/  @P2 FMUL.FTZ R99, R99, R86 ;  /* 0x0000005663632220 */ /* 0x010fe20000410000 */
[----:B------:R-:W-:Y:S02]  /*2280*/  F2FP.F16.F32.PACK_AB R86, RZ, R97 ;  /* 0x00000061ff56723e */ /* 0x000fe400000000ff */
[----:B------:R-:W-:Y:S01]  /*2290*/  F2FP.F16.F32.PACK_AB R98, RZ, R104 ;  /* 0x00000068ff62723e */ /* 0x000fe200000000ff */
[----:B------:R-:W-:Y:S01]  /*22a0*/  @P2 FFMA.FTZ R106, R99, R87, R106 ;  /* 0x00000057636a2223 */ /* 0x000fe2000001006a */
        /* <DEDUP_REMOVED lines=9> */
.L_x_3579:
[----:B--2---:R-:W0:Y:S01]  /*2340*/  @P1 LDC R85, c[0x0][0x40c] ;  /* 0x00010300ff551b82 */ /* 0x004e220000000800 */
[--C-:B-----5:R-:W-:Y:S01]  /*2350*/  @P1 HADD2.F32 R84, -RZ, R20.reuse.H0_H0 ;  /* 0x20000014ff541230 */ /* 0x120fe20000004100 */
[----:B------:R-:W-:Y:S01]  /*2360*/  CS2R R102, SRZ ;  /* 0x0000000000667805 */ /* 0x000fe2000001ff00 */
[----:B------:R-:W-:Y:S02]  /*2370*/  @P1 HADD2.F32 R86, -RZ, R20.H1_H1 ;  /* 0x30000014ff561230 */ /* 0x000fe40000004100 */
[----:B------:R-:W-:Y:S02]  /*2380*/  HFMA2 R104, -RZ, RZ, 0, 0 ;  /* 0x00000000ff687431 */ /* 0x000fe400000001ff */
[----:B------:R-:W-:Y:S02]  /*2390*/  @P1 HADD2.F32 R97, -RZ, R28.H1_H1 ;  /* 0x3000001cff611230 */ /* 0x000fe40000004100 */
[----:B------:R-:W-:Y:S01]  /*23a0*/  @P1 HADD2.F32 R99, -RZ, R21.H1_H1 ;  /* 0x30000015ff631230 */ /* 0x000fe20000004100 */
[----:B------:R-:W1:Y:S01]  /*23b0*/  @P1 LDC R87, c[0x0][0x40c] ;  /* 0x00010300ff571b82 */ /* 0x000e620000000800 */
[----:B------:R-:W-:-:S02]  /*23c0*/  @P1 HADD2.F32 R105, -RZ, R23.H0_H0 ;  /* 0x20000017ff691230 */ /* 0x000fc40000004100 */
[----:B------:R-:W-:Y:S02]  /*23d0*/  @P1 HADD2.F32 R109, -RZ, R23.H1_H1 ;  /* 0x30000017ff6d1230 */ /* 0x000fe40000004100 */
[----:B------:R-:W-:-:S03]  /*23e0*/  @P1 HADD2.F32 R111, -RZ, R31.H1_H1 ;  /* 0x3000001fff6f1230 */ /* 0x000fc60000004100 */
[----:B------:R-:W2:Y:S01]  /*23f0*/  @P1 LDC R98, c[0x0][0x40c] ;  /* 0x00010300ff621b82 */ /* 0x000ea20000000800 */
[----:B0-----:R-:W-:-:S07]  /*2400*/  @P1 FMUL.FTZ R84, R84, R85 ;  /* 0x0000005554541220 */ /* 0x001fce0000410000 */
[----:B------:R-:W0:Y:S01]  /*2410*/  @P1 LDC R100, c[0x0][0x40c] ;  /* 0x00010300ff641b82 */ /* 0x000e220000000800 */
[----:B------:R-:W-:-:S05]  /*2420*/  @P1 HADD2.F32 R85, -RZ, R28.H0_H0 ;  /* 0x2000001cff551230 */ /* 0x000fca0000004100 */
[----:B------:R-:W-:Y:S01]  /*2430*/  @P1 FMUL.FTZ R102, R84, R85 ;  /* 0x0000005554661220 */ /* 0x000fe20000410000 */
[----:B-1----:R-:W-:Y:S01]  /*2440*/  @P1 FMUL.FTZ R86, R86, R87 ;  /* 0x0000005756561220 */ /* 0x002fe20000410000 */
[----:B------:R-:W1:Y:S01]  /*2450*/  @P1 LDC R106, c[0x0][0x40c] ;  /* 0x00010300ff6a1b82 */ /* 0x000e620000000800 */
[----:B------:R-:W-:Y:S02]  /*2460*/  @P1 HADD2.F32 R87, -RZ, R21.H0_H0 ;  /* 0x20000015ff571230 */ /* 0x000fe40000004100 */
[----:B------:R-:W-:Y:S01]  /*2470*/  @P1 FMUL.FTZ R103, R86, R97 ;  /* 0x0000006156671220 */ /* 0x000fe20000410000 */
[----:B------:R-:W-:Y:S01]  /*2480*/  @P1 HADD2.F32 R85, -RZ, R22.H0_H0 ;  /* 0x20000016ff551230 */ /* 0x000fe20000004100 */
[----:B------:R-:W-:Y:S01]  /*2490*/  MOV R97, RZ ;  /* 0x000000ff00617202 */ /* 0x000fe20000000f00 */
[--C-:B------:R-:W-:Y:S02]  /*24a0*/  @P1 HADD2.F32 R86, -RZ, R29.reuse.H0_H0 ;  /* 0x2000001dff561230 */ /* 0x100fe40000004100 */
[----:B--2---:R-:W-:Y:S01]  /*24b0*/  @P1 FMUL.FTZ R87, R87, R98 ;  /* 0x0000006257571220 */ /* 0x004fe20000410000 */
[----:B------:R-:W2:Y:S01]  /*24c0*/  @P1 LDC R101, c[0x0][0x40c] ;  /* 0x00010300ff651b82 */ /* 0x000ea20000000800 */
[----:B------:R-:W-:-:S02]  /*24d0*/  @P1 HADD2.F32 R98, -RZ, R29.H1_H1 ;  /* 0x3000001dff621230 */ /* 0x000fc40000004100 */
[----:B------:R-:W-:Y:S01]  /*24e0*/  @P1 FMUL.FTZ R97, R87, R86 ;  /* 0x0000005657611220 */ /* 0x000fe20000410000 */
[----:B------:R-:W-:-:S04]  /*24f0*/  @P1 HADD2.F32 R86, -RZ, R30.H0_H0 ;  /* 0x2000001eff561230 */ /* 0x000fc80000004100 */
[----:B------:R-:W4:Y:S01]  /*2500*/  @P1 LDC R108, c[0x0][0x40c] ;  /* 0x00010300ff6c1b82 */ /* 0x000f220000000800 */
[----:B0-----:R-:W-:Y:S01]  /*2510*/  @P1 FMUL.FTZ R99, R99, R100 ;  /* 0x0000006463631220 */ /* 0x001fe20000410000 */
[----:B------:R-:W-:-:S03]  /*2520*/  @P1 HADD2.F32 R100, -RZ, R22.H1_H1 ;  /* 0x30000016ff641230 */ /* 0x000fc60000004100 */
[----:B------:R-:W-:Y:S01]  /*2530*/  @P1 FMUL.FTZ R104, R99, R98 ;  /* 0x0000006263681220 */ /* 0x000fe20000410000 */
[----:B------:R-:W-:Y:S02]  /*2540*/  @P1 HADD2.F32 R98, -RZ, R30.H1_H1 ;  /* 0x3000001eff621230 */ /* 0x000fe40000004100 */
[----:B------:R-:W0:Y:S01]  /*2550*/  @P1 LDC R84, c[0x0][0x40c] ;  /* 0x00010300ff541b82 */ /* 0x000e220000000800 */
[----:B-1----:R-:W-:Y:S01]  /*2560*/  @P1 FMUL.FTZ R85, R85, R106 ;  /* 0x0000006a55551220 */ /* 0x002fe20000410000 */
[----:B------:R-:W-:Y:S02]  /*2570*/  HFMA2 R106, -RZ, RZ, 0, 0 ;  /* 0x00000000ff6a7431 */ /* 0x000fe400000001ff */
[----:B------:R-:W-:Y:S02]  /*2580*/  @P1 HADD2.F32 R99, -RZ, R31.H0_H0 ;  /* 0x2000001fff631230 */ /* 0x000fe40000004100 */
[----:B--2---:R-:W-:Y:S01]  /*2590*/  @P1 FMUL.FTZ R87, R100, R101 ;  /* 0x0000006564571220 */ /* 0x004fe20000410000 */
[----:B------:R-:W-:-:S02]  /*25a0*/  CS2R R100, SRZ ;  /* 0x0000000000647805 */ /* 0x000fc4000001ff00 */
[----:B------:R-:W-:Y:S01]  /*25b0*/  @P1 FMUL.FTZ R100, R85, R86 ;  /* 0x0000005655641220 */ /* 0x000fe20000410000 */
[----:B------:R-:W-:Y:S02]  /*25c0*/  F2FP.F16.F32.PACK_AB R85, RZ, R103 ;  /* 0x00000067ff55723e */ /* 0x000fe400000000ff */
[----:B------:R-:W-:Y:S01]  /*25d0*/  F2FP.F16.F32.PACK_AB R86, RZ, R97 ;  /* 0x00000061ff56723e */ /* 0x000fe200000000ff */
[----:B----4-:R-:W-:Y:S01]  /*25e0*/  @P1 FMUL.FTZ R108, R105, R108 ;  /* 0x0000006c696c1220 */ /* 0x010fe20000410000 */
[----:B------:R-:W-:Y:S01]  /*25f0*/  MOV R105, RZ ;  /* 0x000000ff00697202 */ /* 0x000fe20000000f00 */
[----:B------:R-:W-:Y:S01]  /*2600*/  @P1 FMUL.FTZ R105, R87, R98 ;  /* 0x0000006257691220 */ /* 0x000fe20000410000 */
[----:B------:R-:W-:Y:S01]  /*2610*/  F2FP.F16.F32.PACK_AB R87, RZ, R104 ;  /* 0x00000068ff57723e */ /* 0x000fe200000000ff */
[----:B------:R-:W-:Y:S01]  /*2620*/  @P1 FMUL.FTZ R101, R108, R99 ;  /* 0x000000636c651220 */ /* 0x000fe20000410000 */
[----:B------:R-:W-:Y:S02]  /*2630*/  F2FP.F16.F32.PACK_AB R98, RZ, R100 ;  /* 0x00000064ff62723e */ /* 0x000fe400000000ff */
[----:B------:R-:W-:Y:S01]  /*2640*/  F2FP.F16.F32.PACK_AB R99, RZ, R105 ;  /* 0x00000069ff63723e */ /* 0x000fe200000000ff */
[----:B0-----:R-:W-:Y:S01]  /*2650*/  @P1 FMUL.FTZ R84, R109, R84 ;  /* 0x000000546d541220 */ /* 0x001fe20000410000 */
[----:B------:R-:W-:-:S03]  /*2660*/  F2FP.F16.F32.PACK_AB R108, RZ, R101 ;  /* 0x00000065ff6c723e */ /* 0x000fc600000000ff */
[----:B------:R-:W-:Y:S01]  /*2670*/  @P1 FMUL.FTZ R106, R84, R111 ;  /* 0x0000006f546a1220 */ /* 0x000fe20000410000 */
[----:B------:R-:W-:-:S04]  /*2680*/  F2FP.F16.F32.PACK_AB R84, RZ, R102 ;  /* 0x00000066ff54723e */ /* 0x000fc800000000ff */
[----:B------:R-:W-:Y:S02]  /*2690*/  F2FP.F16.F32.PACK_AB R109, RZ, R106 ;  /* 0x0000006aff6d723e */ /* 0x000fe400000000ff */
[----:B------:R-:W-:Y:S02]  /*26a0*/  PRMT R84, R84, 0x5410, R85 ;  /* 0x0000541054547816 */ /* 0x000fe40000000055 */
[----:B------:R-:W-:Y:S02]  /*26b0*/  PRMT R85, R86, 0x5410, R87 ;  /* 0x0000541056557816 */ /* 0x000fe40000000057 */
[----:B------:R-:W-:Y:S02]  /*26c0*/  PRMT R86, R98, 0x5410, R99 ;  /* 0x0000541062567816 */ /* 0x000fe40000000063 */
[----:B------:R-:W-:-:S07]  /*26d0*/  PRMT R87, R108, 0x5410, R109 ;  /* 0x000054106c577816 */ /* 0x000fce000000006d */
.L_x_3580:
        /* <DEDUP_REMOVED lines=15> */
[--C-:B--2---:R-:W-:Y:S01]  /*27d0*/  HADD2.F32 R108, -RZ, R17.reuse.H0_H0 ;  /* 0x20000011ff6c7230 */ /* 0x104fe20000004100 */
[----:B------:R-:W-:Y:S01]  /*27e0*/  PLOP3.LUT P0, PT, PT, PT, UP1, 0x80, 0x8 ;  /* 0x000000000008781c */ /* 0x000fe20003f0f018 */
[----:B------:R-:W-:Y:S02]  /*27f0*/  HADD2.F32 R109, -RZ, R17.H1_H1 ;  /* 0x30000011ff6d7230 */ /* 0x000fe40000004100 */
[----:B------:R-:W-:Y:S02]  /*2800*/  HADD2.F32 R114, -RZ, R18.H0_H0 ;  /* 0x20000012ff727230 */ /* 0x000fe40000004100 */
[----:B------:R-:W0:Y:S01]  /*2810*/  @UP1 LDCU UR4, c[0x0][0x40c] ;  /* 0x00008180ff0417ac */ /* 0x000e220008000800 */
[----:B------:R-:W-:-:S02]  /*2820*/  HADD2.F32 R111, -RZ, R19.H0_H0 ;  /* 0x20000013ff6f7230 */ /* 0x000fc40000004100 */
[----:B------:R-:W-:Y:S01]  /*2830*/  HADD2.F32 R115, -RZ, R19.H1_H1 ;  /* 0x30000013ff737230 */ /* 0x000fe20000004100 */
[----:B------:R-:W1:Y:S01]  /*2840*/  @UP1 LDCU UR5, c[0x0][0x40c] ;  /* 0x00008180ff0517ac */ /* 0x000e620008000800 */
[----:B------:R-:W-:-:S03]  /*2850*/  HADD2.F32 R110, -RZ, R18.H1_H1 ;  /* 0x30000012ff6e7230 */ /* 0x000fc60000004100 */
[----:B------:R-:W-:Y:S01]  /*2860*/  @P0 HADD2.F32 R85, -RZ, R20.H0_H0 ;  /* 0x20000014ff550230 */ /* 0x000fe20000004100 */
[----:B------:R-:W2:Y:S01]  /*2870*/  @UP1 LDCU UR14, c[0x0][0x40c] ;  /* 0x00008180ff0e17ac */ /* 0x000ea20008000800 */
[----:B------:R-:W-:Y:S02]  /*2880*/  @P0 HADD2.F32 R84, -RZ, R24.H0_H0 ;  /* 0x20000018ff540230 */ /* 0x000fe40000004100 */
[----:B------:R-:W-:Y:S01]  /*2890*/  @P0 HADD2.F32 R87, -RZ, R21.H0_H0 ;  /* 0x20000015ff570230 */ /* 0x000fe20000004100 */
[----:B------:R-:W4:Y:S01]  /*28a0*/  @UP1 LDCU UR22, c[0x0][0x40c] ;  /* 0x00008180ff1617ac */ /* 0x000f220008000800 */
[----:B0-----:R-:W-:Y:S01]  /*28b0*/  @P0 FMUL.FTZ R85, R85, UR4 ;  /* 0x0000000455550c20 */ /* 0x001fe20008410000 */
[----:B------:R-:W0:Y:S03]  /*28c0*/  @UP1 LDCU UR4, c[0x0][0x40c] ;  /* 0x00008180ff0417ac */ /* 0x000e260008000800 */
[----:B------:R-:W-:Y:S01]  /*28d0*/  @P0 FFMA.FTZ R112, R85, R84, R112 ;  /* 0x0000005455700223 */ /* 0x000fe20000010070 */
[----:B------:R-:W-:-:S02]  /*28e0*/  @P0 HADD2.F32 R85, -RZ, R20.H1_H1 ;  /* 0x30000014ff550230 */ /* 0x000fc40000004100 */
[----:B------:R-:W-:Y:S02]  /*28f0*/  @P0 HADD2.F32 R84, -RZ, R24.H1_H1 ;  /* 0x30000018ff540230 */ /* 0x000fe40000004100 */
[----:B--2---:R-:W-:Y:S01]  /*2900*/  @P0 FMUL.FTZ R87, R87, UR14 ;  /* 0x0000000e57570c20 */ /* 0x004fe20008410000 */
[----:B-1----:R-:W-:Y:S01]  /*2910*/  @P0 FMUL.FTZ R86, R85, UR5 ;  /* 0x0000000555560c20 */ /* 0x002fe20008410000 */
[----:B------:R-:W1:Y:S01]  /*2920*/  @UP1 LDCU UR5, c[0x0][0x40c] ;  /* 0x00008180ff0517ac */ /* 0x000e620008000800 */
[----:B------:R-:W-:Y:S02]  /*2930*/  @P0 HADD2.F32 R85, -RZ, R25.H0_H0 ;  /* 0x20000019ff550230 */ /* 0x000fe40000004100 */
[----:B------:R-:W-:Y:S01]  /*2940*/  @P0 FFMA.FTZ R113, R86, R84, R113 ;  /* 0x0000005456710223 */ /* 0x000fe20000010071 */
[----:B------:R-:W-:Y:S01]  /*2950*/  @P0 HADD2.F32 R86, -RZ, R21.H1_H1 ;  /* 0x30000015ff560230 */ /* 0x000fe20000004100 */
[----:B------:R-:W2:Y:S01]  /*2960*/  @UP1 LDCU UR14, c[0x0][0x40c] ;  /* 0x00008180ff0e17ac */ /* 0x000ea20008000800 */
[----:B------:R-:W-:-:S02]  /*2970*/  @P0 HADD2.F32 R84, -RZ, R25.H1_H1 ;  /* 0x30000019ff540230 */ /* 0x000fc40000004100 */
[----:B------:R-:W-:Y:S01]  /*2980*/  @P0 FFMA.FTZ R108, R87, R85, R108 ;  /* 0x00000055576c0223 */ /* 0x000fe2000001006c */
[----:B------:R-:W-:Y:S02]  /*2990*/  @P0 HADD2.F32 R85, -RZ, R22.H0_H0 ;  /* 0x20000016ff550230 */ /* 0x000fe40000004100 */
[----:B0-----:R-:W-:Y:S01]  /*29a0*/  @P0 FMUL.FTZ R86, R86, UR4 ;  /* 0x0000000456560c20 */ /* 0x001fe20008410000 */
[----:B------:R-:W0:Y:S03]  /*29b0*/  @UP1 LDCU UR4, c[0x0][0x40c] ;  /* 0x00008180ff0417ac */ /* 0x000e260008000800 */
[----:B------:R-:W-:Y:S01]  /*29c0*/  @P0 FFMA.FTZ R109, R86, R84, R109 ;  /* 0x00000054566d0223 */ /* 0x000fe2000001006d */
[----:B------:R-:W-:Y:S02]  /*29d0*/  @P0 HADD2.F32 R84, -RZ, R26.H0_H0 ;  /* 0x2000001aff540230 */ /* 0x000fe40000004100 */
[----:B----4-:R-:W-:Y:S01]  /*29e0*/  @P0 FMUL.FTZ R85, R85, UR22 ;  /* 0x0000001655550c20 */ /* 0x010fe20008410000 */
[----:B------:R-:W-:Y:S01]  /*29f0*/  @P0 HADD2.F32 R86, -RZ, R23.H0_H0 ;  /* 0x20000017ff560230 */ /* 0x000fe20000004100 */
[----:B------:R-:W-:-:S02]  /*2a00*/  F2FP.F16.F32.PACK_AB R98, RZ, R109 ;  /* 0x0000006dff62723e */ /* 0x000fc400000000ff */
[----:B------:R-:W-:Y:S01]  /*2a10*/  @P0 FFMA.FTZ R114, R85, R84, R114 ;  /* 0x0000005455720223 */ /* 0x000fe20000010072 */
[----:B------:R-:W-:Y:S02]  /*2a20*/  @P0 HADD2.F32 R84, -RZ, R27.H0_H0 ;  /* 0x2000001bff540230 */ /* 0x000fe40000004100 */
[----:B-1----:R-:W-:Y:S01]  /*2a30*/  @P0 FMUL.FTZ R86, R86, UR5 ;  /* 0x0000000556560c20 */ /* 0x002fe20008410000 */
[----:B------:R-:W-:Y:S01]  /*2a40*/  @P0 HADD2.F32 R85, -RZ, R23.H1_H1 ;  /* 0x30000017ff550230 */ /* 0x000fe20000004100 */
[----:B------:R-:W-:Y:S02]  /*2a50*/  F2FP.F16.F32.PACK_AB R99, RZ, R114 ;  /* 0x00000072ff63723e */ /* 0x000fe400000000ff */
[----:B------:R-:W-:Y:S01]  /*2a60*/  @P0 FFMA.FTZ R111, R86, R84, R111 ;  /* 0x00000054566f0223 */ /* 0x000fe2000001006f */
[----:B------:R-:W-:Y:S02]  /*2a70*/  @P0 HADD2.F32 R84, -RZ, R27.H1_H1 ;  /* 0x3000001bff540230 */ /* 0x000fe40000004100 */
[----:B--2---:R-:W-:Y:S01]  /*2a80*/  @P0 FMUL.FTZ R86, R85, UR14 ;  /* 0x0000000e55560c20 */ /* 0x004fe20008410000 */
[----:B------:R-:W-:Y:S01]  /*2a90*/  @P0 HADD2.F32 R85, -RZ, R22.H1_H1 ;  /* 0x30000016ff550230 */ /* 0x000fe20000004100 */
[----:B------:R-:W-:-:S02]  /*2aa0*/  F2FP.F16.F32.PACK_AB R119, RZ, R111 ;  /* 0x0000006fff77723e */ /* 0x000fc400000000ff */
[----:B------:R-:W-:Y:S01]  /*2ab0*/  @P0 FFMA.FTZ R115, R86, R84, R115 ;  /* 0x0000005456730223 */ /* 0x000fe20000010073 */
[----:B------:R-:W-:Y:S02]  /*2ac0*/  @P0 HADD2.F32 R84, -RZ, R26.H1_H1 ;  /* 0x3000001aff540230 */ /* 0x000fe40000004100 */
[----:B0-----:R-:W-:Y:S01]  /*2ad0*/  @P0 FMUL.FTZ R85, R85, UR4 ;  /* 0x0000000455550c20 */ /* 0x001fe20008410000 */
[----:B------:R-:W-:Y:S02]  /*2ae0*/  F2FP.F16.F32.PACK_AB R86, RZ, R108 ;  /* 0x0000006cff56723e */ /* 0x000fe400000000ff */
[----:B------:R-:W-:Y:S01]  /*2af0*/  F2FP.F16.F32.PACK_AB R87, RZ, R115 ;  /* 0x00000073ff57723e */ /* 0x000fe200000000ff */
[----:B------:R-:W-:Y:S01]  /*2b00*/  @P0 FFMA.FTZ R110, R85, R84, R110 ;  /* 0x00000054556e0223 */ /* 0x000fe2000001006e */
        /* <DEDUP_REMOVED lines=8> */
.L_x_3581:
[----:B--2---:R-:W0:Y:S01]  /*2b90*/  @P1 LDC R85, c[0x0][0x40c] ;  /* 0x00010300ff551b82 */ /* 0x004e220000000800 */
[----:B-----5:R-:W-:Y:S01]  /*2ba0*/  @P1 HADD2.F32 R84, -RZ, R20.H0_H0 ;  /* 0x20000014ff541230 */ /* 0x020fe20000004100 */
[----:B------:R-:W-:Y:S01]  /*2bb0*/  CS2R R112, SRZ ;  /* 0x0000000000707805 */ /* 0x000fe2000001ff00 */
[----:B------:R-:W-:Y:S01]  /*2bc0*/  @P1 HADD2.F32 R87, -RZ, R24.H0_H0 ;  /* 0x20000018ff571230 */ /* 0x000fe20000004100 */
[----:B------:R-:W-:Y:S01]  /*2bd0*/  CS2R R114, SRZ ;  /* 0x0000000000727805 */ /* 0x000fe2000001ff00 */
[----:B------:R-:W-:Y:S02]  /*2be0*/  @P1 HADD2.F32 R98, -RZ, R20.H1_H1 ;  /* 0x30000014ff621230 */ /* 0x000fe40000004100 */
[----:B------:R-:W-:Y:S01]  /*2bf0*/  @P1 HADD2.F32 R107, -RZ, R24.H1_H1 ;  /* 0x30000018ff6b1230 */ /* 0x000fe20000004100 */
[----:B------:R-:W1:Y:S08]  /*2c00*/  @P1 LDC R99, c[0x0][0x40c] ;  /* 0x00010300ff631b82 */ /* 0x000e700000000800 */
[----:B------:R-:W2:Y:S01]  /*2c10*/  @P1 LDC R109, c[0x0][0x40c] ;  /* 0x00010300ff6d1b82 */ /* 0x000ea20000000800 */
[----:B0-----:R-:W-:-:S07]  /*2c20*/  @P1 FMUL.FTZ R86, R84, R85 ;  /* 0x0000005554561220 */ /* 0x001fce0000410000 */
[----:B------:R-:W0:Y:S01]  /*2c30*/  @P1 LDC R111, c[0x0][0x40c] ;  /* 0x00010300ff6f1b82 */ /* 0x000e220000000800 */
[----:B------:R-:W-:Y:S01]  /*2c40*/  @P1 FMUL.FTZ R112, R86, R87 ;  /* 0x0000005756701220 */ /* 0x000fe20000410000 */
[----:B------:R-:W-:Y:S02]  /*2c50*/  @P1 HADD2.F32 R86, -RZ, R21.H0_H0 ;  /* 0x20000015ff561230 */ /* 0x000fe40000004100 */
[--C-:B------:R-:W-:Y:S02]  /*2c60*/  @P1 HADD2.F32 R87, -RZ, R25.reuse.H0_H0 ;  /* 0x20000019ff571230 */ /* 0x100fe40000004100 */
[----:B-1----:R-:W-:Y:S02]  /*2c70*/  @P1 FMUL.FTZ R98, R98, R99 ;  /* 0x0000006362621220 */ /* 0x002fe40000410000 */
[----:B------:R-:W1:Y:S01]  /*2c80*/  @P1 LDC R84, c[0x0][0x40c] ;  /* 0x00010300ff541b82 */ /* 0x000e620000000800 */
[----:B------:R-:W-:Y:S02]  /*2c90*/  @P1 HADD2.F32 R99, -RZ, R25.H1_H1 ;  /* 0x30000019ff631230 */ /* 0x000fe40000004100 */
[----:B------:R-:W-:Y:S01]  /*2ca0*/  @P1 FMUL.FTZ R113, R98, R107 ;  /* 0x0000006b62711220 */ /* 0x000fe20000410000 */
[----:B------:R-:W-:-:S02]  /*2cb0*/  @P1 HADD2.F32 R98, -RZ, R21.H1_H1 ;  /* 0x30000015ff621230 */ /* 0x000fc40000004100 */
[----:B--2---:R-:W-:Y:S02]  /*2cc0*/  @P1 FMUL.FTZ R86, R86, R109 ;  /* 0x0000006d56561220 */ /* 0x004fe40000410000 */
[----:B------:R-:W2:Y:S01]  /*2cd0*/  @P1 LDC R85, c[0x0][0x40c] ;  /* 0x00010300ff551b82 */ /* 0x000ea20000000800 */
[----:B------:R-:W-:Y:S02]  /*2ce0*/  CS2R R108, SRZ ;  /* 0x00000000006c7805 */ /* 0x000fe4000001ff00 */
[----:B------:R-:W-:Y:S01]  /*2cf0*/  @P1 FMUL.FTZ R108, R86, R87 ;  /* 0x00000057566c1220 */ /* 0x000fe20000410000 */
[--C-:B------:R-:W-:Y:S02]  /*2d00*/  @P1 HADD2.F32 R87, -RZ, R22.reuse.H1_H1 ;  /* 0x30000016ff571230 */ /* 0x100fe40000004100 */
[----:B------:R-:W-:Y:S02]  /*2d10*/  @P1 HADD2.F32 R86, -RZ, R22.H0_H0 ;  /* 0x20000016ff561230 */ /* 0x000fe40000004100 */
[----:B------:R-:W4:Y:S01]  /*2d20*/  @P1 LDC R120, c[0x0][0x40c] ;  /* 0x00010300ff781b82 */ /* 0x000f220000000800 */
[----:B0-----:R-:W-:Y:S01]  /*2d30*/  @P1 FMUL.FTZ R98, R98, R111 ;  /* 0x0000006f62621220 */ /* 0x001fe20000410000 */
[----:B------:R-:W-:-:S03]  /*2d40*/  CS2R R110, SRZ ;  /* 0x00000000006e7805 */ /* 0x000fc6000001ff00 */
[----:B------:R-:W-:-:S03]  /*2d50*/  @P1 FMUL.FTZ R109, R98, R99 ;  /* 0x00000063626d1220 */ /* 0x000fc60000410000 */
[----:B------:R-:W0:Y:S01]  /*2d60*/  @P1 LDC R107, c[0x0][0x40c] ;  /* 0x00010300ff6b1b82 */ /* 0x000e220000000800 */
[----:B-1----:R-:W-:Y:S01]  /*2d70*/  @P1 FMUL.FTZ R87, R87, R84 ;  /* 0x0000005457571220 */ /* 0x002fe20000410000 */
[--C-:B------:R-:W-:Y:S02]  /*2d80*/  @P1 HADD2.F32 R84, -RZ, R26.reuse.H0_H0 ;  /* 0x2000001aff541230 */ /* 0x100fe40000004100 */
[----:B--2---:R-:W-:Y:S01]  /*2d90*/  @P1 FMUL.FTZ R85, R86, R85 ;  /* 0x0000005556551220 */ /* 0x004fe20000410000 */
[----:B------:R-:W-:-:S03]  /*2da0*/  @P1 HADD2.F32 R86, -RZ, R26.H1_H1 ;  /* 0x3000001aff561230 */ /* 0x000fc60000004100 */
[----:B------:R-:W-:Y:S01]  /*2db0*/  @P1 FMUL.FTZ R114, R85, R84 ;  /* 0x0000005455721220 */ /* 0x000fe20000410000 */
[--C-:B------:R-:W-:Y:S02]  /*2dc0*/  @P1 HADD2.F32 R85, -RZ, R23.reuse.H1_H1 ;  /* 0x30000017ff551230 */ /* 0x100fe40000004100 */
[----:B------:R-:W-:Y:S01]  /*2dd0*/  @P1 FMUL.FTZ R110, R87, R86 ;  /* 0x00000056576e1220 */ /* 0x000fe20000410000 */
[----:B------:R-:W-:Y:S01]  /*2de0*/  @P1 HADD2.F32 R84, -RZ, R23.H0_H0 ;  /* 0x20000017ff541230 */ /* 0x000fe20000004100 */
[----:B------:R-:W-:Y:S01]  /*2df0*/  F2FP.F16.F32.PACK_AB R86, RZ, R108 ;  /* 0x0000006cff56723e */ /* 0x000fe200000000ff */
[--C-:B------:R-:W-:Y:S02]  /*2e00*/  @P1 HADD2.F32 R87, -RZ, R27.reuse.H1_H1 ;  /* 0x3000001bff571230 */ /* 0x100fe40000004100 */
[----:B----4-:R-:W-:Y:S01]  /*2e10*/  @P1 FMUL.FTZ R120, R85, R120 ;  /* 0x0000007855781220 */ /* 0x010fe20000410000 */
[----:B------:R-:W-:Y:S01]  /*2e20*/  @P1 HADD2.F32 R85, -RZ, R27.H0_H0 ;  /* 0x2000001bff551230 */ /* 0x000fe20000004100 */
[----:B------:R-:W-:-:S02]  /*2e30*/  F2FP.F16.F32.PACK_AB R98, RZ, R114 ;  /* 0x00000072ff62723e */ /* 0x000fc400000000ff */
[----:B------:R-:W-:Y:S01]  /*2e40*/  @P1 FMUL.FTZ R115, R120, R87 ;  /* 0x0000005778731220 */ /* 0x000fe20000410000 */
[----:B------:R-:W-:Y:S01]  /*2e50*/  F2FP.F16.F32.PACK_AB R87, RZ, R109 ;  /* 0x0000006dff57723e */ /* 0x000fe200000000ff */
[----:B0-----:R-:W-:Y:S01]  /*2e60*/  @P1 FMUL.FTZ R84, R84, R107 ;  /* 0x0000006b54541220 */ /* 0x001fe20000410000 */
[----:B------:R-:W-:Y:S02]  /*2e70*/  F2FP.F16.F32.PACK_AB R99, RZ, R110 ;  /* 0x0000006eff63723e */ /* 0x000fe400000000ff */
[----:B------:R-:W-:Y:S01]  /*2e80*/  F2FP.F16.F32.PACK_AB R119, RZ, R115 ;  /* 0x00000073ff77723e */ /* 0x000fe200000000ff */
[----:B------:R-:W-:Y:S01]  /*2e90*/  @P1 FMUL.FTZ R111, R84, R85 ;  /* 0x00000055546f1220 */ /* 0x000fe20000410000 */
[----:B------:R-:W-:Y:S02]  /*2ea0*/  F2FP.F16.F32.PACK_AB R84, RZ, R112 ;  /* 0x00000070ff54723e */ /* 0x000fe400000000ff */
[----:B------:R-:W-:Y:S02]  /*2eb0*/  F2FP.F16.F32.PACK_AB R85, RZ, R113 ;  /* 0x00000071ff55723e */ /* 0x000fe400000000ff */
[----:B------:R-:W-:-:S02]  /*2ec0*/  F2FP.F16.F32.PACK_AB R107, RZ, R111 ;  /* 0x0000006fff6b723e */ /* 0x000fc400000000ff */
[----:B------:R-:W-:Y:S02]  /*2ed0*/  PRMT R84, R84, 0x5410, R85 ;  /* 0x0000541054547816 */ /* 0x000fe40000000055 */
[----:B------:R-:W-:Y:S02]  /*2ee0*/  PRMT R85, R86, 0x5410, R87 ;  /* 0x0000541056557816 */ /* 0x000fe40000000057 */
[----:B------:R-:W-:Y:S02]  /*2ef0*/  PRMT R86, R98, 0x5410, R99 ;  /* 0x0000541062567816 */ /* 0x000fe40000000063 */
[----:B------:R-:W-:-:S07]  /*2f00*/  PRMT R87, R107, 0x5410, R119 ;  /* 0x000054106b577816 */ /* 0x000fce0000000077 */
.L_x_3582:
        /* <DEDUP_REMOVED lines=156> */
.L_x_3584:
[----:B---3--:R-:W-:Y:S05]  /*38d0*/  BSYNC.RECONVERGENT B0 ;  /* 0x0000000000007941 */ /* 0x008fea0003800200 */
.L_x_3583:
[----:B------:R-:W-:Y:S01]  /*38e0*/  BAR.SYNC.DEFER_BLOCKING 0x0 ;  /* 0x0000000000007b1d */ /* 0x000fe20000010000 */
[----:B0-----:R-:W-:Y:S02]  /*38f0*/  MOV R99, RZ ;  /* 0x000000ff00637202 */ /* 0x001fe40000000f00 */
[----:B------:R-:W-:-:S03]  /*3900*/  CS2R R84, SRZ ;  /* 0x0000000000547805 */ /* 0x000fc6000001ff00 */
        /* <DEDUP_REMOVED lines=10> */
.L_x_3586:
[----:B------:R-:W-:Y:S05]  /*39b0*/  BSYNC.RECONVERGENT B0 ;  /* 0x0000000000007941 */ /* 0x000fea0003800200 */
.L_x_3585:
[----:B------:R-:W1:Y:S01]  /*39c0*/  SHFL.DOWN PT, R86, R99, 0x2, 0x1f ;  /* 0x08401f0063567f89 */ /* 0x000e6200000e0000 */
[-C--:B------:R-:W-:Y:S01]  /*39d0*/  I2FP.F32.U32 R119, R99.reuse ;  /* 0x0000006300777245 */ /* 0x080fe20000201000 */
[----:B------:R-:W-:Y:S01]  /*39e0*/  UISETP.GE.AND UP1, UPT, UR6, 0x1, UPT ;  /* 0x000000010600788c */ /* 0x000fe2000bf26270 */
[----:B------:R-:W-:Y:S01]  /*39f0*/  ISETP.NE.AND P1, PT, RZ, UR18, PT ;  /* 0x00000012ff007c0c */ /* 0x000fe2000bf25270 */
[----:B0-----:R-:W0:Y:S01]  /*3a00*/  SHFL.DOWN PT, R87, R84, 0x2, 0x1f ;  /* 0x08401f0054577f89 */ /* 0x001e2200000e0000 */
[----:B------:R-:W-:Y:S02]  /*3a10*/  ISETP.NE.AND P0, PT, R107, RZ, PT ;  /* 0x000000ff6b00720c */ /* 0x000fe40003f05270 */
[----:B-1----:R-:W-:Y:S02]  /*3a20*/  I2FP.F32.S32 R98, R86 ;  /* 0x0000005600627245 */ /* 0x002fe40000201400 */
[----:B------:R-:W-:Y:S01]  /*3a30*/  IADD3 R86, PT, PT, R86, R99, RZ ;  /* 0x0000006356567210 */ /* 0x000fe20007ffe0ff */
        /* <DEDUP_REMOVED lines=28> */
[----:B------:R-:W-:-:S03]  /*3c00*/  MOV R119, UR7 ;  /* 0x0000000700777c02 */ /* 0x000fc60008000f00 */
        /* <DEDUP_REMOVED lines=19> */
[----:B------:R-:W-:Y:S01]  /*3d40*/  HADD2.F32 R85, -RZ, R80.H0_H0 ;  /* 0x20000050ff557230 */ /* 0x000fe20000004100 */
[----:B------:R-:W-:Y:S01]  /*3d50*/  UIADD3 UR4, UPT, UPT, UR6, -0x1, URZ ;  /* 0xffffffff06047890 */ /* 0x000fe2000fffe0ff */
[----:B------:R-:W-:Y:S01]  /*3d60*/  HADD2.F32 R87, -RZ, R60.H0_H0 ;  /* 0x2000003cff577230 */ /* 0x000fe20000004100 */
[----:B------:R-:W-:Y:S01]  /*3d70*/  R2UR UR14, R99 ;  /* 0x00000000630e72ca */ /* 0x000fe200000e0000 */
[----:B------:R-:W-:Y:S01]  /*3d80*/  HADD2.F32 R86, -RZ, R81.H0_H0 ;  /* 0x20000051ff567230 */ /* 0x000fe20000004100 */
[----:B------:R-:W-:Y:S01]  /*3d90*/  UIMAD UR4, UR4, UR15, URZ ;  /* 0x0000000f040472a4 */ /* 0x000fe2000f8e02ff */
[----:B------:R-:W-:Y:S02]  /*3da0*/  HADD2.F32 R98, -RZ, R62.H0_H0 ;  /* 0x2000003eff627230 */ /* 0x000fe40000004100 */
[----:B------:R-:W-:Y:S01]  /*3db0*/  HADD2.F32 R99, -RZ, R80.H1_H1 ;  /* 0x30000050ff637230 */ /* 0x000fe20000004100 */
[----:B------:R-:W-:Y:S01]  /*3dc0*/  USHF.R.S32.HI UR5, URZ, 0x1f, UR4 ;  /* 0x0000001fff057899 */ /* 0x000fe20008011404 */
[----:B------:R-:W-:-:S02]  /*3dd0*/  HADD2.F32 R117, -RZ, R60.H1_H1 ;  /* 0x3000003cff757230 */ /* 0x000fc40000004100 */
[----:B------:R-:W-:Y:S01]  /*3de0*/  HADD2.F32 R116, -RZ, R75.H0_H0 ;  /* 0x2000004bff747230 */ /* 0x000fe20000004100 */
[----:B------:R-:W-:Y:S01]  /*3df0*/  ULEA.HI UR5, UR5, UR4, URZ, 0x3 ;  /* 0x0000000405057291 */ /* 0x000fe2000f8f18ff */
[----:B------:R-:W-:Y:S02]  /*3e00*/  HADD2.F32 R118, -RZ, R55.H0_H0 ;  /* 0x20000037ff767230 */ /* 0x000fe40000004100 */
[----:B------:R-:W-:Y:S01]  /*3e10*/  FADD.FTZ R88, R88, -UR14 ;  /* 0x8000000e58587e21 */ /* 0x000fe20008010000 */
[----:B------:R-:W-:Y:S01]  /*3e20*/  FADD.FTZ R15, R15, -UR14 ;  /* 0x8000000e0f0f7e21 */ /* 0x000fe20008010000 */
[----:B------:R-:W-:Y:S01]  /*3e30*/  FADD.FTZ R13, R13, -UR14 ;  /* 0x8000000e0d0d7e21 */ /* 0x000fe20008010000 */
[----:B------:R-:W-:Y:S01]  /*3e40*/  FADD.FTZ R11, R11, -UR14 ;  /* 0x8000000e0b0b7e21 */ /* 0x000fe20008010000 */
[----:B------:R-:W-:Y:S01]  /*3e50*/  FMUL.FTZ R84, R88, UR22 ;  /* 0x0000001658547c20 */ /* 0x000fe20008410000 */
[--C-:B------:R-:W-:Y:S02]  /*3e60*/  HADD2.F32 R88, -RZ, R61.reuse.H0_H0 ;  /* 0x2000003dff587230 */ /* 0x100fe40000004100 */
[----:B------:R-:W-:Y:S01]  /*3e70*/  FADD.FTZ R9, R9, -UR14 ;  /* 0x8000000e09097e21 */ /* 0x000fe20008010000 */
[----:B------:R-:W-:Y:S01]  /*3e80*/  FADD.FTZ R8, R8, -UR14 ;  /* 0x8000000e08087e21 */ /* 0x000fe20008010000 */
[----:B------:R-:W-:Y:S01]  /*3e90*/  FFMA.FTZ R84, R84, R85, R87 ;  /* 0x0000005554547223 */ /* 0x000fe20000010057 */
[----:B------:R-:W-:Y:S01]  /*3ea0*/  FADD.FTZ R85, R14, -UR14 ;  /* 0x8000000e0e557e21 */ /* 0x000fe20008010000 */
[----:B------:R-:W-:Y:S01]  /*3eb0*/  FMUL.FTZ R14, R15, UR22 ;  /* 0x000000160f0e7c20 */ /* 0x000fe20008410000 */
[----:B------:R-:W-:-:S02]  /*3ec0*/  HADD2.F32 R87, -RZ, R61.H1_H1 ;  /* 0x3000003dff577230 */ /* 0x000fc40000004100 */
[----:B------:R-:W-:Y:S01]  /*3ed0*/  FMUL.FTZ R9, R9, UR22 ;  /* 0x0000001609097c20 */ /* 0x000fe20008410000 */
[----:B------:R-:W-:Y:S01]  /*3ee0*/  FMUL.FTZ R15, R85, UR22 ;  /* 0x00000016550f7c20 */ /* 0x000fe20008410000 */
[----:B------:R-:W-:Y:S02]  /*3ef0*/  HADD2.F32 R85, -RZ, R81.H1_H1 ;  /* 0x30000051ff557230 */ /* 0x000fe40000004100 */
[----:B------:R-:W-:Y:S01]  /*3f00*/  FMUL.FTZ R8, R8, UR22 ;  /* 0x0000001608087c20 */ /* 0x000fe20008410000 */
[----:B------:R-:W-:Y:S01]  /*3f10*/  FADD.FTZ R7, R7, -UR14 ;  /* 0x8000000e07077e21 */ /* 0x000fe20008010000 */
[----:B------:R-:W-:Y:S01]  /*3f20*/  FFMA.FTZ R15, R15, R86, R88 ;  /* 0x000000560f0f7223 */ /* 0x000fe20000010058 */
[----:B------:R-:W-:Y:S01]  /*3f30*/  FADD.FTZ R86, R12, -UR14 ;  /* 0x8000000e0c567e21 */ /* 0x000fe20008010000 */
[--C-:B------:R-:W-:Y:S02]  /*3f40*/  HADD2.F32 R88, -RZ, R82.reuse.H0_H0 ;  /* 0x20000052ff587230 */ /* 0x100fe40000004100 */
[----:B------:R-:W-:Y:S01]  /*3f50*/  FMUL.FTZ R12, R13, UR22 ;  /* 0x000000160d0c7c20 */ /* 0x000fe20008410000 */
[----:B------:R-:W-:Y:S01]  /*3f60*/  FADD.FTZ R5, R5, -UR14 ;  /* 0x8000000e05057e21 */ /* 0x000fe20008010000 */
[----:B------:R-:W-:Y:S01]  /*3f70*/  FMUL.FTZ R13, R86, UR22 ;  /* 0x00000016560d7c20 */ /* 0x000fe20008410000 */
[----:B------:R-:W-:Y:S01]  /*3f80*/  FADD.FTZ R86, R10, -UR14 ;  /* 0x8000000e0a567e21 */ /* 0x000fe20008010000 */
[----:B------:R-:W-:Y:S01]  /*3f90*/  FFMA.FTZ R12, R12, R85, R87 ;  /* 0x000000550c0c7223 */ /* 0x000fe20000010057 */
[----:B------:R-:W-:-:S02]  /*3fa0*/  HADD2.F32 R85, -RZ, R82.H1_H1 ;  /* 0x30000052ff557230 */ /* 0x000fc40000004100 */
[----:B------:R-:W-:Y:S01]  /*3fb0*/  FFMA.FTZ R13, R13, R88, R98 ;  /* 0x000000580d0d7223 */ /* 0x000fe20000010062 */
[----:B------:R-:W-:Y:S02]  /*3fc0*/  HADD2.F32 R87, -RZ, R62.H1_H1 ;  /* 0x3000003eff577230 */ /* 0x000fe40000004100 */
[----:B------:R-:W-:Y:S01]  /*3fd0*/  FMUL.FTZ R10, R11, UR22 ;  /* 0x000000160b0a7c20 */ /* 0x000fe20008410000 */
[----:B------:R-:W-:Y:S02]  /*3fe0*/  HADD2.F32 R88, -RZ, R83.H0_H0 ;  /* 0x20000053ff587230 */ /* 0x000fe40000004100 */
[----:B------:R-:W-:Y:S01]  /*3ff0*/  FMUL.FTZ R11, R86, UR22 ;  /* 0x00000016560b7c20 */ /* 0x000fe20008410000 */
[----:B------:R-:W-:Y:S02]  /*4000*/  HADD2.F32 R98, -RZ, R63.H0_H0 ;  /* 0x2000003fff627230 */ /* 0x000fe40000004100 */
[----:B------:R-:W-:Y:S01]  /*4010*/  FFMA.FTZ R10, R10, R85, R87 ;  /* 0x000000550a0a7223 */ /* 0x000fe20000010057 */
[----:B------:R-:W-:-:S02]  /*4020*/  HADD2.F32 R86, -RZ, R83.H1_H1 ;  /* 0x30000053ff567230 */ /* 0x000fc40000004100 */
[----:B------:R-:W-:Y:S01]  /*4030*/  FADD.FTZ R3, R3, -UR14 ;  /* 0x8000000e03037e21 */ /* 0x000fe20008010000 */
[----:B------:R-:W-:Y:S02]  /*4040*/  HADD2.F32 R85, -RZ, R76.H0_H0 ;  /* 0x2000004cff557230 */ /* 0x000fe40000004100 */
[----:B------:R-:W-:Y:S01]  /*4050*/  FFMA.FTZ R11, R11, R88, R98 ;  /* 0x000000580b0b7223 */ /* 0x000fe20000010062 */
[----:B------:R-:W-:Y:S02]  /*4060*/  HADD2.F32 R88, -RZ, R63.H1_H1 ;  /* 0x3000003fff587230 */ /* 0x000fe40000004100 */
[----:B------:R-:W-:Y:S01]  /*4070*/  FADD.FTZ R0, R0, -UR14 ;  /* 0x8000000e00007e21 */ /* 0x000fe20008010000 */
[----:B------:R-:W-:Y:S02]  /*4080*/  HADD2.F32 R87, -RZ, R56.H0_H0 ;  /* 0x20000038ff577230 */ /* 0x000fe40000004100 */
[----:B------:R-:W-:Y:S01]  /*4090*/  FADD.FTZ R92, R92, -UR14 ;  /* 0x8000000e5c5c7e21 */ /* 0x000fe20008010000 */
[----:B------:R-:W-:-:S02]  /*40a0*/  HADD2.F32 R98, -RZ, R57.H0_H0 ;  /* 0x20000039ff627230 */ /* 0x000fc40000004100 */
[----:B------:R-:W-:Y:S01]  /*40b0*/  FFMA.FTZ R9, R9, R86, R88 ;  /* 0x0000005609097223 */ /* 0x000fe20000010058 */
[----:B------:R-:W-:Y:S01]  /*40c0*/  FADD.FTZ R86, R6, -UR14 ;  /* 0x8000000e06567e21 */ /* 0x000fe20008010000 */
[----:B------:R-:W-:Y:S01]  /*40d0*/  FFMA.FTZ R8, R8, R85, R87 ;  /* 0x0000005508087223 */ /* 0x000fe20000010057 */
[----:B------:R-:W-:Y:S02]  /*40e0*/  HADD2.F32 R85, -RZ, R76.H1_H1 ;  /* 0x3000004cff557230 */ /* 0x000fe40000004100 */
[----:B------:R-:W-:Y:S01]  /*40f0*/  FMUL.FTZ R6, R7, UR22 ;  /* 0x0000001607067c20 */ /* 0x000fe20008410000 */
[----:B------:R-:W-:Y:S02]  /*4100*/  HADD2.F32 R87, -RZ, R56.H1_H1 ;  /* 0x30000038ff577230 */ /* 0x000fe40000004100 */
[----:B------:R-:W-:Y:S01]  /*4110*/  FMUL.FTZ R7, R86, UR22 ;  /* 0x0000001656077c20 */ /* 0x000fe20008410000 */
[--C-:B------:R-:W-:Y:S02]  /*4120*/  HADD2.F32 R88, -RZ, R77.reuse.H0_H0 ;  /* 0x2000004dff587230 */ /* 0x100fe40000004100 */
[----:B------:R-:W-:Y:S01]  /*4130*/  FADD.FTZ R86, R4, -UR14 ;  /* 0x8000000e04567e21 */ /* 0x000fe20008010000 */
[----:B------:R-:W-:Y:S01]  /*4140*/  FMUL.FTZ R4, R5, UR22 ;  /* 0x0000001605047c20 */ /* 0x000fe20008410000 */
[----:B------:R-:W-:Y:S01]  /*4150*/  FFMA.FTZ R6, R6, R85, R87 ;  /* 0x0000005506067223 */ /* 0x000fe20000010057 */
[----:B------:R-:W-:-:S02]  /*4160*/  HADD2.F32 R85, -RZ, R77.H1_H1 ;  /* 0x3000004dff557230 */ /* 0x000fc40000004100 */
[----:B------:R-:W-:Y:S01]  /*4170*/  FFMA.FTZ R7, R7, R88, R98 ;  /* 0x0000005807077223 */ /* 0x000fe20000010062 */
[----:B------:R-:W-:Y:S02]  /*4180*/  HADD2.F32 R87, -RZ, R57.H1_H1 ;  /* 0x30000039ff577230 */ /* 0x000fe40000004100 */
[----:B------:R-:W-:Y:S01]  /*4190*/  FMUL.FTZ R5, R86, UR22 ;  /* 0x0000001656057c20 */ /* 0x000fe20008410000 */
[----:B------:R-:W-:Y:S02]  /*41a0*/  HADD2.F32 R88, -RZ, R78.H0_H0 ;  /* 0x2000004eff587230 */ /* 0x000fe40000004100 */
[----:B------:R-:W-:Y:S01]  /*41b0*/  FADD.FTZ R86, R2, -UR14 ;  /* 0x8000000e02567e21 */ /* 0x000fe20008010000 */
[----:B------:R-:W-:Y:S02]  /*41c0*/  HADD2.F32 R98, -RZ, R58.H0_H0 ;  /* 0x2000003aff627230 */ /* 0x000fe40000004100 */
[----:B------:R-:W-:Y:S01]  /*41d0*/  FFMA.FTZ R4, R4, R85, R87 ;  /* 0x0000005504047223 */ /* 0x000fe20000010057 */
[----:B------:R-:W-:-:S02]  /*41e0*/  HADD2.F32 R85, -RZ, R78.H1_H1 ;  /* 0x3000004eff557230 */ /* 0x000fc40000004100 */
[----:B------:R-:W-:Y:S01]  /*41f0*/  FMUL.FTZ R2, R3, UR22 ;  /* 0x0000001603027c20 */ /* 0x000fe20008410000 */
[----:B------:R-:W-:Y:S02]  /*4200*/  HADD2.F32 R87, -RZ, R58.H1_H1 ;  /* 0x3000003aff577230 */ /* 0x000fe40000004100 */
[----:B------:R-:W-:Y:S01]  /*4210*/  FFMA.FTZ R5, R5, R88, R98 ;  /* 0x0000005805057223 */ /* 0x000fe20000010062 */
[----:B------:R-:W-:Y:S02]  /*4220*/  HADD2.F32 R88, -RZ, R79.H0_H0 ;  /* 0x2000004fff587230 */ /* 0x000fe40000004100 */
[----:B------:R-:W-:Y:S01]  /*4230*/  FFMA.FTZ R14, R14, R99, R117 ;  /* 0x000000630e0e7223 */ /* 0x000fe20000010075 */
[----:B------:R-:W-:Y:S02]  /*4240*/  HADD2.F32 R98, -RZ, R59.H0_H0 ;  /* 0x2000003bff627230 */ /* 0x000fe40000004100 */
[----:B------:R-:W-:Y:S01]  /*4250*/  FFMA.FTZ R2, R2, R85, R87 ;  /* 0x0000005502027223 */ /* 0x000fe20000010057 */
[----:B------:R-:W-:Y:S01]  /*4260*/  FMUL.FTZ R3, R86, UR22 ;  /* 0x0000001656037c20 */ /* 0x000fe20008410000 */
[----:B------:R-:W-:-:S02]  /*4270*/  HADD2.F32 R85, -RZ, R79.H1_H1 ;  /* 0x3000004fff557230 */ /* 0x000fc40000004100 */
[----:B------:R-:W-:Y:S01]  /*4280*/  FMUL.FTZ R0, R0, UR22 ;  /* 0x0000001600007c20 */ /* 0x000fe20008410000 */
[----:B------:R-:W-:Y:S02]  /*4290*/  HADD2.F32 R87, -RZ, R59.H1_H1 ;  /* 0x3000003bff577230 */ /* 0x000fe40000004100 */
[----:B------:R-:W-:Y:S01]  /*42a0*/  FMUL.FTZ R92, R92, UR22 ;  /* 0x000000165c5c7c20 */ /* 0x000fe20008410000 */
[----:B------:R-:W-:Y:S02]  /*42b0*/  HADD2.F32 R99, -RZ, R72.H0_H0 ;  /* 0x20000048ff637230 */ /* 0x000fe40000004100 */
[----:B------:R-:W-:Y:S01]  /*42c0*/  FFMA.FTZ R3, R3, R88, R98 ;  /* 0x0000005803037223 */ /* 0x000fe20000010062 */
[----:B------:R-:W-:Y:S02]  /*42d0*/  HADD2.F32 R117, -RZ, R52.H0_H0 ;  /* 0x20000034ff757230 */ /* 0x000fe40000004100 */
[----:B------:R-:W-:Y:S01]  /*42e0*/  FADD.FTZ R93, R93, -UR14 ;  /* 0x8000000e5d5d7e21 */ /* 0x000fe20008010000 */
        /* <DEDUP_REMOVED lines=9> */
[----:B------:R-:W-:Y:S01]  /*4380*/  FADD.FTZ R94, R94, -UR14 ;  /* 0x8000000e5e5e7e21 */ /* 0x000fe20008010000 */
[----:B------:R-:W-:Y:S01]  /*4390*/  FFMA.FTZ R88, R88, R85, R87 ;  /* 0x0000005558587223 */ /* 0x000fe20000010057 */
[----:B------:R-:W-:-:S02]  /*43a0*/  HADD2.F32 R85, -RZ, R73.H1_H1 ;  /* 0x30000049ff557230 */ /* 0x000fc40000004100 */
[----:B------:R-:W-:Y:S01]  /*43b0*/  FADD.FTZ R95, R95, -UR14 ;  /* 0x8000000e5f5f7e21 */ /* 0x000fe20008010000 */
[----:B------:R-:W-:Y:S01]  /*43c0*/  FFMA.FTZ R89, R89, R86, R92 ;  /* 0x0000005659597223 */ /* 0x000fe2000001005c */
[----:B------:R-:W-:Y:S02]  /*43d0*/  HADD2.F32 R87, -RZ, R53.H1_H1 ;  /* 0x30000035ff577230 */ /* 0x000fe40000004100 */
[----:B------:R-:W-:Y:S01]  /*43e0*/  FADD.FTZ R86, R90, -UR14 ;  /* 0x8000000e5a567e21 */ /* 0x000fe20008010000 */
[----:B------:R-:W-:Y:S01]  /*43f0*/  FMUL.FTZ R90, R94, UR22 ;  /* 0x000000165e5a7c20 */ /* 0x000fe20008410000 */
[----:B------:R-:W-:Y:S02]  /*4400*/  HADD2.F32 R93, -RZ, R74.H0_H0 ;  /* 0x2000004aff5d7230 */ /* 0x000fe40000004100 */
[----:B------:R-:W-:Y:S01]  /*4410*/  FADD.FTZ R96, R96, -UR14 ;  /* 0x8000000e60607e21 */ /* 0x000fe20008010000 */
[--C-:B------:R-:W-:Y:S02]  /*4420*/  HADD2.F32 R99, -RZ, R54.reuse.H0_H0 ;  /* 0x20000036ff637230 */ /* 0x100fe40000004100 */
[----:B------:R-:W-:Y:S01]  /*4430*/  FFMA.FTZ R90, R90, R85, R87 ;  /* 0x000000555a5a7223 */ /* 0x000fe20000010057 */
[----:B------:R-:W-:Y:S01]  /*4440*/  FMUL.FTZ R86, R86, UR22 ;  /* 0x0000001656567c20 */ /* 0x000fe20008410000 */
[----:B------:R-:W-:Y:S01]  /*4450*/  FADD.FTZ R85, R91, -UR14 ;  /* 0x8000000e5b557e21 */ /* 0x000fe20008010000 */
[----:B------:R-:W-:-:S02]  /*4460*/  HADD2.F32 R94, -RZ, R54.H1_H1 ;  /* 0x30000036ff5e7230 */ /* 0x000fc40000004100 */
[----:B------:R-:W-:Y:S01]  /*4470*/  FMUL.FTZ R91, R95, UR22 ;  /* 0x000000165f5b7c20 */ /* 0x000fe20008410000 */
[----:B------:R-:W-:Y:S01]  /*4480*/  FFMA.FTZ R92, R86, R93, R99 ;  /* 0x0000005d565c7223 */ /* 0x000fe20000010063 */
[----:B------:R-:W-:Y:S01]  /*4490*/  FMUL.FTZ R85, R85, UR22 ;  /* 0x0000001655557c20 */ /* 0x000fe20008410000 */
[----:B------:R-:W-:Y:S02]  /*44a0*/  HADD2.F32 R86, -RZ, R74.H1_H1 ;  /* 0x3000004aff567230 */ /* 0x000fe40000004100 */
[----:B------:R-:W-:Y:S01]  /*44b0*/  FADD.FTZ R102, R102, -UR14 ;  /* 0x8000000e66667e21 */ /* 0x000fe20008010000 */
[----:B------:R-:W-:Y:S02]  /*44c0*/  HADD2.F32 R87, -RZ, R55.H1_H1 ;  /* 0x30000037ff577230 */ /* 0x000fe40000004100 */
[----:B------:R-:W-:Y:S01]  /*44d0*/  FFMA.FTZ R93, R85, R116, R118 ;  /* 0x00000074555d7223 */ /* 0x000fe20000010076 */
[----:B------:R-:W-:Y:S02]  /*44e0*/  HADD2.F32 R85, -RZ, R75.H1_H1 ;  /* 0x3000004bff557230 */ /* 0x000fe40000004100 */
[----:B------:R-:W-:Y:S01]  /*44f0*/  FFMA.FTZ R91, R91, R86, R94 ;  /* 0x000000565b5b7223 */ /* 0x000fe2000001005e */
[----:B------:R-:W-:-:S02]  /*4500*/  HADD2.F32 R95, -RZ, R68.H0_H0 ;  /* 0x20000044ff5f7230 */ /* 0x000fc40000004100 */
[----:B------:R-:W-:Y:S01]  /*4510*/  FMUL.FTZ R96, R96, UR22 ;  /* 0x0000001660607c20 */ /* 0x000fe20008410000 */
[----:B------:R-:W-:Y:S02]  /*4520*/  HADD2.F32 R99, -RZ, R48.H0_H0 ;  /* 0x20000030ff637230 */ /* 0x000fe40000004100 */
[----:B------:R-:W-:Y:S01]  /*4530*/  FMUL.FTZ R94, R102, UR22 ;  /* 0x00000016665e7c20 */ /* 0x000fe20008410000 */
[----:B------:R-:W-:Y:S01]  /*4540*/  FADD.FTZ R103, R103, -UR14 ;  /* 0x8000000e67677e21 */ /* 0x000fe20008010000 */
[----:B------:R-:W-:Y:S01]  /*4550*/  FADD.FTZ R97, R97, -UR14 ;  /* 0x8000000e61617e21 */ /* 0x000fe20008010000 */
[----:B------:R-:W-:Y:S01]  /*4560*/  FFMA.FTZ R102, R96, R85, R87 ;  /* 0x0000005560667223 */ /* 0x000fe20000010057 */
[----:B------:R-:W-:Y:S01]  /*4570*/  FFMA.FTZ R94, R94, R95, R99 ;  /* 0x0000005f5e5e7223 */ /* 0x000fe20000010063 */
[----:B------:R-:W-:Y:S02]  /*4580*/  HADD2.F32 R86, -RZ, R68.H1_H1 ;  /* 0x30000044ff567230 */ /* 0x000fe40000004100 */
[----:B------:R-:W-:Y:S01]  /*4590*/  FMUL.FTZ R95, R103, UR22 ;  /* 0x00000016675f7c20 */ /* 0x000fe20008410000 */
[----:B------:R-:W-:-:S02]  /*45a0*/  HADD2.F32 R96, -RZ, R48.H1_H1 ;  /* 0x30000030ff607230 */ /* 0x000fc40000004100 */
[----:B------:R-:W-:Y:S01]  /*45b0*/  FMUL.FTZ R97, R97, UR22 ;  /* 0x0000001661617c20 */ /* 0x000fe20008410000 */
[----:B------:R-:W-:Y:S02]  /*45c0*/  HADD2.F32 R116, -RZ, R69.H0_H0 ;  /* 0x20000045ff747230 */ /* 0x000fe40000004100 */
[----:B------:R-:W-:Y:S01]  /*45d0*/  FADD.FTZ R104, R104, -UR14 ;  /* 0x8000000e68687e21 */ /* 0x000fe20008010000 */
[----:B------:R-:W-:Y:S02]  /*45e0*/  HADD2.F32 R118, -RZ, R49.H0_H0 ;  /* 0x20000031ff767230 */ /* 0x000fe40000004100 */
[----:B------:R-:W-:Y:S01]  /*45f0*/  FFMA.FTZ R95, R95, R86, R96 ;  /* 0x000000565f5f7223 */ /* 0x000fe20000010060 */
[----:B------:R-:W-:Y:S02]  /*4600*/  HADD2.F32 R86, -RZ, R69.H1_H1 ;  /* 0x30000045ff567230 */ /* 0x000fe40000004100 */
[----:B------:R-:W-:Y:S01]  /*4610*/  FADD.FTZ R100, R100, -UR14 ;  /* 0x8000000e64647e21 */ /* 0x000fe20008010000 */
[----:B------:R-:W-:Y:S01]  /*4620*/  FADD.FTZ R105, R105, -UR14 ;  /* 0x8000000e69697e21 */ /* 0x000fe20008010000 */
[----:B------:R-:W-:Y:S01]  /*4630*/  FFMA.FTZ R96, R97, R116, R118 ;  /* 0x0000007461607223 */ /* 0x000fe20000010076 */
[----:B------:R-:W-:-:S02]  /*4640*/  HADD2.F32 R116, -RZ, R49.H1_H1 ;  /* 0x30000031ff747230 */ /* 0x000fc40000004100 */
[----:B------:R-:W-:Y:S01]  /*4650*/  FMUL.FTZ R97, R104, UR22 ;  /* 0x0000001668617c20 */ /* 0x000fe20008410000 */
[----:B------:R-:W-:Y:S01]  /*4660*/  FADD.FTZ R101, R101, -UR14 ;  /* 0x8000000e65657e21 */ /* 0x000fe20008010000 */
[----:B------:R-:W-:Y:S01]  /*4670*/  FMUL.FTZ R99, R100, UR22 ;  /* 0x0000001664637c20 */ /* 0x000fe20008410000 */
[----:B------:R-:W-:Y:S02]  /*4680*/  HADD2.F32 R85, -RZ, R70.H1_H1 ;  /* 0x30000046ff557230 */ /* 0x000fe40000004100 */
[----:B------:R-:W-:Y:S01]  /*4690*/  FFMA.FTZ R97, R97, R86, R116 ;  /* 0x0000005661617223 */ /* 0x000fe20000010074 */
[----:B------:R-:W-:Y:S02]  /*46a0*/  HADD2.F32 R87, -RZ, R50.H1_H1 ;  /* 0x30000032ff577230 */ /* 0x000fe40000004100 */
[----:B------:R-:W-:Y:S01]  /*46b0*/  FMUL.FTZ R100, R105, UR22 ;  /* 0x0000001669647c20 */ /* 0x000fe20008410000 */
[----:B------:R-:W-:Y:S02]  /*46c0*/  HADD2.F32 R86, -RZ, R71.H0_H0 ;  /* 0x20000047ff567230 */ /* 0x000fe40000004100 */
[----:B------:R-:W-:Y:S01]  /*46d0*/  FMUL.FTZ R101, R101, UR22 ;  /* 0x0000001665657c20 */ /* 0x000fe20008410000 */
[----:B------:R-:W-:-:S02]  /*46e0*/  HADD2.F32 R104, -RZ, R51.H0_H0 ;  /* 0x20000033ff687230 */ /* 0x000fc40000004100 */
[----:B------:R-:W-:Y:S01]  /*46f0*/  FADD.FTZ R106, R106, -UR14 ;  /* 0x8000000e6a6a7e21 */ /* 0x000fe20008010000 */
[----:B------:R-:W-:Y:S01]  /*4700*/  FADD.FTZ R112, R112, -UR14 ;  /* 0x8000000e70707e21 */ /* 0x000fe20008010000 */
[----:B------:R-:W-:Y:S01]  /*4710*/  FFMA.FTZ R100, R100, R85, R87 ;  /* 0x0000005564647223 */ /* 0x000fe20000010057 */
        /* <DEDUP_REMOVED lines=18> */
[----:B------:R-:W-:Y:S01]  /*4840*/  FFMA.FTZ R104, R104, R85, R87 ;  /* 0x0000005568687223 */ /* 0x000fe20000010057 */
[----:B------:R-:W-:Y:S02]  /*4850*/  HADD2.F32 R85, -RZ, R65.H1_H1 ;  /* 0x30000041ff557230 */ /* 0x000fe40000004100 */
[----:B------:R-:W-:Y:S01]  /*4860*/  FADD.FTZ R114, R114, -UR14 ;  /* 0x8000000e72727e21 */ /* 0x000fe20008010000 */
[----:B------:R-:W-:Y:S01]  /*4870*/  FFMA.FTZ R105, R105, R86, R106 ;  /* 0x0000005669697223 */ /* 0x000fe2000001006a */
[----:B------:R-:W-:Y:S02]  /*4880*/  HADD2.F32 R87, -RZ, R45.H1_H1 ;  /* 0x3000002dff577230 */ /* 0x000fe40000004100 */
[----:B------:R-:W-:Y:S01]  /*4890*/  FMUL.FTZ R106, R109, UR22 ;  /* 0x000000166d6a7c20 */ /* 0x000fe20008410000 */
[----:B------:R-:W-:Y:S02]  /*48a0*/  HADD2.F32 R113, -RZ, R66.H0_H0 ;  /* 0x20000042ff717230 */ /* 0x000fe40000004100 */
[----:B------:R-:W-:Y:S01]  /*48b0*/  FMUL.FTZ R108, R114, UR22 ;  /* 0x00000016726c7c20 */ /* 0x000fe20008410000 */
[----:B------:R-:W-:-:S02]  /*48c0*/  HADD2.F32 R109, -RZ, R46.H0_H0 ;  /* 0x2000002eff6d7230 */ /* 0x000fc40000004100 */
[----:B------:R-:W-:Y:S01]  /*48d0*/  FFMA.FTZ R106, R106, R85, R87 ;  /* 0x000000556a6a7223 */ /* 0x000fe20000010057 */
[----:B------:R-:W-:Y:S01]  /*48e0*/  HADD2.F32 R118, -RZ, R70.H0_H0 ;  /* 0x20000046ff767230 */ /* 0x000fe20000004100 */
[----:B------:R-:W0:Y:S01]  /*48f0*/  LDC.64 R86, c[0x0][0x428] ;  /* 0x00010a00ff567b82 */ /* 0x000e220000000a00 */
[----:B------:R-:W-:Y:S02]  /*4900*/  HADD2.F32 R120, -RZ, R50.H0_H0 ;  /* 0x20000032ff787230 */ /* 0x000fe40000004100 */
[----:B------:R-:W-:Y:S01]  /*4910*/  FADD.FTZ R110, R110, -UR14 ;  /* 0x8000000e6e6e7e21 */ /* 0x000fe20008010000 */
[----:B------:R-:W-:Y:S01]  /*4920*/  FADD.FTZ R111, R111, -UR14 ;  /* 0x8000000e6f6f7e21 */ /* 0x000fe20008010000 */
[----:B------:R-:W-:Y:S01]  /*4930*/  FFMA.FTZ R108, R108, R113, R109 ;  /* 0x000000716c6c7223 */ /* 0x000fe2000001006d */
[----:B------:R-:W-:Y:S02]  /*4940*/  HADD2.F32 R114, -RZ, R66.H1_H1 ;  /* 0x30000042ff727230 */ /* 0x000fe40000004100 */
[----:B------:R-:W-:Y:S01]  /*4950*/  FFMA.FTZ R99, R99, R118, R120 ;  /* 0x0000007663637223 */ /* 0x000fe20000010078 */
[----:B------:R-:W-:Y:S01]  /*4960*/  FMUL.FTZ R109, R110, UR22 ;  /* 0x000000166e6d7c20 */ /* 0x000fe20008410000 */
[----:B------:R-:W-:-:S02]  /*4970*/  HADD2.F32 R116, -RZ, R46.H1_H1 ;  /* 0x3000002eff747230 */ /* 0x000fc40000004100 */
[----:B------:R-:W-:Y:S01]  /*4980*/  FMUL.FTZ R110, R111, UR22 ;  /* 0x000000166f6e7c20 */ /* 0x000fe20008410000 */
[----:B------:R-:W-:Y:S01]  /*4990*/  MOV R118, UR5 ;  /* 0x0000000500767c02 */ /* 0x000fe20008000f00 */
[----:B------:R-:W-:Y:S02]  /*49a0*/  HADD2.F32 R85, -RZ, R67.H0_H0 ;  /* 0x20000043ff557230 */ /* 0x000fe40000004100 */
[----:B------:R-:W-:Y:S01]  /*49b0*/  FADD.FTZ R115, R115, -UR14 ;  /* 0x8000000e73737e21 */ /* 0x000fe20008010000 */
[----:B------:R-:W-:Y:S01]  /*49c0*/  HADD2.F32 R111, -RZ, R47.H0_H0 ;  /* 0x2000002fff6f7230 */ /* 0x000fe20000004100 */
[----:B------:R-:W-:Y:S01]  /*49d0*/  LEA.HI.SX32 R123, R118, R107, 0x1d ;  /* 0x0000006b767b7211 */ /* 0x000fe200078feaff */
[----:B------:R-:W-:Y:S01]  /*49e0*/  FFMA.FTZ R109, R109, R114, R116 ;  /* 0x000000726d6d7223 */ /* 0x000fe20000010074 */
[----:B------:R-:W-:Y:S01]  /*49f0*/  HADD2.F32 R114, -RZ, R67.H1_H1 ;  /* 0x30000043ff727230 */ /* 0x000fe20000004100 */
[----:B------:R-:W-:Y:S01]  /*4a00*/  F2FP.F16.F32.PACK_AB R84, R14, R84 ;  /* 0x000000540e54723e */ /* 0x000fe200000000ff */
[----:B------:R-:W-:Y:S01]  /*4a10*/  FFMA.FTZ R110, R110, R85, R111 ;  /* 0x000000556e6e7223 */ /* 0x000fe2000001006f */
[----:B------:R-:W-:-:S02]  /*4a20*/  HADD2.F32 R116, -RZ, R47.H1_H1 ;  /* 0x3000002fff747230 */ /* 0x000fc40000004100 */
[----:B------:R-:W-:Y:S01]  /*4a30*/  FMUL.FTZ R111, R115, UR22 ;  /* 0x00000016736f7c20 */ /* 0x000fe20008410000 */
[C---:B------:R-:W-:Y:S02]  /*4a40*/  IADD3 R121, PT, PT, R123.reuse, 0x80, RZ ;  /* 0x000000807b797810 */ /* 0x040fe40007ffe0ff */
[----:B------:R-:W-:Y:S01]  /*4a50*/  IADD3 R119, PT, PT, R123, 0x100, RZ ;  /* 0x000001007b777810 */ /* 0x000fe20007ffe0ff */
[----:B------:R-:W-:Y:S01]  /*4a60*/  FFMA.FTZ R111, R111, R114, R116 ;  /* 0x000000726f6f7223 */ /* 0x000fe20000010074 */
[----:B------:R-:W-:Y:S01]  /*4a70*/  IADD3 R117, PT, PT, R123, 0x180, RZ ;  /* 0x000001807b757810 */ /* 0x000fe20007ffe0ff */
[--C-:B0-----:R-:W-:Y:S01]  /*4a80*/  IMAD.WIDE.U32 R120, R121, 0x10, R86.reuse ;  /* 0x0000001079787825 */ /* 0x101fe200078e0056 */
[C---:B------:R-:W-:Y:S02]  /*4a90*/  IADD3 R115, PT, PT, R123.reuse, 0x200, RZ ;  /* 0x000002007b737810 */ /* 0x040fe40007ffe0ff */
[----:B------:R-:W-:Y:S01]  /*4aa0*/  F2FP.F16.F32.PACK_AB R85, R12, R15 ;  /* 0x0000000f0c55723e */ /* 0x000fe200000000ff */
[----:B------:R-:W-:Y:S01]  /*4ab0*/  IMAD.WIDE.U32 R122, R123, 0x10, R86 ;  /* 0x000000107b7a7825 */ /* 0x000fe200078e0056 */
[----:B------:R-:W-:-:S02]  /*4ac0*/  F2FP.F16.F32.PACK_AB R8, R6, R8 ;  /* 0x000000080608723e */ /* 0x000fc400000000ff */
[----:B------:R-:W-:Y:S01]  /*4ad0*/  F2FP.F16.F32.PACK_AB R6, R91, R92 ;  /* 0x0000005c5b06723e */ /* 0x000fe200000000ff */
[--C-:B------:R-:W-:Y:S01]  /*4ae0*/  IMAD.WIDE.U32 R118, R119, 0x10, R86.reuse ;  /* 0x0000001077767825 */ /* 0x100fe200078e0056 */
[----:B------:R-:W-:Y:S02]  /*4af0*/  F2FP.F16.F32.PACK_AB R111, R111, R110 ;  /* 0x0000006e6f6f723e */ /* 0x000fe400000000ff */
[----:B------:R-:W-:Y:S01]  /*4b00*/  F2FP.F16.F32.PACK_AB R15, R112, R101 ;  /* 0x00000065700f723e */ /* 0x000fe200000000ff */
[--C-:B------:R-:W-:Y:S01]  /*4b10*/  IMAD.WIDE.U32 R116, R117, 0x10, R86.reuse ;  /* 0x0000001075747825 */ /* 0x100fe200078e0056 */
[----:B------:R-:W-:Y:S02]  /*4b20*/  F2FP.F16.F32.PACK_AB R14, R100, R99 ;  /* 0x00000063640e723e */ /* 0x000fe400000000ff */
[----:B------:R-:W-:Y:S01]  /*4b30*/  F2FP.F16.F32.PACK_AB R12, R95, R94 ;  /* 0x0000005e5f0c723e */ /* 0x000fe200000000ff */
[----:B------:R-:W-:Y:S01]  /*4b40*/  IMAD.WIDE.U32 R114, R115, 0x10, R86 ;  /* 0x0000001073727825 */ /* 0x000fe200078e0056 */
[----:B------:R-:W-:-:S02]  /*4b50*/  F2FP.F16.F32.PACK_AB R87, R9, R11 ;  /* 0x0000000b0957723e */ /* 0x000fc400000000ff */
[----:B------:R-:W-:Y:S02]  /*4b60*/  F2FP.F16.F32.PACK_AB R86, R10, R13 ;  /* 0x0000000d0a56723e */ /* 0x000fe400000000ff */
[----:B------:R-:W-:Y:S02]  /*4b70*/  F2FP.F16.F32.PACK_AB R11, R98, R3 ;  /* 0x00000003620b723e */ /* 0x000fe400000000ff */
[----:B------:R-:W-:Y:S01]  /*4b80*/  F2FP.F16.F32.PACK_AB R10, R2, R5 ;  /* 0x00000005020a723e */ /* 0x000fe200000000ff */
[----:B------:R1:W-:Y:S01]  /*4b90*/  STG.E.128 desc[UR12][R122.64], R84 ;  /* 0x000000547a007986 */ /* 0x0003e2000c101d0c */
[----:B------:R-:W-:Y:S02]  /*4ba0*/  F2FP.F16.F32.PACK_AB R9, R4, R7 ;  /* 0x000000070409723e */ /* 0x000fe400000000ff */
[----:B------:R-:W-:Y:S02]  /*4bb0*/  F2FP.F16.F32.PACK_AB R7, R102, R93 ;  /* 0x0000005d6607723e */ /* 0x000fe400000000ff */
[----:B------:R-:W-:Y:S01]  /*4bc0*/  F2FP.F16.F32.PACK_AB R5, R90, R89 ;  /* 0x000000595a05723e */ /* 0x000fe200000000ff */
[----:B------:R1:W-:Y:S01]  /*4bd0*/  STG.E.128 desc[UR12][R120.64], R8 ;  /* 0x0000000878007986 */ /* 0x0003e2000c101d0c */
[----:B------:R-:W-:-:S02]  /*4be0*/  F2FP.F16.F32.PACK_AB R4, R88, R0 ;  /* 0x000000005804723e */ /* 0x000fc400000000ff */
[----:B------:R-:W-:Y:S02]  /*4bf0*/  F2FP.F16.F32.PACK_AB R13, R97, R96 ;  /* 0x00000060610d723e */ /* 0x000fe400000000ff */
[----:B------:R-:W-:Y:S01]  /*4c00*/  F2FP.F16.F32.PACK_AB R110, R109, R108 ;  /* 0x0000006c6d6e723e */ /* 0x000fe200000000ff */
[----:B------:R1:W-:Y:S01]  /*4c10*/  STG.E.128 desc[UR12][R118.64], R4 ;  /* 0x0000000476007986 */ /* 0x0003e2000c101d0c */
[----:B------:R-:W-:Y:S02]  /*4c20*/  F2FP.F16.F32.PACK_AB R109, R106, R105 ;  /* 0x000000696a6d723e */ /* 0x000fe400000000ff */
[----:B------:R-:W-:Y:S01]  /*4c30*/  F2FP.F16.F32.PACK_AB R108, R104, R103 ;  /* 0x00000067686c723e */ /* 0x000fe200000000ff */
[----:B------:R1:W-:Y:S04]  /*4c40*/  STG.E.128 desc[UR12][R116.64], R12 ;  /* 0x0000000c74007986 */ /* 0x0003e8000c101d0c */
[----:B------:R1:W-:Y:S02]  /*4c50*/  STG.E.128 desc[UR12][R114.64], R108 ;  /* 0x0000006c72007986 */ /* 0x0003e4000c101d0c */
.L_x_3587:
[----:B------:R-:W-:Y:S02]  /*4c60*/  UIADD3 UR7, UPT, UPT, UR7, UR20, URZ ;  /* 0x0000001407077290 */ /* 0x000fe4000fffe0ff */
[----:B------:R-:W-:Y:S02]  /*4c70*/  UPLOP3.LUT UP0, UPT, UPT, UPT, UP0, 0x40, 0x4 ;  /* 0x000000000004789c */ /* 0x000fe40003f0e800 */
[----:B------:R-:W-:-:S09]  /*4c80*/  UISETP.GE.AND UP1, UPT, UR7, UR21, UPT ;  /* 0x000000150700728c */ /* 0x000fd2000bf26270 */
[----:B------:R-:W-:Y:S05]  /*4c90*/  BRA.U !UP1, `(.L_x_3588) ;  /* 0xffffffb509dc7547 */ /* 0x000fea000b83ffff */
[----:B------:R-:W-:Y:S05]  /*4ca0*/  EXIT ;  /* 0x000000000000794d */ /* 0x000fea0003800000 */
.L_x_3589:
        /* <DEDUP_REMOVED lines=13> */
.L_x_34003:


//--------------------- .text._ZN10layer_norm13ln_fwd_kernelINS_13Kernel_traitsI6__halfS2_S2_S2_fjLj5120ELj1ELj1ELj4ELj16ENS_18Kernel_traits_baseILj5120ES2_S2_S2_S2_fjLj128EEEEELb1ELb0ELb0ELb0EEEvNS_9FwdParamsE --------------------------
	.section	.text._ZN10layer_norm13ln_fwd_kernelINS_13Kernel_traitsI6__halfS2_S2_S2_fjLj5120ELj1ELj1ELj4ELj16ENS_18Kernel_traits_baseILj5120ES2_S2_S2_S2_fjLj128EEEEELb1ELb0ELb0ELb0EEEvNS_9FwdParamsE,"ax",@progbits
	.align	128
        .global         _ZN10layer_norm13ln_fwd_kernelINS_13Kernel_traitsI6__halfS2_S2_S2_fjLj5120ELj1ELj1ELj4ELj16ENS_18Kernel_traits_baseILj5120ES2_S2_S2_S2_fjLj128EEEEELb1ELb0ELb0ELb0EEEvNS_9FwdParamsE
        .type           _ZN10layer_norm13ln_fwd_kernelINS_13Kernel_traitsI6__halfS2_S2_S2_fjLj5120ELj1ELj1ELj4ELj16ENS_18Kernel_traits_baseILj5120ES2_S2_S2_S2_fjLj128EEEEELb1ELb0ELb0ELb0EEEvNS_9FwdParamsE,@function
        .size           _ZN10layer_norm13ln_fwd_kernelINS_13Kernel_traitsI6__halfS2_S2_S2_fjLj5120ELj1ELj1ELj4ELj16ENS_18Kernel_traits_baseILj5120ES2_S2_S2_S2_fjLj128EEEEELb1ELb0ELb0ELb0EEEvNS_9FwdParamsE,(.L_x_34004 - _ZN10layer_norm13ln_fwd_kernelINS_13Kernel_traitsI6__halfS2_S2_S2_fjLj5120ELj1ELj1ELj4ELj16ENS_18Kernel_traits_baseILj5120ES2_S2_S2_S2_fjLj128EEEEELb1ELb0ELb0ELb0EEEvNS_9FwdParamsE)
        .other          _ZN10layer_norm13ln_fwd_kernelINS_13Kernel_traitsI6__halfS2_S2_S2_fjLj5120ELj1ELj1ELj4ELj16ENS_18Kernel_traits_baseILj5120ES2_S2_S2_S2_fjLj128EEEEELb1ELb0ELb0ELb0EEEvNS_9FwdParamsE,@"STO_CUDA_ENTRY STV_DEFAULT"
_ZN10layer_norm13ln_fwd_kernelINS_13Kernel_traitsI6__halfS2_S2_S2_fjLj5120ELj1ELj1ELj4ELj16ENS_18Kernel_traits_baseILj5120ES2_S2_S2_S2_fjLj128EEEEELb1ELb0ELb0ELb0EEEvNS_9FwdParamsE:
.text._ZN10layer_norm13ln_fwd_kernelINS_13Kernel_traitsI6__halfS2_S2_S2_fjLj5120ELj1ELj1ELj4ELj16ENS_18Kernel_traits_baseILj5120ES2_S2_S2_S2_fjLj128EEEEELb1ELb0ELb0ELb0EEEvNS_9FwdParamsE:
        /* <DEDUP_REMOVED lines=12> */
[----:B---3--:R-:W2:Y:S01]  /*00c0*/  @P0 LDG.E.64 R2, desc[UR6][R2.64] ;  /* 0x0000000602020981 */ /* 0x008ea2000c1e1b00 */
[----:B-1----:R-:W-:Y:S01]  /*00d0*/  @P0 MOV R11, R9 ;  /* 0x00000009000b0202 */ /* 0x002fe20000000f00 */
[----:B------:R-:W1:Y:S04]  /*00e0*/  @P0 LDC R7, c[0x0][0x460] ;  /* 0x00011800ff070b82 */ /* 0x000e680000000800 */
[----:B----4-:R-:W1:Y:S01]  /*00f0*/  @P0 LDG.E.64 R4, desc[UR6][R10.64] ;  /* 0x000000060a040981 */ /* 0x010e62000c1e1b00 */
[----:B0-----:R-:W-:Y:S01]  /*0100*/  UISETP.NE.U32.AND UP0, UPT, UR4, URZ, UPT ;  /* 0x000000ff0400728c */ /* 0x001fe2000bf05070 */
[----:B------:R-:W-:Y:S02]  /*0110*/  BSSY.RECONVERGENT B0, `(.L_x_3590) ;  /* 0x0000075000007945 */ /* 0x000fe40003800200 */
[----:B------:R-:W0:Y:S01]  /*0120*/  S2UR UR16, SR_CTAID.X ;  /* 0x00000000001079c3 */ /* 0x000e220000002500 */
[----:B-----5:R-:W-:Y:S01]  /*0130*/  SHF.R.S32.HI R0, RZ, 0x1f, R13 ;  /* 0x0000001fff007819 */ /* 0x020fe2000001140d */
[----:B------:R-:W-:-:S03]  /*0140*/  UISETP.NE.AND.EX UP0, UPT, UR5, URZ, UPT, UP0 ;  /* 0x000000ff0500728c */ /* 0x000fc6000bf05300 */
[----:B------:R-:W-:Y:S02]  /*0150*/  LEA.HI R0, R0, R13, RZ, 0x3 ;  /* 0x0000000d00007211 */ /* 0x000fe400078f18ff */
[----:B--2---:R-:W-:Y:S02]  /*0160*/  @P0 R2UR UR9, R3 ;  /* 0x00000000030902ca */ /* 0x004fe400000e0000 */
[----:B------:R-:W0:Y:S01]  /*0170*/  LDC R3, c[0x0][0x360] ;  /* 0x0000d800ff037b82 */ /* 0x000e220000000800 */
[----:B------:R-:W-:Y:S02]  /*0180*/  @P0 R2UR UR8, R2 ;  /* 0x00000000020802ca */ /* 0x000fe400000e0000 */
[----:B-1----:R-:W-:Y:S02]  /*0190*/  @P0 IADD3 R10, P1, PT, R4, R7, RZ ;  /* 0x00000007040a0210 */ /* 0x002fe40007f3e0ff */
[----:B------:R-:W-:-:S03]  /*01a0*/  SHF.R.S32.HI R7, RZ, 0x3, R0 ;  /* 0x00000003ff077819 */ /* 0x000fc60000011400 */
[----:B------:R-:W-:Y:S01]  /*01b0*/  @P0 IMAD.X R9, RZ, RZ, R5, P1 ;  /* 0x000000ffff090224 */ /* 0x000fe200008e0605 */
[----:B------:R-:W-:Y:S02]  /*01c0*/  LOP3.LUT R5, R6, 0x60, RZ, 0xc0, !PT ;  /* 0x0000006006057812 */ /* 0x000fe400078ec0ff */
[----:B------:R-:W-:Y:S02]  /*01d0*/  UIADD3 UR15, UPT, UPT, UR9, -0x4498517b, URZ ;  /* 0xbb67ae85090f7890 */ /* 0x000fe4000fffe0ff */
[----:B------:R-:W-:Y:S01]  /*01e0*/  UIADD3 UR18, UPT, UPT, UR9, 0x76cf5d0a, URZ ;  /* 0x76cf5d0a09127890 */ /* 0x000fe2000fffe0ff */
[----:B------:R-:W-:Y:S01]  /*01f0*/  LOP3.LUT R11, R5, 0x1f, R6, 0xf8, !PT ;  /* 0x0000001f050b7812 */ /* 0x000fe200078ef806 */
[----:B------:R-:W-:Y:S01]  /*0200*/  UIADD3 UR14, UPT, UPT, UR8, -0x61c88647, URZ ;  /* 0x9e3779b9080e7890 */ /* 0x000fe2000fffe0ff */
[----:B------:R-:W-:Y:S01]  /*0210*/  SHF.R.U32.HI R4, RZ, 0x2, R9 ;  /* 0x00000002ff047819 */ /* 0x000fe20000011609 */
[----:B------:R-:W-:Y:S01]  /*0220*/  UIADD3 UR17, UPT, UPT, UR8, 0x3c6ef372, URZ ;  /* 0x3c6ef37208117890 */ /* 0x000fe2000fffe0ff */
[----:B------:R-:W-:Y:S01]  /*0230*/  LOP3.LUT R2, R11, 0x7f, RZ, 0x3c, !PT ;  /* 0x0000007f0b027812 */ /* 0x000fe200078e3cff */
[----:B------:R-:W-:-:S02]  /*0240*/  UIADD3 UR19, UPT, UPT, UR8, -0x255992d5, URZ ;  /* 0xdaa66d2b08137890 */ /* 0x000fc4000fffe0ff */
[----:B------:R-:W-:Y:S02]  /*0250*/  UIADD3 UR20, UPT, UPT, UR9, 0x32370b8f, URZ ;  /* 0x32370b8f09147890 */ /* 0x000fe4000fffe0ff */
[----:B------:R-:W-:Y:S01]  /*0260*/  IMAD.IADD R2, R7, 0x1, R2 ;  /* 0x0000000107027824 */ /* 0x000fe200078e0202 */
[----:B------:R-:W-:Y:S01]  /*0270*/  UIADD3 UR21, UPT, UPT, UR8, 0x78dde6e4, URZ ;  /* 0x78dde6e408157890 */ /* 0x000fe2000fffe0ff */
[----:B0-----:R-:W-:Y:S01]  /*0280*/  IMAD R0, R3, UR16, R6 ;  /* 0x0000001003007c24 */ /* 0x001fe2000f8e0206 */
[----:B------:R-:W-:Y:S01]  /*0290*/  LOP3.LUT R6, R6, 0x1f, RZ, 0xc0, !PT ;  /* 0x0000001f06067812 */ /* 0x000fe200078ec0ff */
[----:B------:R-:W-:Y:S01]  /*02a0*/  UIADD3 UR22, UPT, UPT, UR9, -0x126145ec, URZ ;  /* 0xed9eba1409167890 */ /* 0x000fe2000fffe0ff */
[----:B------:R-:W-:Y:S01]  /*02b0*/  SHF.R.U64 R3, R10, 0x2, R9 ;  /* 0x000000020a037819 */ /* 0x000fe20000001209 */
        /* <DEDUP_REMOVED lines=29> */
[C---:B---3--:R-:W-:Y:S01]  /*0490*/  @P1 IMAD.WIDE.U32 R16, R11.reuse, 0x10, R16 ;  /* 0x000000100b101825 */ /* 0x048fe200078e0010 */
[----:B------:R-:W-:-:S04]  /*04a0*/  @P1 IADD3 R11, PT, PT, R11, 0x80, RZ ;  /* 0x000000800b0b1810 */ /* 0x000fc80007ffe0ff */
        /* <DEDUP_REMOVED lines=21> */
.L_x_3591:
        /* <DEDUP_REMOVED lines=13> */
[C---:B-1----:R-:W-:Y:S01]  /*06d0*/  @P1 IMAD.WIDE.U32 R14, R11.reuse, 0x10, R14 ;  /* 0x000000100b0e1825 */ /* 0x042fe200078e000e */
[----:B------:R-:W-:-:S04]  /*06e0*/  @P1 IADD3 R11, PT, PT, R11, 0x80, RZ ;  /* 0x000000800b0b1810 */ /* 0x000fc80007ffe0ff */
[----:B------:R0:W5:Y:S01]  /*06f0*/  @P1 LDG.E.128 R48, desc[UR6][R14.64] ;  /* 0x000000060e301981 */ /* 0x000162000c1e1d00 */
[----:B--2---:R-:W-:-:S04]  /*0700*/  @P2 IMAD.WIDE.U32 R16, R11, 0x10, R16 ;  /* 0x000000100b102825 */ /* 0x004fc800078e0010 */
[----:B------:R-:W-:Y:S01]  /*0710*/  @P2 VIADD R11, R11, 0x80 ;  /* 0x000000800b0b2836 */ /* 0x000fe20000000000 */
[----:B------:R0:W5:Y:S03]  /*0720*/  @P2 LDG.E.128 R40, desc[UR6][R16.64] ;  /* 0x0000000610282981 */ /* 0x000166000c1e1d00 */
[----:B---3--:R-:W-:-:S04]  /*0730*/  @P3 IMAD.WIDE.U32 R18, R11, 0x10, R18 ;  /* 0x000000100b123825 */ /* 0x008fc800078e0012 */
[----:B------:R-:W-:Y:S01]  /*0740*/  @P3 VIADD R11, R11, 0x80 ;  /* 0x000000800b0b3836 */ /* 0x000fe20000000000 */
[----:B------:R0:W5:Y:S03]  /*0750*/  @P3 LDG.E.128 R32, desc[UR6][R18.64] ;  /* 0x0000000612203981 */ /* 0x000166000c1e1d00 */
[----:B----4-:R-:W-:-:S05]  /*0760*/  @P4 IMAD.WIDE.U32 R8, R11, 0x10, R28 ;  /* 0x000000100b084825 */ /* 0x010fca00078e001c */
[----:B------:R0:W5:Y:S01]  /*0770*/  @P4 LDG.E.128 R24, desc[UR6][R8.64] ;  /* 0x0000000608184981 */ /* 0x000162000c1e1d00 */
[----:B------:R-:W-:Y:S01]  /*0780*/  HFMA2 R30, -RZ, RZ, 0, 0 ;  /* 0x00000000ff1e7431 */ /* 0x000fe200000001ff */
[----:B------:R-:W-:Y:S01]  /*0790*/  CS2R R28, SRZ ;  /* 0x00000000001c7805 */ /* 0x000fe2000001ff00 */
[----:B------:R-:W-:Y:S01]  /*07a0*/  IMAD.MOV.U32 R38, RZ, RZ, RZ ;  /* 0x000000ffff267224 */ /* 0x000fe200078e00ff */
[----:B------:R-:W-:Y:S01]  /*07b0*/  CS2R R36, SRZ ;  /* 0x0000000000247805 */ /* 0x000fe2000001ff00 */
[----:B------:R-:W-:Y:S01]  /*07c0*/  IMAD.MOV.U32 R46, RZ, RZ, RZ ;  /* 0x000000ffff2e7224 */ /* 0x000fe200078e00ff */
[----:B------:R-:W-:Y:S02]  /*07d0*/  CS2R R44, SRZ ;  /* 0x00000000002c7805 */ /* 0x000fe4000001ff00 */
[----:B------:R-:W-:Y:S02]  /*07e0*/  MOV R54, RZ ;  /* 0x000000ff00367202 */ /* 0x000fe40000000f00 */
[----:B------:R-:W-:-:S02]  /*07f0*/  CS2R R52, SRZ ;  /* 0x0000000000347805 */ /* 0x000fc4000001ff00 */
[----:B------:R-:W-:Y:S02]  /*0800*/  @P4 CS2R R22, SRZ ;  /* 0x0000000000164805 */ /* 0x000fe4000001ff00 */
[----:B------:R-:W-:Y:S01]  /*0810*/  @P4 CS2R R20, SRZ ;  /* 0x0000000000144805 */ /* 0x000fe2000001ff00 */
[----:B------:R-:W-:Y:S01]  /*0820*/  @P0 IMAD.MOV.U32 R55, RZ, RZ, RZ ;  /* 0x000000ffff370224 */ /* 0x000fe200078e00ff */
[----:B------:R-:W-:Y:S01]  /*0830*/  @P2 MOV R39, RZ ;  /* 0x000000ff00272202 */ /* 0x000fe20000000f00 */
[----:B------:R-:W-:Y:S02]  /*0840*/  @P1 IMAD.MOV.U32 R47, RZ, RZ, RZ ;  /* 0x000000ffff2f1224 */ /* 0x000fe400078e00ff */
[----:B0-----:R-:W-:-:S07]  /*0850*/  @P3 IMAD.MOV.U32 R31, RZ, RZ, RZ ;  /* 0x000000ffff1f3224 */ /* 0x001fce00078e00ff */
.L_x_3592:
[----:B------:R-:W-:Y:S05]  /*0860*/  BSYNC.RECONVERGENT B0 ;  /* 0x0000000000007941 */ /* 0x000fea0003800200 */
.L_x_3590:
[----:B------:R-:W0:Y:S02]  /*0870*/  LDCU UR4, c[0x0][0x384] ;  /* 0x00007080ff0477ac */ /* 0x000e240008000800 */
[----:B0-----:R-:W-:-:S06]  /*0880*/  UISETP.GE.AND UP0, UPT, UR16, UR4, UPT ;  /* 0x000000041000728c */ /* 0x001fcc000bf06270 */
[----:B------:R-:W-:-:S13]  /*0890*/  PLOP3.LUT P0, PT, PT, PT, UP0, 0x80, 0x8 ;  /* 0x000000000008781c */ /* 0x000fda0003f0f008 */
[----:B------:R-:W-:Y:S05]  /*08a0*/  @P0 EXIT ;  /* 0x000000000000094d */ /* 0x000fea0003800000 */
[----:B------:R-:W-:Y:S01]  /*08b0*/  IMAD.HI.U32 R9, R0, -0x326172a9, RZ ;  /* 0xcd9e8d5700097827 */ /* 0x000fe200078e00ff */
[----:B------:R-:W0:Y:S03]  /*08c0*/  LDCU.64 UR4, c[0x0][0x3e0] ;  /* 0x00007c00ff0477ac */ /* 0x000e260008000a00 */
[C---:B------:R-:W-:Y:S01]  /*08d0*/  IMAD.HI.U32 R8, R3.reuse, -0x2daee0ad, RZ ;  /* 0xd2511f5303087827 */ /* 0x040fe200078e00ff */
[----:B------:R-:W-:Y:S01]  /*08e0*/  LOP3.LUT R9, R4, UR8, R9, 0x96, !PT ;  /* 0x0000000804097c12 */ /* 0x000fe2000f8e9609 */
[----:B------:R-:W1:Y:S02]  /*08f0*/  LDCU UR32, c[0x0][0x388] ;  /* 0x00007100ff2077ac */ /* 0x000e640008000800 */
[----:B------:R-:W-:Y:S01]  /*0900*/  IMAD R14, R3, -0x2daee0ad, RZ ;  /* 0xd2511f53030e7824 */ /* 0x000fe200078e02ff */
[----:B------:R-:W-:Y:S01]  /*0910*/  LOP3.LUT R8, R8, UR9, RZ, 0x3c, !PT ;  /* 0x0000000908087c12 */ /* 0x000fe2000f8e3cff */
[----:B------:R-:W-:Y:S01]  /*0920*/  IMAD.HI.U32 R13, R9, -0x2daee0ad, RZ ;  /* 0xd2511f53090d7827 */ /* 0x000fe200078e00ff */
[----:B------:R-:W2:Y:S03]  /*0930*/  LDCU.U8 UR33, c[0x0][0x410] ;  /* 0x00008200ff2177ac */ /* 0x000ea60008000000 */
[----:B------:R-:W-:Y:S01]  /*0940*/  IMAD R12, R0, -0x326172a9, RZ ;  /* 0xcd9e8d57000c7824 */ /* 0x000fe200078e02ff */
[----:B------:R-:W-:Y:S01]  /*0950*/  LOP3.LUT R13, R14, UR15, R13, 0x96, !PT ;  /* 0x0000000f0e0d7c12 */ /* 0x000fe2000f8e960d */
[C---:B------:R-:W-:Y:S01]  /*0960*/  IMAD.HI.U32 R11, R8.reuse, -0x326172a9, RZ ;  /* 0xcd9e8d57080b7827 */ /* 0x040fe200078e00ff */
[----:B------:R-:W3:Y:S03]  /*0970*/  LDCU UR34, c[0x0][0x400] ;  /* 0x00008000ff2277ac */ /* 0x000ee60008000800 */
[----:B------:R-:W-:Y:S01]  /*0980*/  IMAD R15, R8, -0x326172a9, RZ ;  /* 0xcd9e8d57080f7824 */ /* 0x000fe200078e02ff */
[----:B------:R-:W-:Y:S01]  /*0990*/  LOP3.LUT R11, R12, UR14, R11, 0x96, !PT ;  /* 0x0000000e0c0b7c12 */ /* 0x000fe2000f8e960b */
[----:B------:R-:W-:Y:S01]  /*09a0*/  IMAD.HI.U32 R8, R13, -0x326172a9, RZ ;  /* 0xcd9e8d570d087827 */ /* 0x000fe200078e00ff */
[----:B0-----:R-:W-:Y:S01]  /*09b0*/  UISETP.NE.U32.AND UP0, UPT, UR4, URZ, UPT ;  /* 0x000000ff0400728c */ /* 0x001fe2000bf05070 */
[----:B------:R-:W0:Y:S02]  /*09c0*/  LDCU.64 UR12, c[0x0][0x380] ;  /* 0x00007000ff0c77ac */ /* 0x000e240008000a00 */
[----:B------:R-:W-:Y:S01]  /*09d0*/  IMAD R12, R9, -0x2daee0ad, RZ ;  /* 0xd2511f53090c7824 */ /* 0x000fe200078e02ff */
[----:B------:R-:W-:Y:S01]  /*09e0*/  LOP3.LUT R8, R15, UR17, R8, 0x96, !PT ;  /* 0x000000110f087c12 */ /* 0x000fe2000f8e9608 */
[----:B------:R-:W-:Y:S01]  /*09f0*/  IMAD.HI.U32 R9, R11, -0x2daee0ad, RZ ;  /* 0xd2511f530b097827 */ /* 0x000fe200078e00ff */
[----:B------:R-:W-:-:S02]  /*0a00*/  UISETP.NE.AND.EX UP0, UPT, UR5, URZ, UPT, UP0 ;  /* 0x000000ff0500728c */ /* 0x000fc4000bf05300 */
[----:B------:R-:W-:Y:S01]  /*0a10*/  UPLOP3.LUT UP2, UPT, UPT, UPT, UPT, 0x40, 0x4 ;  /* 0x000000000004789c */ /* 0x000fe20003f4e870 */
        /* <DEDUP_REMOVED lines=8> */
[----:B------:R-:W-:Y:S02]  /*0aa0*/  IMAD R12, R9, -0x326172a9, RZ ;  /* 0xcd9e8d57090c7824 */ /* 0x000fe400078e02ff */
[----:B------:R-:W-:-:S04]  /*0ab0*/  IMAD.HI.U32 R9, R14, -0x326172a9, RZ ;  /* 0xcd9e8d570e097827 */ /* 0x000fc800078e00ff */
[----:B------:R-:W-:Y:S01]  /*0ac0*/  IMAD.HI.U32 R8, R11, -0x2daee0ad, RZ ;  /* 0xd2511f530b087827 */ /* 0x000fe200078e00ff */
[----:B------:R-:W-:-:S03]  /*0ad0*/  LOP3.LUT R9, R12, UR21, R9, 0x96, !PT ;  /* 0x000000150c097c12 */ /* 0x000fc6000f8e9609 */
        /* <DEDUP_REMOVED lines=15> */
[----:B------:R-:W-:Y:S02]  /*0bd0*/  IMAD R12, R12, -0x326172a9, RZ ;  /* 0xcd9e8d570c0c7824 */ /* 0x000fe400078e02ff */
[----:B------:R-:W-:Y:S01]  /*0be0*/  IMAD.HI.U32 R11, R9, -0x326172a9, RZ ;  /* 0xcd9e8d57090b7827 */ /* 0x000fe200078e00ff */
[----:B------:R-:W-:Y:S02]  /*0bf0*/  LOP3.LUT R13, R14, UR28, R13, 0x96, !PT ;  /* 0x0000001c0e0d7c12 */ /* 0x000fe4000f8e960d */
[----:B------:R-:W-:Y:S01]  /*0c00*/  LOP3.LUT R14, R7, 0x7f, RZ, 0xc0, !PT ;  /* 0x0000007f070e7812 */ /* 0x000fe200078ec0ff */
[----:B------:R-:W-:Y:S01]  /*0c10*/  IMAD R8, R8, -0x2daee0ad, RZ ;  /* 0xd2511f5308087824 */ /* 0x000fe200078e02ff */
[----:B------:R-:W-:Y:S01]  /*0c20*/  LOP3.LUT R11, R12, UR27, R11, 0x96, !PT ;  /* 0x0000001b0c0b7c12 */ /* 0x000fe2000f8e960b */
[----:B------:R-:W-:Y:S01]  /*0c30*/  IMAD R12, R9, -0x326172a9, RZ ;  /* 0xcd9e8d57090c7824 */ /* 0x000fe200078e02ff */
[----:B------:R-:W-:Y:S01]  /*0c40*/  VIADDMNMX R15, R14, -R5, RZ, !PT ;  /* 0x800000050e0f7246 */ /* 0x000fe200078001ff */
[----:B------:R-:W-:-:S03]  /*0c50*/  IMAD.HI.U32 R9, R13, -0x326172a9, RZ ;  /* 0xcd9e8d570d097827 */ /* 0x000fc600078e00ff */
[----:B------:R-:W-:Y:S01]  /*0c60*/  VIMNMX R15, PT, PT, R15, 0x20, PT ;  /* 0x000000200f0f7848 */ /* 0x000fe20003fe0100 */
[----:B------:R-:W-:Y:S01]  /*0c70*/  IMAD.HI.U32 R5, R11, -0x2daee0ad, RZ ;  /* 0xd2511f530b057827 */ /* 0x000fe200078e00ff */
[----:B------:R-:W-:-:S03]  /*0c80*/  LOP3.LUT R12, R12, UR29, R9, 0x96, !PT ;  /* 0x0000001d0c0c7c12 */ /* 0x000fc6000f8e9609 */
[----:B------:R-:W-:Y:S01]  /*0c90*/  IMAD R6, R6, -0x20, R14 ;  /* 0xffffffe006067824 */ /* 0x000fe200078e020e */
[----:B------:R-:W-:Y:S01]  /*0ca0*/  LOP3.LUT R14, R8, UR10, R5, 0x96, !PT ;  /* 0x0000000a080e7c12 */ /* 0x000fe2000f8e9605 */
[----:B------:R-:W-:Y:S01]  /*0cb0*/  IMAD.SHL.U32 R7, R7, 0x2, RZ ;  /* 0x0000000207077824 */ /* 0x000fe200078e00ff */
[----:B------:R-:W4:Y:S01]  /*0cc0*/  LDCU.64 UR10, c[0x0][0x3a0] ;  /* 0x00007400ff0a77ac */ /* 0x000f220008000a00 */
[----:B------:R-:W-:Y:S01]  /*0cd0*/  IMAD R8, R11, -0x2daee0ad, RZ ;  /* 0xd2511f530b087824 */ /* 0x000fe200078e02ff */
[----:B------:R-:W-:Y:S01]  /*0ce0*/  VIMNMX R5, PT, PT, RZ, R6, !PT ;  /* 0x00000006ff057248 */ /* 0x000fe20007fe0100 */
[----:B------:R-:W-:Y:S01]  /*0cf0*/  IMAD R16, R13, -0x326172a9, RZ ;  /* 0xcd9e8d570d107824 */ /* 0x000fe200078e02ff */
[----:B------:R-:W-:Y:S01]  /*0d00*/  LOP3.LUT R6, R7, 0xffffff00, RZ, 0xc0, !PT ;  /* 0xffffff0007067812 */ /* 0x000fe200078ec0ff */
[----:B------:R-:W-:Y:S01]  /*0d10*/  IMAD.HI.U32 R7, R12, -0x2daee0ad, RZ ;  /* 0xd2511f530c077827 */ /* 0x000fe200078e00ff */
[----:B------:R-:W-:Y:S02]  /*0d20*/  VIMNMX R5, PT, PT, R5, 0x20, PT ;  /* 0x0000002005057848 */ /* 0x000fe40003fe0100 */
[----:B------:R-:W-:Y:S01]  /*0d30*/  LEA R15, R15, R6, 0x3 ;  /* 0x000000060f0f7211 */ /* 0x000fe200078e18ff */
[----:B------:R-:W-:-:S04]  /*0d40*/  IMAD.HI.U32 R9, R14, -0x326172a9, RZ ;  /* 0xcd9e8d570e097827 */ /* 0x000fc800078e00ff */
[----:B------:R-:W-:Y:S01]  /*0d50*/  IMAD R5, R5, 0x8, R6 ;  /* 0x0000000805057824 */ /* 0x000fe200078e0206 */
[----:B------:R-:W-:Y:S01]  /*0d60*/  LOP3.LUT R6, R8, UR31, R7, 0x96, !PT ;  /* 0x0000001f08067c12 */ /* 0x000fe2000f8e9607 */
[----:B------:R-:W-:Y:S01]  /*0d70*/  IMAD R102, R12, -0x2daee0ad, RZ ;  /* 0xd2511f530c667824 */ /* 0x000fe200078e02ff */
[----:B------:R-:W-:Y:S01]  /*0d80*/  I2FP.F32.U32 R8, R15 ;  /* 0x0000000f00087245 */ /* 0x000fe20000201000 */
[----:B------:R-:W-:Y:S01]  /*0d90*/  IMAD R12, R14, -0x326172a9, RZ ;  /* 0xcd9e8d570e0c7824 */ /* 0x000fe200078e02ff */
[----:B------:R-:W-:Y:S02]  /*0da0*/  LOP3.LUT R7, R16, UR30, R9, 0x96, !PT ;  /* 0x0000001e10077c12 */ /* 0x000fe4000f8e9609 */
[----:B------:R-:W-:Y:S01]  /*0db0*/  LOP3.LUT R9, R10, 0x3, RZ, 0xc0, !PT ;  /* 0x000000030a097812 */ /* 0x000fe200078ec0ff */
[----:B------:R-:W-:Y:S01]  /*0dc0*/  IMAD.MOV.U32 R10, RZ, RZ, RZ ;  /* 0x000000ffff0a7224 */ /* 0x000fe200078e00ff */
[----:B-1234-:R-:W0:Y:S06]  /*0dd0*/  MUFU.RCP R8, R8 ;  /* 0x0000000800087308 */ /* 0x01ee2c0000001000 */
.L_x_4026:
[----:B-1----:R-:W1:Y:S01]  /*0de0*/  @UP0 LDCU.64 UR4, c[0x0][0x3e0] ;  /* 0x00007c00ff0407ac */ /* 0x002e620008000a00 */
[----:B------:R-:W-:Y:S01]  /*0df0*/  PLOP3.LUT P0, PT, PT, PT, UP0, 0x80, 0x8 ;  /* 0x000000000008781c */ /* 0x000fe20003f0f008 */
[----:B-1----:R-:W-:-:S06]  /*0e00*/  @UP0 UIMAD.WIDE UR4, UR16, 0x2, UR4 ;  /* 0x00000002100408a5 */ /* 0x002fcc000f8e0204 */
[----:B0-234-:R-:W-:Y:S01]  /*0e10*/  MOV R60, UR4 ;  /* 0x00000004003c7c02 */ /* 0x01dfe20008000f00 */
[----:B------:R-:W-:-:S05]  /*0e20*/  IMAD.U32 R61, RZ, RZ, UR5 ;  /* 0x00000005ff3d7e24 */ /* 0x000fca000f8e00ff */
[----:B------:R-:W2:Y:S01]  /*0e30*/  @P0 LDG.E.U16 R60, desc[UR6][R60.64] ;  /* 0x000000063c3c0981 */ /* 0x000ea2000c1e1500 */
[----:B------:R-:W-:Y:S01]  /*0e40*/  UIMAD UR4, UR16, UR32, URZ ;  /* 0x00000020100472a4 */ /* 0x000fe2000f8e02ff */
[----:B------:R-:W-:Y:S01]  /*0e50*/  PLOP3.LUT P0, PT, PT, PT, UP0, 0x80, 0x8 ;  /* 0x000000000008781c */ /* 0x000fe20003f0f008 */
[----:B------:R-:W-:Y:S01]  /*0e60*/  BSSY.RECONVERGENT B0, `(.L_x_3593) ;  /* 0x000055c000007945 */ /* 0x000fe20003800200 */
[----:B------:R-:W1:Y:S01]  /*0e70*/  S2R R101, SR_TID.X ;  /* 0x0000000000657919 */ /* 0x000e620000002100 */
[----:B------:R-:W-:Y:S01]  /*0e80*/  USHF.R.S32.HI UR5, URZ, 0x1f, UR4 ;  /* 0x0000001fff057899 */ /* 0x000fe20008011404 */
[----:B------:R-:W-:Y:S02]  /*0e90*/  PLOP3.LUT P1, PT, PT, PT, UP0, 0x80, 0x8 ;  /* 0x000000000008781c */ /* 0x000fe40003f2f008 */
[----:B------:R-:W-:Y:S01]  /*0ea0*/  ISETP.GE.U32.AND P2, PT, R2, 0x80, PT ;  /* 0x000000800200780c */ /* 0x000fe20003f46070 */
[----:B------:R-:W-:-:S03]  /*0eb0*/  ULEA.HI UR5, UR5, UR4, URZ, 0x3 ;  /* 0x0000000405057291 */ /* 0x000fc6000f8f18ff */
[----:B------:R-:W-:Y:S01]  /*0ec0*/  UMOV UR4, 0x3f800000 ;  /* 0x3f80000000047882 */ /* 0x000fe20000000000 */
[----:B------:R-:W-:Y:S02]  /*0ed0*/  P2R R103, PR, RZ, 0x4 ;  /* 0x00000004ff677803 */ /* 0x000fe40000000000 */
[----:B------:R-:W-:-:S05]  /*0ee0*/  IMAD.U32 R64, RZ, RZ, UR5 ;  /* 0x00000005ff407e24 */ /* 0x000fca000f8e00ff */
[----:B-1----:R-:W-:-:S04]  /*0ef0*/  LEA.HI.SX32 R85, R64, R101, 0x1d ;  /* 0x0000006540557211 */ /* 0x002fc800078feaff */
[----:B------:R-:W-:Y:S01]  /*0f00*/  MOV R105, R85 ;  /* 0x0000005500697202 */ /* 0x000fe20000000f00 */
[----:B--2---:R-:W-:-:S05]  /*0f10*/  @P0 HADD2.F32 R62, -RZ, R60.H0_H0 ;  /* 0x2000003cff3e0230 */ /* 0x004fca0000004100 */
[----:B------:R-:W-:Y:S01]  /*0f20*/  @P1 R2UR UR4, R62 ;  /* 0x000000003e0412ca */ /* 0x000fe200000e0000 */
[----:B------:R-:W-:-:S14]  /*0f30*/  @!P2 BRA `(.L_x_3594) ;  /* 0x000000540038a947 */ /* 0x000fdc0003800000 */
[----:B------:R-:W1:Y:S02]  /*0f40*/  LDC.64 R60, c[0x0][0x390] ;  /* 0x0000e400ff3c7b82 */ /* 0x000e640000000a00 */
[----:B-1----:R-:W-:-:S05]  /*0f50*/  IMAD.WIDE.U32 R60, R85, 0x10, R60 ;  /* 0x00000010553c7825 */ /* 0x002fca00078e003c */
[----:B------:R1:W5:Y:S01]  /*0f60*/  LDG.E.128 R64, desc[UR6][R60.64] ;  /* 0x000000063c407981 */ /* 0x000362000c1e1d00 */
[----:B------:R-:W-:-:S04]  /*0f70*/  UISETP.NE.U32.AND UP1, UPT, UR10, URZ, UPT ;  /* 0x000000ff0a00728c */ /* 0x000fc8000bf25070 */
[----:B------:R-:W-:-:S09]  /*0f80*/  UISETP.NE.AND.EX UP1, UPT, UR11, URZ, UPT, UP1 ;  /* 0x000000ff0b00728c */ /* 0x000fd2000bf25310 */
[----:B-1----:R-:W-:Y:S05]  /*0f90*/  BRA.U !UP1, `(.L_x_3595) ;  /* 0x0000002909987547 */ /* 0x002fea000b800000 */
[----:B------:R-:W1:Y:S02]  /*0fa0*/  LDC.64 R60, c[0x0][0x3a0] ;  /* 0x0000e800ff3c7b82 */ /* 0x000e640000000a00 */
[----:B-1----:R-:W-:-:S06]  /*0fb0*/  IMAD.WIDE.U32 R60, R85, 0x10, R60 ;  /* 0x00000010553c7825 */ /* 0x002fcc00078e003c */
[----:B------:R-:W5:Y:S01]  /*0fc0*/  LDG.E.128 R60, desc[UR6][R60.64] ;  /* 0x000000063c3c7981 */ /* 0x000f62000c1e1d00 */
[----:B------:R-:W-:Y:S01]  /*0fd0*/  ISETP.NE.AND P0, PT, R9, 0x1, PT ;  /* 0x000000010900780c */ /* 0x000fe20003f05270 */
[----:B------:R-:W-:Y:S01]  /*0fe0*/  BSSY.RECONVERGENT B1, `(.L_x_3596) ;  /* 0x000004c000017945 */ /* 0x000fe20003800200 */
[----:B------:R-:W-:Y:S01]  /*0ff0*/  IMAD.MOV.U32 R17, RZ, RZ, 0x2 ;  /* 0x00000002ff117424 */ /* 0x000fe200078e00ff */
[----:B------:R-:W-:Y:S01]  /*1000*/  MOV R106, R102 ;  /* 0x00000066006a7202 */ /* 0x000fe20000000f00 */
[----:B------:R-:W-:-:S09]  /*1010*/  IMAD.MOV.U32 R11, RZ, RZ, R12 ;  /* 0x000000ffff0b7224 */ /* 0x000fd200078e000c */
[----:B------:R-:W-:Y:S05]  /*1020*/  @!P0 BRA `(.L_x_3597) ;  /* 0x00000004001c8947 */ /* 0x000fea0003800000 */
[----:B------:R-:W-:-:S05]  /*1030*/  IMAD.MOV.U32 R18, RZ, RZ, 0x2 ;  /* 0x00000002ff127424 */ /* 0x000fca00078e00ff */
[----:B------:R-:W-:-:S05]  /*1040*/  VIADDMNMX.U32 R11, R9, 0xfffffffe, R18, PT ;  /* 0xfffffffe090b7846 */ /* 0x000fca0003800012 */
[----:B------:R-:W-:-:S04]  /*1050*/  IMAD.SHL.U32 R11, R11, 0x4, RZ ;  /* 0x000000040b0b7824 */ /* 0x000fc800078e00ff */
[----:B------:R-:W1:Y:S02]  /*1060*/  LDC R86, c[0x2][R11] ;  /* 0x008000000b567b82 */ /* 0x000e640000000800 */
[----:B-1----:R-:W-:-:S04]  /*1070*/  SHF.R.S32.HI R87, RZ, 0x1f, R86 ;  /* 0x0000001fff577819 */ /* 0x002fc80000011456 */
.L_x_33836:
[----:B0-----:R-:W-:Y:S05]  /*1080*/  BRX R86 -0x1090                                        (*"BRANCH_TARGETS .L_x_33837,.L_x_33838,.L_x_33839"*) ;  /* 0xffffffec56dc7949 */ /* 0x001fea000383ffff */
.L_x_33839:
[----:B------:R-:W-:Y:S01]  /*1090*/  IADD3 R17, PT, PT, R9, 0x1, RZ ;  /* 0x0000000109117810 */ /* 0x000fe20007ffe0ff */
[----:B------:R-:W-:Y:S02]  /*10a0*/  IMAD.MOV.U32 R106, RZ, RZ, R102 ;  /* 0x000000ffff6a7224 */ /* 0x000fe400078e0066 */
[----:B------:R-:W-:Y:S01]  /*10b0*/  IMAD.MOV.U32 R11, RZ, RZ, R7 ;  /* 0x000000ffff0b7224 */ /* 0x000fe200078e0007 */
[----:B------:R-:W-:Y:S06]  /*10c0*/  BRA `(.L_x_3597) ;  /* 0x0000000000f47947 */ /* 0x000fec0003800000 */
.L_x_33837:
[----:B------:R-:W-:Y:S01]  /*10d0*/  MOV R106, R102 ;  /* 0x00000066006a7202 */ /* 0x000fe20000000f00 */
[----:B------:R-:W-:Y:S02]  /*10e0*/  IMAD.MOV.U32 R17, RZ, RZ, 0x3 ;  /* 0x00000003ff117424 */ /* 0x000fe400078e00ff */
[----:B------:R-:W-:Y:S01]  /*10f0*/  IMAD.MOV.U32 R11, RZ, RZ, R6 ;  /* 0x000000ffff0b7224 */ /* 0x000fe200078e0006 */
[----:B------:R-:W-:Y:S06]  /*1100*/  BRA `(.L_x_3597) ;  /* 0x0000000000e47947 */ /* 0x000fec0003800000 */
.L_x_33838:
        /* <DEDUP_REMOVED lines=13> */
.L_x_3599:
[----:B------:R-:W-:Y:S05]  /*11e0*/  BSYNC.RECONVERGENT B2 ;  /* 0x0000000000027941 */ /* 0x000fea0003800200 */
.L_x_3598:
        /* <DEDUP_REMOVED lines=43> */
.L_x_3597:
[----:B0-----:R-:W-:Y:S05]  /*14a0*/  BSYNC.RECONVERGENT B1 ;  /* 0x0000000000017941 */ /* 0x001fea0003800200 */
.L_x_3596:
[----:B------:R-:W0:Y:S01]  /*14b0*/  LDC R108, c[0x0][0x408] ;  /* 0x00010200ff6c7b82 */ /* 0x000e220000000800 */
[----:B------:R-:W-:Y:S01]  /*14c0*/  I2FP.F32.U32 R9, R11 ;  /* 0x0000000b00097245 */ /* 0x000fe20000201000 */
[----:B-----5:R-:W-:Y:S01]  /*14d0*/  HADD2.F32 R11, -RZ, R64.H0_H0 ;  /* 0x20000040ff0b7230 */ /* 0x020fe20000004100 */
[----:B------:R-:W-:Y:S01]  /*14e0*/  ISETP.NE.AND P1, PT, R17, 0x1, PT ;  /* 0x000000011100780c */ /* 0x000fe20003f25270 */
[----:B------:R-:W-:Y:S01]  /*14f0*/  IMAD.MOV.U32 R96, RZ, RZ, 0x2f800000 ;  /* 0x2f800000ff607424 */ /* 0x000fe200078e00ff */
[----:B------:R-:W-:Y:S01]  /*1500*/  BSSY.RECONVERGENT B1, `(.L_x_3600) ;  /* 0x0000050000017945 */ /* 0x000fe20003800200 */
[----:B------:R-:W-:Y:S02]  /*1510*/  IMAD.MOV.U32 R75, RZ, RZ, 0x2 ;  /* 0x00000002ff4b7424 */ /* 0x000fe400078e00ff */
[----:B------:R-:W-:Y:S01]  /*1520*/  FMUL.FTZ R11, R11, UR4 ;  /* 0x000000040b0b7c20 */ /* 0x000fe20008410000 */
[----:B------:R-:W1:Y:S01]  /*1530*/  LDC R107, c[0x0][0x404] ;  /* 0x00010100ff6b7b82 */ /* 0x000e620000000800 */
[----:B------:R-:W-:Y:S01]  /*1540*/  FFMA.FTZ R18, R9, R96, 1.1641532182693481445e-10 ;  /* 0x2f00000009127423 */ /* 0x000fe20000010060 */
[----:B------:R-:W-:Y:S01]  /*1550*/  MOV R9, R12 ;  /* 0x0000000c00097202 */ /* 0x000fe20000000f00 */
[----:B0-----:R-:W-:-:S03]  /*1560*/  FMUL.FTZ R11, R11, R108 ;  /* 0x0000006c0b0b7220 */ /* 0x001fc60000410000 */
[----:B-1----:R-:W-:Y:S01]  /*1570*/  FSETP.GTU.FTZ.AND P0, PT, R18, R107, PT ;  /* 0x0000006b1200720b */ /* 0x002fe20003f1c000 */
[----:B------:R-:W-:-:S03]  /*1580*/  HADD2.F32 R18, -RZ, R60.H0_H0 ;  /* 0x2000003cff127230 */ /* 0x000fc60000004100 */
[----:B------:R-:W-:Y:S02]  /*1590*/  FSEL R11, R11, RZ, !P0 ;  /* 0x000000ff0b0b7208 */ /* 0x000fe40004000000 */
[----:B------:R-:W-:-:S03]  /*15a0*/  PLOP3.LUT P0, PT, P0, PT, PT, 0x8, 0x80 ;  /* 0x000000000080781c */ /* 0x000fc6000070e170 */
[----:B------:R-:W-:Y:S01]  /*15b0*/  FADD.FTZ R11, R11, R18 ;  /* 0x000000120b0b7221 */ /* 0x000fe20000010000 */
        /* <DEDUP_REMOVED lines=10> */
.L_x_3602:
        /* <DEDUP_REMOVED lines=13> */
.L_x_3604:
[----:B------:R-:W-:Y:S05]  /*1730*/  BSYNC.RECONVERGENT B2 ;  /* 0x0000000000027941 */ /* 0x000fea0003800200 */
.L_x_3603:
        /* <DEDUP_REMOVED lines=44> */
.L_x_3601:
[----:B------:R-:W-:Y:S05]  /*1a00*/  BSYNC.RECONVERGENT B1 ;  /* 0x0000000000017941 */ /* 0x000fea0003800200 */
.L_x_3600:
[----:B------:R-:W-:Y:S01]  /*1a10*/  I2FP.F32.U32 R9, R9 ;  /* 0x0000000900097245 */ /* 0x000fe20000201000 */
[----:B------:R-:W-:Y:S01]  /*1a20*/  HADD2.F32 R64, -RZ, R64.H1_H1 ;  /* 0x30000040ff407230 */ /* 0x000fe20000004100 */
[----:B------:R-:W-:Y:S01]  /*1a30*/  ISETP.NE.AND P1, PT, R75, 0x1, PT ;  /* 0x000000014b00780c */ /* 0x000fe20003f25270 */
[----:B------:R-:W-:Y:S01]  /*1a40*/  HADD2.F32 R60, -RZ, R60.H1_H1 ;  /* 0x3000003cff3c7230 */ /* 0x000fe20000004100 */
[----:B------:R-:W-:Y:S01]  /*1a50*/  BSSY.RECONVERGENT B1, `(.L_x_3605) ;  /* 0x000004d000017945 */ /* 0x000fe20003800200 */
        /* <DEDUP_REMOVED lines=18> */
.L_x_3607:
        /* <DEDUP_REMOVED lines=13> */
.L_x_3609:
[----:B------:R-:W-:Y:S05]  /*1c50*/  BSYNC.RECONVERGENT B2 ;  /* 0x0000000000027941 */ /* 0x000fea0003800200 */
.L_x_3608:
[----:B------:R-:W-:Y:S01]  /*1c60*/  IMAD.WIDE.U32 R6, R0, -0x326172a9, RZ ;  /* 0xcd9e8d5700067825 */ /* 0x000fe200078e00ff */
[----:B------:R-:W-:Y:S01]  /*1c70*/  LOP3.LUT R86, R10, UR9, R111, 0x96, !PT ;  /* 0x000000090a567c12 */ /* 0x000fe2000f8e966f */
[----:B------:R-:W-:Y:S01]  /*1c80*/  UIADD3 UR5, UPT, UPT, UR9, -0x24c28bd8, URZ ;  /* 0xdb3d742809057890 */ /* 0x000fe2000fffe0ff */
        /* <DEDUP_REMOVED lines=41> */
.L_x_3606:
[----:B------:R-:W-:Y:S05]  /*1f20*/  BSYNC.RECONVERGENT B1 ;  /* 0x0000000000017941 */ /* 0x000fea0003800200 */
.L_x_3605:
[----:B------:R-:W-:Y:S01]  /*1f30*/  I2FP.F32.U32 R9, R9 ;  /* 0x0000000900097245 */ /* 0x000fe20000201000 */
[----:B------:R-:W-:Y:S01]  /*1f40*/  HADD2.F32 R60, -RZ, R65.H0_H0 ;  /* 0x20000041ff3c7230 */ /* 0x000fe20000004100 */
[----:B------:R-:W-:Y:S01]  /*1f50*/  ISETP.NE.AND P2, PT, R64, 0x1, PT ;  /* 0x000000014000780c */ /* 0x000fe20003f45270 */
[----:B------:R-:W-:Y:S01]  /*1f60*/  BSSY.RECONVERGENT B1, `(.L_x_3610) ;  /* 0x000004e000017945 */ /* 0x000fe20003800200 */
[----:B------:R-:W-:Y:S02]  /*1f70*/  HFMA2 R76, -RZ, RZ, 0, 1.1920928955078125e-07 ;  /* 0x00000002ff4c7431 */ /* 0x000fe400000001ff */
[----:B------:R-:W-:Y:S01]  /*1f80*/  FFMA.FTZ R18, R9, R96, 1.1641532182693481445e-10 ;  /* 0x2f00000009127423 */ /* 0x000fe20000010060 */
[----:B------:R-:W-:-:S04]  /*1f90*/  FMUL.FTZ R9, R60, UR4 ;  /* 0x000000043c097c20 */ /* 0x000fc80008410000 */
[----:B------:R-:W-:Y:S01]  /*1fa0*/  FMUL.FTZ R9, R9, R108 ;  /* 0x0000006c09097220 */ /* 0x000fe20000410000 */
[----:B------:R-:W-:Y:S01]  /*1fb0*/  FSETP.GTU.FTZ.AND P1, PT, R18, R107, PT ;  /* 0x0000006b1200720b */ /* 0x000fe20003f3c000 */
[----:B------:R-:W-:-:S03]  /*1fc0*/  HADD2.F32 R18, -RZ, R61.H0_H0 ;  /* 0x2000003dff127230 */ /* 0x000fc60000004100 */
        /* <DEDUP_REMOVED lines=13> */
.L_x_3612:
        /* <DEDUP_REMOVED lines=13> */
.L_x_3614:
[----:B------:R-:W-:Y:S05]  /*2170*/  BSYNC.RECONVERGENT B2 ;  /* 0x0000000000027941 */ /* 0x000fea0003800200 */
.L_x_3613:
[----:B------:R-:W-:Y:S01]  /*2180*/  IMAD.WIDE.U32 R6, R0, -0x326172a9, RZ ;  /* 0xcd9e8d5700067825 */ /* 0x000fe200078e00ff */
[----:B------:R-:W-:Y:S01]  /*2190*/  LOP3.LUT R86, R10, UR9, R111, 0x96, !PT ;  /* 0x000000090a567c12 */ /* 0x000fe2000f8e966f */
[----:B------:R-:W-:Y:S02]  /*21a0*/  UIADD3 UR5, UPT, UPT, UR9, -0x24c28bd8, URZ ;  /* 0xdb3d742809057890 */ /* 0x000fe4000fffe0ff */
        /* <DEDUP_REMOVED lines=41> */
.L_x_3611:
[----:B------:R-:W-:Y:S05]  /*2440*/  BSYNC.RECONVERGENT B1 ;  /* 0x0000000000017941 */ /* 0x000fea0003800200 */
.L_x_3610:
[----:B------:R-:W-:Y:S01]  /*2450*/  I2FP.F32.U32 R9, R9 ;  /* 0x0000000900097245 */ /* 0x000fe20000201000 */
[----:B------:R-:W-:Y:S01]  /*2460*/  HADD2.F32 R65, -RZ, R65.H1_H1 ;  /* 0x30000041ff417230 */ /* 0x000fe20000004100 */
[----:B------:R-:W-:Y:S01]  /*2470*/  ISETP.NE.AND P3, PT, R76, 0x1, PT ;  /* 0x000000014c00780c */ /* 0x000fe20003f65270 */
[----:B------:R-:W-:Y:S01]  /*2480*/  BSSY.RECONVERGENT B1, `(.L_x_3615) ;  /* 0x000004e000017945 */ /* 0x000fe20003800200 */
[----:B------:R-:W-:Y:S02]  /*2490*/  IMAD.MOV.U32 R64, RZ, RZ, 0x2 ;  /* 0x00000002ff407424 */ /* 0x000fe400078e00ff */
[----:B------:R-:W-:Y:S01]  /*24a0*/  FFMA.FTZ R60, R9, R96, 1.1641532182693481445e-10 ;  /* 0x2f000000093c7423 */ /* 0x000fe20000010060 */
[----:B------:R-:W-:Y:S01]  /*24b0*/  FMUL.FTZ R65, R65, UR4 ;  /* 0x0000000441417c20 */ /* 0x000fe20008410000 */
[----:B------:R-:W-:-:S03]  /*24c0*/  MOV R9, R12 ;  /* 0x0000000c00097202 */ /* 0x000fc60000000f00 */
[----:B------:R-:W-:Y:S01]  /*24d0*/  FMUL.FTZ R65, R65, R108 ;  /* 0x0000006c41417220 */ /* 0x000fe20000410000 */
[----:B------:R-:W-:Y:S01]  /*24e0*/  FSETP.GTU.FTZ.AND P2, PT, R60, R107, PT ;  /* 0x0000006b3c00720b */ /* 0x000fe20003f5c000 */
[----:B------:R-:W-:-:S03]  /*24f0*/  HADD2.F32 R60, -RZ, R61.H1_H1 ;  /* 0x3000003dff3c7230 */ /* 0x000fc60000004100 */
        /* <DEDUP_REMOVED lines=12> */
.L_x_3617:
        /* <DEDUP_REMOVED lines=13> */
.L_x_3619:
[----:B------:R-:W-:Y:S05]  /*2690*/  BSYNC.RECONVERGENT B2 ;  /* 0x0000000000027941 */ /* 0x000fea0003800200 */
.L_x_3618:
[----:B------:R-:W-:Y:S01]  /*26a0*/  IMAD.WIDE.U32 R6, R0, -0x326172a9, RZ ;  /* 0xcd9e8d5700067825 */ /* 0x000fe200078e00ff */
[----:B------:R-:W-:Y:S01]  /*26b0*/  LOP3.LUT R60, R10, UR9, R87, 0x96, !PT ;  /* 0x000000090a3c7c12 */ /* 0x000fe2000f8e9657 */
[----:B------:R-:W-:Y:S02]  /*26c0*/  UIADD3 UR5, UPT, UPT, UR9, -0x24c28bd8, URZ ;  /* 0xdb3d742809057890 */ /* 0x000fe4000fffe0ff */
        /* <DEDUP_REMOVED lines=38> */
[----:B------:R-:W-:Y:S01]  /*2930*/  LOP3.LUT R7, R86, UR30, R65, 0x96, !PT ;  /* 0x0000001e56077c12 */ /* 0x000fe2000f8e9641 */
[----:B------:R-:W-:Y:S01]  /*2940*/  IMAD.MOV.U32 R106, RZ, RZ, R60 ;  /* 0x000000ffff6a7224 */ /* 0x000fe200078e003c */
[----:B------:R-:W-:-:S07]  /*2950*/  LOP3.LUT R6, R6, UR31, R61, 0x96, !PT ;  /* 0x0000001f06067c12 */ /* 0x000fce000f8e963d */
.L_x_3616:
[----:B------:R-:W-:Y:S05]  /*2960*/  BSYNC.RECONVERGENT B1 ;  /* 0x0000000000017941 */ /* 0x000fea0003800200 */
.L_x_3615:
[----:B------:R-:W-:Y:S01]  /*2970*/  I2FP.F32.U32 R9, R9 ;  /* 0x0000000900097245 */ /* 0x000fe20000201000 */
[----:B------:R-:W-:Y:S01]  /*2980*/  HADD2.F32 R61, -RZ, R66.H0_H0 ;  /* 0x20000042ff3d7230 */ /* 0x000fe20000004100 */
[----:B------:R-:W-:Y:S01]  /*2990*/  ISETP.NE.AND P4, PT, R64, 0x1, PT ;  /* 0x000000014000780c */ /* 0x000fe20003f85270 */
[----:B------:R-:W-:Y:S01]  /*29a0*/  HADD2.F32 R76, -RZ, R62.H0_H0 ;  /* 0x2000003eff4c7230 */ /* 0x000fe20000004100 */
[----:B------:R-:W-:Y:S01]  /*29b0*/  BSSY.RECONVERGENT B1, `(.L_x_3620) ;  /* 0x000004d000017945 */ /* 0x000fe20003800200 */
[----:B------:R-:W-:Y:S01]  /*29c0*/  FFMA.FTZ R60, R9, R96, 1.1641532182693481445e-10 ;  /* 0x2f000000093c7423 */ /* 0x000fe20000010060 */
[----:B------:R-:W-:Y:S01]  /*29d0*/  FMUL.FTZ R61, R61, UR4 ;  /* 0x000000043d3d7c20 */ /* 0x000fe20008410000 */
[----:B------:R-:W-:-:S03]  /*29e0*/  IMAD.MOV.U32 R9, RZ, RZ, R12 ;  /* 0x000000ffff097224 */ /* 0x000fc600078e000c */
[----:B------:R-:W-:Y:S01]  /*29f0*/  FMUL.FTZ R61, R61, R108 ;  /* 0x0000006c3d3d7220 */ /* 0x000fe20000410000 */
[----:B------:R-:W-:-:S04]  /*2a00*/  FSETP.GTU.FTZ.AND P3, PT, R60, R107, PT ;  /* 0x0000006b3c00720b */ /* 0x000fc80003f7c000 */
        /* <DEDUP_REMOVED lines=13> */
.L_x_3622:
        /* <DEDUP_REMOVED lines=13> */
.L_x_3624:
[----:B------:R-:W-:Y:S05]  /*2bb0*/  BSYNC.RECONVERGENT B2 ;  /* 0x0000000000027941 */ /* 0x000fea0003800200 */
.L_x_3623:
[----:B------:R-:W-:Y:S01]  /*2bc0*/  IMAD.WIDE.U32 R6, R0, -0x326172a9, RZ ;  /* 0xcd9e8d5700067825 */ /* 0x000fe200078e00ff */
[----:B------:R-:W-:Y:S01]  /*2bd0*/  LOP3.LUT R60, R10, UR9, R87, 0x96, !PT ;  /* 0x000000090a3c7c12 */ /* 0x000fe2000f8e9657 */
[----:B------:R-:W-:Y:S01]  /*2be0*/  UIADD3 UR5, UPT, UPT, UR9, -0x24c28bd8, URZ ;  /* 0xdb3d742809057890 */ /* 0x000fe2000fffe0ff */
        /* <DEDUP_REMOVED lines=41> */
.L_x_3621:
[----:B------:R-:W-:Y:S05]  /*2e80*/  BSYNC.RECONVERGENT B1 ;  /* 0x0000000000017941 */ /* 0x000fea0003800200 */
.L_x_3620:
[----:B------:R-:W-:Y:S01]  /*2e90*/  I2FP.F32.U32 R9, R9 ;  /* 0x0000000900097245 */ /* 0x000fe20000201000 */
[----:B------:R-:W-:Y:S01]  /*2ea0*/  HADD2.F32 R66, -RZ, R66.H1_H1 ;  /* 0x30000042ff427230 */ /* 0x000fe20000004100 */
[----:B------:R-:W-:Y:S01]  /*2eb0*/  ISETP.NE.AND P5, PT, R61, 0x1, PT ;  /* 0x000000013d00780c */ /* 0x000fe20003fa5270 */
[----:B------:R-:W-:Y:S01]  /*2ec0*/  HADD2.F32 R62, -RZ, R62.H1_H1 ;  /* 0x3000003eff3e7230 */ /* 0x000fe20000004100 */
[----:B------:R-:W-:Y:S01]  /*2ed0*/  BSSY.RECONVERGENT B1, `(.L_x_3625) ;  /* 0x000004e000017945 */ /* 0x000fe20003800200 */
[----:B------:R-:W-:Y:S01]  /*2ee0*/  FFMA.FTZ R60, R9, R96, 1.1641532182693481445e-10 ;  /* 0x2f000000093c7423 */ /* 0x000fe20000010060 */
[----:B------:R-:W-:Y:S01]  /*2ef0*/  FMUL.FTZ R9, R66, UR4 ;  /* 0x0000000442097c20 */ /* 0x000fe20008410000 */
[----:B------:R-:W-:-:S03]  /*2f00*/  HFMA2 R64, -RZ, RZ, 0, 1.1920928955078125e-07 ;  /* 0x00000002ff407431 */ /* 0x000fc600000001ff */
[----:B------:R-:W-:Y:S01]  /*2f10*/  FMUL.FTZ R9, R9, R108 ;  /* 0x0000006c09097220 */ /* 0x000fe20000410000 */
[----:B------:R-:W-:-:S04]  /*2f20*/  FSETP.GTU.FTZ.AND P4, PT, R60, R107, PT ;  /* 0x0000006b3c00720b */ /* 0x000fc80003f9c000 */
[----:B------:R-:W-:Y:S02]  /*2f30*/  FSEL R9, R9, RZ, !P4 ;  /* 0x000000ff09097208 */ /* 0x000fe40006000000 */
[----:B------:R-:W-:-:S03]  /*2f40*/  PLOP3.LUT P4, PT, P4, PT, PT, 0x8, 0x80 ;  /* 0x000000000080781c */ /* 0x000fc6000278e170 */
[----:B------:R-:W-:Y:S01]  /*2f50*/  FADD.FTZ R62, R9, R62 ;  /* 0x0000003e093e7221 */ /* 0x000fe20000010000 */
[----:B------:R-:W-:-:S03]  /*2f60*/  IMAD.MOV.U32 R9, RZ, RZ, R12 ;  /* 0x000000ffff097224 */ /* 0x000fc600078e000c */
[----:B------:R-:W-:Y:S01]  /*2f70*/  IMAD.MOV.U32 R86, RZ, RZ, R62 ;  /* 0x000000ffff567224 */ /* 0x000fe200078e003e */
        /* <DEDUP_REMOVED lines=9> */
.L_x_3627:
        /* <DEDUP_REMOVED lines=13> */
.L_x_3629:
[----:B------:R-:W-:Y:S05]  /*30e0*/  BSYNC.RECONVERGENT B2 ;  /* 0x0000000000027941 */ /* 0x000fea0003800200 */
.L_x_3628:
        /* <DEDUP_REMOVED lines=44> */
.L_x_3626:
[----:B------:R-:W-:Y:S05]  /*33b0*/  BSYNC.RECONVERGENT B1 ;  /* 0x0000000000017941 */ /* 0x000fea0003800200 */
.L_x_3625:
[----:B------:R-:W-:Y:S01]  /*33c0*/  I2FP.F32.U32 R9, R9 ;  /* 0x0000000900097245 */ /* 0x000fe20000201000 */
[----:B------:R-:W-:Y:S01]  /*33d0*/  HADD2.F32 R61, -RZ, R67.H0_H0 ;  /* 0x20000043ff3d7230 */ /* 0x000fe20000004100 */
[----:B------:R-:W-:Y:S01]  /*33e0*/  ISETP.NE.AND P6, PT, R64, 0x1, PT ;  /* 0x000000014000780c */ /* 0x000fe20003fc5270 */
[----:B------:R-:W-:Y:S01]  /*33f0*/  HADD2.F32 R66, -RZ, R63.H0_H0 ;  /* 0x2000003fff427230 */ /* 0x000fe20000004100 */
        /* <DEDUP_REMOVED lines=20> */
.L_x_3632:
        /* <DEDUP_REMOVED lines=15> */
.L_x_3634:
[----:B------:R-:W-:Y:S05]  /*3630*/  BSYNC.RECONVERGENT B2 ;  /* 0x0000000000027941 */ /* 0x000fea0003800200 */
.L_x_3633:
        /* <DEDUP_REMOVED lines=44> */
.L_x_3631:
[----:B------:R-:W-:Y:S05]  /*3900*/  BSYNC.RECONVERGENT B1 ;  /* 0x0000000000017941 */ /* 0x000fea0003800200 */
.L_x_3630:
[----:B------:R-:W-:Y:S01]  /*3910*/  I2FP.F32.U32 R61, R61 ;  /* 0x0000003d003d7245 */ /* 0x000fe20000201000 */
[----:B------:R-:W-:Y:S01]  /*3920*/  HADD2.F32 R67, -RZ, R67.H1_H1 ;  /* 0x30000043ff437230 */ /* 0x000fe20000004100 */
[----:B------:R-:W-:Y:S01]  /*3930*/  F2FP.F16.F32.PACK_AB R62, R62, R76 ;  /* 0x0000004c3e3e723e */ /* 0x000fe200000000ff */
[----:B------:R-:W-:Y:S02]  /*3940*/  HADD2.F32 R60, -RZ, R63.H1_H1 ;  /* 0x3000003fff3c7230 */ /* 0x000fe40000004100 */
[----:B------:R-:W-:Y:S01]  /*3950*/  FFMA.FTZ R96, R61, R96, 1.1641532182693481445e-10 ;  /* 0x2f0000003d607423 */ /* 0x000fe20000010060 */
[----:B------:R-:W-:Y:S01]  /*3960*/  FMUL.FTZ R67, R67, UR4 ;  /* 0x0000000443437c20 */ /* 0x000fe20008410000 */
[----:B------:R-:W-:-:S03]  /*3970*/  F2FP.F16.F32.PACK_AB R61, R75, R18 ;  /* 0x000000124b3d723e */ /* 0x000fc600000000ff */
[----:B------:R-:W-:Y:S01]  /*3980*/  FMUL.FTZ R67, R67, R108 ;  /* 0x0000006c43437220 */ /* 0x000fe20000410000 */
[----:B------:R-:W-:-:S04]  /*3990*/  FSETP.GTU.FTZ.AND P6, PT, R96, R107, PT ;  /* 0x0000006b6000720b */ /* 0x000fc80003fdc000 */
[----:B------:R-:W-:Y:S02]  /*39a0*/  FSEL R67, R67, RZ, !P6 ;  /* 0x000000ff43437208 */ /* 0x000fe40007000000 */
[----:B------:R-:W-:-:S03]  /*39b0*/  PLOP3.LUT P6, PT, P6, PT, PT, 0x8, 0x80 ;  /* 0x000000000080781c */ /* 0x000fc600037ce170 */
[----:B------:R-:W-:Y:S01]  /*39c0*/  FADD.FTZ R96, R67, R60 ;  /* 0x0000003c43607221 */ /* 0x000fe20000010000 */
[----:B------:R-:W-:-:S04]  /*39d0*/  F2FP.F16.F32.PACK_AB R60, R17, R11 ;  /* 0x0000000b113c723e */ /* 0x000fc800000000ff */
[----:B------:R-:W-:Y:S01]  /*39e0*/  F2FP.F16.F32.PACK_AB R63, R96, R66 ;  /* 0x00000042603f723e */ /* 0x000fe200000000ff */
[----:B------:R-:W-:Y:S06]  /*39f0*/  BRA `(.L_x_3635) ;  /* 0x0000002800347947 */ /* 0x000fec0003800000 */
.L_x_3595:
        /* <DEDUP_REMOVED lines=16> */
.L_x_3638:
        /* <DEDUP_REMOVED lines=13> */
.L_x_3640:
[----:B0-----:R-:W-:Y:S05]  /*3bd0*/  BSYNC.RECONVERGENT B2 ;  /* 0x0000000000027941 */ /* 0x001fea0003800200 */
.L_x_3639:
        /* <DEDUP_REMOVED lines=43> */
.L_x_3637:
[----:B0-----:R-:W-:Y:S05]  /*3e90*/  BSYNC.RECONVERGENT B1 ;  /* 0x0000000000017941 */ /* 0x001fea0003800200 */
.L_x_3636:
[----:B------:R-:W0:Y:S01]  /*3ea0*/  LDC R105, c[0x0][0x404] ;  /* 0x00010100ff697b82 */ /* 0x000e220000000800 */
[----:B------:R-:W-:Y:S01]  /*3eb0*/  I2FP.F32.U32 R9, R11 ;  /* 0x0000000b00097245 */ /* 0x000fe20000201000 */
[----:B------:R-:W-:Y:S01]  /*3ec0*/  IMAD.MOV.U32 R96, RZ, RZ, 0x2f800000 ;  /* 0x2f800000ff607424 */ /* 0x000fe200078e00ff */
[----:B------:R-:W-:Y:S01]  /*3ed0*/  ISETP.NE.AND P1, PT, R17, 0x1, PT ;  /* 0x000000011100780c */ /* 0x000fe20003f25270 */
[----:B-----5:R-:W-:Y:S01]  /*3ee0*/  HADD2.F32 R11, -RZ, R64.H0_H0 ;  /* 0x20000040ff0b7230 */ /* 0x020fe20000004100 */
[----:B------:R-:W-:Y:S01]  /*3ef0*/  BSSY.RECONVERGENT B1, `(.L_x_3641) ;  /* 0x000004e000017945 */ /* 0x000fe20003800200 */
[----:B------:R-:W-:Y:S01]  /*3f00*/  FFMA.FTZ R18, R9, R96, 1.1641532182693481445e-10 ;  /* 0x2f00000009127423 */ /* 0x000fe20000010060 */
[----:B------:R-:W-:Y:S01]  /*3f10*/  IMAD.MOV.U32 R60, RZ, RZ, 0x2 ;  /* 0x00000002ff3c7424 */ /* 0x000fe200078e00ff */
[----:B------:R-:W1:Y:S01]  /*3f20*/  LDC R104, c[0x0][0x408] ;  /* 0x00010200ff687b82 */ /* 0x000e620000000800 */
[----:B------:R-:W-:Y:S01]  /*3f30*/  FMUL.FTZ R11, R11, UR4 ;  /* 0x000000040b0b7c20 */ /* 0x000fe20008410000 */
[----:B------:R-:W-:-:S02]  /*3f40*/  MOV R9, R12 ;  /* 0x0000000c00097202 */ /* 0x000fc40000000f00 */
[----:B0-----:R-:W-:-:S04]  /*3f50*/  FSETP.GTU.FTZ.AND P0, PT, R18, R105, PT ;  /* 0x000000691200720b */ /* 0x001fc80003f1c000 */
[----:B------:R-:W-:Y:S01]  /*3f60*/  PLOP3.LUT P2, PT, P0, PT, PT, 0x8, 0x80 ;  /* 0x000000000080781c */ /* 0x000fe2000074e170 */
[----:B-1----:R-:W-:-:S03]  /*3f70*/  FMUL.FTZ R11, R11, R104 ;  /* 0x000000680b0b7220 */ /* 0x002fc60000410000 */
[----:B------:R-:W-:Y:S02]  /*3f80*/  P2R R102, PR, RZ, 0x4 ;  /* 0x00000004ff667803 */ /* 0x000fe40000000000 */
[----:B------:R-:W-:Y:S01]  /*3f90*/  FSEL R11, R11, RZ, !P0 ;  /* 0x000000ff0b0b7208 */ /* 0x000fe20004000000 */
        /* <DEDUP_REMOVED lines=9> */
.L_x_3643:
        /* <DEDUP_REMOVED lines=13> */
.L_x_3645:
[----:B------:R-:W-:Y:S05]  /*4100*/  BSYNC.RECONVERGENT B2 ;  /* 0x0000000000027941 */ /* 0x000fea0003800200 */
.L_x_3644:
        /* <DEDUP_REMOVED lines=44> */
.L_x_3642:
[----:B------:R-:W-:Y:S05]  /*43d0*/  BSYNC.RECONVERGENT B1 ;  /* 0x0000000000017941 */ /* 0x000fea0003800200 */
.L_x_3641:
[----:B------:R-:W-:Y:S01]  /*43e0*/  I2FP.F32.U32 R9, R9 ;  /* 0x0000000900097245 */ /* 0x000fe20000201000 */
[----:B------:R-:W-:Y:S01]  /*43f0*/  HADD2.F32 R64, -RZ, R64.H1_H1 ;  /* 0x30000040ff407230 */ /* 0x000fe20000004100 */
[----:B------:R-:W-:Y:S01]  /*4400*/  ISETP.NE.AND P2, PT, R60, 0x1, PT ;  /* 0x000000013c00780c */ /* 0x000fe20003f45270 */
[----:B------:R-:W-:Y:S01]  /*4410*/  BSSY.RECONVERGENT B1, `(.L_x_3646) ;  /* 0x000004c000017945 */ /* 0x000fe20003800200 */
[----:B------:R-:W-:Y:S02]  /*4420*/  IMAD.MOV.U32 R61, RZ, RZ, 0x2 ;  /* 0x00000002ff3d7424 */ /* 0x000fe400078e00ff */
[----:B------:R-:W-:Y:S01]  /*4430*/  FFMA.FTZ R18, R9, R96, 1.1641532182693481445e-10 ;  /* 0x2f00000009127423 */ /* 0x000fe20000010060 */
[----:B------:R-:W-:-:S04]  /*4440*/  FMUL.FTZ R9, R64, UR4 ;  /* 0x0000000440097c20 */ /* 0x000fc80008410000 */
        /* <DEDUP_REMOVED lines=14> */
.L_x_3648:
        /* <DEDUP_REMOVED lines=13> */
.L_x_3650:
[----:B------:R-:W-:Y:S05]  /*4600*/  BSYNC.RECONVERGENT B2 ;  /* 0x0000000000027941 */ /* 0x000fea0003800200 */
.L_x_3649:
        /* <DEDUP_REMOVED lines=44> */
.L_x_3647:
[----:B------:R-:W-:Y:S05]  /*48d0*/  BSYNC.RECONVERGENT B1 ;  /* 0x0000000000017941 */ /* 0x000fea0003800200 */
.L_x_3646:
        /* <DEDUP_REMOVED lines=21> */
.L_x_3653:
        /* <DEDUP_REMOVED lines=13> */
.L_x_3655:
[----:B------:R-:W-:Y:S05]  /*4b00*/  BSYNC.RECONVERGENT B2 ;  /* 0x0000000000027941 */ /* 0x000fea0003800200 */
.L_x_3654:
        /* <DEDUP_REMOVED lines=44> */
.L_x_3652:
[----:B------:R-:W-:Y:S05]  /*4dd0*/  BSYNC.RECONVERGENT B1 ;  /* 0x0000000000017941 */ /* 0x000fea0003800200 */
.L_x_3651:
[----:B------:R-:W-:Y:S01]  /*4de0*/  ISETP.NE.AND P4, PT, R62, 0x1, PT ;  /* 0x000000013e00780c */ /* 0x000fe20003f85270 */
[----:B------:R-:W-:Y:S01]  /*4df0*/  HADD2.F32 R65, -RZ, R65.H1_H1 ;  /* 0x30000041ff417230 */ /* 0x000fe20000004100 */
[----:B------:R-:W-:Y:S01]  /*4e00*/  I2FP.F32.U32 R9, R9 ;  /* 0x0000000900097245 */ /* 0x000fe20000201000 */
[----:B------:R-:W-:Y:S01]  /*4e10*/  BSSY.RECONVERGENT B1, `(.L_x_3656) ;  /* 0x000004c000017945 */ /* 0x000fe20003800200 */
[----:B------:R-:W-:Y:S02]  /*4e20*/  IMAD.MOV.U32 R63, RZ, RZ, 0x2 ;  /* 0x00000002ff3f7424 */ /* 0x000fe400078e00ff */
[----:B------:R-:W-:Y:S01]  /*4e30*/  FMUL.FTZ R65, R65, UR4 ;  /* 0x0000000441417c20 */ /* 0x000fe20008410000 */
[----:B------:R-:W-:Y:S01]  /*4e40*/  FFMA.FTZ R60, R9, R96, 1.1641532182693481445e-10 ;  /* 0x2f000000093c7423 */ /* 0x000fe20000010060 */
[----:B------:R-:W-:Y:S02]  /*4e50*/  MOV R9, R12 ;  /* 0x0000000c00097202 */ /* 0x000fe40000000f00 */
[----:B------:R-:W-:-:S02]  /*4e60*/  FMUL.FTZ R65, R65, R104 ;  /* 0x0000006841417220 */ /* 0x000fc40000410000 */
        /* <DEDUP_REMOVED lines=12> */
.L_x_3658:
        /* <DEDUP_REMOVED lines=13> */
.L_x_3660:
[----:B------:R-:W-:Y:S05]  /*5000*/  BSYNC.RECONVERGENT B2 ;  /* 0x0000000000027941 */ /* 0x000fea0003800200 */
.L_x_3659:
        /* <DEDUP_REMOVED lines=41> */
[----:B------:R-:W-:Y:S01]  /*52a0*/  MOV R12, R62 ;  /* 0x0000003e000c7202 */ /* 0x000fe20000000f00 */
[----:B------:R-:W-:Y:S01]  /*52b0*/  IMAD.MOV.U32 R106, RZ, RZ, R60 ;  /* 0x000000ffff6a7224 */ /* 0x000fe200078e003c */
[----:B------:R-:W-:-:S07]  /*52c0*/  LOP3.LUT R6, R6, UR31, R61, 0x96, !PT ;  /* 0x0000001f06067c12 */ /* 0x000fce000f8e963d */
.L_x_3657:
[----:B------:R-:W-:Y:S05]  /*52d0*/  BSYNC.RECONVERGENT B1 ;  /* 0x0000000000017941 */ /* 0x000fea0003800200 */
.L_x_3656:
[----:B------:R-:W-:Y:S01]  /*52e0*/  I2FP.F32.U32 R9, R9 ;  /* 0x0000000900097245 */ /* 0x000fe20000201000 */
[----:B------:R-:W-:Y:S01]  /*52f0*/  HADD2.F32 R61, -RZ, R66.H0_H0 ;  /* 0x20000042ff3d7230 */ /* 0x000fe20000004100 */
[----:B------:R-:W-:Y:S01]  /*5300*/  ISETP.NE.AND P4, PT, R63, 0x1, PT ;  /* 0x000000013f00780c */ /* 0x000fe20003f85270 */
[----:B------:R-:W-:Y:S02]  /*5310*/  BSSY.RECONVERGENT B1, `(.L_x_3661) ;  /* 0x000004c000017945 */ /* 0x000fe40003800200 */
[----:B------:R-:W-:Y:S01]  /*5320*/  FFMA.FTZ R60, R9, R96, 1.1641532182693481445e-10 ;  /* 0x2f000000093c7423 */ /* 0x000fe20000010060 */
[----:B------:R-:W-:Y:S01]  /*5330*/  FMUL.FTZ R61, R61, UR4 ;  /* 0x000000043d3d7c20 */ /* 0x000fe20008410000 */
[----:B------:R-:W-:-:S03]  /*5340*/  IMAD.MOV.U32 R9, RZ, RZ, R12 ;  /* 0x000000ffff097224 */ /* 0x000fc600078e000c */
[----:B------:R-:W-:Y:S01]  /*5350*/  FMUL.FTZ R61, R61, R104 ;  /* 0x000000683d3d7220 */ /* 0x000fe20000410000 */
[----:B------:R-:W-:-:S04]  /*5360*/  FSETP.GTU.FTZ.AND P3, PT, R60, R105, PT ;  /* 0x000000693c00720b */ /* 0x000fc80003f7c000 */
        /* <DEDUP_REMOVED lines=12> */
.L_x_3663:
        /* <DEDUP_REMOVED lines=13> */
.L_x_3665:
[----:B------:R-:W-:Y:S05]  /*5500*/  BSYNC.RECONVERGENT B2 ;  /* 0x0000000000027941 */ /* 0x000fea0003800200 */
.L_x_3664:
        /* <DEDUP_REMOVED lines=44> */
.L_x_3662:
[----:B------:R-:W-:Y:S05]  /*57d0*/  BSYNC.RECONVERGENT B1 ;  /* 0x0000000000017941 */ /* 0x000fea0003800200 */
.L_x_3661:
[----:B------:R-:W-:Y:S01]  /*57e0*/  I2FP.F32.U32 R9, R9 ;  /* 0x0000000900097245 */ /* 0x000fe20000201000 */
[----:B------:R-:W-:Y:S01]  /*57f0*/  HADD2.F32 R66, -RZ, R66.H1_H1 ;  /* 0x30000042ff427230 */ /* 0x000fe20000004100 */
        /* <DEDUP_REMOVED lines=19> */
.L_x_3668:
        /* <DEDUP_REMOVED lines=13> */
.L_x_3670:
[----:B------:R-:W-:Y:S05]  /*5a00*/  BSYNC.RECONVERGENT B2 ;  /* 0x0000000000027941 */ /* 0x000fea0003800200 */
.L_x_3669:
        /* <DEDUP_REMOVED lines=44> */
.L_x_3667:
[----:B------:R-:W-:Y:S05]  /*5cd0*/  BSYNC.RECONVERGENT B1 ;  /* 0x0000000000017941 */ /* 0x000fea0003800200 */
.L_x_3666:
[----:B------:R-:W-:Y:S01]  /*5ce0*/  I2FP.F32.U32 R9, R9 ;  /* 0x0000000900097245 */ /* 0x000fe20000201000 */
[----:B------:R-:W-:Y:S01]  /*5cf0*/  HADD2.F32 R61, -RZ, R67.H0_H0 ;  /* 0x20000043ff3d7230 */ /* 0x000fe20000004100 */
[----:B------:R-:W-:Y:S01]  /*5d00*/  ISETP.NE.AND P6, PT, R62, 0x1, PT ;  /* 0x000000013e00780c */ /* 0x000fe20003fc5270 */
[----:B------:R-:W-:Y:S02]  /*5d10*/  BSSY.RECONVERGENT B1, `(.L_x_3671) ;  /* 0x000004f000017945 */ /* 0x000fe40003800200 */
[----:B------:R-:W-:Y:S01]  /*5d20*/  FFMA.FTZ R60, R9, R96, 1.1641532182693481445e-10 ;  /* 0x2f000000093c7423 */ /* 0x000fe20000010060 */
[----:B------:R-:W-:Y:S01]  /*5d30*/  FMUL.FTZ R61, R61, UR4 ;  /* 0x000000043d3d7c20 */ /* 0x000fe20008410000 */
[----:B------:R-:W-:-:S03]  /*5d40*/  IMAD.MOV.U32 R9, RZ, RZ, 0x2 ;  /* 0x00000002ff097424 */ /* 0x000fc600078e00ff */
[----:B------:R-:W-:Y:S01]  /*5d50*/  FMUL.FTZ R61, R61, R104 ;  /* 0x000000683d3d7220 */ /* 0x000fe20000410000 */
[----:B------:R-:W-:-:S04]  /*5d60*/  FSETP.GTU.FTZ.AND P5, PT, R60, R105, PT ;  /* 0x000000693c00720b */ /* 0x000fc80003fbc000 */
[----:B------:R-:W-:Y:S02]  /*5d70*/  FSEL R66, R61, RZ, !P5 ;  /* 0x000000ff3d427208 */ /* 0x000fe40006800000 */
[----:B------:R-:W-:Y:S02]  /*5d80*/  MOV R61, R12 ;  /* 0x0000000c003d7202 */ /* 0x000fe40000000f00 */
[----:B------:R-:W-:Y:S01]  /*5d90*/  PLOP3.LUT P5, PT, P5, PT, PT, 0x8, 0x80 ;  /* 0x000000000080781c */ /* 0x000fe20002fae170 */
[----:B------:R-:W-:Y:S01]  /*5da0*/  IMAD.MOV.U32 R87, RZ, RZ, R66 ;  /* 0x000000ffff577224 */ /* 0x000fe200078e0042 */
[----:B------:R-:W-:Y:S11]  /*5db0*/  @!P6 BRA `(.L_x_3672) ;  /* 0x000000040010e947 */ /* 0x000ff60003800000 */
        /* <DEDUP_REMOVED lines=8> */
.L_x_3673:
        /* <DEDUP_REMOVED lines=15> */
.L_x_3675:
[----:B------:R-:W-:Y:S05]  /*5f30*/  BSYNC.RECONVERGENT B2 ;  /* 0x0000000000027941 */ /* 0x000fea0003800200 */
.L_x_3674:
        /* <DEDUP_REMOVED lines=44> */
.L_x_3672:
[----:B------:R-:W-:Y:S05]  /*6200*/  BSYNC.RECONVERGENT B1 ;  /* 0x0000000000017941 */ /* 0x000fea0003800200 */
.L_x_3671:
[----:B------:R-:W-:Y:S01]  /*6210*/  I2FP.F32.U32 R61, R61 ;  /* 0x0000003d003d7245 */ /* 0x000fe20000201000 */
[----:B------:R-:W-:Y:S01]  /*6220*/  HADD2.F32 R67, -RZ, R67.H1_H1 ;  /* 0x30000043ff437230 */ /* 0x000fe20000004100 */
[----:B------:R-:W-:Y:S02]  /*6230*/  F2FP.F16.F32.PACK_AB R62, R86, R76 ;  /* 0x0000004c563e723e */ /* 0x000fe400000000ff */
[----:B------:R-:W-:Y:S01]  /*6240*/  F2FP.F16.F32.PACK_AB R60, R17, R11 ;  /* 0x0000000b113c723e */ /* 0x000fe200000000ff */
[----:B------:R-:W-:Y:S01]  /*6250*/  FFMA.FTZ R96, R61, R96, 1.1641532182693481445e-10 ;  /* 0x2f0000003d607423 */ /* 0x000fe20000010060 */
[----:B------:R-:W-:Y:S01]  /*6260*/  FMUL.FTZ R67, R67, UR4 ;  /* 0x0000000443437c20 */ /* 0x000fe20008410000 */
[----:B------:R-:W-:-:S03]  /*6270*/  F2FP.F16.F32.PACK_AB R61, R75, R18 ;  /* 0x000000124b3d723e */ /* 0x000fc600000000ff */
[----:B------:R-:W-:Y:S01]  /*6280*/  FMUL.FTZ R67, R67, R104 ;  /* 0x0000006843437220 */ /* 0x000fe20000410000 */
[----:B------:R-:W-:-:S04]  /*6290*/  FSETP.GTU.FTZ.AND P6, PT, R96, R105, PT ;  /* 0x000000696000720b */ /* 0x000fc80003fdc000 */
[----:B------:R-:W-:Y:S02]  /*62a0*/  FSEL R96, R67, RZ, !P6 ;  /* 0x000000ff43607208 */ /* 0x000fe40007000000 */
[----:B------:R-:W-:Y:S02]  /*62b0*/  PLOP3.LUT P6, PT, P6, PT, PT, 0x8, 0x80 ;  /* 0x000000000080781c */ /* 0x000fe400037ce170 */
[----:B------:R-:W-:-:S11]  /*62c0*/  F2FP.F16.F32.PACK_AB R63, R96, R66 ;  /* 0x00000042603f723e */ /* 0x000fd600000000ff */
.L_x_3635:
        /* <DEDUP_REMOVED lines=17> */
[----:B------:R-:W-:Y:S01]  /*63e0*/  STG.E.128 desc[UR6][R66.64], R60 ;  /* 0x0000003c42007986 */ /* 0x000fe2000c101d06 */
[----:B-1----:R-:W-:-:S05]  /*63f0*/  IMAD.WIDE.U32 R64, R85, 0x8, R64 ;  /* 0x0000000855407825 */ /* 0x002fca00078e0040 */
[----:B------:R0:W-:Y:S02]  /*6400*/  STG.E.64 desc[UR6][R64.64], R104 ;  /* 0x0000006840007986 */ /* 0x0001e4000c101b06 */
[----:B0-----:R-:W-:-:S07]  /*6410*/  IADD3 R105, PT, PT, R85, 0x80, RZ ;  /* 0x0000008055697810 */ /* 0x001fce0007ffe0ff */
.L_x_3594:
[----:B0-----:R-:W-:Y:S05]  /*6420*/  BSYNC.RECONVERGENT B0 ;  /* 0x0000000000007941 */ /* 0x001fea0003800200 */
.L_x_3593:
[----:B------:R-:W-:Y:S01]  /*6430*/  ISETP.GE.U32.AND P0, PT, R2, 0x100, PT ;  /* 0x000001000200780c */ /* 0x000fe20003f06070 */
[----:B------:R-:W-:Y:S03]  /*6440*/  BSSY.RECONVERGENT B0, `(.L_x_3676) ;  /* 0x000054b000007945 */ /* 0x000fe60003800200 */
[----:B------:R-:W-:-:S09]  /*6450*/  P2R R104, PR, RZ, 0x1 ;  /* 0x00000001ff687803 */ /* 0x000fd20000000000 */
[----:B------:R-:W-:Y:S05]  /*6460*/  @!P0 BRA `(.L_x_3677) ;  /* 0x0000005400208947 */ /* 0x000fea0003800000 */
[----:B------:R-:W0:Y:S02]  /*6470*/  LDC.64 R60, c[0x0][0x390] ;  /* 0x0000e400ff3c7b82 */ /* 0x000e240000000a00 */
[----:B0-----:R-:W-:-:S05]  /*6480*/  IMAD.WIDE.U32 R60, R105, 0x10, R60 ;  /* 0x00000010693c7825 */ /* 0x001fca00078e003c */
[----:B------:R0:W5:Y:S01]  /*6490*/  LDG.E.128 R64, desc[UR6][R60.64] ;  /* 0x000000063c407981 */ /* 0x000162000c1e1d00 */
[----:B------:R-:W-:-:S04]  /*64a0*/  UISETP.NE.U32.AND UP1, UPT, UR10, URZ, UPT ;  /* 0x000000ff0a00728c */ /* 0x000fc8000bf25070 */
[----:B------:R-:W-:-:S09]  /*64b0*/  UISETP.NE.AND.EX UP1, UPT, UR11, URZ, UPT, UP1 ;  /* 0x000000ff0b00728c */ /* 0x000fd2000bf25310 */
[----:B0-----:R-:W-:Y:S05]  /*64c0*/  BRA.U !UP1, `(.L_x_3678) ;  /* 0x0000002909847547 */ /* 0x001fea000b800000 */
        /* <DEDUP_REMOVED lines=19> */
.L_x_3681:
        /* <DEDUP_REMOVED lines=13> */
.L_x_3683:
[----:B------:R-:W-:Y:S05]  /*66d0*/  BSYNC.RECONVERGENT B2 ;  /* 0x0000000000027941 */ /* 0x000fea0003800200 */
.L_x_3682:
        /* <DEDUP_REMOVED lines=42> */
.L_x_3680:
[----:B------:R-:W-:Y:S05]  /*6980*/  BSYNC.RECONVERGENT B1 ;  /* 0x0000000000017941 */ /* 0x000fea0003800200 */
.L_x_3679:
        /* <DEDUP_REMOVED lines=9> */
[----:B------:R-:W-:-:S02]  /*6a20*/  FFMA.FTZ R68, R68, R97, 1.1641532182693481445e-10 ;  /* 0x2f00000044447423 */ /* 0x000fc40000010061 */
[----:B0-----:R-:W-:-:S03]  /*6a30*/  FMUL.FTZ R9, R9, R110 ;  /* 0x0000006e09097220 */ /* 0x001fc60000410000 */
[----:B-1----:R-:W-:Y:S01]  /*6a40*/  FSETP.GTU.FTZ.AND P0, PT, R68, R109, PT ;  /* 0x0000006d4400720b */ /* 0x002fe20003f1c000 */
[----:B------:R-:W-:-:S03]  /*6a50*/  HADD2.F32 R68, -RZ, R60.H0_H0 ;  /* 0x2000003cff447230 */ /* 0x000fc60000004100 */
        /* <DEDUP_REMOVED lines=14> */
.L_x_3686:
        /* <DEDUP_REMOVED lines=13> */
.L_x_3688:
[----:B------:R-:W-:Y:S05]  /*6c10*/  BSYNC.RECONVERGENT B2 ;  /* 0x0000000000027941 */ /* 0x000fea0003800200 */
.L_x_3687:
        /* <DEDUP_REMOVED lines=44> */
.L_x_3685:
[----:B------:R-:W-:Y:S05]  /*6ee0*/  BSYNC.RECONVERGENT B1 ;  /* 0x0000000000017941 */ /* 0x000fea0003800200 */
.L_x_3684:
        /* <DEDUP_REMOVED lines=23> */
.L_x_3691:
        /* <DEDUP_REMOVED lines=13> */
.L_x_3693:
[----:B------:R-:W-:Y:S05]  /*7130*/  BSYNC.RECONVERGENT B2 ;  /* 0x0000000000027941 */ /* 0x000fea0003800200 */
.L_x_3692:
        /* <DEDUP_REMOVED lines=44> */
.L_x_3690:
[----:B------:R-:W-:Y:S05]  /*7400*/  BSYNC.RECONVERGENT B1 ;  /* 0x0000000000017941 */ /* 0x000fea0003800200 */
.L_x_3689:
        /* <DEDUP_REMOVED lines=23> */
.L_x_3696:
        /* <DEDUP_REMOVED lines=13> */
.L_x_3698:
[----:B------:R-:W-:Y:S05]  /*7650*/  BSYNC.RECONVERGENT B2 ;  /* 0x0000000000027941 */ /* 0x000fea0003800200 */
.L_x_3697:
        /* <DEDUP_REMOVED lines=44> */
.L_x_3695:
[----:B------:R-:W-:Y:S05]  /*7920*/  BSYNC.RECONVERGENT B1 ;  /* 0x0000000000017941 */ /* 0x000fea0003800200 */
.L_x_3694:
[----:B------:R-:W-:Y:S01]  /*7930*/  I2FP.F32.U32 R60, R9 ;  /* 0x00000009003c7245 */ /* 0x000fe20000201000 */
[----:B------:R-:W-:Y:S01]  /*7940*/  HADD2.F32 R65, -RZ, R65.H1_H1 ;  /* 0x30000041ff417230 */ /* 0x000fe20000004100 */
[----:B------:R-:W-:Y:S01]  /*7950*/  ISETP.NE.AND P3, PT, R78, 0x1, PT ;  /* 0x000000014e00780c */ /* 0x000fe20003f65270 */
[----:B------:R-:W-:Y:S01]  /*7960*/  BSSY.RECONVERGENT B1, `(.L_x_3699) ;  /* 0x000004e000017945 */ /* 0x000fe20003800200 */
[----:B------:R-:W-:Y:S01]  /*7970*/  MOV R9, R12 ;  /* 0x0000000c00097202 */ /* 0x000fe20000000f00 */
[----:B------:R-:W-:Y:S01]  /*7980*/  FFMA.FTZ R60, R60, R97, 1.1641532182693481445e-10 ;  /* 0x2f0000003c3c7423 */ /* 0x000fe20000010061 */
[----:B------:R-:W-:-:S04]  /*7990*/  FMUL.FTZ R65, R65, UR4 ;  /* 0x0000000441417c20 */ /* 0x000fc80008410000 */
[----:B------:R-:W-:Y:S01]  /*79a0*/  FMUL.FTZ R65, R65, R110 ;  /* 0x0000006e41417220 */ /* 0x000fe20000410000 */
[----:B------:R-:W-:Y:S01]  /*79b0*/  FSETP.GTU.FTZ.AND P2, PT, R60, R109, PT ;  /* 0x0000006d3c00720b */ /* 0x000fe20003f5c000 */
[----:B------:R-:W-:Y:S02]  /*79c0*/  HADD2.F32 R60, -RZ, R61.H1_H1 ;  /* 0x3000003dff3c7230 */ /* 0x000fe40000004100 */
[----:B------:R-:W-:Y:S01]  /*79d0*/  IMAD.MOV.U32 R61, RZ, RZ, 0x2 ;  /* 0x00000002ff3d7424 */ /* 0x000fe200078e00ff */
        /* <DEDUP_REMOVED lines=12> */
.L_x_3701:
        /* <DEDUP_REMOVED lines=13> */
.L_x_3703:
[----:B------:R-:W-:Y:S05]  /*7b70*/  BSYNC.RECONVERGENT B2 ;  /* 0x0000000000027941 */ /* 0x000fea0003800200 */
.L_x_3702:
        /* <DEDUP_REMOVED lines=44> */
.L_x_3700:
[----:B------:R-:W-:Y:S05]  /*7e40*/  BSYNC.RECONVERGENT B1 ;  /* 0x0000000000017941 */ /* 0x000fea0003800200 */
.L_x_3699:
[----:B------:R-:W-:Y:S01]  /*7e50*/  I2FP.F32.U32 R60, R9 ;  /* 0x00000009003c7245 */ /* 0x000fe20000201000 */
[----:B------:R-:W-:Y:S01]  /*7e60*/  HADD2.F32 R9, -RZ, R66.H0_H0 ;  /* 0x20000042ff097230 */ /* 0x000fe20000004100 */
[----:B------:R-:W-:Y:S01]  /*7e70*/  ISETP.NE.AND P4, PT, R61, 0x1, PT ;  /* 0x000000013d00780c */ /* 0x000fe20003f85270 */
[----:B------:R-:W-:Y:S01]  /*7e80*/  HADD2.F32 R78, -RZ, R62.H0_H0 ;  /* 0x2000003eff4e7230 */ /* 0x000fe20000004100 */
        /* <DEDUP_REMOVED lines=19> */
.L_x_3706:
        /* <DEDUP_REMOVED lines=13> */
.L_x_3708:
[----:B------:R-:W-:Y:S05]  /*8090*/  BSYNC.RECONVERGENT B2 ;  /* 0x0000000000027941 */ /* 0x000fea0003800200 */
.L_x_3707:
        /* <DEDUP_REMOVED lines=44> */
.L_x_3705:
[----:B------:R-:W-:Y:S05]  /*8360*/  BSYNC.RECONVERGENT B1 ;  /* 0x0000000000017941 */ /* 0x000fea0003800200 */
.L_x_3704:
        /* <DEDUP_REMOVED lines=24> */
.L_x_3711:
        /* <DEDUP_REMOVED lines=13> */
.L_x_3713:
[----:B------:R-:W-:Y:S05]  /*85c0*/  BSYNC.RECONVERGENT B2 ;  /* 0x0000000000027941 */ /* 0x000fea0003800200 */
.L_x_3712:
        /* <DEDUP_REMOVED lines=44> */
.L_x_3710:
[----:B------:R-:W-:Y:S05]  /*8890*/  BSYNC.RECONVERGENT B1 ;  /* 0x0000000000017941 */ /* 0x000fea0003800200 */
.L_x_3709:
        /* <DEDUP_REMOVED lines=13> */
[----:B------:R-:W-:-:S03]  /*8970*/  HFMA2 R9, -RZ, RZ, 0, 1.1920928955078125e-07 ;  /* 0x00000002ff097431 */ /* 0x000fc600000001ff */
        /* <DEDUP_REMOVED lines=10> */
.L_x_3716:
        /* <DEDUP_REMOVED lines=15> */
.L_x_3718:
[----:B------:R-:W-:Y:S05]  /*8b10*/  BSYNC.RECONVERGENT B2 ;  /* 0x0000000000027941 */ /* 0x000fea0003800200 */
.L_x_3717:
        /* <DEDUP_REMOVED lines=44> */
.L_x_3715:
[----:B------:R-:W-:Y:S05]  /*8de0*/  BSYNC.RECONVERGENT B1 ;  /* 0x0000000000017941 */ /* 0x000fea0003800200 */
.L_x_3714:
[----:B------:R-:W-:Y:S01]  /*8df0*/  I2FP.F32.U32 R60, R61 ;  /* 0x0000003d003c7245 */ /* 0x000fe20000201000 */
[----:B------:R-:W-:Y:S01]  /*8e00*/  HADD2.F32 R67, -RZ, R67.H1_H1 ;  /* 0x30000043ff437230 */ /* 0x000fe20000004100 */
[----:B------:R-:W-:Y:S01]  /*8e10*/  F2FP.F16.F32.PACK_AB R62, R62, R78 ;  /* 0x0000004e3e3e723e */ /* 0x000fe200000000ff */
[----:B------:R-:W-:Y:S01]  /*8e20*/  HADD2.F32 R64, -RZ, R63.H1_H1 ;  /* 0x3000003fff407230 */ /* 0x000fe20000004100 */
[----:B------:R-:W-:Y:S01]  /*8e30*/  F2FP.F16.F32.PACK_AB R61, R77, R68 ;  /* 0x000000444d3d723e */ /* 0x000fe200000000ff */
[----:B------:R-:W-:Y:S01]  /*8e40*/  FFMA.FTZ R60, R60, R97, 1.1641532182693481445e-10 ;  /* 0x2f0000003c3c7423 */ /* 0x000fe20000010061 */
[----:B------:R-:W-:-:S04]  /*8e50*/  FMUL.FTZ R67, R67, UR4 ;  /* 0x0000000443437c20 */ /* 0x000fc80008410000 */
[----:B------:R-:W-:Y:S01]  /*8e60*/  FMUL.FTZ R67, R67, R110 ;  /* 0x0000006e43437220 */ /* 0x000fe20000410000 */
[----:B------:R-:W-:Y:S02]  /*8e70*/  FSETP.GTU.FTZ.AND P6, PT, R60, R109, PT ;  /* 0x0000006d3c00720b */ /* 0x000fe40003fdc000 */
[----:B------:R-:W-:Y:S02]  /*8e80*/  F2FP.F16.F32.PACK_AB R60, R19, R13 ;  /* 0x0000000d133c723e */ /* 0x000fe400000000ff */
[----:B------:R-:W-:Y:S02]  /*8e90*/  FSEL R67, R67, RZ, !P6 ;  /* 0x000000ff43437208 */ /* 0x000fe40007000000 */
[----:B------:R-:W-:-:S03]  /*8ea0*/  PLOP3.LUT P6, PT, P6, PT, PT, 0x8, 0x80 ;  /* 0x000000000080781c */ /* 0x000fc600037ce170 */
[----:B------:R-:W-:-:S05]  /*8eb0*/  FADD.FTZ R97, R67, R64 ;  /* 0x0000004043617221 */ /* 0x000fca0000010000 */
[----:B------:R-:W-:Y:S01]  /*8ec0*/  F2FP.F16.F32.PACK_AB R63, R97, R66 ;  /* 0x00000042613f723e */ /* 0x000fe200000000ff */
[----:B------:R-:W-:Y:S06]  /*8ed0*/  BRA `(.L_x_3719) ;  /* 0x0000002800307947 */ /* 0x000fec0003800000 */
.L_x_3678:
        /* <DEDUP_REMOVED lines=16> */
.L_x_3722:
        /* <DEDUP_REMOVED lines=13> */
.L_x_3724:
[----:B------:R-:W-:Y:S05]  /*90b0*/  BSYNC.RECONVERGENT B2 ;  /* 0x0000000000027941 */ /* 0x000fea0003800200 */
.L_x_3723:
        /* <DEDUP_REMOVED lines=42> */
.L_x_3721:
[----:B------:R-:W-:Y:S05]  /*9360*/  BSYNC.RECONVERGENT B1 ;  /* 0x0000000000017941 */ /* 0x000fea0003800200 */
.L_x_3720:
[----:B------:R-:W0:Y:S01]  /*9370*/  LDC R107, c[0x0][0x404] ;  /* 0x00010100ff6b7b82 */ /* 0x000e220000000800 */
[----:B------:R-:W-:Y:S01]  /*9380*/  HFMA2 R97, -RZ, RZ, 0.1171875, 0 ;  /* 0x2f800000ff617431 */ /* 0x000fe200000001ff */
[----:B------:R-:W-:Y:S01]  /*9390*/  I2FP.F32.U32 R60, R13 ;  /* 0x0000000d003c7245 */ /* 0x000fe20000201000 */
[----:B-----5:R-:W-:Y:S01]  /*93a0*/  HADD2.F32 R9, -RZ, R64.H0_H0 ;  /* 0x20000040ff097230 */ /* 0x020fe20000004100 */
[----:B------:R-:W-:Y:S01]  /*93b0*/  ISETP.NE.AND P1, PT, R19, 0x1, PT ;  /* 0x000000011300780c */ /* 0x000fe20003f25270 */
[----:B------:R-:W-:Y:S01]  /*93c0*/  BSSY.RECONVERGENT B1, `(.L_x_3725) ;  /* 0x000004e000017945 */ /* 0x000fe20003800200 */
[----:B------:R-:W-:Y:S02]  /*93d0*/  IMAD.MOV.U32 R61, RZ, RZ, 0x2 ;  /* 0x00000002ff3d7424 */ /* 0x000fe400078e00ff */
[----:B------:R-:W1:Y:S01]  /*93e0*/  LDC R106, c[0x0][0x408] ;  /* 0x00010200ff6a7b82 */ /* 0x000e620000000800 */
[----:B------:R-:W-:Y:S01]  /*93f0*/  FMUL.FTZ R9, R9, UR4 ;  /* 0x0000000409097c20 */ /* 0x000fe20008410000 */
[----:B------:R-:W-:-:S05]  /*9400*/  FFMA.FTZ R60, R60, R97, 1.1641532182693481445e-10 ;  /* 0x2f0000003c3c7423 */ /* 0x000fca0000010061 */
        /* <DEDUP_REMOVED lines=15> */
.L_x_3727:
        /* <DEDUP_REMOVED lines=13> */
.L_x_3729:
[----:B------:R-:W-:Y:S05]  /*95d0*/  BSYNC.RECONVERGENT B2 ;  /* 0x0000000000027941 */ /* 0x000fea0003800200 */
.L_x_3728:
        /* <DEDUP_REMOVED lines=44> */
.L_x_3726:
[----:B------:R-:W-:Y:S05]  /*98a0*/  BSYNC.RECONVERGENT B1 ;  /* 0x0000000000017941 */ /* 0x000fea0003800200 */
.L_x_3725:
        /* <DEDUP_REMOVED lines=21> */
.L_x_3732:
        /* <DEDUP_REMOVED lines=13> */
.L_x_3734:
[----:B------:R-:W-:Y:S05]  /*9ad0*/  BSYNC.RECONVERGENT B2 ;  /* 0x0000000000027941 */ /* 0x000fea0003800200 */
.L_x_3733:
        /* <DEDUP_REMOVED lines=44> */
.L_x_3731:
[----:B------:R-:W-:Y:S05]  /*9da0*/  BSYNC.RECONVERGENT B1 ;  /* 0x0000000000017941 */ /* 0x000fea0003800200 */
.L_x_3730:
[----:B------:R-:W-:Y:S01]  /*9db0*/  I2FP.F32.U32 R60, R9 ;  /* 0x00000009003c7245 */ /* 0x000fe20000201000 */
[----:B------:R-:W-:Y:S01]  /*9dc0*/  HADD2.F32 R9, -RZ, R65.H0_H0 ;  /* 0x20000041ff097230 */ /* 0x000fe20000004100 */
[----:B------:R-:W-:Y:S01]  /*9dd0*/  ISETP.NE.AND P3, PT, R62, 0x1, PT ;  /* 0x000000013e00780c */ /* 0x000fe20003f65270 */
[----:B------:R-:W-:Y:S01]  /*9de0*/  BSSY.RECONVERGENT B1, `(.L_x_3735) ;  /* 0x000004c000017945 */ /* 0x000fe20003800200 */
[----:B------:R-:W-:Y:S02]  /*9df0*/  IMAD.MOV.U32 R61, RZ, RZ, 0x2 ;  /* 0x00000002ff3d7424 */ /* 0x000fe400078e00ff */
[----:B------:R-:W-:Y:S01]  /*9e00*/  FFMA.FTZ R60, R60, R97, 1.1641532182693481445e-10 ;  /* 0x2f0000003c3c7423 */ /* 0x000fe20000010061 */
[----:B------:R-:W-:-:S04]  /*9e10*/  FMUL.FTZ R9, R9, UR4 ;  /* 0x0000000409097c20 */ /* 0x000fc80008410000 */
[----:B------:R-:W-:Y:S01]  /*9e20*/  FMUL.FTZ R9, R9, R106 ;  /* 0x0000006a09097220 */ /* 0x000fe20000410000 */
[----:B------:R-:W-:-:S04]  /*9e30*/  FSETP.GTU.FTZ.AND P2, PT, R60, R107, PT ;  /* 0x0000006b3c00720b */ /* 0x000fc80003f5c000 */
        /* <DEDUP_REMOVED lines=12> */
.L_x_3737:
        /* <DEDUP_REMOVED lines=13> */
.L_x_3739:
[----:B------:R-:W-:Y:S05]  /*9fd0*/  BSYNC.RECONVERGENT B2 ;  /* 0x0000000000027941 */ /* 0x000fea0003800200 */
.L_x_3738:
        /* <DEDUP_REMOVED lines=44> */
.L_x_3736:
[----:B------:R-:W-:Y:S05]  /*a2a0*/  BSYNC.RECONVERGENT B1 ;  /* 0x0000000000017941 */ /* 0x000fea0003800200 */
.L_x_3735:
[----:B------:R-:W-:Y:S01]  /*a2b0*/  I2FP.F32.U32 R60, R9 ;  /* 0x00000009003c7245 */ /* 0x000fe20000201000 */
[----:B------:R-:W-:Y:S01]  /*a2c0*/  HADD2.F32 R65, -RZ, R65.H1_H1 ;  /* 0x30000041ff417230 */ /* 0x000fe20000004100 */
[----:B------:R-:W-:Y:S01]  /*a2d0*/  ISETP.NE.AND P3, PT, R61, 0x1, PT ;  /* 0x000000013d00780c */ /* 0x000fe20003f65270 */
[----:B------:R-:W-:Y:S01]  /*a2e0*/  BSSY.RECONVERGENT B1, `(.L_x_3740) ;  /* 0x000004c000017945 */ /* 0x000fe20003800200 */
[----:B------:R-:W-:Y:S02]  /*a2f0*/  IMAD.MOV.U32 R62, RZ, RZ, 0x2 ;  /* 0x00000002ff3e7424 */ /* 0x000fe400078e00ff */
        /* <DEDUP_REMOVED lines=16> */
.L_x_3742:
        /* <DEDUP_REMOVED lines=13> */
.L_x_3744:
[----:B------:R-:W-:Y:S05]  /*a4d0*/  BSYNC.RECONVERGENT B2 ;  /* 0x0000000000027941 */ /* 0x000fea0003800200 */
.L_x_3743:
        /* <DEDUP_REMOVED lines=44> */
.L_x_3741:
[----:B------:R-:W-:Y:S05]  /*a7a0*/  BSYNC.RECONVERGENT B1 ;  /* 0x0000000000017941 */ /* 0x000fea0003800200 */
.L_x_3740:
        /* <DEDUP_REMOVED lines=21> */
.L_x_3747:
        /* <DEDUP_REMOVED lines=13> */
.L_x_3749:
[----:B------:R-:W-:Y:S05]  /*a9d0*/  BSYNC.RECONVERGENT B2 ;  /* 0x0000000000027941 */ /* 0x000fea0003800200 */
.L_x_3748:
        /* <DEDUP_REMOVED lines=44> */
.L_x_3746:
[----:B------:R-:W-:Y:S05]  /*aca0*/  BSYNC.RECONVERGENT B1 ;  /* 0x0000000000017941 */ /* 0x000fea0003800200 */
.L_x_3745:
        /* <DEDUP_REMOVED lines=10> */
[----:B------:R-:W-:Y:S02]  /*ad50*/  MOV R9, R12 ;  /* 0x0000000c00097202 */ /* 0x000fe40000000f00 */
        /* <DEDUP_REMOVED lines=10> */
.L_x_3752:
        /* <DEDUP_REMOVED lines=13> */
.L_x_3754:
[----:B------:R-:W-:Y:S05]  /*aed0*/  BSYNC.RECONVERGENT B2 ;  /* 0x0000000000027941 */ /* 0x000fea0003800200 */
.L_x_3753:
        /* <DEDUP_REMOVED lines=44> */
.L_x_3751:
[----:B------:R-:W-:Y:S05]  /*b1a0*/  BSYNC.RECONVERGENT B1 ;  /* 0x0000000000017941 */ /* 0x000fea0003800200 */
.L_x_3750:
[----:B------:R-:W-:Y:S01]  /*b1b0*/  I2FP.F32.U32 R60, R9 ;  /* 0x00000009003c7245 */ /* 0x000fe20000201000 */
[----:B------:R-:W-:Y:S01]  /*b1c0*/  HADD2.F32 R9, -RZ, R67.H0_H0 ;  /* 0x20000043ff097230 */ /* 0x000fe20000004100 */
        /* <DEDUP_REMOVED lines=8> */
[----:B------:R-:W-:Y:S01]  /*b250*/  IMAD.MOV.U32 R9, RZ, RZ, 0x2 ;  /* 0x00000002ff097424 */ /* 0x000fe200078e00ff */
        /* <DEDUP_REMOVED lines=11> */
.L_x_3757:
        /* <DEDUP_REMOVED lines=15> */
.L_x_3759:
[----:B------:R-:W-:Y:S05]  /*b400*/  BSYNC.RECONVERGENT B2 ;  /* 0x0000000000027941 */ /* 0x000fea0003800200 */
.L_x_3758:
        /* <DEDUP_REMOVED lines=44> */
.L_x_3756:
[----:B------:R-:W-:Y:S05]  /*b6d0*/  BSYNC.RECONVERGENT B1 ;  /* 0x0000000000017941 */ /* 0x000fea0003800200 */
.L_x_3755:
[----:B------:R-:W-:Y:S01]  /*b6e0*/  I2FP.F32.U32 R60, R61 ;  /* 0x0000003d003c7245 */ /* 0x000fe20000201000 */
[----:B------:R-:W-:Y:S01]  /*b6f0*/  HADD2.F32 R67, -RZ, R67.H1_H1 ;  /* 0x30000043ff437230 */ /* 0x000fe20000004100 */
[----:B------:R-:W-:Y:S02]  /*b700*/  F2FP.F16.F32.PACK_AB R62, R88, R78 ;  /* 0x0000004e583e723e */ /* 0x000fe400000000ff */
[----:B------:R-:W-:Y:S01]  /*b710*/  F2FP.F16.F32.PACK_AB R61, R77, R68 ;  /* 0x000000444d3d723e */ /* 0x000fe200000000ff */
[----:B------:R-:W-:Y:S01]  /*b720*/  FFMA.FTZ R60, R60, R97, 1.1641532182693481445e-10 ;  /* 0x2f0000003c3c7423 */ /* 0x000fe20000010061 */
[----:B------:R-:W-:-:S04]  /*b730*/  FMUL.FTZ R67, R67, UR4 ;  /* 0x0000000443437c20 */ /* 0x000fc80008410000 */
[----:B------:R-:W-:Y:S01]  /*b740*/  FMUL.FTZ R67, R67, R106 ;  /* 0x0000006a43437220 */ /* 0x000fe20000410000 */
[----:B------:R-:W-:Y:S02]  /*b750*/  FSETP.GTU.FTZ.AND P6, PT, R60, R107, PT ;  /* 0x0000006b3c00720b */ /* 0x000fe40003fdc000 */
[----:B------:R-:W-:Y:S02]  /*b760*/  F2FP.F16.F32.PACK_AB R60, R19, R13 ;  /* 0x0000000d133c723e */ /* 0x000fe400000000ff */
[----:B------:R-:W-:Y:S02]  /*b770*/  FSEL R97, R67, RZ, !P6 ;  /* 0x000000ff43617208 */ /* 0x000fe40007000000 */
[----:B------:R-:W-:Y:S02]  /*b780*/  PLOP3.LUT P6, PT, P6, PT, PT, 0x8, 0x80 ;  /* 0x000000000080781c */ /* 0x000fe400037ce170 */
[----:B------:R-:W-:-:S11]  /*b790*/  F2FP.F16.F32.PACK_AB R63, R97, R66 ;  /* 0x00000042613f723e */ /* 0x000fd600000000ff */
.L_x_3719:
        /* <DEDUP_REMOVED lines=18> */
[----:B-1----:R-:W-:-:S04]  /*b8c0*/  IMAD.WIDE.U32 R64, R105, 0x8, R64 ;  /* 0x0000000869407825 */ /* 0x002fc800078e0040 */
[----:B------:R-:W-:Y:S01]  /*b8d0*/  VIADD R105, R105, 0x80 ;  /* 0x0000008069697836 */ /* 0x000fe20000000000 */
[----:B------:R0:W-:Y:S06]  /*b8e0*/  STG.E.64 desc[UR6][R64.64], R106 ;  /* 0x0000006a40007986 */ /* 0x0001ec000c101b06 */
.L_x_3677:
[----:B------:R-:W-:Y:S05]  /*b8f0*/  BSYNC.RECONVERGENT B0 ;  /* 0x0000000000007941 */ /* 0x000fea0003800200 */
.L_x_3676:
        /* <DEDUP_REMOVED lines=29> */
.L_x_3765:
        /* <DEDUP_REMOVED lines=13> */
.L_x_3767:
[----:B------:R-:W-:Y:S05]  /*bba0*/  BSYNC.RECONVERGENT B2 ;  /* 0x0000000000027941 */ /* 0x000fea0003800200 */
.L_x_3766:
        /* <DEDUP_REMOVED lines=44> */
.L_x_3764:
[----:B------:R-:W-:Y:S05]  /*be70*/  BSYNC.RECONVERGENT B1 ;  /* 0x0000000000017941 */ /* 0x000fea0003800200 */
.L_x_3763:
[----:B------:R-:W0:Y:S01]  /*be80*/  LDC R111, c[0x0][0x408] ;  /* 0x00010200ff6f7b82 */ /* 0x000e220000000800 */
[----:B------:R-:W-:Y:S01]  /*be90*/  I2FP.F32.U32 R9, R14 ;  /* 0x0000000e00097245 */ /* 0x000fe20000201000 */
[----:B-----5:R-:W-:Y:S01]  /*bea0*/  HADD2.F32 R14, -RZ, R60.H0_H0 ;  /* 0x2000003cff0e7230 */ /* 0x020fe20000004100 */
[----:B------:R-:W-:Y:S01]  /*beb0*/  ISETP.NE.AND P1, PT, R69, 0x1, PT ;  /* 0x000000014500780c */ /* 0x000fe20003f25270 */
[----:B------:R-:W-:Y:S01]  /*bec0*/  IMAD.MOV.U32 R98, RZ, RZ, 0x2f800000 ;  /* 0x2f800000ff627424 */ /* 0x000fe200078e00ff */
[----:B------:R-:W-:Y:S01]  /*bed0*/  BSSY.RECONVERGENT B1, `(.L_x_3768) ;  /* 0x0000050000017945 */ /* 0x000fe20003800200 */
[----:B------:R-:W-:Y:S02]  /*bee0*/  HFMA2 R70, -RZ, RZ, 0, 1.1920928955078125e-07 ;  /* 0x00000002ff467431 */ /* 0x000fe400000001ff */
        /* <DEDUP_REMOVED lines=20> */
.L_x_3770:
        /* <DEDUP_REMOVED lines=13> */
.L_x_3772:
[----:B------:R-:W-:Y:S05]  /*c100*/  BSYNC.RECONVERGENT B2 ;  /* 0x0000000000027941 */ /* 0x000fea0003800200 */
.L_x_3771:
        /* <DEDUP_REMOVED lines=44> */
.L_x_3769:
[----:B------:R-:W-:Y:S05]  /*c3d0*/  BSYNC.RECONVERGENT B1 ;  /* 0x0000000000017941 */ /* 0x000fea0003800200 */
.L_x_3768:
        /* <DEDUP_REMOVED lines=9> */
[----:B------:R-:W-:Y:S02]  /*c470*/  FSETP.GTU.FTZ.AND P0, PT, R9, R110, PT ;  /* 0x0000006e0900720b */ /* 0x000fe40003f1c000 */
[----:B------:R-:W-:Y:S02]  /*c480*/  MOV R9, R12 ;  /* 0x0000000c00097202 */ /* 0x000fe40000000f00 */
        /* <DEDUP_REMOVED lines=12> */
.L_x_3775:
        /* <DEDUP_REMOVED lines=13> */
.L_x_3777:
[----:B------:R-:W-:Y:S05]  /*c620*/  BSYNC.RECONVERGENT B2 ;  /* 0x0000000000027941 */ /* 0x000fea0003800200 */
.L_x_3776:
        /* <DEDUP_REMOVED lines=44> */
.L_x_3774:
[----:B------:R-:W-:Y:S05]  /*c8f0*/  BSYNC.RECONVERGENT B1 ;  /* 0x0000000000017941 */ /* 0x000fea0003800200 */
.L_x_3773:
        /* <DEDUP_REMOVED lines=23> */
.L_x_3780:
        /* <DEDUP_REMOVED lines=13> */
.L_x_3782:
[----:B------:R-:W-:Y:S05]  /*cb40*/  BSYNC.RECONVERGENT B2 ;  /* 0x0000000000027941 */ /* 0x000fea0003800200 */
.L_x_3781:
        /* <DEDUP_REMOVED lines=42> */
[----:B------:R-:W-:Y:S02]  /*cdf0*/  LOP3.LUT R6, R6, UR31, R91, 0x96, !PT ;  /* 0x0000001f06067c12 */ /* 0x000fe4000f8e965b */
[----:B------:R-:W-:-:S07]  /*ce00*/  MOV R107, R90 ;  /* 0x0000005a006b7202 */ /* 0x000fce0000000f00 */
.L_x_3779:
[----:B------:R-:W-:Y:S05]  /*ce10*/  BSYNC.RECONVERGENT B1 ;  /* 0x0000000000017941 */ /* 0x000fea0003800200 */
.L_x_3778:
        /* <DEDUP_REMOVED lines=9> */
[----:B------:R-:W-:Y:S01]  /*ceb0*/  FSETP.GTU.FTZ.AND P2, PT, R9, R110, PT ;  /* 0x0000006e0900720b */ /* 0x000fe20003f5c000 */
        /* <DEDUP_REMOVED lines=13> */
.L_x_3785:
        /* <DEDUP_REMOVED lines=13> */
.L_x_3787:
[----:B------:R-:W-:Y:S05]  /*d060*/  BSYNC.RECONVERGENT B2 ;  /* 0x0000000000027941 */ /* 0x000fea0003800200 */
.L_x_3786:
        /* <DEDUP_REMOVED lines=44> */
.L_x_3784:
[----:B------:R-:W-:Y:S05]  /*d330*/  BSYNC.RECONVERGENT B1 ;  /* 0x0000000000017941 */ /* 0x000fea0003800200 */
.L_x_3783:
[----:B------:R-:W-:Y:S01]  /*d340*/  I2FP.F32.U32 R9, R9 ;  /* 0x0000000900097245 */ /* 0x000fe20000201000 */
[----:B------:R-:W-:Y:S01]  /*d350*/  HADD2.F32 R60, -RZ, R62.H0_H0 ;  /* 0x2000003eff3c7230 */ /* 0x000fe20000004100 */
[----:B------:R-:W-:Y:S01]  /*d360*/  ISETP.NE.AND P4, PT, R64, 0x1, PT ;  /* 0x000000014000780c */ /* 0x000fe20003f85270 */
[----:B------:R-:W-:Y:S01]  /*d370*/  HADD2.F32 R61, -RZ, R66.H0_H0 ;  /* 0x20000042ff3d7230 */ /* 0x000fe20000004100 */
[----:B------:R-:W-:Y:S01]  /*d380*/  BSSY.RECONVERGENT B1, `(.L_x_3788) ;  /* 0x000004d000017945 */ /* 0x000fe20003800200 */
[----:B------:R-:W-:Y:S01]  /*d390*/  FFMA.FTZ R9, R9, R98, 1.1641532182693481445e-10 ;  /* 0x2f00000009097423 */ /* 0x000fe20000010062 */
[----:B------:R-:W-:-:S04]  /*d3a0*/  FMUL.FTZ R60, R60, UR4 ;  /* 0x000000043c3c7c20 */ /* 0x000fc80008410000 */
[----:B------:R-:W-:Y:S01]  /*d3b0*/  FMUL.FTZ R60, R60, R111 ;  /* 0x0000006f3c3c7220 */ /* 0x000fe20000410000 */
[----:B------:R-:W-:Y:S02]  /*d3c0*/  FSETP.GTU.FTZ.AND P3, PT, R9, R110, PT ;  /* 0x0000006e0900720b */ /* 0x000fe40003f7c000 */
[----:B------:R-:W-:Y:S02]  /*d3d0*/  MOV R9, R12 ;  /* 0x0000000c00097202 */ /* 0x000fe40000000f00 */
        /* <DEDUP_REMOVED lines=13> */
.L_x_3790:
        /* <DEDUP_REMOVED lines=13> */
.L_x_3792:
[----:B------:R-:W-:Y:S05]  /*d580*/  BSYNC.RECONVERGENT B2 ;  /* 0x0000000000027941 */ /* 0x000fea0003800200 */
.L_x_3791:
        /* <DEDUP_REMOVED lines=44> */
.L_x_3789:
[----:B------:R-:W-:Y:S05]  /*d850*/  BSYNC.RECONVERGENT B1 ;  /* 0x0000000000017941 */ /* 0x000fea0003800200 */
.L_x_3788:
        /* <DEDUP_REMOVED lines=13> */
[----:B------:R-:W-:-:S05]  /*d930*/  FADD.FTZ R62, R62, R61 ;  /* 0x0000003d3e3e7221 */ /* 0x000fca0000010000 */
[----:B------:R-:W-:Y:S01]  /*d940*/  MOV R90, R62 ;  /* 0x0000003e005a7202 */ /* 0x000fe20000000f00 */
        /* <DEDUP_REMOVED lines=9> */
.L_x_3795:
        /* <DEDUP_REMOVED lines=13> */
.L_x_3797:
[----:B------:R-:W-:Y:S05]  /*dab0*/  BSYNC.RECONVERGENT B2 ;  /* 0x0000000000027941 */ /* 0x000fea0003800200 */
.L_x_3796:
        /* <DEDUP_REMOVED lines=42> */
[----:B------:R-:W-:Y:S02]  /*dd60*/  LOP3.LUT R6, R6, UR31, R61, 0x96, !PT ;  /* 0x0000001f06067c12 */ /* 0x000fe4000f8e963d */
[----:B------:R-:W-:-:S07]  /*dd70*/  MOV R107, R60 ;  /* 0x0000003c006b7202 */ /* 0x000fce0000000f00 */
.L_x_3794:
[----:B------:R-:W-:Y:S05]  /*dd80*/  BSYNC.RECONVERGENT B1 ;  /* 0x0000000000017941 */ /* 0x000fea0003800200 */
.L_x_3793:
        /* <DEDUP_REMOVED lines=8> */
[----:B------:R-:W-:Y:S01]  /*de10*/  FSETP.GTU.FTZ.AND P5, PT, R9, R110, PT ;  /* 0x0000006e0900720b */ /* 0x000fe20003fbc000 */
[----:B------:R-:W-:-:S03]  /*de20*/  HFMA2 R9, -RZ, RZ, 0, 1.1920928955078125e-07 ;  /* 0x00000002ff097431 */ /* 0x000fc600000001ff */
[----:B------:R-:W-:Y:S02]  /*de30*/  FSEL R60, R60, RZ, !P5 ;  /* 0x000000ff3c3c7208 */ /* 0x000fe40006800000 */
[----:B------:R-:W-:-:S03]  /*de40*/  PLOP3.LUT P5, PT, P5, PT, PT, 0x8, 0x80 ;  /* 0x000000000080781c */ /* 0x000fc60002fae170 */
[----:B------:R-:W-:Y:S01]  /*de50*/  FADD.FTZ R66, R60, R61 ;  /* 0x0000003d3c427221 */ /* 0x000fe20000010000 */
[----:B------:R-:W-:-:S04]  /*de60*/  IMAD.MOV.U32 R61, RZ, RZ, R12 ;  /* 0x000000ffff3d7224 */ /* 0x000fc800078e000c */
        /* <DEDUP_REMOVED lines=10> */
.L_x_3800:
        /* <DEDUP_REMOVED lines=15> */
.L_x_3802:
[----:B------:R-:W-:Y:S05]  /*e000*/  BSYNC.RECONVERGENT B2 ;  /* 0x0000000000027941 */ /* 0x000fea0003800200 */
.L_x_3801:
        /* <DEDUP_REMOVED lines=42> */
[----:B------:R-:W-:Y:S01]  /*e2b0*/  IMAD.MOV.U32 R61, RZ, RZ, R107 ;  /* 0x000000ffff3d7224 */ /* 0x000fe200078e006b */
[----:B------:R-:W-:-:S07]  /*e2c0*/  MOV R107, R60 ;  /* 0x0000003c006b7202 */ /* 0x000fce0000000f00 */
.L_x_3799:
[----:B------:R-:W-:Y:S05]  /*e2d0*/  BSYNC.RECONVERGENT B1 ;  /* 0x0000000000017941 */ /* 0x000fea0003800200 */
.L_x_3798:
[----:B------:R-:W-:Y:S01]  /*e2e0*/  I2FP.F32.U32 R61, R61 ;  /* 0x0000003d003d7245 */ /* 0x000fe20000201000 */
[----:B------:R-:W-:Y:S01]  /*e2f0*/  HADD2.F32 R63, -RZ, R63.H1_H1 ;  /* 0x3000003fff3f7230 */ /* 0x000fe20000004100 */
[----:B------:R-:W-:Y:S01]  /*e300*/  F2FP.F16.F32.PACK_AB R62, R62, R80 ;  /* 0x000000503e3e723e */ /* 0x000fe200000000ff */
[----:B------:R-:W-:Y:S02]  /*e310*/  HADD2.F32 R67, -RZ, R67.H1_H1 ;  /* 0x30000043ff437230 */ /* 0x000fe40000004100 */
[----:B------:R-:W-:Y:S01]  /*e320*/  FFMA.FTZ R61, R61, R98, 1.1641532182693481445e-10 ;  /* 0x2f0000003d3d7423 */ /* 0x000fe20000010062 */
[----:B------:R-:W-:-:S04]  /*e330*/  FMUL.FTZ R60, R63, UR4 ;  /* 0x000000043f3c7c20 */ /* 0x000fc80008410000 */
[----:B------:R-:W-:Y:S01]  /*e340*/  FMUL.FTZ R60, R60, R111 ;  /* 0x0000006f3c3c7220 */ /* 0x000fe20000410000 */
[----:B------:R-:W-:Y:S02]  /*e350*/  FSETP.GTU.FTZ.AND P6, PT, R61, R110, PT ;  /* 0x0000006e3d00720b */ /* 0x000fe40003fdc000 */
[----:B------:R-:W-:Y:S02]  /*e360*/  F2FP.F16.F32.PACK_AB R61, R79, R70 ;  /* 0x000000464f3d723e */ /* 0x000fe400000000ff */
[----:B------:R-:W-:Y:S02]  /*e370*/  FSEL R60, R60, RZ, !P6 ;  /* 0x000000ff3c3c7208 */ /* 0x000fe40007000000 */
[----:B------:R-:W-:-:S03]  /*e380*/  PLOP3.LUT P6, PT, P6, PT, PT, 0x8, 0x80 ;  /* 0x000000000080781c */ /* 0x000fc600037ce170 */
[----:B------:R-:W-:Y:S01]  /*e390*/  FADD.FTZ R98, R60, R67 ;  /* 0x000000433c627221 */ /* 0x000fe20000010000 */
[----:B------:R-:W-:-:S04]  /*e3a0*/  F2FP.F16.F32.PACK_AB R60, R69, R14 ;  /* 0x0000000e453c723e */ /* 0x000fc800000000ff */
[----:B------:R-:W-:Y:S01]  /*e3b0*/  F2FP.F16.F32.PACK_AB R63, R98, R66 ;  /* 0x00000042623f723e */ /* 0x000fe200000000ff */
[----:B------:R-:W-:Y:S06]  /*e3c0*/  BRA `(.L_x_3803) ;  /* 0x0000002800387947 */ /* 0x000fec0003800000 */
.L_x_3762:
        /* <DEDUP_REMOVED lines=16> */
.L_x_3806:
        /* <DEDUP_REMOVED lines=13> */
.L_x_3808:
[----:B------:R-:W-:Y:S05]  /*e5a0*/  BSYNC.RECONVERGENT B2 ;  /* 0x0000000000027941 */ /* 0x000fea0003800200 */
.L_x_3807:
        /* <DEDUP_REMOVED lines=44> */
.L_x_3805:
[----:B------:R-:W-:Y:S05]  /*e870*/  BSYNC.RECONVERGENT B1 ;  /* 0x0000000000017941 */ /* 0x000fea0003800200 */
.L_x_3804:
        /* <DEDUP_REMOVED lines=8> */
[----:B------:R-:W-:Y:S01]  /*e900*/  FFMA.FTZ R14, R9, R98, 1.1641532182693481445e-10 ;  /* 0x2f000000090e7423 */ /* 0x000fe20000010062 */
[----:B------:R-:W-:-:S04]  /*e910*/  FMUL.FTZ R9, R64, UR4 ;  /* 0x0000000440097c20 */ /* 0x000fc80008410000 */
[----:B0-----:R-:W-:-:S04]  /*e920*/  FSETP.GTU.FTZ.AND P0, PT, R14, R109, PT ;  /* 0x0000006d0e00720b */ /* 0x001fc80003f1c000 */
[----:B------:R-:W-:Y:S01]  /*e930*/  PLOP3.LUT P2, PT, P0, PT, PT, 0x8, 0x80 ;  /* 0x000000000080781c */ /* 0x000fe2000074e170 */
[----:B-1----:R-:W-:-:S03]  /*e940*/  FMUL.FTZ R9, R9, R108 ;  /* 0x0000006c09097220 */ /* 0x002fc60000410000 */
[----:B------:R-:W-:Y:S02]  /*e950*/  P2R R102, PR, RZ, 0x4 ;  /* 0x00000004ff667803 */ /* 0x000fe40000000000 */
[----:B------:R-:W-:Y:S02]  /*e960*/  FSEL R14, R9, RZ, !P0 ;  /* 0x000000ff090e7208 */ /* 0x000fe40004000000 */
        /* <DEDUP_REMOVED lines=10> */
.L_x_3811:
        /* <DEDUP_REMOVED lines=13> */
.L_x_3813:
[----:B------:R-:W-:Y:S05]  /*eae0*/  BSYNC.RECONVERGENT B2 ;  /* 0x0000000000027941 */ /* 0x000fea0003800200 */
.L_x_3812:
        /* <DEDUP_REMOVED lines=44> */
.L_x_3810:
[----:B------:R-:W-:Y:S05]  /*edb0*/  BSYNC.RECONVERGENT B1 ;  /* 0x0000000000017941 */ /* 0x000fea0003800200 */
.L_x_3809:
        /* <DEDUP_REMOVED lines=21> */
.L_x_3816:
        /* <DEDUP_REMOVED lines=13> */
.L_x_3818:
[----:B------:R-:W-:Y:S05]  /*efe0*/  BSYNC.RECONVERGENT B2 ;  /* 0x0000000000027941 */ /* 0x000fea0003800200 */
.L_x_3817:
        /* <DEDUP_REMOVED lines=44> */
.L_x_3815:
[----:B------:R-:W-:Y:S05]  /*f2b0*/  BSYNC.RECONVERGENT B1 ;  /* 0x0000000000017941 */ /* 0x000fea0003800200 */
.L_x_3814:
        /* <DEDUP_REMOVED lines=21> */
.L_x_3821:
        /* <DEDUP_REMOVED lines=13> */
.L_x_3823:
[----:B------:R-:W-:Y:S05]  /*f4e0*/  BSYNC.RECONVERGENT B2 ;  /* 0x0000000000027941 */ /* 0x000fea0003800200 */
.L_x_3822:
        /* <DEDUP_REMOVED lines=44> */
.L_x_3820:
[----:B------:R-:W-:Y:S05]  /*f7b0*/  BSYNC.RECONVERGENT B1 ;  /* 0x0000000000017941 */ /* 0x000fea0003800200 */
.L_x_3819:
[----:B------:R-:W-:Y:S01]  /*f7c0*/  I2FP.F32.U32 R9, R9 ;  /* 0x0000000900097245 */ /* 0x000fe20000201000 */
[----:B------:R-:W-:Y:S01]  /*f7d0*/  HADD2.F32 R61, -RZ, R61.H1_H1 ;  /* 0x3000003dff3d7230 */ /* 0x000fe20000004100 */
        /* <DEDUP_REMOVED lines=19> */
.L_x_3826:
        /* <DEDUP_REMOVED lines=13> */
.L_x_3828:
[----:B------:R-:W-:Y:S05]  /*f9e0*/  BSYNC.RECONVERGENT B2 ;  /* 0x0000000000027941 */ /* 0x000fea0003800200 */
.L_x_3827:
        /* <DEDUP_REMOVED lines=40> */
[----:B------:R-:W-:Y:S02]  /*fc70*/  HFMA2 R65, -RZ, RZ, 0, 0 ;  /* 0x00000000ff417431 */ /* 0x000fe400000001ff */
[----:B------:R-:W-:Y:S01]  /*fc80*/  IMAD.MOV.U32 R12, RZ, RZ, R64 ;  /* 0x000000ffff0c7224 */ /* 0x000fe200078e0040 */
[----:B------:R-:W-:Y:S01]  /*fc90*/  LOP3.LUT R6, R6, UR31, R61, 0x96, !PT ;  /* 0x0000001f06067c12 */ /* 0x000fe2000f8e963d */
[----:B------:R-:W-:-:S07]  /*fca0*/  IMAD.MOV.U32 R107, RZ, RZ, R60 ;  /* 0x000000ffff6b7224 */ /* 0x000fce00078e003c */
.L_x_3825:
[----:B------:R-:W-:Y:S05]  /*fcb0*/  BSYNC.RECONVERGENT B1 ;  /* 0x0000000000017941 */ /* 0x000fea0003800200 */
.L_x_3824:
[----:B------:R-:W-:Y:S01]  /*fcc0*/  I2FP.F32.U32 R9, R9 ;  /* 0x0000000900097245 */ /* 0x000fe20000201000 */
[----:B------:R-:W-:Y:S01]  /*fcd0*/  HADD2.F32 R61, -RZ, R62.H0_H0 ;  /* 0x2000003eff3d7230 */ /* 0x000fe20000004100 */
[----:B------:R-:W-:Y:S01]  /*fce0*/  ISETP.NE.AND P4, PT, R65, 0x1, PT ;  /* 0x000000014100780c */ /* 0x000fe20003f85270 */
[----:B------:R-:W-:Y:S02]  /*fcf0*/  BSSY.RECONVERGENT B1, `(.L_x_3829) ;  /* 0x000004c000017945 */ /* 0x000fe40003800200 */
[----:B------:R-:W-:Y:S01]  /*fd00*/  FFMA.FTZ R60, R9, R98, 1.1641532182693481445e-10 ;  /* 0x2f000000093c7423 */ /* 0x000fe20000010062 */
[----:B------:R-:W-:Y:S01]  /*fd10*/  FMUL.FTZ R61, R61, UR4 ;  /* 0x000000043d3d7c20 */ /* 0x000fe20008410000 */
[----:B------:R-:W-:-:S03]  /*fd20*/  MOV R9, R12 ;  /* 0x0000000c00097202 */ /* 0x000fc60000000f00 */
        /* <DEDUP_REMOVED lines=14> */
.L_x_3831:
        /* <DEDUP_REMOVED lines=13> */
.L_x_3833:
[----:B------:R-:W-:Y:S05]  /*fee0*/  BSYNC.RECONVERGENT B2 ;  /* 0x0000000000027941 */ /* 0x000fea0003800200 */
.L_x_3832:
        /* <DEDUP_REMOVED lines=42> */
[----:B------:R-:W-:Y:S01]  /*10190*/  IMAD.MOV.U32 R61, RZ, RZ, RZ ;  /* 0x000000ffff3d7224 */ /* 0x000fe200078e00ff */
[----:B------:R-:W-:-:S07]  /*101a0*/  MOV R107, R60 ;  /* 0x0000003c006b7202 */ /* 0x000fce0000000f00 */
.L_x_3830:
[----:B------:R-:W-:Y:S05]  /*101b0*/  BSYNC.RECONVERGENT B1 ;  /* 0x0000000000017941 */ /* 0x000fea0003800200 */
.L_x_3829:
        /* <DEDUP_REMOVED lines=22> */
.L_x_3836:
        /* <DEDUP_REMOVED lines=13> */
.L_x_3838:
[----:B------:R-:W-:Y:S05]  /*103f0*/  BSYNC.RECONVERGENT B2 ;  /* 0x0000000000027941 */ /* 0x000fea0003800200 */
.L_x_3837:
        /* <DEDUP_REMOVED lines=44> */
.L_x_3835:
[----:B------:R-:W-:Y:S05]  /*106c0*/  BSYNC.RECONVERGENT B1 ;  /* 0x0000000000017941 */ /* 0x000fea0003800200 */
.L_x_3834:
[----:B------:R-:W-:Y:S01]  /*106d0*/  I2FP.F32.U32 R9, R9 ;  /* 0x0000000900097245 */ /* 0x000fe20000201000 */
[----:B------:R-:W-:Y:S01]  /*106e0*/  HADD2.F32 R61, -RZ, R63.H0_H0 ;  /* 0x2000003fff3d7230 */ /* 0x000fe20000004100 */
[----:B------:R-:W-:Y:S01]  /*106f0*/  ISETP.NE.AND P6, PT, R64, 0x1, PT ;  /* 0x000000014000780c */ /* 0x000fe20003fc5270 */
[----:B------:R-:W-:Y:S02]  /*10700*/  BSSY.RECONVERGENT B1, `(.L_x_3839) ;  /* 0x000004e000017945 */ /* 0x000fe40003800200 */
[----:B------:R-:W-:Y:S01]  /*10710*/  FFMA.FTZ R60, R9, R98, 1.1641532182693481445e-10 ;  /* 0x2f000000093c7423 */ /* 0x000fe20000010062 */
[----:B------:R-:W-:Y:S01]  /*10720*/  FMUL.FTZ R61, R61, UR4 ;  /* 0x000000043d3d7c20 */ /* 0x000fe20008410000 */
[----:B------:R-:W-:-:S03]  /*10730*/  HFMA2 R9, -RZ, RZ, 0, 1.1920928955078125e-07 ;  /* 0x00000002ff097431 */ /* 0x000fc600000001ff */
        /* <DEDUP_REMOVED lines=14> */
.L_x_3841:
        /* <DEDUP_REMOVED lines=15> */
.L_x_3843:
[----:B------:R-:W-:Y:S05]  /*10910*/  BSYNC.RECONVERGENT B2 ;  /* 0x0000000000027941 */ /* 0x000fea0003800200 */
.L_x_3842:
        /* <DEDUP_REMOVED lines=44> */
.L_x_3840:
[----:B------:R-:W-:Y:S05]  /*10be0*/  BSYNC.RECONVERGENT B1 ;  /* 0x0000000000017941 */ /* 0x000fea0003800200 */
.L_x_3839:
        /* <DEDUP_REMOVED lines=12> */
.L_x_3803:
        /* <DEDUP_REMOVED lines=21> */
.L_x_3761:
[----:B------:R-:W-:Y:S05]  /*10e00*/  BSYNC.RECONVERGENT B0 ;  /* 0x0000000000007941 */ /* 0x000fea0003800200 */
.L_x_3760:
        /* <DEDUP_REMOVED lines=29> */
.L_x_3849:
        /* <DEDUP_REMOVED lines=13> */
.L_x_3851:
[----:B------:R-:W-:Y:S05]  /*110b0*/  BSYNC.RECONVERGENT B2 ;  /* 0x0000000000027941 */ /* 0x000fea0003800200 */
.L_x_3850:
        /* <DEDUP_REMOVED lines=43> */
.L_x_3848:
[----:B------:R-:W-:Y:S05]  /*11370*/  BSYNC.RECONVERGENT B1 ;  /* 0x0000000000017941 */ /* 0x000fea0003800200 */
.L_x_3847:
        /* <DEDUP_REMOVED lines=9> */
[----:B------:R-:W-:-:S03]  /*11410*/  FFMA.FTZ R72, R72, R99, 1.1641532182693481445e-10 ;  /* 0x2f00000048487423 */ /* 0x000fc60000010063 */
[----:B0-----:R-:W-:Y:S02]  /*11420*/  FMUL.FTZ R9, R9, R112 ;  /* 0x0000007009097220 */ /* 0x001fe40000410000 */
        /* <DEDUP_REMOVED lines=16> */
.L_x_3854:
        /* <DEDUP_REMOVED lines=13> */
.L_x_3856:
[----:B------:R-:W-:Y:S05]  /*11600*/  BSYNC.RECONVERGENT B2 ;  /* 0x0000000000027941 */ /* 0x000fea0003800200 */
.L_x_3855:
        /* <DEDUP_REMOVED lines=44> */
.L_x_3853:
[----:B------:R-:W-:Y:S05]  /*118d0*/  BSYNC.RECONVERGENT B1 ;  /* 0x0000000000017941 */ /* 0x000fea0003800200 */
.L_x_3852:
[----:B------:R-:W-:Y:S01]  /*118e0*/  I2FP.F32.U32 R72, R9 ;  /* 0x0000000900487245 */ /* 0x000fe20000201000 */
[----:B------:R-:W-:Y:S01]  /*118f0*/  HADD2.F32 R60, -RZ, R60.H1_H1 ;  /* 0x3000003cff3c7230 */ /* 0x000fe20000004100 */
[----:B------:R-:W-:Y:S01]  /*11900*/  ISETP.NE.AND P1, PT, R81, 0x1, PT ;  /* 0x000000015100780c */ /* 0x000fe20003f25270 */
[----:B------:R-:W-:Y:S01]  /*11910*/  HADD2.F32 R64, -RZ, R64.H1_H1 ;  /* 0x30000040ff407230 */ /* 0x000fe20000004100 */
[----:B------:R-:W-:Y:S01]  /*11920*/  BSSY.RECONVERGENT B1, `(.L_x_3857) ;  /* 0x000004d000017945 */ /* 0x000fe20003800200 */
[----:B------:R-:W-:Y:S01]  /*11930*/  FFMA.FTZ R72, R72, R99, 1.1641532182693481445e-10 ;  /* 0x2f00000048487423 */ /* 0x000fe20000010063 */
[----:B------:R-:W-:-:S04]  /*11940*/  FMUL.FTZ R9, R60, UR4 ;  /* 0x000000043c097c20 */ /* 0x000fc80008410000 */
[----:B------:R-:W-:Y:S01]  /*11950*/  FMUL.FTZ R9, R9, R112 ;  /* 0x0000007009097220 */ /* 0x000fe20000410000 */
[----:B------:R-:W-:-:S04]  /*11960*/  FSETP.GTU.FTZ.AND P0, PT, R72, R111, PT ;  /* 0x0000006f4800720b */ /* 0x000fc80003f1c000 */
[----:B------:R-:W-:Y:S02]  /*11970*/  FSEL R9, R9, RZ, !P0 ;  /* 0x000000ff09097208 */ /* 0x000fe40004000000 */
[----:B------:R-:W-:-:S03]  /*11980*/  PLOP3.LUT P0, PT, P0, PT, PT, 0x8, 0x80 ;  /* 0x000000000080781c */ /* 0x000fc6000070e170 */
[----:B------:R-:W-:Y:S01]  /*11990*/  FADD.FTZ R71, R9, R64 ;  /* 0x0000004009477221 */ /* 0x000fe20000010000 */
[----:B------:R-:W-:Y:S02]  /*119a0*/  HFMA2 R64, -RZ, RZ, 0, 1.1920928955078125e-07 ;  /* 0x00000002ff407431 */ /* 0x000fe400000001ff */
[----:B------:R-:W-:Y:S01]  /*119b0*/  IMAD.MOV.U32 R9, RZ, RZ, R12 ;  /* 0x000000ffff097224 */ /* 0x000fe200078e000c */
        /* <DEDUP_REMOVED lines=9> */
.L_x_3859:
        /* <DEDUP_REMOVED lines=13> */
.L_x_3861:
[----:B------:R-:W-:Y:S05]  /*11b20*/  BSYNC.RECONVERGENT B2 ;  /* 0x0000000000027941 */ /* 0x000fea0003800200 */
.L_x_3860:
[----:B------:R-:W-:Y:S01]  /*11b30*/  IMAD.WIDE.U32 R6, R0, -0x326172a9, RZ ;  /* 0xcd9e8d5700067825 */ /* 0x000fe200078e00ff */
[----:B------:R-:W-:Y:S01]  /*11b40*/  LOP3.LUT R92, R10, UR9, R115, 0x96, !PT ;  /* 0x000000090a5c7c12 */ /* 0x000fe2000f8e9673 */
[----:B------:R-:W-:Y:S02]  /*11b50*/  UIADD3 UR5, UPT, UPT, UR9, -0x24c28bd8, URZ ;  /* 0xdb3d742809057890 */ /* 0x000fe4000fffe0ff */
[----:B------:R-:W-:Y:S01]  /*11b60*/  HFMA2 R64, -RZ, RZ, 0, 0 ;  /* 0x00000000ff407431 */ /* 0x000fe200000001ff */
        /* <DEDUP_REMOVED lines=40> */
.L_x_3858:
[----:B------:R-:W-:Y:S05]  /*11df0*/  BSYNC.RECONVERGENT B1 ;  /* 0x0000000000017941 */ /* 0x000fea0003800200 */
.L_x_3857:
        /* <DEDUP_REMOVED lines=23> */
.L_x_3864:
        /* <DEDUP_REMOVED lines=13> */
.L_x_3866:
[----:B------:R-:W-:Y:S05]  /*12040*/  BSYNC.RECONVERGENT B2 ;  /* 0x0000000000027941 */ /* 0x000fea0003800200 */
.L_x_3865:
        /* <DEDUP_REMOVED lines=44> */
.L_x_3863:
[----:B------:R-:W-:Y:S05]  /*12310*/  BSYNC.RECONVERGENT B1 ;  /* 0x0000000000017941 */ /* 0x000fea0003800200 */
.L_x_3862:
[----:B------:R-:W-:Y:S01]  /*12320*/  I2FP.F32.U32 R60, R9 ;  /* 0x00000009003c7245 */ /* 0x000fe20000201000 */
[----:B------:R-:W-:Y:S01]  /*12330*/  HADD2.F32 R61, -RZ, R61.H1_H1 ;  /* 0x3000003dff3d7230 */ /* 0x000fe20000004100 */
[----:B------:R-:W-:Y:S01]  /*12340*/  ISETP.NE.AND P3, PT, R82, 0x1, PT ;  /* 0x000000015200780c */ /* 0x000fe20003f65270 */
[----:B------:R-:W-:Y:S01]  /*12350*/  HADD2.F32 R64, -RZ, R65.H1_H1 ;  /* 0x30000041ff407230 */ /* 0x000fe20000004100 */
        /* <DEDUP_REMOVED lines=9> */
[----:B------:R-:W-:Y:S01]  /*123f0*/  HFMA2 R61, -RZ, RZ, 0, 1.1920928955078125e-07 ;  /* 0x00000002ff3d7431 */ /* 0x000fe200000001ff */
        /* <DEDUP_REMOVED lines=9> */
.L_x_3869:
        /* <DEDUP_REMOVED lines=13> */
.L_x_3871:
[----:B------:R-:W-:Y:S05]  /*12560*/  BSYNC.RECONVERGENT B2 ;  /* 0x0000000000027941 */ /* 0x000fea0003800200 */
.L_x_3870:
        /* <DEDUP_REMOVED lines=44> */
.L_x_3868:
[----:B------:R-:W-:Y:S05]  /*12830*/  BSYNC.RECONVERGENT B1 ;  /* 0x0000000000017941 */ /* 0x000fea0003800200 */
.L_x_3867:
        /* <DEDUP_REMOVED lines=23> */
.L_x_3874:
        /* <DEDUP_REMOVED lines=13> */
.L_x_3876:
[----:B------:R-:W-:Y:S05]  /*12a80*/  BSYNC.RECONVERGENT B2 ;  /* 0x0000000000027941 */ /* 0x000fea0003800200 */
.L_x_3875:
        /* <DEDUP_REMOVED lines=44> */
.L_x_3873:
[----:B------:R-:W-:Y:S05]  /*12d50*/  BSYNC.RECONVERGENT B1 ;  /* 0x0000000000017941 */ /* 0x000fea0003800200 */
.L_x_3872:
[----:B------:R-:W-:Y:S01]  /*12d60*/  I2FP.F32.U32 R60, R9 ;  /* 0x00000009003c7245 */ /* 0x000fe20000201000 */
[----:B------:R-:W-:Y:S01]  /*12d70*/  HADD2.F32 R62, -RZ, R62.H1_H1 ;  /* 0x3000003eff3e7230 */ /* 0x000fe20000004100 */
[----:B------:R-:W-:Y:S01]  /*12d80*/  ISETP.NE.AND P5, PT, R64, 0x1, PT ;  /* 0x000000014000780c */ /* 0x000fe20003fa5270 */
[----:B------:R-:W-:Y:S01]  /*12d90*/  BSSY.RECONVERGENT B1, `(.L_x_3877) ;  /* 0x000004f000017945 */ /* 0x000fe20003800200 */
[----:B------:R-:W-:Y:S02]  /*12da0*/  HFMA2 R65, -RZ, RZ, 0, 1.1920928955078125e-07 ;  /* 0x00000002ff417431 */ /* 0x000fe400000001ff */
[----:B------:R-:W-:Y:S01]  /*12db0*/  FFMA.FTZ R60, R60, R99, 1.1641532182693481445e-10 ;  /* 0x2f0000003c3c7423 */ /* 0x000fe20000010063 */
[----:B------:R-:W-:Y:S01]  /*12dc0*/  FMUL.FTZ R9, R62, UR4 ;  /* 0x000000043e097c20 */ /* 0x000fe20008410000 */
[----:B------:R-:W-:-:S03]  /*12dd0*/  HADD2.F32 R62, -RZ, R66.H1_H1 ;  /* 0x30000042ff3e7230 */ /* 0x000fc60000004100 */
[----:B------:R-:W-:Y:S01]  /*12de0*/  FMUL.FTZ R9, R9, R112 ;  /* 0x0000007009097220 */ /* 0x000fe20000410000 */
[----:B------:R-:W-:-:S04]  /*12df0*/  FSETP.GTU.FTZ.AND P4, PT, R60, R111, PT ;  /* 0x0000006f3c00720b */ /* 0x000fc80003f9c000 */
        /* <DEDUP_REMOVED lines=14> */
.L_x_3879:
        /* <DEDUP_REMOVED lines=13> */
.L_x_3881:
[----:B------:R-:W-:Y:S05]  /*12fb0*/  BSYNC.RECONVERGENT B2 ;  /* 0x0000000000027941 */ /* 0x000fea0003800200 */
.L_x_3880:
        /* <DEDUP_REMOVED lines=42> */
[----:B------:R-:W-:Y:S02]  /*13260*/  LOP3.LUT R6, R6, UR31, R61, 0x96, !PT ;  /* 0x0000001f06067c12 */ /* 0x000fe4000f8e963d */
[----:B------:R-:W-:-:S07]  /*13270*/  MOV R110, R60 ;  /* 0x0000003c006e7202 */ /* 0x000fce0000000f00 */
.L_x_3878:
[----:B------:R-:W-:Y:S05]  /*13280*/  BSYNC.RECONVERGENT B1 ;  /* 0x0000000000017941 */ /* 0x000fea0003800200 */
.L_x_3877:
        /* <DEDUP_REMOVED lines=13> */
[----:B------:R-:W-:-:S04]  /*13360*/  HFMA2 R9, -RZ, RZ, 0, 1.1920928955078125e-07 ;  /* 0x00000002ff097431 */ /* 0x000fc800000001ff */
        /* <DEDUP_REMOVED lines=10> */
.L_x_3884:
        /* <DEDUP_REMOVED lines=15> */
.L_x_3886:
[----:B------:R-:W-:Y:S05]  /*13500*/  BSYNC.RECONVERGENT B2 ;  /* 0x0000000000027941 */ /* 0x000fea0003800200 */
.L_x_3885:
        /* <DEDUP_REMOVED lines=44> */
.L_x_3883:
[----:B------:R-:W-:Y:S05]  /*137d0*/  BSYNC.RECONVERGENT B1 ;  /* 0x0000000000017941 */ /* 0x000fea0003800200 */
.L_x_3882:
        /* <DEDUP_REMOVED lines=15> */
.L_x_3846:
        /* <DEDUP_REMOVED lines=16> */
.L_x_3890:
        /* <DEDUP_REMOVED lines=13> */
.L_x_3892:
[----:B------:R-:W-:Y:S05]  /*13aa0*/  BSYNC.RECONVERGENT B2 ;  /* 0x0000000000027941 */ /* 0x000fea0003800200 */
.L_x_3891:
        /* <DEDUP_REMOVED lines=41> */
[----:B------:R-:W-:Y:S02]  /*13d40*/  MOV R12, R64 ;  /* 0x00000040000c7202 */ /* 0x000fe40000000f00 */
[----:B------:R-:W-:-:S07]  /*13d50*/  LOP3.LUT R6, R6, UR31, R111, 0x96, !PT ;  /* 0x0000001f06067c12 */ /* 0x000fce000f8e966f */
.L_x_3889:
[----:B------:R-:W-:Y:S05]  /*13d60*/  BSYNC.RECONVERGENT B1 ;  /* 0x0000000000017941 */ /* 0x000fea0003800200 */
.L_x_3888:
[----:B------:R-:W0:Y:S01]  /*13d70*/  LDC R109, c[0x0][0x404] ;  /* 0x00010100ff6d7b82 */ /* 0x000e220000000800 */
[----:B------:R-:W-:Y:S01]  /*13d80*/  I2FP.F32.U32 R64, R15 ;  /* 0x0000000f00407245 */ /* 0x000fe20000201000 */
[----:B------:R-:W-:Y:S01]  /*13d90*/  IMAD.MOV.U32 R99, RZ, RZ, 0x2f800000 ;  /* 0x2f800000ff637424 */ /* 0x000fe200078e00ff */
[----:B------:R-:W-:Y:S01]  /*13da0*/  ISETP.NE.AND P1, PT, R65, 0x1, PT ;  /* 0x000000014100780c */ /* 0x000fe20003f25270 */
[----:B-----5:R-:W-:Y:S01]  /*13db0*/  HADD2.F32 R9, -RZ, R60.H0_H0 ;  /* 0x2000003cff097230 */ /* 0x020fe20000004100 */
[----:B------:R-:W-:Y:S01]  /*13dc0*/  BSSY.RECONVERGENT B1, `(.L_x_3893) ;  /* 0x000004e000017945 */ /* 0x000fe20003800200 */
[----:B------:R-:W-:Y:S01]  /*13dd0*/  FFMA.FTZ R64, R64, R99, 1.1641532182693481445e-10 ;  /* 0x2f00000040407423 */ /* 0x000fe20000010063 */
[----:B------:R-:W-:Y:S01]  /*13de0*/  HFMA2 R66, -RZ, RZ, 0, 1.1920928955078125e-07 ;  /* 0x00000002ff427431 */ /* 0x000fe200000001ff */
[----:B------:R-:W1:Y:S01]  /*13df0*/  LDC R108, c[0x0][0x408] ;  /* 0x00010200ff6c7b82 */ /* 0x000e620000000800 */
[----:B------:R-:W-:Y:S02]  /*13e00*/  FMUL.FTZ R9, R9, UR4 ;  /* 0x0000000409097c20 */ /* 0x000fe40008410000 */
        /* <DEDUP_REMOVED lines=15> */
.L_x_3895:
        /* <DEDUP_REMOVED lines=13> */
.L_x_3897:
[----:B------:R-:W-:Y:S05]  /*13fd0*/  BSYNC.RECONVERGENT B2 ;  /* 0x0000000000027941 */ /* 0x000fea0003800200 */
.L_x_3896:
        /* <DEDUP_REMOVED lines=44> */
.L_x_3894:
[----:B------:R-:W-:Y:S05]  /*142a0*/  BSYNC.RECONVERGENT B1 ;  /* 0x0000000000017941 */ /* 0x000fea0003800200 */
.L_x_3893:
[----:B------:R-:W-:Y:S01]  /*142b0*/  I2FP.F32.U32 R64, R9 ;  /* 0x0000000900407245 */ /* 0x000fe20000201000 */
[----:B------:R-:W-:Y:S01]  /*142c0*/  HADD2.F32 R60, -RZ, R60.H1_H1 ;  /* 0x3000003cff3c7230 */ /* 0x000fe20000004100 */
[----:B------:R-:W-:Y:S01]  /*142d0*/  ISETP.NE.AND P1, PT, R66, 0x1, PT ;  /* 0x000000014200780c */ /* 0x000fe20003f25270 */
[----:B------:R-:W-:Y:S02]  /*142e0*/  BSSY.RECONVERGENT B1, `(.L_x_3898) ;  /* 0x000004c000017945 */ /* 0x000fe40003800200 */
[----:B------:R-:W-:Y:S01]  /*142f0*/  FFMA.FTZ R64, R64, R99, 1.1641532182693481445e-10 ;  /* 0x2f00000040407423 */ /* 0x000fe20000010063 */
[----:B------:R-:W-:-:S04]  /*14300*/  FMUL.FTZ R9, R60, UR4 ;  /* 0x000000043c097c20 */ /* 0x000fc80008410000 */
[----:B------:R-:W-:Y:S01]  /*14310*/  FMUL.FTZ R9, R9, R108 ;  /* 0x0000006c09097220 */ /* 0x000fe20000410000 */
[----:B------:R-:W-:Y:S01]  /*14320*/  FSETP.GTU.FTZ.AND P0, PT, R64, R109, PT ;  /* 0x0000006d4000720b */ /* 0x000fe20003f1c000 */
[----:B------:R-:W-:-:S03]  /*14330*/  IMAD.MOV.U32 R64, RZ, RZ, 0x2 ;  /* 0x00000002ff407424 */ /* 0x000fc600078e00ff */
        /* <DEDUP_REMOVED lines=12> */
.L_x_3900:
        /* <DEDUP_REMOVED lines=13> */
.L_x_3902:
[----:B------:R-:W-:Y:S05]  /*144d0*/  BSYNC.RECONVERGENT B2 ;  /* 0x0000000000027941 */ /* 0x000fea0003800200 */
.L_x_3901:
        /* <DEDUP_REMOVED lines=44> */
.L_x_3899:
[----:B------:R-:W-:Y:S05]  /*147a0*/  BSYNC.RECONVERGENT B1 ;  /* 0x0000000000017941 */ /* 0x000fea0003800200 */
.L_x_3898:
        /* <DEDUP_REMOVED lines=21> */
.L_x_3905:
        /* <DEDUP_REMOVED lines=13> */
.L_x_3907:
[----:B------:R-:W-:Y:S05]  /*149d0*/  BSYNC.RECONVERGENT B2 ;  /* 0x0000000000027941 */ /* 0x000fea0003800200 */
.L_x_3906:
        /* <DEDUP_REMOVED lines=44> */
.L_x_3904:
[----:B------:R-:W-:Y:S05]  /*14ca0*/  BSYNC.RECONVERGENT B1 ;  /* 0x0000000000017941 */ /* 0x000fea0003800200 */
.L_x_3903:
        /* <DEDUP_REMOVED lines=21> */
.L_x_3910:
        /* <DEDUP_REMOVED lines=13> */
.L_x_3912:
[----:B------:R-:W-:Y:S05]  /*14ed0*/  BSYNC.RECONVERGENT B2 ;  /* 0x0000000000027941 */ /* 0x000fea0003800200 */
.L_x_3911:
        /* <DEDUP_REMOVED lines=44> */
.L_x_3909:
[----:B------:R-:W-:Y:S05]  /*151a0*/  BSYNC.RECONVERGENT B1 ;  /* 0x0000000000017941 */ /* 0x000fea0003800200 */
.L_x_3908:
        /* <DEDUP_REMOVED lines=21> */
.L_x_3915:
        /* <DEDUP_REMOVED lines=13> */
.L_x_3917:
[----:B------:R-:W-:Y:S05]  /*153d0*/  BSYNC.RECONVERGENT B2 ;  /* 0x0000000000027941 */ /* 0x000fea0003800200 */
.L_x_3916:
        /* <DEDUP_REMOVED lines=44> */
.L_x_3914:
[----:B------:R-:W-:Y:S05]  /*156a0*/  BSYNC.RECONVERGENT B1 ;  /* 0x0000000000017941 */ /* 0x000fea0003800200 */
.L_x_3913:
        /* <DEDUP_REMOVED lines=22> */
.L_x_3920:
        /* <DEDUP_REMOVED lines=13> */
.L_x_3922:
[----:B------:R-:W-:Y:S05]  /*158e0*/  BSYNC.RECONVERGENT B2 ;  /* 0x0000000000027941 */ /* 0x000fea0003800200 */
.L_x_3921:
        /* <DEDUP_REMOVED lines=44> */
.L_x_3919:
[----:B------:R-:W-:Y:S05]  /*15bb0*/  BSYNC.RECONVERGENT B1 ;  /* 0x0000000000017941 */ /* 0x000fea0003800200 */
.L_x_3918:
[----:B------:R-:W-:Y:S01]  /*15bc0*/  I2FP.F32.U32 R60, R9 ;  /* 0x00000009003c7245 */ /* 0x000fe20000201000 */
[----:B------:R-:W-:Y:S01]  /*15bd0*/  HADD2.F32 R9, -RZ, R63.H0_H0 ;  /* 0x2000003fff097230 */ /* 0x000fe20000004100 */
        /* <DEDUP_REMOVED lines=19> */
.L_x_3925:
        /* <DEDUP_REMOVED lines=15> */
.L_x_3927:
[----:B------:R-:W-:Y:S05]  /*15e00*/  BSYNC.RECONVERGENT B2 ;  /* 0x0000000000027941 */ /* 0x000fea0003800200 */
.L_x_3926:
        /* <DEDUP_REMOVED lines=44> */
.L_x_3924:
[----:B------:R-:W-:Y:S05]  /*160d0*/  BSYNC.RECONVERGENT B1 ;  /* 0x0000000000017941 */ /* 0x000fea0003800200 */
.L_x_3923:
        /* <DEDUP_REMOVED lines=12> */
.L_x_3887:
        /* <DEDUP_REMOVED lines=21> */
.L_x_3845:
[----:B------:R-:W-:Y:S05]  /*162f0*/  BSYNC.RECONVERGENT B0 ;  /* 0x0000000000007941 */ /* 0x000fea0003800200 */
.L_x_3844:
        /* <DEDUP_REMOVED lines=28> */
.L_x_3933:
        /* <DEDUP_REMOVED lines=13> */
.L_x_3935:
[----:B------:R-:W-:Y:S05]  /*16590*/  BSYNC.RECONVERGENT B2 ;  /* 0x0000000000027941 */ /* 0x000fea0003800200 */
.L_x_3934:
        /* <DEDUP_REMOVED lines=42> */
[----:B------:R-:W-:-:S07]  /*16840*/  LOP3.LUT R6, R6, UR31, R111, 0x96, !PT ;  /* 0x0000001f06067c12 */ /* 0x000fce000f8e966f */
.L_x_3932:
[----:B------:R-:W-:Y:S05]  /*16850*/  BSYNC.RECONVERGENT B1 ;  /* 0x0000000000017941 */ /* 0x000fea0003800200 */
.L_x_3931:
        /* <DEDUP_REMOVED lines=27> */
.L_x_3938:
        /* <DEDUP_REMOVED lines=13> */
.L_x_3940:
[----:B------:R-:W-:Y:S05]  /*16ae0*/  BSYNC.RECONVERGENT B2 ;  /* 0x0000000000027941 */ /* 0x000fea0003800200 */
.L_x_3939:
        /* <DEDUP_REMOVED lines=44> */
.L_x_3937:
[----:B------:R-:W-:Y:S05]  /*16db0*/  BSYNC.RECONVERGENT B1 ;  /* 0x0000000000017941 */ /* 0x000fea0003800200 */
.L_x_3936:
[----:B------:R-:W-:Y:S01]  /*16dc0*/  I2FP.F32.U32 R9, R9 ;  /* 0x0000000900097245 */ /* 0x000fe20000201000 */
[----:B------:R-:W-:Y:S01]  /*16dd0*/  HADD2.F32 R60, -RZ, R60.H1_H1 ;  /* 0x3000003cff3c7230 */ /* 0x000fe20000004100 */
[----:B------:R-:W-:Y:S01]  /*16de0*/  BSSY.RECONVERGENT B1, `(.L_x_3941) ;  /* 0x0000050000017945 */ /* 0x000fe20003800200 */
[----:B------:R-:W-:Y:S02]  /*16df0*/  HADD2.F32 R73, -RZ, R64.H1_H1 ;  /* 0x30000040ff497230 */ /* 0x000fe40000004100 */
[----:B------:R-:W-:Y:S01]  /*16e00*/  FFMA.FTZ R9, R9, R100, 1.1641532182693481445e-10 ;  /* 0x2f00000009097423 */ /* 0x000fe20000010064 */
[----:B------:R-:W-:Y:S01]  /*16e10*/  FMUL.FTZ R60, R60, UR4 ;  /* 0x000000043c3c7c20 */ /* 0x000fe20008410000 */
[----:B------:R-:W-:-:S03]  /*16e20*/  IMAD.MOV.U32 R64, RZ, RZ, 0x2 ;  /* 0x00000002ff407424 */ /* 0x000fc600078e00ff */
[----:B------:R-:W-:Y:S01]  /*16e30*/  FMUL.FTZ R60, R60, R113 ;  /* 0x000000713c3c7220 */ /* 0x000fe20000410000 */
[----:B------:R-:W-:Y:S02]  /*16e40*/  FSETP.GTU.FTZ.AND P1, PT, R9, R112, PT ;  /* 0x000000700900720b */ /* 0x000fe40003f3c000 */
[----:B------:R-:W-:Y:S02]  /*16e50*/  MOV R9, R12 ;  /* 0x0000000c00097202 */ /* 0x000fe40000000f00 */
        /* <DEDUP_REMOVED lines=14> */
.L_x_3943:
        /* <DEDUP_REMOVED lines=13> */
.L_x_3945:
[----:B------:R-:W-:Y:S05]  /*17010*/  BSYNC.RECONVERGENT B2 ;  /* 0x0000000000027941 */ /* 0x000fea0003800200 */
.L_x_3944:
        /* <DEDUP_REMOVED lines=44> */
.L_x_3942:
[----:B------:R-:W-:Y:S05]  /*172e0*/  BSYNC.RECONVERGENT B1 ;  /* 0x0000000000017941 */ /* 0x000fea0003800200 */
.L_x_3941:
        /* <DEDUP_REMOVED lines=23> */
.L_x_3948:
        /* <DEDUP_REMOVED lines=13> */
.L_x_3950:
[----:B------:R-:W-:Y:S05]  /*17530*/  BSYNC.RECONVERGENT B2 ;  /* 0x0000000000027941 */ /* 0x000fea0003800200 */
.L_x_3949:
        /* <DEDUP_REMOVED lines=44> */
.L_x_3947:
[----:B------:R-:W-:Y:S05]  /*17800*/  BSYNC.RECONVERGENT B1 ;  /* 0x0000000000017941 */ /* 0x000fea0003800200 */
.L_x_3946:
        /* <DEDUP_REMOVED lines=23> */
.L_x_3953:
        /* <DEDUP_REMOVED lines=13> */
.L_x_3955:
[----:B------:R-:W-:Y:S05]  /*17a50*/  BSYNC.RECONVERGENT B2 ;  /* 0x0000000000027941 */ /* 0x000fea0003800200 */
.L_x_3954:
        /* <DEDUP_REMOVED lines=44> */
.L_x_3952:
[----:B------:R-:W-:Y:S05]  /*17d20*/  BSYNC.RECONVERGENT B1 ;  /* 0x0000000000017941 */ /* 0x000fea0003800200 */
.L_x_3951:
        /* <DEDUP_REMOVED lines=9> */
[----:B------:R-:W-:-:S03]  /*17dc0*/  IMAD.MOV.U32 R9, RZ, RZ, R12 ;  /* 0x000000ffff097224 */ /* 0x000fc600078e000c */
        /* <DEDUP_REMOVED lines=13> */
.L_x_3958:
        /* <DEDUP_REMOVED lines=13> */
.L_x_3960:
[----:B------:R-:W-:Y:S05]  /*17f70*/  BSYNC.RECONVERGENT B2 ;  /* 0x0000000000027941 */ /* 0x000fea0003800200 */
.L_x_3959:
        /* <DEDUP_REMOVED lines=41> */
[----:B------:R-:W-:Y:S02]  /*18210*/  HFMA2 R60, -RZ, RZ, 0, 0 ;  /* 0x00000000ff3c7431 */ /* 0x000fe400000001ff */
[----:B------:R-:W-:Y:S01]  /*18220*/  IMAD.MOV.U32 R12, RZ, RZ, R64 ;  /* 0x000000ffff0c7224 */ /* 0x000fe200078e0040 */
[----:B------:R-:W-:-:S07]  /*18230*/  LOP3.LUT R6, R6, UR31, R61, 0x96, !PT ;  /* 0x0000001f06067c12 */ /* 0x000fce000f8e963d */
.L_x_3957:
[----:B------:R-:W-:Y:S05]  /*18240*/  BSYNC.RECONVERGENT B1 ;  /* 0x0000000000017941 */ /* 0x000fea0003800200 */
.L_x_3956:
        /* <DEDUP_REMOVED lines=13> */
[----:B------:R-:W-:-:S04]  /*18320*/  FADD.FTZ R62, R62, R61 ;  /* 0x0000003d3e3e7221 */ /* 0x000fc80000010000 */
        /* <DEDUP_REMOVED lines=10> */
.L_x_3963:
        /* <DEDUP_REMOVED lines=13> */
.L_x_3965:
[----:B------:R-:W-:Y:S05]  /*184a0*/  BSYNC.RECONVERGENT B2 ;  /* 0x0000000000027941 */ /* 0x000fea0003800200 */
.L_x_3964:
        /* <DEDUP_REMOVED lines=44> */
.L_x_3962:
[----:B------:R-:W-:Y:S05]  /*18770*/  BSYNC.RECONVERGENT B1 ;  /* 0x0000000000017941 */ /* 0x000fea0003800200 */
.L_x_3961:
        /* <DEDUP_REMOVED lines=9> */
[----:B------:R-:W-:-:S03]  /*18810*/  IMAD.MOV.U32 R9, RZ, RZ, 0x2 ;  /* 0x00000002ff097424 */ /* 0x000fc600078e00ff */
[----:B------:R-:W-:Y:S02]  /*18820*/  FSEL R60, R60, RZ, !P5 ;  /* 0x000000ff3c3c7208 */ /* 0x000fe40006800000 */
[----:B------:R-:W-:-:S03]  /*18830*/  PLOP3.LUT P5, PT, P5, PT, PT, 0x8, 0x80 ;  /* 0x000000000080781c */ /* 0x000fc60002fae170 */
[----:B------:R-:W-:Y:S01]  /*18840*/  FADD.FTZ R66, R60, R61 ;  /* 0x0000003d3c427221 */ /* 0x000fe20000010000 */
[----:B------:R-:W-:-:S03]  /*18850*/  MOV R61, R12 ;  /* 0x0000000c003d7202 */ /* 0x000fc60000000f00 */
        /* <DEDUP_REMOVED lines=10> */
.L_x_3968:
        /* <DEDUP_REMOVED lines=15> */
.L_x_3970:
[----:B------:R-:W-:Y:S05]  /*189f0*/  BSYNC.RECONVERGENT B2 ;  /* 0x0000000000027941 */ /* 0x000fea0003800200 */
.L_x_3969:
        /* <DEDUP_REMOVED lines=44> */
.L_x_3967:
[----:B------:R-:W-:Y:S05]  /*18cc0*/  BSYNC.RECONVERGENT B1 ;  /* 0x0000000000017941 */ /* 0x000fea0003800200 */
.L_x_3966:
        /* <DEDUP_REMOVED lines=15> */
.L_x_3930:
        /* <DEDUP_REMOVED lines=16> */
.L_x_3974:
        /* <DEDUP_REMOVED lines=13> */
.L_x_3976:
[----:B------:R-:W-:Y:S05]  /*18f90*/  BSYNC.RECONVERGENT B2 ;  /* 0x0000000000027941 */ /* 0x000fea0003800200 */
.L_x_3975:
        /* <DEDUP_REMOVED lines=43> */
.L_x_3973:
[----:B------:R-:W-:Y:S05]  /*19250*/  BSYNC.RECONVERGENT B1 ;  /* 0x0000000000017941 */ /* 0x000fea0003800200 */
.L_x_3972:
        /* <DEDUP_REMOVED lines=11> */
[----:B-1----:R-:W-:Y:S02]  /*19310*/  FSETP.GTU.FTZ.AND P2, PT, R9, R108, PT ;  /* 0x0000006c0900720b */ /* 0x002fe40003f5c000 */
[----:B------:R-:W-:Y:S02]  /*19320*/  MOV R9, R12 ;  /* 0x0000000c00097202 */ /* 0x000fe40000000f00 */
[----:B------:R-:W-:Y:S02]  /*19330*/  FSEL R16, R16, RZ, !P2 ;  /* 0x000000ff10107208 */ /* 0x000fe40005000000 */
[----:B------:R-:W-:-:S04]  /*19340*/  PLOP3.LUT P2, PT, P2, PT, PT, 0x8, 0x80 ;  /* 0x000000000080781c */ /* 0x000fc8000174e170 */
[----:B------:R-:W-:Y:S01]  /*19350*/  P2R R102, PR, RZ, 0x4 ;  /* 0x00000004ff667803 */ /* 0x000fe20000000000 */
        /* <DEDUP_REMOVED lines=9> */
.L_x_3979:
        /* <DEDUP_REMOVED lines=13> */
.L_x_3981:
[----:B------:R-:W-:Y:S05]  /*194c0*/  BSYNC.RECONVERGENT B2 ;  /* 0x0000000000027941 */ /* 0x000fea0003800200 */
.L_x_3980:
        /* <DEDUP_REMOVED lines=44> */
.L_x_3978:
[----:B------:R-:W-:Y:S05]  /*19790*/  BSYNC.RECONVERGENT B1 ;  /* 0x0000000000017941 */ /* 0x000fea0003800200 */
.L_x_3977:
[----:B------:R-:W-:Y:S01]  /*197a0*/  I2FP.F32.U32 R9, R9 ;  /* 0x0000000900097245 */ /* 0x000fe20000201000 */
[----:B------:R-:W-:Y:S01]  /*197b0*/  HADD2.F32 R60, -RZ, R60.H1_H1 ;  /* 0x3000003cff3c7230 */ /* 0x000fe20000004100 */
[----:B------:R-:W-:Y:S01]  /*197c0*/  BSSY.RECONVERGENT B1, `(.L_x_3982) ;  /* 0x000004e000017945 */ /* 0x000fe20003800200 */
[----:B------:R-:W-:Y:S02]  /*197d0*/  HFMA2 R64, -RZ, RZ, 0, 1.1920928955078125e-07 ;  /* 0x00000002ff407431 */ /* 0x000fe400000001ff */
[----:B------:R-:W-:Y:S01]  /*197e0*/  FFMA.FTZ R9, R9, R100, 1.1641532182693481445e-10 ;  /* 0x2f00000009097423 */ /* 0x000fe20000010064 */
[----:B------:R-:W-:-:S04]  /*197f0*/  FMUL.FTZ R60, R60, UR4 ;  /* 0x000000043c3c7c20 */ /* 0x000fc80008410000 */
[----:B------:R-:W-:Y:S01]  /*19800*/  FMUL.FTZ R60, R60, R109 ;  /* 0x0000006d3c3c7220 */ /* 0x000fe20000410000 */
[----:B------:R-:W-:Y:S01]  /*19810*/  FSETP.GTU.FTZ.AND P1, PT, R9, R108, PT ;  /* 0x0000006c0900720b */ /* 0x000fe20003f3c000 */
[----:B------:R-:W-:-:S03]  /*19820*/  IMAD.MOV.U32 R9, RZ, RZ, R12 ;  /* 0x000000ffff097224 */ /* 0x000fc600078e000c */
[----:B------:R-:W-:Y:S02]  /*19830*/  FSEL R73, R60, RZ, !P1 ;  /* 0x000000ff3c497208 */ /* 0x000fe40004800000 */
[----:B------:R-:W-:Y:S02]  /*19840*/  PLOP3.LUT P2, PT, P1, PT, PT, 0x8, 0x80 ;  /* 0x000000000080781c */ /* 0x000fe40000f4e170 */
        /* <DEDUP_REMOVED lines=11> */
.L_x_3984:
        /* <DEDUP_REMOVED lines=13> */
.L_x_3986:
[----:B------:R-:W-:Y:S05]  /*199d0*/  BSYNC.RECONVERGENT B2 ;  /* 0x0000000000027941 */ /* 0x000fea0003800200 */
.L_x_3985:
        /* <DEDUP_REMOVED lines=44> */
.L_x_3983:
[----:B------:R-:W-:Y:S05]  /*19ca0*/  BSYNC.RECONVERGENT B1 ;  /* 0x0000000000017941 */ /* 0x000fea0003800200 */
.L_x_3982:
        /* <DEDUP_REMOVED lines=8> */
[----:B------:R-:W-:Y:S02]  /*19d30*/  FSETP.GTU.FTZ.AND P1, PT, R9, R108, PT ;  /* 0x0000006c0900720b */ /* 0x000fe40003f3c000 */
        /* <DEDUP_REMOVED lines=12> */
.L_x_3989:
        /* <DEDUP_REMOVED lines=13> */
.L_x_3991:
[----:B------:R-:W-:Y:S05]  /*19ed0*/  BSYNC.RECONVERGENT B2 ;  /* 0x0000000000027941 */ /* 0x000fea0003800200 */
.L_x_3990:
        /* <DEDUP_REMOVED lines=44> */
.L_x_3988:
[----:B------:R-:W-:Y:S05]  /*1a1a0*/  BSYNC.RECONVERGENT B1 ;  /* 0x0000000000017941 */ /* 0x000fea0003800200 */
.L_x_3987:
[----:B------:R-:W-:Y:S01]  /*1a1b0*/  I2FP.F32.U32 R9, R9 ;  /* 0x0000000900097245 */ /* 0x000fe20000201000 */
[----:B------:R-:W-:Y:S01]  /*1a1c0*/  HADD2.F32 R61, -RZ, R61.H1_H1 ;  /* 0x3000003dff3d7230 */ /* 0x000fe20000004100 */
[----:B------:R-:W-:Y:S01]  /*1a1d0*/  ISETP.NE.AND P3, PT, R65, 0x1, PT ;  /* 0x000000014100780c */ /* 0x000fe20003f65270 */
[----:B------:R-:W-:Y:S02]  /*1a1e0*/  BSSY.RECONVERGENT B1, `(.L_x_3992) ;  /* 0x000004c000017945 */ /* 0x000fe40003800200 */
[----:B------:R-:W-:Y:S01]  /*1a1f0*/  FFMA.FTZ R9, R9, R100, 1.1641532182693481445e-10 ;  /* 0x2f00000009097423 */ /* 0x000fe20000010064 */
[----:B------:R-:W-:Y:S01]  /*1a200*/  FMUL.FTZ R60, R61, UR4 ;  /* 0x000000043d3c7c20 */ /* 0x000fe20008410000 */
[----:B------:R-:W-:-:S03]  /*1a210*/  HFMA2 R61, -RZ, RZ, 0, 1.1920928955078125e-07 ;  /* 0x00000002ff3d7431 */ /* 0x000fc600000001ff */
[----:B------:R-:W-:Y:S01]  /*1a220*/  FMUL.FTZ R60, R60, R109 ;  /* 0x0000006d3c3c7220 */ /* 0x000fe20000410000 */
[----:B------:R-:W-:Y:S01]  /*1a230*/  FSETP.GTU.FTZ.AND P2, PT, R9, R108, PT ;  /* 0x0000006c0900720b */ /* 0x000fe20003f5c000 */
        /* <DEDUP_REMOVED lines=12> */
.L_x_3994:
        /* <DEDUP_REMOVED lines=13> */
.L_x_3996:
[----:B------:R-:W-:Y:S05]  /*1a3d0*/  BSYNC.RECONVERGENT B2 ;  /* 0x0000000000027941 */ /* 0x000fea0003800200 */
.L_x_3995:
        /* <DEDUP_REMOVED lines=44> */
.L_x_3993:
[----:B------:R-:W-:Y:S05]  /*1a6a0*/  BSYNC.RECONVERGENT B1 ;  /* 0x0000000000017941 */ /* 0x000fea0003800200 */
.L_x_3992:
[----:B------:R-:W-:Y:S01]  /*1a6b0*/  I2FP.F32.U32 R9, R9 ;  /* 0x0000000900097245 */ /* 0x000fe20000201000 */
[----:B------:R-:W-:Y:S01]  /*1a6c0*/  HADD2.F32 R60, -RZ, R62.H0_H0 ;  /* 0x2000003eff3c7230 */ /* 0x000fe20000004100 */
[----:B------:R-:W-:Y:S01]  /*1a6d0*/  ISETP.NE.AND P4, PT, R61, 0x1, PT ;  /* 0x000000013d00780c */ /* 0x000fe20003f85270 */
[----:B------:R-:W-:Y:S02]  /*1a6e0*/  BSSY.RECONVERGENT B1, `(.L_x_3997) ;  /* 0x000004c000017945 */ /* 0x000fe40003800200 */
[----:B------:R-:W-:Y:S01]  /*1a6f0*/  FFMA.FTZ R9, R9, R100, 1.1641532182693481445e-10 ;  /* 0x2f00000009097423 */ /* 0x000fe20000010064 */
[----:B------:R-:W-:-:S04]  /*1a700*/  FMUL.FTZ R60, R60, UR4 ;  /* 0x000000043c3c7c20 */ /* 0x000fc80008410000 */
[----:B------:R-:W-:Y:S01]  /*1a710*/  FMUL.FTZ R60, R60, R109 ;  /* 0x0000006d3c3c7220 */ /* 0x000fe20000410000 */
[----:B------:R-:W-:Y:S02]  /*1a720*/  FSETP.GTU.FTZ.AND P3, PT, R9, R108, PT ;  /* 0x0000006c0900720b */ /* 0x000fe40003f7c000 */
        /* <DEDUP_REMOVED lines=13> */
.L_x_3999:
        /* <DEDUP_REMOVED lines=13> */
.L_x_4001:
[----:B------:R-:W-:Y:S05]  /*1a8d0*/  BSYNC.RECONVERGENT B2 ;  /* 0x0000000000027941 */ /* 0x000fea0003800200 */
.L_x_4000:
        /* <DEDUP_REMOVED lines=44> */
.L_x_3998:
[----:B------:R-:W-:Y:S05]  /*1aba0*/  BSYNC.RECONVERGENT B1 ;  /* 0x0000000000017941 */ /* 0x000fea0003800200 */
.L_x_3997:
        /* <DEDUP_REMOVED lines=22> */
.L_x_4004:
        /* <DEDUP_REMOVED lines=13> */
.L_x_4006:
[----:B------:R-:W-:Y:S05]  /*1ade0*/  BSYNC.RECONVERGENT B2 ;  /* 0x0000000000027941 */ /* 0x000fea0003800200 */
.L_x_4005:
        /* <DEDUP_REMOVED lines=44> */
.L_x_4003:
[----:B------:R-:W-:Y:S05]  /*1b0b0*/  BSYNC.RECONVERGENT B1 ;  /* 0x0000000000017941 */ /* 0x000fea0003800200 */
.L_x_4002:
        /* <DEDUP_REMOVED lines=8> */
[----:B------:R-:W-:Y:S01]  /*1b140*/  FSETP.GTU.FTZ.AND P5, PT, R9, R108, PT ;  /* 0x0000006c0900720b */ /* 0x000fe20003fbc000 */
[----:B------:R-:W-:-:S03]  /*1b150*/  HFMA2 R9, -RZ, RZ, 0, 1.1920928955078125e-07 ;  /* 0x00000002ff097431 */ /* 0x000fc600000001ff */
        /* <DEDUP_REMOVED lines=11> */
.L_x_4009:
        /* <DEDUP_REMOVED lines=15> */
.L_x_4011:
[----:B------:R-:W-:Y:S05]  /*1b300*/  BSYNC.RECONVERGENT B2 ;  /* 0x0000000000027941 */ /* 0x000fea0003800200 */
.L_x_4010:
        /* <DEDUP_REMOVED lines=44> */
.L_x_4008:
[----:B------:R-:W-:Y:S05]  /*1b5d0*/  BSYNC.RECONVERGENT B1 ;  /* 0x0000000000017941 */ /* 0x000fea0003800200 */
.L_x_4007:
[----:B------:R-:W-:Y:S01]  /*1b5e0*/  I2FP.F32.U32 R61, R61 ;  /* 0x0000003d003d7245 */ /* 0x000fe20000201000 */
[----:B------:R-:W-:Y:S01]  /*1b5f0*/  HADD2.F32 R63, -RZ, R63.H1_H1 ;  /* 0x3000003fff3f7230 */ /* 0x000fe20000004100 */
[----:B------:R-:W-:-:S03]  /*1b600*/  F2FP.F16.F32.PACK_AB R62, R62, R84 ;  /* 0x000000543e3e723e */ /* 0x000fc600000000ff */
[----:B------:R-:W-:Y:S01]  /*1b610*/  FFMA.FTZ R61, R61, R100, 1.1641532182693481445e-10 ;  /* 0x2f0000003d3d7423 */ /* 0x000fe20000010064 */
[----:B------:R-:W-:-:S04]  /*1b620*/  FMUL.FTZ R60, R63, UR4 ;  /* 0x000000043f3c7c20 */ /* 0x000fc80008410000 */
[----:B------:R-:W-:Y:S01]  /*1b630*/  FMUL.FTZ R60, R60, R109 ;  /* 0x0000006d3c3c7220 */ /* 0x000fe20000410000 */
[----:B------:R-:W-:Y:S02]  /*1b640*/  FSETP.GTU.FTZ.AND P6, PT, R61, R108, PT ;  /* 0x0000006c3d00720b */ /* 0x000fe40003fdc000 */
[----:B------:R-:W-:Y:S02]  /*1b650*/  F2FP.F16.F32.PACK_AB R61, R83, R74 ;  /* 0x0000004a533d723e */ /* 0x000fe400000000ff */
[----:B------:R-:W-:Y:S02]  /*1b660*/  FSEL R100, R60, RZ, !P6 ;  /* 0x000000ff3c647208 */ /* 0x000fe40007000000 */
[----:B------:R-:W-:Y:S02]  /*1b670*/  PLOP3.LUT P6, PT, P6, PT, PT, 0x8, 0x80 ;  /* 0x000000000080781c */ /* 0x000fe400037ce170 */
[----:B------:R-:W-:Y:S02]  /*1b680*/  F2FP.F16.F32.PACK_AB R60, R73, R16 ;  /* 0x00000010493c723e */ /* 0x000fe400000000ff */
[----:B------:R-:W-:-:S09]  /*1b690*/  F2FP.F16.F32.PACK_AB R63, R100, R95 ;  /* 0x0000005f643f723e */ /* 0x000fd200000000ff */
.L_x_3971:
        /* <DEDUP_REMOVED lines=21> */
.L_x_3929:
[----:B------:R-:W-:Y:S05]  /*1b7f0*/  BSYNC.RECONVERGENT B0 ;  /* 0x0000000000007941 */ /* 0x000fea0003800200 */
.L_x_3928:
[----:B0-23--:R-:W-:Y:S01]  /*1b800*/  FADD.FTZ R60, RZ, R11 ;  /* 0x0000000bff3c7221 */ /* 0x00dfe20000010000 */
[----:B------:R-:W-:Y:S01]  /*1b810*/  ISETP.NE.AND P5, PT, R103, RZ, PT ;  /* 0x000000ff6700720c */ /* 0x000fe20003fa5270 */
[----:B------:R-:W-:Y:S01]  /*1b820*/  BSSY.RECONVERGENT B0, `(.L_x_4012) ;  /* 0x000009e000007945 */ /* 0x000fe20003800200 */
[C---:B------:R-:W-:Y:S01]  /*1b830*/  ISETP.GT.U32.AND P1, PT, R2.reuse, 0xff, PT ;  /* 0x000000ff0200780c */ /* 0x040fe20003f24070 */
[----:B------:R-:W-:Y:S01]  /*1b840*/  FADD.FTZ R61, R17, R60 ;  /* 0x0000003c113d7221 */ /* 0x000fe20000010000 */
[C---:B------:R-:W-:Y:S01]  /*1b850*/  ISETP.GT.U32.AND P2, PT, R2.reuse, 0x17f, PT ;  /* 0x0000017f0200780c */ /* 0x040fe20003f44070 */
[----:B------:R-:W-:Y:S01]  /*1b860*/  HFMA2 R103, -RZ, RZ, 0, 0 ;  /* 0x00000000ff677431 */ /* 0x000fe200000001ff */
[----:B------:R-:W-:Y:S01]  /*1b870*/  ISETP.GT.U32.AND P3, PT, R2, 0x1ff, PT ;  /* 0x000001ff0200780c */ /* 0x000fe20003f64070 */
        /* <DEDUP_REMOVED lines=152> */
.L_x_4013:
[----:B------:R-:W-:Y:S05]  /*1c200*/  BSYNC.RECONVERGENT B0 ;  /* 0x0000000000007941 */ /* 0x000fea0003800200 */
.L_x_4012:
        /* <DEDUP_REMOVED lines=12> */
.L_x_4015:
[----:B------:R-:W-:Y:S05]  /*1c2d0*/  BSYNC.RECONVERGENT B0 ;  /* 0x0000000000007941 */ /* 0x000fea0003800200 */
.L_x_4014:
[----:B------:R-:W1:Y:S01]  /*1c2e0*/  SHFL.DOWN PT, R64, R103, 0x2, 0x1f ;  /* 0x08401f0067407f89 */ /* 0x000e6200000e0000 */
[----:B------:R-:W-:Y:S01]  /*1c2f0*/  ISETP.NE.AND P2, PT, R101, RZ, PT ;  /* 0x000000ff6500720c */ /* 0x000fe20003f45270 */
[----:B------:R-:W-:Y:S01]  /*1c300*/  BSSY.RECONVERGENT B0, `(.L_x_4016) ;  /* 0x0000064000007945 */ /* 0x000fe20003800200 */
[----:B------:R-:W-:Y:S01]  /*1c310*/  ISETP.NE.AND P1, PT, RZ, UR33, PT ;  /* 0x00000021ff007c0c */ /* 0x000fe2000bf25270 */
[----:B0-----:R-:W0:Y:S01]  /*1c320*/  SHFL.DOWN PT, R63, R60, 0x2, 0x1f ;  /* 0x08401f003c3f7f89 */ /* 0x001e2200000e0000 */
[----:B------:R-:W-:-:S03]  /*1c330*/  MOV R101, UR16 ;  /* 0x0000001000657c02 */ /* 0x000fc60008000f00 */
[----:B------:R-:W2:Y:S01]  /*1c340*/  SHFL.DOWN PT, R66, R61, 0x2, 0x1f ;  /* 0x08401f003d427f89 */ /* 0x000ea200000e0000 */
[----:B-1----:R-:W-:Y:S01]  /*1c350*/  IMAD.IADD R65, R64, 0x1, R103 ;  /* 0x0000000140417824 */ /* 0x002fe200078e0267 */
[----:B------:R-:W-:Y:S02]  /*1c360*/  I2FP.F32.S32 R108, R64 ;  /* 0x00000040006c7245 */ /* 0x000fe40000201400 */
        /* <DEDUP_REMOVED lines=24> */
[----:B------:R-:W0:Y:S01]  /*1c4f0*/  LDC R67, c[0x0][0x448] ;  /* 0x00011200ff437b82 */ /* 0x000e220000000800 */
[----:B------:R-:W-:Y:S01]  /*1c500*/  FMUL.FTZ R61, R62, R61 ;  /* 0x0000003d3e3d7220 */ /* 0x000fe20000410000 */
[----:B--2---:R-:W-:-:S03]  /*1c510*/  FMUL.FTZ R66, R65, R60 ;  /* 0x0000003c41427220 */ /* 0x004fc60000410000 */
[----:B------:R-:W-:Y:S02]  /*1c520*/  FMUL.FTZ R61, R61, R112 ;  /* 0x000000703d3d7220 */ /* 0x000fe40000410000 */
[----:B------:R-:W1:Y:S01]  /*1c530*/  SHFL.IDX PT, R103, R66, RZ, 0x1f ;  /* 0x00001fff42677589 */ /* 0x000e6200000e0000 */
[----:B------:R-:W2:Y:S01]  /*1c540*/  @!P2 LDC.64 R62, c[0x0][0x3c0] ;  /* 0x0000f000ff3eab82 */ /* 0x000ea20000000a00 */
[----:B------:R-:W-:-:S06]  /*1c550*/  FFMA.FTZ R64, R65, R61, R64 ;  /* 0x0000003d41407223 */ /* 0x000fcc0000010040 */
[----:B------:R-:W0:Y:S01]  /*1c560*/  SHFL.IDX PT, R64, R64, RZ, 0x1f ;  /* 0x00001fff40407589 */ /* 0x000e2200000e0000 */
[----:B------:R-:W3:Y:S01]  /*1c570*/  @!P2 LDC.64 R60, c[0x0][0x3c8] ;  /* 0x0000f200ff3cab82 */ /* 0x000ee20000000a00 */
[----:B-1----:R-:W-:-:S05]  /*1c580*/  FMUL.FTZ R65, R103, R103 ;  /* 0x0000006767417220 */ /* 0x002fca0000410000 */
[----:B------:R-:W-:Y:S01]  /*1c590*/  FSEL R108, R65, RZ, P1 ;  /* 0x000000ff416c7208 */ /* 0x000fe20000800000 */
[----:B0-----:R-:W-:Y:S01]  /*1c5a0*/  FFMA.FTZ R65, R64, UR34, R67 ;  /* 0x0000002240417c23 */ /* 0x001fe20008010043 */
[----:B------:R-:W-:Y:S02]  /*1c5b0*/  IMAD.U32 R67, RZ, RZ, UR16 ;  /* 0x00000010ff437e24 */ /* 0x000fe4000f8e00ff */
[----:B---3--:R-:W-:-:S04]  /*1c5c0*/  @!P2 IMAD.WIDE R60, R101, 0x4, R60 ;  /* 0x00000004653ca825 */ /* 0x008fc800078e023c */
[----:B------:R-:W-:Y:S01]  /*1c5d0*/  FADD.FTZ R65, R65, R108 ;  /* 0x0000006c41417221 */ /* 0x000fe20000010000 */
[----:B--2---:R-:W-:-:S03]  /*1c5e0*/  @!P2 IMAD.WIDE R62, R67, 0x4, R62 ;  /* 0x00000004433ea825 */ /* 0x004fc600078e023e */
[----:B------:R-:W0:Y:S01]  /*1c5f0*/  MUFU.RSQ R66, R65 ;  /* 0x0000004100427308 */ /* 0x000e220000001400 */
[----:B------:R-:W-:Y:S01]  /*1c600*/  FSEL R67, R103, RZ, !P1 ;  /* 0x000000ff67437208 */ /* 0x000fe20004800000 */
[----:B------:R1:W-:Y:S04]  /*1c610*/  @!P2 STG.E desc[UR6][R62.64], R103 ;  /* 0x000000673e00a986 */ /* 0x0003e8000c101906 */
[----:B0-----:R1:W-:Y:S01]  /*1c620*/  @!P2 STG.E desc[UR6][R60.64], R66 ;  /* 0x000000423c00a986 */ /* 0x0013e2000c101906 */
[----:B------:R-:W-:Y:S05]  /*1c630*/  @!P5 BRA `(.L_x_4017) ;  /* 0x0000000000c0d947 */ /* 0x000fea0003800000 */
[--C-:B-1----:R-:W-:Y:S01]  /*1c640*/  FADD.FTZ R61, R11, -R67.reuse ;  /* 0x800000430b3d7221 */ /* 0x102fe20000010000 */
        /* <DEDUP_REMOVED lines=43> */
[----:B------:R-:W-:Y:S01]  /*1c900*/  F2FP.F16.F32.PACK_AB R62, R103, R62 ;  /* 0x0000003e673e723e */ /* 0x000fe200000000ff */
[----:B------:R-:W-:-:S03]  /*1c910*/  VIADD R85, R85, 0x80 ;  /* 0x0000008055557836 */ /* 0x000fc60000000000 */
[----:B------:R-:W-:-:S05]  /*1c920*/  F2FP.F16.F32.PACK_AB R63, R120, R105 ;  /* 0x00000069783f723e */ /* 0x000fca00000000ff */
[----:B------:R0:W-:Y:S02]  /*1c930*/  STG.E.128 desc[UR6][R64.64], R60 ;  /* 0x0000003c40007986 */ /* 0x0001e4000c101d06 */
.L_x_4017:
[----:B------:R-:W-:Y:S05]  /*1c940*/  BSYNC.RECONVERGENT B0 ;  /* 0x0000000000007941 */ /* 0x000fea0003800200 */
.L_x_4016:
[----:B------:R-:W-:Y:S01]  /*1c950*/  ISETP.NE.AND P1, PT, R104, RZ, PT ;  /* 0x000000ff6800720c */ /* 0x000fe20003f25270 */
        /* <DEDUP_REMOVED lines=50> */
.L_x_4019:
[----:B------:R-:W-:Y:S05]  /*1cc80*/  BSYNC.RECONVERGENT B0 ;  /* 0x0000000000007941 */ /* 0x000fea0003800200 */
.L_x_4018:
[----:B------:R-:W-:Y:S01]  /*1cc90*/  ISETP.NE.AND P1, PT, R106, RZ, PT ;  /* 0x000000ff6a00720c */ /* 0x000fe20003f25270 */
[----:B------:R-:W-:-:S12]  /*1cca0*/  BSSY.RECONVERGENT B0, `(.L_x_4020) ;  /* 0x0000032000007945 */ /* 0x000fd80003800200 */
        /* <DEDUP_REMOVED lines=49> */
.L_x_4021:
[----:B------:R-:W-:Y:S05]  /*1cfc0*/  BSYNC.RECONVERGENT B0 ;  /* 0x0000000000007941 */ /* 0x000fea0003800200 */
.L_x_4020:
[----:B------:R-:W-:Y:S01]  /*1cfd0*/  ISETP.NE.AND P1, PT, R107, RZ, PT ;  /* 0x000000ff6b00720c */ /* 0x000fe20003f25270 */
[----:B------:R-:W-:-:S12]  /*1cfe0*/  BSSY.RECONVERGENT B0, `(.L_x_4022) ;  /* 0x0000032000007945 */ /* 0x000fd80003800200 */
        /* <DEDUP_REMOVED lines=49> */
.L_x_4023:
[----:B------:R-:W-:Y:S05]  /*1d300*/  BSYNC.RECONVERGENT B0 ;  /* 0x0000000000007941 */ /* 0x000fea0003800200 */
.L_x_4022:
        /* <DEDUP_REMOVED lines=10> */
[----:B-----5:R-:W-:Y:S02]  /*1d3b0*/  HADD2.F32 R108, -RZ, R25.H0_H0 ;  /* 0x20000019ff6c7230 */ /* 0x020fe40000004100 */
[----:B------:R-:W-:Y:S01]  /*1d3c0*/  FADD.FTZ R67, R100, -R67 ;  /* 0x8000004364437221 */ /* 0x000fe20000010000 */
        /* <DEDUP_REMOVED lines=11> */
[C---:B------:R-:W-:Y:S01]  /*1d480*/  FMUL.FTZ R111, R66.reuse, R111 ;  /* 0x0000006f426f7220 */ /* 0x040fe20000410000 */
[----:B------:R-:W-:Y:S01]  /*1d490*/  FMUL.FTZ R109, R66, R67 ;  /* 0x00000043426d7220 */ /* 0x000fe20000410000 */
[----:B------:R-:W-:Y:S01]  /*1d4a0*/  FFMA.FTZ R103, R103, R108, R110 ;  /* 0x0000006c67677223 */ /* 0x000fe2000001006e */
[----:B------:R-:W-:Y:S01]  /*1d4b0*/  FFMA.FTZ R66, R65, R104, R106 ;  /* 0x0000006841427223 */ /* 0x000fe2000001006a */
[----:B------:R-:W-:Y:S01]  /*1d4c0*/  FFMA.FTZ R107, R107, R112, R114 ;  /* 0x000000706b6b7223 */ /* 0x000fe20000010072 */
[----:B------:R-:W-:Y:S02]  /*1d4d0*/  HADD2.F32 R108, -RZ, R27.H0_H0 ;  /* 0x2000001bff6c7230 */ /* 0x000fe40000004100 */
[----:B------:R-:W-:Y:S02]  /*1d4e0*/  HADD2.F32 R110, -RZ, R23.H0_H0 ;  /* 0x20000017ff6e7230 */ /* 0x000fe40000004100 */
[----:B------:R-:W-:-:S02]  /*1d4f0*/  HADD2.F32 R65, -RZ, R24.H1_H1 ;  /* 0x30000018ff417230 */ /* 0x000fc40000004100 */
[----:B------:R-:W-:Y:S02]  /*1d500*/  HADD2.F32 R104, -RZ, R25.H1_H1 ;  /* 0x30000019ff687230 */ /* 0x000fe40000004100 */
[----:B------:R-:W-:Y:S01]  /*1d510*/  FFMA.FTZ R110, R111, R108, R110 ;  /* 0x0000006c6f6e7223 */ /* 0x000fe2000001006e */
[----:B------:R-:W-:Y:S02]  /*1d520*/  HADD2.F32 R101, -RZ, R26.H1_H1 ;  /* 0x3000001aff657230 */ /* 0x000fe40000004100 */
[----:B------:R-:W-:Y:S02]  /*1d530*/  HADD2.F32 R112, -RZ, R27.H1_H1 ;  /* 0x3000001bff707230 */ /* 0x000fe40000004100 */
[----:B------:R-:W-:Y:S02]  /*1d540*/  HADD2.F32 R114, -RZ, R23.H1_H1 ;  /* 0x30000017ff727230 */ /* 0x000fe40000004100 */
[----:B------:R-:W-:Y:S02]  /*1d550*/  HADD2.F32 R105, -RZ, R22.H1_H1 ;  /* 0x30000016ff697230 */ /* 0x000fe40000004100 */
[----:B------:R-:W-:-:S02]  /*1d560*/  HADD2.F32 R106, -RZ, R21.H1_H1 ;  /* 0x30000015ff6a7230 */ /* 0x000fc40000004100 */
[----:B------:R-:W-:Y:S01]  /*1d570*/  FFMA.FTZ R109, R109, R112, R114 ;  /* 0x000000706d6d7223 */ /* 0x000fe20000010072 */
[----:B------:R-:W-:Y:S02]  /*1d580*/  HADD2.F32 R67, -RZ, R20.H1_H1 ;  /* 0x30000014ff437230 */ /* 0x000fe40000004100 */
[----:B------:R-:W-:Y:S01]  /*1d590*/  FFMA.FTZ R108, R64, R101, R105 ;  /* 0x00000065406c7223 */ /* 0x000fe20000010069 */
[----:B------:R-:W-:Y:S01]  /*1d5a0*/  FFMA.FTZ R104, R63, R104, R106 ;  /* 0x000000683f687223 */ /* 0x000fe2000001006a */
[----:B------:R-:W-:Y:S01]  /*1d5b0*/  F2FP.F16.F32.PACK_AB R63, R109, R110 ;  /* 0x0000006e6d3f723e */ /* 0x000fe200000000ff */
[----:B------:R-:W-:Y:S01]  /*1d5c0*/  FFMA.FTZ R67, R62, R65, R67 ;  /* 0x000000413e437223 */ /* 0x000fe20000010043 */
[----:B0-----:R-:W-:Y:S01]  /*1d5d0*/  IMAD.WIDE.U32 R64, R85, 0x10, R60 ;  /* 0x0000001055407825 */ /* 0x001fe200078e003c */
[----:B------:R-:W-:Y:S02]  /*1d5e0*/  F2FP.F16.F32.PACK_AB R62, R108, R107 ;  /* 0x0000006b6c3e723e */ /* 0x000fe400000000ff */
[----:B------:R-:W-:-:S02]  /*1d5f0*/  F2FP.F16.F32.PACK_AB R61, R104, R103 ;  /* 0x00000067683d723e */ /* 0x000fc400000000ff */
[----:B------:R-:W-:-:S05]  /*1d600*/  F2FP.F16.F32.PACK_AB R60, R67, R66 ;  /* 0x00000042433c723e */ /* 0x000fca00000000ff */
[----:B------:R0:W-:Y:S02]  /*1d610*/  STG.E.128 desc[UR6][R64.64], R60 ;  /* 0x0000003c40007986 */ /* 0x0001e4000c101d06 */
.L_x_4025:
[----:B------:R-:W-:Y:S05]  /*1d620*/  BSYNC.RECONVERGENT B0 ;  /* 0x0000000000007941 */ /* 0x000fea0003800200 */
.L_x_4024:
[----:B------:R-:W-:Y:S02]  /*1d630*/  UIADD3 UR16, UPT, UPT, UR16, UR12, URZ ;  /* 0x0000000c10107290 */ /* 0x000fe4000fffe0ff */
[----:B------:R-:W-:Y:S02]  /*1d640*/  UPLOP3.LUT UP2, UPT, UPT, UPT, UP2, 0x40, 0x4 ;  /* 0x000000000004789c */ /* 0x000fe40003f4e820 */
[----:B------:R-:W-:-:S09]  /*1d650*/  UISETP.GE.AND UP1, UPT, UR16, UR13, UPT ;  /* 0x0000000d1000728c */ /* 0x000fd2000bf26270 */
[----:B------:R-:W-:Y:S05]  /*1d660*/  BRA.U !UP1, `(.L_x_4026) ;  /* 0xfffffe3509dc7547 */ /* 0x000fea000b83ffff */
[----:B------:R-:W-:Y:S05]  /*1d670*/  EXIT ;  /* 0x000000000000794d */ /* 0x000fea0003800000 */
.L_x_4027:
        /* <DEDUP_REMOVED lines=16> */
.L_x_34004:


//--------------------- .text._ZN10layer_norm13ln_fwd_kernelINS_13Kernel_traitsI6__halfS2_S2_S2_fjLj5120ELj1ELj1ELj4ELj16ENS_18Kernel_traits_baseILj5120ES2_S2_S2_S2_fjLj128EEEEELb1ELb0ELb0ELb1EEEvNS_9FwdParamsE --------------------------
	.section	.text._ZN10layer_norm13ln_fwd_kernelINS_13Kernel_traitsI6__halfS2_S2_S2_fjLj5120ELj1ELj1ELj4ELj16ENS_18Kernel_traits_baseILj5120ES2_S2_S2_S2_fjLj128EEEEELb1ELb0ELb0ELb1EEEvNS_9FwdParamsE,"ax",@progbits
	.align	128
        .global         _ZN10layer_norm13ln_fwd_kernelINS_13Kernel_traitsI6__halfS2_S2_S2_fjLj5120ELj1ELj1ELj4ELj16ENS_18Kernel_traits_baseILj5120ES2_S2_S2_S2_fjLj128EEEEELb1ELb0ELb0ELb1EEEvNS_9FwdParamsE
        .type           _ZN10layer_norm13ln_fwd_kernelINS_13Kernel_traitsI6__halfS2_S2_S2_fjLj5120ELj1ELj1ELj4ELj16ENS_18Kernel_traits_baseILj5120ES2_S2_S2_S2_fjLj128EEEEELb1ELb0ELb0ELb1EEEvNS_9FwdParamsE,@function
        .size           _ZN10layer_norm13ln_fwd_kernelINS_13Kernel_traitsI6__halfS2_S2_S2_fjLj5120ELj1ELj1ELj4ELj16ENS_18Kernel_traits_baseILj5120ES2_S2_S2_S2_fjLj128EEEEELb1ELb0ELb0ELb1EEEvNS_9FwdParamsE,(.L_x_34005 - _ZN10layer_norm13ln_fwd_kernelINS_13Kernel_traitsI6__halfS2_S2_S2_fjLj5120ELj1ELj1ELj4ELj16ENS_18Kernel_traits_baseILj5120ES2_S2_S2_S2_fjLj128EEEEELb1ELb0ELb0ELb1EEEvNS_9FwdParamsE)
        .other          _ZN10layer_norm13ln_fwd_kernelINS_13Kernel_traitsI6__halfS2_S2_S2_fjLj5120ELj1ELj1ELj4ELj16ENS_18Kernel_traits_baseILj5120ES2_S2_S2_S2_fjLj128EEEEELb1ELb0ELb0ELb1EEEvNS_9FwdParamsE,@"STO_CUDA_ENTRY STV_DEFAULT"
_ZN10layer_norm13ln_fwd_kernelINS_13Kernel_traitsI6__halfS2_S2_S2_fjLj5120ELj1ELj1ELj4ELj16ENS_18Kernel_traits_baseILj5120ES2_S2_S2_S2_fjLj128EEEEELb1ELb0ELb0ELb1EEEvNS_9FwdParamsE:
.text._ZN10layer_norm13ln_fwd_kernelINS_13Kernel_traitsI6__halfS2_S2_S2_fjLj5120ELj1ELj1ELj4ELj16ENS_18Kernel_traits_baseILj5120ES2_S2_S2_S2_fjLj128EEEEELb1ELb0ELb0ELb1EEEvNS_9FwdParamsE:
[----:B------:R-:W-:Y:S01]  /*0000*/  LDC R1, c[0x0][0x37c] ;  /* 0x0000df00ff017b82 */ /* 0x000fe20000000800 */
[----:B------:R-:W0:Y:S01]  /*0010*/  LDCU.U8 UR4, c[0x0][0x464] ;  /* 0x00008c80ff0477ac */ /* 0x000e220008000000 */
[----:B------:R-:W1:Y:S06]  /*0020*/  S2R R21, SR_TID.X ;  /* 0x0000000000157919 */ /* 0x000e6c0000002100 */
[----:B------:R-:W2:Y:S01]  /*0030*/  LDC R82, c[0x0][0x458] ;  /* 0x00011600ff527b82 */ /* 0x000ea20000000800 */
[----:B------:R-:W3:Y:S01]  /*0040*/  LDCU.64 UR12, c[0x0][0x450] ;  /* 0x00008a00ff0c77ac */ /* 0x000ee20008000a00 */
[----:B------:R-:W4:Y:S06]  /*0050*/  LDCU.64 UR10, c[0x0][0x358] ;  /* 0x00006b00ff0a77ac */ /* 0x000f2c0008000a00 */
[----:B------:R-:W2:Y:S01]  /*0060*/  LDC R83, c[0x0][0x45c] ;  /* 0x00011700ff537b82 */ /* 0x000ea20000000800 */
[----:B0-----:R-:W-:Y:S01]  /*0070*/  ISETP.NE.AND P1, PT, RZ, UR4, PT ;  /* 0x00000004ff007c0c */ /* 0x001fe2000bf25270 */
[----:B------:R-:W0:Y:S06]  /*0080*/  LDCU.64 UR4, c[0x0][0x438] ;  /* 0x00008700ff0477ac */ /* 0x000e2c0008000a00 */
[----:B------:R-:W1:Y:S01]  /*0090*/  LDC.64 R14, c[0x0][0x3d0] ;  /* 0x0000f400ff0e7b82 */ /* 0x000e620000000a00 */
[----:B---3--:R-:W-:-:S02]  /*00a0*/  IMAD.U32 R2, RZ, RZ, UR12 ;  /* 0x0000000cff027e24 */ /* 0x008fc4000f8e00ff */
[----:B------:R-:W-:-:S06]  /*00b0*/  IMAD.U32 R3, RZ, RZ, UR13 ;  /* 0x0000000dff037e24 */ /* 0x000fcc000f8e00ff */
[----:B----4-:R-:W3:Y:S01]  /*00c0*/  @P1 LDG.E.64 R2, desc[UR10][R2.64] ;  /* 0x0000000a02021981 */ /* 0x010ee2000c1e1b00 */
[----:B------:R-:W4:Y:S03]  /*00d0*/  S2UR UR9, SR_CTAID.X ;  /* 0x00000000000979c3 */ /* 0x000f260000002500 */
[----:B--2---:R-:W2:Y:S01]  /*00e0*/  @P1 LDG.E.64 R12, desc[UR10][R82.64] ;  /* 0x0000000a520c1981 */ /* 0x004ea2000c1e1b00 */
[----:B0-----:R-:W-:Y:S01]  /*00f0*/  ISETP.NE.U32.AND P0, PT, RZ, UR4, PT ;  /* 0x00000004ff007c0c */ /* 0x001fe2000bf05070 */
[----:B------:R-:W4:Y:S03]  /*0100*/  LDCU UR4, c[0x0][0x384] ;  /* 0x00007080ff0477ac */ /* 0x000f260008000800 */
[----:B------:R-:W2:Y:S01]  /*0110*/  @P1 LDC R19, c[0x0][0x460] ;  /* 0x00011800ff131b82 */ /* 0x000ea20000000800 */
[----:B------:R-:W-:-:S13]  /*0120*/  ISETP.NE.AND.EX P0, PT, RZ, UR5, PT, P0 ;  /* 0x00000005ff007c0c */ /* 0x000fda000bf05300 */
[----:B------:R-:W0:Y:S01]  /*0130*/  @P0 LDC.64 R16, c[0x0][0x438] ;  /* 0x00010e00ff100b82 */ /* 0x000e220000000a00 */
[----:B-1----:R-:W-:-:S05]  /*0140*/  IMAD.WIDE.U32 R14, R21, 0x10, R14 ;  /* 0x00000010150e7825 */ /* 0x002fca00078e000e */
[----:B------:R1:W5:Y:S04]  /*0150*/  LDG.E.128 R8, desc[UR10][R14.64] ;  /* 0x0000000a0e087981 */ /* 0x000368000c1e1d00 */
[----:B------:R1:W5:Y:S04]  /*0160*/  LDG.E.128 R4, desc[UR10][R14.64+0x800] ;  /* 0x0008000a0e047981 */ /* 0x000368000c1e1d00 */
[----:B------:R1:W5:Y:S04]  /*0170*/  LDG.E.128 R52, desc[UR10][R14.64+0x1000] ;  /* 0x0010000a0e347981 */ /* 0x000368000c1e1d00 */
[----:B------:R1:W5:Y:S04]  /*0180*/  LDG.E.128 R48, desc[UR10][R14.64+0x1800] ;  /* 0x0018000a0e307981 */ /* 0x000368000c1e1d00 */
[----:B------:R1:W5:Y:S01]  /*0190*/  LDG.E.128 R44, desc[UR10][R14.64+0x2000] ;  /* 0x0020000a0e2c7981 */ /* 0x000362000c1e1d00 */
[----:B0-----:R-:W-:-:S05]  /*01a0*/  @P0 IMAD.WIDE.U32 R16, R21, 0x10, R16 ;  /* 0x0000001015100825 */ /* 0x001fca00078e0010 */
[----:B------:R1:W5:Y:S04]  /*01b0*/  @P0 LDG.E.128 R40, desc[UR10][R16.64] ;  /* 0x0000000a10280981 */ /* 0x000368000c1e1d00 */
[----:B------:R1:W5:Y:S04]  /*01c0*/  @P0 LDG.E.128 R36, desc[UR10][R16.64+0x800] ;  /* 0x0008000a10240981 */ /* 0x000368000c1e1d00 */
[----:B------:R1:W5:Y:S04]  /*01d0*/  @P0 LDG.E.128 R32, desc[UR10][R16.64+0x1000] ;  /* 0x0010000a10200981 */ /* 0x000368000c1e1d00 */
[----:B------:R1:W5:Y:S04]  /*01e0*/  @P0 LDG.E.128 R28, desc[UR10][R16.64+0x1800] ;  /* 0x0018000a101c0981 */ /* 0x000368000c1e1d00 */
[----:B------:R1:W5:Y:S01]  /*01f0*/  @P0 LDG.E.128 R24, desc[UR10][R16.64+0x2000] ;  /* 0x0020000a10180981 */ /* 0x000362000c1e1d00 */
[----:B------:R-:W0:Y:S01]  /*0200*/  LDC R0, c[0x0][0x360] ;  /* 0x0000d800ff007b82 */ /* 0x000e220000000800 */
[----:B----4-:R-:W-:-:S06]  /*0210*/  UISETP.GE.AND UP0, UPT, UR9, UR4, UPT ;  /* 0x000000040900728c */ /* 0x010fcc000bf06270 */
[----:B------:R-:W-:Y:S01]  /*0220*/  PLOP3.LUT P3, PT, PT, PT, UP0, 0x80, 0x8 ;  /* 0x000000000008781c */ /* 0x000fe20003f6f008 */
[----:B0-----:R-:W-:Y:S01]  /*0230*/  IMAD R21, R0, UR9, R21 ;  /* 0x0000000900157c24 */ /* 0x001fe2000f8e0215 */
[----:B---3--:R-:W-:Y:S02]  /*0240*/  @P1 R2UR UR12, R2 ;  /* 0x00000000020c12ca */ /* 0x008fe400000e0000 */
[----:B------:R-:W-:Y:S02]  /*0250*/  @P1 R2UR UR13, R3 ;  /* 0x00000000030d12ca */ /* 0x000fe400000e0000 */
[----:B--2---:R-:W-:-:S04]  /*0260*/  @P1 IADD3 R82, P2, PT, R12, R19, RZ ;  /* 0x000000130c521210 */ /* 0x004fc80007f5e0ff */
[----:B------:R-:W-:-:S03]  /*0270*/  @P1 IADD3.X R83, PT, PT, RZ, R13, RZ, P2, !PT ;  /* 0x0000000dff531210 */ /* 0x000fc600017fe4ff */
[----:B-1----:R-:W-:Y:S06]  /*0280*/  @P3 EXIT ;  /* 0x000000000000394d */ /* 0x002fec0003800000 */
[--C-:B------:R-:W-:Y:S01]  /*0290*/  SHF.R.U64 R20, R82, 0x2, R83.reuse ;  /* 0x0000000252147819 */ /* 0x100fe20000001253 */
[----:B------:R-:W-:Y:S01]  /*02a0*/  IMAD.HI.U32 R0, R21, -0x326172a9, RZ ;  /* 0xcd9e8d5715007827 */ /* 0x000fe200078e00ff */
[----:B------:R-:W-:Y:S01]  /*02b0*/  SHF.R.U32.HI R19, RZ, 0x2, R83 ;  /* 0x00000002ff137819 */ /* 0x000fe20000011653 */
[----:B------:R-:W-:Y:S01]  /*02c0*/  UIADD3 UR21, UPT, UPT, UR12, -0x61c88647, URZ ;  /* 0x9e3779b90c157890 */ /* 0x000fe2000fffe0ff */
[-C--:B-----5:R-:W-:Y:S01]  /*02d0*/  @P0 MOV R64, R46.reuse ;  /* 0x0000002e00400202 */ /* 0x0a0fe20000000f00 */
[----:B------:R-:W-:Y:S01]  /*02e0*/  IMAD.HI.U32 R2, R20, -0x2daee0ad, RZ ;  /* 0xd2511f5314027827 */ /* 0x000fe200078e00ff */
[----:B------:R-:W-:Y:S01]  /*02f0*/  LOP3.LUT R0, R19, UR12, R0, 0x96, !PT ;  /* 0x0000000c13007c12 */ /* 0x000fe2000f8e9600 */
[----:B------:R-:W-:Y:S01]  /*0300*/  UIADD3 UR22, UPT, UPT, UR13, -0x4498517b, URZ ;  /* 0xbb67ae850d167890 */ /* 0x000fe2000fffe0ff */
[----:B------:R-:W-:Y:S01]  /*0310*/  @!P0 MOV R64, R46 ;  /* 0x0000002e00408202 */ /* 0x000fe20000000f00 */
[----:B------:R-:W-:Y:S01]  /*0320*/  IMAD R12, R21, -0x326172a9, RZ ;  /* 0xcd9e8d57150c7824 */ /* 0x000fe200078e02ff */
[----:B------:R-:W-:Y:S01]  /*0330*/  LOP3.LUT R2, R2, UR13, RZ, 0x3c, !PT ;  /* 0x0000000d02027c12 */ /* 0x000fe2000f8e3cff */
[----:B------:R-:W-:Y:S01]  /*0340*/  IMAD R14, R20, -0x2daee0ad, RZ ;  /* 0xd2511f53140e7824 */ /* 0x000fe200078e02ff */
[----:B------:R-:W-:Y:S01]  /*0350*/  UIADD3 UR24, UPT, UPT, UR13, 0x76cf5d0a, URZ ;  /* 0x76cf5d0a0d187890 */ /* 0x000fe2000fffe0ff */
[----:B------:R-:W-:Y:S01]  /*0360*/  IMAD.HI.U32 R13, R0, -0x2daee0ad, RZ ;  /* 0xd2511f53000d7827 */ /* 0x000fe200078e00ff */
[----:B------:R-:W-:Y:S01]  /*0370*/  UIADD3 UR23, UPT, UPT, UR12, 0x3c6ef372, URZ ;  /* 0x3c6ef3720c177890 */ /* 0x000fe2000fffe0ff */
[----:B------:R-:W-:Y:S01]  /*0380*/  LOP3.LUT R82, R82, 0x3, RZ, 0xc0, !PT ;  /* 0x0000000352527812 */ /* 0x000fe200078ec0ff */
[----:B------:R-:W-:Y:S01]  /*0390*/  UIADD3 UR25, UPT, UPT, UR12, -0x255992d5, URZ ;  /* 0xdaa66d2b0c197890 */ /* 0x000fe2000fffe0ff */
[----:B------:R-:W-:Y:S01]  /*03a0*/  IMAD.HI.U32 R3, R2, -0x326172a9, RZ ;  /* 0xcd9e8d5702037827 */ /* 0x000fe200078e00ff */
[----:B------:R-:W-:Y:S01]  /*03b0*/  LOP3.LUT R13, R14, UR22, R13, 0x96, !PT ;  /* 0x000000160e0d7c12 */ /* 0x000fe2000f8e960d */
[----:B------:R-:W-:Y:S01]  /*03c0*/  UIADD3 UR26, UPT, UPT, UR13, 0x32370b8f, URZ ;  /* 0x32370b8f0d1a7890 */ /* 0x000fe2000fffe0ff */
[----:B------:R-:W-:Y:S01]  /*03d0*/  @!P0 CS2R R42, SRZ ;  /* 0x00000000002a8805 */ /* 0x000fe2000001ff00 */
[----:B------:R-:W-:Y:S01]  /*03e0*/  IMAD R17, R0, -0x2daee0ad, RZ ;  /* 0xd2511f5300117824 */ /* 0x000fe200078e02ff */
[----:B------:R-:W-:Y:S01]  /*03f0*/  LOP3.LUT R3, R12, UR21, R3, 0x96, !PT ;  /* 0x000000150c037c12 */ /* 0x000fe2000f8e9603 */
[----:B------:R-:W-:Y:S01]  /*0400*/  IMAD R15, R2, -0x326172a9, RZ ;  /* 0xcd9e8d57020f7824 */ /* 0x000fe200078e02ff */
[----:B------:R-:W-:Y:S01]  /*0410*/  UIADD3 UR28, UPT, UPT, UR13, -0x126145ec, URZ ;  /* 0xed9eba140d1c7890 */ /* 0x000fe2000fffe0ff */
[----:B------:R-:W-:Y:S01]  /*0420*/  IMAD.HI.U32 R2, R13, -0x326172a9, RZ ;  /* 0xcd9e8d570d027827 */ /* 0x000fe200078e00ff */
[----:B------:R-:W-:Y:S01]  /*0430*/  UIADD3 UR27, UPT, UPT, UR12, 0x78dde6e4, URZ ;  /* 0x78dde6e40c1b7890 */ /* 0x000fe2000fffe0ff */
        /* <DEDUP_REMOVED lines=23> */
[----:B------:R-:W0:Y:S01]  /*05b0*/  LDCU.64 UR4, c[0x0][0x3e0] ;  /* 0x00007c00ff0477ac */ /* 0x000e220008000a00 */
[----:B------:R-:W-:-:S02]  /*05c0*/  @!P0 CS2R R32, SRZ ;  /* 0x0000000000208805 */ /* 0x000fc4000001ff00 */
[----:B------:R-:W-:Y:S01]  /*05d0*/  @!P0 CS2R R30, SRZ ;  /* 0x00000000001e8805 */ /* 0x000fe2000001ff00 */
[----:B------:R-:W-:Y:S01]  /*05e0*/  IMAD.HI.U32 R2, R3, -0x2daee0ad, RZ ;  /* 0xd2511f5303027827 */ /* 0x000fe200078e00ff */
[----:B------:R-:W-:Y:S01]  /*05f0*/  LOP3.LUT R0, R13, UR27, R0, 0x96, !PT ;  /* 0x0000001b0d007c12 */ /* 0x000fe2000f8e9600 */
[----:B------:R-:W-:Y:S01]  /*0600*/  UIADD3 UR35, UPT, UPT, UR12, -0xe443238, URZ ;  /* 0xf1bbcdc80c237890 */ /* 0x000fe2000fffe0ff */
[----:B------:R-:W-:Y:S01]  /*0610*/  @!P0 CS2R R28, SRZ ;  /* 0x00000000001c8805 */ /* 0x000fe2000001ff00 */
[----:B------:R-:W-:Y:S01]  /*0620*/  IMAD R13, R3, -0x2daee0ad, RZ ;  /* 0xd2511f53030d7824 */ /* 0x000fe200078e02ff */
[----:B------:R-:W-:Y:S01]  /*0630*/  LOP3.LUT R2, R15, UR28, R2, 0x96, !PT ;  /* 0x0000001c0f027c12 */ /* 0x000fe2000f8e9602 */
[----:B------:R-:W-:Y:S01]  /*0640*/  IMAD R14, R14, -0x326172a9, RZ ;  /* 0xcd9e8d570e0e7824 */ /* 0x000fe200078e02ff */
[----:B------:R-:W-:Y:S01]  /*0650*/  UIADD3 UR37, UPT, UPT, UR12, -0x700cb87f, URZ ;  /* 0x8ff347810c257890 */ /* 0x000fe2000fffe0ff */
[----:B------:R-:W-:Y:S01]  /*0660*/  IMAD.HI.U32 R12, R0, -0x2daee0ad, RZ ;  /* 0xd2511f53000c7827 */ /* 0x000fe200078e00ff */
[----:B------:R-:W-:Y:S01]  /*0670*/  UIADD3 UR38, UPT, UPT, UR13, -0x695add53, URZ ;  /* 0x96a522ad0d267890 */ /* 0x000fe2000fffe0ff */
[----:B------:R-:W-:-:S02]  /*0680*/  @!P0 CS2R R26, SRZ ;  /* 0x00000000001a8805 */ /* 0x000fc4000001ff00 */
[----:B------:R-:W-:Y:S01]  /*0690*/  @!P0 CS2R R24, SRZ ;  /* 0x0000000000188805 */ /* 0x000fe2000001ff00 */
[----:B------:R-:W-:Y:S01]  /*06a0*/  IMAD.HI.U32 R3, R2, -0x326172a9, RZ ;  /* 0xcd9e8d5702037827 */ /* 0x000fe200078e00ff */
[----:B------:R-:W-:Y:S01]  /*06b0*/  LOP3.LUT R12, R13, UR30, R12, 0x96, !PT ;  /* 0x0000001e0d0c7c12 */ /* 0x000fe2000f8e960c */
[----:B------:R-:W-:Y:S02]  /*06c0*/  UPLOP3.LUT UP2, UPT, UPT, UPT, UPT, 0x40, 0x4 ;  /* 0x000000000004789c */ /* 0x000fe40003f4e870 */
[----:B------:R-:W-:Y:S01]  /*06d0*/  IMAD R15, R0, -0x2daee0ad, RZ ;  /* 0xd2511f53000f7824 */ /* 0x000fe200078e02ff */
[----:B------:R-:W-:Y:S01]  /*06e0*/  LOP3.LUT R3, R14, UR29, R3, 0x96, !PT ;  /* 0x0000001d0e037c12 */ /* 0x000fe2000f8e9603 */
[----:B------:R-:W-:Y:S01]  /*06f0*/  IMAD R13, R2, -0x326172a9, RZ ;  /* 0xcd9e8d57020d7824 */ /* 0x000fe200078e02ff */
[----:B0-----:R-:W-:Y:S01]  /*0700*/  UISETP.NE.U32.AND UP0, UPT, UR4, URZ, UPT ;  /* 0x000000ff0400728c */ /* 0x001fe2000bf05070 */
[----:B------:R-:W-:Y:S01]  /*0710*/  IMAD.HI.U32 R2, R12, -0x326172a9, RZ ;  /* 0xcd9e8d570c027827 */ /* 0x000fe200078e00ff */
[----:B------:R-:W0:Y:S03]  /*0720*/  LDCU UR7, c[0x0][0x404] ;  /* 0x00008080ff0777ac */ /* 0x000e260008000800 */
[----:B------:R-:W-:Y:S01]  /*0730*/  IMAD.HI.U32 R0, R3, -0x2daee0ad, RZ ;  /* 0xd2511f5303007827 */ /* 0x000fe200078e00ff */
[----:B------:R-:W-:Y:S01]  /*0740*/  LOP3.LUT R2, R13, UR31, R2, 0x96, !PT ;  /* 0x0000001f0d027c12 */ /* 0x000fe2000f8e9602 */
[----:B------:R-:W-:-:S02]  /*0750*/  UISETP.NE.AND.EX UP0, UPT, UR5, URZ, UPT, UP0 ;  /* 0x000000ff0500728c */ /* 0x000fc4000bf05300 */
[----:B------:R-:W-:Y:S01]  /*0760*/  IMAD R14, R3, -0x2daee0ad, RZ ;  /* 0xd2511f53030e7824 */ /* 0x000fe200078e02ff */
[----:B------:R-:W-:Y:S01]  /*0770*/  LOP3.LUT R0, R15, UR32, R0, 0x96, !PT ;  /* 0x000000200f007c12 */ /* 0x000fe2000f8e9600 */
[----:B------:R-:W-:Y:S01]  /*0780*/  IMAD R12, R12, -0x326172a9, RZ ;  /* 0xcd9e8d570c0c7824 */ /* 0x000fe200078e02ff */
[----:B------:R-:W1:Y:S01]  /*0790*/  LDCU UR8, c[0x0][0x408] ;  /* 0x00008100ff0877ac */ /* 0x000e620008000800 */
[----:B------:R-:W-:Y:S01]  /*07a0*/  IMAD.HI.U32 R13, R2, -0x2daee0ad, RZ ;  /* 0xd2511f53020d7827 */ /* 0x000fe200078e00ff */
[----:B------:R-:W2:Y:S03]  /*07b0*/  LDCU UR18, c[0x0][0x388] ;  /* 0x00007100ff1277ac */ /* 0x000ea60008000800 */
[----:B------:R-:W-:Y:S01]  /*07c0*/  IMAD.HI.U32 R3, R0, -0x326172a9, RZ ;  /* 0xcd9e8d5700037827 */ /* 0x000fe200078e00ff */
[----:B------:R-:W-:Y:S02]  /*07d0*/  LOP3.LUT R13, R14, UR34, R13, 0x96, !PT ;  /* 0x000000220e0d7c12 */ /* 0x000fe4000f8e960d */
[----:B------:R-:W-:Y:S01]  /*07e0*/  @P0 MOV R14, R10 ;  /* 0x0000000a000e0202 */ /* 0x000fe20000000f00 */
[----:B------:R-:W-:Y:S01]  /*07f0*/  IMAD R17, R2, -0x2daee0ad, RZ ;  /* 0xd2511f5302117824 */ /* 0x000fe200078e02ff */
[----:B------:R-:W-:Y:S01]  /*0800*/  LOP3.LUT R3, R12, UR33, R3, 0x96, !PT ;  /* 0x000000210c037c12 */ /* 0x000fe2000f8e9603 */
[----:B------:R-:W-:Y:S01]  /*0810*/  IMAD R15, R0, -0x326172a9, RZ ;  /* 0xcd9e8d57000f7824 */ /* 0x000fe200078e02ff */
[----:B------:R-:W3:Y:S01]  /*0820*/  LDCU.U8 UR19, c[0x0][0x410] ;  /* 0x00008200ff1377ac */ /* 0x000ee20008000000 */
[----:B------:R-:W-:Y:S01]  /*0830*/  IMAD.HI.U32 R0, R13, -0x326172a9, RZ ;  /* 0xcd9e8d570d007827 */ /* 0x000fe200078e00ff */
[----:B------:R-:W4:Y:S03]  /*0840*/  LDCU UR20, c[0x0][0x400] ;  /* 0x00008000ff1477ac */ /* 0x000f260008000800 */
[----:B------:R-:W-:Y:S01]  /*0850*/  IMAD.HI.U32 R2, R3, -0x2daee0ad, RZ ;  /* 0xd2511f5303027827 */ /* 0x000fe200078e00ff */
[----:B------:R-:W-:-:S02]  /*0860*/  LOP3.LUT R85, R15, UR35, R0, 0x96, !PT ;  /* 0x000000230f557c12 */ /* 0x000fc4000f8e9600 */
[-C--:B------:R-:W-:Y:S01]  /*0870*/  @P0 MOV R0, R51.reuse ;  /* 0x0000003300000202 */ /* 0x080fe20000000f00 */
[----:B------:R-:W-:Y:S01]  /*0880*/  IMAD R13, R13, -0x326172a9, RZ ;  /* 0xcd9e8d570d0d7824 */ /* 0x000fe200078e02ff */
[----:B------:R-:W-:Y:S01]  /*0890*/  LOP3.LUT R68, R17, UR36, R2, 0x96, !PT ;  /* 0x0000002411447c12 */ /* 0x000fe2000f8e9602 */
[----:B------:R-:W-:Y:S01]  /*08a0*/  IMAD R3, R3, -0x2daee0ad, RZ ;  /* 0xd2511f5303037824 */ /* 0x000fe200078e02ff */
[----:B------:R-:W-:Y:S01]  /*08b0*/  @!P0 MOV R0, R51 ;  /* 0x0000003300008202 */ /* 0x000fe20000000f00 */
[----:B------:R-:W-:Y:S01]  /*08c0*/  IMAD.HI.U32 R18, R85, -0x2daee0ad, RZ ;  /* 0xd2511f5355127827 */ /* 0x000fe200078e00ff */
[----:B------:R-:W0:Y:S03]  /*08d0*/  LDCU.64 UR14, c[0x0][0x3a0] ;  /* 0x00007400ff0e77ac */ /* 0x000e260008000a00 */
[----:B------:R-:W-:Y:S01]  /*08e0*/  IMAD.HI.U32 R16, R68, -0x326172a9, RZ ;  /* 0xcd9e8d5744107827 */ /* 0x000fe200078e00ff */
[----:B------:R-:W-:Y:S01]  /*08f0*/  LOP3.LUT R18, R3, UR38, R18, 0x96, !PT ;  /* 0x0000002603127c12 */ /* 0x000fe2000f8e9612 */
[----:B------:R-:W0:Y:S02]  /*0900*/  LDCU.64 UR16, c[0x0][0x380] ;  /* 0x00007000ff1077ac */ /* 0x000e240008000a00 */
[----:B------:R-:W-:Y:S01]  /*0910*/  @P0 IMAD.MOV.U32 R15, RZ, RZ, R9 ;  /* 0x000000ffff0f0224 */ /* 0x000fe200078e0009 */
[----:B------:R-:W-:Y:S01]  /*0920*/  LOP3.LUT R16, R13, UR37, R16, 0x96, !PT ;  /* 0x000000250d107c12 */ /* 0x000fe2000f8e9610 */
[----:B------:R-:W-:Y:S01]  /*0930*/  @P0 IMAD.MOV.U32 R13, RZ, RZ, R11 ;  /* 0x000000ffff0d0224 */ /* 0x000fe200078e000b */
[----:B------:R-:W-:Y:S01]  /*0940*/  @!P0 MOV R15, R9 ;  /* 0x00000009000f8202 */ /* 0x000fe20000000f00 */
[----:B------:R-:W-:Y:S01]  /*0950*/  @!P0 IMAD.MOV.U32 R14, RZ, RZ, R10 ;  /* 0x000000ffff0e8224 */ /* 0x000fe200078e000a */
[----:B------:R-:W-:Y:S01]  /*0960*/  @!P0 MOV R13, R11 ;  /* 0x0000000b000d8202 */ /* 0x000fe20000000f00 */
[----:B------:R-:W-:-:S02]  /*0970*/  @P0 IMAD.MOV.U32 R17, RZ, RZ, R8 ;  /* 0x000000ffff110224 */ /* 0x000fc400078e0008 */
[----:B------:R-:W-:Y:S01]  /*0980*/  @P0 IMAD.MOV.U32 R12, RZ, RZ, R4 ;  /* 0x000000ffff0c0224 */ /* 0x000fe200078e0004 */
[----:B------:R-:W-:Y:S01]  /*0990*/  @!P0 MOV R12, R4 ;  /* 0x00000004000c8202 */ /* 0x000fe20000000f00 */
[----:B------:R-:W-:Y:S01]  /*09a0*/  @P0 IMAD.MOV.U32 R11, RZ, RZ, R5 ;  /* 0x000000ffff0b0224 */ /* 0x000fe200078e0005 */
[----:B------:R-:W-:Y:S01]  /*09b0*/  @P0 MOV R4, R48 ;  /* 0x0000003000040202 */ /* 0x000fe20000000f00 */
[----:B------:R-:W-:Y:S01]  /*09c0*/  @P0 IMAD.MOV.U32 R10, RZ, RZ, R6 ;  /* 0x000000ffff0a0224 */ /* 0x000fe200078e0006 */
[----:B------:R-:W-:Y:S01]  /*09d0*/  @!P0 MOV R10, R6 ;  /* 0x00000006000a8202 */ /* 0x000fe20000000f00 */
[----:B------:R-:W-:Y:S01]  /*09e0*/  @P0 IMAD.MOV.U32 R9, RZ, RZ, R7 ;  /* 0x000000ffff090224 */ /* 0x000fe200078e0007 */
[----:B------:R-:W-:Y:S01]  /*09f0*/  @!P0 MOV R4, R48 ;  /* 0x0000003000048202 */ /* 0x000fe20000000f00 */
[----:B------:R-:W-:Y:S02]  /*0a00*/  @!P0 IMAD.MOV.U32 R17, RZ, RZ, R8 ;  /* 0x000000ffff118224 */ /* 0x000fe400078e0008 */
[----:B------:R-:W-:-:S02]  /*0a10*/  @!P0 IMAD.MOV.U32 R11, RZ, RZ, R5 ;  /* 0x000000ffff0b8224 */ /* 0x000fc400078e0005 */
[----:B------:R-:W-:Y:S01]  /*0a20*/  @!P0 IMAD.MOV.U32 R9, RZ, RZ, R7 ;  /* 0x000000ffff098224 */ /* 0x000fe200078e0007 */
[-C--:B------:R-:W-:Y:S01]  /*0a30*/  @P0 MOV R7, R53.reuse ;  /* 0x0000003500070202 */ /* 0x080fe20000000f00 */
[----:B------:R-:W-:Y:S01]  /*0a40*/  @P0 IMAD.MOV.U32 R8, RZ, RZ, R52 ;  /* 0x000000ffff080224 */ /* 0x000fe200078e0034 */
[----:B------:R-:W-:Y:S01]  /*0a50*/  @!P0 MOV R7, R53 ;  /* 0x0000003500078202 */ /* 0x000fe20000000f00 */
[----:B------:R-:W-:Y:S02]  /*0a60*/  @P0 IMAD.MOV.U32 R6, RZ, RZ, R54 ;  /* 0x000000ffff060224 */ /* 0x000fe400078e0036 */
[----:B------:R-:W-:Y:S02]  /*0a70*/  @P0 IMAD.MOV.U32 R5, RZ, RZ, R55 ;  /* 0x000000ffff050224 */ /* 0x000fe400078e0037 */
[----:B------:R-:W-:Y:S02]  /*0a80*/  @P0 IMAD.MOV.U32 R3, RZ, RZ, R49 ;  /* 0x000000ffff030224 */ /* 0x000fe400078e0031 */
[----:B------:R-:W-:-:S02]  /*0a90*/  @P0 IMAD.MOV.U32 R2, RZ, RZ, R50 ;  /* 0x000000ffff020224 */ /* 0x000fc400078e0032 */
[----:B------:R-:W-:Y:S02]  /*0aa0*/  @P0 IMAD.MOV.U32 R22, RZ, RZ, R44 ;  /* 0x000000ffff160224 */ /* 0x000fe400078e002c */
[----:B------:R-:W-:Y:S02]  /*0ab0*/  @P0 IMAD.MOV.U32 R65, RZ, RZ, R45 ;  /* 0x000000ffff410224 */ /* 0x000fe400078e002d */
[----:B------:R-:W-:Y:S02]  /*0ac0*/  @P0 IMAD.MOV.U32 R23, RZ, RZ, R47 ;  /* 0x000000ffff170224 */ /* 0x000fe400078e002f */
[----:B------:R-:W-:Y:S02]  /*0ad0*/  @!P0 IMAD.MOV.U32 R8, RZ, RZ, R52 ;  /* 0x000000ffff088224 */ /* 0x000fe400078e0034 */
[----:B------:R-:W-:Y:S02]  /*0ae0*/  @!P0 IMAD.MOV.U32 R6, RZ, RZ, R54 ;  /* 0x000000ffff068224 */ /* 0x000fe400078e0036 */
[----:B------:R-:W-:-:S02]  /*0af0*/  @!P0 IMAD.MOV.U32 R5, RZ, RZ, R55 ;  /* 0x000000ffff058224 */ /* 0x000fc400078e0037 */
[----:B------:R-:W-:Y:S02]  /*0b00*/  @!P0 IMAD.MOV.U32 R3, RZ, RZ, R49 ;  /* 0x000000ffff038224 */ /* 0x000fe400078e0031 */
[----:B------:R-:W-:Y:S02]  /*0b10*/  @!P0 IMAD.MOV.U32 R2, RZ, RZ, R50 ;  /* 0x000000ffff028224 */ /* 0x000fe400078e0032 */
[----:B------:R-:W-:Y:S02]  /*0b20*/  @!P0 IMAD.MOV.U32 R22, RZ, RZ, R44 ;  /* 0x000000ffff168224 */ /* 0x000fe400078e002c */
[----:B------:R-:W-:Y:S02]  /*0b30*/  @!P0 IMAD.MOV.U32 R65, RZ, RZ, R45 ;  /* 0x000000ffff418224 */ /* 0x000fe400078e002d */
[----:B------:R-:W-:Y:S02]  /*0b40*/  @!P0 IMAD.MOV.U32 R23, RZ, RZ, R47 ;  /* 0x000000ffff178224 */ /* 0x000fe400078e002f */
[----:B------:R-:W-:-:S02]  /*0b50*/  IMAD.MOV.U32 R66, RZ, RZ, RZ ;  /* 0x000000ffff427224 */ /* 0x000fc400078e00ff */
[----:B------:R-:W-:Y:S02]  /*0b60*/  IMAD R85, R85, -0x2daee0ad, RZ ;  /* 0xd2511f5355557824 */ /* 0x000fe400078e02ff */
[----:B01234-:R-:W-:-:S07]  /*0b70*/  IMAD R68, R68, -0x326172a9, RZ ;  /* 0xcd9e8d5744447824 */ /* 0x01ffce00078e02ff */
.L_x_4281:
[----:B------:R-:W0:Y:S01]  /*0b80*/  @UP0 LDCU.64 UR4, c[0x0][0x3e0] ;  /* 0x00007c00ff0407ac */ /* 0x000e220008000a00 */
[----:B-1----:R-:W1:Y:S01]  /*0b90*/  S2R R60, SR_TID.X ;  /* 0x00000000003c7919 */ /* 0x002e620000002100 */
[----:B------:R-:W-:Y:S01]  /*0ba0*/  PLOP3.LUT P0, PT, PT, PT, UP0, 0x80, 0x8 ;  /* 0x000000000008781c */ /* 0x000fe20003f0f008 */
[----:B------:R-:W2:Y:S01]  /*0bb0*/  LDC.64 R56, c[0x0][0x390] ;  /* 0x0000e400ff387b82 */ /* 0x000ea20000000a00 */
[----:B------:R-:W-:Y:S02]  /*0bc0*/  UIMAD UR6, UR9, UR18, URZ ;  /* 0x00000012090672a4 */ /* 0x000fe4000f8e02ff */
[----:B0-----:R-:W-:-:S06]  /*0bd0*/  @UP0 UIMAD.WIDE UR4, UR9, 0x2, UR4 ;  /* 0x00000002090408a5 */ /* 0x001fcc000f8e0204 */
[----:B------:R-:W-:Y:S01]  /*0be0*/  MOV R48, UR4 ;  /* 0x0000000400307c02 */ /* 0x000fe20008000f00 */
[----:B------:R-:W-:Y:S01]  /*0bf0*/  USHF.R.S32.HI UR4, URZ, 0x1f, UR6 ;  /* 0x0000001fff047899 */ /* 0x000fe20008011406 */
[----:B------:R-:W-:-:S03]  /*0c00*/  IMAD.U32 R49, RZ, RZ, UR5 ;  /* 0x00000005ff317e24 */ /* 0x000fc6000f8e00ff */
[----:B------:R-:W-:Y:S02]  /*0c10*/  ULEA.HI UR4, UR4, UR6, URZ, 0x3 ;  /* 0x0000000604047291 */ /* 0x000fe4000f8f18ff */
[----:B------:R-:W3:Y:S04]  /*0c20*/  @P0 LDG.E.U16 R48, desc[UR10][R48.64] ;  /* 0x0000000a30300981 */ /* 0x000ee8000c1e1500 */
[----:B------:R-:W-:-:S05]  /*0c30*/  IMAD.U32 R59, RZ, RZ, UR4 ;  /* 0x00000004ff3b7e24 */ /* 0x000fca000f8e00ff */
[----:B-1----:R-:W-:-:S05]  /*0c40*/  LEA.HI.SX32 R59, R59, R60, 0x1d ;  /* 0x0000003c3b3b7211 */ /* 0x002fca00078feaff */
[----:B--2---:R-:W-:-:S06]  /*0c50*/  IMAD.WIDE.U32 R44, R59, 0x10, R56 ;  /* 0x000000103b2c7825 */ /* 0x004fcc00078e0038 */
[----:B------:R-:W5:Y:S01]  /*0c60*/  LDG.E.128 R44, desc[UR10][R44.64] ;  /* 0x0000000a2c2c7981 */ /* 0x000f62000c1e1d00 */
[----:B------:R-:W-:Y:S01]  /*0c70*/  PLOP3.LUT P0, PT, PT, PT, UP0, 0x80, 0x8 ;  /* 0x000000000008781c */ /* 0x000fe20003f0f008 */
[----:B------:R-:W-:Y:S01]  /*0c80*/  UISETP.NE.U32.AND UP1, UPT, UR14, URZ, UPT ;  /* 0x000000ff0e00728c */ /* 0x000fe2000bf25070 */
[----:B------:R-:W-:Y:S01]  /*0c90*/  PLOP3.LUT P1, PT, PT, PT, UP0, 0x80, 0x8 ;  /* 0x000000000008781c */ /* 0x000fe20003f2f008 */
[----:B------:R-:W-:Y:S01]  /*0ca0*/  UMOV UR6, 0x3f800000 ;  /* 0x3f80000000067882 */ /* 0x000fe20000000000 */
[----:B------:R-:W-:Y:S01]  /*0cb0*/  HFMA2 R69, -RZ, RZ, 0.1171875, 0 ;  /* 0x2f800000ff457431 */ /* 0x000fe200000001ff */
[----:B------:R-:W-:-:S08]  /*0cc0*/  UISETP.NE.AND.EX UP1, UPT, UR15, URZ, UPT, UP1 ;  /* 0x000000ff0f00728c */ /* 0x000fd0000bf25310 */
[----:B---3--:R-:W-:-:S05]  /*0cd0*/  @P0 HADD2.F32 R50, -RZ, R48.H0_H0 ;  /* 0x20000030ff320230 */ /* 0x008fca0000004100 */
[----:B------:R-:W-:Y:S01]  /*0ce0*/  @P1 R2UR UR6, R50 ;  /* 0x00000000320612ca */ /* 0x000fe200000e0000 */
[----:B------:R-:W-:-:S14]  /*0cf0*/  BRA.U !UP1, `(.L_x_4028) ;  /* 0x0000002509ec7547 */ /* 0x000fdc000b800000 */
        /* <DEDUP_REMOVED lines=13> */
.L_x_33840:
[----:B------:R-:W-:Y:S05]  /*0dd0*/  BRX R52 -0xde0                                         (*"BRANCH_TARGETS .L_x_33841,.L_x_33842,.L_x_33843"*) ;  /* 0xfffffff034887949 */ /* 0x000fea000383ffff */
.L_x_33843:
[----:B------:R-:W-:Y:S01]  /*0de0*/  IADD3 R52, PT, PT, R82, 0x1, RZ ;  /* 0x0000000152347810 */ /* 0x000fe20007ffe0ff */
[----:B------:R-:W-:Y:S02]  /*0df0*/  IMAD.MOV.U32 R74, RZ, RZ, R85 ;  /* 0x000000ffff4a7224 */ /* 0x000fe400078e0055 */
[----:B------:R-:W-:Y:S01]  /*0e00*/  IMAD.MOV.U32 R53, RZ, RZ, R16 ;  /* 0x000000ffff357224 */ /* 0x000fe200078e0010 */
[----:B------:R-:W-:Y:S06]  /*0e10*/  BRA `(.L_x_4029) ;  /* 0x0000000000e87947 */ /* 0x000fec0003800000 */
.L_x_33841:
[----:B------:R-:W-:Y:S01]  /*0e20*/  MOV R74, R85 ;  /* 0x00000055004a7202 */ /* 0x000fe20000000f00 */
[----:B------:R-:W-:Y:S02]  /*0e30*/  IMAD.MOV.U32 R52, RZ, RZ, 0x3 ;  /* 0x00000003ff347424 */ /* 0x000fe400078e00ff */
[----:B------:R-:W-:Y:S01]  /*0e40*/  IMAD.MOV.U32 R53, RZ, RZ, R18 ;  /* 0x000000ffff357224 */ /* 0x000fe200078e0012 */
[----:B------:R-:W-:Y:S06]  /*0e50*/  BRA `(.L_x_4029) ;  /* 0x0000000000d87947 */ /* 0x000fec0003800000 */
.L_x_33842:
        /* <DEDUP_REMOVED lines=12> */
.L_x_4030:
        /* <DEDUP_REMOVED lines=42> */
.L_x_4029:
[----:B------:R-:W-:Y:S01]  /*11c0*/  I2FP.F32.U32 R54, R53 ;  /* 0x0000003500367245 */ /* 0x000fe20000201000 */
[----:B-----5:R-:W-:Y:S01]  /*11d0*/  HADD2.F32 R53, -RZ, R44.H0_H0 ;  /* 0x2000002cff357230 */ /* 0x020fe20000004100 */
[----:B------:R-:W-:Y:S01]  /*11e0*/  ISETP.NE.AND P1, PT, R52, 0x1, PT ;  /* 0x000000013400780c */ /* 0x000fe20003f25270 */
[----:B------:R-:W-:Y:S01]  /*11f0*/  UMOV UR5, UR8 ;  /* 0x0000000800057c82 */ /* 0x000fe20008000000 */
[----:B------:R-:W-:Y:S01]  /*1200*/  UMOV UR4, UR7 ;  /* 0x0000000700047c82 */ /* 0x000fe20008000000 */
[----:B------:R-:W-:Y:S01]  /*1210*/  FFMA.FTZ R54, R54, R69, 1.1641532182693481445e-10 ;  /* 0x2f00000036367423 */ /* 0x000fe20000010045 */
[----:B------:R-:W-:Y:S01]  /*1220*/  FMUL.FTZ R53, R53, UR6 ;  /* 0x0000000635357c20 */ /* 0x000fe20008410000 */
[----:B------:R-:W-:-:S03]  /*1230*/  HADD2.F32 R58, -RZ, R48.H0_H0 ;  /* 0x20000030ff3a7230 */ /* 0x000fc60000004100 */
[----:B------:R-:W-:Y:S01]  /*1240*/  FMUL.FTZ R53, R53, UR5 ;  /* 0x0000000535357c20 */ /* 0x000fe20008410000 */
[----:B------:R-:W-:Y:S01]  /*1250*/  FSETP.GTU.FTZ.AND P0, PT, R54, UR4, PT ;  /* 0x0000000436007c0b */ /* 0x000fe2000bf1c000 */
[----:B------:R-:W-:-:S03]  /*1260*/  IMAD.MOV.U32 R54, RZ, RZ, 0x2 ;  /* 0x00000002ff367424 */ /* 0x000fc600078e00ff */
        /* <DEDUP_REMOVED lines=14> */
.L_x_4032:
        /* <DEDUP_REMOVED lines=12> */
.L_x_4033:
        /* <DEDUP_REMOVED lines=43> */
.L_x_4031:
[----:B------:R-:W-:Y:S01]  /*16c0*/  I2FP.F32.U32 R52, R53 ;  /* 0x0000003500347245 */ /* 0x000fe20000201000 */
[----:B------:R-:W-:Y:S01]  /*16d0*/  HADD2.F32 R44, -RZ, R44.H1_H1 ;  /* 0x3000002cff2c7230 */ /* 0x000fe20000004100 */
[----:B------:R-:W-:Y:S01]  /*16e0*/  ISETP.NE.AND P1, PT, R54, 0x1, PT ;  /* 0x000000013600780c */ /* 0x000fe20003f25270 */
[----:B------:R-:W-:Y:S02]  /*16f0*/  HADD2.F32 R53, -RZ, R48.H1_H1 ;  /* 0x30000030ff357230 */ /* 0x000fe40000004100 */
[----:B------:R-:W-:Y:S01]  /*1700*/  FFMA.FTZ R52, R52, R69, 1.1641532182693481445e-10 ;  /* 0x2f00000034347423 */ /* 0x000fe20000010045 */
[----:B------:R-:W-:-:S04]  /*1710*/  FMUL.FTZ R44, R44, UR6 ;  /* 0x000000062c2c7c20 */ /* 0x000fc80008410000 */
[----:B------:R-:W-:Y:S01]  /*1720*/  FMUL.FTZ R44, R44, UR5 ;  /* 0x000000052c2c7c20 */ /* 0x000fe20008410000 */
[----:B------:R-:W-:Y:S01]  /*1730*/  FSETP.GTU.FTZ.AND P0, PT, R52, UR4, PT ;  /* 0x0000000434007c0b */ /* 0x000fe2000bf1c000 */
[----:B------:R-:W-:-:S03]  /*1740*/  HFMA2 R52, -RZ, RZ, 0, 1.1920928955078125e-07 ;  /* 0x00000002ff347431 */ /* 0x000fc600000001ff */
        /* <DEDUP_REMOVED lines=13> */
.L_x_4035:
        /* <DEDUP_REMOVED lines=12> */
.L_x_4036:
        /* <DEDUP_REMOVED lines=43> */
.L_x_4034:
[----:B------:R-:W-:Y:S01]  /*1b90*/  I2FP.F32.U32 R44, R44 ;  /* 0x0000002c002c7245 */ /* 0x000fe20000201000 */
[----:B------:R-:W-:Y:S01]  /*1ba0*/  HADD2.F32 R48, -RZ, R45.H0_H0 ;  /* 0x2000002dff307230 */ /* 0x000fe20000004100 */
[----:B------:R-:W-:Y:S01]  /*1bb0*/  ISETP.NE.AND P2, PT, R52, 0x1, PT ;  /* 0x000000013400780c */ /* 0x000fe20003f45270 */
[----:B------:R-:W-:Y:S02]  /*1bc0*/  HADD2.F32 R61, -RZ, R49.H0_H0 ;  /* 0x20000031ff3d7230 */ /* 0x000fe40000004100 */
[----:B------:R-:W-:Y:S01]  /*1bd0*/  FFMA.FTZ R44, R44, R69, 1.1641532182693481445e-10 ;  /* 0x2f0000002c2c7423 */ /* 0x000fe20000010045 */
[----:B------:R-:W-:-:S04]  /*1be0*/  FMUL.FTZ R48, R48, UR6 ;  /* 0x0000000630307c20 */ /* 0x000fc80008410000 */
[----:B------:R-:W-:Y:S01]  /*1bf0*/  FMUL.FTZ R48, R48, UR5 ;  /* 0x0000000530307c20 */ /* 0x000fe20008410000 */
[----:B------:R-:W-:Y:S02]  /*1c00*/  FSETP.GTU.FTZ.AND P1, PT, R44, UR4, PT ;  /* 0x000000042c007c0b */ /* 0x000fe4000bf3c000 */
        /* <DEDUP_REMOVED lines=14> */
.L_x_4038:
        /* <DEDUP_REMOVED lines=12> */
.L_x_4039:
        /* <DEDUP_REMOVED lines=43> */
.L_x_4037:
[----:B------:R-:W-:Y:S01]  /*2060*/  I2FP.F32.U32 R44, R44 ;  /* 0x0000002c002c7245 */ /* 0x000fe20000201000 */
[----:B------:R-:W-:Y:S01]  /*2070*/  HADD2.F32 R45, -RZ, R45.H1_H1 ;  /* 0x3000002dff2d7230 */ /* 0x000fe20000004100 */
[----:B------:R-:W-:-:S03]  /*2080*/  ISETP.NE.AND P3, PT, R48, 0x1, PT ;  /* 0x000000013000780c */ /* 0x000fc60003f65270 */
[----:B------:R-:W-:Y:S01]  /*2090*/  FFMA.FTZ R44, R44, R69, 1.1641532182693481445e-10 ;  /* 0x2f0000002c2c7423 */ /* 0x000fe20000010045 */
[----:B------:R-:W-:-:S04]  /*20a0*/  FMUL.FTZ R45, R45, UR6 ;  /* 0x000000062d2d7c20 */ /* 0x000fc80008410000 */
[----:B------:R-:W-:Y:S01]  /*20b0*/  FMUL.FTZ R45, R45, UR5 ;  /* 0x000000052d2d7c20 */ /* 0x000fe20008410000 */
[----:B------:R-:W-:Y:S01]  /*20c0*/  FSETP.GTU.FTZ.AND P2, PT, R44, UR4, PT ;  /* 0x000000042c007c0b */ /* 0x000fe2000bf5c000 */
[----:B------:R-:W-:Y:S02]  /*20d0*/  HADD2.F32 R44, -RZ, R49.H1_H1 ;  /* 0x30000031ff2c7230 */ /* 0x000fe40000004100 */
        /* <DEDUP_REMOVED lines=14> */
.L_x_4041:
        /* <DEDUP_REMOVED lines=12> */
.L_x_4042:
        /* <DEDUP_REMOVED lines=43> */
.L_x_4040:
[----:B------:R-:W-:Y:S01]  /*2530*/  I2FP.F32.U32 R44, R44 ;  /* 0x0000002c002c7245 */ /* 0x000fe20000201000 */
[----:B------:R-:W-:Y:S01]  /*2540*/  HADD2.F32 R45, -RZ, R46.H0_H0 ;  /* 0x2000002eff2d7230 */ /* 0x000fe20000004100 */
[----:B------:R-:W-:Y:S01]  /*2550*/  ISETP.NE.AND P4, PT, R49, 0x1, PT ;  /* 0x000000013100780c */ /* 0x000fe20003f85270 */
[----:B------:R-:W-:Y:S02]  /*2560*/  HFMA2 R48, -RZ, RZ, 0, 1.1920928955078125e-07 ;  /* 0x00000002ff307431 */ /* 0x000fe400000001ff */
[----:B------:R-:W-:Y:S01]  /*2570*/  FFMA.FTZ R44, R44, R69, 1.1641532182693481445e-10 ;  /* 0x2f0000002c2c7423 */ /* 0x000fe20000010045 */
[----:B------:R-:W-:-:S04]  /*2580*/  FMUL.FTZ R45, R45, UR6 ;  /* 0x000000062d2d7c20 */ /* 0x000fc80008410000 */
[----:B------:R-:W-:Y:S01]  /*2590*/  FMUL.FTZ R45, R45, UR5 ;  /* 0x000000052d2d7c20 */ /* 0x000fe20008410000 */
[----:B------:R-:W-:Y:S01]  /*25a0*/  FSETP.GTU.FTZ.AND P3, PT, R44, UR4, PT ;  /* 0x000000042c007c0b */ /* 0x000fe2000bf7c000 */
        /* <DEDUP_REMOVED lines=14> */
.L_x_4044:
        /* <DEDUP_REMOVED lines=12> */
.L_x_4045:
        /* <DEDUP_REMOVED lines=43> */
.L_x_4043:
[----:B------:R-:W-:Y:S01]  /*2a00*/  I2FP.F32.U32 R44, R44 ;  /* 0x0000002c002c7245 */ /* 0x000fe20000201000 */
[----:B------:R-:W-:Y:S01]  /*2a10*/  HADD2.F32 R46, -RZ, R46.H1_H1 ;  /* 0x3000002eff2e7230 */ /* 0x000fe20000004100 */
[----:B------:R-:W-:Y:S01]  /*2a20*/  ISETP.NE.AND P5, PT, R48, 0x1, PT ;  /* 0x000000013000780c */ /* 0x000fe20003fa5270 */
[----:B------:R-:W-:Y:S01]  /*2a30*/  HADD2.F32 R71, -RZ, R50.H1_H1 ;  /* 0x30000032ff477230 */ /* 0x000fe20000004100 */
[----:B------:R-:W-:Y:S01]  /*2a40*/  MOV R45, R68 ;  /* 0x00000044002d7202 */ /* 0x000fe20000000f00 */
[----:B------:R-:W-:Y:S01]  /*2a50*/  FFMA.FTZ R44, R44, R69, 1.1641532182693481445e-10 ;  /* 0x2f0000002c2c7423 */ /* 0x000fe20000010045 */
[----:B------:R-:W-:-:S04]  /*2a60*/  FMUL.FTZ R46, R46, UR6 ;  /* 0x000000062e2e7c20 */ /* 0x000fc80008410000 */
[----:B------:R-:W-:Y:S01]  /*2a70*/  FMUL.FTZ R46, R46, UR5 ;  /* 0x000000052e2e7c20 */ /* 0x000fe20008410000 */
[----:B------:R-:W-:-:S04]  /*2a80*/  FSETP.GTU.FTZ.AND P4, PT, R44, UR4, PT ;  /* 0x000000042c007c0b */ /* 0x000fc8000bf9c000 */
        /* <DEDUP_REMOVED lines=13> */
.L_x_4047:
        /* <DEDUP_REMOVED lines=12> */
.L_x_4048:
        /* <DEDUP_REMOVED lines=43> */
.L_x_4046:
[----:B------:R-:W-:Y:S01]  /*2ed0*/  I2FP.F32.U32 R44, R45 ;  /* 0x0000002d002c7245 */ /* 0x000fe20000201000 */
[----:B------:R-:W-:Y:S01]  /*2ee0*/  HADD2.F32 R45, -RZ, R47.H0_H0 ;  /* 0x2000002fff2d7230 */ /* 0x000fe20000004100 */
[----:B------:R-:W-:Y:S01]  /*2ef0*/  ISETP.NE.AND P6, PT, R46, 0x1, PT ;  /* 0x000000012e00780c */ /* 0x000fe20003fc5270 */
[----:B------:R-:W-:Y:S02]  /*2f00*/  HADD2.F32 R70, -RZ, R51.H0_H0 ;  /* 0x20000033ff467230 */ /* 0x000fe40000004100 */
[----:B------:R-:W-:Y:S01]  /*2f10*/  FFMA.FTZ R44, R44, R69, 1.1641532182693481445e-10 ;  /* 0x2f0000002c2c7423 */ /* 0x000fe20000010045 */
[----:B------:R-:W-:Y:S01]  /*2f20*/  FMUL.FTZ R45, R45, UR6 ;  /* 0x000000062d2d7c20 */ /* 0x000fe20008410000 */
[----:B------:R-:W-:-:S03]  /*2f30*/  IMAD.MOV.U32 R80, RZ, RZ, 0x2 ;  /* 0x00000002ff507424 */ /* 0x000fc600078e00ff */
        /* <DEDUP_REMOVED lines=15> */
.L_x_4050:
        /* <DEDUP_REMOVED lines=14> */
.L_x_4051:
        /* <DEDUP_REMOVED lines=43> */
.L_x_4049:
[----:B------:R-:W-:Y:S01]  /*33c0*/  I2FP.F32.U32 R44, R44 ;  /* 0x0000002c002c7245 */ /* 0x000fe20000201000 */
[----:B------:R-:W-:Y:S01]  /*33d0*/  HADD2.F32 R47, -RZ, R47.H1_H1 ;  /* 0x3000002fff2f7230 */ /* 0x000fe20000004100 */
[----:B------:R-:W-:Y:S01]  /*33e0*/  F2FP.F16.F32.PACK_AB R46, R71, R63 ;  /* 0x0000003f472e723e */ /* 0x000fe200000000ff */
[----:B------:R-:W-:Y:S01]  /*33f0*/  HADD2.F32 R72, -RZ, R51.H1_H1 ;  /* 0x30000033ff487230 */ /* 0x000fe20000004100 */
[----:B------:R-:W-:Y:S01]  /*3400*/  F2FP.F16.F32.PACK_AB R45, R67, R61 ;  /* 0x0000003d432d723e */ /* 0x000fe200000000ff */
[----:B------:R-:W-:Y:S01]  /*3410*/  FFMA.FTZ R44, R44, R69, 1.1641532182693481445e-10 ;  /* 0x2f0000002c2c7423 */ /* 0x000fe20000010045 */
[----:B------:R-:W-:-:S04]  /*3420*/  FMUL.FTZ R47, R47, UR6 ;  /* 0x000000062f2f7c20 */ /* 0x000fc80008410000 */
[----:B------:R-:W-:Y:S01]  /*3430*/  FMUL.FTZ R47, R47, UR5 ;  /* 0x000000052f2f7c20 */ /* 0x000fe20008410000 */
[----:B------:R-:W-:Y:S02]  /*3440*/  FSETP.GTU.FTZ.AND P6, PT, R44, UR4, PT ;  /* 0x000000042c007c0b */ /* 0x000fe4000bfdc000 */
[----:B------:R-:W-:Y:S02]  /*3450*/  F2FP.F16.F32.PACK_AB R44, R62, R58 ;  /* 0x0000003a3e2c723e */ /* 0x000fe400000000ff */
[----:B------:R-:W-:Y:S02]  /*3460*/  FSEL R47, R47, RZ, !P6 ;  /* 0x000000ff2f2f7208 */ /* 0x000fe40007000000 */
[----:B------:R-:W-:-:S03]  /*3470*/  PLOP3.LUT P6, PT, P6, PT, PT, 0x8, 0x80 ;  /* 0x000000000080781c */ /* 0x000fc600037ce170 */
[----:B------:R-:W-:-:S05]  /*3480*/  FADD.FTZ R72, R47, R72 ;  /* 0x000000482f487221 */ /* 0x000fca0000010000 */
[----:B------:R-:W-:Y:S01]  /*3490*/  F2FP.F16.F32.PACK_AB R47, R72, R70 ;  /* 0x00000046482f723e */ /* 0x000fe200000000ff */
[----:B------:R-:W-:Y:S06]  /*34a0*/  BRA `(.L_x_4052) ;  /* 0x00000024008c7947 */ /* 0x000fec0003800000 */
.L_x_4028:
        /* <DEDUP_REMOVED lines=15> */
.L_x_4054:
        /* <DEDUP_REMOVED lines=12> */
.L_x_4055:
        /* <DEDUP_REMOVED lines=42> */
.L_x_4053:
[----:B------:R-:W-:Y:S01]  /*3900*/  I2FP.F32.U32 R48, R48 ;  /* 0x0000003000307245 */ /* 0x000fe20000201000 */
[----:B-----5:R-:W-:Y:S01]  /*3910*/  HADD2.F32 R49, -RZ, R44.H0_H0 ;  /* 0x2000002cff317230 */ /* 0x020fe20000004100 */
[----:B------:R-:W-:Y:S01]  /*3920*/  ISETP.NE.AND P1, PT, R50, 0x1, PT ;  /* 0x000000013200780c */ /* 0x000fe20003f25270 */
[----:B------:R-:W-:Y:S01]  /*3930*/  UMOV UR4, UR7 ;  /* 0x0000000700047c82 */ /* 0x000fe20008000000 */
[----:B------:R-:W-:Y:S01]  /*3940*/  UMOV UR5, UR8 ;  /* 0x0000000800057c82 */ /* 0x000fe20008000000 */
[----:B------:R-:W-:Y:S01]  /*3950*/  FFMA.FTZ R48, R48, R69, 1.1641532182693481445e-10 ;  /* 0x2f00000030307423 */ /* 0x000fe20000010045 */
[----:B------:R-:W-:-:S04]  /*3960*/  FMUL.FTZ R49, R49, UR6 ;  /* 0x0000000631317c20 */ /* 0x000fc80008410000 */
        /* <DEDUP_REMOVED lines=16> */
.L_x_4057:
        /* <DEDUP_REMOVED lines=12> */
.L_x_4058:
        /* <DEDUP_REMOVED lines=43> */
.L_x_4056:
[----:B------:R-:W-:Y:S01]  /*3de0*/  I2FP.F32.U32 R48, R48 ;  /* 0x0000003000307245 */ /* 0x000fe20000201000 */
[----:B------:R-:W-:Y:S01]  /*3df0*/  HADD2.F32 R44, -RZ, R44.H1_H1 ;  /* 0x3000002cff2c7230 */ /* 0x000fe20000004100 */
[----:B------:R-:W-:Y:S01]  /*3e00*/  ISETP.NE.AND P2, PT, R49, 0x1, PT ;  /* 0x000000013100780c */ /* 0x000fe20003f45270 */
[----:B------:R-:W-:Y:S02]  /*3e10*/  HFMA2 R50, -RZ, RZ, 0, 1.1920928955078125e-07 ;  /* 0x00000002ff327431 */ /* 0x000fe400000001ff */
        /* <DEDUP_REMOVED lines=16> */
.L_x_4060:
        /* <DEDUP_REMOVED lines=12> */
.L_x_4061:
        /* <DEDUP_REMOVED lines=43> */
.L_x_4059:
[----:B------:R-:W-:Y:S01]  /*4290*/  I2FP.F32.U32 R44, R44 ;  /* 0x0000002c002c7245 */ /* 0x000fe20000201000 */
[----:B------:R-:W-:Y:S01]  /*42a0*/  HADD2.F32 R48, -RZ, R45.H0_H0 ;  /* 0x2000002dff307230 */ /* 0x000fe20000004100 */
        /* <DEDUP_REMOVED lines=18> */
.L_x_4063:
        /* <DEDUP_REMOVED lines=12> */
.L_x_4064:
        /* <DEDUP_REMOVED lines=43> */
.L_x_4062:
[----:B------:R-:W-:Y:S01]  /*4740*/  ISETP.NE.AND P4, PT, R48, 0x1, PT ;  /* 0x000000013000780c */ /* 0x000fe20003f85270 */
[----:B------:R-:W-:Y:S01]  /*4750*/  HADD2.F32 R45, -RZ, R45.H1_H1 ;  /* 0x3000002dff2d7230 */ /* 0x000fe20000004100 */
[----:B------:R-:W-:Y:S01]  /*4760*/  I2FP.F32.U32 R44, R44 ;  /* 0x0000002c002c7245 */ /* 0x000fe20000201000 */
[----:B------:R-:W-:-:S03]  /*4770*/  IMAD.MOV.U32 R49, RZ, RZ, 0x2 ;  /* 0x00000002ff317424 */ /* 0x000fc600078e00ff */
[----:B------:R-:W-:Y:S01]  /*4780*/  FMUL.FTZ R45, R45, UR6 ;  /* 0x000000062d2d7c20 */ /* 0x000fe20008410000 */
[----:B------:R-:W-:-:S03]  /*4790*/  FFMA.FTZ R44, R44, R69, 1.1641532182693481445e-10 ;  /* 0x2f0000002c2c7423 */ /* 0x000fc60000010045 */
[----:B------:R-:W-:Y:S02]  /*47a0*/  FMUL.FTZ R45, R45, UR5 ;  /* 0x000000052d2d7c20 */ /* 0x000fe40008410000 */
        /* <DEDUP_REMOVED lines=13> */
.L_x_4066:
        /* <DEDUP_REMOVED lines=12> */
.L_x_4067:
        /* <DEDUP_REMOVED lines=43> */
.L_x_4065:
[----:B------:R-:W-:Y:S01]  /*4bf0*/  I2FP.F32.U32 R44, R44 ;  /* 0x0000002c002c7245 */ /* 0x000fe20000201000 */
[----:B------:R-:W-:Y:S01]  /*4c00*/  HADD2.F32 R45, -RZ, R46.H0_H0 ;  /* 0x2000002eff2d7230 */ /* 0x000fe20000004100 */
[----:B------:R-:W-:-:S03]  /*4c10*/  ISETP.NE.AND P5, PT, R49, 0x1, PT ;  /* 0x000000013100780c */ /* 0x000fc60003fa5270 */
[----:B------:R-:W-:Y:S01]  /*4c20*/  FFMA.FTZ R44, R44, R69, 1.1641532182693481445e-10 ;  /* 0x2f0000002c2c7423 */ /* 0x000fe20000010045 */
[----:B------:R-:W-:-:S04]  /*4c30*/  FMUL.FTZ R45, R45, UR6 ;  /* 0x000000062d2d7c20 */ /* 0x000fc80008410000 */
[----:B------:R-:W-:Y:S01]  /*4c40*/  FMUL.FTZ R45, R45, UR5 ;  /* 0x000000052d2d7c20 */ /* 0x000fe20008410000 */
[----:B------:R-:W-:Y:S01]  /*4c50*/  FSETP.GTU.FTZ.AND P4, PT, R44, UR4, PT ;  /* 0x000000042c007c0b */ /* 0x000fe2000bf9c000 */
        /* <DEDUP_REMOVED lines=13> */
.L_x_4069:
        /* <DEDUP_REMOVED lines=12> */
.L_x_4070:
        /* <DEDUP_REMOVED lines=43> */
.L_x_4068:
[----:B------:R-:W-:Y:S01]  /*50a0*/  I2FP.F32.U32 R44, R44 ;  /* 0x0000002c002c7245 */ /* 0x000fe20000201000 */
[----:B------:R-:W-:Y:S01]  /*50b0*/  HADD2.F32 R46, -RZ, R46.H1_H1 ;  /* 0x3000002eff2e7230 */ /* 0x000fe20000004100 */
        /* <DEDUP_REMOVED lines=18> */
.L_x_4072:
        /* <DEDUP_REMOVED lines=12> */
.L_x_4073:
        /* <DEDUP_REMOVED lines=43> */
.L_x_4071:
[----:B------:R-:W-:Y:S01]  /*5550*/  I2FP.F32.U32 R44, R44 ;  /* 0x0000002c002c7245 */ /* 0x000fe20000201000 */
[----:B------:R-:W-:Y:S01]  /*5560*/  HADD2.F32 R45, -RZ, R47.H0_H0 ;  /* 0x2000002fff2d7230 */ /* 0x000fe20000004100 */
[----:B------:R-:W-:Y:S01]  /*5570*/  ISETP.NE.AND P6, PT, R46, 0x1, PT ;  /* 0x000000012e00780c */ /* 0x000fe20003fc5270 */
[----:B------:R-:W-:Y:S02]  /*5580*/  IMAD.MOV.U32 R80, RZ, RZ, 0x2 ;  /* 0x00000002ff507424 */ /* 0x000fe400078e00ff */
[----:B------:R-:W-:Y:S01]  /*5590*/  FFMA.FTZ R44, R44, R69, 1.1641532182693481445e-10 ;  /* 0x2f0000002c2c7423 */ /* 0x000fe20000010045 */
[----:B------:R-:W-:-:S04]  /*55a0*/  FMUL.FTZ R45, R45, UR6 ;  /* 0x000000062d2d7c20 */ /* 0x000fc80008410000 */
        /* <DEDUP_REMOVED lines=14> */
.L_x_4075:
        /* <DEDUP_REMOVED lines=14> */
.L_x_4076:
        /* <DEDUP_REMOVED lines=43> */
.L_x_4074:
[----:B------:R-:W-:Y:S01]  /*5a20*/  I2FP.F32.U32 R44, R44 ;  /* 0x0000002c002c7245 */ /* 0x000fe20000201000 */
[----:B------:R-:W-:Y:S01]  /*5a30*/  HADD2.F32 R47, -RZ, R47.H1_H1 ;  /* 0x3000002fff2f7230 */ /* 0x000fe20000004100 */
[----:B------:R-:W-:Y:S02]  /*5a40*/  F2FP.F16.F32.PACK_AB R46, R71, R63 ;  /* 0x0000003f472e723e */ /* 0x000fe400000000ff */
[----:B------:R-:W-:Y:S01]  /*5a50*/  F2FP.F16.F32.PACK_AB R45, R67, R61 ;  /* 0x0000003d432d723e */ /* 0x000fe200000000ff */
[----:B------:R-:W-:Y:S01]  /*5a60*/  FFMA.FTZ R44, R44, R69, 1.1641532182693481445e-10 ;  /* 0x2f0000002c2c7423 */ /* 0x000fe20000010045 */
[----:B------:R-:W-:-:S04]  /*5a70*/  FMUL.FTZ R47, R47, UR6 ;  /* 0x000000062f2f7c20 */ /* 0x000fc80008410000 */
[----:B------:R-:W-:Y:S01]  /*5a80*/  FMUL.FTZ R47, R47, UR5 ;  /* 0x000000052f2f7c20 */ /* 0x000fe20008410000 */
[----:B------:R-:W-:Y:S02]  /*5a90*/  FSETP.GTU.FTZ.AND P6, PT, R44, UR4, PT ;  /* 0x000000042c007c0b */ /* 0x000fe4000bfdc000 */
[----:B------:R-:W-:Y:S02]  /*5aa0*/  F2FP.F16.F32.PACK_AB R44, R62, R58 ;  /* 0x0000003a3e2c723e */ /* 0x000fe400000000ff */
[----:B------:R-:W-:Y:S02]  /*5ab0*/  FSEL R72, R47, RZ, !P6 ;  /* 0x000000ff2f487208 */ /* 0x000fe40007000000 */
[----:B------:R-:W-:Y:S02]  /*5ac0*/  PLOP3.LUT P6, PT, P6, PT, PT, 0x8, 0x80 ;  /* 0x000000000080781c */ /* 0x000fe400037ce170 */
[----:B------:R-:W-:-:S11]  /*5ad0*/  F2FP.F16.F32.PACK_AB R47, R72, R70 ;  /* 0x00000046482f723e */ /* 0x000fd600000000ff */
.L_x_4052:
[----:B------:R-:W0:Y:S01]  /*5ae0*/  LDC.64 R54, c[0x0][0x3a8] ;  /* 0x0000ea00ff367b82 */ /* 0x000e220000000a00 */
[----:B------:R-:W-:Y:S02]  /*5af0*/  SEL R51, RZ, 0x1000000, !P6 ;  /* 0x01000000ff337807 */ /* 0x000fe40007000000 */
[----:B------:R-:W-:Y:S02]  /*5b00*/  SEL R76, RZ, 0x10000, !P5 ;  /* 0x00010000ff4c7807 */ /* 0x000fe40006800000 */
[----:B------:R-:W-:Y:S02]  /*5b10*/  SEL R79, RZ, 0x100, !P4 ;  /* 0x00000100ff4f7807 */ /* 0x000fe40006000000 */
[----:B------:R-:W-:Y:S01]  /*5b20*/  ISETP.NE.AND P6, PT, R73, RZ, PT ;  /* 0x000000ff4900720c */ /* 0x000fe20003fc5270 */
        /* <DEDUP_REMOVED lines=8> */
[C---:B------:R-:W-:Y:S01]  /*5bb0*/  IADD3 R73, PT, PT, R59.reuse, 0x80, RZ ;  /* 0x000000803b497810 */ /* 0x040fe20007ffe0ff */
[----:B0-----:R-:W-:Y:S01]  /*5bc0*/  IMAD.WIDE.U32 R48, R59, 0x10, R54 ;  /* 0x000000103b307825 */ /* 0x001fe200078e0036 */
[----:B------:R-:W-:-:S02]  /*5bd0*/  LOP3.LUT R79, R79, R78, RZ, 0xfc, !PT ;  /* 0x0000004e4f4f7212 */ /* 0x000fc400078efcff */
[----:B------:R-:W-:Y:S01]  /*5be0*/  LOP3.LUT R78, R50, R51, RZ, 0xfc, !PT ;  /* 0x00000033324e7212 */ /* 0x000fe200078efcff */
[----:B------:R-:W-:Y:S01]  /*5bf0*/  IMAD.WIDE.U32 R76, R73, 0x10, R56 ;  /* 0x00000010494c7825 */ /* 0x000fe200078e0038 */
[----:B------:R0:W-:Y:S03]  /*5c00*/  STG.E.128 desc[UR10][R48.64], R44 ;  /* 0x0000002c30007986 */ /* 0x0001e6000c101d0a */
[----:B-1----:R-:W-:-:S05]  /*5c10*/  IMAD.WIDE.U32 R50, R59, 0x8, R52 ;  /* 0x000000083b327825 */ /* 0x002fca00078e0034 */
[----:B------:R1:W-:Y:S04]  /*5c20*/  STG.E.64 desc[UR10][R50.64], R78 ;  /* 0x0000004e32007986 */ /* 0x0003e8000c101b0a */
[----:B0-----:R1:W5:Y:S01]  /*5c30*/  LDG.E.128 R44, desc[UR10][R76.64] ;  /* 0x0000000a4c2c7981 */ /* 0x001362000c1e1d00 */
[----:B------:R-:W-:Y:S05]  /*5c40*/  BRA.U !UP1, `(.L_x_4077) ;  /* 0x0000002509dc7547 */ /* 0x000fea000b800000 */
[----:B------:R-:W0:Y:S02]  /*5c50*/  LDC.64 R48, c[0x0][0x3a0] ;  /* 0x0000e800ff307b82 */ /* 0x000e240000000a00 */
[----:B0-----:R-:W-:-:S06]  /*5c60*/  IMAD.WIDE.U32 R48, R73, 0x10, R48 ;  /* 0x0000001049307825 */ /* 0x001fcc00078e0030 */
[----:B-1----:R-:W5:Y:S01]  /*5c70*/  LDG.E.128 R48, desc[UR10][R48.64] ;  /* 0x0000000a30307981 */ /* 0x002f62000c1e1d00 */
        /* <DEDUP_REMOVED lines=15> */
.L_x_4079:
        /* <DEDUP_REMOVED lines=12> */
.L_x_4080:
        /* <DEDUP_REMOVED lines=42> */
.L_x_4078:
[----:B------:R-:W-:Y:S01]  /*60d0*/  I2FP.F32.U32 R74, R76 ;  /* 0x0000004c004a7245 */ /* 0x000fe20000201000 */
[----:B-----5:R-:W-:Y:S01]  /*60e0*/  HADD2.F32 R76, -RZ, R44.H0_H0 ;  /* 0x2000002cff4c7230 */ /* 0x020fe20000004100 */
[----:B------:R-:W-:Y:S01]  /*60f0*/  ISETP.NE.AND P1, PT, R75, 0x1, PT ;  /* 0x000000014b00780c */ /* 0x000fe20003f25270 */
[----:B------:R-:W-:Y:S02]  /*6100*/  HADD2.F32 R77, -RZ, R48.H0_H0 ;  /* 0x20000030ff4d7230 */ /* 0x000fe40000004100 */
[----:B------:R-:W-:Y:S01]  /*6110*/  FFMA.FTZ R74, R74, R69, 1.1641532182693481445e-10 ;  /* 0x2f0000004a4a7423 */ /* 0x000fe20000010045 */
[----:B------:R-:W-:-:S04]  /*6120*/  FMUL.FTZ R76, R76, UR6 ;  /* 0x000000064c4c7c20 */ /* 0x000fc80008410000 */
[----:B------:R-:W-:Y:S01]  /*6130*/  FMUL.FTZ R76, R76, UR5 ;  /* 0x000000054c4c7c20 */ /* 0x000fe20008410000 */
[----:B------:R-:W-:-:S04]  /*6140*/  FSETP.GTU.FTZ.AND P0, PT, R74, UR4, PT ;  /* 0x000000044a007c0b */ /* 0x000fc8000bf1c000 */
[----:B------:R-:W-:Y:S02]  /*6150*/  FSEL R74, R76, RZ, !P0 ;  /* 0x000000ff4c4a7208 */ /* 0x000fe40004000000 */
[----:B------:R-:W-:Y:S02]  /*6160*/  PLOP3.LUT P0, PT, P0, PT, PT, 0x8, 0x80 ;  /* 0x000000000080781c */ /* 0x000fe4000070e170 */
[----:B------:R-:W-:Y:S01]  /*6170*/  MOV R76, R68 ;  /* 0x00000044004c7202 */ /* 0x000fe20000000f00 */
[----:B------:R-:W-:Y:S01]  /*6180*/  FADD.FTZ R74, R74, R77 ;  /* 0x0000004d4a4a7221 */ /* 0x000fe20000010000 */
[----:B------:R-:W-:Y:S01]  /*6190*/  IMAD.MOV.U32 R77, RZ, RZ, 0x2 ;  /* 0x00000002ff4d7424 */ /* 0x000fe200078e00ff */
[----:B------:R-:W-:Y:S01]  /*61a0*/  P2R R81, PR, RZ, 0x1 ;  /* 0x00000001ff517803 */ /* 0x000fe20000000000 */
        /* <DEDUP_REMOVED lines=9> */
.L_x_4082:
        /* <DEDUP_REMOVED lines=12> */
.L_x_4083:
        /* <DEDUP_REMOVED lines=43> */
.L_x_4081:
[----:B------:R-:W-:Y:S01]  /*65b0*/  I2FP.F32.U32 R76, R76 ;  /* 0x0000004c004c7245 */ /* 0x000fe20000201000 */
[----:B------:R-:W-:Y:S01]  /*65c0*/  HADD2.F32 R44, -RZ, R44.H1_H1 ;  /* 0x3000002cff2c7230 */ /* 0x000fe20000004100 */
[----:B------:R-:W-:Y:S01]  /*65d0*/  ISETP.NE.AND P1, PT, R77, 0x1, PT ;  /* 0x000000014d00780c */ /* 0x000fe20003f25270 */
[----:B------:R-:W-:Y:S02]  /*65e0*/  HADD2.F32 R75, -RZ, R48.H1_H1 ;  /* 0x30000030ff4b7230 */ /* 0x000fe40000004100 */
        /* <DEDUP_REMOVED lines=18> */
.L_x_4085:
        /* <DEDUP_REMOVED lines=12> */
.L_x_4086:
        /* <DEDUP_REMOVED lines=43> */
.L_x_4084:
[----:B------:R-:W-:Y:S01]  /*6a80*/  I2FP.F32.U32 R44, R44 ;  /* 0x0000002c002c7245 */ /* 0x000fe20000201000 */
[----:B------:R-:W-:Y:S01]  /*6a90*/  HADD2.F32 R48, -RZ, R45.H0_H0 ;  /* 0x2000002dff307230 */ /* 0x000fe20000004100 */
[----:B------:R-:W-:Y:S01]  /*6aa0*/  ISETP.NE.AND P2, PT, R78, 0x1, PT ;  /* 0x000000014e00780c */ /* 0x000fe20003f45270 */
[----:B------:R-:W-:Y:S02]  /*6ab0*/  HADD2.F32 R77, -RZ, R49.H0_H0 ;  /* 0x20000031ff4d7230 */ /* 0x000fe40000004100 */
        /* <DEDUP_REMOVED lines=18> */
.L_x_4088:
        /* <DEDUP_REMOVED lines=12> */
.L_x_4089:
        /* <DEDUP_REMOVED lines=43> */
.L_x_4087:
        /* <DEDUP_REMOVED lines=22> */
.L_x_4091:
        /* <DEDUP_REMOVED lines=12> */
.L_x_4092:
        /* <DEDUP_REMOVED lines=43> */
.L_x_4090:
        /* <DEDUP_REMOVED lines=22> */
.L_x_4094:
        /* <DEDUP_REMOVED lines=12> */
.L_x_4095:
        /* <DEDUP_REMOVED lines=43> */
.L_x_4093:
[----:B------:R-:W-:Y:S01]  /*78f0*/  I2FP.F32.U32 R44, R45 ;  /* 0x0000002d002c7245 */ /* 0x000fe20000201000 */
[----:B------:R-:W-:Y:S01]  /*7900*/  HADD2.F32 R46, -RZ, R46.H1_H1 ;  /* 0x3000002eff2e7230 */ /* 0x000fe20000004100 */
[----:B------:R-:W-:Y:S01]  /*7910*/  ISETP.NE.AND P5, PT, R48, 0x1, PT ;  /* 0x000000013000780c */ /* 0x000fe20003fa5270 */
[----:B------:R-:W-:Y:S02]  /*7920*/  HADD2.F32 R45, -RZ, R50.H1_H1 ;  /* 0x30000032ff2d7230 */ /* 0x000fe40000004100 */
[----:B------:R-:W-:Y:S02]  /*7930*/  HFMA2 R49, -RZ, RZ, 0, 1.1920928955078125e-07 ;  /* 0x00000002ff317431 */ /* 0x000fe400000001ff */
[----:B------:R-:W-:Y:S01]  /*7940*/  FFMA.FTZ R44, R44, R69, 1.1641532182693481445e-10 ;  /* 0x2f0000002c2c7423 */ /* 0x000fe20000010045 */
[----:B------:R-:W-:-:S04]  /*7950*/  FMUL.FTZ R46, R46, UR6 ;  /* 0x000000062e2e7c20 */ /* 0x000fc80008410000 */
[----:B------:R-:W-:Y:S01]  /*7960*/  FMUL.FTZ R46, R46, UR5 ;  /* 0x000000052e2e7c20 */ /* 0x000fe20008410000 */
[----:B------:R-:W-:-:S04]  /*7970*/  FSETP.GTU.FTZ.AND P4, PT, R44, UR4, PT ;  /* 0x000000042c007c0b */ /* 0x000fc8000bf9c000 */
        /* <DEDUP_REMOVED lines=14> */
.L_x_4097:
        /* <DEDUP_REMOVED lines=12> */
.L_x_4098:
        /* <DEDUP_REMOVED lines=43> */
.L_x_4096:
[----:B------:R-:W-:Y:S01]  /*7dd0*/  I2FP.F32.U32 R44, R45 ;  /* 0x0000002d002c7245 */ /* 0x000fe20000201000 */
[----:B------:R-:W-:Y:S01]  /*7de0*/  HADD2.F32 R45, -RZ, R47.H0_H0 ;  /* 0x2000002fff2d7230 */ /* 0x000fe20000004100 */
[----:B------:R-:W-:Y:S01]  /*7df0*/  ISETP.NE.AND P6, PT, R49, 0x1, PT ;  /* 0x000000013100780c */ /* 0x000fe20003fc5270 */
[----:B------:R-:W-:Y:S01]  /*7e00*/  HADD2.F32 R50, -RZ, R51.H0_H0 ;  /* 0x20000033ff327230 */ /* 0x000fe20000004100 */
[----:B------:R-:W-:Y:S01]  /*7e10*/  MOV R87, 0x2 ;  /* 0x0000000200577802 */ /* 0x000fe20000000f00 */
        /* <DEDUP_REMOVED lines=18> */
.L_x_4100:
        /* <DEDUP_REMOVED lines=14> */
.L_x_4101:
        /* <DEDUP_REMOVED lines=43> */
.L_x_4099:
        /* <DEDUP_REMOVED lines=15> */
.L_x_4077:
[----:B------:R-:W-:Y:S01]  /*83c0*/  ISETP.NE.AND P0, PT, R80, 0x1, PT ;  /* 0x000000015000780c */ /* 0x000fe20003f05270 */
[----:B-1----:R-:W-:Y:S02]  /*83d0*/  HFMA2 R50, -RZ, RZ, 0, 1.1920928955078125e-07 ;  /* 0x00000002ff327431 */ /* 0x002fe400000001ff */
        /* <DEDUP_REMOVED lines=13> */
.L_x_4104:
        /* <DEDUP_REMOVED lines=12> */
.L_x_4105:
        /* <DEDUP_REMOVED lines=42> */
.L_x_4103:
[----:B------:R-:W-:Y:S01]  /*8810*/  I2FP.F32.U32 R48, R48 ;  /* 0x0000003000307245 */ /* 0x000fe20000201000 */
[----:B-----5:R-:W-:Y:S01]  /*8820*/  HADD2.F32 R49, -RZ, R44.H0_H0 ;  /* 0x2000002cff317230 */ /* 0x020fe20000004100 */
[----:B------:R-:W-:-:S03]  /*8830*/  ISETP.NE.AND P1, PT, R50, 0x1, PT ;  /* 0x000000013200780c */ /* 0x000fc60003f25270 */
        /* <DEDUP_REMOVED lines=18> */
.L_x_4107:
        /* <DEDUP_REMOVED lines=12> */
.L_x_4108:
        /* <DEDUP_REMOVED lines=43> */
.L_x_4106:
        /* <DEDUP_REMOVED lines=20> */
.L_x_4110:
        /* <DEDUP_REMOVED lines=12> */
.L_x_4111:
        /* <DEDUP_REMOVED lines=43> */
.L_x_4109:
        /* <DEDUP_REMOVED lines=20> */
.L_x_4113:
        /* <DEDUP_REMOVED lines=12> */
.L_x_4114:
        /* <DEDUP_REMOVED lines=43> */
.L_x_4112:
[----:B------:R-:W-:Y:S01]  /*9630*/  I2FP.F32.U32 R44, R44 ;  /* 0x0000002c002c7245 */ /* 0x000fe20000201000 */
[----:B------:R-:W-:Y:S01]  /*9640*/  HADD2.F32 R45, -RZ, R45.H1_H1 ;  /* 0x3000002dff2d7230 */ /* 0x000fe20000004100 */
[----:B------:R-:W-:Y:S01]  /*9650*/  ISETP.NE.AND P4, PT, R48, 0x1, PT ;  /* 0x000000013000780c */ /* 0x000fe20003f85270 */
[----:B------:R-:W-:Y:S02]  /*9660*/  IMAD.MOV.U32 R49, RZ, RZ, 0x2 ;  /* 0x00000002ff317424 */ /* 0x000fe400078e00ff */
        /* <DEDUP_REMOVED lines=16> */
.L_x_4116:
        /* <DEDUP_REMOVED lines=12> */
.L_x_4117:
        /* <DEDUP_REMOVED lines=43> */
.L_x_4115:
[----:B------:R-:W-:Y:S01]  /*9ae0*/  I2FP.F32.U32 R44, R45 ;  /* 0x0000002d002c7245 */ /* 0x000fe20000201000 */
[----:B------:R-:W-:Y:S01]  /*9af0*/  HADD2.F32 R45, -RZ, R46.H0_H0 ;  /* 0x2000002eff2d7230 */ /* 0x000fe20000004100 */
        /* <DEDUP_REMOVED lines=18> */
.L_x_4119:
        /* <DEDUP_REMOVED lines=12> */
.L_x_4120:
        /* <DEDUP_REMOVED lines=43> */
.L_x_4118:
[----:B------:R-:W-:Y:S01]  /*9f90*/  I2FP.F32.U32 R44, R45 ;  /* 0x0000002d002c7245 */ /* 0x000fe20000201000 */
[----:B------:R-:W-:Y:S01]  /*9fa0*/  HADD2.F32 R46, -RZ, R46.H1_H1 ;  /* 0x3000002eff2e7230 */ /* 0x000fe20000004100 */
[----:B------:R-:W-:Y:S01]  /*9fb0*/  ISETP.NE.AND P5, PT, R48, 0x1, PT ;  /* 0x000000013000780c */ /* 0x000fe20003fa5270 */
[----:B------:R-:W-:Y:S01]  /*9fc0*/  IMAD.MOV.U32 R49, RZ, RZ, 0x2 ;  /* 0x00000002ff317424 */ /* 0x000fe200078e00ff */
[----:B------:R-:W-:Y:S01]  /*9fd0*/  MOV R45, R68 ;  /* 0x00000044002d7202 */ /* 0x000fe20000000f00 */
[----:B------:R-:W-:Y:S01]  /*9fe0*/  FFMA.FTZ R44, R44, R69, 1.1641532182693481445e-10 ;  /* 0x2f0000002c2c7423 */ /* 0x000fe20000010045 */
[----:B------:R-:W-:-:S04]  /*9ff0*/  FMUL.FTZ R46, R46, UR6 ;  /* 0x000000062e2e7c20 */ /* 0x000fc80008410000 */
[----:B------:R-:W-:Y:S01]  /*a000*/  FMUL.FTZ R46, R46, UR5 ;  /* 0x000000052e2e7c20 */ /* 0x000fe20008410000 */
[----:B------:R-:W-:-:S04]  /*a010*/  FSETP.GTU.FTZ.AND P4, PT, R44, UR4, PT ;  /* 0x000000042c007c0b */ /* 0x000fc8000bf9c000 */
[----:B------:R-:W-:Y:S02]  /*a020*/  FSEL R46, R46, RZ, !P4 ;  /* 0x000000ff2e2e7208 */ /* 0x000fe40006000000 */
[----:B------:R-:W-:-:S03]  /*a030*/  PLOP3.LUT P4, PT, P4, PT, PT, 0x8, 0x80 ;  /* 0x000000000080781c */ /* 0x000fc6000278e170 */
[----:B------:R-:W-:Y:S01]  /*a040*/  IMAD.MOV.U32 R80, RZ, RZ, R46 ;  /* 0x000000ffff507224 */ /* 0x000fe200078e002e */
        /* <DEDUP_REMOVED lines=9> */
.L_x_4122:
        /* <DEDUP_REMOVED lines=12> */
.L_x_4123:
        /* <DEDUP_REMOVED lines=43> */
.L_x_4121:
[----:B------:R-:W-:Y:S01]  /*a450*/  I2FP.F32.U32 R44, R45 ;  /* 0x0000002d002c7245 */ /* 0x000fe20000201000 */
[----:B------:R-:W-:Y:S01]  /*a460*/  HADD2.F32 R45, -RZ, R47.H0_H0 ;  /* 0x2000002fff2d7230 */ /* 0x000fe20000004100 */
[----:B------:R-:W-:Y:S01]  /*a470*/  ISETP.NE.AND P6, PT, R49, 0x1, PT ;  /* 0x000000013100780c */ /* 0x000fe20003fc5270 */
[----:B------:R-:W-:Y:S02]  /*a480*/  IMAD.MOV.U32 R87, RZ, RZ, 0x2 ;  /* 0x00000002ff577424 */ /* 0x000fe400078e00ff */
[----:B------:R-:W-:Y:S01]  /*a490*/  FFMA.FTZ R44, R44, R69, 1.1641532182693481445e-10 ;  /* 0x2f0000002c2c7423 */ /* 0x000fe20000010045 */
[----:B------:R-:W-:-:S04]  /*a4a0*/  FMUL.FTZ R45, R45, UR6 ;  /* 0x000000062d2d7c20 */ /* 0x000fc80008410000 */
[----:B------:R-:W-:Y:S01]  /*a4b0*/  FMUL.FTZ R45, R45, UR5 ;  /* 0x000000052d2d7c20 */ /* 0x000fe20008410000 */
[----:B------:R-:W-:-:S04]  /*a4c0*/  FSETP.GTU.FTZ.AND P5, PT, R44, UR4, PT ;  /* 0x000000042c007c0b */ /* 0x000fc8000bfbc000 */
        /* <DEDUP_REMOVED lines=12> */
.L_x_4125:
        /* <DEDUP_REMOVED lines=14> */
.L_x_4126:
        /* <DEDUP_REMOVED lines=43> */
.L_x_4124:
        /* <DEDUP_REMOVED lines=12> */
.L_x_4102:
[----:B------:R-:W-:Y:S01]  /*a9e0*/  SEL R51, RZ, 0x1000000, !P6 ;  /* 0x01000000ff337807 */ /* 0x000fe20007000000 */
[----:B------:R-:W-:Y:S01]  /*a9f0*/  IMAD.WIDE.U32 R88, R73, 0x10, R54 ;  /* 0x0000001049587825 */ /* 0x000fe200078e0036 */
[----:B------:R-:W-:Y:S02]  /*aa00*/  SEL R82, RZ, 0x10000, !P5 ;  /* 0x00010000ff527807 */ /* 0x000fe40006800000 */
[----:B------:R-:W-:Y:S02]  /*aa10*/  SEL R83, RZ, 0x100, !P4 ;  /* 0x00000100ff537807 */ /* 0x000fe40006000000 */
[----:B------:R-:W-:Y:S01]  /*aa20*/  ISETP.NE.AND P6, PT, R81, RZ, PT ;  /* 0x000000ff5100720c */ /* 0x000fe20003fc5270 */
[----:B------:R0:W-:Y:S01]  /*aa30*/  STG.E.128 desc[UR10][R88.64], R44 ;  /* 0x0000002c58007986 */ /* 0x0001e2000c101d0a */
        /* <DEDUP_REMOVED lines=33> */
.L_x_4129:
        /* <DEDUP_REMOVED lines=12> */
.L_x_4130:
        /* <DEDUP_REMOVED lines=40> */
[----:B------:R-:W-:Y:S01]  /*af90*/  HFMA2 R82, -RZ, RZ, 0, 0 ;  /* 0x00000000ff527431 */ /* 0x000fe200000001ff */
[----:B------:R-:W-:Y:S01]  /*afa0*/  LOP3.LUT R18, R88, UR38, R83, 0x96, !PT ;  /* 0x0000002658127c12 */ /* 0x000fe2000f8e9653 */
[----:B------:R-:W-:-:S07]  /*afb0*/  IMAD.MOV.U32 R83, RZ, RZ, R86 ;  /* 0x000000ffff537224 */ /* 0x000fce00078e0056 */
.L_x_4128:
[----:B------:R-:W-:Y:S01]  /*afc0*/  I2FP.F32.U32 R86, R83 ;  /* 0x0000005300567245 */ /* 0x000fe20000201000 */
[----:B-----5:R-:W-:Y:S01]  /*afd0*/  HADD2.F32 R83, -RZ, R44.H0_H0 ;  /* 0x2000002cff537230 */ /* 0x020fe20000004100 */
        /* <DEDUP_REMOVED lines=21> */
.L_x_4132:
        /* <DEDUP_REMOVED lines=12> */
.L_x_4133:
        /* <DEDUP_REMOVED lines=43> */
.L_x_4131:
        /* <DEDUP_REMOVED lines=22> */
.L_x_4135:
        /* <DEDUP_REMOVED lines=12> */
.L_x_4136:
        /* <DEDUP_REMOVED lines=43> */
.L_x_4134:
        /* <DEDUP_REMOVED lines=22> */
.L_x_4138:
        /* <DEDUP_REMOVED lines=12> */
.L_x_4139:
        /* <DEDUP_REMOVED lines=43> */
.L_x_4137:
        /* <DEDUP_REMOVED lines=22> */
.L_x_4141:
        /* <DEDUP_REMOVED lines=12> */
.L_x_4142:
        /* <DEDUP_REMOVED lines=43> */
.L_x_4140:
        /* <DEDUP_REMOVED lines=22> */
.L_x_4144:
        /* <DEDUP_REMOVED lines=12> */
.L_x_4145:
        /* <DEDUP_REMOVED lines=41> */
[----:B------:R-:W-:Y:S01]  /*c7c0*/  MOV R85, R44 ;  /* 0x0000002c00557202 */ /* 0x000fe20000000f00 */
[----:B------:R-:W-:-:S07]  /*c7d0*/  IMAD.MOV.U32 R48, RZ, RZ, RZ ;  /* 0x000000ffff307224 */ /* 0x000fce00078e00ff */
.L_x_4143:
        /* <DEDUP_REMOVED lines=23> */
.L_x_4147:
        /* <DEDUP_REMOVED lines=12> */
.L_x_4148:
        /* <DEDUP_REMOVED lines=43> */
.L_x_4146:
        /* <DEDUP_REMOVED lines=23> */
.L_x_4150:
        /* <DEDUP_REMOVED lines=14> */
.L_x_4151:
        /* <DEDUP_REMOVED lines=40> */
[----:B------:R-:W-:Y:S01]  /*d190*/  LOP3.LUT R18, R48, UR38, R45, 0x96, !PT ;  /* 0x0000002630127c12 */ /* 0x000fe2000f8e962d */
[----:B------:R-:W-:Y:S01]  /*d1a0*/  IMAD.MOV.U32 R45, RZ, RZ, R85 ;  /* 0x000000ffff2d7224 */ /* 0x000fe200078e0055 */
[----:B------:R-:W-:-:S07]  /*d1b0*/  MOV R85, R44 ;  /* 0x0000002c00557202 */ /* 0x000fce0000000f00 */
.L_x_4149:
        /* <DEDUP_REMOVED lines=15> */
.L_x_4127:
[----:B------:R-:W-:Y:S01]  /*d2b0*/  ISETP.NE.AND P0, PT, R87, 0x1, PT ;  /* 0x000000015700780c */ /* 0x000fe20003f05270 */
[----:B-1----:R-:W-:Y:S02]  /*d2c0*/  HFMA2 R50, -RZ, RZ, 0, 1.1920928955078125e-07 ;  /* 0x00000002ff327431 */ /* 0x002fe400000001ff */
        /* <DEDUP_REMOVED lines=13> */
.L_x_4154:
        /* <DEDUP_REMOVED lines=12> */
.L_x_4155:
        /* <DEDUP_REMOVED lines=41> */
[----:B------:R-:W-:Y:S01]  /*d6f0*/  IMAD.MOV.U32 R50, RZ, RZ, RZ ;  /* 0x000000ffff327224 */ /* 0x000fe200078e00ff */
[----:B------:R-:W-:-:S07]  /*d700*/  MOV R48, R86 ;  /* 0x0000005600307202 */ /* 0x000fce0000000f00 */
.L_x_4153:
[----:B------:R-:W-:Y:S01]  /*d710*/  I2FP.F32.U32 R48, R48 ;  /* 0x0000003000307245 */ /* 0x000fe20000201000 */
[----:B-----5:R-:W-:Y:S01]  /*d720*/  HADD2.F32 R49, -RZ, R44.H0_H0 ;  /* 0x2000002cff317230 */ /* 0x020fe20000004100 */
[----:B------:R-:W-:Y:S02]  /*d730*/  ISETP.NE.AND P1, PT, R50, 0x1, PT ;  /* 0x000000013200780c */ /* 0x000fe40003f25270 */
[----:B------:R-:W-:Y:S01]  /*d740*/  MOV R51, 0x2 ;  /* 0x0000000200337802 */ /* 0x000fe20000000f00 */
[----:B------:R-:W-:Y:S01]  /*d750*/  FFMA.FTZ R48, R48, R69, 1.1641532182693481445e-10 ;  /* 0x2f00000030307423 */ /* 0x000fe20000010045 */
[----:B------:R-:W-:-:S04]  /*d760*/  FMUL.FTZ R49, R49, UR6 ;  /* 0x0000000631317c20 */ /* 0x000fc80008410000 */
        /* <DEDUP_REMOVED lines=15> */
.L_x_4157:
        /* <DEDUP_REMOVED lines=12> */
.L_x_4158:
        /* <DEDUP_REMOVED lines=43> */
.L_x_4156:
        /* <DEDUP_REMOVED lines=20> */
.L_x_4160:
        /* <DEDUP_REMOVED lines=12> */
.L_x_4161:
        /* <DEDUP_REMOVED lines=43> */
.L_x_4159:
        /* <DEDUP_REMOVED lines=20> */
.L_x_4163:
        /* <DEDUP_REMOVED lines=12> */
.L_x_4164:
        /* <DEDUP_REMOVED lines=43> */
.L_x_4162:
        /* <DEDUP_REMOVED lines=20> */
.L_x_4166:
        /* <DEDUP_REMOVED lines=12> */
.L_x_4167:
        /* <DEDUP_REMOVED lines=43> */
.L_x_4165:
        /* <DEDUP_REMOVED lines=20> */
.L_x_4169:
        /* <DEDUP_REMOVED lines=12> */
.L_x_4170:
        /* <DEDUP_REMOVED lines=43> */
.L_x_4168:
        /* <DEDUP_REMOVED lines=21> */
.L_x_4172:
        /* <DEDUP_REMOVED lines=12> */
.L_x_4173:
        /* <DEDUP_REMOVED lines=43> */
.L_x_4171:
        /* <DEDUP_REMOVED lines=20> */
.L_x_4175:
        /* <DEDUP_REMOVED lines=14> */
.L_x_4176:
        /* <DEDUP_REMOVED lines=43> */
.L_x_4174:
        /* <DEDUP_REMOVED lines=12> */
.L_x_4152:
[----:B------:R-:W-:Y:S02]  /*f8e0*/  SEL R51, RZ, 0x1000000, !P6 ;  /* 0x01000000ff337807 */ /* 0x000fe40007000000 */
[----:B------:R-:W-:Y:S02]  /*f8f0*/  SEL R82, RZ, 0x10000, !P5 ;  /* 0x00010000ff527807 */ /* 0x000fe40006800000 */
[----:B------:R-:W-:Y:S02]  /*f900*/  SEL R83, RZ, 0x100, !P4 ;  /* 0x00000100ff537807 */ /* 0x000fe40006000000 */
[----:B------:R-:W-:Y:S01]  /*f910*/  ISETP.NE.AND P6, PT, R96, RZ, PT ;  /* 0x000000ff6000720c */ /* 0x000fe20003fc5270 */
[----:B------:R-:W-:Y:S01]  /*f920*/  IMAD.WIDE.U32 R96, R81, 0x10, R54 ;  /* 0x0000001051607825 */ /* 0x000fe200078e0036 */
[----:B------:R-:W-:Y:S02]  /*f930*/  SEL R50, RZ, 0x1000000, !P2 ;  /* 0x01000000ff327807 */ /* 0x000fe40005000000 */
[----:B------:R-:W-:-:S02]  /*f940*/  SEL R49, RZ, 0x10000, !P1 ;  /* 0x00010000ff317807 */ /* 0x000fc40004800000 */
[----:B------:R-:W-:Y:S01]  /*f950*/  SEL R48, RZ, 0x100, !P0 ;  /* 0x00000100ff307807 */ /* 0x000fe20004000000 */
[----:B------:R0:W-:Y:S01]  /*f960*/  STG.E.128 desc[UR10][R96.64], R44 ;  /* 0x0000002c60007986 */ /* 0x0001e2000c101d0a */
        /* <DEDUP_REMOVED lines=30> */
.L_x_4179:
        /* <DEDUP_REMOVED lines=12> */
.L_x_4180:
        /* <DEDUP_REMOVED lines=41> */
[----:B------:R-:W-:-:S07]  /*fea0*/  IMAD.MOV.U32 R82, RZ, RZ, RZ ;  /* 0x000000ffff527224 */ /* 0x000fce00078e00ff */
.L_x_4178:
[----:B------:R-:W-:Y:S01]  /*feb0*/  I2FP.F32.U32 R96, R83 ;  /* 0x0000005300607245 */ /* 0x000fe20000201000 */
[----:B-----5:R-:W-:Y:S01]  /*fec0*/  HADD2.F32 R83, -RZ, R44.H0_H0 ;  /* 0x2000002cff537230 */ /* 0x020fe20000004100 */
[----:B------:R-:W-:-:S03]  /*fed0*/  ISETP.NE.AND P1, PT, R82, 0x1, PT ;  /* 0x000000015200780c */ /* 0x000fc60003f25270 */
        /* <DEDUP_REMOVED lines=8> */
[----:B------:R-:W-:Y:S01]  /*ff60*/  HFMA2 R96, -RZ, RZ, 0, 1.1920928955078125e-07 ;  /* 0x00000002ff607431 */ /* 0x000fe200000001ff */
[----:B------:R-:W-:Y:S01]  /*ff70*/  P2R R85, PR, RZ, 0x1 ;  /* 0x00000001ff557803 */ /* 0x000fe20000000000 */
        /* <DEDUP_REMOVED lines=10> */
.L_x_4182:
        /* <DEDUP_REMOVED lines=12> */
.L_x_4183:
        /* <DEDUP_REMOVED lines=43> */
.L_x_4181:
        /* <DEDUP_REMOVED lines=8> */
[----:B------:R-:W-:-:S03]  /*10410*/  IMAD.MOV.U32 R82, RZ, RZ, 0x2 ;  /* 0x00000002ff527424 */ /* 0x000fc600078e00ff */
        /* <DEDUP_REMOVED lines=13> */
.L_x_4185:
        /* <DEDUP_REMOVED lines=12> */
.L_x_4186:
        /* <DEDUP_REMOVED lines=43> */
.L_x_4184:
        /* <DEDUP_REMOVED lines=22> */
.L_x_4188:
        /* <DEDUP_REMOVED lines=12> */
.L_x_4189:
[----:B------:R-:W-:Y:S01]  /*10a80*/  IMAD.WIDE.U32 R98, R21, -0x326172a9, RZ ;  /* 0xcd9e8d5715627825 */ /* 0x000fe200078e00ff */
[----:B------:R-:W-:-:S03]  /*10a90*/  LOP3.LUT R82, R66, UR13, R103, 0x96, !PT ;  /* 0x0000000d42527c12 */ /* 0x000fc6000f8e9667 */
        /* <DEDUP_REMOVED lines=41> */
.L_x_4187:
        /* <DEDUP_REMOVED lines=22> */
.L_x_4191:
        /* <DEDUP_REMOVED lines=12> */
.L_x_4192:
        /* <DEDUP_REMOVED lines=43> */
.L_x_4190:
[----:B------:R-:W-:Y:S01]  /*11200*/  I2FP.F32.U32 R44, R45 ;  /* 0x0000002d002c7245 */ /* 0x000fe20000201000 */
[----:B------:R-:W-:Y:S01]  /*11210*/  HADD2.F32 R45, -RZ, R46.H0_H0 ;  /* 0x2000002eff2d7230 */ /* 0x000fe20000004100 */
[----:B------:R-:W-:Y:S01]  /*11220*/  ISETP.NE.AND P4, PT, R49, 0x1, PT ;  /* 0x000000013100780c */ /* 0x000fe20003f85270 */
[----:B------:R-:W-:Y:S02]  /*11230*/  HADD2.F32 R98, -RZ, R50.H0_H0 ;  /* 0x20000032ff627230 */ /* 0x000fe40000004100 */
        /* <DEDUP_REMOVED lines=18> */
.L_x_4194:
        /* <DEDUP_REMOVED lines=12> */
.L_x_4195:
        /* <DEDUP_REMOVED lines=43> */
.L_x_4193:
        /* <DEDUP_REMOVED lines=23> */
.L_x_4197:
        /* <DEDUP_REMOVED lines=12> */
.L_x_4198:
        /* <DEDUP_REMOVED lines=43> */
.L_x_4196:
        /* <DEDUP_REMOVED lines=23> */
.L_x_4200:
        /* <DEDUP_REMOVED lines=14> */
.L_x_4201:
        /* <DEDUP_REMOVED lines=43> */
.L_x_4199:
        /* <DEDUP_REMOVED lines=15> */
.L_x_4177:
        /* <DEDUP_REMOVED lines=15> */
.L_x_4204:
        /* <DEDUP_REMOVED lines=12> */
.L_x_4205:
        /* <DEDUP_REMOVED lines=42> */
.L_x_4203:
[----:B------:R-:W-:Y:S01]  /*125f0*/  I2FP.F32.U32 R48, R48 ;  /* 0x0000003000307245 */ /* 0x000fe20000201000 */
[----:B-----5:R-:W-:Y:S01]  /*12600*/  HADD2.F32 R49, -RZ, R44.H0_H0 ;  /* 0x2000002cff317230 */ /* 0x020fe20000004100 */
[----:B------:R-:W-:Y:S01]  /*12610*/  ISETP.NE.AND P1, PT, R50, 0x1, PT ;  /* 0x000000013200780c */ /* 0x000fe20003f25270 */
[----:B------:R-:W-:Y:S02]  /*12620*/  HFMA2 R51, -RZ, RZ, 0, 1.1920928955078125e-07 ;  /* 0x00000002ff337431 */ /* 0x000fe400000001ff */
        /* <DEDUP_REMOVED lines=17> */
.L_x_4207:
        /* <DEDUP_REMOVED lines=12> */
.L_x_4208:
        /* <DEDUP_REMOVED lines=43> */
.L_x_4206:
        /* <DEDUP_REMOVED lines=20> */
.L_x_4210:
        /* <DEDUP_REMOVED lines=12> */
.L_x_4211:
        /* <DEDUP_REMOVED lines=43> */
.L_x_4209:
        /* <DEDUP_REMOVED lines=20> */
.L_x_4213:
        /* <DEDUP_REMOVED lines=12> */
.L_x_4214:
        /* <DEDUP_REMOVED lines=43> */
.L_x_4212:
        /* <DEDUP_REMOVED lines=20> */
.L_x_4216:
        /* <DEDUP_REMOVED lines=12> */
.L_x_4217:
        /* <DEDUP_REMOVED lines=43> */
.L_x_4215:
        /* <DEDUP_REMOVED lines=20> */
.L_x_4219:
        /* <DEDUP_REMOVED lines=12> */
.L_x_4220:
        /* <DEDUP_REMOVED lines=43> */
.L_x_4218:
        /* <DEDUP_REMOVED lines=21> */
.L_x_4222:
        /* <DEDUP_REMOVED lines=12> */
.L_x_4223:
        /* <DEDUP_REMOVED lines=43> */
.L_x_4221:
        /* <DEDUP_REMOVED lines=20> */
.L_x_4225:
        /* <DEDUP_REMOVED lines=14> */
.L_x_4226:
        /* <DEDUP_REMOVED lines=43> */
.L_x_4224:
        /* <DEDUP_REMOVED lines=12> */
.L_x_4202:
[----:B------:R-:W-:Y:S02]  /*147c0*/  SEL R83, RZ, 0x1000000, !P6 ;  /* 0x01000000ff537807 */ /* 0x000fe40007000000 */
[----:B------:R-:W-:Y:S02]  /*147d0*/  SEL R51, RZ, 0x10000, !P5 ;  /* 0x00010000ff337807 */ /* 0x000fe40006800000 */
[----:B------:R-:W-:Y:S02]  /*147e0*/  SEL R106, RZ, 0x100, !P4 ;  /* 0x00000100ff6a7807 */ /* 0x000fe40006000000 */
[----:B------:R-:W-:Y:S02]  /*147f0*/  ISETP.NE.AND P6, PT, R85, RZ, PT ;  /* 0x000000ff5500720c */ /* 0x000fe40003fc5270 */
        /* <DEDUP_REMOVED lines=11> */
[----:B------:R-:W-:Y:S01]  /*148b0*/  IMAD.WIDE.U32 R50, R94, 0x8, R52 ;  /* 0x000000085e327825 */ /* 0x000fe200078e0034 */
[----:B------:R0:W-:Y:S03]  /*148c0*/  STG.E.128 desc[UR10][R106.64], R44 ;  /* 0x0000002c6a007986 */ /* 0x0001e6000c101d0a */
[----:B------:R-:W-:Y:S01]  /*148d0*/  IMAD.WIDE.U32 R56, R103, 0x10, R56 ;  /* 0x0000001067387825 */ /* 0x000fe200078e0038 */
        /* <DEDUP_REMOVED lines=21> */
.L_x_4229:
        /* <DEDUP_REMOVED lines=12> */
.L_x_4230:
        /* <DEDUP_REMOVED lines=43> */
.L_x_4228:
[----:B------:R-:W-:Y:S01]  /*14da0*/  I2FP.F32.U32 R82, R57 ;  /* 0x0000003900527245 */ /* 0x000fe20000201000 */
[----:B-----5:R-:W-:Y:S01]  /*14db0*/  HADD2.F32 R57, -RZ, R44.H0_H0 ;  /* 0x2000002cff397230 */ /* 0x020fe20000004100 */
[----:B------:R-:W-:Y:S01]  /*14dc0*/  ISETP.NE.AND P1, PT, R56, 0x1, PT ;  /* 0x000000013800780c */ /* 0x000fe20003f25270 */
[----:B------:R-:W-:Y:S02]  /*14dd0*/  HADD2.F32 R104, -RZ, R48.H0_H0 ;  /* 0x20000030ff687230 */ /* 0x000fe40000004100 */
        /* <DEDUP_REMOVED lines=19> */
.L_x_4232:
        /* <DEDUP_REMOVED lines=12> */
.L_x_4233:
        /* <DEDUP_REMOVED lines=43> */
.L_x_4231:
        /* <DEDUP_REMOVED lines=22> */
.L_x_4235:
        /* <DEDUP_REMOVED lines=12> */
.L_x_4236:
        /* <DEDUP_REMOVED lines=43> */
.L_x_4234:
        /* <DEDUP_REMOVED lines=22> */
.L_x_4238:
        /* <DEDUP_REMOVED lines=12> */
.L_x_4239:
        /* <DEDUP_REMOVED lines=43> */
.L_x_4237:
        /* <DEDUP_REMOVED lines=22> */
.L_x_4241:
        /* <DEDUP_REMOVED lines=12> */
.L_x_4242:
        /* <DEDUP_REMOVED lines=43> */
.L_x_4240:
        /* <DEDUP_REMOVED lines=22> */
.L_x_4244:
        /* <DEDUP_REMOVED lines=12> */
.L_x_4245:
        /* <DEDUP_REMOVED lines=43> */
.L_x_4243:
        /* <DEDUP_REMOVED lines=23> */
.L_x_4247:
        /* <DEDUP_REMOVED lines=12> */
.L_x_4248:
        /* <DEDUP_REMOVED lines=43> */
.L_x_4246:
        /* <DEDUP_REMOVED lines=22> */
.L_x_4250:
        /* <DEDUP_REMOVED lines=14> */
.L_x_4251:
        /* <DEDUP_REMOVED lines=40> */
[----:B------:R-:W-:Y:S02]  /*16f60*/  LOP3.LUT R18, R48, UR38, R45, 0x96, !PT ;  /* 0x0000002630127c12 */ /* 0x000fe4000f8e962d */
[----:B------:R-:W-:Y:S01]  /*16f70*/  MOV R45, R85 ;  /* 0x00000055002d7202 */ /* 0x000fe20000000f00 */
[----:B------:R-:W-:-:S07]  /*16f80*/  IMAD.MOV.U32 R85, RZ, RZ, R44 ;  /* 0x000000ffff557224 */ /* 0x000fce00078e002c */
.L_x_4249:
        /* <DEDUP_REMOVED lines=15> */
.L_x_4227:
        /* <DEDUP_REMOVED lines=15> */
.L_x_4254:
        /* <DEDUP_REMOVED lines=12> */
.L_x_4255:
        /* <DEDUP_REMOVED lines=43> */
.L_x_4253:
[----:B------:R-:W-:Y:S01]  /*174e0*/  I2FP.F32.U32 R48, R48 ;  /* 0x0000003000307245 */ /* 0x000fe20000201000 */
[----:B-----5:R-:W-:Y:S01]  /*174f0*/  HADD2.F32 R49, -RZ, R44.H0_H0 ;  /* 0x2000002cff317230 */ /* 0x020fe20000004100 */
        /* <DEDUP_REMOVED lines=20> */
.L_x_4257:
        /* <DEDUP_REMOVED lines=12> */
.L_x_4258:
        /* <DEDUP_REMOVED lines=43> */
.L_x_4256:
        /* <DEDUP_REMOVED lines=20> */
.L_x_4260:
        /* <DEDUP_REMOVED lines=12> */
.L_x_4261:
        /* <DEDUP_REMOVED lines=43> */
.L_x_4259:
        /* <DEDUP_REMOVED lines=20> */
.L_x_4263:
        /* <DEDUP_REMOVED lines=12> */
.L_x_4264:
        /* <DEDUP_REMOVED lines=43> */
.L_x_4262:
        /* <DEDUP_REMOVED lines=20> */
.L_x_4266:
        /* <DEDUP_REMOVED lines=12> */
.L_x_4267:
        /* <DEDUP_REMOVED lines=43> */
.L_x_4265:
        /* <DEDUP_REMOVED lines=20> */
.L_x_4269:
        /* <DEDUP_REMOVED lines=12> */
.L_x_4270:
        /* <DEDUP_REMOVED lines=43> */
.L_x_4268:
        /* <DEDUP_REMOVED lines=21> */
.L_x_4272:
        /* <DEDUP_REMOVED lines=12> */
.L_x_4273:
        /* <DEDUP_REMOVED lines=43> */
.L_x_4271:
        /* <DEDUP_REMOVED lines=20> */
.L_x_4275:
        /* <DEDUP_REMOVED lines=14> */
.L_x_4276:
        /* <DEDUP_REMOVED lines=43> */
.L_x_4274:
        /* <DEDUP_REMOVED lines=12> */
.L_x_4252:
[----:B------:R-:W-:Y:S01]  /*196c0*/  FADD.FTZ R49, RZ, R58 ;  /* 0x0000003aff317221 */ /* 0x000fe20000010000 */
[----:B------:R-:W-:Y:S01]  /*196d0*/  SEL R51, RZ, 0x1000000, !P6 ;  /* 0x01000000ff337807 */ /* 0x000fe20007000000 */
[----:B------:R-:W-:Y:S01]  /*196e0*/  IMAD.WIDE.U32 R54, R103, 0x10, R54 ;  /* 0x0000001067367825 */ /* 0x000fe200078e0036 */
[----:B------:R-:W-:-:S03]  /*196f0*/  ISETP.NE.AND P6, PT, R109, RZ, PT ;  /* 0x000000ff6d00720c */ /* 0x000fc60003fc5270 */
[----:B------:R-:W-:Y:S01]  /*19700*/  FADD.FTZ R48, R49, R62 ;  /* 0x0000003e31307221 */ /* 0x000fe20000010000 */
[----:B------:R-:W-:Y:S01]  /*19710*/  SEL R111, RZ, 0x10000, !P5 ;  /* 0x00010000ff6f7807 */ /* 0x000fe20006800000 */
[----:B------:R-:W-:Y:S01]  /*19720*/  IMAD.WIDE.U32 R52, R103, 0x8, R52 ;  /* 0x0000000867347825 */ /* 0x000fe200078e0034 */
[----:B------:R-:W-:-:S03]  /*19730*/  SEL R116, RZ, 0x100, !P4 ;  /* 0x00000100ff747807 */ /* 0x000fc60006000000 */
[----:B------:R-:W-:Y:S01]  /*19740*/  FADD.FTZ R48, R48, R61 ;  /* 0x0000003d30307221 */ /* 0x000fe20000010000 */
[----:B------:R-:W-:Y:S01]  /*19750*/  SEL R114, RZ, 0x10000, !P1 ;  /* 0x00010000ff727807 */ /* 0x000fe20004800000 */
[----:B------:R-:W-:Y:S01]  /*19760*/  STG.E.128 desc[UR10][R54.64], R44 ;  /* 0x0000002c36007986 */ /* 0x000fe2000c101d0a */
[----:B------:R-:W-:Y:S01]  /*19770*/  LOP3.LUT R116, R116, R51, R111, 0xfe, !PT ;  /* 0x0000003374747212 */ /* 0x000fe200078efe6f */
[----:B------:R-:W-:Y:S01]  /*19780*/  FADD.FTZ R48, R48, R67 ;  /* 0x0000004330307221 */ /* 0x000fe20000010000 */
[----:B------:R-:W-:Y:S01]  /*19790*/  SEL R51, RZ, 0x1, !P3 ;  /* 0x00000001ff337807 */ /* 0x000fe20005800000 */
[----:B------:R-:W-:Y:S02]  /*197a0*/  BSSY.RECONVERGENT B0, `(.L_x_4277) ;  /* 0x000009a000007945 */ /* 0x000fe40003800200 */
        /* <DEDUP_REMOVED lines=132> */
[----:B------:R-:W-:Y:S01]  /*19ff0*/  LOP3.LUT R49, R49, R109, R114, 0xfe, !PT ;  /* 0x0000006d31317212 */ /* 0x000fe200078efe72 */
[----:B0-----:R-:W-:Y:S01]  /*1a000*/  FADD.FTZ R57, R56, R57 ;  /* 0x0000003938397221 */ /* 0x001fe20000010000 */
[----:B------:R-:W-:-:S04]  /*1a010*/  SEL R56, RZ, 0x1, !P6 ;  /* 0x00000001ff387807 */ /* 0x000fc80007000000 */
[----:B------:R-:W0:Y:S01]  /*1a020*/  SHFL.BFLY PT, R112, R57, 0x4, 0x1f ;  /* 0x0c801f0039707f89 */ /* 0x000e2200000e0000 */
[----:B------:R-:W-:Y:S01]  /*1a030*/  LOP3.LUT R56, R49, R56, RZ, 0xfc, !PT ;  /* 0x0000003831387212 */ /* 0x000fe200078efcff */
        /* <DEDUP_REMOVED lines=16> */
.L_x_4278:
[----:B------:R-:W-:Y:S05]  /*1a140*/  BSYNC.RECONVERGENT B0 ;  /* 0x0000000000007941 */ /* 0x000fea0003800200 */
.L_x_4277:
[----:B------:R-:W-:Y:S01]  /*1a150*/  BAR.SYNC.DEFER_BLOCKING 0x0 ;  /* 0x0000000000007b1d */ /* 0x000fe20000010000 */
[----:B------:R-:W-:Y:S01]  /*1a160*/  ISETP.GT.U32.AND P0, PT, R51, 0x3, PT ;  /* 0x000000033300780c */ /* 0x000fe20003f04070 */
[----:B------:R-:W-:Y:S01]  /*1a170*/  HFMA2 R47, -RZ, RZ, 0, 0 ;  /* 0x00000000ff2f7431 */ /* 0x000fe200000001ff */
[----:B0-----:R-:W-:-:S03]  /*1a180*/  CS2R R44, SRZ ;  /* 0x00000000002c7805 */ /* 0x001fc6000001ff00 */
[----:B------:R-:W-:Y:S08]  /*1a190*/  BSSY.RECONVERGENT B0, `(.L_x_4279) ;  /* 0x000000a000007945 */ /* 0x000ff00003800200 */
[----:B------:R-:W-:Y:S05]  /*1a1a0*/  @P0 BRA `(.L_x_4280) ;  /* 0x0000000000200947 */ /* 0x000fea0003800000 */
[----:B------:R-:W0:Y:S01]  /*1a1b0*/  S2UR UR5, SR_CgaCtaId ;  /* 0x00000000000579c3 */ /* 0x000e220000008800 */
[----:B------:R-:W-:Y:S01]  /*1a1c0*/  UMOV UR4, 0x400 ;  /* 0x0000040000047882 */ /* 0x000fe20000000000 */
[----:B------:R-:W-:Y:S01]  /*1a1d0*/  IMAD.SHL.U32 R44, R60, 0x8, RZ ;  /* 0x000000083c2c7824 */ /* 0x000fe200078e00ff */
[----:B------:R-:W-:-:S04]  /*1a1e0*/  MOV R47, 0x500 ;  /* 0x00000500002f7802 */ /* 0x000fc80000000f00 */
[----:B------:R-:W-:Y:S01]  /*1a1f0*/  LOP3.LUT R44, R44, 0xf8, RZ, 0xc0, !PT ;  /* 0x000000f82c2c7812 */ /* 0x000fe200078ec0ff */
[----:B0-----:R-:W-:-:S04]  /*1a200*/  ULEA UR4, UR5, UR4, 0x18 ;  /* 0x0000000405047291 */ /* 0x001fc8000f8ec0ff */
[----:B------:R-:W-:-:S09]  /*1a210*/  @UP2 UIADD3 UR4, UPT, UPT, UR4, 0x20, URZ ;  /* 0x0000002004042890 */ /* 0x000fd2000fffe0ff */
[----:B------:R-:W0:Y:S03]  /*1a220*/  LDS.64 R44, [R44+UR4] ;  /* 0x000000042c2c7984 */ /* 0x000e260008000a00 */
.L_x_4280:
[----:B------:R-:W-:Y:S05]  /*1a230*/  BSYNC.RECONVERGENT B0 ;  /* 0x0000000000007941 */ /* 0x000fea0003800200 */
.L_x_4279:
[----:B------:R-:W1:Y:S01]  /*1a240*/  SHFL.DOWN PT, R48, R47, 0x2, 0x1f ;  /* 0x08401f002f307f89 */ /* 0x000e6200000e0000 */
[----:B------:R-:W-:Y:S01]  /*1a250*/  ISETP.NE.AND P1, PT, R60, RZ, PT ;  /* 0x000000ff3c00720c */ /* 0x000fe20003f25270 */
[--C-:B------:R-:W-:Y:S01]  /*1a260*/  HADD2.F32 R60, -RZ, R41.reuse.H0_H0 ;  /* 0x20000029ff3c7230 */ /* 0x100fe20000004100 */
[----:B------:R-:W-:Y:S01]  /*1a270*/  ISETP.NE.AND P0, PT, RZ, UR19, PT ;  /* 0x00000013ff007c0c */ /* 0x000fe2000bf05270 */
[----:B0-----:R-:W0:Y:S01]  /*1a280*/  SHFL.DOWN PT, R49, R44, 0x2, 0x1f ;  /* 0x08401f002c317f89 */ /* 0x001e2200000e0000 */
[----:B------:R-:W-:Y:S01]  /*1a290*/  HADD2.F32 R57, -RZ, R14.H1_H1 ;  /* 0x3000000eff397230 */ /* 0x000fe20000004100 */
[----:B------:R-:W-:Y:S01]  /*1a2a0*/  MOV R113, UR9 ;  /* 0x0000000900717c02 */ /* 0x000fe20008000f00 */
[----:B------:R-:W-:Y:S01]  /*1a2b0*/  HADD2.F32 R114, -RZ, R41.H1_H1 ;  /* 0x30000029ff727230 */ /* 0x000fe20000004100 */
[----:B------:R-:W2:Y:S01]  /*1a2c0*/  SHFL.DOWN PT, R52, R45, 0x2, 0x1f ;  /* 0x08401f002d347f89 */ /* 0x000ea200000e0000 */
[----:B------:R-:W-:Y:S01]  /*1a2d0*/  UPLOP3.LUT UP2, UPT, UPT, UPT, UP2, 0x40, 0x4 ;  /* 0x000000000004789c */ /* 0x000fe20003f4e820 */
        /* <DEDUP_REMOVED lines=11> */
[----:B------:R-:W-:-:S03]  /*1a390*/  HADD2.F32 R55, -RZ, R42.H0_H0 ;  /* 0x2000002aff377230 */ /* 0x000fc60000004100 */
[----:B------:R-:W-:-:S04]  /*1a3a0*/  FMUL.FTZ R49, R49, R48 ;  /* 0x0000003031317220 */ /* 0x000fc80000410000 */
[----:B------:R-:W-:Y:S01]  /*1a3b0*/  FMUL.FTZ R49, R49, R54 ;  /* 0x0000003631317220 */ /* 0x000fe20000410000 */
[----:B------:R-:W-:Y:S02]  /*1a3c0*/  HADD2.F32 R54, -RZ, R40.H0_H0 ;  /* 0x20000028ff367230 */ /* 0x000fe40000004100 */
[C---:B0-----:R-:W-:Y:S01]  /*1a3d0*/  FMUL.FTZ R47, R53.reuse, R56 ;  /* 0x00000038352f7220 */ /* 0x041fe20000410000 */
[----:B------:R-:W-:Y:S01]  /*1a3e0*/  FFMA.FTZ R49, R53, R49, R52 ;  /* 0x0000003135317223 */ /* 0x000fe20000010034 */
[----:B------:R-:W-:Y:S01]  /*1a3f0*/  HADD2.F32 R56, -RZ, R15.H0_H0 ;  /* 0x2000000fff387230 */ /* 0x000fe20000004100 */
        /* <DEDUP_REMOVED lines=11> */
[----:B--2---:R-:W-:Y:S01]  /*1a4b0*/  FADD.FTZ R48, R49, R48 ;  /* 0x0000003031307221 */ /* 0x004fe20000010000 */
[----:B------:R-:W-:Y:S02]  /*1a4c0*/  IMAD.U32 R53, RZ, RZ, UR9 ;  /* 0x00000009ff357e24 */ /* 0x000fe4000f8e00ff */
[----:B------:R-:W-:Y:S01]  /*1a4d0*/  FMUL.FTZ R45, R46, R45 ;  /* 0x0000002d2e2d7220 */ /* 0x000fe20000410000 */
[----:B---3--:R-:W-:Y:S01]  /*1a4e0*/  FMUL.FTZ R46, R51, R44 ;  /* 0x0000002c332e7220 */ /* 0x008fe20000410000 */
[----:B------:R-:W-:Y:S02]  /*1a4f0*/  UIADD3 UR9, UPT, UPT, UR9, UR16, URZ ;  /* 0x0000001009097290 */ /* 0x000fe4000fffe0ff */
[----:B------:R-:W-:Y:S01]  /*1a500*/  FMUL.FTZ R45, R45, R112 ;  /* 0x000000702d2d7220 */ /* 0x000fe20000410000 */
[----:B------:R-:W-:Y:S01]  /*1a510*/  HADD2.F32 R112, -RZ, R15.H1_H1 ;  /* 0x3000000fff707230 */ /* 0x000fe20000004100 */
[----:B------:R-:W-:Y:S01]  /*1a520*/  UISETP.GE.AND UP1, UPT, UR9, UR17, UPT ;  /* 0x000000110900728c */ /* 0x000fe2000bf26270 */
[----:B------:R-:W1:Y:S01]  /*1a530*/  SHFL.IDX PT, R46, R46, RZ, 0x1f ;  /* 0x00001fff2e2e7589 */ /* 0x000e6200000e0000 */
[----:B------:R-:W-:-:S02]  /*1a540*/  FFMA.FTZ R51, R51, R45, R48 ;  /* 0x0000002d33337223 */ /* 0x000fc40000010030 */
[----:B------:R-:W2:Y:S04]  /*1a550*/  @!P1 LDC.64 R44, c[0x0][0x3c0] ;  /* 0x0000f000ff2c9b82 */ /* 0x000ea80000000a00 */
[----:B------:R-:W0:Y:S01]  /*1a560*/  SHFL.IDX PT, R51, R51, RZ, 0x1f ;  /* 0x00001fff33337589 */ /* 0x000e2200000e0000 */
[C---:B-1----:R-:W-:Y:S01]  /*1a570*/  FMUL.FTZ R48, R46.reuse, R46 ;  /* 0x0000002e2e307220 */ /* 0x042fe20000410000 */
[----:B------:R-:W-:Y:S01]  /*1a580*/  FSEL R47, R46, RZ, !P0 ;  /* 0x000000ff2e2f7208 */ /* 0x000fe20004000000 */
[----:B--2---:R-:W-:-:S03]  /*1a590*/  @!P1 IMAD.WIDE R44, R53, 0x4, R44 ;  /* 0x00000004352c9825 */ /* 0x004fc600078e022c */
[----:B------:R-:W-:Y:S01]  /*1a5a0*/  FSEL R49, R48, RZ, P0 ;  /* 0x000000ff30317208 */ /* 0x000fe20000000000 */
[----:B------:R-:W-:Y:S01]  /*1a5b0*/  FADD.FTZ R58, -R47, R58 ;  /* 0x0000003a2f3a7221 */ /* 0x000fe20000010100 */
[----:B0-----:R-:W-:Y:S01]  /*1a5c0*/  FFMA.FTZ R48, R51, UR20, R52 ;  /* 0x0000001433307c23 */ /* 0x001fe20008010034 */
[C---:B------:R-:W-:Y:S01]  /*1a5d0*/  FADD.FTZ R62, -R47.reuse, R62 ;  /* 0x0000003e2f3e7221 */ /* 0x040fe20000010100 */
[C---:B------:R-:W-:Y:S01]  /*1a5e0*/  FADD.FTZ R61, -R47.reuse, R61 ;  /* 0x0000003d2f3d7221 */ /* 0x040fe20000010100 */
[--C-:B------:R-:W-:Y:S02]  /*1a5f0*/  HADD2.F32 R52, -RZ, R17.reuse.H0_H0 ;  /* 0x20000011ff347230 */ /* 0x100fe40000004100 */
[----:B------:R-:W-:Y:S01]  /*1a600*/  FADD.FTZ R48, R48, R49 ;  /* 0x0000003130307221 */ /* 0x000fe20000010000 */
[----:B------:R-:W-:Y:S02]  /*1a610*/  HADD2.F32 R51, -RZ, R17.H1_H1 ;  /* 0x30000011ff337230 */ /* 0x000fe40000004100 */
[----:B------:R-:W-:Y:S01]  /*1a620*/  FADD.FTZ R63, -R47, R63 ;  /* 0x0000003f2f3f7221 */ /* 0x000fe20000010100 */
[----:B------:R-:W-:-:S02]  /*1a630*/  HADD2.F32 R53, -RZ, R40.H1_H1 ;  /* 0x30000028ff357230 */ /* 0x000fc40000004100 */
[C---:B------:R-:W-:Y:S01]  /*1a640*/  FADD.FTZ R70, -R47.reuse, R70 ;  /* 0x000000462f467221 */ /* 0x040fe20000010100 */
[C---:B------:R-:W-:Y:S01]  /*1a650*/  FADD.FTZ R71, -R47.reuse, R71 ;  /* 0x000000472f477221 */ /* 0x040fe20000010100 */
[----:B------:R-:W0:Y:S01]  /*1a660*/  MUFU.RSQ R48, R48 ;  /* 0x0000003000307308 */ /* 0x000e220000001400 */
[----:B------:R1:W-:Y:S01]  /*1a670*/  @!P1 STG.E desc[UR10][R44.64], R46 ;  /* 0x0000002e2c009986 */ /* 0x0003e2000c10190a */
        /* <DEDUP_REMOVED lines=15> */
[C---:B0-----:R-:W-:Y:S01]  /*1a770*/  FMUL.FTZ R49, R48.reuse, R58 ;  /* 0x0000003a30317220 */ /* 0x041fe20000410000 */
[C---:B------:R-:W-:Y:S01]  /*1a780*/  FMUL.FTZ R62, R48.reuse, R62 ;  /* 0x0000003e303e7220 */ /* 0x040fe20000410000 */
[C---:B------:R-:W-:Y:S01]  /*1a790*/  FMUL.FTZ R61, R48.reuse, R61 ;  /* 0x0000003d303d7220 */ /* 0x040fe20000410000 */
[----:B------:R-:W-:Y:S01]  /*1a7a0*/  FMUL.FTZ R58, R48, R63 ;  /* 0x0000003f303a7220 */ /* 0x000fe20000410000 */
[----:B------:R-:W-:Y:S01]  /*1a7b0*/  FFMA.FTZ R49, R49, R52, R54 ;  /* 0x0000003431317223 */ /* 0x000fe20000010036 */
[----:B-1----:R-:W-:Y:S01]  /*1a7c0*/  FFMA.FTZ R44, R62, R51, R53 ;  /* 0x000000333e2c7223 */ /* 0x002fe20000010035 */
[----:B------:R-:W-:-:S02]  /*1a7d0*/  HADD2.F32 R52, -RZ, R13.H0_H0 ;  /* 0x2000000dff347230 */ /* 0x000fc40000004100 */
[----:B------:R-:W-:Y:S01]  /*1a7e0*/  FFMA.FTZ R51, R61, R56, R60 ;  /* 0x000000383d337223 */ /* 0x000fe2000001003c */
[----:B------:R-:W-:Y:S02]  /*1a7f0*/  HADD2.F32 R54, -RZ, R43.H0_H0 ;  /* 0x2000002bff367230 */ /* 0x000fe40000004100 */
[C---:B------:R-:W-:Y:S01]  /*1a800*/  FMUL.FTZ R63, R48.reuse, R70 ;  /* 0x00000046303f7220 */ /* 0x040fe20000410000 */
[----:B------:R-:W-:Y:S02]  /*1a810*/  HADD2.F32 R53, -RZ, R14.H0_H0 ;  /* 0x2000000eff357230 */ /* 0x000fe40000004100 */
[----:B------:R-:W-:Y:S01]  /*1a820*/  FMUL.FTZ R46, R48, R71 ;  /* 0x00000047302e7220 */ /* 0x000fe20000410000 */
[----:B------:R-:W-:Y:S02]  /*1a830*/  HADD2.F32 R61, -RZ, R42.H1_H1 ;  /* 0x3000002aff3d7230 */ /* 0x000fe40000004100 */
[----:B------:R-:W-:Y:S01]  /*1a840*/  FFMA.FTZ R63, R63, R52, R54 ;  /* 0x000000343f3f7223 */ /* 0x000fe20000010036 */
[----:B------:R-:W-:-:S02]  /*1a850*/  HADD2.F32 R52, -RZ, R12.H0_H0 ;  /* 0x2000000cff347230 */ /* 0x000fc40000004100 */
[----:B------:R-:W-:Y:S01]  /*1a860*/  FFMA.FTZ R58, R58, R53, R55 ;  /* 0x000000353a3a7223 */ /* 0x000fe20000010037 */
[----:B------:R-:W-:Y:S02]  /*1a870*/  HADD2.F32 R54, -RZ, R36.H0_H0 ;  /* 0x20000024ff367230 */ /* 0x000fe40000004100 */
        /* <DEDUP_REMOVED lines=19> */
[----:B------:R-:W-:-:S02]  /*1a9b0*/  HADD2.F32 R56, -RZ, R12.H1_H1 ;  /* 0x3000000cff387230 */ /* 0x000fc40000004100 */
[C---:B------:R-:W-:Y:S01]  /*1a9c0*/  FMUL.FTZ R55, R48.reuse, R74 ;  /* 0x0000004a30377220 */ /* 0x040fe20000410000 */
[----:B------:R-:W-:Y:S02]  /*1a9d0*/  HADD2.F32 R60, -RZ, R36.H1_H1 ;  /* 0x30000024ff3c7230 */ /* 0x000fe40000004100 */
[----:B------:R-:W-:Y:S01]  /*1a9e0*/  FADD.FTZ R47, -R47, R69 ;  /* 0x000000452f2f7221 */ /* 0x000fe20000010100 */
[C---:B------:R-:W-:Y:S01]  /*1a9f0*/  FMUL.FTZ R45, R48.reuse, R67 ;  /* 0x00000043302d7220 */ /* 0x040fe20000410000 */
[C---:B------:R-:W-:Y:S01]  /*1aa00*/  FMUL.FTZ R62, R48.reuse, R72 ;  /* 0x00000048303e7220 */ /* 0x040fe20000410000 */
[----:B------:R-:W-:Y:S02]  /*1aa10*/  HADD2.F32 R53, -RZ, R11.H1_H1 ;  /* 0x3000000bff357230 */ /* 0x000fe40000004100 */
[C---:B------:R-:W-:Y:S01]  /*1aa20*/  FMUL.FTZ R75, R48.reuse, R75 ;  /* 0x0000004b304b7220 */ /* 0x040fe20000410000 */
[----:B------:R-:W-:Y:S02]  /*1aa30*/  HADD2.F32 R61, -RZ, R37.H1_H1 ;  /* 0x30000025ff3d7230 */ /* 0x000fe40000004100 */
[----:B------:R-:W-:Y:S01]  /*1aa40*/  FMUL.FTZ R78, R48, R78 ;  /* 0x0000004e304e7220 */ /* 0x000fe20000410000 */
[----:B------:R-:W-:-:S02]  /*1aa50*/  HADD2.F32 R67, -RZ, R13.H1_H1 ;  /* 0x3000000dff437230 */ /* 0x000fc40000004100 */
[----:B------:R-:W-:Y:S01]  /*1aa60*/  FMUL.FTZ R57, R48, R76 ;  /* 0x0000004c30397220 */ /* 0x000fe20000410000 */
[----:B------:R-:W-:Y:S02]  /*1aa70*/  HADD2.F32 R69, -RZ, R43.H1_H1 ;  /* 0x3000002bff457230 */ /* 0x000fe40000004100 */
[----:B------:R-:W-:Y:S01]  /*1aa80*/  FFMA.FTZ R55, R55, R52, R54 ;  /* 0x0000003437377223 */ /* 0x000fe20000010036 */
[----:B------:R-:W-:Y:S02]  /*1aa90*/  HADD2.F32 R70, -RZ, R11.H0_H0 ;  /* 0x2000000bff467230 */ /* 0x000fe40000004100 */
[----:B------:R-:W-:Y:S01]  /*1aaa0*/  FFMA.FTZ R54, R75, R56, R60 ;  /* 0x000000384b367223 */ /* 0x000fe2000001003c */
[----:B------:R-:W-:Y:S02]  /*1aab0*/  HADD2.F32 R72, -RZ, R37.H0_H0 ;  /* 0x20000025ff487230 */ /* 0x000fe40000004100 */
[----:B------:R-:W-:Y:S01]  /*1aac0*/  FFMA.FTZ R56, R78, R53, R61 ;  /* 0x000000354e387223 */ /* 0x000fe2000001003d */
[----:B------:R-:W-:Y:S01]  /*1aad0*/  FFMA.FTZ R62, R62, R67, R69 ;  /* 0x000000433e3e7223 */ /* 0x000fe20000010045 */
[----:B------:R-:W-:-:S02]  /*1aae0*/  HADD2.F32 R52, -RZ, R10.H0_H0 ;  /* 0x2000000aff347230 */ /* 0x000fc40000004100 */
[C---:B------:R-:W-:Y:S01]  /*1aaf0*/  FMUL.FTZ R77, R48.reuse, R77 ;  /* 0x0000004d304d7220 */ /* 0x040fe20000410000 */
[----:B------:R-:W-:Y:S01]  /*1ab00*/  FFMA.FTZ R57, R57, R70, R72 ;  /* 0x0000004639397223 */ /* 0x000fe20000010048 */
[----:B------:R-:W-:Y:S02]  /*1ab10*/  HADD2.F32 R60, -RZ, R38.H0_H0 ;  /* 0x20000026ff3c7230 */ /* 0x000fe40000004100 */
[C---:B------:R-:W-:Y:S01]  /*1ab20*/  FMUL.FTZ R80, R48.reuse, R80 ;  /* 0x0000005030507220 */ /* 0x040fe20000410000 */
[----:B------:R-:W-:Y:S02]  /*1ab30*/  HADD2.F32 R53, -RZ, R10.H1_H1 ;  /* 0x3000000aff357230 */ /* 0x000fe40000004100 */
[C---:B------:R-:W-:Y:S01]  /*1ab40*/  FMUL.FTZ R79, R48.reuse, R79 ;  /* 0x0000004f304f7220 */ /* 0x040fe20000410000 */
[----:B------:R-:W-:Y:S02]  /*1ab50*/  HADD2.F32 R61, -RZ, R38.H1_H1 ;  /* 0x30000026ff3d7230 */ /* 0x000fe40000004100 */
[----:B------:R-:W-:Y:S01]  /*1ab60*/  FMUL.FTZ R84, R48, R84 ;  /* 0x0000005430547220 */ /* 0x000fe20000410000 */
[----:B------:R-:W-:-:S02]  /*1ab70*/  HADD2.F32 R70, -RZ, R9.H0_H0 ;  /* 0x20000009ff467230 */ /* 0x000fc40000004100 */
[----:B------:R-:W-:Y:S01]  /*1ab80*/  FFMA.FTZ R83, R77, R52, R60 ;  /* 0x000000344d537223 */ /* 0x000fe2000001003c */
[----:B------:R-:W-:Y:S02]  /*1ab90*/  HADD2.F32 R72, -RZ, R39.H0_H0 ;  /* 0x20000027ff487230 */ /* 0x000fe40000004100 */
[----:B------:R-:W-:Y:S01]  /*1aba0*/  FFMA.FTZ R80, R80, R53, R61 ;  /* 0x0000003550507223 */ /* 0x000fe2000001003d */
[----:B------:R-:W-:Y:S02]  /*1abb0*/  HADD2.F32 R67, -RZ, R9.H1_H1 ;  /* 0x30000009ff437230 */ /* 0x000fe40000004100 */
[----:B------:R-:W-:Y:S01]  /*1abc0*/  FMUL.FTZ R78, R48, R90 ;  /* 0x0000005a304e7220 */ /* 0x000fe20000410000 */
[----:B------:R-:W-:Y:S02]  /*1abd0*/  HADD2.F32 R69, -RZ, R39.H1_H1 ;  /* 0x30000027ff457230 */ /* 0x000fe40000004100 */
[----:B------:R-:W-:Y:S01]  /*1abe0*/  FFMA.FTZ R109, R79, R70, R72 ;  /* 0x000000464f6d7223 */ /* 0x000fe20000010048 */
[----:B------:R-:W-:-:S02]  /*1abf0*/  HADD2.F32 R52, -RZ, R8.H0_H0 ;  /* 0x20000008ff347230 */ /* 0x000fc40000004100 */
[----:B------:R-:W-:Y:S01]  /*1ac00*/  FMUL.FTZ R79, R48, R87 ;  /* 0x00000057304f7220 */ /* 0x000fe20000410000 */
        /* <DEDUP_REMOVED lines=10> */
[----:B------:R-:W-:Y:S02]  /*1acb0*/  HADD2.F32 R52, -RZ, R6.H0_H0 ;  /* 0x20000006ff347230 */ /* 0x000fe40000004100 */
[----:B------:R-:W-:Y:S01]  /*1acc0*/  FMUL.FTZ R89, R48, R89 ;  /* 0x0000005930597220 */ /* 0x000fe20000410000 */
[----:B------:R-:W-:Y:S02]  /*1acd0*/  HADD2.F32 R60, -RZ, R34.H0_H0 ;  /* 0x20000022ff3c7230 */ /* 0x000fe40000004100 */
[----:B------:R-:W-:Y:S01]  /*1ace0*/  FFMA.FTZ R67, R67, R70, R72 ;  /* 0x0000004643437223 */ /* 0x000fe20000010048 */
[----:B------:R-:W-:-:S02]  /*1acf0*/  HADD2.F32 R53, -RZ, R6.H1_H1 ;  /* 0x30000006ff357230 */ /* 0x000fc40000004100 */
[C---:B------:R-:W-:Y:S01]  /*1ad00*/  FMUL.FTZ R90, R48.reuse, R92 ;  /* 0x0000005c305a7220 */ /* 0x040fe20000410000 */
[----:B------:R-:W-:Y:S02]  /*1ad10*/  HADD2.F32 R61, -RZ, R34.H1_H1 ;  /* 0x30000022ff3d7230 */ /* 0x000fe40000004100 */
[C---:B------:R-:W-:Y:S01]  /*1ad20*/  FMUL.FTZ R70, R48.reuse, R91 ;  /* 0x0000005b30467220 */ /* 0x040fe20000410000 */
[----:B------:R-:W-:Y:S02]  /*1ad30*/  HADD2.F32 R71, -RZ, R5.H0_H0 ;  /* 0x20000005ff477230 */ /* 0x000fe40000004100 */
[----:B------:R-:W-:Y:S01]  /*1ad40*/  FMUL.FTZ R92, R48, R93 ;  /* 0x0000005d305c7220 */ /* 0x000fe20000410000 */
[----:B------:R-:W-:Y:S02]  /*1ad50*/  HADD2.F32 R75, -RZ, R35.H0_H0 ;  /* 0x20000023ff4b7230 */ /* 0x000fe40000004100 */
[----:B------:R-:W-:Y:S01]  /*1ad60*/  FFMA.FTZ R91, R89, R52, R60 ;  /* 0x00000034595b7223 */ /* 0x000fe2000001003c */
        /* <DEDUP_REMOVED lines=16> */
[----:B------:R-:W-:-:S02]  /*1ae70*/  HADD2.F32 R61, -RZ, R2.H0_H0 ;  /* 0x20000002ff3d7230 */ /* 0x000fc40000004100 */
[----:B------:R-:W-:Y:S01]  /*1ae80*/  FMUL.FTZ R60, R48, R101 ;  /* 0x00000065303c7220 */ /* 0x000fe20000410000 */
[--C-:B------:R-:W-:Y:S02]  /*1ae90*/  HADD2.F32 R77, -RZ, R30.reuse.H1_H1 ;  /* 0x3000001eff4d7230 */ /* 0x100fe40000004100 */
[----:B------:R-:W-:Y:S01]  /*1aea0*/  FFMA.FTZ R88, R88, R71, R75 ;  /* 0x0000004758587223 */ /* 0x000fe2000001004b */
[----:B------:R-:W-:Y:S01]  /*1aeb0*/  HADD2.F32 R71, -RZ, R30.H0_H0 ;  /* 0x2000001eff477230 */ /* 0x000fe20000004100 */
[----:B------:R-:W0:Y:S01]  /*1aec0*/  @!P1 LDC.64 R52, c[0x0][0x3c8] ;  /* 0x0000f200ff349b82 */ /* 0x000e220000000a00 */
[----:B------:R-:W-:Y:S02]  /*1aed0*/  HADD2.F32 R75, -RZ, R2.H1_H1 ;  /* 0x30000002ff4b7230 */ /* 0x000fe40000004100 */
[C---:B------:R-:W-:Y:S01]  /*1aee0*/  FMUL.FTZ R98, R48.reuse, R98 ;  /* 0x0000006230627220 */ /* 0x040fe20000410000 */
[----:B------:R-:W-:Y:S01]  /*1aef0*/  FMUL.FTZ R111, R48, R100 ;  /* 0x00000064306f7220 */ /* 0x000fe20000410000 */
[----:B------:R-:W-:-:S02]  /*1af00*/  HADD2.F32 R70, -RZ, R3.H0_H0 ;  /* 0x20000003ff467230 */ /* 0x000fc40000004100 */
[----:B------:R-:W-:Y:S01]  /*1af10*/  FMUL.FTZ R89, R48, R96 ;  /* 0x0000006030597220 */ /* 0x000fe20000410000 */
[----:B------:R-:W-:Y:S01]  /*1af20*/  FFMA.FTZ R101, R98, R61, R71 ;  /* 0x0000003d62657223 */ /* 0x000fe20000010047 */
[----:B------:R-:W-:Y:S01]  /*1af30*/  FFMA.FTZ R100, R60, R75, R77 ;  /* 0x0000004b3c647223 */ /* 0x000fe2000001004d */
[----:B------:R-:W-:Y:S01]  /*1af40*/  HADD2.F32 R72, -RZ, R29.H0_H0 ;  /* 0x2000001dff487230 */ /* 0x000fe20000004100 */
[----:B------:R-:W1:Y:S01]  /*1af50*/  LDC.64 R60, c[0x0][0x428] ;  /* 0x00010a00ff3c7b82 */ /* 0x000e620000000a00 */
[----:B------:R-:W-:Y:S02]  /*1af60*/  HADD2.F32 R74, -RZ, R7.H0_H0 ;  /* 0x20000007ff4a7230 */ /* 0x000fe40000004100 */
[----:B------:R-:W-:Y:S01]  /*1af70*/  FMUL.FTZ R102, R48, R102 ;  /* 0x0000006630667220 */ /* 0x000fe20000410000 */
[----:B------:R-:W-:Y:S02]  /*1af80*/  HADD2.F32 R76, -RZ, R33.H0_H0 ;  /* 0x20000021ff4c7230 */ /* 0x000fe40000004100 */
[----:B------:R-:W-:Y:S01]  /*1af90*/  FFMA.FTZ R89, R89, R70, R72 ;  /* 0x0000004659597223 */ /* 0x000fe20000010048 */
[----:B------:R-:W-:-:S02]  /*1afa0*/  HADD2.F32 R70, -RZ, R0.H0_H0 ;  /* 0x20000000ff467230 */ /* 0x000fc40000004100 */
[C---:B------:R-:W-:Y:S01]  /*1afb0*/  FMUL.FTZ R96, R48.reuse, R104 ;  /* 0x0000006830607220 */ /* 0x040fe20000410000 */
[--C-:B------:R-:W-:Y:S02]  /*1afc0*/  HADD2.F32 R72, -RZ, R31.reuse.H0_H0 ;  /* 0x2000001fff487230 */ /* 0x100fe40000004100 */
        /* <DEDUP_REMOVED lines=10> */
[----:B------:R-:W-:Y:S01]  /*1b070*/  FMUL.FTZ R97, R48, R105 ;  /* 0x0000006930617220 */ /* 0x000fe20000410000 */
[----:B------:R-:W-:Y:S02]  /*1b080*/  HADD2.F32 R72, -RZ, R24.H1_H1 ;  /* 0x30000018ff487230 */ /* 0x000fe40000004100 */
[----:B------:R-:W-:Y:S01]  /*1b090*/  FFMA.FTZ R96, R96, R71, R75 ;  /* 0x0000004760607223 */ /* 0x000fe2000001004b */
        /* <DEDUP_REMOVED lines=20> */
[----:B------:R-:W-:Y:S01]  /*1b1e0*/  HADD2.F32 R74, -RZ, R23.H1_H1 ;  /* 0x30000017ff4a7230 */ /* 0x000fe20000004100 */
[----:B------:R-:W-:Y:S01]  /*1b1f0*/  F2FP.F16.F32.PACK_AB R46, R46, R58 ;  /* 0x0000003a2e2e723e */ /* 0x000fe200000000ff */
[----:B------:R-:W-:Y:S02]  /*1b200*/  HADD2.F32 R76, -RZ, R27.H1_H1 ;  /* 0x3000001bff4c7230 */ /* 0x000fe40000004100 */
[----:B------:R-:W-:Y:S01]  /*1b210*/  FFMA.FTZ R106, R50, R77, R95 ;  /* 0x0000004d326a7223 */ /* 0x000fe2000001005f */
[----:B0-----:R-:W-:Y:S01]  /*1b220*/  @!P1 IMAD.WIDE R52, R113, 0x4, R52 ;  /* 0x0000000471349825 */ /* 0x001fe200078e0234 */
[----:B------:R-:W-:-:S03]  /*1b230*/  F2FP.F16.F32.PACK_AB R45, R45, R51 ;  /* 0x000000332d2d723e */ /* 0x000fc600000000ff */
[----:B------:R-:W-:Y:S01]  /*1b240*/  FFMA.FTZ R107, R47, R74, R76 ;  /* 0x0000004a2f6b7223 */ /* 0x000fe2000001004c */
[--C-:B-1----:R-:W-:Y:S01]  /*1b250*/  IMAD.WIDE.U32 R70, R59, 0x10, R60.reuse ;  /* 0x000000103b467825 */ /* 0x102fe200078e003c */
[----:B------:R0:W-:Y:S01]  /*1b260*/  @!P1 STG.E desc[UR10][R52.64], R48 ;  /* 0x0000003034009986 */ /* 0x0001e2000c10190a */
[----:B------:R-:W-:Y:S02]  /*1b270*/  F2FP.F16.F32.PACK_AB R47, R62, R63 ;  /* 0x0000003f3e2f723e */ /* 0x000fe400000000ff */
[----:B------:R-:W-:Y:S01]  /*1b280*/  F2FP.F16.F32.PACK_AB R44, R44, R49 ;  /* 0x000000312c2c723e */ /* 0x000fe200000000ff */
[--C-:B------:R-:W-:Y:S01]  /*1b290*/  IMAD.WIDE.U32 R72, R73, 0x10, R60.reuse ;  /* 0x0000001049487825 */ /* 0x100fe200078e003c */
[----:B------:R-:W-:Y:S02]  /*1b2a0*/  F2FP.F16.F32.PACK_AB R51, R84, R109 ;  /* 0x0000006d5433723e */ /* 0x000fe400000000ff */
[----:B------:R-:W-:Y:S01]  /*1b2b0*/  F2FP.F16.F32.PACK_AB R50, R80, R83 ;  /* 0x000000535032723e */ /* 0x000fe200000000ff */
[--C-:B------:R-:W-:Y:S01]  /*1b2c0*/  IMAD.WIDE.U32 R74, R81, 0x10, R60.reuse ;  /* 0x00000010514a7825 */ /* 0x100fe200078e003c */
[----:B------:R-:W-:Y:S01]  /*1b2d0*/  F2FP.F16.F32.PACK_AB R49, R56, R57 ;  /* 0x000000393831723e */ /* 0x000fe200000000ff */
[----:B------:R1:W-:Y:S01]  /*1b2e0*/  STG.E.128 desc[UR10][R70.64], R44 ;  /* 0x0000002c46007986 */ /* 0x0003e2000c101d0a */
[----:B------:R-:W-:Y:S01]  /*1b2f0*/  F2FP.F16.F32.PACK_AB R59, R102, R111 ;  /* 0x0000006f663b723e */ /* 0x000fe200000000ff */
[----:B------:R-:W-:Y:S01]  /*1b300*/  IMAD.WIDE.U32 R94, R94, 0x10, R60 ;  /* 0x000000105e5e7825 */ /* 0x000fe200078e003c */
[----:B0-----:R-:W-:-:S02]  /*1b310*/  F2FP.F16.F32.PACK_AB R48, R54, R55 ;  /* 0x000000373630723e */ /* 0x001fc400000000ff */
[----:B------:R-:W-:Y:S01]  /*1b320*/  F2FP.F16.F32.PACK_AB R55, R92, R93 ;  /* 0x0000005d5c37723e */ /* 0x000fe200000000ff */
[----:B------:R-:W-:Y:S01]  /*1b330*/  IMAD.WIDE.U32 R76, R103, 0x10, R60 ;  /* 0x00000010674c7825 */ /* 0x000fe200078e003c */
        /* <DEDUP_REMOVED lines=12> */
[----:B------:R-:W-:-:S05]  /*1b400*/  F2FP.F16.F32.PACK_AB R60, R97, R96 ;  /* 0x00000060613c723e */ /* 0x000fca00000000ff */
[----:B------:R1:W-:Y:S01]  /*1b410*/  STG.E.128 desc[UR10][R76.64], R60 ;  /* 0x0000003c4c007986 */ /* 0x0003e2000c101d0a */
[----:B------:R-:W-:Y:S05]  /*1b420*/  BRA.U !UP1, `(.L_x_4281) ;  /* 0xfffffe5509d47547 */ /* 0x000fea000b83ffff */
[----:B------:R-:W-:Y:S05]  /*1b430*/  EXIT ;  /* 0x000000000000794d */ /* 0x000fea0003800000 */
.L_x_4282:
        /* <DEDUP_REMOVED lines=12> */
.L_x_34005:


//--------------------- .text._ZN10layer_norm13ln_fwd_kernelINS_13Kernel_traitsI6__halfS2_S2_S2_fjLj5120ELj1ELj1ELj4ELj16ENS_18Kernel_traits_baseILj5120ES2_S2_S2_S2_fjLj128EEEEELb1ELb0ELb1ELb0EEEvNS_9FwdParamsE --------------------------
	.section	.text._ZN10layer_norm13ln_fwd_kernelINS_13Kernel_traitsI6__halfS2_S2_S2_fjLj5120ELj1ELj1ELj4ELj16ENS_18Kernel_traits_baseILj5120ES2_S2_S2_S2_fjLj128EEEEELb1ELb0ELb1ELb0EEEvNS_9FwdParamsE,"ax",@progbits
	.align	128
        .global         _ZN10layer_norm13ln_fwd_kernelINS_13Kernel_traitsI6__halfS2_S2_S2_fjLj5120ELj1ELj1ELj4ELj16ENS_18Kernel_traits_baseILj5120ES2_S2_S2_S2_fjLj128EEEEELb1ELb0ELb1ELb0EEEvNS_9FwdParamsE
        .type           _ZN10layer_norm13ln_fwd_kernelINS_13Kernel_traitsI6__halfS2_S2_S2_fjLj5120ELj1ELj1ELj4ELj16ENS_18Kernel_traits_baseILj5120ES2_S2_S2_S2_fjLj128EEEEELb1ELb0ELb1ELb0EEEvNS_9FwdParamsE,@function
        .size           _ZN10layer_norm13ln_fwd_kernelINS_13Kernel_traitsI6__halfS2_S2_S2_fjLj5120ELj1ELj1ELj4ELj16ENS_18Kernel_traits_baseILj5120ES2_S2_S2_S2_fjLj128EEEEELb1ELb0ELb1ELb0EEEvNS_9FwdParamsE,(.L_x_34006 - _ZN10layer_norm13ln_fwd_kernelINS_13Kernel_traitsI6__halfS2_S2_S2_fjLj5120ELj1ELj1ELj4ELj16ENS_18Kernel_traits_baseILj5120ES2_S2_S2_S2_fjLj128EEEEELb1ELb0ELb1ELb0EEEvNS_9FwdParamsE)
        .other          _ZN10layer_norm13ln_fwd_kernelINS_13Kernel_traitsI6__halfS2_S2_S2_fjLj5120ELj1ELj1ELj4ELj16ENS_18Kernel_traits_baseILj5120ES2_S2_S2_S2_fjLj128EEEEELb1ELb0ELb1ELb0EEEvNS_9FwdParamsE,@"STO_CUDA_ENTRY STV_DEFAULT"
_ZN10layer_norm13ln_fwd_kernelINS_13Kernel_traitsI6__halfS2_S2_S2_fjLj5120ELj1ELj1ELj4ELj16ENS_18Kernel_traits_baseILj5120ES2_S2_S2_S2_fjLj128EEEEELb1ELb0ELb1ELb0EEEvNS_9FwdParamsE:
.text._ZN10layer_norm13ln_fwd_kernelINS_13Kernel_traitsI6__halfS2_S2_S2_fjLj5120ELj1ELj1ELj4ELj16ENS_18Kernel_traits_baseILj5120ES2_S2_S2_S2_fjLj128EEEEELb1ELb0ELb1ELb0EEEvNS_9FwdParamsE:
        /* <DEDUP_REMOVED lines=15> */
[----:B----4-:R3:W1:Y:S01]  /*00f0*/  @P0 LDG.E.64 R6, desc[UR12][R2.64] ;  /* 0x0000000c02060981 */ /* 0x010662000c1e1b00 */
[----:B0-----:R-:W-:Y:S01]  /*0100*/  UISETP.NE.U32.AND UP0, UPT, UR4, URZ, UPT ;  /* 0x000000ff0400728c */ /* 0x001fe2000bf05070 */
[----:B------:R-:W-:Y:S02]  /*0110*/  BSSY.RECONVERGENT B0, `(.L_x_4283) ;  /* 0x0000075000007945 */ /* 0x000fe40003800200 */
[----:B------:R-:W0:Y:S01]  /*0120*/  S2UR UR22, SR_CTAID.X ;  /* 0x00000000001679c3 */ /* 0x000e220000002500 */
[----:B-----5:R-:W-:Y:S01]  /*0130*/  LOP3.LUT R0, R9, 0x60, RZ, 0xc0, !PT ;  /* 0x0000006009007812 */ /* 0x020fe200078ec0ff */
[----:B------:R-:W-:-:S03]  /*0140*/  UISETP.NE.AND.EX UP0, UPT, UR5, URZ, UPT, UP0 ;  /* 0x000000ff0500728c */ /* 0x000fc6000bf05300 */
[----:B------:R-:W-:Y:S02]  /*0150*/  LOP3.LUT R23, R0, 0x1f, R9, 0xf8, !PT ;  /* 0x0000001f00177812 */ /* 0x000fe400078ef809 */
[----:B---3--:R-:W-:-:S04]  /*0160*/  SHF.R.S32.HI R3, RZ, 0x1f, R8 ;  /* 0x0000001fff037819 */ /* 0x008fc80000011408 */
[----:B------:R-:W-:Y:S02]  /*0170*/  LEA.HI R3, R3, R8, RZ, 0x3 ;  /* 0x0000000803037211 */ /* 0x000fe400078f18ff */
[----:B--2---:R-:W-:Y:S02]  /*0180*/  @P0 R2UR UR14, R4 ;  /* 0x00000000040e02ca */ /* 0x004fe400000e0000 */
[----:B------:R-:W0:Y:S01]  /*0190*/  LDC R4, c[0x0][0x360] ;  /* 0x0000d800ff047b82 */ /* 0x000e220000000800 */
[----:B------:R-:W-:Y:S02]  /*01a0*/  @P0 R2UR UR15, R5 ;  /* 0x00000000050f02ca */ /* 0x000fe400000e0000 */
[----:B------:R-:W-:Y:S02]  /*01b0*/  SHF.R.S32.HI R5, RZ, 0x3, R3 ;  /* 0x00000003ff057819 */ /* 0x000fe40000011403 */
[----:B-1----:R-:W-:Y:S02]  /*01c0*/  @P0 IADD3 R2, P1, PT, R6, R11, RZ ;  /* 0x0000000b06020210 */ /* 0x002fe40007f3e0ff */
[----:B------:R-:W-:-:S03]  /*01d0*/  LOP3.LUT R6, R23, 0x7f, RZ, 0x3c, !PT ;  /* 0x0000007f17067812 */ /* 0x000fc600078e3cff */
[----:B------:R-:W-:Y:S01]  /*01e0*/  @P0 IMAD.X R75, RZ, RZ, R7, P1 ;  /* 0x000000ffff4b0224 */ /* 0x000fe200008e0607 */
[----:B------:R-:W-:Y:S01]  /*01f0*/  UIADD3 UR5, UPT, UPT, UR14, -0x61c88647, URZ ;  /* 0x9e3779b90e057890 */ /* 0x000fe2000fffe0ff */
[----:B------:R-:W-:Y:S01]  /*0200*/  IMAD.IADD R3, R5, 0x1, R6 ;  /* 0x0000000105037824 */ /* 0x000fe200078e0206 */
[----:B------:R-:W-:Y:S02]  /*0210*/  UIADD3 UR7, UPT, UPT, UR14, 0x3c6ef372, URZ ;  /* 0x3c6ef3720e077890 */ /* 0x000fe4000fffe0ff */
[--C-:B------:R-:W-:Y:S01]  /*0220*/  SHF.R.U64 R76, R2, 0x2, R75.reuse ;  /* 0x00000002024c7819 */ /* 0x100fe2000000124b */
[----:B------:R-:W-:Y:S01]  /*0230*/  UIADD3 UR6, UPT, UPT, UR15, -0x4498517b, URZ ;  /* 0xbb67ae850f067890 */ /* 0x000fe2000fffe0ff */
[----:B------:R-:W-:Y:S01]  /*0240*/  SHF.R.U32.HI R75, RZ, 0x2, R75 ;  /* 0x00000002ff4b7819 */ /* 0x000fe2000001164b */
[----:B------:R-:W-:Y:S02]  /*0250*/  UIADD3 UR23, UPT, UPT, UR15, 0x76cf5d0a, URZ ;  /* 0x76cf5d0a0f177890 */ /* 0x000fe4000fffe0ff */
[----:B------:R-:W-:-:S02]  /*0260*/  UIADD3 UR31, UPT, UPT, UR14, -0x255992d5, URZ ;  /* 0xdaa66d2b0e1f7890 */ /* 0x000fc4000fffe0ff */
[----:B------:R-:W-:Y:S01]  /*0270*/  UIADD3 UR32, UPT, UPT, UR15, 0x32370b8f, URZ ;  /* 0x32370b8f0f207890 */ /* 0x000fe2000fffe0ff */
[----:B0-----:R-:W-:Y:S01]  /*0280*/  IMAD R77, R4, UR22, R9 ;  /* 0x00000016044d7c24 */ /* 0x001fe2000f8e0209 */
[----:B------:R-:W-:Y:S01]  /*0290*/  LOP3.LUT R4, R9, 0x1f, RZ, 0xc0, !PT ;  /* 0x0000001f09047812 */ /* 0x000fe200078ec0ff */
        /* <DEDUP_REMOVED lines=54> */
.L_x_4284:
        /* <DEDUP_REMOVED lines=38> */
.L_x_4285:
[----:B------:R-:W-:Y:S05]  /*0860*/  BSYNC.RECONVERGENT B0 ;  /* 0x0000000000007941 */ /* 0x000fea0003800200 */
.L_x_4283:
[----:B------:R-:W0:Y:S02]  /*0870*/  LDCU UR4, c[0x0][0x384] ;  /* 0x00007080ff0477ac */ /* 0x000e240008000800 */
[----:B0-----:R-:W-:-:S06]  /*0880*/  UISETP.GE.AND UP0, UPT, UR22, UR4, UPT ;  /* 0x000000041600728c */ /* 0x001fcc000bf06270 */
[----:B------:R-:W-:-:S13]  /*0890*/  PLOP3.LUT P0, PT, PT, PT, UP0, 0x80, 0x8 ;  /* 0x000000000008781c */ /* 0x000fda0003f0f008 */
[----:B------:R-:W-:Y:S05]  /*08a0*/  @P0 EXIT ;  /* 0x000000000000094d */ /* 0x000fea0003800000 */
[----:B------:R-:W-:Y:S01]  /*08b0*/  IMAD.HI.U32 R6, R77, -0x326172a9, RZ ;  /* 0xcd9e8d574d067827 */ /* 0x000fe200078e00ff */
[----:B------:R-:W-:Y:S01]  /*08c0*/  LOP3.LUT R2, R2, 0x3, RZ, 0xc0, !PT ;  /* 0x0000000302027812 */ /* 0x000fe200078ec0ff */
[----:B------:R-:W0:Y:S02]  /*08d0*/  LDCU UR27, c[0x0][0x404] ;  /* 0x00008080ff1b77ac */ /* 0x000e240008000800 */
        /* <DEDUP_REMOVED lines=14> */
[----:B------:R-:W4:Y:S03]  /*09c0*/  LDCU.64 UR18, c[0x0][0x3a0] ;  /* 0x00007400ff1277ac */ /* 0x000f260008000a00 */
[----:B------:R-:W-:Y:S01]  /*09d0*/  IMAD R9, R6, -0x2daee0ad, RZ ;  /* 0xd2511f5306097824 */ /* 0x000fe200078e02ff */
[----:B------:R-:W-:Y:S01]  /*09e0*/  LOP3.LUT R7, R12, UR7, R7, 0x96, !PT ;  /* 0x000000070c077c12 */ /* 0x000fe2000f8e9607 */
[----:B------:R-:W-:Y:S01]  /*09f0*/  IMAD.HI.U32 R6, R8, -0x2daee0ad, RZ ;  /* 0xd2511f5308067827 */ /* 0x000fe200078e00ff */
[----:B------:R-:W-:-:S03]  /*0a00*/  UPLOP3.LUT UP1, UPT, UPT, UPT, UPT, 0x40, 0x4 ;  /* 0x000000000004789c */ /* 0x000fc60003f2e870 */
        /* <DEDUP_REMOVED lines=23> */
[----:B------:R-:W-:Y:S01]  /*0b80*/  IMAD.HI.U32 R6, R8, -0x2daee0ad, RZ ;  /* 0xd2511f5308067827 */ /* 0x000fe200078e00ff */
[----:B------:R-:W0:Y:S03]  /*0b90*/  LDCU.64 UR20, c[0x0][0x380] ;  /* 0x00007000ff1477ac */ /* 0x000e260008000a00 */
[----:B------:R-:W-:Y:S01]  /*0ba0*/  IMAD.HI.U32 R10, R7, -0x2daee0ad, RZ ;  /* 0xd2511f53070a7827 */ /* 0x000fe200078e00ff */
[----:B------:R-:W-:-:S03]  /*0bb0*/  LOP3.LUT R6, R11, UR25, R6, 0x96, !PT ;  /* 0x000000190b067c12 */ /* 0x000fc6000f8e9606 */
[----:B------:R-:W-:Y:S02]  /*0bc0*/  IMAD R11, R8, -0x2daee0ad, RZ ;  /* 0xd2511f53080b7824 */ /* 0x000fe400078e02ff */
[----:B------:R-:W-:Y:S02]  /*0bd0*/  IMAD R9, R9, -0x326172a9, RZ ;  /* 0xcd9e8d5709097824 */ /* 0x000fe400078e02ff */
[C---:B------:R-:W-:Y:S01]  /*0be0*/  IMAD.HI.U32 R8, R6.reuse, -0x326172a9, RZ ;  /* 0xcd9e8d5706087827 */ /* 0x040fe200078e00ff */
[----:B------:R-:W-:Y:S02]  /*0bf0*/  LOP3.LUT R10, R11, UR9, R10, 0x96, !PT ;  /* 0x000000090b0a7c12 */ /* 0x000fe4000f8e960a */
[C---:B------:R-:W-:Y:S01]  /*0c00*/  LOP3.LUT R11, R5.reuse, 0x7f, RZ, 0xc0, !PT ;  /* 0x0000007f050b7812 */ /* 0x040fe200078ec0ff */
[----:B------:R-:W-:Y:S01]  /*0c10*/  IMAD.SHL.U32 R5, R5, 0x2, RZ ;  /* 0x0000000205057824 */ /* 0x000fe200078e00ff */
[----:B------:R-:W-:Y:S01]  /*0c20*/  LOP3.LUT R8, R9, UR8, R8, 0x96, !PT ;  /* 0x0000000809087c12 */ /* 0x000fe2000f8e9608 */
[----:B------:R-:W-:Y:S01]  /*0c30*/  IMAD R9, R6, -0x326172a9, RZ ;  /* 0xcd9e8d5706097824 */ /* 0x000fe200078e02ff */
[----:B------:R-:W-:Y:S01]  /*0c40*/  VIADDMNMX R12, R11, -R0, RZ, !PT ;  /* 0x800000000b0c7246 */ /* 0x000fe200078001ff */
[----:B------:R-:W-:Y:S01]  /*0c50*/  IMAD R4, R4, -0x20, R11 ;  /* 0xffffffe004047824 */ /* 0x000fe200078e020b */
[----:B------:R-:W-:Y:S01]  /*0c60*/  LOP3.LUT R5, R5, 0xffffff00, RZ, 0xc0, !PT ;  /* 0xffffff0005057812 */ /* 0x000fe200078ec0ff */
[----:B------:R-:W-:Y:S01]  /*0c70*/  IMAD.HI.U32 R6, R10, -0x326172a9, RZ ;  /* 0xcd9e8d570a067827 */ /* 0x000fe200078e00ff */
[----:B------:R-:W-:-:S02]  /*0c80*/  VIMNMX R12, PT, PT, R12, 0x20, PT ;  /* 0x000000200c0c7848 */ /* 0x000fc40003fe0100 */
[----:B------:R-:W-:Y:S01]  /*0c90*/  VIMNMX R4, PT, PT, RZ, R4, !PT ;  /* 0x00000004ff047248 */ /* 0x000fe20007fe0100 */
[----:B------:R-:W-:Y:S01]  /*0ca0*/  IMAD R7, R7, -0x2daee0ad, RZ ;  /* 0xd2511f5307077824 */ /* 0x000fe200078e02ff */
[----:B------:R-:W-:Y:S01]  /*0cb0*/  LEA R12, R12, R5, 0x3 ;  /* 0x000000050c0c7211 */ /* 0x000fe200078e18ff */
[----:B------:R-:W-:Y:S01]  /*0cc0*/  IMAD.HI.U32 R0, R8, -0x2daee0ad, RZ ;  /* 0xd2511f5308007827 */ /* 0x000fe200078e00ff */
[----:B------:R-:W-:Y:S02]  /*0cd0*/  LOP3.LUT R6, R9, UR26, R6, 0x96, !PT ;  /* 0x0000001a09067c12 */ /* 0x000fe4000f8e9606 */
[----:B------:R-:W-:Y:S01]  /*0ce0*/  I2FP.F32.U32 R12, R12 ;  /* 0x0000000c000c7245 */ /* 0x000fe20000201000 */
[----:B------:R-:W-:Y:S01]  /*0cf0*/  IMAD R10, R10, -0x326172a9, RZ ;  /* 0xcd9e8d570a0a7824 */ /* 0x000fe200078e02ff */
[----:B------:R-:W-:Y:S01]  /*0d00*/  LOP3.LUT R7, R7, UR10, R0, 0x96, !PT ;  /* 0x0000000a07077c12 */ /* 0x000fe2000f8e9600 */
[----:B------:R-:W-:Y:S01]  /*0d10*/  IMAD R9, R8, -0x2daee0ad, RZ ;  /* 0xd2511f5308097824 */ /* 0x000fe200078e02ff */
[----:B------:R0:W0:Y:S01]  /*0d20*/  MUFU.RCP R74, R12 ;  /* 0x0000000c004a7308 */ /* 0x0000220000001000 */
[----:B------:R-:W-:Y:S01]  /*0d30*/  VIMNMX R4, PT, PT, R4, 0x20, PT ;  /* 0x0000002004047848 */ /* 0x000fe20003fe0100 */
[----:B------:R-:W-:-:S04]  /*0d40*/  IMAD.HI.U32 R72, R6, -0x2daee0ad, RZ ;  /* 0xd2511f5306487827 */ /* 0x000fc800078e00ff */
[----:B------:R-:W-:Y:S01]  /*0d50*/  IMAD.HI.U32 R71, R7, -0x326172a9, RZ ;  /* 0xcd9e8d5707477827 */ /* 0x000fe200078e00ff */
[----:B------:R-:W-:Y:S01]  /*0d60*/  LOP3.LUT R72, R9, UR16, R72, 0x96, !PT ;  /* 0x0000001009487c12 */ /* 0x000fe2000f8e9648 */
[----:B------:R-:W0:Y:S02]  /*0d70*/  LDCU.64 UR16, c[0x0][0x408] ;  /* 0x00008100ff1077ac */ /* 0x000e240008000a00 */
[----:B------:R-:W-:Y:S01]  /*0d80*/  IMAD R73, R4, 0x8, R5 ;  /* 0x0000000804497824 */ /* 0x000fe200078e0205 */
[----:B------:R-:W-:Y:S01]  /*0d90*/  LOP3.LUT R71, R10, UR11, R71, 0x96, !PT ;  /* 0x0000000b0a477c12 */ /* 0x000fe2000f8e9647 */
[----:B------:R-:W-:Y:S01]  /*0da0*/  IMAD.MOV.U32 R0, RZ, RZ, RZ ;  /* 0x000000ffff007224 */ /* 0x000fe200078e00ff */
[----:B------:R-:W0:Y:S01]  /*0db0*/  LDCU.128 UR8, c[0x0][0x3f0] ;  /* 0x00007e00ff0877ac */ /* 0x000e220008000c00 */
[----:B------:R-:W-:Y:S02]  /*0dc0*/  IMAD R108, R6, -0x2daee0ad, RZ ;  /* 0xd2511f53066c7824 */ /* 0x000fe400078e02ff */
[----:B-1234-:R-:W-:-:S07]  /*0dd0*/  IMAD R70, R7, -0x326172a9, RZ ;  /* 0xcd9e8d5707467824 */ /* 0x01efce00078e02ff */
.L_x_4809:
[----:B0-----:R-:W-:-:S06]  /*0de0*/  UIMAD.WIDE UR4, UR22, 0x4, UR8 ;  /* 0x00000004160478a5 */ /* 0x001fcc000f8e0208 */
[----:B-1234-:R-:W-:Y:S01]  /*0df0*/  MOV R64, UR4 ;  /* 0x0000000400407c02 */ /* 0x01efe20008000f00 */
[----:B------:R-:W-:-:S05]  /*0e00*/  IMAD.U32 R65, RZ, RZ, UR5 ;  /* 0x00000005ff417e24 */ /* 0x000fca000f8e00ff */
[----:B------:R0:W2:Y:S01]  /*0e10*/  LDG.E R66, desc[UR12][R64.64] ;  /* 0x0000000c40427981 */ /* 0x0000a2000c1e1900 */
[----:B------:R-:W-:-:S06]  /*0e20*/  UIMAD.WIDE UR4, UR22, 0x4, UR10 ;  /* 0x00000004160478a5 */ /* 0x000fcc000f8e020a */
[----:B0-----:R-:W-:Y:S01]  /*0e30*/  IMAD.U32 R64, RZ, RZ, UR4 ;  /* 0x00000004ff407e24 */ /* 0x001fe2000f8e00ff */
[----:B------:R-:W-:-:S05]  /*0e40*/  MOV R65, UR5 ;  /* 0x0000000500417c02 */ /* 0x000fca0008000f00 */
[----:B------:R-:W3:Y:S01]  /*0e50*/  LDG.E R67, desc[UR12][R64.64] ;  /* 0x0000000c40437981 */ /* 0x000ee2000c1e1900 */
[----:B------:R-:W-:Y:S01]  /*0e60*/  UIMAD UR4, UR22, UR28, URZ ;  /* 0x0000001c160472a4 */ /* 0x000fe2000f8e02ff */
        /* <DEDUP_REMOVED lines=14> */
[----:B------:R-:W-:Y:S02]  /*0f50*/  MOV R64, UR5 ;  /* 0x0000000500407c02 */ /* 0x000fe40008000f00 */
[----:B------:R-:W-:Y:S02]  /*0f60*/  IMAD.U32 R66, RZ, RZ, UR7 ;  /* 0x00000007ff427e24 */ /* 0x000fe4000f8e00ff */
[----:B0-----:R-:W-:-:S03]  /*0f70*/  LEA.HI.SX32 R111, R64, R109, 0x1d ;  /* 0x0000006d406f7211 */ /* 0x001fc600078feaff */
        /* <DEDUP_REMOVED lines=8> */
.L_x_4288:
[----:B------:R-:W-:Y:S05]  /*1000*/  BRA.U !UP0, `(.L_x_4289) ;  /* 0x0000003108fc7547 */ /* 0x000fea000b800000 */
[----:B------:R-:W0:Y:S02]  /*1010*/  LDC.64 R64, c[0x0][0x3a0] ;  /* 0x0000e800ff407b82 */ /* 0x000e240000000a00 */
[----:B0-----:R-:W-:-:S06]  /*1020*/  IMAD.WIDE.U32 R64, R111, 0x10, R64 ;  /* 0x000000106f407825 */ /* 0x001fcc00078e0040 */
[----:B------:R-:W2:Y:S01]  /*1030*/  LDG.E.128 R64, desc[UR12][R64.64] ;  /* 0x0000000c40407981 */ /* 0x000ea2000c1e1d00 */
[----:B------:R-:W-:-:S13]  /*1040*/  ISETP.LT.AND P1, PT, RZ, UR31, PT ;  /* 0x0000001fff007c0c */ /* 0x000fda000bf21270 */
[----:B------:R-:W-:Y:S02]  /*1050*/  @!P1 IMAD.MOV.U32 R78, RZ, RZ, R2 ;  /* 0x000000ffff4e9224 */ /* 0x000fe400078e0002 */
[----:B------:R-:W-:Y:S02]  /*1060*/  @!P1 IMAD.MOV.U32 R98, RZ, RZ, R108 ;  /* 0x000000ffff629224 */ /* 0x000fe400078e006c */
[----:B--2---:R-:W-:Y:S01]  /*1070*/  @!P1 HADD2.F32 R4, -RZ, R64.H0_H0 ;  /* 0x20000040ff049230 */ /* 0x004fe20000004100 */
        /* <DEDUP_REMOVED lines=17> */
.L_x_4293:
        /* <DEDUP_REMOVED lines=13> */
.L_x_4295:
[----:B------:R-:W-:Y:S05]  /*1260*/  BSYNC.RECONVERGENT B2 ;  /* 0x0000000000027941 */ /* 0x000fea0003800200 */
.L_x_4294:
        /* <DEDUP_REMOVED lines=52> */
[----:B------:R-:W-:Y:S01]  /*15b0*/  IMAD.MOV.U32 R78, RZ, RZ, RZ ;  /* 0x000000ffff4e7224 */ /* 0x000fe200078e00ff */
[----:B------:R-:W-:Y:S01]  /*15c0*/  LOP3.LUT R72, R4, UR6, R99, 0x96, !PT ;  /* 0x0000000604487c12 */ /* 0x000fe2000f8e9663 */
[----:B------:R-:W-:-:S07]  /*15d0*/  IMAD.MOV.U32 R4, RZ, RZ, R108 ;  /* 0x000000ffff047224 */ /* 0x000fce00078e006c */
.L_x_4292:
[----:B------:R-:W-:Y:S05]  /*15e0*/  BSYNC.RECONVERGENT B1 ;  /* 0x0000000000017941 */ /* 0x000fea0003800200 */
.L_x_4291:
[----:B------:R-:W-:Y:S01]  /*15f0*/  HFMA2 R5, -RZ, RZ, 0.1171875, 0 ;  /* 0x2f800000ff057431 */ /* 0x000fe200000001ff */
[----:B------:R-:W-:Y:S01]  /*1600*/  I2FP.F32.U32 R2, R4 ;  /* 0x0000000400027245 */ /* 0x000fe20000201000 */
[----:B-----5:R-:W-:Y:S02]  /*1610*/  HADD2.F32 R4, -RZ, R20.H0_H0 ;  /* 0x20000014ff047230 */ /* 0x020fe40000004100 */
[----:B------:R-:W-:-:S03]  /*1620*/  HADD2.F32 R79, -RZ, R64.H0_H0 ;  /* 0x20000040ff4f7230 */ /* 0x000fc60000004100 */
[----:B------:R-:W-:Y:S01]  /*1630*/  FMUL.FTZ R4, R4, UR17 ;  /* 0x0000001104047c20 */ /* 0x000fe20008410000 */
[----:B------:R-:W-:-:S03]  /*1640*/  FFMA.FTZ R2, R2, R5, 1.1641532182693481445e-10 ;  /* 0x2f00000002027423 */ /* 0x000fc60000010005 */
[----:B------:R-:W-:Y:S02]  /*1650*/  FMUL.FTZ R4, R4, UR16 ;  /* 0x0000001004047c20 */ /* 0x000fe40008410000 */
[----:B------:R-:W-:-:S04]  /*1660*/  FSETP.GTU.FTZ.AND P2, PT, R2, UR27, PT ;  /* 0x0000001b02007c0b */ /* 0x000fc8000bf5c000 */
[----:B------:R-:W-:Y:S02]  /*1670*/  FSEL R4, R4, RZ, !P2 ;  /* 0x000000ff04047208 */ /* 0x000fe40005000000 */
[----:B------:R-:W-:-:S03]  /*1680*/  SEL R5, RZ, 0x1, P2 ;  /* 0x00000001ff057807 */ /* 0x000fc60001000000 */
[----:B------:R-:W-:-:S07]  /*1690*/  FADD.FTZ R4, R79, R4 ;  /* 0x000000044f047221 */ /* 0x000fce0000010000 */
.L_x_4290:
[----:B------:R-:W-:Y:S01]  /*16a0*/  F2FP.F16.F32.PACK_AB R108, RZ, R4 ;  /* 0x00000004ff6c723e */ /* 0x000fe200000000ff */
[----:B------:R-:W-:Y:S02]  /*16b0*/  @!P1 HADD2.F32 R6, -RZ, R64.H1_H1 ;  /* 0x30000040ff069230 */ /* 0x000fe40000004100 */
[----:B------:R-:W-:Y:S02]  /*16c0*/  @!P1 IMAD.MOV.U32 R79, RZ, RZ, R78 ;  /* 0x000000ffff4f9224 */ /* 0x000fe400078e004e */
        /* <DEDUP_REMOVED lines=18> */
.L_x_4299:
        /* <DEDUP_REMOVED lines=13> */
.L_x_4301:
[----:B------:R-:W-:Y:S05]  /*18c0*/  BSYNC.RECONVERGENT B2 ;  /* 0x0000000000027941 */ /* 0x000fea0003800200 */
.L_x_4300:
        /* <DEDUP_REMOVED lines=47> */
[----:B------:R-:W-:Y:S02]  /*1bc0*/  UIADD3 UR5, UPT, UPT, UR14, -0x700cb87f, URZ ;  /* 0x8ff347810e057890 */ /* 0x000fe4000fffe0ff */
[----:B------:R-:W-:Y:S01]  /*1bd0*/  HFMA2 R79, -RZ, RZ, 0, 0 ;  /* 0x00000000ff4f7431 */ /* 0x000fe200000001ff */
[----:B------:R-:W-:Y:S01]  /*1be0*/  LOP3.LUT R6, R6, UR26, R89, 0x96, !PT ;  /* 0x0000001a06067c12 */ /* 0x000fe2000f8e9659 */
[----:B------:R-:W-:-:S04]  /*1bf0*/  IMAD.WIDE.U32 R70, R70, -0x326172a9, RZ ;  /* 0xcd9e8d5746467825 */ /* 0x000fc800078e00ff */
[----:B------:R-:W-:Y:S01]  /*1c00*/  IMAD.WIDE.U32 R6, R6, -0x2daee0ad, RZ ;  /* 0xd2511f5306067825 */ /* 0x000fe200078e00ff */
[----:B------:R-:W-:-:S03]  /*1c10*/  LOP3.LUT R71, R88, UR5, R71, 0x96, !PT ;  /* 0x0000000558477c12 */ /* 0x000fc6000f8e9647 */
[----:B------:R-:W-:Y:S01]  /*1c20*/  IMAD.MOV.U32 R2, RZ, RZ, R6 ;  /* 0x000000ffff027224 */ /* 0x000fe200078e0006 */
[----:B------:R-:W-:Y:S01]  /*1c30*/  LOP3.LUT R72, R78, UR6, R7, 0x96, !PT ;  /* 0x000000064e487c12 */ /* 0x000fe2000f8e9607 */
[----:B------:R-:W-:-:S07]  /*1c40*/  IMAD.MOV.U32 R6, RZ, RZ, R98 ;  /* 0x000000ffff067224 */ /* 0x000fce00078e0062 */
.L_x_4298:
[----:B------:R-:W-:Y:S05]  /*1c50*/  BSYNC.RECONVERGENT B1 ;  /* 0x0000000000017941 */ /* 0x000fea0003800200 */
.L_x_4297:
[----:B------:R-:W-:Y:S01]  /*1c60*/  I2FP.F32.U32 R6, R6 ;  /* 0x0000000600067245 */ /* 0x000fe20000201000 */
[----:B-----5:R-:W-:Y:S02]  /*1c70*/  HADD2.F32 R7, -RZ, R20.H1_H1 ;  /* 0x30000014ff077230 */ /* 0x020fe40000004100 */
[----:B------:R-:W-:-:S03]  /*1c80*/  IMAD.MOV.U32 R89, RZ, RZ, 0x2f800000 ;  /* 0x2f800000ff597424 */ /* 0x000fc600078e00ff */
[----:B------:R-:W-:Y:S01]  /*1c90*/  FMUL.FTZ R7, R7, UR17 ;  /* 0x0000001107077c20 */ /* 0x000fe20008410000 */
[----:B------:R-:W-:Y:S01]  /*1ca0*/  FFMA.FTZ R6, R6, R89, 1.1641532182693481445e-10 ;  /* 0x2f00000006067423 */ /* 0x000fe20000010059 */
[----:B------:R-:W-:Y:S02]  /*1cb0*/  HADD2.F32 R89, -RZ, R64.H1_H1 ;  /* 0x30000040ff597230 */ /* 0x000fe40000004100 */
[----:B------:R-:W-:Y:S02]  /*1cc0*/  FMUL.FTZ R7, R7, UR16 ;  /* 0x0000001007077c20 */ /* 0x000fe40008410000 */
[----:B------:R-:W-:-:S04]  /*1cd0*/  FSETP.GTU.FTZ.AND P2, PT, R6, UR27, PT ;  /* 0x0000001b06007c0b */ /* 0x000fc8000bf5c000 */
[----:B------:R-:W-:Y:S02]  /*1ce0*/  FSEL R6, R7, RZ, !P2 ;  /* 0x000000ff07067208 */ /* 0x000fe40005000000 */
[----:B------:R-:W-:-:S03]  /*1cf0*/  SEL R7, RZ, 0x1, P2 ;  /* 0x00000001ff077807 */ /* 0x000fc60001000000 */
[----:B------:R-:W-:-:S07]  /*1d00*/  FADD.FTZ R6, R89, R6 ;  /* 0x0000000659067221 */ /* 0x000fce0000010000 */
.L_x_4296:
[----:B------:R-:W-:Y:S01]  /*1d10*/  F2FP.F16.F32.PACK_AB R116, RZ, R6 ;  /* 0x00000006ff74723e */ /* 0x000fe200000000ff */
[----:B------:R-:W-:Y:S01]  /*1d20*/  @!P1 HADD2.F32 R78, -RZ, R65.H0_H0 ;  /* 0x20000041ff4e9230 */ /* 0x000fe20000004100 */
        /* <DEDUP_REMOVED lines=19> */
.L_x_4305:
        /* <DEDUP_REMOVED lines=13> */
.L_x_4307:
[----:B------:R-:W-:Y:S05]  /*1f30*/  BSYNC.RECONVERGENT B2 ;  /* 0x0000000000027941 */ /* 0x000fea0003800200 */
.L_x_4306:
        /* <DEDUP_REMOVED lines=56> */
.L_x_4304:
[----:B------:R-:W-:Y:S05]  /*22c0*/  BSYNC.RECONVERGENT B1 ;  /* 0x0000000000017941 */ /* 0x000fea0003800200 */
.L_x_4303:
[----:B------:R-:W-:Y:S01]  /*22d0*/  I2FP.F32.U32 R2, R8 ;  /* 0x0000000800027245 */ /* 0x000fe20000201000 */
[----:B-----5:R-:W-:Y:S02]  /*22e0*/  HADD2.F32 R8, -RZ, R21.H0_H0 ;  /* 0x20000015ff087230 */ /* 0x020fe40000004100 */
[----:B------:R-:W-:-:S03]  /*22f0*/  IMAD.MOV.U32 R79, RZ, RZ, 0x2f800000 ;  /* 0x2f800000ff4f7424 */ /* 0x000fc600078e00ff */
[----:B------:R-:W-:Y:S01]  /*2300*/  FMUL.FTZ R8, R8, UR17 ;  /* 0x0000001108087c20 */ /* 0x000fe20008410000 */
[----:B------:R-:W-:Y:S01]  /*2310*/  FFMA.FTZ R2, R2, R79, 1.1641532182693481445e-10 ;  /* 0x2f00000002027423 */ /* 0x000fe2000001004f */
[----:B------:R-:W-:Y:S02]  /*2320*/  HADD2.F32 R79, -RZ, R65.H0_H0 ;  /* 0x20000041ff4f7230 */ /* 0x000fe40000004100 */
[----:B------:R-:W-:Y:S02]  /*2330*/  FMUL.FTZ R8, R8, UR16 ;  /* 0x0000001008087c20 */ /* 0x000fe40008410000 */
[----:B------:R-:W-:-:S04]  /*2340*/  FSETP.GTU.FTZ.AND P2, PT, R2, UR27, PT ;  /* 0x0000001b02007c0b */ /* 0x000fc8000bf5c000 */
[----:B------:R-:W-:Y:S02]  /*2350*/  FSEL R78, R8, RZ, !P2 ;  /* 0x000000ff084e7208 */ /* 0x000fe40005000000 */
[----:B------:R-:W-:-:S03]  /*2360*/  SEL R8, RZ, 0x1, P2 ;  /* 0x00000001ff087807 */ /* 0x000fc60001000000 */
[----:B------:R-:W-:-:S07]  /*2370*/  FADD.FTZ R78, R79, R78 ;  /* 0x0000004e4f4e7221 */ /* 0x000fce0000010000 */
.L_x_4302:
[----:B------:R-:W-:Y:S01]  /*2380*/  F2FP.F16.F32.PACK_AB R117, RZ, R78 ;  /* 0x0000004eff75723e */ /* 0x000fe200000000ff */
[----:B------:R-:W-:Y:S01]  /*2390*/  @!P1 HADD2.F32 R79, -RZ, R65.H1_H1 ;  /* 0x30000041ff4f9230 */ /* 0x000fe20000004100 */
        /* <DEDUP_REMOVED lines=19> */
.L_x_4311:
        /* <DEDUP_REMOVED lines=13> */
.L_x_4313:
[----:B------:R-:W-:Y:S05]  /*25a0*/  BSYNC.RECONVERGENT B2 ;  /* 0x0000000000027941 */ /* 0x000fea0003800200 */
.L_x_4312:
        /* <DEDUP_REMOVED lines=54> */
[----:B------:R-:W-:Y:S01]  /*2910*/  IMAD.MOV.U32 R89, RZ, RZ, RZ ;  /* 0x000000ffff597224 */ /* 0x000fe200078e00ff */
[----:B------:R-:W-:-:S07]  /*2920*/  MOV R2, R88 ;  /* 0x0000005800027202 */ /* 0x000fce0000000f00 */
.L_x_4310:
[----:B------:R-:W-:Y:S05]  /*2930*/  BSYNC.RECONVERGENT B1 ;  /* 0x0000000000017941 */ /* 0x000fea0003800200 */
.L_x_4309:
[----:B------:R-:W-:Y:S01]  /*2940*/  HFMA2 R88, -RZ, RZ, 0.1171875, 0 ;  /* 0x2f800000ff587431 */ /* 0x000fe200000001ff */
[----:B------:R-:W-:Y:S01]  /*2950*/  I2FP.F32.U32 R9, R9 ;  /* 0x0000000900097245 */ /* 0x000fe20000201000 */
[----:B-----5:R-:W-:Y:S02]  /*2960*/  HADD2.F32 R64, -RZ, R21.H1_H1 ;  /* 0x30000015ff407230 */ /* 0x020fe40000004100 */
[----:B------:R-:W-:-:S03]  /*2970*/  HADD2.F32 R65, -RZ, R65.H1_H1 ;  /* 0x30000041ff417230 */ /* 0x000fc60000004100 */
[----:B------:R-:W-:Y:S01]  /*2980*/  FMUL.FTZ R64, R64, UR17 ;  /* 0x0000001140407c20 */ /* 0x000fe20008410000 */
[----:B------:R-:W-:-:S03]  /*2990*/  FFMA.FTZ R9, R9, R88, 1.1641532182693481445e-10 ;  /* 0x2f00000009097423 */ /* 0x000fc60000010058 */
[----:B------:R-:W-:Y:S02]  /*29a0*/  FMUL.FTZ R64, R64, UR16 ;  /* 0x0000001040407c20 */ /* 0x000fe40008410000 */
[----:B------:R-:W-:-:S04]  /*29b0*/  FSETP.GTU.FTZ.AND P2, PT, R9, UR27, PT ;  /* 0x0000001b09007c0b */ /* 0x000fc8000bf5c000 */
[----:B------:R-:W-:Y:S02]  /*29c0*/  FSEL R64, R64, RZ, !P2 ;  /* 0x000000ff40407208 */ /* 0x000fe40005000000 */
[----:B------:R-:W-:-:S03]  /*29d0*/  SEL R9, RZ, 0x1, P2 ;  /* 0x00000001ff097807 */ /* 0x000fc60001000000 */
[----:B------:R-:W-:-:S07]  /*29e0*/  FADD.FTZ R79, R65, R64 ;  /* 0x00000040414f7221 */ /* 0x000fce0000010000 */
.L_x_4308:
[----:B------:R-:W-:Y:S01]  /*29f0*/  F2FP.F16.F32.PACK_AB R119, RZ, R79 ;  /* 0x0000004fff77723e */ /* 0x000fe200000000ff */
[----:B------:R-:W-:Y:S02]  /*2a00*/  @!P1 HADD2.F32 R88, -RZ, R66.H0_H0 ;  /* 0x20000042ff589230 */ /* 0x000fe40000004100 */
        /* <DEDUP_REMOVED lines=19> */
.L_x_4317:
        /* <DEDUP_REMOVED lines=13> */
.L_x_4319:
[----:B------:R-:W-:Y:S05]  /*2c10*/  BSYNC.RECONVERGENT B2 ;  /* 0x0000000000027941 */ /* 0x000fea0003800200 */
.L_x_4318:
        /* <DEDUP_REMOVED lines=54> */
[----:B------:R-:W-:-:S07]  /*2f80*/  LOP3.LUT R72, R64, UR6, R115, 0x96, !PT ;  /* 0x0000000640487c12 */ /* 0x000fce000f8e9673 */
.L_x_4316:
[----:B------:R-:W-:Y:S05]  /*2f90*/  BSYNC.RECONVERGENT B1 ;  /* 0x0000000000017941 */ /* 0x000fea0003800200 */
.L_x_4315:
[----:B------:R-:W-:Y:S01]  /*2fa0*/  HFMA2 R89, -RZ, RZ, 0.1171875, 0 ;  /* 0x2f800000ff597431 */ /* 0x000fe200000001ff */
[----:B------:R-:W-:Y:S01]  /*2fb0*/  I2FP.F32.U32 R2, R10 ;  /* 0x0000000a00027245 */ /* 0x000fe20000201000 */
[----:B-----5:R-:W-:-:S05]  /*2fc0*/  HADD2.F32 R10, -RZ, R22.H0_H0 ;  /* 0x20000016ff0a7230 */ /* 0x020fca0000004100 */
[----:B------:R-:W-:Y:S01]  /*2fd0*/  FMUL.FTZ R10, R10, UR17 ;  /* 0x000000110a0a7c20 */ /* 0x000fe20008410000 */
[----:B------:R-:W-:-:S03]  /*2fe0*/  FFMA.FTZ R2, R2, R89, 1.1641532182693481445e-10 ;  /* 0x2f00000002027423 */ /* 0x000fc60000010059 */
[----:B------:R-:W-:Y:S01]  /*2ff0*/  FMUL.FTZ R10, R10, UR16 ;  /* 0x000000100a0a7c20 */ /* 0x000fe20008410000 */
[----:B------:R-:W-:Y:S01]  /*3000*/  HADD2.F32 R89, -RZ, R66.H0_H0 ;  /* 0x20000042ff597230 */ /* 0x000fe20000004100 */
[----:B------:R-:W-:-:S04]  /*3010*/  FSETP.GTU.FTZ.AND P2, PT, R2, UR27, PT ;  /* 0x0000001b02007c0b */ /* 0x000fc8000bf5c000 */
[----:B------:R-:W-:Y:S02]  /*3020*/  FSEL R88, R10, RZ, !P2 ;  /* 0x000000ff0a587208 */ /* 0x000fe40005000000 */
[----:B------:R-:W-:-:S03]  /*3030*/  SEL R10, RZ, 0x1, P2 ;  /* 0x00000001ff0a7807 */ /* 0x000fc60001000000 */
[----:B------:R-:W-:-:S07]  /*3040*/  FADD.FTZ R88, R89, R88 ;  /* 0x0000005859587221 */ /* 0x000fce0000010000 */
.L_x_4314:
        /* <DEDUP_REMOVED lines=21> */
.L_x_4323:
        /* <DEDUP_REMOVED lines=13> */
.L_x_4325:
[----:B------:R-:W-:Y:S05]  /*3270*/  BSYNC.RECONVERGENT B2 ;  /* 0x0000000000027941 */ /* 0x000fea0003800200 */
.L_x_4324:
        /* <DEDUP_REMOVED lines=53> */
[----:B------:R-:W-:Y:S02]  /*35d0*/  IMAD.MOV.U32 R2, RZ, RZ, R64 ;  /* 0x000000ffff027224 */ /* 0x000fe400078e0040 */
[----:B------:R-:W-:Y:S01]  /*35e0*/  HFMA2 R64, -RZ, RZ, 0, 0 ;  /* 0x00000000ff407431 */ /* 0x000fe200000001ff */
[----:B------:R-:W-:-:S07]  /*35f0*/  LOP3.LUT R72, R98, UR6, R65, 0x96, !PT ;  /* 0x0000000662487c12 */ /* 0x000fce000f8e9641 */
.L_x_4322:
[----:B------:R-:W-:Y:S05]  /*3600*/  BSYNC.RECONVERGENT B1 ;  /* 0x0000000000017941 */ /* 0x000fea0003800200 */
.L_x_4321:
[----:B------:R-:W-:Y:S01]  /*3610*/  I2FP.F32.U32 R11, R11 ;  /* 0x0000000b000b7245 */ /* 0x000fe20000201000 */
[----:B-----5:R-:W-:Y:S02]  /*3620*/  HADD2.F32 R65, -RZ, R22.H1_H1 ;  /* 0x30000016ff417230 */ /* 0x020fe40000004100 */
[----:B------:R-:W-:Y:S02]  /*3630*/  IMAD.MOV.U32 R98, RZ, RZ, 0x2f800000 ;  /* 0x2f800000ff627424 */ /* 0x000fe400078e00ff */
[----:B------:R-:W-:Y:S02]  /*3640*/  HADD2.F32 R66, -RZ, R66.H1_H1 ;  /* 0x30000042ff427230 */ /* 0x000fe40000004100 */
[----:B------:R-:W-:Y:S01]  /*3650*/  FMUL.FTZ R65, R65, UR17 ;  /* 0x0000001141417c20 */ /* 0x000fe20008410000 */
[----:B------:R-:W-:-:S03]  /*3660*/  FFMA.FTZ R11, R11, R98, 1.1641532182693481445e-10 ;  /* 0x2f0000000b0b7423 */ /* 0x000fc60000010062 */
[----:B------:R-:W-:Y:S02]  /*3670*/  FMUL.FTZ R65, R65, UR16 ;  /* 0x0000001041417c20 */ /* 0x000fe40008410000 */
[----:B------:R-:W-:-:S04]  /*3680*/  FSETP.GTU.FTZ.AND P2, PT, R11, UR27, PT ;  /* 0x0000001b0b007c0b */ /* 0x000fc8000bf5c000 */
[----:B------:R-:W-:Y:S02]  /*3690*/  FSEL R65, R65, RZ, !P2 ;  /* 0x000000ff41417208 */ /* 0x000fe40005000000 */
[----:B------:R-:W-:-:S03]  /*36a0*/  SEL R11, RZ, 0x1, P2 ;  /* 0x00000001ff0b7807 */ /* 0x000fc60001000000 */
[----:B------:R-:W-:-:S07]  /*36b0*/  FADD.FTZ R89, R66, R65 ;  /* 0x0000004142597221 */ /* 0x000fce0000010000 */
.L_x_4320:
        /* <DEDUP_REMOVED lines=21> */
.L_x_4329:
        /* <DEDUP_REMOVED lines=13> */
.L_x_4331:
[----:B------:R-:W-:Y:S05]  /*38e0*/  BSYNC.RECONVERGENT B2 ;  /* 0x0000000000027941 */ /* 0x000fea0003800200 */
.L_x_4330:
        /* <DEDUP_REMOVED lines=56> */
.L_x_4328:
[----:B------:R-:W-:Y:S05]  /*3c70*/  BSYNC.RECONVERGENT B1 ;  /* 0x0000000000017941 */ /* 0x000fea0003800200 */
.L_x_4327:
        /* <DEDUP_REMOVED lines=11> */
.L_x_4326:
        /* <DEDUP_REMOVED lines=21> */
.L_x_4335:
        /* <DEDUP_REMOVED lines=13> */
.L_x_4337:
[----:B------:R-:W-:Y:S05]  /*3f50*/  BSYNC.RECONVERGENT B2 ;  /* 0x0000000000027941 */ /* 0x000fea0003800200 */
.L_x_4336:
        /* <DEDUP_REMOVED lines=54> */
[----:B------:R-:W-:Y:S02]  /*42c0*/  LOP3.LUT R72, R112, UR6, R65, 0x96, !PT ;  /* 0x0000000670487c12 */ /* 0x000fe4000f8e9641 */
[----:B------:R-:W-:-:S07]  /*42d0*/  MOV R112, R64 ;  /* 0x0000004000707202 */ /* 0x000fce0000000f00 */
.L_x_4334:
[----:B------:R-:W-:Y:S05]  /*42e0*/  BSYNC.RECONVERGENT B1 ;  /* 0x0000000000017941 */ /* 0x000fea0003800200 */
.L_x_4333:
        /* <DEDUP_REMOVED lines=11> */
.L_x_4332:
[----:B------:R-:W-:Y:S02]  /*43a0*/  F2FP.F16.F32.PACK_AB R67, RZ, R99 ;  /* 0x00000063ff43723e */ /* 0x000fe400000000ff */
[----:B------:R-:W-:Y:S02]  /*43b0*/  PRMT R66, R120, 0x5410, R66 ;  /* 0x0000541078427816 */ /* 0x000fe40000000042 */
[----:B------:R-:W-:Y:S02]  /*43c0*/  PRMT R65, R117, 0x5410, R119 ;  /* 0x0000541075417816 */ /* 0x000fe40000000077 */
[----:B------:R-:W-:Y:S02]  /*43d0*/  PRMT R64, R108, 0x5410, R116 ;  /* 0x000054106c407816 */ /* 0x000fe40000000074 */
[----:B------:R-:W-:Y:S01]  /*43e0*/  PRMT R67, R118, 0x5410, R67 ;  /* 0x0000541076437816 */ /* 0x000fe20000000043 */
[----:B------:R-:W-:Y:S06]  /*43f0*/  BRA `(.L_x_4338) ;  /* 0x00000030003c7947 */ /* 0x000fec0003800000 */
.L_x_4289:
        /* <DEDUP_REMOVED lines=20> */
.L_x_4342:
        /* <DEDUP_REMOVED lines=13> */
.L_x_4344:
[----:B------:R-:W-:Y:S05]  /*4610*/  BSYNC.RECONVERGENT B2 ;  /* 0x0000000000027941 */ /* 0x000fea0003800200 */
.L_x_4343:
        /* <DEDUP_REMOVED lines=52> */
[----:B------:R-:W-:Y:S01]  /*4960*/  HFMA2 R64, -RZ, RZ, 0, 0 ;  /* 0x00000000ff407431 */ /* 0x000fe200000001ff */
[----:B------:R-:W-:Y:S01]  /*4970*/  LOP3.LUT R72, R4, UR6, R113, 0x96, !PT ;  /* 0x0000000604487c12 */ /* 0x000fe2000f8e9671 */
[----:B------:R-:W-:-:S07]  /*4980*/  IMAD.MOV.U32 R4, RZ, RZ, R108 ;  /* 0x000000ffff047224 */ /* 0x000fce00078e006c */
.L_x_4341:
[----:B------:R-:W-:Y:S05]  /*4990*/  BSYNC.RECONVERGENT B1 ;  /* 0x0000000000017941 */ /* 0x000fea0003800200 */
.L_x_4340:
[----:B------:R-:W-:Y:S01]  /*49a0*/  I2FP.F32.U32 R2, R4 ;  /* 0x0000000400027245 */ /* 0x000fe20000201000 */
[----:B-----5:R-:W-:Y:S02]  /*49b0*/  HADD2.F32 R4, -RZ, R20.H0_H0 ;  /* 0x20000014ff047230 */ /* 0x020fe40000004100 */
[----:B------:R-:W-:-:S03]  /*49c0*/  IMAD.MOV.U32 R5, RZ, RZ, 0x2f800000 ;  /* 0x2f800000ff057424 */ /* 0x000fc600078e00ff */
[----:B------:R-:W-:Y:S01]  /*49d0*/  FMUL.FTZ R4, R4, UR17 ;  /* 0x0000001104047c20 */ /* 0x000fe20008410000 */
[----:B------:R-:W-:-:S03]  /*49e0*/  FFMA.FTZ R2, R2, R5, 1.1641532182693481445e-10 ;  /* 0x2f00000002027423 */ /* 0x000fc60000010005 */
[----:B------:R-:W-:Y:S02]  /*49f0*/  FMUL.FTZ R4, R4, UR16 ;  /* 0x0000001004047c20 */ /* 0x000fe40008410000 */
[----:B------:R-:W-:-:S04]  /*4a00*/  FSETP.GTU.FTZ.AND P1, PT, R2, UR27, PT ;  /* 0x0000001b02007c0b */ /* 0x000fc8000bf3c000 */
[----:B------:R-:W-:Y:S02]  /*4a10*/  SEL R5, RZ, 0x1, P1 ;  /* 0x00000001ff057807 */ /* 0x000fe40000800000 */
[----:B------:R-:W-:-:S07]  /*4a20*/  FSEL R4, R4, RZ, !P1 ;  /* 0x000000ff04047208 */ /* 0x000fce0004800000 */
.L_x_4339:
[----:B------:R-:W-:Y:S01]  /*4a30*/  F2FP.F16.F32.PACK_AB R116, RZ, R4 ;  /* 0x00000004ff74723e */ /* 0x000fe200000000ff */
        /* <DEDUP_REMOVED lines=16> */
.L_x_4348:
        /* <DEDUP_REMOVED lines=13> */
.L_x_4350:
[----:B------:R-:W-:Y:S05]  /*4c10*/  BSYNC.RECONVERGENT B2 ;  /* 0x0000000000027941 */ /* 0x000fea0003800200 */
.L_x_4349:
        /* <DEDUP_REMOVED lines=54> */
[----:B------:R-:W-:Y:S01]  /*4f80*/  IMAD.MOV.U32 R7, RZ, RZ, R112 ;  /* 0x000000ffff077224 */ /* 0x000fe200078e0070 */
[----:B------:R-:W-:-:S07]  /*4f90*/  MOV R112, R6 ;  /* 0x0000000600707202 */ /* 0x000fce0000000f00 */
.L_x_4347:
[----:B------:R-:W-:Y:S05]  /*4fa0*/  BSYNC.RECONVERGENT B1 ;  /* 0x0000000000017941 */ /* 0x000fea0003800200 */
.L_x_4346:
[----:B------:R-:W-:Y:S01]  /*4fb0*/  I2FP.F32.U32 R6, R7 ;  /* 0x0000000700067245 */ /* 0x000fe20000201000 */
[----:B-----5:R-:W-:Y:S02]  /*4fc0*/  HADD2.F32 R64, -RZ, R20.H1_H1 ;  /* 0x30000014ff407230 */ /* 0x020fe40000004100 */
[----:B------:R-:W-:-:S03]  /*4fd0*/  IMAD.MOV.U32 R7, RZ, RZ, 0x2f800000 ;  /* 0x2f800000ff077424 */ /* 0x000fc600078e00ff */
[----:B------:R-:W-:Y:S01]  /*4fe0*/  FMUL.FTZ R64, R64, UR17 ;  /* 0x0000001140407c20 */ /* 0x000fe20008410000 */
[----:B------:R-:W-:-:S03]  /*4ff0*/  FFMA.FTZ R6, R6, R7, 1.1641532182693481445e-10 ;  /* 0x2f00000006067423 */ /* 0x000fc60000010007 */
[----:B------:R-:W-:Y:S02]  /*5000*/  FMUL.FTZ R64, R64, UR16 ;  /* 0x0000001040407c20 */ /* 0x000fe40008410000 */
[----:B------:R-:W-:-:S04]  /*5010*/  FSETP.GTU.FTZ.AND P1, PT, R6, UR27, PT ;  /* 0x0000001b06007c0b */ /* 0x000fc8000bf3c000 */
[----:B------:R-:W-:Y:S02]  /*5020*/  SEL R7, RZ, 0x1, P1 ;  /* 0x00000001ff077807 */ /* 0x000fe40000800000 */
[----:B------:R-:W-:-:S07]  /*5030*/  FSEL R6, R64, RZ, !P1 ;  /* 0x000000ff40067208 */ /* 0x000fce0004800000 */
.L_x_4345:
[----:B------:R-:W-:Y:S01]  /*5040*/  HFMA2 R78, -RZ, RZ, 0, 0 ;  /* 0x00000000ff4e7431 */ /* 0x000fe200000001ff */
[----:B------:R-:W-:Y:S01]  /*5050*/  F2FP.F16.F32.PACK_AB R113, RZ, R6 ;  /* 0x00000006ff71723e */ /* 0x000fe200000000ff */
[----:B------:R-:W-:Y:S01]  /*5060*/  IMAD.MOV.U32 R64, RZ, RZ, R2 ;  /* 0x000000ffff407224 */ /* 0x000fe200078e0002 */
        /* <DEDUP_REMOVED lines=14> */
.L_x_4354:
        /* <DEDUP_REMOVED lines=13> */
.L_x_4356:
[----:B------:R-:W-:Y:S05]  /*5220*/  BSYNC.RECONVERGENT B2 ;  /* 0x0000000000027941 */ /* 0x000fea0003800200 */
.L_x_4355:
        /* <DEDUP_REMOVED lines=56> */
.L_x_4353:
[----:B------:R-:W-:Y:S05]  /*55b0*/  BSYNC.RECONVERGENT B1 ;  /* 0x0000000000017941 */ /* 0x000fea0003800200 */
.L_x_4352:
[----:B------:R-:W-:Y:S01]  /*55c0*/  HFMA2 R65, -RZ, RZ, 0.1171875, 0 ;  /* 0x2f800000ff417431 */ /* 0x000fe200000001ff */
[----:B------:R-:W-:Y:S01]  /*55d0*/  I2FP.F32.U32 R2, R8 ;  /* 0x0000000800027245 */ /* 0x000fe20000201000 */
[----:B-----5:R-:W-:-:S05]  /*55e0*/  HADD2.F32 R8, -RZ, R21.H0_H0 ;  /* 0x20000015ff087230 */ /* 0x020fca0000004100 */
[----:B------:R-:W-:Y:S01]  /*55f0*/  FMUL.FTZ R8, R8, UR17 ;  /* 0x0000001108087c20 */ /* 0x000fe20008410000 */
[----:B------:R-:W-:-:S03]  /*5600*/  FFMA.FTZ R2, R2, R65, 1.1641532182693481445e-10 ;  /* 0x2f00000002027423 */ /* 0x000fc60000010041 */
[----:B------:R-:W-:Y:S02]  /*5610*/  FMUL.FTZ R78, R8, UR16 ;  /* 0x00000010084e7c20 */ /* 0x000fe40008410000 */
[----:B------:R-:W-:-:S04]  /*5620*/  FSETP.GTU.FTZ.AND P1, PT, R2, UR27, PT ;  /* 0x0000001b02007c0b */ /* 0x000fc8000bf3c000 */
[----:B------:R-:W-:Y:S02]  /*5630*/  SEL R8, RZ, 0x1, P1 ;  /* 0x00000001ff087807 */ /* 0x000fe40000800000 */
[----:B------:R-:W-:-:S07]  /*5640*/  FSEL R78, R78, RZ, !P1 ;  /* 0x000000ff4e4e7208 */ /* 0x000fce0004800000 */
.L_x_4351:
[----:B------:R-:W-:Y:S01]  /*5650*/  F2FP.F16.F32.PACK_AB R117, RZ, R78 ;  /* 0x0000004eff75723e */ /* 0x000fe200000000ff */
[----:B------:R-:W-:Y:S02]  /*5660*/  IMAD.MOV.U32 R79, RZ, RZ, RZ ;  /* 0x000000ffff4f7224 */ /* 0x000fe400078e00ff */
[----:B------:R-:W-:Y:S01]  /*5670*/  IMAD.MOV.U32 R2, RZ, RZ, R64 ;  /* 0x000000ffff027224 */ /* 0x000fe200078e0040 */
        /* <DEDUP_REMOVED lines=14> */
.L_x_4360:
        /* <DEDUP_REMOVED lines=13> */
.L_x_4362:
[----:B------:R-:W-:Y:S05]  /*5830*/  BSYNC.RECONVERGENT B2 ;  /* 0x0000000000027941 */ /* 0x000fea0003800200 */
.L_x_4361:
        /* <DEDUP_REMOVED lines=55> */
[----:B------:R-:W-:-:S07]  /*5bb0*/  LOP3.LUT R72, R66, UR6, R65, 0x96, !PT ;  /* 0x0000000642487c12 */ /* 0x000fce000f8e9641 */
.L_x_4359:
[----:B------:R-:W-:Y:S05]  /*5bc0*/  BSYNC.RECONVERGENT B1 ;  /* 0x0000000000017941 */ /* 0x000fea0003800200 */
.L_x_4358:
        /* <DEDUP_REMOVED lines=9> */
.L_x_4357:
        /* <DEDUP_REMOVED lines=17> */
.L_x_4366:
        /* <DEDUP_REMOVED lines=13> */
.L_x_4368:
[----:B------:R-:W-:Y:S05]  /*5e40*/  BSYNC.RECONVERGENT B2 ;  /* 0x0000000000027941 */ /* 0x000fea0003800200 */
.L_x_4367:
        /* <DEDUP_REMOVED lines=54> */
[----:B------:R-:W-:Y:S01]  /*61b0*/  IMAD.MOV.U32 R64, RZ, RZ, RZ ;  /* 0x000000ffff407224 */ /* 0x000fe200078e00ff */
[----:B------:R-:W-:-:S07]  /*61c0*/  LOP3.LUT R72, R66, UR6, R65, 0x96, !PT ;  /* 0x0000000642487c12 */ /* 0x000fce000f8e9641 */
.L_x_4365:
[----:B------:R-:W-:Y:S05]  /*61d0*/  BSYNC.RECONVERGENT B1 ;  /* 0x0000000000017941 */ /* 0x000fea0003800200 */
.L_x_4364:
        /* <DEDUP_REMOVED lines=9> */
.L_x_4363:
        /* <DEDUP_REMOVED lines=17> */
.L_x_4372:
        /* <DEDUP_REMOVED lines=13> */
.L_x_4374:
[----:B------:R-:W-:Y:S05]  /*6450*/  BSYNC.RECONVERGENT B2 ;  /* 0x0000000000027941 */ /* 0x000fea0003800200 */
.L_x_4373:
        /* <DEDUP_REMOVED lines=56> */
.L_x_4371:
[----:B------:R-:W-:Y:S05]  /*67e0*/  BSYNC.RECONVERGENT B1 ;  /* 0x0000000000017941 */ /* 0x000fea0003800200 */
.L_x_4370:
[----:B------:R-:W-:Y:S01]  /*67f0*/  HFMA2 R64, -RZ, RZ, 0.1171875, 0 ;  /* 0x2f800000ff407431 */ /* 0x000fe200000001ff */
[----:B------:R-:W-:Y:S01]  /*6800*/  I2FP.F32.U32 R11, R11 ;  /* 0x0000000b000b7245 */ /* 0x000fe20000201000 */
[----:B-----5:R-:W-:-:S05]  /*6810*/  HADD2.F32 R65, -RZ, R22.H1_H1 ;  /* 0x30000016ff417230 */ /* 0x020fca0000004100 */
[----:B------:R-:W-:Y:S01]  /*6820*/  FMUL.FTZ R65, R65, UR17 ;  /* 0x0000001141417c20 */ /* 0x000fe20008410000 */
[----:B------:R-:W-:-:S03]  /*6830*/  FFMA.FTZ R11, R11, R64, 1.1641532182693481445e-10 ;  /* 0x2f0000000b0b7423 */ /* 0x000fc60000010040 */
[----:B------:R-:W-:Y:S02]  /*6840*/  FMUL.FTZ R65, R65, UR16 ;  /* 0x0000001041417c20 */ /* 0x000fe40008410000 */
[----:B------:R-:W-:-:S04]  /*6850*/  FSETP.GTU.FTZ.AND P1, PT, R11, UR27, PT ;  /* 0x0000001b0b007c0b */ /* 0x000fc8000bf3c000 */
[----:B------:R-:W-:Y:S02]  /*6860*/  SEL R11, RZ, 0x1, P1 ;  /* 0x00000001ff0b7807 */ /* 0x000fe40000800000 */
[----:B------:R-:W-:-:S07]  /*6870*/  FSEL R89, R65, RZ, !P1 ;  /* 0x000000ff41597208 */ /* 0x000fce0004800000 */
.L_x_4369:
        /* <DEDUP_REMOVED lines=17> */
.L_x_4378:
        /* <DEDUP_REMOVED lines=13> */
.L_x_4380:
[----:B------:R-:W-:Y:S05]  /*6a60*/  BSYNC.RECONVERGENT B2 ;  /* 0x0000000000027941 */ /* 0x000fea0003800200 */
.L_x_4379:
        /* <DEDUP_REMOVED lines=56> */
.L_x_4377:
[----:B------:R-:W-:Y:S05]  /*6df0*/  BSYNC.RECONVERGENT B1 ;  /* 0x0000000000017941 */ /* 0x000fea0003800200 */
.L_x_4376:
        /* <DEDUP_REMOVED lines=9> */
.L_x_4375:
        /* <DEDUP_REMOVED lines=17> */
.L_x_4384:
        /* <DEDUP_REMOVED lines=13> */
.L_x_4386:
[----:B------:R-:W-:Y:S05]  /*7070*/  BSYNC.RECONVERGENT B2 ;  /* 0x0000000000027941 */ /* 0x000fea0003800200 */
.L_x_4385:
        /* <DEDUP_REMOVED lines=56> */
.L_x_4383:
[----:B------:R-:W-:Y:S05]  /*7400*/  BSYNC.RECONVERGENT B1 ;  /* 0x0000000000017941 */ /* 0x000fea0003800200 */
.L_x_4382:
        /* <DEDUP_REMOVED lines=9> */
.L_x_4381:
[----:B------:R-:W-:Y:S02]  /*74a0*/  F2FP.F16.F32.PACK_AB R67, RZ, R99 ;  /* 0x00000063ff43723e */ /* 0x000fe400000000ff */
[----:B------:R-:W-:Y:S02]  /*74b0*/  PRMT R66, R119, 0x5410, R120 ;  /* 0x0000541077427816 */ /* 0x000fe40000000078 */
[----:B------:R-:W-:Y:S02]  /*74c0*/  PRMT R65, R117, 0x5410, R118 ;  /* 0x0000541075417816 */ /* 0x000fe40000000076 */
[----:B------:R-:W-:Y:S02]  /*74d0*/  PRMT R64, R116, 0x5410, R113 ;  /* 0x0000541074407816 */ /* 0x000fe40000000071 */
[----:B------:R-:W-:-:S07]  /*74e0*/  PRMT R67, R108, 0x5410, R67 ;  /* 0x000054106c437816 */ /* 0x000fce0000000043 */
.L_x_4338:
[----:B------:R-:W0:Y:S01]  /*74f0*/  LDC.64 R114, c[0x0][0x3a8] ;  /* 0x0000ea00ff727b82 */ /* 0x000e220000000a00 */
[----:B------:R-:W-:Y:S01]  /*7500*/  MOV R108, R112 ;  /* 0x00000070006c7202 */ /* 0x000fe20000000f00 */
[----:B0-----:R-:W-:-:S05]  /*7510*/  IMAD.WIDE.U32 R114, R111, 0x10, R114 ;  /* 0x000000106f727825 */ /* 0x001fca00078e0072 */
[----:B------:R0:W-:Y:S01]  /*7520*/  STG.E.128 desc[UR12][R114.64], R64 ;  /* 0x0000004072007986 */ /* 0x0001e2000c101d0c */
[----:B------:R-:W-:Y:S05]  /*7530*/  BRA.U !UP2, `(.L_x_4387) ;  /* 0x000000010a507547 */ /* 0x000fea000b800000 */
[----:B0-----:R-:W-:Y:S01]  /*7540*/  IMAD.U32 R64, R12, 0x10000, RZ ;  /* 0x000100000c407824 */ /* 0x001fe200078e00ff */
[----:B------:R-:W-:Y:S02]  /*7550*/  LOP3.LUT R66, R13, 0xffff, RZ, 0xc0, !PT ;  /* 0x0000ffff0d427812 */ /* 0x000fe400078ec0ff */
[----:B------:R-:W-:Y:S02]  /*7560*/  PRMT R67, R11, 0x7104, RZ ;  /* 0x000071040b437816 */ /* 0x000fe400000000ff */
[----:B------:R-:W-:Y:S02]  /*7570*/  LOP3.LUT R113, R64, 0xff0000, RZ, 0xc0, !PT ;  /* 0x00ff000040717812 */ /* 0x000fe400078ec0ff */
[----:B------:R-:W0:Y:S01]  /*7580*/  LDC.64 R64, c[0x0][0x3b0] ;  /* 0x0000ec00ff407b82 */ /* 0x000e220000000a00 */
[----:B------:R-:W-:Y:S02]  /*7590*/  LOP3.LUT R114, R9, 0xff, RZ, 0xc0, !PT ;  /* 0x000000ff09727812 */ /* 0x000fe400078ec0ff */
[----:B------:R-:W-:-:S02]  /*75a0*/  PRMT R66, R113, 0x4210, R66 ;  /* 0x0000421071427816 */ /* 0x000fc40000000042 */
[----:B------:R-:W-:Y:S01]  /*75b0*/  LOP3.LUT R112, R8, 0xff, RZ, 0xc0, !PT ;  /* 0x000000ff08707812 */ /* 0x000fe200078ec0ff */
[----:B------:R-:W-:Y:S01]  /*75c0*/  IMAD.WIDE.U32 R114, R114, 0x1000000, RZ ;  /* 0x0100000072727825 */ /* 0x000fe200078e00ff */
[----:B------:R-:W-:Y:S02]  /*75d0*/  LOP3.LUT R67, R66, 0xff00, R67, 0xf8, !PT ;  /* 0x0000ff0042437812 */ /* 0x000fe400078ef843 */
[----:B------:R-:W-:Y:S01]  /*75e0*/  LOP3.LUT R66, R7, 0xff, RZ, 0xc0, !PT ;  /* 0x000000ff07427812 */ /* 0x000fe200078ec0ff */
[----:B------:R-:W-:Y:S01]  /*75f0*/  IMAD.WIDE.U32 R112, R112, 0x10000, RZ ;  /* 0x0001000070707825 */ /* 0x000fe200078e00ff */
[----:B------:R-:W-:-:S03]  /*7600*/  LOP3.LUT R117, R67, 0xff, R10, 0xf8, !PT ;  /* 0x000000ff43757812 */ /* 0x000fc600078ef80a */
[----:B------:R-:W-:Y:S01]  /*7610*/  IMAD.WIDE.U32 R66, R66, 0x100, RZ ;  /* 0x0000010042427825 */ /* 0x000fe200078e00ff */
[----:B------:R-:W-:Y:S02]  /*7620*/  LOP3.LUT R113, R113, R117, R115, 0xfe, !PT ;  /* 0x0000007571717212 */ /* 0x000fe400078efe73 */
[----:B------:R-:W-:Y:S02]  /*7630*/  LOP3.LUT R66, R66, R114, R112, 0xfe, !PT ;  /* 0x0000007242427212 */ /* 0x000fe400078efe70 */
[----:B------:R-:W-:Y:S02]  /*7640*/  LOP3.LUT R67, R113, R67, RZ, 0xfc, !PT ;  /* 0x0000004371437212 */ /* 0x000fe400078efcff */
[----:B------:R-:W-:Y:S01]  /*7650*/  LOP3.LUT R66, R66, 0xff, R5, 0xf8, !PT ;  /* 0x000000ff42427812 */ /* 0x000fe200078ef805 */
[----:B0-----:R-:W-:-:S05]  /*7660*/  IMAD.WIDE.U32 R64, R110, 0x8, R64 ;  /* 0x000000086e407825 */ /* 0x001fca00078e0040 */
[----:B------:R1:W-:Y:S02]  /*7670*/  STG.E.64 desc[UR12][R64.64], R66 ;  /* 0x0000004240007986 */ /* 0x0003e4000c101b0c */
.L_x_4387:
[----:B------:R-:W-:Y:S01]  /*7680*/  VIADD R111, R111, 0x80 ;  /* 0x000000806f6f7836 */ /* 0x000fe20000000000 */
[----:B------:R-:W-:-:S07]  /*7690*/  IADD3 R110, PT, PT, R110, 0x80, RZ ;  /* 0x000000806e6e7810 */ /* 0x000fce0007ffe0ff */
.L_x_4287:
[----:B------:R-:W-:Y:S05]  /*76a0*/  BSYNC.RECONVERGENT B0 ;  /* 0x0000000000007941 */ /* 0x000fea0003800200 */
.L_x_4286:
        /* <DEDUP_REMOVED lines=10> */
.L_x_4390:
[----:B------:R-:W-:Y:S05]  /*7750*/  BRA.U !UP0, `(.L_x_4391) ;  /* 0x0000003108fc7547 */ /* 0x000fea000b800000 */
[----:B01----:R-:W0:Y:S02]  /*7760*/  LDC.64 R64, c[0x0][0x3a0] ;  /* 0x0000e800ff407b82 */ /* 0x003e240000000a00 */
        /* <DEDUP_REMOVED lines=23> */
.L_x_4395:
        /* <DEDUP_REMOVED lines=13> */
.L_x_4397:
[----:B------:R-:W-:Y:S05]  /*79b0*/  BSYNC.RECONVERGENT B2 ;  /* 0x0000000000027941 */ /* 0x000fea0003800200 */
.L_x_4396:
        /* <DEDUP_REMOVED lines=56> */
.L_x_4394:
[----:B------:R-:W-:Y:S05]  /*7d40*/  BSYNC.RECONVERGENT B1 ;  /* 0x0000000000017941 */ /* 0x000fea0003800200 */
.L_x_4393:
[----:B------:R-:W-:Y:S01]  /*7d50*/  I2FP.F32.U32 R2, R5 ;  /* 0x0000000500027245 */ /* 0x000fe20000201000 */
[----:B-----5:R-:W-:Y:S02]  /*7d60*/  HADD2.F32 R14, -RZ, R20.H0_H0 ;  /* 0x20000014ff0e7230 */ /* 0x020fe40000004100 */
[----:B------:R-:W-:Y:S02]  /*7d70*/  IMAD.MOV.U32 R5, RZ, RZ, 0x2f800000 ;  /* 0x2f800000ff057424 */ /* 0x000fe400078e00ff */
[----:B------:R-:W-:Y:S02]  /*7d80*/  HADD2.F32 R15, -RZ, R64.H0_H0 ;  /* 0x20000040ff0f7230 */ /* 0x000fe40000004100 */
[----:B------:R-:W-:Y:S01]  /*7d90*/  FMUL.FTZ R14, R14, UR17 ;  /* 0x000000110e0e7c20 */ /* 0x000fe20008410000 */
[----:B------:R-:W-:-:S03]  /*7da0*/  FFMA.FTZ R2, R2, R5, 1.1641532182693481445e-10 ;  /* 0x2f00000002027423 */ /* 0x000fc60000010005 */
[----:B------:R-:W-:Y:S02]  /*7db0*/  FMUL.FTZ R14, R14, UR16 ;  /* 0x000000100e0e7c20 */ /* 0x000fe40008410000 */
[----:B------:R-:W-:-:S04]  /*7dc0*/  FSETP.GTU.FTZ.AND P2, PT, R2, UR27, PT ;  /* 0x0000001b02007c0b */ /* 0x000fc8000bf5c000 */
[----:B------:R-:W-:Y:S02]  /*7dd0*/  FSEL R14, R14, RZ, !P2 ;  /* 0x000000ff0e0e7208 */ /* 0x000fe40005000000 */
[----:B------:R-:W-:-:S03]  /*7de0*/  SEL R5, RZ, 0x1, P2 ;  /* 0x00000001ff057807 */ /* 0x000fc60001000000 */
[----:B------:R-:W-:-:S07]  /*7df0*/  FADD.FTZ R14, R15, R14 ;  /* 0x0000000e0f0e7221 */ /* 0x000fce0000010000 */
.L_x_4392:
        /* <DEDUP_REMOVED lines=21> */
.L_x_4401:
        /* <DEDUP_REMOVED lines=13> */
.L_x_4403:
[----:B------:R-:W-:Y:S05]  /*8020*/  BSYNC.RECONVERGENT B2 ;  /* 0x0000000000027941 */ /* 0x000fea0003800200 */
.L_x_4402:
        /* <DEDUP_REMOVED lines=56> */
.L_x_4400:
[----:B------:R-:W-:Y:S05]  /*83b0*/  BSYNC.RECONVERGENT B1 ;  /* 0x0000000000017941 */ /* 0x000fea0003800200 */
.L_x_4399:
        /* <DEDUP_REMOVED lines=11> */
.L_x_4398:
        /* <DEDUP_REMOVED lines=21> */
.L_x_4407:
        /* <DEDUP_REMOVED lines=13> */
.L_x_4409:
[----:B------:R-:W-:Y:S05]  /*8690*/  BSYNC.RECONVERGENT B2 ;  /* 0x0000000000027941 */ /* 0x000fea0003800200 */
.L_x_4408:
        /* <DEDUP_REMOVED lines=56> */
.L_x_4406:
[----:B------:R-:W-:Y:S05]  /*8a20*/  BSYNC.RECONVERGENT B1 ;  /* 0x0000000000017941 */ /* 0x000fea0003800200 */
.L_x_4405:
        /* <DEDUP_REMOVED lines=11> */
.L_x_4404:
        /* <DEDUP_REMOVED lines=21> */
.L_x_4413:
        /* <DEDUP_REMOVED lines=13> */
.L_x_4415:
[----:B------:R-:W-:Y:S05]  /*8d00*/  BSYNC.RECONVERGENT B2 ;  /* 0x0000000000027941 */ /* 0x000fea0003800200 */
.L_x_4414:
        /* <DEDUP_REMOVED lines=56> */
.L_x_4412:
[----:B------:R-:W-:Y:S05]  /*9090*/  BSYNC.RECONVERGENT B1 ;  /* 0x0000000000017941 */ /* 0x000fea0003800200 */
.L_x_4411:
        /* <DEDUP_REMOVED lines=11> */
.L_x_4410:
        /* <DEDUP_REMOVED lines=21> */
.L_x_4419:
        /* <DEDUP_REMOVED lines=13> */
.L_x_4421:
[----:B------:R-:W-:Y:S05]  /*9370*/  BSYNC.RECONVERGENT B2 ;  /* 0x0000000000027941 */ /* 0x000fea0003800200 */
.L_x_4420:
        /* <DEDUP_REMOVED lines=54> */
[----:B------:R-:W-:-:S07]  /*96e0*/  HFMA2 R64, -RZ, RZ, 0, 0 ;  /* 0x00000000ff407431 */ /* 0x000fce00000001ff */
.L_x_4418:
[----:B------:R-:W-:Y:S05]  /*96f0*/  BSYNC.RECONVERGENT B1 ;  /* 0x0000000000017941 */ /* 0x000fea0003800200 */
.L_x_4417:
        /* <DEDUP_REMOVED lines=11> */
.L_x_4416:
        /* <DEDUP_REMOVED lines=21> */
.L_x_4425:
        /* <DEDUP_REMOVED lines=13> */
.L_x_4427:
[----:B------:R-:W-:Y:S05]  /*99d0*/  BSYNC.RECONVERGENT B2 ;  /* 0x0000000000027941 */ /* 0x000fea0003800200 */
.L_x_4426:
        /* <DEDUP_REMOVED lines=56> */
.L_x_4424:
[----:B------:R-:W-:Y:S05]  /*9d60*/  BSYNC.RECONVERGENT B1 ;  /* 0x0000000000017941 */ /* 0x000fea0003800200 */
.L_x_4423:
        /* <DEDUP_REMOVED lines=11> */
.L_x_4422:
        /* <DEDUP_REMOVED lines=21> */
.L_x_4431:
        /* <DEDUP_REMOVED lines=13> */
.L_x_4433:
[----:B------:R-:W-:Y:S05]  /*a040*/  BSYNC.RECONVERGENT B2 ;  /* 0x0000000000027941 */ /* 0x000fea0003800200 */
.L_x_4432:
        /* <DEDUP_REMOVED lines=54> */
[----:B------:R-:W-:-:S07]  /*a3b0*/  IMAD.MOV.U32 R64, RZ, RZ, RZ ;  /* 0x000000ffff407224 */ /* 0x000fce00078e00ff */
.L_x_4430:
[----:B------:R-:W-:Y:S05]  /*a3c0*/  BSYNC.RECONVERGENT B1 ;  /* 0x0000000000017941 */ /* 0x000fea0003800200 */
.L_x_4429:
        /* <DEDUP_REMOVED lines=11> */
.L_x_4428:
        /* <DEDUP_REMOVED lines=21> */
.L_x_4437:
        /* <DEDUP_REMOVED lines=13> */
.L_x_4439:
[----:B------:R-:W-:Y:S05]  /*a6a0*/  BSYNC.RECONVERGENT B2 ;  /* 0x0000000000027941 */ /* 0x000fea0003800200 */
.L_x_4438:
        /* <DEDUP_REMOVED lines=56> */
.L_x_4436:
[----:B------:R-:W-:Y:S05]  /*aa30*/  BSYNC.RECONVERGENT B1 ;  /* 0x0000000000017941 */ /* 0x000fea0003800200 */
.L_x_4435:
[----:B------:R-:W-:Y:S01]  /*aa40*/  HFMA2 R64, -RZ, RZ, 0.1171875, 0 ;  /* 0x2f800000ff407431 */ /* 0x000fe200000001ff */
[----:B------:R-:W-:Y:S01]  /*aa50*/  I2FP.F32.U32 R13, R13 ;  /* 0x0000000d000d7245 */ /* 0x000fe20000201000 */
[----:B-----5:R-:W-:-:S05]  /*aa60*/  HADD2.F32 R65, -RZ, R23.H1_H1 ;  /* 0x30000017ff417230 */ /* 0x020fca0000004100 */
[----:B------:R-:W-:Y:S01]  /*aa70*/  FMUL.FTZ R65, R65, UR17 ;  /* 0x0000001141417c20 */ /* 0x000fe20008410000 */
[----:B------:R-:W-:-:S03]  /*aa80*/  FFMA.FTZ R13, R13, R64, 1.1641532182693481445e-10 ;  /* 0x2f0000000d0d7423 */ /* 0x000fc60000010040 */
[----:B------:R-:W-:Y:S01]  /*aa90*/  FMUL.FTZ R65, R65, UR16 ;  /* 0x0000001041417c20 */ /* 0x000fe20008410000 */
[----:B------:R-:W-:Y:S01]  /*aaa0*/  HADD2.F32 R64, -RZ, R67.H1_H1 ;  /* 0x30000043ff407230 */ /* 0x000fe20000004100 */
[----:B------:R-:W-:-:S04]  /*aab0*/  FSETP.GTU.FTZ.AND P1, PT, R13, UR27, PT ;  /* 0x0000001b0d007c0b */ /* 0x000fc8000bf3c000 */
[----:B------:R-:W-:Y:S02]  /*aac0*/  FSEL R101, R65, RZ, !P1 ;  /* 0x000000ff41657208 */ /* 0x000fe40004800000 */
[----:B------:R-:W-:-:S03]  /*aad0*/  SEL R13, RZ, 0x1, P1 ;  /* 0x00000001ff0d7807 */ /* 0x000fc60000800000 */
[----:B------:R-:W-:-:S07]  /*aae0*/  FADD.FTZ R101, R64, R101 ;  /* 0x0000006540657221 */ /* 0x000fce0000010000 */
.L_x_4434:
[----:B------:R-:W-:Y:S02]  /*aaf0*/  F2FP.F16.F32.PACK_AB R67, RZ, R101 ;  /* 0x00000065ff43723e */ /* 0x000fe400000000ff */
[----:B------:R-:W-:Y:S02]  /*ab00*/  PRMT R66, R121, 0x5410, R66 ;  /* 0x0000541079427816 */ /* 0x000fe40000000042 */
[----:B------:R-:W-:Y:S02]  /*ab10*/  PRMT R65, R118, 0x5410, R120 ;  /* 0x0000541076417816 */ /* 0x000fe40000000078 */
[----:B------:R-:W-:Y:S02]  /*ab20*/  PRMT R64, R108, 0x5410, R113 ;  /* 0x000054106c407816 */ /* 0x000fe40000000071 */
[----:B------:R-:W-:Y:S01]  /*ab30*/  PRMT R67, R119, 0x5410, R67 ;  /* 0x0000541077437816 */ /* 0x000fe20000000043 */
[----:B------:R-:W-:Y:S06]  /*ab40*/  BRA `(.L_x_4440) ;  /* 0x00000030003c7947 */ /* 0x000fec0003800000 */
.L_x_4391:
[----:B------:R-:W-:Y:S01]  /*ab50*/  IMAD.MOV.U32 R14, RZ, RZ, RZ ;  /* 0x000000ffff0e7224 */ /* 0x000fe200078e00ff */
[----:B0-----:R-:W-:Y:S01]  /*ab60*/  MOV R114, R108 ;  /* 0x0000006c00727202 */ /* 0x001fe20000000f00 */
[----:B-1----:R-:W-:Y:S01]  /*ab70*/  IMAD.MOV.U32 R64, RZ, RZ, R2 ;  /* 0x000000ffff407224 */ /* 0x002fe200078e0002 */
        /* <DEDUP_REMOVED lines=17> */
.L_x_4444:
        /* <DEDUP_REMOVED lines=13> */
.L_x_4446:
[----:B------:R-:W-:Y:S05]  /*ad60*/  BSYNC.RECONVERGENT B2 ;  /* 0x0000000000027941 */ /* 0x000fea0003800200 */
.L_x_4445:
        /* <DEDUP_REMOVED lines=54> */
[----:B------:R-:W-:-:S07]  /*b0d0*/  LOP3.LUT R72, R14, UR6, R115, 0x96, !PT ;  /* 0x000000060e487c12 */ /* 0x000fce000f8e9673 */
.L_x_4443:
[----:B------:R-:W-:Y:S05]  /*b0e0*/  BSYNC.RECONVERGENT B1 ;  /* 0x0000000000017941 */ /* 0x000fea0003800200 */
.L_x_4442:
        /* <DEDUP_REMOVED lines=9> */
.L_x_4441:
        /* <DEDUP_REMOVED lines=17> */
.L_x_4450:
        /* <DEDUP_REMOVED lines=13> */
.L_x_4452:
[----:B------:R-:W-:Y:S05]  /*b360*/  BSYNC.RECONVERGENT B2 ;  /* 0x0000000000027941 */ /* 0x000fea0003800200 */
.L_x_4451:
        /* <DEDUP_REMOVED lines=56> */
.L_x_4449:
[----:B------:R-:W-:Y:S05]  /*b6f0*/  BSYNC.RECONVERGENT B1 ;  /* 0x0000000000017941 */ /* 0x000fea0003800200 */
.L_x_4448:
        /* <DEDUP_REMOVED lines=9> */
.L_x_4447:
        /* <DEDUP_REMOVED lines=17> */
.L_x_4456:
        /* <DEDUP_REMOVED lines=13> */
.L_x_4458:
[----:B------:R-:W-:Y:S05]  /*b970*/  BSYNC.RECONVERGENT B2 ;  /* 0x0000000000027941 */ /* 0x000fea0003800200 */
.L_x_4457:
        /* <DEDUP_REMOVED lines=56> */
.L_x_4455:
[----:B------:R-:W-:Y:S05]  /*bd00*/  BSYNC.RECONVERGENT B1 ;  /* 0x0000000000017941 */ /* 0x000fea0003800200 */
.L_x_4454:
        /* <DEDUP_REMOVED lines=9> */
.L_x_4453:
        /* <DEDUP_REMOVED lines=17> */
.L_x_4462:
        /* <DEDUP_REMOVED lines=13> */
.L_x_4464:
[----:B------:R-:W-:Y:S05]  /*bf80*/  BSYNC.RECONVERGENT B2 ;  /* 0x0000000000027941 */ /* 0x000fea0003800200 */
.L_x_4463:
        /* <DEDUP_REMOVED lines=56> */
.L_x_4461:
[----:B------:R-:W-:Y:S05]  /*c310*/  BSYNC.RECONVERGENT B1 ;  /* 0x0000000000017941 */ /* 0x000fea0003800200 */
.L_x_4460:
        /* <DEDUP_REMOVED lines=9> */
.L_x_4459:
        /* <DEDUP_REMOVED lines=17> */
.L_x_4468:
        /* <DEDUP_REMOVED lines=13> */
.L_x_4470:
[----:B------:R-:W-:Y:S05]  /*c590*/  BSYNC.RECONVERGENT B2 ;  /* 0x0000000000027941 */ /* 0x000fea0003800200 */
.L_x_4469:
        /* <DEDUP_REMOVED lines=56> */
.L_x_4467:
[----:B------:R-:W-:Y:S05]  /*c920*/  BSYNC.RECONVERGENT B1 ;  /* 0x0000000000017941 */ /* 0x000fea0003800200 */
.L_x_4466:
        /* <DEDUP_REMOVED lines=9> */
.L_x_4465:
        /* <DEDUP_REMOVED lines=17> */
.L_x_4474:
        /* <DEDUP_REMOVED lines=13> */
.L_x_4476:
[----:B------:R-:W-:Y:S05]  /*cba0*/  BSYNC.RECONVERGENT B2 ;  /* 0x0000000000027941 */ /* 0x000fea0003800200 */
.L_x_4475:
        /* <DEDUP_REMOVED lines=56> */
.L_x_4473:
[----:B------:R-:W-:Y:S05]  /*cf30*/  BSYNC.RECONVERGENT B1 ;  /* 0x0000000000017941 */ /* 0x000fea0003800200 */
.L_x_4472:
        /* <DEDUP_REMOVED lines=9> */
.L_x_4471:
[----:B------:R-:W-:Y:S01]  /*cfd0*/  F2FP.F16.F32.PACK_AB R121, RZ, R91 ;  /* 0x0000005bff79723e */ /* 0x000fe200000000ff */
        /* <DEDUP_REMOVED lines=16> */
.L_x_4480:
        /* <DEDUP_REMOVED lines=13> */
.L_x_4482:
[----:B------:R-:W-:Y:S05]  /*d1b0*/  BSYNC.RECONVERGENT B2 ;  /* 0x0000000000027941 */ /* 0x000fea0003800200 */
.L_x_4481:
        /* <DEDUP_REMOVED lines=56> */
.L_x_4479:
[----:B------:R-:W-:Y:S05]  /*d540*/  BSYNC.RECONVERGENT B1 ;  /* 0x0000000000017941 */ /* 0x000fea0003800200 */
.L_x_4478:
        /* <DEDUP_REMOVED lines=9> */
.L_x_4477:
[----:B------:R-:W-:Y:S01]  /*d5e0*/  F2FP.F16.F32.PACK_AB R108, RZ, R100 ;  /* 0x00000064ff6c723e */ /* 0x000fe200000000ff */
[----:B------:R-:W-:Y:S01]  /*d5f0*/  IMAD.MOV.U32 R2, RZ, RZ, R64 ;  /* 0x000000ffff027224 */ /* 0x000fe200078e0040 */
[----:B------:R-:W-:Y:S01]  /*d600*/  MOV R101, RZ ;  /* 0x000000ff00657202 */ /* 0x000fe20000000f00 */
        /* <DEDUP_REMOVED lines=14> */
.L_x_4486:
        /* <DEDUP_REMOVED lines=13> */
.L_x_4488:
[----:B------:R-:W-:Y:S05]  /*d7c0*/  BSYNC.RECONVERGENT B2 ;  /* 0x0000000000027941 */ /* 0x000fea0003800200 */
.L_x_4487:
        /* <DEDUP_REMOVED lines=56> */
.L_x_4485:
[----:B------:R-:W-:Y:S05]  /*db50*/  BSYNC.RECONVERGENT B1 ;  /* 0x0000000000017941 */ /* 0x000fea0003800200 */
.L_x_4484:
        /* <DEDUP_REMOVED lines=9> */
.L_x_4483:
[----:B------:R-:W-:Y:S02]  /*dbf0*/  F2FP.F16.F32.PACK_AB R67, RZ, R101 ;  /* 0x00000065ff43723e */ /* 0x000fe400000000ff */
[----:B------:R-:W-:Y:S02]  /*dc00*/  PRMT R66, R120, 0x5410, R121 ;  /* 0x0000541078427816 */ /* 0x000fe40000000079 */
[----:B------:R-:W-:Y:S02]  /*dc10*/  PRMT R65, R119, 0x5410, R118 ;  /* 0x0000541077417816 */ /* 0x000fe40000000076 */
[----:B------:R-:W-:Y:S02]  /*dc20*/  PRMT R64, R115, 0x5410, R113 ;  /* 0x0000541073407816 */ /* 0x000fe40000000071 */
[----:B------:R-:W-:-:S07]  /*dc30*/  PRMT R67, R108, 0x5410, R67 ;  /* 0x000054106c437816 */ /* 0x000fce0000000043 */
.L_x_4440:
[----:B------:R-:W0:Y:S01]  /*dc40*/  LDC.64 R116, c[0x0][0x3a8] ;  /* 0x0000ea00ff747b82 */ /* 0x000e220000000a00 */
[----:B------:R-:W-:Y:S02]  /*dc50*/  IMAD.MOV.U32 R108, RZ, RZ, R114 ;  /* 0x000000ffff6c7224 */ /* 0x000fe400078e0072 */
[----:B0-----:R-:W-:-:S05]  /*dc60*/  IMAD.WIDE.U32 R116, R111, 0x10, R116 ;  /* 0x000000106f747825 */ /* 0x001fca00078e0074 */
[----:B------:R0:W-:Y:S01]  /*dc70*/  STG.E.128 desc[UR12][R116.64], R64 ;  /* 0x0000004074007986 */ /* 0x0001e2000c101d0c */
[----:B------:R-:W-:Y:S05]  /*dc80*/  BRA.U !UP2, `(.L_x_4489) ;  /* 0x000000010a507547 */ /* 0x000fea000b800000 */
[----:B0-----:R-:W-:Y:S02]  /*dc90*/  SHF.L.U32 R64, R12, 0x10, RZ ;  /* 0x000000100c407819 */ /* 0x001fe400000006ff */
[----:B------:R-:W-:Y:S02]  /*dca0*/  LOP3.LUT R66, R13, 0xffff, RZ, 0xc0, !PT ;  /* 0x0000ffff0d427812 */ /* 0x000fe400078ec0ff */
[----:B------:R-:W-:Y:S02]  /*dcb0*/  LOP3.LUT R67, R64, 0xff0000, RZ, 0xc0, !PT ;  /* 0x00ff000040437812 */ /* 0x000fe400078ec0ff */
[----:B------:R-:W0:Y:S01]  /*dcc0*/  LDC.64 R64, c[0x0][0x3b0] ;  /* 0x0000ec00ff407b82 */ /* 0x000e220000000a00 */
[----:B------:R-:W-:Y:S02]  /*dcd0*/  PRMT R113, R11, 0x7104, RZ ;  /* 0x000071040b717816 */ /* 0x000fe400000000ff */
[----:B------:R-:W-:Y:S02]  /*dce0*/  PRMT R66, R67, 0x4210, R66 ;  /* 0x0000421043427816 */ /* 0x000fe40000000042 */
[----:B------:R-:W-:-:S02]  /*dcf0*/  LOP3.LUT R116, R9, 0xff, RZ, 0xc0, !PT ;  /* 0x000000ff09747812 */ /* 0x000fc400078ec0ff */
[----:B------:R-:W-:Y:S02]  /*dd00*/  LOP3.LUT R113, R66, 0xff00, R113, 0xf8, !PT ;  /* 0x0000ff0042717812 */ /* 0x000fe400078ef871 */
[----:B------:R-:W-:Y:S01]  /*dd10*/  LOP3.LUT R114, R8, 0xff, RZ, 0xc0, !PT ;  /* 0x000000ff08727812 */ /* 0x000fe200078ec0ff */
[----:B------:R-:W-:Y:S01]  /*dd20*/  IMAD.WIDE.U32 R116, R116, 0x1000000, RZ ;  /* 0x0100000074747825 */ /* 0x000fe200078e00ff */
[----:B------:R-:W-:Y:S02]  /*dd30*/  LOP3.LUT R66, R7, 0xff, RZ, 0xc0, !PT ;  /* 0x000000ff07427812 */ /* 0x000fe400078ec0ff */
[----:B------:R-:W-:Y:S01]  /*dd40*/  LOP3.LUT R113, R113, 0xff, R10, 0xf8, !PT ;  /* 0x000000ff71717812 */ /* 0x000fe200078ef80a */
[----:B------:R-:W-:-:S04]  /*dd50*/  IMAD.WIDE.U32 R114, R114, 0x10000, RZ ;  /* 0x0001000072727825 */ /* 0x000fc800078e00ff */
[----:B------:R-:W-:Y:S01]  /*dd60*/  IMAD.WIDE.U32 R66, R66, 0x100, RZ ;  /* 0x0000010042427825 */ /* 0x000fe200078e00ff */
[----:B------:R-:W-:Y:S02]  /*dd70*/  LOP3.LUT R113, R115, R113, R117, 0xfe, !PT ;  /* 0x0000007173717212 */ /* 0x000fe400078efe75 */
[----:B------:R-:W-:Y:S01]  /*dd80*/  LOP3.LUT R66, R66, R116, R114, 0xfe, !PT ;  /* 0x0000007442427212 */ /* 0x000fe200078efe72 */
[----:B0-----:R-:W-:Y:S01]  /*dd90*/  IMAD.WIDE.U32 R64, R110, 0x8, R64 ;  /* 0x000000086e407825 */ /* 0x001fe200078e0040 */
[----:B------:R-:W-:Y:S02]  /*dda0*/  LOP3.LUT R67, R113, R67, RZ, 0xfc, !PT ;  /* 0x0000004371437212 */ /* 0x000fe400078efcff */
[----:B------:R-:W-:-:S05]  /*ddb0*/  LOP3.LUT R66, R66, 0xff, R5, 0xf8, !PT ;  /* 0x000000ff42427812 */ /* 0x000fca00078ef805 */
[----:B------:R1:W-:Y:S02]  /*ddc0*/  STG.E.64 desc[UR12][R64.64], R66 ;  /* 0x0000004240007986 */ /* 0x0003e4000c101b0c */
.L_x_4489:
[----:B------:R-:W-:Y:S01]  /*ddd0*/  VIADD R111, R111, 0x80 ;  /* 0x000000806f6f7836 */ /* 0x000fe20000000000 */
[----:B------:R-:W-:-:S07]  /*dde0*/  IADD3 R110, PT, PT, R110, 0x80, RZ ;  /* 0x000000806e6e7810 */ /* 0x000fce0007ffe0ff */
.L_x_4389:
[----:B------:R-:W-:Y:S05]  /*ddf0*/  BSYNC.RECONVERGENT B0 ;  /* 0x0000000000007941 */ /* 0x000fea0003800200 */
.L_x_4388:
        /* <DEDUP_REMOVED lines=9> */
.L_x_4492:
[----:B------:R-:W-:Y:S05]  /*de90*/  BRA.U !UP0, `(.L_x_4493) ;  /* 0x0000003108fc7547 */ /* 0x000fea000b800000 */
[----:B01----:R-:W0:Y:S02]  /*dea0*/  LDC.64 R64, c[0x0][0x3a0] ;  /* 0x0000e800ff407b82 */ /* 0x003e240000000a00 */
[----:B0-----:R-:W-:-:S06]  /*deb0*/  IMAD.WIDE.U32 R64, R111, 0x10, R64 ;  /* 0x000000106f407825 */ /* 0x001fcc00078e0040 */
[----:B------:R-:W2:Y:S01]  /*dec0*/  LDG.E.128 R64, desc[UR12][R64.64] ;  /* 0x0000000c40407981 */ /* 0x000ea2000c1e1d00 */
[----:B------:R-:W-:-:S13]  /*ded0*/  ISETP.LT.AND P2, PT, RZ, UR31, PT ;  /* 0x0000001fff007c0c */ /* 0x000fda000bf41270 */
[----:B------:R-:W-:Y:S01]  /*dee0*/  @!P2 IMAD.MOV.U32 R82, RZ, RZ, R2 ;  /* 0x000000ffff52a224 */ /* 0x000fe200078e0002 */
[----:B------:R-:W-:Y:S01]  /*def0*/  @!P2 MOV R113, R108 ;  /* 0x0000006c0071a202 */ /* 0x000fe20000000f00 */
[----:B--2---:R-:W-:Y:S01]  /*df00*/  @!P2 HADD2.F32 R16, -RZ, R64.H0_H0 ;  /* 0x20000040ff10a230 */ /* 0x004fe20000004100 */
        /* <DEDUP_REMOVED lines=17> */
.L_x_4497:
        /* <DEDUP_REMOVED lines=13> */
.L_x_4499:
[----:B------:R-:W-:Y:S05]  /*e0f0*/  BSYNC.RECONVERGENT B2 ;  /* 0x0000000000027941 */ /* 0x000fea0003800200 */
.L_x_4498:
        /* <DEDUP_REMOVED lines=56> */
.L_x_4496:
[----:B------:R-:W-:Y:S05]  /*e480*/  BSYNC.RECONVERGENT B1 ;  /* 0x0000000000017941 */ /* 0x000fea0003800200 */
.L_x_4495:
[----:B------:R-:W-:Y:S01]  /*e490*/  I2FP.F32.U32 R2, R5 ;  /* 0x0000000500027245 */ /* 0x000fe20000201000 */
[----:B------:R-:W-:Y:S02]  /*e4a0*/  HFMA2 R5, -RZ, RZ, 0.1171875, 0 ;  /* 0x2f800000ff057431 */ /* 0x000fe400000001ff */
        /* <DEDUP_REMOVED lines=9> */
.L_x_4494:
        /* <DEDUP_REMOVED lines=21> */
.L_x_4503:
        /* <DEDUP_REMOVED lines=13> */
.L_x_4505:
[----:B------:R-:W-:Y:S05]  /*e760*/  BSYNC.RECONVERGENT B2 ;  /* 0x0000000000027941 */ /* 0x000fea0003800200 */
.L_x_4504:
        /* <DEDUP_REMOVED lines=56> */
.L_x_4502:
[----:B------:R-:W-:Y:S05]  /*eaf0*/  BSYNC.RECONVERGENT B1 ;  /* 0x0000000000017941 */ /* 0x000fea0003800200 */
.L_x_4501:
        /* <DEDUP_REMOVED lines=11> */
.L_x_4500:
        /* <DEDUP_REMOVED lines=21> */
.L_x_4509:
        /* <DEDUP_REMOVED lines=13> */
.L_x_4511:
[----:B------:R-:W-:Y:S05]  /*edd0*/  BSYNC.RECONVERGENT B2 ;  /* 0x0000000000027941 */ /* 0x000fea0003800200 */
.L_x_4510:
        /* <DEDUP_REMOVED lines=56> */
.L_x_4508:
[----:B------:R-:W-:Y:S05]  /*f160*/  BSYNC.RECONVERGENT B1 ;  /* 0x0000000000017941 */ /* 0x000fea0003800200 */
.L_x_4507:
        /* <DEDUP_REMOVED lines=11> */
.L_x_4506:
        /* <DEDUP_REMOVED lines=21> */
.L_x_4515:
        /* <DEDUP_REMOVED lines=13> */
.L_x_4517:
[----:B------:R-:W-:Y:S05]  /*f440*/  BSYNC.RECONVERGENT B2 ;  /* 0x0000000000027941 */ /* 0x000fea0003800200 */
.L_x_4516:
        /* <DEDUP_REMOVED lines=56> */
.L_x_4514:
[----:B------:R-:W-:Y:S05]  /*f7d0*/  BSYNC.RECONVERGENT B1 ;  /* 0x0000000000017941 */ /* 0x000fea0003800200 */
.L_x_4513:
        /* <DEDUP_REMOVED lines=11> */
.L_x_4512:
        /* <DEDUP_REMOVED lines=21> */
.L_x_4521:
        /* <DEDUP_REMOVED lines=13> */
.L_x_4523:
[----:B------:R-:W-:Y:S05]  /*fab0*/  BSYNC.RECONVERGENT B2 ;  /* 0x0000000000027941 */ /* 0x000fea0003800200 */
.L_x_4522:
        /* <DEDUP_REMOVED lines=55> */
.L_x_4520:
[----:B------:R-:W-:Y:S05]  /*fe30*/  BSYNC.RECONVERGENT B1 ;  /* 0x0000000000017941 */ /* 0x000fea0003800200 */
.L_x_4519:
        /* <DEDUP_REMOVED lines=11> */
.L_x_4518:
[----:B------:R-:W-:Y:S01]  /*fef0*/  F2FP.F16.F32.PACK_AB R121, RZ, R92 ;  /* 0x0000005cff79723e */ /* 0x000fe200000000ff */
[----:B------:R-:W-:Y:S01]  /*ff00*/  @!P2 HADD2.F32 R93, -RZ, R66.H1_H1 ;  /* 0x30000042ff5da230 */ /* 0x000fe20000004100 */
        /* <DEDUP_REMOVED lines=19> */
.L_x_4527:
        /* <DEDUP_REMOVED lines=13> */
.L_x_4529:
[----:B------:R-:W-:Y:S05]  /*10110*/  BSYNC.RECONVERGENT B2 ;  /* 0x0000000000027941 */ /* 0x000fea0003800200 */
.L_x_4528:
        /* <DEDUP_REMOVED lines=54> */
[----:B------:R-:W-:Y:S01]  /*10480*/  HFMA2 R65, -RZ, RZ, 0, 0 ;  /* 0x00000000ff417431 */ /* 0x000fe200000001ff */
[----:B------:R-:W-:-:S07]  /*10490*/  MOV R2, R64 ;  /* 0x0000004000027202 */ /* 0x000fce0000000f00 */
.L_x_4526:
[----:B------:R-:W-:Y:S05]  /*104a0*/  BSYNC.RECONVERGENT B1 ;  /* 0x0000000000017941 */ /* 0x000fea0003800200 */
.L_x_4525:
        /* <DEDUP_REMOVED lines=11> */
.L_x_4524:
[----:B------:R-:W-:Y:S01]  /*10560*/  F2FP.F16.F32.PACK_AB R66, RZ, R93 ;  /* 0x0000005dff42723e */ /* 0x000fe200000000ff */
[----:B------:R-:W-:Y:S01]  /*10570*/  @!P2 HADD2.F32 R102, -RZ, R67.H0_H0 ;  /* 0x20000043ff66a230 */ /* 0x000fe20000004100 */
        /* <DEDUP_REMOVED lines=19> */
.L_x_4533:
        /* <DEDUP_REMOVED lines=13> */
.L_x_4535:
[----:B------:R-:W-:Y:S05]  /*10780*/  BSYNC.RECONVERGENT B2 ;  /* 0x0000000000027941 */ /* 0x000fea0003800200 */
.L_x_4534:
        /* <DEDUP_REMOVED lines=55> */
.L_x_4532:
[----:B------:R-:W-:Y:S05]  /*10b00*/  BSYNC.RECONVERGENT B1 ;  /* 0x0000000000017941 */ /* 0x000fea0003800200 */
.L_x_4531:
        /* <DEDUP_REMOVED lines=11> */
.L_x_4530:
        /* <DEDUP_REMOVED lines=21> */
.L_x_4539:
        /* <DEDUP_REMOVED lines=13> */
.L_x_4541:
[----:B------:R-:W-:Y:S05]  /*10de0*/  BSYNC.RECONVERGENT B2 ;  /* 0x0000000000027941 */ /* 0x000fea0003800200 */
.L_x_4540:
        /* <DEDUP_REMOVED lines=55> */
[----:B------:R-:W-:-:S07]  /*11160*/  IMAD.MOV.U32 R114, RZ, RZ, R64 ;  /* 0x000000ffff727224 */ /* 0x000fce00078e0040 */
.L_x_4538:
[----:B------:R-:W-:Y:S05]  /*11170*/  BSYNC.RECONVERGENT B1 ;  /* 0x0000000000017941 */ /* 0x000fea0003800200 */
.L_x_4537:
        /* <DEDUP_REMOVED lines=11> */
.L_x_4536:
[----:B------:R-:W-:Y:S02]  /*11230*/  F2FP.F16.F32.PACK_AB R67, RZ, R103 ;  /* 0x00000067ff43723e */ /* 0x000fe400000000ff */
[----:B------:R-:W-:Y:S02]  /*11240*/  PRMT R66, R121, 0x5410, R66 ;  /* 0x0000541079427816 */ /* 0x000fe40000000042 */
[----:B------:R-:W-:Y:S02]  /*11250*/  PRMT R65, R118, 0x5410, R120 ;  /* 0x0000541076417816 */ /* 0x000fe40000000078 */
[----:B------:R-:W-:Y:S02]  /*11260*/  PRMT R64, R108, 0x5410, R113 ;  /* 0x000054106c407816 */ /* 0x000fe40000000071 */
[----:B------:R-:W-:Y:S01]  /*11270*/  PRMT R67, R119, 0x5410, R67 ;  /* 0x0000541077437816 */ /* 0x000fe20000000043 */
[----:B------:R-:W-:Y:S06]  /*11280*/  BRA `(.L_x_4542) ;  /* 0x00000030003c7947 */ /* 0x000fec0003800000 */
.L_x_4493:
        /* <DEDUP_REMOVED lines=20> */
.L_x_4546:
        /* <DEDUP_REMOVED lines=13> */
.L_x_4548:
[----:B------:R-:W-:Y:S05]  /*114a0*/  BSYNC.RECONVERGENT B2 ;  /* 0x0000000000027941 */ /* 0x000fea0003800200 */
.L_x_4547:
        /* <DEDUP_REMOVED lines=54> */
[----:B------:R-:W-:-:S07]  /*11810*/  LOP3.LUT R72, R16, UR6, R115, 0x96, !PT ;  /* 0x0000000610487c12 */ /* 0x000fce000f8e9673 */
.L_x_4545:
[----:B------:R-:W-:Y:S05]  /*11820*/  BSYNC.RECONVERGENT B1 ;  /* 0x0000000000017941 */ /* 0x000fea0003800200 */
.L_x_4544:
[----:B------:R-:W-:Y:S01]  /*11830*/  I2FP.F32.U32 R2, R5 ;  /* 0x0000000500027245 */ /* 0x000fe20000201000 */
[----:B------:R-:W-:Y:S02]  /*11840*/  HFMA2 R5, -RZ, RZ, 0.1171875, 0 ;  /* 0x2f800000ff057431 */ /* 0x000fe400000001ff */
[----:B-----5:R-:W-:-:S05]  /*11850*/  HADD2.F32 R16, -RZ, R20.H0_H0 ;  /* 0x20000014ff107230 */ /* 0x020fca0000004100 */
[----:B------:R-:W-:Y:S01]  /*11860*/  FMUL.FTZ R16, R16, UR17 ;  /* 0x0000001110107c20 */ /* 0x000fe20008410000 */
[----:B------:R-:W-:-:S03]  /*11870*/  FFMA.FTZ R2, R2, R5, 1.1641532182693481445e-10 ;  /* 0x2f00000002027423 */ /* 0x000fc60000010005 */
[----:B------:R-:W-:Y:S02]  /*11880*/  FMUL.FTZ R16, R16, UR16 ;  /* 0x0000001010107c20 */ /* 0x000fe40008410000 */
[----:B------:R-:W-:-:S04]  /*11890*/  FSETP.GTU.FTZ.AND P2, PT, R2, UR27, PT ;  /* 0x0000001b02007c0b */ /* 0x000fc8000bf5c000 */
[----:B------:R-:W-:Y:S02]  /*118a0*/  SEL R5, RZ, 0x1, P2 ;  /* 0x00000001ff057807 */ /* 0x000fe40001000000 */
[----:B------:R-:W-:-:S07]  /*118b0*/  FSEL R16, R16, RZ, !P2 ;  /* 0x000000ff10107208 */ /* 0x000fce0005000000 */
.L_x_4543:
        /* <DEDUP_REMOVED lines=17> */
.L_x_4552:
        /* <DEDUP_REMOVED lines=13> */
.L_x_4554:
[----:B------:R-:W-:Y:S05]  /*11aa0*/  BSYNC.RECONVERGENT B2 ;  /* 0x0000000000027941 */ /* 0x000fea0003800200 */
.L_x_4553:
        /* <DEDUP_REMOVED lines=56> */
.L_x_4551:
[----:B------:R-:W-:Y:S05]  /*11e30*/  BSYNC.RECONVERGENT B1 ;  /* 0x0000000000017941 */ /* 0x000fea0003800200 */
.L_x_4550:
        /* <DEDUP_REMOVED lines=9> */
.L_x_4549:
        /* <DEDUP_REMOVED lines=17> */
.L_x_4558:
        /* <DEDUP_REMOVED lines=13> */
.L_x_4560:
[----:B------:R-:W-:Y:S05]  /*120b0*/  BSYNC.RECONVERGENT B2 ;  /* 0x0000000000027941 */ /* 0x000fea0003800200 */
.L_x_4559:
        /* <DEDUP_REMOVED lines=56> */
.L_x_4557:
[----:B------:R-:W-:Y:S05]  /*12440*/  BSYNC.RECONVERGENT B1 ;  /* 0x0000000000017941 */ /* 0x000fea0003800200 */
.L_x_4556:
        /* <DEDUP_REMOVED lines=9> */
.L_x_4555:
        /* <DEDUP_REMOVED lines=17> */
.L_x_4564:
        /* <DEDUP_REMOVED lines=13> */
.L_x_4566:
[----:B------:R-:W-:Y:S05]  /*126c0*/  BSYNC.RECONVERGENT B2 ;  /* 0x0000000000027941 */ /* 0x000fea0003800200 */
.L_x_4565:
        /* <DEDUP_REMOVED lines=56> */
.L_x_4563:
[----:B------:R-:W-:Y:S05]  /*12a50*/  BSYNC.RECONVERGENT B1 ;  /* 0x0000000000017941 */ /* 0x000fea0003800200 */
.L_x_4562:
        /* <DEDUP_REMOVED lines=9> */
.L_x_4561:
        /* <DEDUP_REMOVED lines=17> */
.L_x_4570:
        /* <DEDUP_REMOVED lines=13> */
.L_x_4572:
[----:B------:R-:W-:Y:S05]  /*12cd0*/  BSYNC.RECONVERGENT B2 ;  /* 0x0000000000027941 */ /* 0x000fea0003800200 */
.L_x_4571:
        /* <DEDUP_REMOVED lines=56> */
.L_x_4569:
[----:B------:R-:W-:Y:S05]  /*13060*/  BSYNC.RECONVERGENT B1 ;  /* 0x0000000000017941 */ /* 0x000fea0003800200 */
.L_x_4568:
        /* <DEDUP_REMOVED lines=9> */
.L_x_4567:
        /* <DEDUP_REMOVED lines=17> */
.L_x_4576:
        /* <DEDUP_REMOVED lines=13> */
.L_x_4578:
[----:B------:R-:W-:Y:S05]  /*132e0*/  BSYNC.RECONVERGENT B2 ;  /* 0x0000000000027941 */ /* 0x000fea0003800200 */
.L_x_4577:
        /* <DEDUP_REMOVED lines=56> */
.L_x_4575:
[----:B------:R-:W-:Y:S05]  /*13670*/  BSYNC.RECONVERGENT B1 ;  /* 0x0000000000017941 */ /* 0x000fea0003800200 */
.L_x_4574:
        /* <DEDUP_REMOVED lines=9> */
.L_x_4573:
        /* <DEDUP_REMOVED lines=17> */
.L_x_4582:
        /* <DEDUP_REMOVED lines=13> */
.L_x_4584:
[----:B------:R-:W-:Y:S05]  /*138f0*/  BSYNC.RECONVERGENT B2 ;  /* 0x0000000000027941 */ /* 0x000fea0003800200 */
.L_x_4583:
        /* <DEDUP_REMOVED lines=56> */
.L_x_4581:
[----:B------:R-:W-:Y:S05]  /*13c80*/  BSYNC.RECONVERGENT B1 ;  /* 0x0000000000017941 */ /* 0x000fea0003800200 */
.L_x_4580:
        /* <DEDUP_REMOVED lines=9> */
.L_x_4579:
        /* <DEDUP_REMOVED lines=17> */
.L_x_4588:
        /* <DEDUP_REMOVED lines=13> */
.L_x_4590:
[----:B------:R-:W-:Y:S05]  /*13f00*/  BSYNC.RECONVERGENT B2 ;  /* 0x0000000000027941 */ /* 0x000fea0003800200 */
.L_x_4589:
        /* <DEDUP_REMOVED lines=56> */
.L_x_4587:
[----:B------:R-:W-:Y:S05]  /*14290*/  BSYNC.RECONVERGENT B1 ;  /* 0x0000000000017941 */ /* 0x000fea0003800200 */
.L_x_4586:
        /* <DEDUP_REMOVED lines=9> */
.L_x_4585:
[----:B------:R-:W-:Y:S02]  /*14330*/  F2FP.F16.F32.PACK_AB R67, RZ, R103 ;  /* 0x00000067ff43723e */ /* 0x000fe400000000ff */
[----:B------:R-:W-:Y:S02]  /*14340*/  PRMT R66, R120, 0x5410, R121 ;  /* 0x0000541078427816 */ /* 0x000fe40000000079 */
[----:B------:R-:W-:Y:S02]  /*14350*/  PRMT R65, R119, 0x5410, R118 ;  /* 0x0000541077417816 */ /* 0x000fe40000000076 */
[----:B------:R-:W-:Y:S02]  /*14360*/  PRMT R64, R115, 0x5410, R113 ;  /* 0x0000541073407816 */ /* 0x000fe40000000071 */
[----:B------:R-:W-:-:S07]  /*14370*/  PRMT R67, R108, 0x5410, R67 ;  /* 0x000054106c437816 */ /* 0x000fce0000000043 */
.L_x_4542:
        /* <DEDUP_REMOVED lines=25> */
.L_x_4591:
[----:B------:R-:W-:Y:S01]  /*14510*/  IADD3 R111, PT, PT, R111, 0x80, RZ ;  /* 0x000000806f6f7810 */ /* 0x000fe20007ffe0ff */
[----:B------:R-:W-:-:S07]  /*14520*/  VIADD R110, R110, 0x80 ;  /* 0x000000806e6e7836 */ /* 0x000fce0000000000 */
.L_x_4491:
[----:B------:R-:W-:Y:S05]  /*14530*/  BSYNC.RECONVERGENT B0 ;  /* 0x0000000000007941 */ /* 0x000fea0003800200 */
.L_x_4490:
        /* <DEDUP_REMOVED lines=9> */
.L_x_4594:
[----:B------:R-:W-:Y:S05]  /*145d0*/  BRA.U !UP0, `(.L_x_4595) ;  /* 0x0000003108fc7547 */ /* 0x000fea000b800000 */
[----:B01----:R-:W0:Y:S02]  /*145e0*/  LDC.64 R64, c[0x0][0x3a0] ;  /* 0x0000e800ff407b82 */ /* 0x003e240000000a00 */
[----:B0-----:R-:W-:-:S06]  /*145f0*/  IMAD.WIDE.U32 R64, R111, 0x10, R64 ;  /* 0x000000106f407825 */ /* 0x001fcc00078e0040 */
[----:B------:R-:W2:Y:S01]  /*14600*/  LDG.E.128 R64, desc[UR12][R64.64] ;  /* 0x0000000c40407981 */ /* 0x000ea2000c1e1d00 */
[----:B------:R-:W-:-:S13]  /*14610*/  ISETP.LT.AND P3, PT, RZ, UR31, PT ;  /* 0x0000001fff007c0c */ /* 0x000fda000bf61270 */
[----:B------:R-:W-:Y:S01]  /*14620*/  @!P3 MOV R84, R2 ;  /* 0x000000020054b202 */ /* 0x000fe20000000f00 */
[----:B------:R-:W-:Y:S02]  /*14630*/  @!P3 IMAD.MOV.U32 R113, RZ, RZ, R108 ;  /* 0x000000ffff71b224 */ /* 0x000fe400078e006c */
[----:B--2---:R-:W-:Y:S01]  /*14640*/  @!P3 HADD2.F32 R18, -RZ, R64.H0_H0 ;  /* 0x20000040ff12b230 */ /* 0x004fe20000004100 */
        /* <DEDUP_REMOVED lines=17> */
.L_x_4599:
        /* <DEDUP_REMOVED lines=13> */
.L_x_4601:
[----:B------:R-:W-:Y:S05]  /*14830*/  BSYNC.RECONVERGENT B2 ;  /* 0x0000000000027941 */ /* 0x000fea0003800200 */
.L_x_4600:
        /* <DEDUP_REMOVED lines=56> */
.L_x_4598:
[----:B------:R-:W-:Y:S05]  /*14bc0*/  BSYNC.RECONVERGENT B1 ;  /* 0x0000000000017941 */ /* 0x000fea0003800200 */
.L_x_4597:
        /* <DEDUP_REMOVED lines=11> */
.L_x_4596:
        /* <DEDUP_REMOVED lines=21> */
.L_x_4605:
        /* <DEDUP_REMOVED lines=13> */
.L_x_4607:
[----:B------:R-:W-:Y:S05]  /*14ea0*/  BSYNC.RECONVERGENT B2 ;  /* 0x0000000000027941 */ /* 0x000fea0003800200 */
.L_x_4606:
        /* <DEDUP_REMOVED lines=56> */
.L_x_4604:
[----:B------:R-:W-:Y:S05]  /*15230*/  BSYNC.RECONVERGENT B1 ;  /* 0x0000000000017941 */ /* 0x000fea0003800200 */
.L_x_4603:
        /* <DEDUP_REMOVED lines=11> */
.L_x_4602:
        /* <DEDUP_REMOVED lines=21> */
.L_x_4611:
        /* <DEDUP_REMOVED lines=13> */
.L_x_4613:
[----:B------:R-:W-:Y:S05]  /*15510*/  BSYNC.RECONVERGENT B2 ;  /* 0x0000000000027941 */ /* 0x000fea0003800200 */
.L_x_4612:
        /* <DEDUP_REMOVED lines=56> */
.L_x_4610:
[----:B------:R-:W-:Y:S05]  /*158a0*/  BSYNC.RECONVERGENT B1 ;  /* 0x0000000000017941 */ /* 0x000fea0003800200 */
.L_x_4609:
        /* <DEDUP_REMOVED lines=11> */
.L_x_4608:
        /* <DEDUP_REMOVED lines=21> */
.L_x_4617:
        /* <DEDUP_REMOVED lines=13> */
.L_x_4619:
[----:B------:R-:W-:Y:S05]  /*15b80*/  BSYNC.RECONVERGENT B2 ;  /* 0x0000000000027941 */ /* 0x000fea0003800200 */
.L_x_4618:
        /* <DEDUP_REMOVED lines=56> */
.L_x_4616:
[----:B------:R-:W-:Y:S05]  /*15f10*/  BSYNC.RECONVERGENT B1 ;  /* 0x0000000000017941 */ /* 0x000fea0003800200 */
.L_x_4615:
        /* <DEDUP_REMOVED lines=11> */
.L_x_4614:
        /* <DEDUP_REMOVED lines=21> */
.L_x_4623:
        /* <DEDUP_REMOVED lines=13> */
.L_x_4625:
[----:B------:R-:W-:Y:S05]  /*161f0*/  BSYNC.RECONVERGENT B2 ;  /* 0x0000000000027941 */ /* 0x000fea0003800200 */
.L_x_4624:
        /* <DEDUP_REMOVED lines=55> */
.L_x_4622:
[----:B------:R-:W-:Y:S05]  /*16570*/  BSYNC.RECONVERGENT B1 ;  /* 0x0000000000017941 */ /* 0x000fea0003800200 */
.L_x_4621:
        /* <DEDUP_REMOVED lines=11> */
.L_x_4620:
        /* <DEDUP_REMOVED lines=21> */
.L_x_4629:
        /* <DEDUP_REMOVED lines=13> */
.L_x_4631:
[----:B------:R-:W-:Y:S05]  /*16850*/  BSYNC.RECONVERGENT B2 ;  /* 0x0000000000027941 */ /* 0x000fea0003800200 */
.L_x_4630:
        /* <DEDUP_REMOVED lines=56> */
.L_x_4628:
[----:B------:R-:W-:Y:S05]  /*16be0*/  BSYNC.RECONVERGENT B1 ;  /* 0x0000000000017941 */ /* 0x000fea0003800200 */
.L_x_4627:
        /* <DEDUP_REMOVED lines=11> */
.L_x_4626:
        /* <DEDUP_REMOVED lines=21> */
.L_x_4635:
        /* <DEDUP_REMOVED lines=13> */
.L_x_4637:
[----:B------:R-:W-:Y:S05]  /*16ec0*/  BSYNC.RECONVERGENT B2 ;  /* 0x0000000000027941 */ /* 0x000fea0003800200 */
.L_x_4636:
        /* <DEDUP_REMOVED lines=55> */
.L_x_4634:
[----:B------:R-:W-:Y:S05]  /*17240*/  BSYNC.RECONVERGENT B1 ;  /* 0x0000000000017941 */ /* 0x000fea0003800200 */
.L_x_4633:
        /* <DEDUP_REMOVED lines=11> */
.L_x_4632:
        /* <DEDUP_REMOVED lines=21> */
.L_x_4641:
        /* <DEDUP_REMOVED lines=13> */
.L_x_4643:
[----:B------:R-:W-:Y:S05]  /*17520*/  BSYNC.RECONVERGENT B2 ;  /* 0x0000000000027941 */ /* 0x000fea0003800200 */
.L_x_4642:
        /* <DEDUP_REMOVED lines=56> */
.L_x_4640:
[----:B------:R-:W-:Y:S05]  /*178b0*/  BSYNC.RECONVERGENT B1 ;  /* 0x0000000000017941 */ /* 0x000fea0003800200 */
.L_x_4639:
        /* <DEDUP_REMOVED lines=11> */
.L_x_4638:
[----:B------:R-:W-:Y:S02]  /*17970*/  F2FP.F16.F32.PACK_AB R67, RZ, R105 ;  /* 0x00000069ff43723e */ /* 0x000fe400000000ff */
[----:B------:R-:W-:Y:S02]  /*17980*/  PRMT R66, R121, 0x5410, R66 ;  /* 0x0000541079427816 */ /* 0x000fe40000000042 */
[----:B------:R-:W-:Y:S02]  /*17990*/  PRMT R65, R118, 0x5410, R120 ;  /* 0x0000541076417816 */ /* 0x000fe40000000078 */
[----:B------:R-:W-:Y:S02]  /*179a0*/  PRMT R64, R108, 0x5410, R113 ;  /* 0x000054106c407816 */ /* 0x000fe40000000071 */
[----:B------:R-:W-:Y:S01]  /*179b0*/  PRMT R67, R119, 0x5410, R67 ;  /* 0x0000541077437816 */ /* 0x000fe20000000043 */
[----:B------:R-:W-:Y:S06]  /*179c0*/  BRA `(.L_x_4644) ;  /* 0x00000030003c7947 */ /* 0x000fec0003800000 */
.L_x_4595:
[----:B------:R-:W-:Y:S01]  /*179d0*/  MOV R18, RZ ;  /* 0x000000ff00127202 */ /* 0x000fe20000000f00 */
[----:B01----:R-:W-:Y:S01]  /*179e0*/  IMAD.MOV.U32 R64, RZ, RZ, R2 ;  /* 0x000000ffff407224 */ /* 0x003fe200078e0002 */
[----:B------:R-:W-:Y:S01]  /*179f0*/  MOV R114, R108 ;  /* 0x0000006c00727202 */ /* 0x000fe20000000f00 */
        /* <DEDUP_REMOVED lines=17> */
.L_x_4648:
        /* <DEDUP_REMOVED lines=13> */
.L_x_4650:
[----:B------:R-:W-:Y:S05]  /*17be0*/  BSYNC.RECONVERGENT B2 ;  /* 0x0000000000027941 */ /* 0x000fea0003800200 */
.L_x_4649:
        /* <DEDUP_REMOVED lines=55> */
.L_x_4647:
[----:B------:R-:W-:Y:S05]  /*17f60*/  BSYNC.RECONVERGENT B1 ;  /* 0x0000000000017941 */ /* 0x000fea0003800200 */
.L_x_4646:
        /* <DEDUP_REMOVED lines=9> */
.L_x_4645:
        /* <DEDUP_REMOVED lines=17> */
.L_x_4654:
        /* <DEDUP_REMOVED lines=13> */
.L_x_4656:
[----:B------:R-:W-:Y:S05]  /*181e0*/  BSYNC.RECONVERGENT B2 ;  /* 0x0000000000027941 */ /* 0x000fea0003800200 */
.L_x_4655:
        /* <DEDUP_REMOVED lines=56> */
.L_x_4653:
[----:B------:R-:W-:Y:S05]  /*18570*/  BSYNC.RECONVERGENT B1 ;  /* 0x0000000000017941 */ /* 0x000fea0003800200 */
.L_x_4652:
        /* <DEDUP_REMOVED lines=9> */
.L_x_4651:
        /* <DEDUP_REMOVED lines=17> */
.L_x_4660:
        /* <DEDUP_REMOVED lines=13> */
.L_x_4662:
[----:B------:R-:W-:Y:S05]  /*187f0*/  BSYNC.RECONVERGENT B2 ;  /* 0x0000000000027941 */ /* 0x000fea0003800200 */
.L_x_4661:
        /* <DEDUP_REMOVED lines=56> */
.L_x_4659:
[----:B------:R-:W-:Y:S05]  /*18b80*/  BSYNC.RECONVERGENT B1 ;  /* 0x0000000000017941 */ /* 0x000fea0003800200 */
.L_x_4658:
        /* <DEDUP_REMOVED lines=9> */
.L_x_4657:
        /* <DEDUP_REMOVED lines=17> */
.L_x_4666:
        /* <DEDUP_REMOVED lines=13> */
.L_x_4668:
[----:B------:R-:W-:Y:S05]  /*18e00*/  BSYNC.RECONVERGENT B2 ;  /* 0x0000000000027941 */ /* 0x000fea0003800200 */
.L_x_4667:
        /* <DEDUP_REMOVED lines=56> */
.L_x_4665:
[----:B------:R-:W-:Y:S05]  /*19190*/  BSYNC.RECONVERGENT B1 ;  /* 0x0000000000017941 */ /* 0x000fea0003800200 */
.L_x_4664:
        /* <DEDUP_REMOVED lines=9> */
.L_x_4663:
        /* <DEDUP_REMOVED lines=17> */
.L_x_4672:
        /* <DEDUP_REMOVED lines=13> */
.L_x_4674:
[----:B------:R-:W-:Y:S05]  /*19410*/  BSYNC.RECONVERGENT B2 ;  /* 0x0000000000027941 */ /* 0x000fea0003800200 */
.L_x_4673:
        /* <DEDUP_REMOVED lines=56> */
.L_x_4671:
[----:B------:R-:W-:Y:S05]  /*197a0*/  BSYNC.RECONVERGENT B1 ;  /* 0x0000000000017941 */ /* 0x000fea0003800200 */
.L_x_4670:
        /* <DEDUP_REMOVED lines=9> */
.L_x_4669:
        /* <DEDUP_REMOVED lines=17> */
.L_x_4678:
        /* <DEDUP_REMOVED lines=13> */
.L_x_4680:
[----:B------:R-:W-:Y:S05]  /*19a20*/  BSYNC.RECONVERGENT B2 ;  /* 0x0000000000027941 */ /* 0x000fea0003800200 */
.L_x_4679:
        /* <DEDUP_REMOVED lines=56> */
.L_x_4677:
[----:B------:R-:W-:Y:S05]  /*19db0*/  BSYNC.RECONVERGENT B1 ;  /* 0x0000000000017941 */ /* 0x000fea0003800200 */
.L_x_4676:
        /* <DEDUP_REMOVED lines=9> */
.L_x_4675:
        /* <DEDUP_REMOVED lines=17> */
.L_x_4684:
        /* <DEDUP_REMOVED lines=13> */
.L_x_4686:
[----:B------:R-:W-:Y:S05]  /*1a030*/  BSYNC.RECONVERGENT B2 ;  /* 0x0000000000027941 */ /* 0x000fea0003800200 */
.L_x_4685:
        /* <DEDUP_REMOVED lines=56> */
.L_x_4683:
[----:B------:R-:W-:Y:S05]  /*1a3c0*/  BSYNC.RECONVERGENT B1 ;  /* 0x0000000000017941 */ /* 0x000fea0003800200 */
.L_x_4682:
        /* <DEDUP_REMOVED lines=9> */
.L_x_4681:
        /* <DEDUP_REMOVED lines=17> */
.L_x_4690:
        /* <DEDUP_REMOVED lines=13> */
.L_x_4692:
[----:B------:R-:W-:Y:S05]  /*1a640*/  BSYNC.RECONVERGENT B2 ;  /* 0x0000000000027941 */ /* 0x000fea0003800200 */
.L_x_4691:
        /* <DEDUP_REMOVED lines=56> */
.L_x_4689:
[----:B------:R-:W-:Y:S05]  /*1a9d0*/  BSYNC.RECONVERGENT B1 ;  /* 0x0000000000017941 */ /* 0x000fea0003800200 */
.L_x_4688:
        /* <DEDUP_REMOVED lines=9> */
.L_x_4687:
[----:B------:R-:W-:Y:S02]  /*1aa70*/  F2FP.F16.F32.PACK_AB R67, RZ, R105 ;  /* 0x00000069ff43723e */ /* 0x000fe400000000ff */
[----:B------:R-:W-:Y:S02]  /*1aa80*/  PRMT R66, R120, 0x5410, R121 ;  /* 0x0000541078427816 */ /* 0x000fe40000000079 */
[----:B------:R-:W-:Y:S02]  /*1aa90*/  PRMT R65, R119, 0x5410, R118 ;  /* 0x0000541077417816 */ /* 0x000fe40000000076 */
[----:B------:R-:W-:Y:S02]  /*1aaa0*/  PRMT R64, R115, 0x5410, R113 ;  /* 0x0000541073407816 */ /* 0x000fe40000000071 */
[----:B------:R-:W-:-:S07]  /*1aab0*/  PRMT R67, R108, 0x5410, R67 ;  /* 0x000054106c437816 */ /* 0x000fce0000000043 */
.L_x_4644:
        /* <DEDUP_REMOVED lines=25> */
.L_x_4693:
[----:B------:R-:W-:Y:S01]  /*1ac50*/  VIADD R111, R111, 0x80 ;  /* 0x000000806f6f7836 */ /* 0x000fe20000000000 */
[----:B------:R-:W-:-:S07]  /*1ac60*/  IADD3 R110, PT, PT, R110, 0x80, RZ ;  /* 0x000000806e6e7810 */ /* 0x000fce0007ffe0ff */
.L_x_4593:
[----:B------:R-:W-:Y:S05]  /*1ac70*/  BSYNC.RECONVERGENT B0 ;  /* 0x0000000000007941 */ /* 0x000fea0003800200 */
.L_x_4592:
        /* <DEDUP_REMOVED lines=9> */
.L_x_4696:
        /* <DEDUP_REMOVED lines=25> */
.L_x_4701:
        /* <DEDUP_REMOVED lines=13> */
.L_x_4703:
[----:B------:R-:W-:Y:S05]  /*1af70*/  BSYNC.RECONVERGENT B2 ;  /* 0x0000000000027941 */ /* 0x000fea0003800200 */
.L_x_4702:
        /* <DEDUP_REMOVED lines=55> */
.L_x_4700:
[----:B------:R-:W-:Y:S05]  /*1b2f0*/  BSYNC.RECONVERGENT B1 ;  /* 0x0000000000017941 */ /* 0x000fea0003800200 */
.L_x_4699:
        /* <DEDUP_REMOVED lines=11> */
.L_x_4698:
        /* <DEDUP_REMOVED lines=21> */
.L_x_4707:
        /* <DEDUP_REMOVED lines=13> */
.L_x_4709:
[----:B------:R-:W-:Y:S05]  /*1b5d0*/  BSYNC.RECONVERGENT B2 ;  /* 0x0000000000027941 */ /* 0x000fea0003800200 */
.L_x_4708:
        /* <DEDUP_REMOVED lines=56> */
.L_x_4706:
[----:B------:R-:W-:Y:S05]  /*1b960*/  BSYNC.RECONVERGENT B1 ;  /* 0x0000000000017941 */ /* 0x000fea0003800200 */
.L_x_4705:
        /* <DEDUP_REMOVED lines=11> */
.L_x_4704:
        /* <DEDUP_REMOVED lines=21> */
.L_x_4713:
        /* <DEDUP_REMOVED lines=13> */
.L_x_4715:
[----:B------:R-:W-:Y:S05]  /*1bc40*/  BSYNC.RECONVERGENT B2 ;  /* 0x0000000000027941 */ /* 0x000fea0003800200 */
.L_x_4714:
        /* <DEDUP_REMOVED lines=56> */
.L_x_4712:
[----:B------:R-:W-:Y:S05]  /*1bfd0*/  BSYNC.RECONVERGENT B1 ;  /* 0x0000000000017941 */ /* 0x000fea0003800200 */
.L_x_4711:
        /* <DEDUP_REMOVED lines=11> */
.L_x_4710:
        /* <DEDUP_REMOVED lines=21> */
.L_x_4719:
        /* <DEDUP_REMOVED lines=13> */
.L_x_4721:
[----:B------:R-:W-:Y:S05]  /*1c2b0*/  BSYNC.RECONVERGENT B2 ;  /* 0x0000000000027941 */ /* 0x000fea0003800200 */
.L_x_4720:
        /* <DEDUP_REMOVED lines=56> */
.L_x_4718:
[----:B------:R-:W-:Y:S05]  /*1c640*/  BSYNC.RECONVERGENT B1 ;  /* 0x0000000000017941 */ /* 0x000fea0003800200 */
.L_x_4717:
        /* <DEDUP_REMOVED lines=11> */
.L_x_4716:
        /* <DEDUP_REMOVED lines=21> */
.L_x_4725:
        /* <DEDUP_REMOVED lines=13> */
.L_x_4727:
[----:B------:R-:W-:Y:S05]  /*1c920*/  BSYNC.RECONVERGENT B2 ;  /* 0x0000000000027941 */ /* 0x000fea0003800200 */
.L_x_4726:
        /* <DEDUP_REMOVED lines=54> */
[----:B------:R-:W-:Y:S01]  /*1cc90*/  HFMA2 R64, -RZ, RZ, 0, 0 ;  /* 0x00000000ff407431 */ /* 0x000fe200000001ff */
[----:B------:R-:W-:-:S07]  /*1cca0*/  LOP3.LUT R72, R96, UR6, R65, 0x96, !PT ;  /* 0x0000000660487c12 */ /* 0x000fce000f8e9641 */
.L_x_4724:
[----:B------:R-:W-:Y:S05]  /*1ccb0*/  BSYNC.RECONVERGENT B1 ;  /* 0x0000000000017941 */ /* 0x000fea0003800200 */
.L_x_4723:
        /* <DEDUP_REMOVED lines=11> */
.L_x_4722:
        /* <DEDUP_REMOVED lines=21> */
.L_x_4731:
        /* <DEDUP_REMOVED lines=13> */
.L_x_4733:
[----:B------:R-:W-:Y:S05]  /*1cf90*/  BSYNC.RECONVERGENT B2 ;  /* 0x0000000000027941 */ /* 0x000fea0003800200 */
.L_x_4732:
        /* <DEDUP_REMOVED lines=56> */
.L_x_4730:
[----:B------:R-:W-:Y:S05]  /*1d320*/  BSYNC.RECONVERGENT B1 ;  /* 0x0000000000017941 */ /* 0x000fea0003800200 */
.L_x_4729:
        /* <DEDUP_REMOVED lines=11> */
.L_x_4728:
        /* <DEDUP_REMOVED lines=21> */
.L_x_4737:
        /* <DEDUP_REMOVED lines=13> */
.L_x_4739:
[----:B------:R-:W-:Y:S05]  /*1d600*/  BSYNC.RECONVERGENT B2 ;  /* 0x0000000000027941 */ /* 0x000fea0003800200 */
.L_x_4738:
        /* <DEDUP_REMOVED lines=56> */
.L_x_4736:
[----:B------:R-:W-:Y:S05]  /*1d990*/  BSYNC.RECONVERGENT B1 ;  /* 0x0000000000017941 */ /* 0x000fea0003800200 */
.L_x_4735:
        /* <DEDUP_REMOVED lines=11> */
.L_x_4734:
        /* <DEDUP_REMOVED lines=21> */
.L_x_4743:
        /* <DEDUP_REMOVED lines=13> */
.L_x_4745:
[----:B------:R-:W-:Y:S05]  /*1dc70*/  BSYNC.RECONVERGENT B2 ;  /* 0x0000000000027941 */ /* 0x000fea0003800200 */
.L_x_4744:
        /* <DEDUP_REMOVED lines=56> */
.L_x_4742:
[----:B------:R-:W-:Y:S05]  /*1e000*/  BSYNC.RECONVERGENT B1 ;  /* 0x0000000000017941 */ /* 0x000fea0003800200 */
.L_x_4741:
        /* <DEDUP_REMOVED lines=11> */
.L_x_4740:
[----:B------:R-:W-:Y:S02]  /*1e0c0*/  F2FP.F16.F32.PACK_AB R67, RZ, R107 ;  /* 0x0000006bff43723e */ /* 0x000fe400000000ff */
[----:B------:R-:W-:Y:S02]  /*1e0d0*/  PRMT R66, R122, 0x5410, R123 ;  /* 0x000054107a427816 */ /* 0x000fe4000000007b */
[----:B------:R-:W-:Y:S02]  /*1e0e0*/  PRMT R65, R119, 0x5410, R121 ;  /* 0x0000541077417816 */ /* 0x000fe40000000079 */
[----:B------:R-:W-:Y:S02]  /*1e0f0*/  PRMT R64, R113, 0x5410, R118 ;  /* 0x0000541071407816 */ /* 0x000fe40000000076 */
[----:B------:R-:W-:Y:S01]  /*1e100*/  PRMT R67, R120, 0x5410, R67 ;  /* 0x0000541078437816 */ /* 0x000fe20000000043 */
[----:B------:R-:W-:Y:S06]  /*1e110*/  BRA `(.L_x_4746) ;  /* 0x0000003000407947 */ /* 0x000fec0003800000 */
.L_x_4697:
        /* <DEDUP_REMOVED lines=20> */
.L_x_4750:
        /* <DEDUP_REMOVED lines=13> */
.L_x_4752:
[----:B------:R-:W-:Y:S05]  /*1e330*/  BSYNC.RECONVERGENT B2 ;  /* 0x0000000000027941 */ /* 0x000fea0003800200 */
.L_x_4751:
        /* <DEDUP_REMOVED lines=55> */
.L_x_4749:
[----:B------:R-:W-:Y:S05]  /*1e6b0*/  BSYNC.RECONVERGENT B1 ;  /* 0x0000000000017941 */ /* 0x000fea0003800200 */
.L_x_4748:
        /* <DEDUP_REMOVED lines=9> */
.L_x_4747:
        /* <DEDUP_REMOVED lines=17> */
.L_x_4756:
        /* <DEDUP_REMOVED lines=13> */
.L_x_4758:
[----:B------:R-:W-:Y:S05]  /*1e930*/  BSYNC.RECONVERGENT B2 ;  /* 0x0000000000027941 */ /* 0x000fea0003800200 */
.L_x_4757:
        /* <DEDUP_REMOVED lines=56> */
.L_x_4755:
[----:B------:R-:W-:Y:S05]  /*1ecc0*/  BSYNC.RECONVERGENT B1 ;  /* 0x0000000000017941 */ /* 0x000fea0003800200 */
.L_x_4754:
        /* <DEDUP_REMOVED lines=9> */
.L_x_4753:
        /* <DEDUP_REMOVED lines=17> */
.L_x_4762:
        /* <DEDUP_REMOVED lines=13> */
.L_x_4764:
[----:B------:R-:W-:Y:S05]  /*1ef40*/  BSYNC.RECONVERGENT B2 ;  /* 0x0000000000027941 */ /* 0x000fea0003800200 */
.L_x_4763:
        /* <DEDUP_REMOVED lines=56> */
.L_x_4761:
[----:B------:R-:W-:Y:S05]  /*1f2d0*/  BSYNC.RECONVERGENT B1 ;  /* 0x0000000000017941 */ /* 0x000fea0003800200 */
.L_x_4760:
        /* <DEDUP_REMOVED lines=9> */
.L_x_4759:
        /* <DEDUP_REMOVED lines=17> */
.L_x_4768:
        /* <DEDUP_REMOVED lines=13> */
.L_x_4770:
[----:B------:R-:W-:Y:S05]  /*1f550*/  BSYNC.RECONVERGENT B2 ;  /* 0x0000000000027941 */ /* 0x000fea0003800200 */
.L_x_4769:
        /* <DEDUP_REMOVED lines=56> */
.L_x_4767:
[----:B------:R-:W-:Y:S05]  /*1f8e0*/  BSYNC.RECONVERGENT B1 ;  /* 0x0000000000017941 */ /* 0x000fea0003800200 */
.L_x_4766:
        /* <DEDUP_REMOVED lines=9> */
.L_x_4765:
        /* <DEDUP_REMOVED lines=17> */
.L_x_4774:
        /* <DEDUP_REMOVED lines=13> */
.L_x_4776:
[----:B------:R-:W-:Y:S05]  /*1fb60*/  BSYNC.RECONVERGENT B2 ;  /* 0x0000000000027941 */ /* 0x000fea0003800200 */
.L_x_4775:
        /* <DEDUP_REMOVED lines=56> */
.L_x_4773:
[----:B------:R-:W-:Y:S05]  /*1fef0*/  BSYNC.RECONVERGENT B1 ;  /* 0x0000000000017941 */ /* 0x000fea0003800200 */
.L_x_4772:
        /* <DEDUP_REMOVED lines=9> */
.L_x_4771:
        /* <DEDUP_REMOVED lines=17> */
.L_x_4780:
        /* <DEDUP_REMOVED lines=13> */
.L_x_4782:
[----:B------:R-:W-:Y:S05]  /*20170*/  BSYNC.RECONVERGENT B2 ;  /* 0x0000000000027941 */ /* 0x000fea0003800200 */
.L_x_4781:
        /* <DEDUP_REMOVED lines=56> */
.L_x_4779:
[----:B------:R-:W-:Y:S05]  /*20500*/  BSYNC.RECONVERGENT B1 ;  /* 0x0000000000017941 */ /* 0x000fea0003800200 */
.L_x_4778:
        /* <DEDUP_REMOVED lines=9> */
.L_x_4777:
        /* <DEDUP_REMOVED lines=17> */
.L_x_4786:
        /* <DEDUP_REMOVED lines=13> */
.L_x_4788:
[----:B------:R-:W-:Y:S05]  /*20780*/  BSYNC.RECONVERGENT B2 ;  /* 0x0000000000027941 */ /* 0x000fea0003800200 */
.L_x_4787:
        /* <DEDUP_REMOVED lines=56> */
.L_x_4785:
[----:B------:R-:W-:Y:S05]  /*20b10*/  BSYNC.RECONVERGENT B1 ;  /* 0x0000000000017941 */ /* 0x000fea0003800200 */
.L_x_4784:
        /* <DEDUP_REMOVED lines=9> */
.L_x_4783:
        /* <DEDUP_REMOVED lines=17> */
.L_x_4792:
        /* <DEDUP_REMOVED lines=13> */
.L_x_4794:
[----:B------:R-:W-:Y:S05]  /*20d90*/  BSYNC.RECONVERGENT B2 ;  /* 0x0000000000027941 */ /* 0x000fea0003800200 */
.L_x_4793:
        /* <DEDUP_REMOVED lines=56> */
.L_x_4791:
[----:B------:R-:W-:Y:S05]  /*21120*/  BSYNC.RECONVERGENT B1 ;  /* 0x0000000000017941 */ /* 0x000fea0003800200 */
.L_x_4790:
        /* <DEDUP_REMOVED lines=9> */
.L_x_4789:
[----:B------:R-:W-:Y:S01]  /*211c0*/  F2FP.F16.F32.PACK_AB R67, RZ, R107 ;  /* 0x0000006bff43723e */ /* 0x000fe200000000ff */
[----:B------:R-:W-:Y:S01]  /*211d0*/  IMAD.MOV.U32 R108, RZ, RZ, R120 ;  /* 0x000000ffff6c7224 */ /* 0x000fe200078e0078 */
[----:B------:R-:W-:Y:S02]  /*211e0*/  PRMT R66, R121, 0x5410, R122 ;  /* 0x0000541079427816 */ /* 0x000fe4000000007a */
[----:B------:R-:W-:Y:S02]  /*211f0*/  PRMT R65, R118, 0x5410, R119 ;  /* 0x0000541076417816 */ /* 0x000fe40000000077 */
[----:B------:R-:W-:Y:S02]  /*21200*/  PRMT R64, R117, 0x5410, R116 ;  /* 0x0000541075407816 */ /* 0x000fe40000000074 */
[----:B------:R-:W-:-:S07]  /*21210*/  PRMT R67, R113, 0x5410, R67 ;  /* 0x0000541071437816 */ /* 0x000fce0000000043 */
.L_x_4746:
[----:B------:R-:W0:Y:S02]  /*21220*/  LDC.64 R114, c[0x0][0x3a8] ;  /* 0x0000ea00ff727b82 */ /* 0x000e240000000a00 */
[----:B0-----:R-:W-:-:S05]  /*21230*/  IMAD.WIDE.U32 R114, R111, 0x10, R114 ;  /* 0x000000106f727825 */ /* 0x001fca00078e0072 */
[----:B------:R2:W-:Y:S01]  /*21240*/  STG.E.128 desc[UR12][R114.64], R64 ;  /* 0x0000004072007986 */ /* 0x0005e2000c101d0c */
[----:B------:R-:W-:Y:S05]  /*21250*/  BRA.U !UP2, `(.L_x_4695) ;  /* 0x000000010a507547 */ /* 0x000fea000b800000 */
[----:B--2---:R-:W-:Y:S02]  /*21260*/  SHF.L.U32 R64, R12, 0x10, RZ ;  /* 0x000000100c407819 */ /* 0x004fe400000006ff */
        /* <DEDUP_REMOVED lines=19> */
.L_x_4695:
[----:B------:R-:W-:Y:S05]  /*213a0*/  BSYNC.RECONVERGENT B0 ;  /* 0x0000000000007941 */ /* 0x000fea0003800200 */
.L_x_4694:
[----:B0123--:R-:W-:Y:S01]  /*213b0*/  FADD.FTZ R65, RZ, R4 ;  /* 0x00000004ff417221 */ /* 0x00ffe20000010000 */
[C---:B------:R-:W-:Y:S01]  /*213c0*/  ISETP.GT.U32.AND P6, PT, R3.reuse, 0xff, PT ;  /* 0x000000ff0300780c */ /* 0x040fe20003fc4070 */
[----:B------:R-:W-:Y:S01]  /*213d0*/  BSSY.RECONVERGENT B0, `(.L_x_4795) ;  /* 0x00000a0000007945 */ /* 0x000fe20003800200 */
[C---:B------:R-:W-:Y:S01]  /*213e0*/  ISETP.GT.U32.AND P5, PT, R3.reuse, 0x17f, PT ;  /* 0x0000017f0300780c */ /* 0x040fe20003fa4070 */
[----:B------:R-:W-:Y:S01]  /*213f0*/  FADD.FTZ R65, R6, R65 ;  /* 0x0000004106417221 */ /* 0x000fe20000010000 */
[C---:B------:R-:W-:Y:S01]  /*21400*/  ISETP.GT.U32.AND P4, PT, R3.reuse, 0x1ff, PT ;  /* 0x000001ff0300780c */ /* 0x040fe20003f84070 */
        /* <DEDUP_REMOVED lines=156> */
.L_x_4796:
[----:B------:R-:W-:Y:S05]  /*21dd0*/  BSYNC.RECONVERGENT B0 ;  /* 0x0000000000007941 */ /* 0x000fea0003800200 */
.L_x_4795:
        /* <DEDUP_REMOVED lines=12> */
.L_x_4798:
[----:B------:R-:W-:Y:S05]  /*21ea0*/  BSYNC.RECONVERGENT B0 ;  /* 0x0000000000007941 */ /* 0x000fea0003800200 */
.L_x_4797:
[----:B------:R-:W1:Y:S01]  /*21eb0*/  SHFL.DOWN PT, R110, R115, 0x2, 0x1f ;  /* 0x08401f00736e7f89 */ /* 0x000e6200000e0000 */
[----:B------:R-:W-:Y:S01]  /*21ec0*/  I2FP.F32.S32 R113, R115 ;  /* 0x0000007300717245 */ /* 0x000fe20000201400 */
[----:B------:R-:W-:Y:S01]  /*21ed0*/  UISETP.GE.AND UP0, UPT, UR4, 0x1, UPT ;  /* 0x000000010400788c */ /* 0x000fe2000bf06270 */
[----:B------:R-:W-:Y:S01]  /*21ee0*/  ISETP.NE.AND P5, PT, R109, RZ, PT ;  /* 0x000000ff6d00720c */ /* 0x000fe20003fa5270 */
[----:B0-----:R-:W0:Y:S01]  /*21ef0*/  SHFL.DOWN PT, R111, R64, 0x2, 0x1f ;  /* 0x08401f00406f7f89 */ /* 0x001e2200000e0000 */
[----:B------:R-:W-:-:S03]  /*21f00*/  ISETP.NE.AND P4, PT, RZ, UR29, PT ;  /* 0x0000001dff007c0c */ /* 0x000fc6000bf85270 */
[----:B------:R-:W2:Y:S01]  /*21f10*/  SHFL.DOWN PT, R116, R65, 0x2, 0x1f ;  /* 0x08401f0041747f89 */ /* 0x000ea200000e0000 */
[----:B-1----:R-:W-:Y:S02]  /*21f20*/  IADD3 R67, PT, PT, R110, R115, RZ ;  /* 0x000000736e437210 */ /* 0x002fe40007ffe0ff */
[----:B------:R-:W-:Y:S02]  /*21f30*/  I2FP.F32.S32 R118, R110 ;  /* 0x0000006e00767245 */ /* 0x000fe40000201400 */
[----:B------:R-:W-:-:S03]  /*21f40*/  I2FP.F32.S32 R66, R67 ;  /* 0x0000004300427245 */ /* 0x000fc60000201400 */
[C---:B0-----:R-:W-:Y:S01]  /*21f50*/  FMUL.FTZ R114, R111.reuse, R118 ;  /* 0x000000766f727220 */ /* 0x041fe20000410000 */
[----:B------:R-:W0:Y:S01]  /*21f60*/  MUFU.RCP R110, R66 ;  /* 0x00000042006e7308 */ /* 0x000e220000001000 */
[----:B------:R-:W-:Y:S01]  /*21f70*/  FADD.FTZ R111, -R111, R64 ;  /* 0x000000406f6f7221 */ /* 0x000fe20000010100 */
[----:B--2---:R-:W-:Y:S01]  /*21f80*/  FADD.FTZ R65, R116, R65 ;  /* 0x0000004174417221 */ /* 0x004fe20000010000 */
[----:B------:R-:W-:Y:S02]  /*21f90*/  FFMA.FTZ R117, R113, R64, R114 ;  /* 0x0000004071757223 */ /* 0x000fe40000010072 */
[----:B------:R-:W1:Y:S01]  /*21fa0*/  SHFL.DOWN PT, R114, R67, 0x1, 0x1f ;  /* 0x08201f0043727f89 */ /* 0x000e6200000e0000 */
[----:B------:R-:W-:-:S04]  /*21fb0*/  FMUL.FTZ R111, R111, R111 ;  /* 0x0000006f6f6f7220 */ /* 0x000fc80000410000 */
[----:B------:R-:W-:-:S04]  /*21fc0*/  FMUL.FTZ R113, R111, R113 ;  /* 0x000000716f717220 */ /* 0x000fc80000410000 */
[----:B------:R-:W-:Y:S01]  /*21fd0*/  FMUL.FTZ R113, R113, R118 ;  /* 0x0000007671717220 */ /* 0x000fe20000410000 */
[----:B0-----:R-:W-:-:S03]  /*21fe0*/  FMUL.FTZ R111, R110, R117 ;  /* 0x000000756e6f7220 */ /* 0x001fc60000410000 */
[----:B------:R-:W-:Y:S02]  /*21ff0*/  FFMA.FTZ R65, R110, R113, R65 ;  /* 0x000000716e417223 */ /* 0x000fe40000010041 */
[----:B------:R-:W0:Y:S04]  /*22000*/  SHFL.DOWN PT, R64, R111, 0x1, 0x1f ;  /* 0x08201f006f407f89 */ /* 0x000e2800000e0000 */
[----:B------:R-:W2:Y:S01]  /*22010*/  SHFL.DOWN PT, R110, R65, 0x1, 0x1f ;  /* 0x08201f00416e7f89 */ /* 0x000ea200000e0000 */
[----:B-1----:R-:W-:Y:S01]  /*22020*/  IMAD.IADD R113, R67, 0x1, R114 ;  /* 0x0000000143717824 */ /* 0x002fe200078e0272 */
[----:B------:R-:W-:-:S04]  /*22030*/  I2FP.F32.S32 R114, R114 ;  /* 0x0000007200727245 */ /* 0x000fc80000201400 */
[----:B------:R-:W-:-:S06]  /*22040*/  I2FP.F32.S32 R113, R113 ;  /* 0x0000007100717245 */ /* 0x000fcc0000201400 */
[----:B------:R-:W1:Y:S01]  /*22050*/  MUFU.RCP R113, R113 ;  /* 0x0000007100717308 */ /* 0x000e620000001000 */
[----:B0-----:R-:W-:Y:S01]  /*22060*/  FADD.FTZ R67, R111, -R64 ;  /* 0x800000406f437221 */ /* 0x001fe20000010000 */
[----:B------:R-:W-:-:S03]  /*22070*/  FMUL.FTZ R115, R64, R114 ;  /* 0x0000007240737220 */ /* 0x000fc60000410000 */
[----:B------:R-:W-:Y:S01]  /*22080*/  FMUL.FTZ R67, R67, R67 ;  /* 0x0000004343437220 */ /* 0x000fe20000410000 */
[C---:B------:R-:W-:Y:S01]  /*22090*/  FFMA.FTZ R64, R66.reuse, R111, R115 ;  /* 0x0000006f42407223 */ /* 0x040fe20000010073 */
[----:B--2---:R-:W-:Y:S02]  /*220a0*/  FADD.FTZ R110, R65, R110 ;  /* 0x0000006e416e7221 */ /* 0x004fe40000010000 */
[----:B------:R-:W-:Y:S01]  /*220b0*/  FMUL.FTZ R67, R66, R67 ;  /* 0x0000004342437220 */ /* 0x000fe20000410000 */
[----:B-1----:R-:W-:-:S03]  /*220c0*/  FMUL.FTZ R111, R113, R64 ;  /* 0x00000040716f7220 */ /* 0x002fc60000410000 */
[----:B------:R-:W-:Y:S01]  /*220d0*/  FMUL.FTZ R67, R67, R114 ;  /* 0x0000007243437220 */ /* 0x000fe20000410000 */
[----:B------:R-:W0:Y:S03]  /*220e0*/  @!P5 LDC.64 R64, c[0x0][0x3c8] ;  /* 0x0000f200ff40db82 */ /* 0x000e260000000a00 */
[----:B------:R-:W-:Y:S01]  /*220f0*/  FFMA.FTZ R113, R113, R67, R110 ;  /* 0x0000004371717223 */ /* 0x000fe2000001006e */
[----:B------:R-:W1:Y:S04]  /*22100*/  SHFL.IDX PT, R111, R111, RZ, 0x1f ;  /* 0x00001fff6f6f7589 */ /* 0x000e6800000e0000 */
        /* <DEDUP_REMOVED lines=15> */
[----:B------:R-:W-:Y:S01]  /*22200*/  UIADD3 UR4, UPT, UPT, UR4, -0x1, URZ ;  /* 0xffffffff04047890 */ /* 0x000fe2000fffe0ff */
[----:B------:R-:W-:Y:S01]  /*22210*/  BSSY.RECONVERGENT B0, `(.L_x_4800) ;  /* 0x0000038000007945 */ /* 0x000fe20003800200 */
[----:B-1----:R-:W-:Y:S02]  /*22220*/  FSEL R111, R111, RZ, !P4 ;  /* 0x000000ff6f6f7208 */ /* 0x002fe40006000000 */
[----:B------:R-:W-:-:S04]  /*22230*/  UIMAD UR4, UR4, UR28, URZ ;  /* 0x0000001c040472a4 */ /* 0x000fc8000f8e02ff */
[----:B------:R-:W-:-:S04]  /*22240*/  USHF.R.S32.HI UR5, URZ, 0x1f, UR4 ;  /* 0x0000001fff057899 */ /* 0x000fc80008011404 */
[----:B------:R-:W-:-:S06]  /*22250*/  ULEA.HI UR5, UR5, UR4, URZ, 0x3 ;  /* 0x0000000405057291 */ /* 0x000fcc000f8f18ff */
[----:B------:R-:W-:-:S04]  /*22260*/  MOV R64, UR5 ;  /* 0x0000000500407c02 */ /* 0x000fc80008000f00 */
[----:B------:R-:W-:Y:S01]  /*22270*/  LEA.HI.SX32 R109, R64, R109, 0x1d ;  /* 0x0000006d406d7211 */ /* 0x000fe200078feaff */
[----:B------:R-:W-:Y:S06]  /*22280*/  @!P0 BRA `(.L_x_4801) ;  /* 0x0000000000c08947 */ /* 0x000fec0003800000 */
[--C-:B------:R-:W-:Y:S01]  /*22290*/  FADD.FTZ R65, R4, -R111.reuse ;  /* 0x8000006f04417221 */ /* 0x100fe20000010000 */
[----:B-----5:R-:W-:Y:S02]  /*222a0*/  HADD2.F32 R67, -RZ, R60.H0_H0 ;  /* 0x2000003cff437230 */ /* 0x020fe40000004100 */
[--C-:B------:R-:W-:Y:S01]  /*222b0*/  FADD.FTZ R117, R6, -R111.reuse ;  /* 0x8000006f06757221 */ /* 0x100fe20000010000 */
[----:B------:R-:W-:Y:S02]  /*222c0*/  HADD2.F32 R113, -RZ, R56.H0_H0 ;  /* 0x20000038ff717230 */ /* 0x000fe40000004100 */
[----:B------:R-:W-:Y:S01]  /*222d0*/  FMUL.FTZ R64, R110, R65 ;  /* 0x000000416e407220 */ /* 0x000fe20000410000 */
[----:B------:R-:W-:Y:S01]  /*222e0*/  FADD.FTZ R65, R78, -R111 ;  /* 0x8000006f4e417221 */ /* 0x000fe20000010000 */
[----:B------:R-:W-:Y:S02]  /*222f0*/  HADD2.F32 R66, -RZ, R61.H0_H0 ;  /* 0x2000003dff427230 */ /* 0x000fe40000004100 */
[----:B------:R-:W-:Y:S01]  /*22300*/  FMUL.FTZ R117, R110, R117 ;  /* 0x000000756e757220 */ /* 0x000fe20000410000 */
[----:B------:R-:W-:Y:S01]  /*22310*/  FFMA.FTZ R64, R64, R67, R113 ;  /* 0x0000004340407223 */ /* 0x000fe20000010071 */
[----:B------:R-:W-:Y:S01]  /*22320*/  FADD.FTZ R67, R79, -R111 ;  /* 0x8000006f4f437221 */ /* 0x000fe20000010000 */
[----:B------:R-:W-:-:S02]  /*22330*/  HADD2.F32 R114, -RZ, R57.H0_H0 ;  /* 0x20000039ff727230 */ /* 0x000fc40000004100 */
[C---:B------:R-:W-:Y:S01]  /*22340*/  FMUL.FTZ R65, R110.reuse, R65 ;  /* 0x000000416e417220 */ /* 0x040fe20000410000 */
[----:B------:R-:W-:Y:S02]  /*22350*/  HADD2.F32 R116, -RZ, R61.H1_H1 ;  /* 0x3000003dff747230 */ /* 0x000fe40000004100 */
[----:B------:R-:W-:Y:S01]  /*22360*/  FMUL.FTZ R67, R110, R67 ;  /* 0x000000436e437220 */ /* 0x000fe20000410000 */
[----:B------:R-:W-:Y:S02]  /*22370*/  HADD2.F32 R118, -RZ, R57.H1_H1 ;  /* 0x30000039ff767230 */ /* 0x000fe40000004100 */
[----:B------:R-:W-:Y:S01]  /*22380*/  FADD.FTZ R113, R88, -R111 ;  /* 0x8000006f58717221 */ /* 0x000fe20000010000 */
[----:B------:R-:W-:Y:S01]  /*22390*/  FFMA.FTZ R65, R65, R66, R114 ;  /* 0x0000004241417223 */ /* 0x000fe20000010072 */
[----:B------:R-:W-:Y:S02]  /*223a0*/  HADD2.F32 R115, -RZ, R58.H0_H0 ;  /* 0x2000003aff737230 */ /* 0x000fe40000004100 */
[----:B------:R-:W-:Y:S01]  /*223b0*/  FFMA.FTZ R116, R67, R116, R118 ;  /* 0x0000007443747223 */ /* 0x000fe20000010076 */
[----:B------:R-:W-:Y:S01]  /*223c0*/  FMUL.FTZ R66, R110, R113 ;  /* 0x000000716e427220 */ /* 0x000fe20000410000 */
[----:B------:R-:W-:-:S02]  /*223d0*/  HADD2.F32 R67, -RZ, R62.H0_H0 ;  /* 0x2000003eff437230 */ /* 0x000fc40000004100 */
[----:B------:R-:W-:Y:S01]  /*223e0*/  FADD.FTZ R113, R89, -R111 ;  /* 0x8000006f59717221 */ /* 0x000fe20000010000 */
[----:B------:R-:W-:Y:S01]  /*223f0*/  HADD2.F32 R114, -RZ, R62.H1_H1 ;  /* 0x3000003eff727230 */ /* 0x000fe20000004100 */
[----:B------:R-:W-:Y:S01]  /*22400*/  F2FP.F16.F32.PACK_AB R65, R116, R65 ;  /* 0x000000417441723e */ /* 0x000fe200000000ff */
[----:B------:R-:W-:Y:S02]  /*22410*/  HADD2.F32 R118, -RZ, R58.H1_H1 ;  /* 0x3000003aff767230 */ /* 0x000fe40000004100 */
[----:B------:R-:W-:Y:S01]  /*22420*/  FMUL.FTZ R113, R110, R113 ;  /* 0x000000716e717220 */ /* 0x000fe20000410000 */
[----:B------:R-:W-:Y:S01]  /*22430*/  FFMA.FTZ R66, R66, R67, R115 ;  /* 0x0000004342427223 */ /* 0x000fe20000010073 */
[--C-:B------:R-:W-:Y:S01]  /*22440*/  FADD.FTZ R67, R98, -R111.reuse ;  /* 0x8000006f62437221 */ /* 0x100fe20000010000 */
[----:B------:R-:W-:Y:S01]  /*22450*/  FADD.FTZ R115, R99, -R111 ;  /* 0x8000006f63737221 */ /* 0x000fe20000010000 */
[----:B------:R-:W-:Y:S01]  /*22460*/  FFMA.FTZ R113, R113, R114, R118 ;  /* 0x0000007271717223 */ /* 0x000fe20000010076 */
[----:B------:R-:W-:-:S02]  /*22470*/  HADD2.F32 R114, -RZ, R63.H0_H0 ;  /* 0x2000003fff727230 */ /* 0x000fc40000004100 */
[C---:B------:R-:W-:Y:S01]  /*22480*/  FMUL.FTZ R67, R110.reuse, R67 ;  /* 0x000000436e437220 */ /* 0x040fe20000410000 */
[----:B------:R-:W-:Y:S02]  /*22490*/  HADD2.F32 R118, -RZ, R59.H0_H0 ;  /* 0x2000003bff767230 */ /* 0x000fe40000004100 */
[----:B------:R-:W-:Y:S01]  /*224a0*/  FMUL.FTZ R115, R110, R115 ;  /* 0x000000736e737220 */ /* 0x000fe20000410000 */
[----:B------:R-:W-:Y:S01]  /*224b0*/  HADD2.F32 R120, -RZ, R56.H1_H1 ;  /* 0x30000038ff787230 */ /* 0x000fe20000004100 */
[----:B------:R-:W-:Y:S01]  /*224c0*/  F2FP.F16.F32.PACK_AB R66, R113, R66 ;  /* 0x000000427142723e */ /* 0x000fe200000000ff */
[----:B------:R-:W-:Y:S01]  /*224d0*/  FFMA.FTZ R67, R67, R114, R118 ;  /* 0x0000007243437223 */ /* 0x000fe20000010076 */
[----:B------:R-:W-:Y:S02]  /*224e0*/  HADD2.F32 R114, -RZ, R63.H1_H1 ;  /* 0x3000003fff727230 */ /* 0x000fe40000004100 */
[----:B------:R-:W-:-:S05]  /*224f0*/  HADD2.F32 R118, -RZ, R59.H1_H1 ;  /* 0x3000003bff767230 */ /* 0x000fca0000004100 */
[----:B------:R-:W-:Y:S01]  /*22500*/  FFMA.FTZ R122, R115, R114, R118 ;  /* 0x00000072737a7223 */ /* 0x000fe20000010076 */
[----:B------:R-:W-:Y:S01]  /*22510*/  HADD2.F32 R118, -RZ, R60.H1_H1 ;  /* 0x3000003cff767230 */ /* 0x000fe20000004100 */
[----:B------:R-:W0:Y:S03]  /*22520*/  LDC.64 R114, c[0x0][0x428] ;  /* 0x00010a00ff727b82 */ /* 0x000e260000000a00 */
[----:B------:R-:W-:Y:S01]  /*22530*/  F2FP.F16.F32.PACK_AB R67, R122, R67 ;  /* 0x000000437a43723e */ /* 0x000fe200000000ff */
[----:B------:R-:W-:-:S05]  /*22540*/  FFMA.FTZ R117, R117, R118, R120 ;  /* 0x0000007675757223 */ /* 0x000fca0000010078 */
[----:B------:R-:W-:Y:S01]  /*22550*/  F2FP.F16.F32.PACK_AB R64, R117, R64 ;  /* 0x000000407540723e */ /* 0x000fe200000000ff */
[----:B0-----:R-:W-:-:S04]  /*22560*/  IMAD.WIDE.U32 R114, R109, 0x10, R114 ;  /* 0x000000106d727825 */ /* 0x001fc800078e0072 */
[----:B------:R-:W-:Y:S01]  /*22570*/  VIADD R109, R109, 0x80 ;  /* 0x000000806d6d7836 */ /* 0x000fe20000000000 */
[----:B------:R0:W-:Y:S06]  /*22580*/  STG.E.128 desc[UR12][R114.64], R64 ;  /* 0x0000004072007986 */ /* 0x0001ec000c101d0c */
.L_x_4801:
[----:B------:R-:W-:Y:S05]  /*22590*/  BSYNC.RECONVERGENT B0 ;  /* 0x0000000000007941 */ /* 0x000fea0003800200 */
.L_x_4800:
[----:B------:R-:W-:Y:S01]  /*225a0*/  ISETP.NE.AND P0, PT, R112, RZ, PT ;  /* 0x000000ff7000720c */ /* 0x000fe20003f05270 */
[----:B------:R-:W-:-:S12]  /*225b0*/  BSSY.RECONVERGENT B0, `(.L_x_4802) ;  /* 0x0000032000007945 */ /* 0x000fd80003800200 */
[----:B------:R-:W-:Y:S05]  /*225c0*/  @!P0 BRA `(.L_x_4803) ;  /* 0x0000000000c08947 */ /* 0x000fea0003800000 */
[--C-:B0-----:R-:W-:Y:S01]  /*225d0*/  FADD.FTZ R65, R14, -R111.reuse ;  /* 0x8000006f0e417221 */ /* 0x101fe20000010000 */
[----:B-----5:R-:W-:Y:S02]  /*225e0*/  HADD2.F32 R67, -RZ, R52.H0_H0 ;  /* 0x20000034ff437230 */ /* 0x020fe40000004100 */
[----:B------:R-:W-:Y:S02]  /*225f0*/  HADD2.F32 R113, -RZ, R48.H0_H0 ;  /* 0x20000030ff717230 */ /* 0x000fe40000004100 */
[----:B------:R-:W-:Y:S01]  /*22600*/  FMUL.FTZ R64, R110, R65 ;  /* 0x000000416e407220 */ /* 0x000fe20000410000 */
[----:B------:R-:W-:Y:S01]  /*22610*/  FADD.FTZ R65, R80, -R111 ;  /* 0x8000006f50417221 */ /* 0x000fe20000010000 */
[----:B------:R-:W-:Y:S02]  /*22620*/  HADD2.F32 R66, -RZ, R53.H0_H0 ;  /* 0x20000035ff427230 */ /* 0x000fe40000004100 */
        /* <DEDUP_REMOVED lines=19> */
[----:B------:R-:W-:Y:S01]  /*22760*/  FADD.FTZ R67, R100, -R111 ;  /* 0x8000006f64437221 */ /* 0x000fe20000010000 */
[----:B------:R-:W-:Y:S02]  /*22770*/  HADD2.F32 R118, -RZ, R48.H1_H1 ;  /* 0x30000030ff767230 */ /* 0x000fe40000004100 */
[----:B------:R-:W-:Y:S01]  /*22780*/  FFMA.FTZ R115, R113, R112, R116 ;  /* 0x0000007071737223 */ /* 0x000fe20000010074 */
[----:B------:R-:W-:-:S02]  /*22790*/  HADD2.F32 R112, -RZ, R55.H0_H0 ;  /* 0x20000037ff707230 */ /* 0x000fc40000004100 */
[----:B------:R-:W-:Y:S01]  /*227a0*/  FMUL.FTZ R67, R110, R67 ;  /* 0x000000436e437220 */ /* 0x000fe20000410000 */
[----:B------:R-:W-:Y:S01]  /*227b0*/  HADD2.F32 R116, -RZ, R51.H0_H0 ;  /* 0x20000033ff747230 */ /* 0x000fe20000004100 */
[----:B------:R-:W-:-:S04]  /*227c0*/  F2FP.F16.F32.PACK_AB R66, R115, R66 ;  /* 0x000000427342723e */ /* 0x000fc800000000ff */
[----:B------:R-:W-:Y:S01]  /*227d0*/  FFMA.FTZ R119, R67, R112, R116 ;  /* 0x0000007043777223 */ /* 0x000fe20000010074 */
[----:B------:R-:W-:Y:S01]  /*227e0*/  FADD.FTZ R67, R101, -R111 ;  /* 0x8000006f65437221 */ /* 0x000fe20000010000 */
[----:B------:R-:W-:Y:S02]  /*227f0*/  HADD2.F32 R112, -RZ, R55.H1_H1 ;  /* 0x30000037ff707230 */ /* 0x000fe40000004100 */
[----:B------:R-:W-:Y:S02]  /*22800*/  HADD2.F32 R116, -RZ, R51.H1_H1 ;  /* 0x30000033ff747230 */ /* 0x000fe40000004100 */
[----:B------:R-:W-:-:S04]  /*22810*/  FMUL.FTZ R67, R110, R67 ;  /* 0x000000436e437220 */ /* 0x000fc80000410000 */
[----:B------:R-:W-:Y:S01]  /*22820*/  FFMA.FTZ R120, R67, R112, R116 ;  /* 0x0000007043787223 */ /* 0x000fe20000010074 */
[----:B------:R-:W-:Y:S01]  /*22830*/  FADD.FTZ R67, R15, -R111 ;  /* 0x8000006f0f437221 */ /* 0x000fe20000010000 */
[----:B------:R-:W0:Y:S01]  /*22840*/  LDC.64 R112, c[0x0][0x428] ;  /* 0x00010a00ff707b82 */ /* 0x000e220000000a00 */
[----:B------:R-:W-:Y:S02]  /*22850*/  HADD2.F32 R116, -RZ, R52.H1_H1 ;  /* 0x30000034ff747230 */ /* 0x000fe40000004100 */
[----:B------:R-:W-:-:S04]  /*22860*/  FMUL.FTZ R67, R110, R67 ;  /* 0x000000436e437220 */ /* 0x000fc80000410000 */
[----:B------:R-:W-:Y:S01]  /*22870*/  FFMA.FTZ R117, R67, R116, R118 ;  /* 0x0000007443757223 */ /* 0x000fe20000010076 */
[----:B------:R-:W-:-:S04]  /*22880*/  F2FP.F16.F32.PACK_AB R67, R120, R119 ;  /* 0x000000777843723e */ /* 0x000fc800000000ff */
[----:B------:R-:W-:Y:S01]  /*22890*/  F2FP.F16.F32.PACK_AB R64, R117, R64 ;  /* 0x000000407540723e */ /* 0x000fe200000000ff */
[C---:B0-----:R-:W-:Y:S01]  /*228a0*/  IMAD.WIDE.U32 R112, R109.reuse, 0x10, R112 ;  /* 0x000000106d707825 */ /* 0x041fe200078e0070 */
[----:B------:R-:W-:-:S04]  /*228b0*/  IADD3 R109, PT, PT, R109, 0x80, RZ ;  /* 0x000000806d6d7810 */ /* 0x000fc80007ffe0ff */
[----:B------:R1:W-:Y:S03]  /*228c0*/  STG.E.128 desc[UR12][R112.64], R64 ;  /* 0x0000004070007986 */ /* 0x0003e6000c101d0c */
.L_x_4803:
[----:B------:R-:W-:Y:S05]  /*228d0*/  BSYNC.RECONVERGENT B0 ;  /* 0x0000000000007941 */ /* 0x000fea0003800200 */
.L_x_4802:
[----:B------:R-:W-:Y:S04]  /*228e0*/  BSSY.RECONVERGENT B0, `(.L_x_4804) ;  /* 0x0000032000007945 */ /* 0x000fe80003800200 */
[----:B------:R-:W-:Y:S05]  /*228f0*/  @!P1 BRA `(.L_x_4805) ;  /* 0x0000000000c09947 */ /* 0x000fea0003800000 */
[--C-:B01----:R-:W-:Y:S01]  /*22900*/  FADD.FTZ R65, R16, -R111.reuse ;  /* 0x8000006f10417221 */ /* 0x103fe20000010000 */
        /* <DEDUP_REMOVED lines=44> */
[----:B0-----:R-:W-:-:S04]  /*22bd0*/  IMAD.WIDE.U32 R112, R109, 0x10, R112 ;  /* 0x000000106d707825 */ /* 0x001fc800078e0070 */
[----:B------:R-:W-:Y:S01]  /*22be0*/  VIADD R109, R109, 0x80 ;  /* 0x000000806d6d7836 */ /* 0x000fe20000000000 */
[----:B------:R2:W-:Y:S06]  /*22bf0*/  STG.E.128 desc[UR12][R112.64], R64 ;  /* 0x0000004070007986 */ /* 0x0005ec000c101d0c */
.L_x_4805:
[----:B------:R-:W-:Y:S05]  /*22c00*/  BSYNC.RECONVERGENT B0 ;  /* 0x0000000000007941 */ /* 0x000fea0003800200 */
.L_x_4804:
[----:B------:R-:W-:Y:S04]  /*22c10*/  BSSY.RECONVERGENT B0, `(.L_x_4806) ;  /* 0x0000032000007945 */ /* 0x000fe80003800200 */
[----:B------:R-:W-:Y:S05]  /*22c20*/  @!P2 BRA `(.L_x_4807) ;  /* 0x0000000000c0a947 */ /* 0x000fea0003800000 */
[--C-:B012---:R-:W-:Y:S01]  /*22c30*/  FADD.FTZ R65, R18, -R111.reuse ;  /* 0x8000006f12417221 */ /* 0x107fe20000010000 */
        /* <DEDUP_REMOVED lines=47> */
.L_x_4807:
[----:B------:R-:W-:Y:S05]  /*22f30*/  BSYNC.RECONVERGENT B0 ;  /* 0x0000000000007941 */ /* 0x000fea0003800200 */
.L_x_4806:
[----:B------:R-:W-:Y:S04]  /*22f40*/  BSSY.RECONVERGENT B0, `(.L_x_4799) ;  /* 0x0000031000007945 */ /* 0x000fe80003800200 */
[----:B------:R-:W-:Y:S05]  /*22f50*/  @!P3 BRA `(.L_x_4808) ;  /* 0x0000000000bcb947 */ /* 0x000fea0003800000 */
[--C-:B0123--:R-:W-:Y:S01]  /*22f60*/  FADD.FTZ R65, R68, -R111.reuse ;  /* 0x8000006f44417221 */ /* 0x10ffe20000010000 */
[----:B-----5:R-:W-:Y:S02]  /*22f70*/  HADD2.F32 R112, -RZ, R28.H0_H0 ;  /* 0x2000001cff707230 */ /* 0x020fe40000004100 */
[----:B------:R-:W-:Y:S01]  /*22f80*/  FADD.FTZ R67, R86, -R111 ;  /* 0x8000006f56437221 */ /* 0x000fe20000010000 */
[----:B------:R-:W-:Y:S02]  /*22f90*/  HADD2.F32 R64, -RZ, R24.H0_H0 ;  /* 0x20000018ff407230 */ /* 0x000fe40000004100 */
[C---:B------:R-:W-:Y:S01]  /*22fa0*/  FMUL.FTZ R65, R110.reuse, R65 ;  /* 0x000000416e417220 */ /* 0x040fe20000410000 */
[--C-:B------:R-:W-:Y:S02]  /*22fb0*/  HADD2.F32 R66, -RZ, R29.reuse.H0_H0 ;  /* 0x2000001dff427230 */ /* 0x100fe40000004100 */
[----:B------:R-:W-:Y:S01]  /*22fc0*/  FMUL.FTZ R67, R110, R67 ;  /* 0x000000436e437220 */ /* 0x000fe20000410000 */
[----:B------:R-:W-:-:S02]  /*22fd0*/  HADD2.F32 R114, -RZ, R29.H1_H1 ;  /* 0x3000001dff727230 */ /* 0x000fc40000004100 */
[----:B------:R-:W-:Y:S01]  /*22fe0*/  FFMA.FTZ R112, R65, R112, R64 ;  /* 0x0000007041707223 */ /* 0x000fe20000010040 */
[--C-:B------:R-:W-:Y:S02]  /*22ff0*/  HADD2.F32 R64, -RZ, R25.reuse.H0_H0 ;  /* 0x20000019ff407230 */ /* 0x100fe40000004100 */
[--C-:B------:R-:W-:Y:S01]  /*23000*/  FADD.FTZ R65, R87, -R111.reuse ;  /* 0x8000006f57417221 */ /* 0x100fe20000010000 */
[----:B------:R-:W-:Y:S02]  /*23010*/  HADD2.F32 R116, -RZ, R25.H1_H1 ;  /* 0x30000019ff747230 */ /* 0x000fe40000004100 */
[----:B------:R-:W-:Y:S02]  /*23020*/  HADD2.F32 R115, -RZ, R26.H0_H0 ;  /* 0x2000001aff737230 */ /* 0x000fe40000004100 */
[----:B------:R-:W-:Y:S01]  /*23030*/  FFMA.FTZ R113, R67, R66, R64 ;  /* 0x0000004243717223 */ /* 0x000fe20000010040 */
[----:B------:R-:W-:Y:S01]  /*23040*/  FMUL.FTZ R65, R110, R65 ;  /* 0x000000416e417220 */ /* 0x000fe20000410000 */
[----:B------:R-:W-:Y:S01]  /*23050*/  FADD.FTZ R67, R96, -R111 ;  /* 0x8000006f60437221 */ /* 0x000fe20000010000 */
[----:B------:R-:W-:-:S02]  /*23060*/  HADD2.F32 R64, -RZ, R30.H1_H1 ;  /* 0x3000001eff407230 */ /* 0x000fc40000004100 */
[----:B------:R-:W-:Y:S01]  /*23070*/  FFMA.FTZ R114, R65, R114, R116 ;  /* 0x0000007241727223 */ /* 0x000fe20000010074 */
[C---:B------:R-:W-:Y:S01]  /*23080*/  FMUL.FTZ R66, R110.reuse, R67 ;  /* 0x000000436e427220 */ /* 0x040fe20000410000 */
[----:B------:R-:W-:Y:S02]  /*23090*/  HADD2.F32 R65, -RZ, R30.H0_H0 ;  /* 0x2000001eff417230 */ /* 0x000fe40000004100 */
[----:B------:R-:W-:Y:S01]  /*230a0*/  FADD.FTZ R67, R97, -R111 ;  /* 0x8000006f61437221 */ /* 0x000fe20000010000 */
[----:B------:R-:W-:Y:S02]  /*230b0*/  HADD2.F32 R116, -RZ, R26.H1_H1 ;  /* 0x3000001aff747230 */ /* 0x000fe40000004100 */
[----:B------:R-:W-:Y:S02]  /*230c0*/  HADD2.F32 R117, -RZ, R31.H1_H1 ;  /* 0x3000001fff757230 */ /* 0x000fe40000004100 */
[----:B------:R-:W-:Y:S01]  /*230d0*/  FMUL.FTZ R67, R110, R67 ;  /* 0x000000436e437220 */ /* 0x000fe20000410000 */
[----:B------:R-:W-:Y:S01]  /*230e0*/  FFMA.FTZ R66, R66, R65, R115 ;  /* 0x0000004142427223 */ /* 0x000fe20000010073 */
[----:B------:R-:W-:Y:S01]  /*230f0*/  FADD.FTZ R65, R106, -R111 ;  /* 0x8000006f6a417221 */ /* 0x000fe20000010000 */
[----:B------:R-:W-:-:S02]  /*23100*/  HADD2.F32 R119, -RZ, R27.H1_H1 ;  /* 0x3000001bff777230 */ /* 0x000fc40000004100 */
[----:B------:R-:W-:Y:S01]  /*23110*/  FFMA.FTZ R115, R67, R64, R116 ;  /* 0x0000004043737223 */ /* 0x000fe20000010074 */
[----:B------:R-:W-:Y:S02]  /*23120*/  HADD2.F32 R64, -RZ, R31.H0_H0 ;  /* 0x2000001fff407230 */ /* 0x000fe40000004100 */
[----:B------:R-:W-:Y:S01]  /*23130*/  FMUL.FTZ R65, R110, R65 ;  /* 0x000000416e417220 */ /* 0x000fe20000410000 */
[----:B------:R-:W-:Y:S01]  /*23140*/  HADD2.F32 R116, -RZ, R27.H0_H0 ;  /* 0x2000001bff747230 */ /* 0x000fe20000004100 */
[----:B------:R-:W-:-:S04]  /*23150*/  F2FP.F16.F32.PACK_AB R66, R115, R66 ;  /* 0x000000427342723e */ /* 0x000fc800000000ff */
[----:B------:R-:W-:Y:S01]  /*23160*/  FFMA.FTZ R67, R65, R64, R116 ;  /* 0x0000004041437223 */ /* 0x000fe20000010074 */
[--C-:B------:R-:W-:Y:S01]  /*23170*/  FADD.FTZ R65, R107, -R111.reuse ;  /* 0x8000006f6b417221 */ /* 0x100fe20000010000 */
[----:B------:R-:W-:-:S03]  /*23180*/  FADD.FTZ R111, R69, -R111 ;  /* 0x8000006f456f7221 */ /* 0x000fc60000010000 */
[C---:B------:R-:W-:Y:S01]  /*23190*/  FMUL.FTZ R116, R110.reuse, R65 ;  /* 0x000000416e747220 */ /* 0x040fe20000410000 */
[----:B------:R-:W-:Y:S01]  /*231a0*/  FMUL.FTZ R111, R110, R111 ;  /* 0x0000006f6e6f7220 */ /* 0x000fe20000410000 */
[----:B------:R-:W0:Y:S01]  /*231b0*/  LDC.64 R64, c[0x0][0x428] ;  /* 0x00010a00ff407b82 */ /* 0x000e220000000a00 */
[----:B------:R-:W-:Y:S02]  /*231c0*/  HADD2.F32 R110, -RZ, R28.H1_H1 ;  /* 0x3000001cff6e7230 */ /* 0x000fe40000004100 */
[----:B------:R-:W-:Y:S01]  /*231d0*/  FFMA.FTZ R118, R116, R117, R119 ;  /* 0x0000007574767223 */ /* 0x000fe20000010077 */
[----:B------:R-:W-:-:S04]  /*231e0*/  HADD2.F32 R116, -RZ, R24.H1_H1 ;  /* 0x30000018ff747230 */ /* 0x000fc80000004100 */
[----:B------:R-:W-:Y:S01]  /*231f0*/  F2FP.F16.F32.PACK_AB R67, R118, R67 ;  /* 0x000000437643723e */ /* 0x000fe200000000ff */
[----:B------:R-:W-:Y:S01]  /*23200*/  FFMA.FTZ R117, R111, R110, R116 ;  /* 0x0000006e6f757223 */ /* 0x000fe20000010074 */
[----:B0-----:R-:W-:Y:S01]  /*23210*/  IMAD.WIDE.U32 R110, R109, 0x10, R64 ;  /* 0x000000106d6e7825 */ /* 0x001fe200078e0040 */
[----:B------:R-:W-:-:S03]  /*23220*/  F2FP.F16.F32.PACK_AB R65, R114, R113 ;  /* 0x000000717241723e */ /* 0x000fc600000000ff */
[----:B------:R-:W-:-:S05]  /*23230*/  F2FP.F16.F32.PACK_AB R64, R117, R112 ;  /* 0x000000707540723e */ /* 0x000fca00000000ff */
[----:B------:R4:W-:Y:S02]  /*23240*/  STG.E.128 desc[UR12][R110.64], R64 ;  /* 0x000000406e007986 */ /* 0x0009e4000c101d0c */
.L_x_4808:
[----:B------:R-:W-:Y:S05]  /*23250*/  BSYNC.RECONVERGENT B0 ;  /* 0x0000000000007941 */ /* 0x000fea0003800200 */
.L_x_4799:
[----:B------:R-:W-:Y:S02]  /*23260*/  UIADD3 UR22, UPT, UPT, UR22, UR20, URZ ;  /* 0x0000001416167290 */ /* 0x000fe4000fffe0ff */
[----:B------:R-:W-:Y:S02]  /*23270*/  UPLOP3.LUT UP1, UPT, UPT, UPT, UP1, 0x40, 0x4 ;  /* 0x000000000004789c */ /* 0x000fe40003f2e810 */
[----:B------:R-:W-:-:S09]  /*23280*/  UISETP.GE.AND UP0, UPT, UR22, UR21, UPT ;  /* 0x000000151600728c */ /* 0x000fd2000bf06270 */
[----:B------:R-:W-:Y:S05]  /*23290*/  BRA.U !UP0, `(.L_x_4809) ;  /* 0xfffffdd908d07547 */ /* 0x000fea000b83ffff */
[----:B------:R-:W-:Y:S05]  /*232a0*/  EXIT ;  /* 0x000000000000794d */ /* 0x000fea0003800000 */
.L_x_4810:
        /* <DEDUP_REMOVED lines=13> */
.L_x_34006:


//--------------------- .text._ZN10layer_norm13ln_fwd_kernelINS_13Kernel_traitsI6__halfS2_S2_S2_fjLj5120ELj1ELj1ELj4ELj16ENS_18Kernel_traits_baseILj5120ES2_S2_S2_S2_fjLj128EEEEELb1ELb0ELb1ELb1EEEvNS_9FwdParamsE --------------------------
	.section	.text._ZN10layer_norm13ln_fwd_kernelINS_13Kernel_traitsI6__halfS2_S2_S2_fjLj5120ELj1ELj1ELj4ELj16ENS_18Kernel_traits_baseILj5120ES2_S2_S2_S2_fjLj128EEEEELb1ELb0ELb1ELb1EEEvNS_9FwdParamsE,"ax",@progbits
	.align	128
        .global         _ZN10layer_norm13ln_fwd_kernelINS_13Kernel_traitsI6__halfS2_S2_S2_fjLj5120ELj1ELj1ELj4ELj16ENS_18Kernel_traits_baseILj5120ES2_S2_S2_S2_fjLj128EEEEELb1ELb0ELb1ELb1EEEvNS_9FwdParamsE
        .type           _ZN10layer_norm13ln_fwd_kernelINS_13Kernel_traitsI6__halfS2_S2_S2_fjLj5120ELj1ELj1ELj4ELj16ENS_18Kernel_traits_baseILj5120ES2_S2_S2_S2_fjLj128EEEEELb1ELb0ELb1ELb1EEEvNS_9FwdParamsE,@function
        .size           _ZN10layer_norm13ln_fwd_kernelINS_13Kernel_traitsI6__halfS2_S2_S2_fjLj5120ELj1ELj1ELj4ELj16ENS_18Kernel_traits_baseILj5120ES2_S2_S2_S2_fjLj128EEEEELb1ELb0ELb1ELb1EEEvNS_9FwdParamsE,(.L_x_34007 - _ZN10layer_norm13ln_fwd_kernelINS_13Kernel_traitsI6__halfS2_S2_S2_fjLj5120ELj1ELj1ELj4ELj16ENS_18Kernel_traits_baseILj5120ES2_S2_S2_S2_fjLj128EEEEELb1ELb0ELb1ELb1EEEvNS_9FwdParamsE)
        .other          _ZN10layer_norm13ln_fwd_kernelINS_13Kernel_traitsI6__halfS2_S2_S2_fjLj5120ELj1ELj1ELj4ELj16ENS_18Kernel_traits_baseILj5120ES2_S2_S2_S2_fjLj128EEEEELb1ELb0ELb1ELb1EEEvNS_9FwdParamsE,@"STO_CUDA_ENTRY STV_DEFAULT"
_ZN10layer_norm13ln_fwd_kernelINS_13Kernel_traitsI6__halfS2_S2_S2_fjLj5120ELj1ELj1ELj4ELj16ENS_18Kernel_traits_baseILj5120ES2_S2_S2_S2_fjLj128EEEEELb1ELb0ELb1ELb1EEEvNS_9FwdParamsE:
.text._ZN10layer_norm13ln_fwd_kernelINS_13Kernel_traitsI6__halfS2_S2_S2_fjLj5120ELj1ELj1ELj4ELj16ENS_18Kernel_traits_baseILj5120ES2_S2_S2_S2_fjLj128EEEEELb1ELb0ELb1ELb1EEEvNS_9FwdParamsE:
        /* <DEDUP_REMOVED lines=15> */
[----:B------:R-:W3:Y:S01]  /*00f0*/  LDCU.64 UR14, c[0x0][0x450] ;  /* 0x00008a00ff0e77ac */ /* 0x000ee20008000a00 */
[----:B0-----:R-:W-:Y:S01]  /*0100*/  ISETP.NE.AND P1, PT, RZ, UR4, PT ;  /* 0x00000004ff007c0c */ /* 0x001fe2000bf25270 */
[----:B------:R-:W0:Y:S01]  /*0110*/  @P0 LDC.64 R10, c[0x0][0x438] ;  /* 0x00010e00ff0a0b82 */ /* 0x000e220000000a00 */
[----:B------:R0:W5:Y:S01]  /*0120*/  @P0 LDG.E.128 R36, desc[UR12][R6.64+0x2000] ;  /* 0x0020000c06240981 */ /* 0x000162000c1e1d00 */
[----:B------:R-:W-:Y:S01]  /*0130*/  @!P0 IMAD.WIDE.U32 R8, R95, 0x10, R8 ;  /* 0x000000105f088825 */ /* 0x000fe200078e0008 */
[----:B------:R-:W4:Y:S09]  /*0140*/  LDCU UR4, c[0x0][0x384] ;  /* 0x00007080ff0477ac */ /* 0x000f320008000800 */
[----:B-1----:R-:W-:Y:S01]  /*0150*/  @P1 MOV R4, R86 ;  /* 0x0000005600041202 */ /* 0x002fe20000000f00 */
[----:B--2---:R-:W-:-:S02]  /*0160*/  @P1 IMAD.MOV.U32 R5, RZ, RZ, R87 ;  /* 0x000000ffff051224 */ /* 0x004fc400078e0057 */
[----:B---3--:R-:W-:Y:S02]  /*0170*/  IMAD.U32 R2, RZ, RZ, UR14 ;  /* 0x0000000eff027e24 */ /* 0x008fe4000f8e00ff */
[----:B------:R-:W-:Y:S02]  /*0180*/  IMAD.U32 R3, RZ, RZ, UR15 ;  /* 0x0000000fff037e24 */ /* 0x000fe4000f8e00ff */
[----:B------:R-:W5:Y:S04]  /*0190*/  @P1 LDG.E.64 R4, desc[UR12][R4.64] ;  /* 0x0000000c04041981 */ /* 0x000f68000c1e1b00 */
[----:B------:R-:W5:Y:S01]  /*01a0*/  @P1 LDG.E.64 R2, desc[UR12][R2.64] ;  /* 0x0000000c02021981 */ /* 0x000f62000c1e1b00 */
[----:B------:R-:W4:Y:S01]  /*01b0*/  S2UR UR7, SR_CTAID.X ;  /* 0x00000000000779c3 */ /* 0x000f220000002500 */
[----:B0-----:R-:W-:-:S05]  /*01c0*/  @P0 IMAD.WIDE.U32 R6, R95, 0x10, R10 ;  /* 0x000000105f060825 */ /* 0x001fca00078e000a */
[----:B------:R-:W5:Y:S04]  /*01d0*/  @P0 LDG.E.128 R32, desc[UR12][R6.64] ;  /* 0x0000000c06200981 */ /* 0x000f68000c1e1d00 */
[----:B------:R-:W5:Y:S04]  /*01e0*/  @P0 LDG.E.128 R28, desc[UR12][R6.64+0x800] ;  /* 0x0008000c061c0981 */ /* 0x000f68000c1e1d00 */
[----:B------:R-:W5:Y:S04]  /*01f0*/  @P0 LDG.E.128 R24, desc[UR12][R6.64+0x1000] ;  /* 0x0010000c06180981 */ /* 0x000f68000c1e1d00 */
[----:B------:R-:W5:Y:S04]  /*0200*/  @P0 LDG.E.128 R20, desc[UR12][R6.64+0x1800] ;  /* 0x0018000c06140981 */ /* 0x000f68000c1e1d00 */
[----:B------:R0:W5:Y:S04]  /*0210*/  @P0 LDG.E.128 R16, desc[UR12][R6.64+0x2000] ;  /* 0x0020000c06100981 */ /* 0x000168000c1e1d00 */
[----:B------:R1:W5:Y:S04]  /*0220*/  @!P0 LDG.E.128 R52, desc[UR12][R8.64] ;  /* 0x0000000c08348981 */ /* 0x000368000c1e1d00 */
[----:B------:R1:W5:Y:S04]  /*0230*/  @!P0 LDG.E.128 R48, desc[UR12][R8.64+0x800] ;  /* 0x0008000c08308981 */ /* 0x000368000c1e1d00 */
[----:B------:R1:W5:Y:S04]  /*0240*/  @!P0 LDG.E.128 R44, desc[UR12][R8.64+0x1000] ;  /* 0x0010000c082c8981 */ /* 0x000368000c1e1d00 */
[----:B------:R1:W5:Y:S04]  /*0250*/  @!P0 LDG.E.128 R40, desc[UR12][R8.64+0x1800] ;  /* 0x0018000c08288981 */ /* 0x000368000c1e1d00 */
[----:B------:R1:W5:Y:S01]  /*0260*/  @!P0 LDG.E.128 R36, desc[UR12][R8.64+0x2000] ;  /* 0x0020000c08248981 */ /* 0x000362000c1e1d00 */
[----:B----4-:R-:W-:Y:S01]  /*0270*/  UISETP.GE.AND UP0, UPT, UR7, UR4, UPT ;  /* 0x000000040700728c */ /* 0x010fe2000bf06270 */
[----:B0-----:R-:W0:Y:S05]  /*0280*/  @P1 LDC R7, c[0x0][0x460] ;  /* 0x00011800ff071b82 */ /* 0x001e2a0000000800 */
[----:B------:R-:W-:-:S13]  /*0290*/  PLOP3.LUT P2, PT, PT, PT, UP0, 0x80, 0x8 ;  /* 0x000000000008781c */ /* 0x000fda0003f4f008 */
[----:B-1----:R-:W-:Y:S05]  /*02a0*/  @P2 EXIT ;  /* 0x000000000000294d */ /* 0x002fea0003800000 */
[----:B------:R-:W1:Y:S01]  /*02b0*/  LDC R14, c[0x0][0x360] ;  /* 0x0000d800ff0e7b82 */ /* 0x000e620000000800 */
[----:B0----5:R-:W-:Y:S02]  /*02c0*/  @P1 IADD3 R86, P2, PT, R4, R7, RZ ;  /* 0x0000000704561210 */ /* 0x021fe40007f5e0ff */
        /* <DEDUP_REMOVED lines=14> */
[C---:B------:R-:W-:Y:S01]  /*03b0*/  IMAD.HI.U32 R2, R15.reuse, -0x2daee0ad, RZ ;  /* 0xd2511f530f027827 */ /* 0x040fe200078e00ff */
[----:B------:R-:W-:Y:S01]  /*03c0*/  UIADD3 UR4, UPT, UPT, UR14, -0x61c88647, URZ ;  /* 0x9e3779b90e047890 */ /* 0x000fe2000fffe0ff */
[----:B------:R-:W-:Y:S01]  /*03d0*/  @!P0 CS2R R18, SRZ ;  /* 0x0000000000128805 */ /* 0x000fe2000001ff00 */
[----:B------:R-:W-:Y:S01]  /*03e0*/  UIADD3 UR5, UPT, UPT, UR15, -0x4498517b, URZ ;  /* 0xbb67ae850f057890 */ /* 0x000fe2000fffe0ff */
[----:B------:R-:W-:Y:S01]  /*03f0*/  IMAD R6, R15, -0x2daee0ad, RZ ;  /* 0xd2511f530f067824 */ /* 0x000fe200078e02ff */
[----:B------:R-:W-:Y:S01]  /*0400*/  LOP3.LUT R2, R2, UR15, RZ, 0x3c, !PT ;  /* 0x0000000f02027c12 */ /* 0x000fe2000f8e3cff */
[----:B------:R-:W-:Y:S01]  /*0410*/  UIADD3 UR26, UPT, UPT, UR15, 0x32370b8f, URZ ;  /* 0x32370b8f0f1a7890 */ /* 0x000fe2000fffe0ff */
[----:B------:R-:W-:Y:S01]  /*0420*/  @!P0 CS2R R16, SRZ ;  /* 0x0000000000108805 */ /* 0x000fe2000001ff00 */
[----:B-1----:R-:W-:Y:S01]  /*0430*/  IMAD R14, R14, UR7, R95 ;  /* 0x000000070e0e7c24 */ /* 0x002fe2000f8e025f */
[----:B------:R-:W-:Y:S01]  /*0440*/  UIADD3 UR27, UPT, UPT, UR15, -0x56f99767, URZ ;  /* 0xa90668990f1b7890 */ /* 0x000fe2000fffe0ff */
[----:B------:R-:W-:Y:S01]  /*0450*/  IMAD.HI.U32 R3, R2, -0x326172a9, RZ ;  /* 0xcd9e8d5702037827 */ /* 0x000fe200078e00ff */
[----:B------:R-:W-:-:S02]  /*0460*/  UIADD3 UR28, UPT, UPT, UR14, -0x4ab325aa, URZ ;  /* 0xb54cda560e1c7890 */ /* 0x000fc4000fffe0ff */
[----:B------:R-:W-:Y:S01]  /*0470*/  UIADD3 UR29, UPT, UPT, UR14, 0x5384540f, URZ ;  /* 0x5384540f0e1d7890 */ /* 0x000fe2000fffe0ff */
[C---:B------:R-:W-:Y:S01]  /*0480*/  IMAD.HI.U32 R0, R14.reuse, -0x326172a9, RZ ;  /* 0xcd9e8d570e007827 */ /* 0x040fe200078e00ff */
[----:B------:R-:W-:Y:S02]  /*0490*/  UIADD3 UR30, UPT, UPT, UR15, 0x1fd5c5a3, URZ ;  /* 0x1fd5c5a30f1e7890 */ /* 0x000fe4000fffe0ff */
[----:B------:R-:W-:Y:S01]  /*04a0*/  UIADD3 UR31, UPT, UPT, UR15, -0x24c28bd8, URZ ;  /* 0xdb3d74280f1f7890 */ /* 0x000fe2000fffe0ff */
[----:B------:R-:W-:Y:S01]  /*04b0*/  IMAD R4, R14, -0x326172a9, RZ ;  /* 0xcd9e8d570e047824 */ /* 0x000fe200078e02ff */
[----:B------:R-:W-:Y:S01]  /*04c0*/  LOP3.LUT R0, R13, UR14, R0, 0x96, !PT ;  /* 0x0000000e0d007c12 */ /* 0x000fe2000f8e9600 */
[----:B------:R-:W-:Y:S01]  /*04d0*/  IMAD R7, R2, -0x326172a9, RZ ;  /* 0xcd9e8d5702077824 */ /* 0x000fe200078e02ff */
[----:B------:R-:W-:Y:S02]  /*04e0*/  UIADD3 UR32, UPT, UPT, UR14, -0x700cb87f, URZ ;  /* 0x8ff347810e207890 */ /* 0x000fe4000fffe0ff */
[----:B------:R-:W-:Y:S01]  /*04f0*/  LOP3.LUT R3, R4, UR4, R3, 0x96, !PT ;  /* 0x0000000404037c12 */ /* 0x000fe2000f8e9603 */
[----:B------:R-:W-:Y:S01]  /*0500*/  IMAD.HI.U32 R5, R0, -0x2daee0ad, RZ ;  /* 0xd2511f5300057827 */ /* 0x000fe200078e00ff */
[----:B------:R-:W-:-:S02]  /*0510*/  UIADD3 UR4, UPT, UPT, UR14, 0x3c6ef372, URZ ;  /* 0x3c6ef3720e047890 */ /* 0x000fc4000fffe0ff */
[----:B------:R-:W-:Y:S01]  /*0520*/  UIADD3 UR33, UPT, UPT, UR15, -0x695add53, URZ ;  /* 0x96a522ad0f217890 */ /* 0x000fe2000fffe0ff */
[----:B------:R-:W-:Y:S01]  /*0530*/  IMAD R9, R0, -0x2daee0ad, RZ ;  /* 0xd2511f5300097824 */ /* 0x000fe200078e02ff */
[----:B------:R-:W-:Y:S01]  /*0540*/  LOP3.LUT R5, R6, UR5, R5, 0x96, !PT ;  /* 0x0000000506057c12 */ /* 0x000fe2000f8e9605 */
[----:B------:R-:W-:Y:S01]  /*0550*/  UIADD3 UR5, UPT, UPT, UR15, 0x76cf5d0a, URZ ;  /* 0x76cf5d0a0f057890 */ /* 0x000fe2000fffe0ff */
[----:B------:R-:W-:Y:S01]  /*0560*/  IMAD.HI.U32 R4, R3, -0x2daee0ad, RZ ;  /* 0xd2511f5303047827 */ /* 0x000fe200078e00ff */
[----:B------:R-:W-:Y:S01]  /*0570*/  UPLOP3.LUT UP1, UPT, UPT, UPT, UPT, 0x40, 0x4 ;  /* 0x000000000004789c */ /* 0x000fe20003f2e870 */
[----:B------:R-:W0:Y:S02]  /*0580*/  LDCU UR23, c[0x0][0x404] ;  /* 0x00008080ff1777ac */ /* 0x000e240008000800 */
[----:B------:R-:W-:Y:S01]  /*0590*/  IMAD.HI.U32 R0, R5, -0x326172a9, RZ ;  /* 0xcd9e8d5705007827 */ /* 0x000fe200078e00ff */
[----:B------:R-:W-:-:S03]  /*05a0*/  LOP3.LUT R4, R9, UR5, R4, 0x96, !PT ;  /* 0x0000000509047c12 */ /* 0x000fc6000f8e9604 */
[----:B------:R-:W-:Y:S01]  /*05b0*/  HFMA2 R9, -RZ, RZ, 0, 0 ;  /* 0x00000000ff097431 */ /* 0x000fe200000001ff */
[----:B------:R-:W-:Y:S01]  /*05c0*/  UIADD3 UR5, UPT, UPT, UR14, -0x255992d5, URZ ;  /* 0xdaa66d2b0e057890 */ /* 0x000fe2000fffe0ff */
[----:B------:R-:W-:Y:S01]  /*05d0*/  IMAD R6, R3, -0x2daee0ad, RZ ;  /* 0xd2511f5303067824 */ /* 0x000fe200078e02ff */
[----:B------:R-:W-:Y:S01]  /*05e0*/  LOP3.LUT R0, R7, UR4, R0, 0x96, !PT ;  /* 0x0000000407007c12 */ /* 0x000fe2000f8e9600 */
[----:B------:R-:W-:Y:S01]  /*05f0*/  IMAD R5, R5, -0x326172a9, RZ ;  /* 0xcd9e8d5705057824 */ /* 0x000fe200078e02ff */
[----:B------:R-:W-:Y:S01]  /*0600*/  UIADD3 UR4, UPT, UPT, UR14, 0x78dde6e4, URZ ;  /* 0x78dde6e40e047890 */ /* 0x000fe2000fffe0ff */
[----:B------:R-:W-:Y:S01]  /*0610*/  IMAD.HI.U32 R2, R4, -0x326172a9, RZ ;  /* 0xcd9e8d5704027827 */ /* 0x000fe200078e00ff */
[----:B------:R-:W1:Y:S03]  /*0620*/  LDCU UR22, c[0x0][0x388] ;  /* 0x00007100ff1677ac */ /* 0x000e660008000800 */
[----:B------:R-:W-:Y:S01]  /*0630*/  IMAD.HI.U32 R3, R0, -0x2daee0ad, RZ ;  /* 0xd2511f5300037827 */ /* 0x000fe200078e00ff */
[----:B------:R-:W-:Y:S01]  /*0640*/  LOP3.LUT R2, R5, UR5, R2, 0x96, !PT ;  /* 0x0000000505027c12 */ /* 0x000fe2000f8e9602 */
[----:B------:R-:W-:-:S02]  /*0650*/  UIADD3 UR5, UPT, UPT, UR15, -0x126145ec, URZ ;  /* 0xed9eba140f057890 */ /* 0x000fc4000fffe0ff */
[----:B------:R-:W-:Y:S01]  /*0660*/  IMAD R7, R0, -0x2daee0ad, RZ ;  /* 0xd2511f5300077824 */ /* 0x000fe200078e02ff */
[----:B------:R-:W-:Y:S01]  /*0670*/  LOP3.LUT R3, R6, UR26, R3, 0x96, !PT ;  /* 0x0000001a06037c12 */ /* 0x000fe2000f8e9603 */
[----:B------:R-:W-:Y:S01]  /*0680*/  IMAD.HI.U32 R6, R2, -0x2daee0ad, RZ ;  /* 0xd2511f5302067827 */ /* 0x000fe200078e00ff */
[----:B------:R-:W2:Y:S03]  /*0690*/  LDCU.U8 UR24, c[0x0][0x410] ;  /* 0x00008200ff1877ac */ /* 0x000ea60008000000 */
[----:B------:R-:W-:Y:S01]  /*06a0*/  IMAD R5, R4, -0x326172a9, RZ ;  /* 0xcd9e8d5704057824 */ /* 0x000fe200078e02ff */
[----:B------:R-:W-:Y:S01]  /*06b0*/  LOP3.LUT R6, R7, UR5, R6, 0x96, !PT ;  /* 0x0000000507067c12 */ /* 0x000fe2000f8e9606 */
[C---:B------:R-:W-:Y:S01]  /*06c0*/  IMAD.HI.U32 R0, R3.reuse, -0x326172a9, RZ ;  /* 0xcd9e8d5703007827 */ /* 0x040fe200078e00ff */
[----:B------:R-:W-:Y:S01]  /*06d0*/  UIADD3 UR5, UPT, UPT, UR14, 0x1715609d, URZ ;  /* 0x1715609d0e057890 */ /* 0x000fe2000fffe0ff */
[----:B------:R-:W3:Y:S02]  /*06e0*/  LDCU UR25, c[0x0][0x400] ;  /* 0x00008000ff1977ac */ /* 0x000ee40008000800 */
[----:B------:R-:W-:Y:S01]  /*06f0*/  IMAD R4, R3, -0x326172a9, RZ ;  /* 0xcd9e8d5703047824 */ /* 0x000fe200078e02ff */
[----:B------:R-:W-:Y:S01]  /*0700*/  LOP3.LUT R0, R5, UR4, R0, 0x96, !PT ;  /* 0x0000000405007c12 */ /* 0x000fe2000f8e9600 */
[----:B------:R-:W-:Y:S01]  /*0710*/  IMAD R5, R2, -0x2daee0ad, RZ ;  /* 0xd2511f5302057824 */ /* 0x000fe200078e02ff */
[----:B------:R-:W-:Y:S01]  /*0720*/  UIADD3 UR4, UPT, UPT, UR15, 0x646e171e, URZ ;  /* 0x646e171e0f047890 */ /* 0x000fe2000fffe0ff */
[----:B------:R-:W-:Y:S01]  /*0730*/  IMAD.HI.U32 R3, R6, -0x326172a9, RZ ;  /* 0xcd9e8d5706037827 */ /* 0x000fe200078e00ff */
[----:B------:R-:W4:Y:S03]  /*0740*/  LDCU.64 UR16, c[0x0][0x408] ;  /* 0x00008100ff1077ac */ /* 0x000f260008000a00 */
[----:B------:R-:W-:Y:S01]  /*0750*/  IMAD.HI.U32 R2, R0, -0x2daee0ad, RZ ;  /* 0xd2511f5300027827 */ /* 0x000fe200078e00ff */
[----:B------:R-:W-:Y:S01]  /*0760*/  LOP3.LUT R3, R4, UR5, R3, 0x96, !PT ;  /* 0x0000000504037c12 */ /* 0x000fe2000f8e9603 */
[----:B------:R-:W0:Y:S02]  /*0770*/  LDCU.128 UR8, c[0x0][0x3f0] ;  /* 0x00007e00ff0877ac */ /* 0x000e240008000c00 */
[----:B------:R-:W-:Y:S01]  /*0780*/  IMAD R7, R0, -0x2daee0ad, RZ ;  /* 0xd2511f5300077824 */ /* 0x000fe200078e02ff */
[----:B------:R-:W-:Y:S01]  /*0790*/  LOP3.LUT R2, R5, UR27, R2, 0x96, !PT ;  /* 0x0000001b05027c12 */ /* 0x000fe2000f8e9602 */
[----:B------:R-:W-:Y:S01]  /*07a0*/  IMAD.HI.U32 R4, R3, -0x2daee0ad, RZ ;  /* 0xd2511f5303047827 */ /* 0x000fe200078e00ff */
[----:B------:R-:W0:Y:S03]  /*07b0*/  LDCU.64 UR20, c[0x0][0x3a0] ;  /* 0x00007400ff1477ac */ /* 0x000e260008000a00 */
[----:B------:R-:W-:Y:S01]  /*07c0*/  IMAD R5, R6, -0x326172a9, RZ ;  /* 0xcd9e8d5706057824 */ /* 0x000fe200078e02ff */
[----:B------:R-:W-:Y:S01]  /*07d0*/  LOP3.LUT R4, R7, UR4, R4, 0x96, !PT ;  /* 0x0000000407047c12 */ /* 0x000fe2000f8e9604 */
[C---:B------:R-:W-:Y:S01]  /*07e0*/  IMAD.HI.U32 R0, R2.reuse, -0x326172a9, RZ ;  /* 0xcd9e8d5702007827 */ /* 0x040fe200078e00ff */
[----:B------:R-:W-:Y:S01]  /*07f0*/  UIADD3 UR4, UPT, UPT, UR14, -0xe443238, URZ ;  /* 0xf1bbcdc80e047890 */ /* 0x000fe2000fffe0ff */
[----:B------:R-:W0:Y:S02]  /*0800*/  LDCU.64 UR18, c[0x0][0x380] ;  /* 0x00007000ff1277ac */ /* 0x000e240008000a00 */
[----:B------:R-:W-:Y:S01]  /*0810*/  IMAD R6, R3, -0x2daee0ad, RZ ;  /* 0xd2511f5303067824 */ /* 0x000fe200078e02ff */
[----:B------:R-:W-:Y:S01]  /*0820*/  LOP3.LUT R0, R5, UR28, R0, 0x96, !PT ;  /* 0x0000001c05007c12 */ /* 0x000fe2000f8e9600 */
[----:B------:R-:W-:-:S02]  /*0830*/  IMAD R5, R2, -0x326172a9, RZ ;  /* 0xcd9e8d5702057824 */ /* 0x000fc400078e02ff */
        /* <DEDUP_REMOVED lines=17> */
[----:B01234-:R-:W-:-:S07]  /*0950*/  IMAD R85, R0, -0x2daee0ad, RZ ;  /* 0xd2511f5300557824 */ /* 0x01ffce00078e02ff */
.L_x_5155:
[----:B------:R-:W-:-:S06]  /*0960*/  UIMAD.WIDE UR4, UR7, 0x4, UR8 ;  /* 0x00000004070478a5 */ /* 0x000fcc000f8e0208 */
[----:B0-----:R-:W-:Y:S02]  /*0970*/  IMAD.U32 R74, RZ, RZ, UR4 ;  /* 0x00000004ff4a7e24 */ /* 0x001fe4000f8e00ff */
[----:B------:R-:W-:-:S05]  /*0980*/  IMAD.U32 R75, RZ, RZ, UR5 ;  /* 0x00000005ff4b7e24 */ /* 0x000fca000f8e00ff */
[----:B------:R-:W2:Y:S01]  /*0990*/  LDG.E R74, desc[UR12][R74.64] ;  /* 0x0000000c4a4a7981 */ /* 0x000ea2000c1e1900 */
[----:B------:R-:W-:-:S06]  /*09a0*/  UIMAD.WIDE UR4, UR7, 0x4, UR10 ;  /* 0x00000004070478a5 */ /* 0x000fcc000f8e020a */
[----:B------:R-:W-:Y:S01]  /*09b0*/  IMAD.U32 R63, RZ, RZ, UR5 ;  /* 0x00000005ff3f7e24 */ /* 0x000fe2000f8e00ff */
[----:B------:R-:W-:Y:S02]  /*09c0*/  MOV R77, RZ ;  /* 0x000000ff004d7202 */ /* 0x000fe40000000f00 */
[----:B--2---:R-:W-:-:S13]  /*09d0*/  ISETP.GE.AND P0, PT, R74, 0x1, PT ;  /* 0x000000014a00780c */ /* 0x004fda0003f06270 */
[----:B------:R-:W0:Y:S01]  /*09e0*/  @P0 LDC.64 R60, c[0x0][0x390] ;  /* 0x0000e400ff3c0b82 */ /* 0x000e220000000a00 */
[----:B------:R-:W-:-:S05]  /*09f0*/  @P0 IADD3 R62, PT, PT, R74, -0x1, RZ ;  /* 0xffffffff4a3e0810 */ /* 0x000fca0007ffe0ff */
[----:B-1----:R-:W-:Y:S02]  /*0a00*/  @P0 IMAD R64, R62, UR22, RZ ;  /* 0x000000163e400c24 */ /* 0x002fe4000f8e02ff */
[----:B------:R-:W-:-:S03]  /*0a10*/  IMAD.U32 R62, RZ, RZ, UR4 ;  /* 0x00000004ff3e7e24 */ /* 0x000fc6000f8e00ff */
[----:B------:R-:W-:-:S03]  /*0a20*/  @P0 SHF.R.S32.HI R65, RZ, 0x1f, R64 ;  /* 0x0000001fff410819 */ /* 0x000fc60000011440 */
[----:B------:R-:W2:Y:S01]  /*0a30*/  LDG.E R62, desc[UR12][R62.64] ;  /* 0x0000000c3e3e7981 */ /* 0x000ea2000c1e1900 */
[----:B------:R-:W-:-:S04]  /*0a40*/  @P0 LEA.HI R64, R65, R64, RZ, 0x3 ;  /* 0x0000004041400211 */ /* 0x000fc800078f18ff */
[----:B------:R-:W-:-:S05]  /*0a50*/  @P0 LEA.HI.SX32 R77, R64, R95, 0x1d ;  /* 0x0000005f404d0211 */ /* 0x000fca00078feaff */
[----:B0-----:R-:W-:-:S05]  /*0a60*/  @P0 IMAD.WIDE.U32 R60, R77, 0x10, R60 ;  /* 0x000000104d3c0825 */ /* 0x001fca00078e003c */
[----:B-----5:R0:W5:Y:S01]  /*0a70*/  @P0 LDG.E.128 R56, desc[UR12][R60.64] ;  /* 0x0000000c3c380981 */ /* 0x020162000c1e1d00 */
        /* <DEDUP_REMOVED lines=17> */
[----:B--2---:R-:W-:Y:S01]  /*0b90*/  R2UR UR6, R62 ;  /* 0x000000003e0672ca */ /* 0x004fe200000e0000 */
[----:B0-----:R-:W-:-:S14]  /*0ba0*/  BRA.U !UP0, `(.L_x_4811) ;  /* 0x0000002908e07547 */ /* 0x001fdc000b800000 */
[----:B------:R-:W0:Y:S02]  /*0bb0*/  LDC.64 R64, c[0x0][0x3a0] ;  /* 0x0000e800ff407b82 */ /* 0x000e240000000a00 */
[----:B0-----:R-:W-:-:S06]  /*0bc0*/  IMAD.WIDE.U32 R64, R78, 0x10, R64 ;  /* 0x000000104e407825 */ /* 0x001fcc00078e0040 */
[----:B------:R-:W2:Y:S01]  /*0bd0*/  LDG.E.128 R64, desc[UR12][R64.64] ;  /* 0x0000000c40407981 */ /* 0x000ea2000c1e1d00 */
[----:B------:R-:W-:-:S13]  /*0be0*/  ISETP.GT.AND P1, PT, R74, RZ, PT ;  /* 0x000000ff4a00720c */ /* 0x000fda0003f24270 */
[----:B------:R-:W-:Y:S01]  /*0bf0*/  @!P1 IMAD.MOV.U32 R63, RZ, RZ, R86 ;  /* 0x000000ffff3f9224 */ /* 0x000fe200078e0056 */
[----:B------:R-:W-:Y:S01]  /*0c00*/  @!P1 MOV R68, R85 ;  /* 0x0000005500449202 */ /* 0x000fe20000000f00 */
[----:B--2---:R-:W-:Y:S01]  /*0c10*/  @!P1 HADD2.F32 R61, -RZ, R64.H0_H0 ;  /* 0x20000040ff3d9230 */ /* 0x004fe20000004100 */
        /* <DEDUP_REMOVED lines=16> */
.L_x_4814:
        /* <DEDUP_REMOVED lines=12> */
.L_x_4815:
        /* <DEDUP_REMOVED lines=42> */
.L_x_4813:
        /* <DEDUP_REMOVED lines=11> */
.L_x_4812:
[----:B------:R-:W-:Y:S01]  /*1130*/  F2FP.F16.F32.PACK_AB R70, RZ, R61 ;  /* 0x0000003dff46723e */ /* 0x000fe200000000ff */
[----:B------:R-:W-:Y:S01]  /*1140*/  @!P1 HADD2.F32 R60, -RZ, R64.H1_H1 ;  /* 0x30000040ff3c9230 */ /* 0x000fe20000004100 */
        /* <DEDUP_REMOVED lines=18> */
.L_x_4818:
        /* <DEDUP_REMOVED lines=12> */
.L_x_4819:
        /* <DEDUP_REMOVED lines=43> */
.L_x_4817:
        /* <DEDUP_REMOVED lines=11> */
.L_x_4816:
[----:B------:R-:W-:Y:S01]  /*1690*/  F2FP.F16.F32.PACK_AB R64, RZ, R60 ;  /* 0x0000003cff40723e */ /* 0x000fe200000000ff */
[----:B------:R-:W-:Y:S01]  /*16a0*/  @!P1 HADD2.F32 R63, -RZ, R65.H0_H0 ;  /* 0x20000041ff3f9230 */ /* 0x000fe20000004100 */
        /* <DEDUP_REMOVED lines=18> */
.L_x_4822:
        /* <DEDUP_REMOVED lines=12> */
.L_x_4823:
        /* <DEDUP_REMOVED lines=43> */
.L_x_4821:
        /* <DEDUP_REMOVED lines=11> */
.L_x_4820:
[----:B------:R-:W-:Y:S01]  /*1bf0*/  F2FP.F16.F32.PACK_AB R71, RZ, R63 ;  /* 0x0000003fff47723e */ /* 0x000fe200000000ff */
[----:B------:R-:W-:Y:S02]  /*1c00*/  @!P1 HADD2.F32 R62, -RZ, R65.H1_H1 ;  /* 0x30000041ff3e9230 */ /* 0x000fe40000004100 */
[----:B------:R-:W-:Y:S02]  /*1c10*/  @!P1 IMAD.MOV.U32 R75, RZ, RZ, R73 ;  /* 0x000000ffff4b9224 */ /* 0x000fe400078e0049 */
        /* <DEDUP_REMOVED lines=17> */
.L_x_4826:
        /* <DEDUP_REMOVED lines=12> */
.L_x_4827:
        /* <DEDUP_REMOVED lines=43> */
.L_x_4825:
        /* <DEDUP_REMOVED lines=11> */
.L_x_4824:
        /* <DEDUP_REMOVED lines=20> */
.L_x_4830:
        /* <DEDUP_REMOVED lines=12> */
.L_x_4831:
        /* <DEDUP_REMOVED lines=43> */
.L_x_4829:
        /* <DEDUP_REMOVED lines=11> */
.L_x_4828:
        /* <DEDUP_REMOVED lines=20> */
.L_x_4834:
        /* <DEDUP_REMOVED lines=12> */
.L_x_4835:
        /* <DEDUP_REMOVED lines=43> */
.L_x_4833:
        /* <DEDUP_REMOVED lines=11> */
.L_x_4832:
[----:B------:R-:W-:Y:S01]  /*2c10*/  F2FP.F16.F32.PACK_AB R66, RZ, R68 ;  /* 0x00000044ff42723e */ /* 0x000fe200000000ff */
[----:B------:R-:W-:Y:S02]  /*2c20*/  @!P1 HADD2.F32 R73, -RZ, R67.H0_H0 ;  /* 0x20000043ff499230 */ /* 0x000fe40000004100 */
        /* <DEDUP_REMOVED lines=18> */
.L_x_4838:
        /* <DEDUP_REMOVED lines=12> */
.L_x_4839:
        /* <DEDUP_REMOVED lines=43> */
.L_x_4837:
        /* <DEDUP_REMOVED lines=11> */
.L_x_4836:
        /* <DEDUP_REMOVED lines=20> */
.L_x_4842:
        /* <DEDUP_REMOVED lines=12> */
.L_x_4843:
        /* <DEDUP_REMOVED lines=43> */
.L_x_4841:
        /* <DEDUP_REMOVED lines=11> */
.L_x_4840:
[----:B------:R-:W-:Y:S02]  /*36d0*/  F2FP.F16.F32.PACK_AB R67, RZ, R72 ;  /* 0x00000048ff43723e */ /* 0x000fe400000000ff */
[----:B------:R-:W-:Y:S02]  /*36e0*/  PRMT R66, R75, 0x5410, R66 ;  /* 0x000054104b427816 */ /* 0x000fe40000000042 */
[----:B------:R-:W-:Y:S02]  /*36f0*/  PRMT R65, R71, 0x5410, R65 ;  /* 0x0000541047417816 */ /* 0x000fe40000000041 */
[----:B------:R-:W-:Y:S02]  /*3700*/  PRMT R64, R70, 0x5410, R64 ;  /* 0x0000541046407816 */ /* 0x000fe40000000040 */
[----:B------:R-:W-:Y:S01]  /*3710*/  PRMT R67, R81, 0x5410, R67 ;  /* 0x0000541051437816 */ /* 0x000fe20000000043 */
[----:B------:R-:W-:Y:S06]  /*3720*/  BRA `(.L_x_4844) ;  /* 0x00000028001c7947 */ /* 0x000fec0003800000 */
.L_x_4811:
        /* <DEDUP_REMOVED lines=19> */
.L_x_4847:
        /* <DEDUP_REMOVED lines=12> */
.L_x_4848:
        /* <DEDUP_REMOVED lines=42> */
.L_x_4846:
        /* <DEDUP_REMOVED lines=9> */
.L_x_4845:
[----:B------:R-:W-:Y:S01]  /*3c50*/  F2FP.F16.F32.PACK_AB R64, RZ, R61 ;  /* 0x0000003dff40723e */ /* 0x000fe200000000ff */
        /* <DEDUP_REMOVED lines=15> */
.L_x_4851:
        /* <DEDUP_REMOVED lines=12> */
.L_x_4852:
        /* <DEDUP_REMOVED lines=43> */
.L_x_4850:
        /* <DEDUP_REMOVED lines=9> */
.L_x_4849:
[----:B------:R-:W-:Y:S01]  /*4150*/  HFMA2 R63, -RZ, RZ, 0, 0 ;  /* 0x00000000ff3f7431 */ /* 0x000fe200000001ff */
[----:B------:R-:W-:Y:S01]  /*4160*/  F2FP.F16.F32.PACK_AB R67, RZ, R60 ;  /* 0x0000003cff43723e */ /* 0x000fe200000000ff */
[----:B------:R-:W-:Y:S01]  /*4170*/  IMAD.MOV.U32 R66, RZ, RZ, R65 ;  /* 0x000000ffff427224 */ /* 0x000fe200078e0041 */
        /* <DEDUP_REMOVED lines=13> */
.L_x_4855:
        /* <DEDUP_REMOVED lines=12> */
.L_x_4856:
        /* <DEDUP_REMOVED lines=43> */
.L_x_4854:
        /* <DEDUP_REMOVED lines=9> */
.L_x_4853:
[----:B------:R-:W-:Y:S01]  /*4650*/  F2FP.F16.F32.PACK_AB R65, RZ, R63 ;  /* 0x0000003fff41723e */ /* 0x000fe200000000ff */
        /* <DEDUP_REMOVED lines=15> */
.L_x_4859:
        /* <DEDUP_REMOVED lines=12> */
.L_x_4860:
        /* <DEDUP_REMOVED lines=43> */
.L_x_4858:
        /* <DEDUP_REMOVED lines=9> */
.L_x_4857:
        /* <DEDUP_REMOVED lines=16> */
.L_x_4863:
        /* <DEDUP_REMOVED lines=12> */
.L_x_4864:
        /* <DEDUP_REMOVED lines=43> */
.L_x_4862:
        /* <DEDUP_REMOVED lines=9> */
.L_x_4861:
        /* <DEDUP_REMOVED lines=16> */
.L_x_4867:
        /* <DEDUP_REMOVED lines=12> */
.L_x_4868:
        /* <DEDUP_REMOVED lines=43> */
.L_x_4866:
        /* <DEDUP_REMOVED lines=9> */
.L_x_4865:
        /* <DEDUP_REMOVED lines=16> */
.L_x_4871:
        /* <DEDUP_REMOVED lines=12> */
.L_x_4872:
        /* <DEDUP_REMOVED lines=43> */
.L_x_4870:
        /* <DEDUP_REMOVED lines=9> */
.L_x_4869:
        /* <DEDUP_REMOVED lines=16> */
.L_x_4875:
        /* <DEDUP_REMOVED lines=12> */
.L_x_4876:
        /* <DEDUP_REMOVED lines=43> */
.L_x_4874:
        /* <DEDUP_REMOVED lines=9> */
.L_x_4873:
[----:B------:R-:W-:Y:S02]  /*5f50*/  F2FP.F16.F32.PACK_AB R76, RZ, R72 ;  /* 0x00000048ff4c723e */ /* 0x000fe400000000ff */
[----:B------:R-:W-:Y:S02]  /*5f60*/  PRMT R64, R64, 0x5410, R67 ;  /* 0x0000541040407816 */ /* 0x000fe40000000043 */
[----:B------:R-:W-:Y:S02]  /*5f70*/  PRMT R66, R66, 0x5410, R71 ;  /* 0x0000541042427816 */ /* 0x000fe40000000047 */
[----:B------:R-:W-:Y:S02]  /*5f80*/  PRMT R65, R65, 0x5410, R70 ;  /* 0x0000541041417816 */ /* 0x000fe40000000046 */
[----:B------:R-:W-:-:S07]  /*5f90*/  PRMT R67, R75, 0x5410, R76 ;  /* 0x000054104b437816 */ /* 0x000fce000000004c */
.L_x_4844:
        /* <DEDUP_REMOVED lines=25> */
.L_x_4877:
[----:B------:R-:W-:Y:S05]  /*6130*/  @!P0 BRA `(.L_x_4878) ;  /* 0x00000000000c8947 */ /* 0x000fea0003800000 */
[----:B-----5:R-:W2:Y:S02]  /*6140*/  LDC.64 R56, c[0x0][0x390] ;  /* 0x0000e400ff387b82 */ /* 0x020ea40000000a00 */
[----:B--2---:R-:W-:-:S06]  /*6150*/  IMAD.WIDE.U32 R56, R85, 0x10, R56 ;  /* 0x0000001055387825 */ /* 0x004fcc00078e0038 */
[----:B------:R-:W5:Y:S02]  /*6160*/  LDG.E.128 R56, desc[UR12][R56.64] ;  /* 0x0000000c38387981 */ /* 0x000f64000c1e1d00 */
.L_x_4878:
        /* <DEDUP_REMOVED lines=25> */
.L_x_4882:
        /* <DEDUP_REMOVED lines=12> */
.L_x_4883:
        /* <DEDUP_REMOVED lines=43> */
.L_x_4881:
        /* <DEDUP_REMOVED lines=11> */
.L_x_4880:
        /* <DEDUP_REMOVED lines=20> */
.L_x_4886:
        /* <DEDUP_REMOVED lines=12> */
.L_x_4887:
        /* <DEDUP_REMOVED lines=43> */
.L_x_4885:
        /* <DEDUP_REMOVED lines=11> */
.L_x_4884:
        /* <DEDUP_REMOVED lines=20> */
.L_x_4890:
        /* <DEDUP_REMOVED lines=12> */
.L_x_4891:
        /* <DEDUP_REMOVED lines=41> */
[----:B------:R-:W-:-:S07]  /*7110*/  IMAD.MOV.U32 R82, RZ, RZ, R90 ;  /* 0x000000ffff527224 */ /* 0x000fce00078e005a */
.L_x_4889:
[----:B------:R-:W-:Y:S01]  /*7120*/  I2FP.F32.U32 R6, R6 ;  /* 0x0000000600067245 */ /* 0x000fe20000201000 */
[----:B-----5:R-:W-:Y:S02]  /*7130*/  HADD2.F32 R80, -RZ, R57.H0_H0 ;  /* 0x20000039ff507230 */ /* 0x020fe40000004100 */
[----:B------:R-:W-:-:S03]  /*7140*/  IMAD.MOV.U32 R79, RZ, RZ, 0x2f800000 ;  /* 0x2f800000ff4f7424 */ /* 0x000fc600078e00ff */
        /* <DEDUP_REMOVED lines=8> */
.L_x_4888:
        /* <DEDUP_REMOVED lines=20> */
.L_x_4894:
        /* <DEDUP_REMOVED lines=12> */
.L_x_4895:
        /* <DEDUP_REMOVED lines=42> */
.L_x_4893:
        /* <DEDUP_REMOVED lines=11> */
.L_x_4892:
        /* <DEDUP_REMOVED lines=20> */
.L_x_4898:
        /* <DEDUP_REMOVED lines=12> */
.L_x_4899:
        /* <DEDUP_REMOVED lines=42> */
.L_x_4897:
        /* <DEDUP_REMOVED lines=11> */
.L_x_4896:
        /* <DEDUP_REMOVED lines=20> */
.L_x_4902:
        /* <DEDUP_REMOVED lines=12> */
.L_x_4903:
        /* <DEDUP_REMOVED lines=43> */
.L_x_4901:
        /* <DEDUP_REMOVED lines=11> */
.L_x_4900:
        /* <DEDUP_REMOVED lines=20> */
.L_x_4906:
        /* <DEDUP_REMOVED lines=12> */
.L_x_4907:
        /* <DEDUP_REMOVED lines=40> */
[----:B------:R-:W-:-:S07]  /*8650*/  LOP3.LUT R11, R90, UR33, R97, 0x96, !PT ;  /* 0x000000215a0b7c12 */ /* 0x000fce000f8e9661 */
.L_x_4905:
        /* <DEDUP_REMOVED lines=11> */
.L_x_4904:
        /* <DEDUP_REMOVED lines=20> */
.L_x_4910:
        /* <DEDUP_REMOVED lines=12> */
.L_x_4911:
        /* <DEDUP_REMOVED lines=40> */
[----:B------:R-:W-:-:S07]  /*8b90*/  IMAD.MOV.U32 R92, RZ, RZ, RZ ;  /* 0x000000ffff5c7224 */ /* 0x000fce00078e00ff */
.L_x_4909:
        /* <DEDUP_REMOVED lines=11> */
.L_x_4908:
[----:B------:R-:W-:Y:S02]  /*8c50*/  F2FP.F16.F32.PACK_AB R67, RZ, R83 ;  /* 0x00000053ff43723e */ /* 0x000fe400000000ff */
[----:B------:R-:W-:Y:S02]  /*8c60*/  PRMT R66, R89, 0x5410, R66 ;  /* 0x0000541059427816 */ /* 0x000fe40000000042 */
[----:B------:R-:W-:Y:S02]  /*8c70*/  PRMT R65, R87, 0x5410, R65 ;  /* 0x0000541057417816 */ /* 0x000fe40000000041 */
[----:B------:R-:W-:Y:S02]  /*8c80*/  PRMT R64, R86, 0x5410, R64 ;  /* 0x0000541056407816 */ /* 0x000fe40000000040 */
[----:B------:R-:W-:Y:S01]  /*8c90*/  PRMT R67, R88, 0x5410, R67 ;  /* 0x0000541058437816 */ /* 0x000fe20000000043 */
[----:B------:R-:W-:Y:S06]  /*8ca0*/  BRA `(.L_x_4912) ;  /* 0x00000028000c7947 */ /* 0x000fec0003800000 */
.L_x_4879:
        /* <DEDUP_REMOVED lines=19> */
.L_x_4915:
        /* <DEDUP_REMOVED lines=12> */
.L_x_4916:
        /* <DEDUP_REMOVED lines=42> */
.L_x_4914:
        /* <DEDUP_REMOVED lines=9> */
.L_x_4913:
        /* <DEDUP_REMOVED lines=16> */
.L_x_4919:
        /* <DEDUP_REMOVED lines=12> */
.L_x_4920:
        /* <DEDUP_REMOVED lines=41> */
[----:B------:R-:W-:Y:S02]  /*9620*/  LOP3.LUT R11, R64, UR33, R67, 0x96, !PT ;  /* 0x00000021400b7c12 */ /* 0x000fe4000f8e9643 */
[----:B------:R-:W-:-:S07]  /*9630*/  MOV R90, R66 ;  /* 0x00000042005a7202 */ /* 0x000fce0000000f00 */
.L_x_4918:
        /* <DEDUP_REMOVED lines=9> */
.L_x_4917:
[----:B------:R-:W-:Y:S01]  /*96d0*/  F2FP.F16.F32.PACK_AB R64, RZ, R75 ;  /* 0x0000004bff40723e */ /* 0x000fe200000000ff */
        /* <DEDUP_REMOVED lines=15> */
.L_x_4923:
        /* <DEDUP_REMOVED lines=12> */
.L_x_4924:
        /* <DEDUP_REMOVED lines=43> */
.L_x_4922:
        /* <DEDUP_REMOVED lines=9> */
.L_x_4921:
        /* <DEDUP_REMOVED lines=16> */
.L_x_4927:
        /* <DEDUP_REMOVED lines=12> */
.L_x_4928:
        /* <DEDUP_REMOVED lines=41> */
[----:B------:R-:W-:-:S07]  /*a020*/  LOP3.LUT R11, R66, UR33, R83, 0x96, !PT ;  /* 0x00000021420b7c12 */ /* 0x000fce000f8e9653 */
.L_x_4926:
        /* <DEDUP_REMOVED lines=9> */
.L_x_4925:
[----:B------:R-:W-:Y:S01]  /*a0c0*/  F2FP.F16.F32.PACK_AB R65, RZ, R80 ;  /* 0x00000050ff41723e */ /* 0x000fe200000000ff */
        /* <DEDUP_REMOVED lines=15> */
.L_x_4931:
        /* <DEDUP_REMOVED lines=12> */
.L_x_4932:
        /* <DEDUP_REMOVED lines=42> */
.L_x_4930:
[----:B------:R-:W-:Y:S01]  /*a520*/  I2FP.F32.U32 R4, R4 ;  /* 0x0000000400047245 */ /* 0x000fe20000201000 */
[----:B-----5:R-:W-:Y:S01]  /*a530*/  HADD2.F32 R81, -RZ, R58.H0_H0 ;  /* 0x2000003aff517230 */ /* 0x020fe20000004100 */
[----:B------:R-:W-:-:S04]  /*a540*/  MOV R67, 0x2f800000 ;  /* 0x2f80000000437802 */ /* 0x000fc80000000f00 */
[----:B------:R-:W-:Y:S01]  /*a550*/  FMUL.FTZ R81, R81, UR17 ;  /* 0x0000001151517c20 */ /* 0x000fe20008410000 */
[----:B------:R-:W-:-:S03]  /*a560*/  FFMA.FTZ R4, R4, R67, 1.1641532182693481445e-10 ;  /* 0x2f00000004047423 */ /* 0x000fc60000010043 */
[----:B------:R-:W-:Y:S02]  /*a570*/  FMUL.FTZ R81, R81, UR16 ;  /* 0x0000001051517c20 */ /* 0x000fe40008410000 */
[----:B------:R-:W-:-:S04]  /*a580*/  FSETP.GTU.FTZ.AND P1, PT, R4, UR23, PT ;  /* 0x0000001704007c0b */ /* 0x000fc8000bf3c000 */
[----:B------:R-:W-:Y:S02]  /*a590*/  SEL R4, RZ, 0x1, P1 ;  /* 0x00000001ff047807 */ /* 0x000fe40000800000 */
[----:B------:R-:W-:-:S07]  /*a5a0*/  FSEL R82, R81, RZ, !P1 ;  /* 0x000000ff51527208 */ /* 0x000fce0004800000 */
.L_x_4929:
        /* <DEDUP_REMOVED lines=16> */
.L_x_4935:
        /* <DEDUP_REMOVED lines=12> */
.L_x_4936:
        /* <DEDUP_REMOVED lines=43> */
.L_x_4934:
        /* <DEDUP_REMOVED lines=9> */
.L_x_4933:
        /* <DEDUP_REMOVED lines=16> */
.L_x_4939:
        /* <DEDUP_REMOVED lines=12> */
.L_x_4940:
        /* <DEDUP_REMOVED lines=41> */
[----:B------:R-:W-:-:S07]  /*af00*/  LOP3.LUT R11, R92, UR33, R89, 0x96, !PT ;  /* 0x000000215c0b7c12 */ /* 0x000fce000f8e9659 */
.L_x_4938:
        /* <DEDUP_REMOVED lines=9> */
.L_x_4937:
        /* <DEDUP_REMOVED lines=16> */
.L_x_4943:
        /* <DEDUP_REMOVED lines=12> */
.L_x_4944:
        /* <DEDUP_REMOVED lines=42> */
.L_x_4942:
[----:B------:R-:W-:Y:S01]  /*b400*/  I2FP.F32.U32 R0, R0 ;  /* 0x0000000000007245 */ /* 0x000fe20000201000 */
[----:B-----5:R-:W-:Y:S01]  /*b410*/  HADD2.F32 R88, -RZ, R59.H1_H1 ;  /* 0x3000003bff587230 */ /* 0x020fe20000004100 */
[----:B------:R-:W-:-:S04]  /*b420*/  MOV R83, 0x2f800000 ;  /* 0x2f80000000537802 */ /* 0x000fc80000000f00 */
[----:B------:R-:W-:Y:S01]  /*b430*/  FMUL.FTZ R88, R88, UR17 ;  /* 0x0000001158587c20 */ /* 0x000fe20008410000 */
[----:B------:R-:W-:-:S03]  /*b440*/  FFMA.FTZ R0, R0, R83, 1.1641532182693481445e-10 ;  /* 0x2f00000000007423 */ /* 0x000fc60000010053 */
[----:B------:R-:W-:Y:S02]  /*b450*/  FMUL.FTZ R88, R88, UR16 ;  /* 0x0000001058587c20 */ /* 0x000fe40008410000 */
[----:B------:R-:W-:-:S04]  /*b460*/  FSETP.GTU.FTZ.AND P1, PT, R0, UR23, PT ;  /* 0x0000001700007c0b */ /* 0x000fc8000bf3c000 */
[----:B------:R-:W-:Y:S02]  /*b470*/  SEL R0, RZ, 0x1, P1 ;  /* 0x00000001ff007807 */ /* 0x000fe40000800000 */
[----:B------:R-:W-:-:S07]  /*b480*/  FSEL R83, R88, RZ, !P1 ;  /* 0x000000ff58537208 */ /* 0x000fce0004800000 */
.L_x_4941:
[----:B------:R-:W-:Y:S02]  /*b490*/  F2FP.F16.F32.PACK_AB R88, RZ, R83 ;  /* 0x00000053ff58723e */ /* 0x000fe400000000ff */
[----:B------:R-:W-:Y:S02]  /*b4a0*/  PRMT R66, R91, 0x5410, R66 ;  /* 0x000054105b427816 */ /* 0x000fe40000000042 */
[----:B------:R-:W-:Y:S02]  /*b4b0*/  PRMT R65, R87, 0x5410, R65 ;  /* 0x0000541057417816 */ /* 0x000fe40000000041 */
[----:B------:R-:W-:Y:S02]  /*b4c0*/  PRMT R64, R86, 0x5410, R64 ;  /* 0x0000541056407816 */ /* 0x000fe40000000040 */
[----:B------:R-:W-:-:S07]  /*b4d0*/  PRMT R67, R67, 0x5410, R88 ;  /* 0x0000541043437816 */ /* 0x000fce0000000058 */
.L_x_4912:
        /* <DEDUP_REMOVED lines=24> */
.L_x_4945:
[----:B------:R-:W-:Y:S05]  /*b660*/  @!P0 BRA `(.L_x_4946) ;  /* 0x0000000000108947 */ /* 0x000fea0003800000 */
[----:B-----5:R-:W2:Y:S01]  /*b670*/  LDC.64 R56, c[0x0][0x390] ;  /* 0x0000e400ff387b82 */ /* 0x020ea20000000a00 */
[----:B------:R-:W-:-:S04]  /*b680*/  VIADD R59, R77, 0x100 ;  /* 0x000001004d3b7836 */ /* 0x000fc80000000000 */
[----:B--2---:R-:W-:-:S06]  /*b690*/  IMAD.WIDE.U32 R56, R59, 0x10, R56 ;  /* 0x000000103b387825 */ /* 0x004fcc00078e0038 */
[----:B------:R-:W5:Y:S02]  /*b6a0*/  LDG.E.128 R56, desc[UR12][R56.64] ;  /* 0x0000000c38387981 */ /* 0x000f64000c1e1d00 */
.L_x_4946:
[----:B------:R-:W-:Y:S05]  /*b6b0*/  BRA.U !UP0, `(.L_x_4947) ;  /* 0x0000002908c87547 */ /* 0x000fea000b800000 */
[----:B01----:R-:W0:Y:S01]  /*b6c0*/  LDC.64 R64, c[0x0][0x3a0] ;  /* 0x0000e800ff407b82 */ /* 0x003e220000000a00 */
[----:B------:R-:W-:-:S05]  /*b6d0*/  IADD3 R67, PT, PT, R78, 0x100, RZ ;  /* 0x000001004e437810 */ /* 0x000fca0007ffe0ff */
        /* <DEDUP_REMOVED lines=22> */
.L_x_4950:
        /* <DEDUP_REMOVED lines=12> */
.L_x_4951:
        /* <DEDUP_REMOVED lines=41> */
.L_x_4949:
        /* <DEDUP_REMOVED lines=11> */
.L_x_4948:
[----:B------:R-:W-:Y:S01]  /*bc40*/  F2FP.F16.F32.PACK_AB R85, RZ, R88 ;  /* 0x00000058ff55723e */ /* 0x000fe200000000ff */
[----:B------:R-:W-:Y:S01]  /*bc50*/  @!P1 HADD2.F32 R87, -RZ, R64.H1_H1 ;  /* 0x30000040ff579230 */ /* 0x000fe20000004100 */
        /* <DEDUP_REMOVED lines=18> */
.L_x_4954:
        /* <DEDUP_REMOVED lines=12> */
.L_x_4955:
        /* <DEDUP_REMOVED lines=43> */
.L_x_4953:
[----:B------:R-:W-:Y:S01]  /*c0f0*/  I2FP.F32.U32 R7, R7 ;  /* 0x0000000700077245 */ /* 0x000fe20000201000 */
[----:B-----5:R-:W-:Y:S01]  /*c100*/  HADD2.F32 R87, -RZ, R56.H1_H1 ;  /* 0x30000038ff577230 */ /* 0x020fe20000004100 */
[----:B------:R-:W-:Y:S01]  /*c110*/  MOV R86, 0x2f800000 ;  /* 0x2f80000000567802 */ /* 0x000fe20000000f00 */
        /* <DEDUP_REMOVED lines=8> */
.L_x_4952:
        /* <DEDUP_REMOVED lines=20> */
.L_x_4958:
        /* <DEDUP_REMOVED lines=12> */
.L_x_4959:
        /* <DEDUP_REMOVED lines=42> */
.L_x_4957:
        /* <DEDUP_REMOVED lines=11> */
.L_x_4956:
        /* <DEDUP_REMOVED lines=20> */
.L_x_4962:
        /* <DEDUP_REMOVED lines=12> */
.L_x_4963:
        /* <DEDUP_REMOVED lines=42> */
.L_x_4961:
        /* <DEDUP_REMOVED lines=11> */
.L_x_4960:
        /* <DEDUP_REMOVED lines=20> */
.L_x_4966:
        /* <DEDUP_REMOVED lines=12> */
.L_x_4967:
        /* <DEDUP_REMOVED lines=42> */
.L_x_4965:
        /* <DEDUP_REMOVED lines=11> */
.L_x_4964:
        /* <DEDUP_REMOVED lines=20> */
.L_x_4970:
        /* <DEDUP_REMOVED lines=12> */
.L_x_4971:
        /* <DEDUP_REMOVED lines=42> */
.L_x_4969:
        /* <DEDUP_REMOVED lines=11> */
.L_x_4968:
        /* <DEDUP_REMOVED lines=20> */
.L_x_4974:
        /* <DEDUP_REMOVED lines=12> */
.L_x_4975:
        /* <DEDUP_REMOVED lines=42> */
.L_x_4973:
        /* <DEDUP_REMOVED lines=11> */
.L_x_4972:
        /* <DEDUP_REMOVED lines=20> */
.L_x_4978:
        /* <DEDUP_REMOVED lines=12> */
.L_x_4979:
        /* <DEDUP_REMOVED lines=42> */
.L_x_4977:
        /* <DEDUP_REMOVED lines=11> */
.L_x_4976:
[----:B------:R-:W-:Y:S02]  /*e180*/  F2FP.F16.F32.PACK_AB R67, RZ, R93 ;  /* 0x0000005dff43723e */ /* 0x000fe400000000ff */
[----:B------:R-:W-:Y:S02]  /*e190*/  PRMT R66, R102, 0x5410, R66 ;  /* 0x0000541066427816 */ /* 0x000fe40000000042 */
[----:B------:R-:W-:Y:S02]  /*e1a0*/  PRMT R65, R95, 0x5410, R101 ;  /* 0x000054105f417816 */ /* 0x000fe40000000065 */
[----:B------:R-:W-:Y:S02]  /*e1b0*/  PRMT R64, R85, 0x5410, R86 ;  /* 0x0000541055407816 */ /* 0x000fe40000000056 */
[----:B------:R-:W-:Y:S01]  /*e1c0*/  PRMT R67, R100, 0x5410, R67 ;  /* 0x0000541064437816 */ /* 0x000fe20000000043 */
[----:B------:R-:W-:Y:S06]  /*e1d0*/  BRA `(.L_x_4980) ;  /* 0x0000002400fc7947 */ /* 0x000fec0003800000 */
.L_x_4947:
[----:B------:R-:W-:Y:S01]  /*e1e0*/  IMAD.MOV.U32 R88, RZ, RZ, RZ ;  /* 0x000000ffff587224 */ /* 0x000fe200078e00ff */
[----:B01----:R-:W-:Y:S01]  /*e1f0*/  MOV R64, R92 ;  /* 0x0000005c00407202 */ /* 0x003fe20000000f00 */
        /* <DEDUP_REMOVED lines=17> */
.L_x_4983:
        /* <DEDUP_REMOVED lines=12> */
.L_x_4984:
        /* <DEDUP_REMOVED lines=41> */
.L_x_4982:
        /* <DEDUP_REMOVED lines=9> */
.L_x_4981:
        /* <DEDUP_REMOVED lines=16> */
.L_x_4987:
        /* <DEDUP_REMOVED lines=12> */
.L_x_4988:
        /* <DEDUP_REMOVED lines=42> */
.L_x_4986:
        /* <DEDUP_REMOVED lines=9> */
.L_x_4985:
        /* <DEDUP_REMOVED lines=16> */
.L_x_4991:
        /* <DEDUP_REMOVED lines=12> */
.L_x_4992:
        /* <DEDUP_REMOVED lines=42> */
.L_x_4990:
        /* <DEDUP_REMOVED lines=9> */
.L_x_4989:
        /* <DEDUP_REMOVED lines=16> */
.L_x_4995:
        /* <DEDUP_REMOVED lines=12> */
.L_x_4996:
        /* <DEDUP_REMOVED lines=42> */
.L_x_4994:
        /* <DEDUP_REMOVED lines=9> */
.L_x_4993:
        /* <DEDUP_REMOVED lines=16> */
.L_x_4999:
        /* <DEDUP_REMOVED lines=12> */
.L_x_5000:
        /* <DEDUP_REMOVED lines=42> */
.L_x_4998:
        /* <DEDUP_REMOVED lines=9> */
.L_x_4997:
        /* <DEDUP_REMOVED lines=16> */
.L_x_5003:
        /* <DEDUP_REMOVED lines=12> */
.L_x_5004:
        /* <DEDUP_REMOVED lines=42> */
.L_x_5002:
        /* <DEDUP_REMOVED lines=9> */
.L_x_5001:
        /* <DEDUP_REMOVED lines=16> */
.L_x_5007:
        /* <DEDUP_REMOVED lines=12> */
.L_x_5008:
        /* <DEDUP_REMOVED lines=42> */
.L_x_5006:
        /* <DEDUP_REMOVED lines=9> */
.L_x_5005:
        /* <DEDUP_REMOVED lines=16> */
.L_x_5011:
        /* <DEDUP_REMOVED lines=12> */
.L_x_5012:
        /* <DEDUP_REMOVED lines=42> */
.L_x_5010:
        /* <DEDUP_REMOVED lines=9> */
.L_x_5009:
[----:B------:R-:W-:Y:S02]  /*10980*/  F2FP.F16.F32.PACK_AB R67, RZ, R93 ;  /* 0x0000005dff43723e */ /* 0x000fe400000000ff */
[----:B------:R-:W-:Y:S02]  /*10990*/  PRMT R66, R101, 0x5410, R102 ;  /* 0x0000541065427816 */ /* 0x000fe40000000066 */
[----:B------:R-:W-:Y:S02]  /*109a0*/  PRMT R65, R99, 0x5410, R100 ;  /* 0x0000541063417816 */ /* 0x000fe40000000064 */
[----:B------:R-:W-:Y:S02]  /*109b0*/  PRMT R64, R95, 0x5410, R86 ;  /* 0x000054105f407816 */ /* 0x000fe40000000056 */
[----:B------:R-:W-:-:S07]  /*109c0*/  PRMT R67, R85, 0x5410, R67 ;  /* 0x0000541055437816 */ /* 0x000fce0000000043 */
.L_x_4980:
[----:B------:R-:W-:-:S05]  /*109d0*/  IADD3 R97, PT, PT, R78, 0x100, RZ ;  /* 0x000001004e617810 */ /* 0x000fca0007ffe0ff */
        /* <DEDUP_REMOVED lines=18> */
[----:B------:R-:W-:Y:S02]  /*10b00*/  LOP3.LUT R66, R97, R85, R101, 0xfe, !PT ;  /* 0x0000005561427212 */ /* 0x000fe400078efe65 */
[----:B------:R-:W-:Y:S02]  /*10b10*/  IADD3 R85, PT, PT, R77, 0x100, RZ ;  /* 0x000001004d557810 */ /* 0x000fe40007ffe0ff */
[----:B------:R-:W-:Y:S02]  /*10b20*/  LOP3.LUT R67, R66, R67, RZ, 0xfc, !PT ;  /* 0x0000004342437212 */ /* 0x000fe400078efcff */
[----:B------:R-:W-:Y:S01]  /*10b30*/  LOP3.LUT R66, R95, 0xff, R8, 0xf8, !PT ;  /* 0x000000ff5f427812 */ /* 0x000fe200078ef808 */
[----:B0-----:R-:W-:-:S05]  /*10b40*/  IMAD.WIDE.U32 R64, R85, 0x8, R64 ;  /* 0x0000000855407825 */ /* 0x001fca00078e0040 */
[----:B------:R1:W-:Y:S02]  /*10b50*/  STG.E.64 desc[UR12][R64.64], R66 ;  /* 0x0000004240007986 */ /* 0x0003e4000c101b0c */
.L_x_5013:
[----:B------:R-:W-:Y:S05]  /*10b60*/  @!P0 BRA `(.L_x_5014) ;  /* 0x0000000000108947 */ /* 0x000fea0003800000 */
[----:B-----5:R-:W2:Y:S01]  /*10b70*/  LDC.64 R56, c[0x0][0x390] ;  /* 0x0000e400ff387b82 */ /* 0x020ea20000000a00 */
[----:B------:R-:W-:-:S04]  /*10b80*/  VIADD R59, R77, 0x180 ;  /* 0x000001804d3b7836 */ /* 0x000fc80000000000 */
[----:B--2---:R-:W-:-:S06]  /*10b90*/  IMAD.WIDE.U32 R56, R59, 0x10, R56 ;  /* 0x000000103b387825 */ /* 0x004fcc00078e0038 */
[----:B------:R-:W5:Y:S02]  /*10ba0*/  LDG.E.128 R56, desc[UR12][R56.64] ;  /* 0x0000000c38387981 */ /* 0x000f64000c1e1d00 */
.L_x_5014:
        /* <DEDUP_REMOVED lines=25> */
.L_x_5018:
        /* <DEDUP_REMOVED lines=12> */
.L_x_5019:
        /* <DEDUP_REMOVED lines=42> */
.L_x_5017:
        /* <DEDUP_REMOVED lines=11> */
.L_x_5016:
        /* <DEDUP_REMOVED lines=20> */
.L_x_5022:
        /* <DEDUP_REMOVED lines=12> */
.L_x_5023:
        /* <DEDUP_REMOVED lines=42> */
.L_x_5021:
        /* <DEDUP_REMOVED lines=11> */
.L_x_5020:
        /* <DEDUP_REMOVED lines=20> */
.L_x_5026:
        /* <DEDUP_REMOVED lines=12> */
.L_x_5027:
        /* <DEDUP_REMOVED lines=42> */
.L_x_5025:
        /* <DEDUP_REMOVED lines=11> */
.L_x_5024:
        /* <DEDUP_REMOVED lines=20> */
.L_x_5030:
        /* <DEDUP_REMOVED lines=12> */
.L_x_5031:
        /* <DEDUP_REMOVED lines=40> */
[----:B------:R-:W-:-:S07]  /*12070*/  LOP3.LUT R11, R100, UR33, R105, 0x96, !PT ;  /* 0x00000021640b7c12 */ /* 0x000fce000f8e9669 */
.L_x_5029:
        /* <DEDUP_REMOVED lines=11> */
.L_x_5028:
[----:B------:R-:W-:Y:S01]  /*12130*/  F2FP.F16.F32.PACK_AB R109, RZ, R98 ;  /* 0x00000062ff6d723e */ /* 0x000fe200000000ff */
[----:B------:R-:W-:Y:S01]  /*12140*/  @!P1 HADD2.F32 R101, -RZ, R66.H0_H0 ;  /* 0x20000042ff659230 */ /* 0x000fe20000004100 */
        /* <DEDUP_REMOVED lines=18> */
.L_x_5034:
        /* <DEDUP_REMOVED lines=12> */
.L_x_5035:
        /* <DEDUP_REMOVED lines=40> */
[----:B------:R-:W-:Y:S01]  /*125b0*/  HFMA2 R64, -RZ, RZ, 0, 0 ;  /* 0x00000000ff407431 */ /* 0x000fe200000001ff */
[----:B------:R-:W-:-:S07]  /*125c0*/  LOP3.LUT R11, R100, UR33, R65, 0x96, !PT ;  /* 0x00000021640b7c12 */ /* 0x000fce000f8e9641 */
.L_x_5033:
        /* <DEDUP_REMOVED lines=11> */
.L_x_5032:
        /* <DEDUP_REMOVED lines=20> */
.L_x_5038:
        /* <DEDUP_REMOVED lines=12> */
.L_x_5039:
        /* <DEDUP_REMOVED lines=41> */
.L_x_5037:
        /* <DEDUP_REMOVED lines=11> */
.L_x_5036:
        /* <DEDUP_REMOVED lines=20> */
.L_x_5042:
        /* <DEDUP_REMOVED lines=12> */
.L_x_5043:
        /* <DEDUP_REMOVED lines=42> */
.L_x_5041:
        /* <DEDUP_REMOVED lines=11> */
.L_x_5040:
        /* <DEDUP_REMOVED lines=20> */
.L_x_5046:
        /* <DEDUP_REMOVED lines=12> */
.L_x_5047:
        /* <DEDUP_REMOVED lines=42> */
.L_x_5045:
        /* <DEDUP_REMOVED lines=11> */
.L_x_5044:
[----:B------:R-:W-:Y:S02]  /*13660*/  F2FP.F16.F32.PACK_AB R67, RZ, R102 ;  /* 0x00000066ff43723e */ /* 0x000fe400000000ff */
[----:B------:R-:W-:Y:S02]  /*13670*/  PRMT R66, R110, 0x5410, R66 ;  /* 0x000054106e427816 */ /* 0x000fe40000000042 */
[----:B------:R-:W-:Y:S02]  /*13680*/  PRMT R65, R95, 0x5410, R109 ;  /* 0x000054105f417816 */ /* 0x000fe4000000006d */
[----:B------:R-:W-:Y:S02]  /*13690*/  PRMT R64, R85, 0x5410, R86 ;  /* 0x0000541055407816 */ /* 0x000fe40000000056 */
[----:B------:R-:W-:Y:S01]  /*136a0*/  PRMT R67, R108, 0x5410, R67 ;  /* 0x000054106c437816 */ /* 0x000fe20000000043 */
[----:B------:R-:W-:Y:S06]  /*136b0*/  BRA `(.L_x_5048) ;  /* 0x0000002800007947 */ /* 0x000fec0003800000 */
.L_x_5015:
[----:B0-----:R-:W-:Y:S01]  /*136c0*/  IMAD.MOV.U32 R97, RZ, RZ, RZ ;  /* 0x000000ffff617224 */ /* 0x001fe200078e00ff */
[----:B-1----:R-:W-:Y:S01]  /*136d0*/  MOV R64, R104 ;  /* 0x0000006800407202 */ /* 0x002fe20000000f00 */
        /* <DEDUP_REMOVED lines=17> */
.L_x_5051:
        /* <DEDUP_REMOVED lines=12> */
.L_x_5052:
        /* <DEDUP_REMOVED lines=42> */
.L_x_5050:
        /* <DEDUP_REMOVED lines=9> */
.L_x_5049:
        /* <DEDUP_REMOVED lines=16> */
.L_x_5055:
        /* <DEDUP_REMOVED lines=12> */
.L_x_5056:
        /* <DEDUP_REMOVED lines=42> */
.L_x_5054:
        /* <DEDUP_REMOVED lines=9> */
.L_x_5053:
        /* <DEDUP_REMOVED lines=16> */
.L_x_5059:
        /* <DEDUP_REMOVED lines=12> */
.L_x_5060:
        /* <DEDUP_REMOVED lines=42> */
.L_x_5058:
        /* <DEDUP_REMOVED lines=9> */
.L_x_5057:
        /* <DEDUP_REMOVED lines=16> */
.L_x_5063:
        /* <DEDUP_REMOVED lines=12> */
.L_x_5064:
        /* <DEDUP_REMOVED lines=42> */
.L_x_5062:
        /* <DEDUP_REMOVED lines=9> */
.L_x_5061:
        /* <DEDUP_REMOVED lines=16> */
.L_x_5067:
        /* <DEDUP_REMOVED lines=12> */
.L_x_5068:
        /* <DEDUP_REMOVED lines=42> */
.L_x_5066:
        /* <DEDUP_REMOVED lines=9> */
.L_x_5065:
        /* <DEDUP_REMOVED lines=16> */
.L_x_5071:
        /* <DEDUP_REMOVED lines=12> */
.L_x_5072:
        /* <DEDUP_REMOVED lines=42> */
.L_x_5070:
        /* <DEDUP_REMOVED lines=9> */
.L_x_5069:
        /* <DEDUP_REMOVED lines=16> */
.L_x_5075:
        /* <DEDUP_REMOVED lines=12> */
.L_x_5076:
        /* <DEDUP_REMOVED lines=42> */
.L_x_5074:
        /* <DEDUP_REMOVED lines=9> */
.L_x_5073:
        /* <DEDUP_REMOVED lines=16> */
.L_x_5079:
        /* <DEDUP_REMOVED lines=12> */
.L_x_5080:
        /* <DEDUP_REMOVED lines=42> */
.L_x_5078:
        /* <DEDUP_REMOVED lines=9> */
.L_x_5077:
[----:B------:R-:W-:Y:S02]  /*15e70*/  F2FP.F16.F32.PACK_AB R67, RZ, R102 ;  /* 0x00000066ff43723e */ /* 0x000fe400000000ff */
[----:B------:R-:W-:Y:S02]  /*15e80*/  PRMT R66, R110, 0x5410, R111 ;  /* 0x000054106e427816 */ /* 0x000fe4000000006f */
[----:B------:R-:W-:Y:S02]  /*15e90*/  PRMT R65, R109, 0x5410, R108 ;  /* 0x000054106d417816 */ /* 0x000fe4000000006c */
[----:B------:R-:W-:Y:S02]  /*15ea0*/  PRMT R64, R95, 0x5410, R86 ;  /* 0x000054105f407816 */ /* 0x000fe40000000056 */
[----:B------:R-:W-:-:S07]  /*15eb0*/  PRMT R67, R85, 0x5410, R67 ;  /* 0x0000541055437816 */ /* 0x000fce0000000043 */
.L_x_5048:
        /* <DEDUP_REMOVED lines=16> */
[----:B------:R-:W-:Y:S01]  /*15fc0*/  IMAD.WIDE.U32 R104, R104, 0x10000, RZ ;  /* 0x0001000068687825 */ /* 0x000fe200078e00ff */
[----:B------:R-:W-:Y:S02]  /*15fd0*/  IADD3 R77, PT, PT, R77, 0x180, RZ ;  /* 0x000001804d4d7810 */ /* 0x000fe40007ffe0ff */
        /* <DEDUP_REMOVED lines=8> */
.L_x_5081:
[----:B------:R-:W-:Y:S05]  /*16060*/  @!P0 BRA `(.L_x_5082) ;  /* 0x00000000000c8947 */ /* 0x000fea0003800000 */
[----:B-----5:R-:W2:Y:S02]  /*16070*/  LDC.64 R56, c[0x0][0x390] ;  /* 0x0000e400ff387b82 */ /* 0x020ea40000000a00 */
[----:B--2---:R-:W-:-:S06]  /*16080*/  IMAD.WIDE.U32 R56, R95, 0x10, R56 ;  /* 0x000000105f387825 */ /* 0x004fcc00078e0038 */
[----:B------:R-:W5:Y:S02]  /*16090*/  LDG.E.128 R56, desc[UR12][R56.64] ;  /* 0x0000000c38387981 */ /* 0x000f64000c1e1d00 */
.L_x_5082:
[----:B------:R-:W-:Y:S01]  /*160a0*/  VIADD R109, R78, 0x200 ;  /* 0x000002004e6d7836 */ /* 0x000fe20000000000 */
[----:B------:R-:W-:Y:S06]  /*160b0*/  BRA.U !UP0, `(.L_x_5083) ;  /* 0x0000002908c47547 */ /* 0x000fec000b800000 */
[----:B01----:R-:W0:Y:S02]  /*160c0*/  LDC.64 R64, c[0x0][0x3a0] ;  /* 0x0000e800ff407b82 */ /* 0x003e240000000a00 */
        /* <DEDUP_REMOVED lines=22> */
.L_x_5086:
        /* <DEDUP_REMOVED lines=12> */
.L_x_5087:
        /* <DEDUP_REMOVED lines=42> */
.L_x_5085:
        /* <DEDUP_REMOVED lines=11> */
.L_x_5084:
        /* <DEDUP_REMOVED lines=20> */
.L_x_5090:
        /* <DEDUP_REMOVED lines=12> */
.L_x_5091:
        /* <DEDUP_REMOVED lines=42> */
.L_x_5089:
        /* <DEDUP_REMOVED lines=11> */
.L_x_5088:
        /* <DEDUP_REMOVED lines=20> */
.L_x_5094:
        /* <DEDUP_REMOVED lines=12> */
.L_x_5095:
        /* <DEDUP_REMOVED lines=42> */
.L_x_5093:
        /* <DEDUP_REMOVED lines=11> */
.L_x_5092:
        /* <DEDUP_REMOVED lines=20> */
.L_x_5098:
        /* <DEDUP_REMOVED lines=12> */
.L_x_5099:
        /* <DEDUP_REMOVED lines=40> */
[----:B------:R-:W-:Y:S01]  /*17560*/  HFMA2 R106, -RZ, RZ, 0, 0 ;  /* 0x00000000ff6a7431 */ /* 0x000fe200000001ff */
[----:B------:R-:W-:-:S07]  /*17570*/  MOV R85, R104 ;  /* 0x0000006800557202 */ /* 0x000fce0000000f00 */
.L_x_5097:
        /* <DEDUP_REMOVED lines=11> */
.L_x_5096:
        /* <DEDUP_REMOVED lines=20> */
.L_x_5102:
        /* <DEDUP_REMOVED lines=12> */
.L_x_5103:
        /* <DEDUP_REMOVED lines=42> */
.L_x_5101:
        /* <DEDUP_REMOVED lines=11> */
.L_x_5100:
        /* <DEDUP_REMOVED lines=20> */
.L_x_5106:
        /* <DEDUP_REMOVED lines=12> */
.L_x_5107:
        /* <DEDUP_REMOVED lines=42> */
.L_x_5105:
        /* <DEDUP_REMOVED lines=11> */
.L_x_5104:
        /* <DEDUP_REMOVED lines=20> */
.L_x_5110:
        /* <DEDUP_REMOVED lines=12> */
.L_x_5111:
        /* <DEDUP_REMOVED lines=42> */
.L_x_5109:
        /* <DEDUP_REMOVED lines=11> */
.L_x_5108:
        /* <DEDUP_REMOVED lines=20> */
.L_x_5114:
        /* <DEDUP_REMOVED lines=12> */
.L_x_5115:
        /* <DEDUP_REMOVED lines=42> */
.L_x_5113:
        /* <DEDUP_REMOVED lines=11> */
.L_x_5112:
[----:B------:R-:W-:Y:S02]  /*18b70*/  F2FP.F16.F32.PACK_AB R67, RZ, R107 ;  /* 0x0000006bff43723e */ /* 0x000fe400000000ff */
[----:B------:R-:W-:Y:S02]  /*18b80*/  PRMT R66, R119, 0x5410, R120 ;  /* 0x0000541077427816 */ /* 0x000fe40000000078 */
[----:B------:R-:W-:Y:S02]  /*18b90*/  PRMT R65, R116, 0x5410, R118 ;  /* 0x0000541074417816 */ /* 0x000fe40000000076 */
[----:B------:R-:W-:Y:S02]  /*18ba0*/  PRMT R64, R114, 0x5410, R115 ;  /* 0x0000541072407816 */ /* 0x000fe40000000073 */
[----:B------:R-:W-:Y:S01]  /*18bb0*/  PRMT R67, R117, 0x5410, R67 ;  /* 0x0000541075437816 */ /* 0x000fe20000000043 */
[----:B------:R-:W-:Y:S06]  /*18bc0*/  BRA `(.L_x_5116) ;  /* 0x0000002800007947 */ /* 0x000fec0003800000 */
.L_x_5083:
        /* <DEDUP_REMOVED lines=19> */
.L_x_5119:
        /* <DEDUP_REMOVED lines=12> */
.L_x_5120:
        /* <DEDUP_REMOVED lines=42> */
.L_x_5118:
        /* <DEDUP_REMOVED lines=9> */
.L_x_5117:
        /* <DEDUP_REMOVED lines=16> */
.L_x_5123:
        /* <DEDUP_REMOVED lines=12> */
.L_x_5124:
        /* <DEDUP_REMOVED lines=42> */
.L_x_5122:
        /* <DEDUP_REMOVED lines=9> */
.L_x_5121:
        /* <DEDUP_REMOVED lines=16> */
.L_x_5127:
        /* <DEDUP_REMOVED lines=12> */
.L_x_5128:
        /* <DEDUP_REMOVED lines=42> */
.L_x_5126:
        /* <DEDUP_REMOVED lines=9> */
.L_x_5125:
        /* <DEDUP_REMOVED lines=16> */
.L_x_5131:
        /* <DEDUP_REMOVED lines=12> */
.L_x_5132:
        /* <DEDUP_REMOVED lines=42> */
.L_x_5130:
        /* <DEDUP_REMOVED lines=9> */
.L_x_5129:
        /* <DEDUP_REMOVED lines=16> */
.L_x_5135:
        /* <DEDUP_REMOVED lines=12> */
.L_x_5136:
        /* <DEDUP_REMOVED lines=42> */
.L_x_5134:
        /* <DEDUP_REMOVED lines=9> */
.L_x_5133:
        /* <DEDUP_REMOVED lines=16> */
.L_x_5139:
        /* <DEDUP_REMOVED lines=12> */
.L_x_5140:
        /* <DEDUP_REMOVED lines=42> */
.L_x_5138:
        /* <DEDUP_REMOVED lines=9> */
.L_x_5137:
        /* <DEDUP_REMOVED lines=16> */
.L_x_5143:
        /* <DEDUP_REMOVED lines=12> */
.L_x_5144:
        /* <DEDUP_REMOVED lines=42> */
.L_x_5142:
        /* <DEDUP_REMOVED lines=9> */
.L_x_5141:
        /* <DEDUP_REMOVED lines=16> */
.L_x_5147:
        /* <DEDUP_REMOVED lines=12> */
.L_x_5148:
        /* <DEDUP_REMOVED lines=42> */
.L_x_5146:
        /* <DEDUP_REMOVED lines=9> */
.L_x_5145:
[----:B------:R-:W-:Y:S02]  /*1b380*/  F2FP.F16.F32.PACK_AB R67, RZ, R107 ;  /* 0x0000006bff43723e */ /* 0x000fe400000000ff */
[----:B------:R-:W-:Y:S02]  /*1b390*/  PRMT R66, R117, 0x5410, R118 ;  /* 0x0000541075427816 */ /* 0x000fe40000000076 */
[----:B------:R-:W-:Y:S02]  /*1b3a0*/  PRMT R65, R115, 0x5410, R116 ;  /* 0x0000541073417816 */ /* 0x000fe40000000074 */
[----:B------:R-:W-:Y:S02]  /*1b3b0*/  PRMT R64, R114, 0x5410, R113 ;  /* 0x0000541072407816 */ /* 0x000fe40000000071 */
[----:B------:R-:W-:-:S07]  /*1b3c0*/  PRMT R67, R112, 0x5410, R67 ;  /* 0x0000541070437816 */ /* 0x000fce0000000043 */
.L_x_5116:
        /* <DEDUP_REMOVED lines=63> */
.L_x_5149:
        /* <DEDUP_REMOVED lines=114> */
.L_x_5151:
[----:B------:R-:W-:Y:S05]  /*1bee0*/  BSYNC.RECONVERGENT B0 ;  /* 0x0000000000007941 */ /* 0x000fea0003800200 */
.L_x_5150:
        /* <DEDUP_REMOVED lines=12> */
.L_x_5153:
[----:B------:R-:W-:Y:S05]  /*1bfb0*/  BSYNC.RECONVERGENT B0 ;  /* 0x0000000000007941 */ /* 0x000fea0003800200 */
.L_x_5152:
[----:B------:R-:W1:Y:S01]  /*1bfc0*/  SHFL.DOWN PT, R67, R70, 0x2, 0x1f ;  /* 0x08401f0046437f89 */ /* 0x000e6200000e0000 */
[----:B------:R-:W-:Y:S01]  /*1bfd0*/  I2FP.F32.U32 R111, R70 ;  /* 0x00000046006f7245 */ /* 0x000fe20000201000 */
[----:B------:R-:W-:Y:S01]  /*1bfe0*/  UISETP.GE.AND UP0, UPT, UR6, 0x1, UPT ;  /* 0x000000010600788c */ /* 0x000fe2000bf06270 */
[----:B------:R-:W-:Y:S01]  /*1bff0*/  ISETP.NE.AND P1, PT, R95, RZ, PT ;  /* 0x000000ff5f00720c */ /* 0x000fe20003f25270 */
[----:B0-----:R-:W0:Y:S01]  /*1c000*/  SHFL.DOWN PT, R71, R64, 0x2, 0x1f ;  /* 0x08401f0040477f89 */ /* 0x001e2200000e0000 */
[----:B------:R-:W-:-:S03]  /*1c010*/  ISETP.NE.AND P0, PT, RZ, UR24, PT ;  /* 0x00000018ff007c0c */ /* 0x000fc6000bf05270 */
[----:B------:R-:W2:Y:S01]  /*1c020*/  SHFL.DOWN PT, R110, R65, 0x2, 0x1f ;  /* 0x08401f00416e7f89 */ /* 0x000ea200000e0000 */
[----:B-1----:R-:W-:Y:S02]  /*1c030*/  IADD3 R112, PT, PT, R67, R70, RZ ;  /* 0x0000004643707210 */ /* 0x002fe40007ffe0ff */
[----:B------:R-:W-:Y:S02]  /*1c040*/  I2FP.F32.S32 R114, R67 ;  /* 0x0000004300727245 */ /* 0x000fe40000201400 */
[----:B------:R-:W-:Y:S01]  /*1c050*/  I2FP.F32.S32 R66, R112 ;  /* 0x0000007000427245 */ /* 0x000fe20000201400 */
[----:B------:R-:W1:Y:S02]  /*1c060*/  SHFL.DOWN PT, R67, R112, 0x1, 0x1f ;  /* 0x08201f0070437f89 */ /* 0x000e6400000e0000 */
[C---:B0-----:R-:W-:Y:S01]  /*1c070*/  FMUL.FTZ R116, R71.reuse, R114 ;  /* 0x0000007247747220 */ /* 0x041fe20000410000 */
[----:B------:R-:W0:Y:S01]  /*1c080*/  MUFU.RCP R109, R66 ;  /* 0x00000042006d7308 */ /* 0x000e220000001000 */
[----:B------:R-:W-:Y:S01]  /*1c090*/  FADD.FTZ R71, -R71, R64 ;  /* 0x0000004047477221 */ /* 0x000fe20000010100 */
[----:B--2---:R-:W-:Y:S01]  /*1c0a0*/  FADD.FTZ R110, R110, R65 ;  /* 0x000000416e6e7221 */ /* 0x004fe20000010000 */
[----:B------:R-:W-:-:S02]  /*1c0b0*/  FFMA.FTZ R116, R111, R64, R116 ;  /* 0x000000406f747223 */ /* 0x000fc40000010074 */
[----:B------:R-:W-:-:S04]  /*1c0c0*/  FMUL.FTZ R71, R71, R71 ;  /* 0x0000004747477220 */ /* 0x000fc80000410000 */
[----:B------:R-:W-:-:S04]  /*1c0d0*/  FMUL.FTZ R71, R71, R111 ;  /* 0x0000006f47477220 */ /* 0x000fc80000410000 */
[----:B------:R-:W-:Y:S01]  /*1c0e0*/  FMUL.FTZ R71, R71, R114 ;  /* 0x0000007247477220 */ /* 0x000fe20000410000 */
[----:B0-----:R-:W-:-:S03]  /*1c0f0*/  FMUL.FTZ R113, R109, R116 ;  /* 0x000000746d717220 */ /* 0x001fc60000410000 */
[----:B------:R-:W-:Y:S02]  /*1c100*/  FFMA.FTZ R71, R109, R71, R110 ;  /* 0x000000476d477223 */ /* 0x000fe4000001006e */
[----:B------:R-:W0:Y:S01]  /*1c110*/  LDC R110, c[0x0][0x448] ;  /* 0x00011200ff6e7b82 */ /* 0x000e220000000800 */
[----:B-1----:R-:W-:Y:S01]  /*1c120*/  IMAD.IADD R112, R112, 0x1, R67 ;  /* 0x0000000170707824 */ /* 0x002fe200078e0243 */
[----:B------:R-:W1:Y:S01]  /*1c130*/  SHFL.DOWN PT, R64, R113, 0x1, 0x1f ;  /* 0x08201f0071407f89 */ /* 0x000e6200000e0000 */
[----:B------:R-:W-:-:S03]  /*1c140*/  I2FP.F32.S32 R67, R67 ;  /* 0x0000004300437245 */ /* 0x000fc60000201400 */
[----:B------:R-:W-:Y:S01]  /*1c150*/  I2FP.F32.S32 R112, R112 ;  /* 0x0000007000707245 */ /* 0x000fe20000201400 */
[----:B------:R-:W2:Y:S05]  /*1c160*/  SHFL.DOWN PT, R70, R71, 0x1, 0x1f ;  /* 0x08201f0047467f89 */ /* 0x000eaa00000e0000 */
[----:B------:R-:W3:Y:S01]  /*1c170*/  MUFU.RCP R112, R112 ;  /* 0x0000007000707308 */ /* 0x000ee20000001000 */
[----:B-1----:R-:W-:Y:S01]  /*1c180*/  FADD.FTZ R65, R113, -R64 ;  /* 0x8000004071417221 */ /* 0x002fe20000010000 */
[----:B------:R-:W-:-:S03]  /*1c190*/  FMUL.FTZ R109, R64, R67 ;  /* 0x00000043406d7220 */ /* 0x000fc60000410000 */
[----:B------:R-:W-:Y:S01]  /*1c1a0*/  FMUL.FTZ R65, R65, R65 ;  /* 0x0000004141417220 */ /* 0x000fe20000410000 */
[----:B------:R-:W-:-:S03]  /*1c1b0*/  FFMA.FTZ R109, R66, R113, R109 ;  /* 0x00000071426d7223 */ /* 0x000fc6000001006d */
[----:B------:R-:W-:Y:S01]  /*1c1c0*/  FMUL.FTZ R66, R66, R65 ;  /* 0x0000004142427220 */ /* 0x000fe20000410000 */
[----:B---3--:R-:W-:Y:S01]  /*1c1d0*/  FMUL.FTZ R109, R112, R109 ;  /* 0x0000006d706d7220 */ /* 0x008fe20000410000 */
[----:B--2---:R-:W-:Y:S02]  /*1c1e0*/  FADD.FTZ R65, R71, R70 ;  /* 0x0000004647417221 */ /* 0x004fe40000010000 */
[----:B------:R-:W-:Y:S01]  /*1c1f0*/  FMUL.FTZ R66, R66, R67 ;  /* 0x0000004342427220 */ /* 0x000fe20000410000 */
[----:B------:R-:W1:Y:S02]  /*1c200*/  @!P1 LDC.64 R70, c[0x0][0x3c0] ;  /* 0x0000f000ff469b82 */ /* 0x000e640000000a00 */
[----:B------:R-:W2:Y:S01]  /*1c210*/  SHFL.IDX PT, R109, R109, RZ, 0x1f ;  /* 0x00001fff6d6d7589 */ /* 0x000ea200000e0000 */
[----:B------:R-:W-:-:S05]  /*1c220*/  FFMA.FTZ R65, R112, R66, R65 ;  /* 0x0000004270417223 */ /* 0x000fca0000010041 */
[----:B------:R-:W3:Y:S01]  /*1c230*/  @!P1 LDC.64 R66, c[0x0][0x3c8] ;  /* 0x0000f200ff429b82 */ /* 0x000ee20000000a00 */
[----:B------:R-:W0:Y:S01]  /*1c240*/  SHFL.IDX PT, R65, R65, RZ, 0x1f ;  /* 0x00001fff41417589 */ /* 0x000e2200000e0000 */
[----:B--2---:R-:W-:-:S05]  /*1c250*/  FMUL.FTZ R64, R109, R109 ;  /* 0x0000006d6d407220 */ /* 0x004fca0000410000 */
[----:B------:R-:W-:Y:S01]  /*1c260*/  FSEL R111, R64, RZ, P0 ;  /* 0x000000ff406f7208 */ /* 0x000fe20000000000 */
[----:B0-----:R-:W-:Y:S01]  /*1c270*/  FFMA.FTZ R64, R65, UR25, R110 ;  /* 0x0000001941407c23 */ /* 0x001fe2000801006e */
[----:B------:R-:W-:-:S03]  /*1c280*/  IMAD.U32 R65, RZ, RZ, UR7 ;  /* 0x00000007ff417e24 */ /* 0x000fc6000f8e00ff */
[----:B------:R-:W-:Y:S01]  /*1c290*/  FADD.FTZ R64, R64, R111 ;  /* 0x0000006f40407221 */ /* 0x000fe20000010000 */
[----:B------:R-:W-:Y:S01]  /*1c2a0*/  MOV R111, UR7 ;  /* 0x00000007006f7c02 */ /* 0x000fe20008000f00 */
[----:B---3--:R-:W-:-:S04]  /*1c2b0*/  @!P1 IMAD.WIDE R66, R65, 0x4, R66 ;  /* 0x0000000441429825 */ /* 0x008fc800078e0242 */
[----:B------:R-:W0:Y:S01]  /*1c2c0*/  MUFU.RSQ R64, R64 ;  /* 0x0000004000407308 */ /* 0x000e220000001400 */
[----:B-1----:R-:W-:-:S05]  /*1c2d0*/  @!P1 IMAD.WIDE R70, R111, 0x4, R70 ;  /* 0x000000046f469825 */ /* 0x002fca00078e0246 */
[----:B------:R1:W-:Y:S04]  /*1c2e0*/  @!P1 STG.E desc[UR12][R70.64], R109 ;  /* 0x0000006d46009986 */ /* 0x0003e8000c10190c */
[----:B0-----:R1:W-:Y:S01]  /*1c2f0*/  @!P1 STG.E desc[UR12][R66.64], R64 ;  /* 0x0000004042009986 */ /* 0x0013e2000c10190c */
[----:B------:R-:W-:Y:S05]  /*1c300*/  BRA.U !UP0, `(.L_x_5154) ;  /* 0x0000000d08c87547 */ /* 0x000fea000b800000 */
[----:B------:R-:W-:Y:S01]  /*1c310*/  FSEL R65, R109, RZ, !P0 ;  /* 0x000000ff6d417208 */ /* 0x000fe20004000000 */
[----:B-1----:R-:W-:Y:S01]  /*1c320*/  HADD2.F32 R109, -RZ, R52.H0_H0 ;  /* 0x20000034ff6d7230 */ /* 0x002fe20000004100 */
[----:B------:R-:W-:Y:S01]  /*1c330*/  UIADD3 UR4, UPT, UPT, UR6, -0x1, URZ ;  /* 0xffffffff06047890 */ /* 0x000fe2000fffe0ff */
        /* <DEDUP_REMOVED lines=41> */
[----:B------:R-:W-:-:S02]  /*1c5d0*/  HADD2.F32 R71, -RZ, R52.H1_H1 ;  /* 0x30000034ff477230 */ /* 0x000fc40000004100 */
[C---:B------:R-:W-:Y:S01]  /*1c5e0*/  FMUL.FTZ R61, R64.reuse, R61 ;  /* 0x0000003d403d7220 */ /* 0x040fe20000410000 */
[----:B------:R-:W-:Y:S02]  /*1c5f0*/  HADD2.F32 R65, -RZ, R32.H1_H1 ;  /* 0x30000020ff417230 */ /* 0x000fe40000004100 */
[C---:B------:R-:W-:Y:S01]  /*1c600*/  FMUL.FTZ R60, R64.reuse, R60 ;  /* 0x0000003c403c7220 */ /* 0x040fe20000410000 */
[----:B------:R-:W-:Y:S02]  /*1c610*/  HADD2.F32 R70, -RZ, R53.H0_H0 ;  /* 0x20000035ff467230 */ /* 0x000fe40000004100 */
[----:B------:R-:W-:Y:S01]  /*1c620*/  FMUL.FTZ R63, R64, R63 ;  /* 0x0000003f403f7220 */ /* 0x000fe20000410000 */
[--C-:B------:R-:W-:Y:S02]  /*1c630*/  HADD2.F32 R66, -RZ, R33.reuse.H0_H0 ;  /* 0x20000021ff427230 */ /* 0x100fe40000004100 */
[----:B------:R-:W-:Y:S01]  /*1c640*/  FFMA.FTZ R67, R61, R109, R67 ;  /* 0x0000006d3d437223 */ /* 0x000fe20000010043 */
[----:B------:R-:W-:Y:S01]  /*1c650*/  FFMA.FTZ R60, R60, R71, R65 ;  /* 0x000000473c3c7223 */ /* 0x000fe20000010041 */
[----:B------:R-:W-:-:S02]  /*1c660*/  HADD2.F32 R65, -RZ, R33.H1_H1 ;  /* 0x30000021ff417230 */ /* 0x000fc40000004100 */
[C---:B------:R-:W-:Y:S01]  /*1c670*/  FMUL.FTZ R62, R64.reuse, R62 ;  /* 0x0000003e403e7220 */ /* 0x040fe20000410000 */
[----:B------:R-:W-:Y:S01]  /*1c680*/  FFMA.FTZ R61, R63, R70, R66 ;  /* 0x000000463f3d7223 */ /* 0x000fe20000010042 */
[----:B------:R-:W-:Y:S02]  /*1c690*/  HADD2.F32 R63, -RZ, R53.H1_H1 ;  /* 0x30000035ff3f7230 */ /* 0x000fe40000004100 */
[C---:B------:R-:W-:Y:S01]  /*1c6a0*/  FMUL.FTZ R69, R64.reuse, R69 ;  /* 0x0000004540457220 */ /* 0x040fe20000410000 */
[----:B------:R-:W-:Y:S02]  /*1c6b0*/  HADD2.F32 R66, -RZ, R54.H0_H0 ;  /* 0x20000036ff427230 */ /* 0x000fe40000004100 */
[C---:B------:R-:W-:Y:S01]  /*1c6c0*/  FMUL.FTZ R68, R64.reuse, R68 ;  /* 0x0000004440447220 */ /* 0x040fe20000410000 */
[----:B------:R-:W-:Y:S02]  /*1c6d0*/  HADD2.F32 R70, -RZ, R34.H0_H0 ;  /* 0x20000022ff467230 */ /* 0x000fe40000004100 */
[----:B------:R-:W-:Y:S01]  /*1c6e0*/  FMUL.FTZ R73, R64, R73 ;  /* 0x0000004940497220 */ /* 0x000fe20000410000 */
[----:B------:R-:W-:-:S02]  /*1c6f0*/  HADD2.F32 R71, -RZ, R54.H1_H1 ;  /* 0x30000036ff477230 */ /* 0x000fc40000004100 */
[C---:B------:R-:W-:Y:S01]  /*1c700*/  FMUL.FTZ R72, R64.reuse, R72 ;  /* 0x0000004840487220 */ /* 0x040fe20000410000 */
        /* <DEDUP_REMOVED lines=40> */
[----:B------:R-:W-:Y:S01]  /*1c990*/  FFMA.FTZ R63, R73, R110, R112 ;  /* 0x0000006e493f7223 */ /* 0x000fe20000010070 */
[----:B------:R-:W-:Y:S01]  /*1c9a0*/  FFMA.FTZ R66, R72, R111, R113 ;  /* 0x0000006f48427223 */ /* 0x000fe20000010071 */
[----:B------:R-:W-:Y:S01]  /*1c9b0*/  HADD2.F32 R65, -RZ, R48.H0_H0 ;  /* 0x20000030ff417230 */ /* 0x000fe20000004100 */
[----:B------:R-:W-:Y:S01]  /*1c9c0*/  UIMAD UR4, UR4, UR22, URZ ;  /* 0x00000016040472a4 */ /* 0x000fe2000f8e02ff */
[----:B------:R-:W-:Y:S01]  /*1c9d0*/  HADD2.F32 R69, -RZ, R28.H0_H0 ;  /* 0x2000001cff457230 */ /* 0x000fe20000004100 */
[----:B------:R-:W-:Y:S01]  /*1c9e0*/  F2FP.F16.F32.PACK_AB R62, R68, R62 ;  /* 0x0000003e443e723e */ /* 0x000fe200000000ff */
[----:B------:R-:W-:Y:S01]  /*1c9f0*/  HADD2.F32 R70, -RZ, R48.H1_H1 ;  /* 0x30000030ff467230 */ /* 0x000fe20000004100 */
[----:B------:R-:W-:Y:S01]  /*1ca00*/  USHF.R.S32.HI UR5, URZ, 0x1f, UR4 ;  /* 0x0000001fff057899 */ /* 0x000fe20008011404 */
[----:B------:R-:W-:-:S02]  /*1ca10*/  HADD2.F32 R72, -RZ, R28.H1_H1 ;  /* 0x3000001cff487230 */ /* 0x000fc40000004100 */
[----:B------:R-:W-:Y:S01]  /*1ca20*/  FFMA.FTZ R76, R76, R65, R69 ;  /* 0x000000414c4c7223 */ /* 0x000fe20000010045 */
[----:B------:R-:W-:Y:S01]  /*1ca30*/  HADD2.F32 R110, -RZ, R49.H0_H0 ;  /* 0x20000031ff6e7230 */ /* 0x000fe20000004100 */
[----:B------:R-:W-:Y:S01]  /*1ca40*/  ULEA.HI UR5, UR5, UR4, URZ, 0x3 ;  /* 0x0000000405057291 */ /* 0x000fe2000f8f18ff */
[----:B------:R-:W-:Y:S02]  /*1ca50*/  HADD2.F32 R112, -RZ, R29.H0_H0 ;  /* 0x2000001dff707230 */ /* 0x000fe40000004100 */
[----:B------:R-:W-:Y:S01]  /*1ca60*/  FFMA.FTZ R75, R75, R70, R72 ;  /* 0x000000464b4b7223 */ /* 0x000fe20000010048 */
[----:B------:R-:W-:Y:S01]  /*1ca70*/  HADD2.F32 R71, -RZ, R49.H1_H1 ;  /* 0x30000031ff477230 */ /* 0x000fe20000004100 */
[----:B------:R-:W-:Y:S01]  /*1ca80*/  F2FP.F16.F32.PACK_AB R63, R66, R63 ;  /* 0x0000003f423f723e */ /* 0x000fe200000000ff */
[----:B------:R-:W-:Y:S02]  /*1ca90*/  HADD2.F32 R73, -RZ, R29.H1_H1 ;  /* 0x3000001dff497230 */ /* 0x000fe40000004100 */
[----:B------:R-:W-:Y:S01]  /*1caa0*/  FFMA.FTZ R65, R79, R110, R112 ;  /* 0x0000006e4f417223 */ /* 0x000fe20000010070 */
[----:B------:R-:W-:Y:S01]  /*1cab0*/  HADD2.F32 R109, -RZ, R50.H0_H0 ;  /* 0x20000032ff6d7230 */ /* 0x000fe20000004100 */
[----:B------:R-:W-:Y:S01]  /*1cac0*/  F2FP.F16.F32.PACK_AB R61, R64, R61 ;  /* 0x0000003d403d723e */ /* 0x000fe200000000ff */
[----:B------:R-:W-:-:S02]  /*1cad0*/  HADD2.F32 R111, -RZ, R30.H0_H0 ;  /* 0x2000001eff6f7230 */ /* 0x000fc40000004100 */
        /* <DEDUP_REMOVED lines=17> */
[----:B------:R-:W-:Y:S02]  /*1cbf0*/  HADD2.F32 R73, -RZ, R45.H0_H0 ;  /* 0x2000002dff497230 */ /* 0x000fe40000004100 */
[----:B------:R-:W-:Y:S02]  /*1cc00*/  HADD2.F32 R81, -RZ, R25.H0_H0 ;  /* 0x20000019ff517230 */ /* 0x000fe40000004100 */
[----:B------:R-:W-:Y:S01]  /*1cc10*/  FFMA.FTZ R72, R88, R109, R111 ;  /* 0x0000006d58487223 */ /* 0x000fe2000001006f */
[----:B------:R-:W-:Y:S01]  /*1cc20*/  HADD2.F32 R83, -RZ, R46.H0_H0 ;  /* 0x2000002eff537230 */ /* 0x000fe20000004100 */
[----:B------:R-:W-:Y:S01]  /*1cc30*/  F2FP.F16.F32.PACK_AB R67, R79, R84 ;  /* 0x000000544f43723e */ /* 0x000fe200000000ff */
[----:B------:R-:W-:-:S02]  /*1cc40*/  HADD2.F32 R109, -RZ, R26.H0_H0 ;  /* 0x2000001aff6d7230 */ /* 0x000fc40000004100 */
        /* <DEDUP_REMOVED lines=25> */
[----:B------:R-:W-:Y:S01]  /*1cde0*/  HADD2.F32 R89, -RZ, R41.H1_H1 ;  /* 0x30000029ff597230 */ /* 0x000fe20000004100 */
[----:B------:R-:W-:Y:S01]  /*1cdf0*/  F2FP.F16.F32.PACK_AB R71, R110, R109 ;  /* 0x0000006d6e47723e */ /* 0x000fe200000000ff */
[----:B------:R-:W-:-:S02]  /*1ce00*/  HADD2.F32 R111, -RZ, R21.H1_H1 ;  /* 0x30000015ff6f7230 */ /* 0x000fc40000004100 */
[----:B------:R-:W-:Y:S01]  /*1ce10*/  FFMA.FTZ R99, R99, R94, R112 ;  /* 0x0000005e63637223 */ /* 0x000fe20000010070 */
[----:B------:R-:W-:Y:S02]  /*1ce20*/  HADD2.F32 R88, -RZ, R43.H0_H0 ;  /* 0x2000002bff587230 */ /* 0x000fe40000004100 */
[----:B------:R-:W-:Y:S02]  /*1ce30*/  HADD2.F32 R94, -RZ, R23.H0_H0 ;  /* 0x20000017ff5e7230 */ /* 0x000fe40000004100 */
        /* <DEDUP_REMOVED lines=8> */
[----:B------:R-:W-:Y:S01]  /*1cec0*/  HADD2.F32 R112, -RZ, R36.H0_H0 ;  /* 0x20000024ff707230 */ /* 0x000fe20000004100 */
[----:B------:R-:W0:Y:S01]  /*1ced0*/  LDC.64 R88, c[0x0][0x428] ;  /* 0x00010a00ff587b82 */ /* 0x000e220000000a00 */
[----:B------:R-:W-:Y:S02]  /*1cee0*/  HADD2.F32 R114, -RZ, R16.H0_H0 ;  /* 0x20000010ff727230 */ /* 0x000fe40000004100 */
[----:B------:R-:W-:Y:S01]  /*1cef0*/  FFMA.FTZ R96, R96, R81, R83 ;  /* 0x0000005160607223 */ /* 0x000fe20000010053 */
[----:B------:R-:W-:Y:S01]  /*1cf00*/  HADD2.F32 R81, -RZ, R42.H1_H1 ;  /* 0x3000002aff517230 */ /* 0x000fe20000004100 */
[----:B------:R-:W-:Y:S01]  /*1cf10*/  F2FP.F16.F32.PACK_AB R75, R102, R103 ;  /* 0x00000067664b723e */ /* 0x000fe200000000ff */
[----:B------:R-:W-:Y:S02]  /*1cf20*/  HADD2.F32 R83, -RZ, R22.H1_H1 ;  /* 0x30000016ff537230 */ /* 0x000fe40000004100 */
[----:B------:R-:W-:Y:S01]  /*1cf30*/  FFMA.FTZ R93, R77, R112, R114 ;  /* 0x000000704d5d7223 */ /* 0x000fe20000010072 */
[----:B------:R-:W-:Y:S01]  /*1cf40*/  HADD2.F32 R77, -RZ, R36.H1_H1 ;  /* 0x30000024ff4d7230 */ /* 0x000fe20000004100 */
[----:B------:R-:W-:Y:S01]  /*1cf50*/  MOV R112, UR5 ;  /* 0x0000000500707c02 */ /* 0x000fe20008000f00 */
[----:B------:R-:W-:-:S02]  /*1cf60*/  HADD2.F32 R111, -RZ, R17.H0_H0 ;  /* 0x20000011ff6f7230 */ /* 0x000fc40000004100 */
[----:B------:R-:W-:Y:S01]  /*1cf70*/  FFMA.FTZ R100, R100, R81, R83 ;  /* 0x0000005164647223 */ /* 0x000fe20000010053 */
[----:B------:R-:W-:Y:S01]  /*1cf80*/  HADD2.F32 R81, -RZ, R16.H1_H1 ;  /* 0x30000010ff517230 */ /* 0x000fe20000004100 */
[----:B------:R-:W-:Y:S01]  /*1cf90*/  F2FP.F16.F32.PACK_AB R72, R96, R97 ;  /* 0x000000616048723e */ /* 0x000fe200000000ff */
[--C-:B------:R-:W-:Y:S02]  /*1cfa0*/  HADD2.F32 R83, -RZ, R37.reuse.H0_H0 ;  /* 0x20000025ff537230 */ /* 0x100fe40000004100 */
[----:B------:R-:W-:Y:S02]  /*1cfb0*/  HADD2.F32 R113, -RZ, R37.H1_H1 ;  /* 0x30000025ff717230 */ /* 0x000fe40000004100 */
[----:B------:R-:W-:Y:S01]  /*1cfc0*/  FFMA.FTZ R94, R74, R77, R81 ;  /* 0x0000004d4a5e7223 */ /* 0x000fe20000010051 */
[----:B------:R-:W-:Y:S02]  /*1cfd0*/  HADD2.F32 R115, -RZ, R17.H1_H1 ;  /* 0x30000011ff737230 */ /* 0x000fe40000004100 */
[----:B------:R-:W-:Y:S01]  /*1cfe0*/  FFMA.FTZ R77, R78, R83, R111 ;  /* 0x000000534e4d7223 */ /* 0x000fe2000001006f */
[----:B------:R-:W-:-:S02]  /*1cff0*/  HADD2.F32 R80, -RZ, R42.H0_H0 ;  /* 0x2000002aff507230 */ /* 0x000fc40000004100 */
[----:B------:R-:W-:Y:S02]  /*1d000*/  HADD2.F32 R82, -RZ, R22.H0_H0 ;  /* 0x20000016ff527230 */ /* 0x000fe40000004100 */
[----:B------:R-:W-:Y:S01]  /*1d010*/  FFMA.FTZ R104, R104, R113, R115 ;  /* 0x0000007168687223 */ /* 0x000fe20000010073 */
[----:B------:R-:W-:Y:S01]  /*1d020*/  HADD2.F32 R81, -RZ, R38.H1_H1 ;  /* 0x30000026ff517230 */ /* 0x000fe20000004100 */
[----:B------:R-:W-:Y:S01]  /*1d030*/  LEA.HI.SX32 R115, R112, R95, 0x1d ;  /* 0x0000005f70737211 */ /* 0x000fe200078feaff */
[----:B------:R-:W-:Y:S02]  /*1d040*/  HADD2.F32 R83, -RZ, R18.H1_H1 ;  /* 0x30000012ff537230 */ /* 0x000fe40000004100 */
[----:B------:R-:W-:Y:S01]  /*1d050*/  FFMA.FTZ R101, R101, R80, R82 ;  /* 0x0000005065657223 */ /* 0x000fe20000010052 */
[----:B------:R-:W-:Y:S01]  /*1d060*/  HADD2.F32 R111, -RZ, R39.H0_H0 ;  /* 0x20000027ff6f7230 */ /* 0x000fe20000004100 */
[----:B------:R-:W-:Y:S01]  /*1d070*/  F2FP.F16.F32.PACK_AB R77, R104, R77 ;  /* 0x0000004d684d723e */ /* 0x000fe200000000ff */
[----:B------:R-:W-:-:S02]  /*1d080*/  HADD2.F32 R113, -RZ, R19.H0_H0 ;  /* 0x20000013ff717230 */ /* 0x000fc40000004100 */
[----:B------:R-:W-:Y:S01]  /*1d090*/  FFMA.FTZ R106, R106, R81, R83 ;  /* 0x000000516a6a7223 */ /* 0x000fe20000010053 */
[----:B------:R-:W-:Y:S01]  /*1d0a0*/  HADD2.F32 R78, -RZ, R38.H0_H0 ;  /* 0x20000026ff4e7230 */ /* 0x000fe20000004100 */
[----:B------:R-:W-:Y:S01]  /*1d0b0*/  IADD3 R81, PT, PT, R115, 0x100, RZ ;  /* 0x0000010073517810 */ /* 0x000fe20007ffe0ff */
[----:B------:R-:W-:Y:S02]  /*1d0c0*/  HADD2.F32 R74, -RZ, R18.H0_H0 ;  /* 0x20000012ff4a7230 */ /* 0x000fe40000004100 */
[----:B------:R-:W-:Y:S01]  /*1d0d0*/  FFMA.FTZ R108, R108, R111, R113 ;  /* 0x0000006f6c6c7223 */ /* 0x000fe20000010071 */
[----:B------:R-:W-:Y:S01]  /*1d0e0*/  HADD2.F32 R80, -RZ, R39.H1_H1 ;  /* 0x30000027ff507230 */ /* 0x000fe20000004100 */
[----:B------:R-:W-:Y:S01]  /*1d0f0*/  F2FP.F16.F32.PACK_AB R76, R94, R93 ;  /* 0x0000005d5e4c723e */ /* 0x000fe200000000ff */
[----:B------:R-:W-:Y:S02]  /*1d100*/  HADD2.F32 R82, -RZ, R19.H1_H1 ;  /* 0x30000013ff527230 */ /* 0x000fe40000004100 */
[----:B------:R-:W-:Y:S01]  /*1d110*/  FFMA.FTZ R78, R105, R78, R74 ;  /* 0x0000004e694e7223 */ /* 0x000fe2000001004a */
[C---:B------:R-:W-:Y:S01]  /*1d120*/  VIADD R113, R115.reuse, 0x80 ;  /* 0x0000008073717836 */ /* 0x040fe20000000000 */
[C---:B------:R-:W-:Y:S01]  /*1d130*/  IADD3 R105, PT, PT, R115.reuse, 0x200, RZ ;  /* 0x0000020073697810 */ /* 0x040fe20007ffe0ff */
[----:B------:R-:W-:-:S02]  /*1d140*/  VIADD R83, R115, 0x180 ;  /* 0x0000018073537836 */ /* 0x000fc40000000000 */
[----:B------:R-:W-:Y:S01]  /*1d150*/  FFMA.FTZ R107, R107, R80, R82 ;  /* 0x000000506b6b7223 */ /* 0x000fe20000010052 */
[--C-:B0-----:R-:W-:Y:S01]  /*1d160*/  IMAD.WIDE.U32 R114, R115, 0x10, R88.reuse ;  /* 0x0000001073727825 */ /* 0x101fe200078e0058 */
[----:B------:R-:W-:Y:S02]  /*1d170*/  F2FP.F16.F32.PACK_AB R74, R100, R101 ;  /* 0x00000065644a723e */ /* 0x000fe400000000ff */
[----:B------:R-:W-:Y:S01]  /*1d180*/  F2FP.F16.F32.PACK_AB R78, R106, R78 ;  /* 0x0000004e6a4e723e */ /* 0x000fe200000000ff */
[--C-:B------:R-:W-:Y:S01]  /*1d190*/  IMAD.WIDE.U32 R112, R113, 0x10, R88.reuse ;  /* 0x0000001071707825 */ /* 0x100fe200078e0058 */
[----:B------:R-:W-:Y:S01]  /*1d1a0*/  F2FP.F16.F32.PACK_AB R79, R107, R108 ;  /* 0x0000006c6b4f723e */ /* 0x000fe200000000ff */
[----:B------:R0:W-:Y:S02]  /*1d1b0*/  STG.E.128 desc[UR12][R114.64], R60 ;  /* 0x0000003c72007986 */ /* 0x0001e4000c101d0c */
[--C-:B------:R-:W-:Y:S02]  /*1d1c0*/  IMAD.WIDE.U32 R80, R81, 0x10, R88.reuse ;  /* 0x0000001051507825 */ /* 0x100fe400078e0058 */
[----:B------:R0:W-:Y:S02]  /*1d1d0*/  STG.E.128 desc[UR12][R112.64], R64 ;  /* 0x0000004070007986 */ /* 0x0001e4000c101d0c */
[----:B------:R-:W-:-:S02]  /*1d1e0*/  IMAD.WIDE.U32 R82, R83, 0x10, R88 ;  /* 0x0000001053527825 */ /* 0x000fc400078e0058 */
[----:B------:R0:W-:Y:S02]  /*1d1f0*/  STG.E.128 desc[UR12][R80.64], R68 ;  /* 0x0000004450007986 */ /* 0x0001e4000c101d0c */
[----:B------:R-:W-:Y:S02]  /*1d200*/  IMAD.WIDE.U32 R88, R105, 0x10, R88 ;  /* 0x0000001069587825 */ /* 0x000fe400078e0058 */
[----:B------:R0:W-:Y:S04]  /*1d210*/  STG.E.128 desc[UR12][R82.64], R72 ;  /* 0x0000004852007986 */ /* 0x0001e8000c101d0c */
[----:B------:R0:W-:Y:S02]  /*1d220*/  STG.E.128 desc[UR12][R88.64], R76 ;  /* 0x0000004c58007986 */ /* 0x0001e4000c101d0c */
.L_x_5154:
[----:B------:R-:W-:Y:S02]  /*1d230*/  UIADD3 UR7, UPT, UPT, UR7, UR18, URZ ;  /* 0x0000001207077290 */ /* 0x000fe4000fffe0ff */
[----:B------:R-:W-:Y:S02]  /*1d240*/  UPLOP3.LUT UP1, UPT, UPT, UPT, UP1, 0x40, 0x4 ;  /* 0x000000000004789c */ /* 0x000fe40003f2e810 */
[----:B------:R-:W-:-:S09]  /*1d250*/  UISETP.GE.AND UP0, UPT, UR7, UR19, UPT ;  /* 0x000000130700728c */ /* 0x000fd2000bf06270 */
[----:B------:R-:W-:Y:S05]  /*1d260*/  BRA.U !UP0, `(.L_x_5155) ;  /* 0xfffffe3508bc7547 */ /* 0x000fea000b83ffff */
[----:B------:R-:W-:Y:S05]  /*1d270*/  EXIT ;  /* 0x000000000000794d */ /* 0x000fea0003800000 */
.L_x_5156:
        /* <DEDUP_REMOVED lines=16> */
.L_x_34007:


//--------------------- .text._ZN10layer_norm13ln_fwd_kernelINS_13Kernel_traitsI6__halfS2_S2_S2_fjLj5120ELj1ELj1ELj4ELj16ENS_18Kernel_traits_baseILj5120ES2_S2_S2_S2_fjLj128EEEEELb1ELb1ELb0ELb0EEEvNS_9FwdParamsE --------------------------
	.section	.text._ZN10layer_norm13ln_fwd_kernelINS_13Kernel_traitsI6__halfS2_S2_S2_fjLj5120ELj1ELj1ELj4ELj16ENS_18Kernel_traits_baseILj5120ES2_S2_S2_S2_fjLj128EEEEELb1ELb1ELb0ELb0EEEvNS_9FwdParamsE,"ax",@progbits
	.align	128
        .global         _ZN10layer_norm13ln_fwd_kernelINS_13Kernel_traitsI6__halfS2_S2_S2_fjLj5120ELj1ELj1ELj4ELj16ENS_18Kernel_traits_baseILj5120ES2_S2_S2_S2_fjLj128EEEEELb1ELb1ELb0ELb0EEEvNS_9FwdParamsE
        .type           _ZN10layer_norm13ln_fwd_kernelINS_13Kernel_traitsI6__halfS2_S2_S2_fjLj5120ELj1ELj1ELj4ELj16ENS_18Kernel_traits_baseILj5120ES2_S2_S2_S2_fjLj128EEEEELb1ELb1ELb0ELb0EEEvNS_9FwdParamsE,@function
        .size           _ZN10layer_norm13ln_fwd_kernelINS_13Kernel_traitsI6__halfS2_S2_S2_fjLj5120ELj1ELj1ELj4ELj16ENS_18Kernel_traits_baseILj5120ES2_S2_S2_S2_fjLj128EEEEELb1ELb1ELb0ELb0EEEvNS_9FwdParamsE,(.L_x_34008 - _ZN10layer_norm13ln_fwd_kernelINS_13Kernel_traitsI6__halfS2_S2_S2_fjLj5120ELj1ELj1ELj4ELj16ENS_18Kernel_traits_baseILj5120ES2_S2_S2_S2_fjLj128EEEEELb1ELb1ELb0ELb0EEEvNS_9FwdParamsE)
        .other          _ZN10layer_norm13ln_fwd_kernelINS_13Kernel_traitsI6__halfS2_S2_S2_fjLj5120ELj1ELj1ELj4ELj16ENS_18Kernel_traits_baseILj5120ES2_S2_S2_S2_fjLj128EEEEELb1ELb1ELb0ELb0EEEvNS_9FwdParamsE,@"STO_CUDA_ENTRY STV_DEFAULT"
_ZN10layer_norm13ln_fwd_kernelINS_13Kernel_traitsI6__halfS2_S2_S2_fjLj5120ELj1ELj1ELj4ELj16ENS_18Kernel_traits_baseILj5120ES2_S2_S2_S2_fjLj128EEEEELb1ELb1ELb0ELb0EEEvNS_9FwdParamsE:
.text._ZN10layer_norm13ln_fwd_kernelINS_13Kernel_traitsI6__halfS2_S2_S2_fjLj5120ELj1ELj1ELj4ELj16ENS_18Kernel_traits_baseILj5120ES2_S2_S2_S2_fjLj128EEEEELb1ELb1ELb0ELb0EEEvNS_9FwdParamsE:
        /* <DEDUP_REMOVED lines=88> */
.L_x_5158:
        /* <DEDUP_REMOVED lines=10> */
[----:B------:R-:W5:Y:S02]  /*0620*/  @P0 LDG.E.128 R84, desc[UR6][R10.64] ;  /* 0x000000060a540981 */ /* 0x000f64000c1e1d00 */
[----:B------:R-:W0:Y:S01]  /*0630*/  @P2 LDC.64 R22, c[0x0][0x3d0] ;  /* 0x0000f400ff162b82 */ /* 0x000e220000000a00 */
[C---:B-1----:R-:W-:Y:S01]  /*0640*/  @P0 IMAD.WIDE.U32 R16, R3.reuse, 0x10, R8 ;  /* 0x0000001003100825 */ /* 0x042fe200078e0008 */
[----:B------:R-:W-:-:S04]  /*0650*/  @P0 LOP3.LUT R3, R3, 0x80, RZ, 0xfc, !PT ;  /* 0x0000008003030812 */ /* 0x000fc800078efcff */
[----:B------:R-:W5:Y:S02]  /*0660*/  @P0 LDG.E.128 R76, desc[UR6][R16.64] ;  /* 0x00000006104c0981 */ /* 0x000f64000c1e1d00 */
[----:B------:R-:W1:Y:S01]  /*0670*/  @P2 LDC.64 R24, c[0x0][0x3e8] ;  /* 0x0000fa00ff182b82 */ /* 0x000e620000000a00 */
[----:B--2---:R-:W-:-:S05]  /*0680*/  @P1 IMAD.WIDE.U32 R18, R3, 0x10, R18 ;  /* 0x0000001003121825 */ /* 0x004fca00078e0012 */
[----:B------:R-:W5:Y:S02]  /*0690*/  @P1 LDG.E.128 R72, desc[UR6][R18.64] ;  /* 0x0000000612481981 */ /* 0x000f64000c1e1d00 */
[----:B------:R-:W2:Y:S01]  /*06a0*/  @P3 LDC.64 R26, c[0x0][0x3d0] ;  /* 0x0000f400ff1a3b82 */ /* 0x000ea20000000a00 */
[----:B---3--:R-:W-:-:S04]  /*06b0*/  @P1 IMAD.WIDE.U32 R20, R3, 0x10, R20 ;  /* 0x0000001003141825 */ /* 0x008fc800078e0014 */
[----:B------:R-:W-:Y:S01]  /*06c0*/  @P1 VIADD R3, R3, 0x80 ;  /* 0x0000008003031836 */ /* 0x000fe20000000000 */
[----:B------:R-:W5:Y:S02]  /*06d0*/  @P1 LDG.E.128 R64, desc[UR6][R20.64] ;  /* 0x0000000614401981 */ /* 0x000f64000c1e1d00 */
[----:B------:R-:W3:Y:S01]  /*06e0*/  @P3 LDC.64 R44, c[0x0][0x3e8] ;  /* 0x0000fa00ff2c3b82 */ /* 0x000ee20000000a00 */
[----:B0-----:R-:W-:-:S05]  /*06f0*/  @P2 IMAD.WIDE.U32 R22, R3, 0x10, R22 ;  /* 0x0000001003162825 */ /* 0x001fca00078e0016 */
[----:B------:R-:W5:Y:S02]  /*0700*/  @P2 LDG.E.128 R60, desc[UR6][R22.64] ;  /* 0x00000006163c2981 */ /* 0x000f64000c1e1d00 */
[----:B------:R-:W0:Y:S01]  /*0710*/  @P4 LDC.64 R4, c[0x0][0x3d0] ;  /* 0x0000f400ff044b82 */ /* 0x000e220000000a00 */
[C---:B-1----:R-:W-:Y:S01]  /*0720*/  @P2 IMAD.WIDE.U32 R24, R3.reuse, 0x10, R24 ;  /* 0x0000001003182825 */ /* 0x042fe200078e0018 */
[----:B------:R-:W-:-:S04]  /*0730*/  @P2 IADD3 R3, PT, PT, R3, 0x80, RZ ;  /* 0x0000008003032810 */ /* 0x000fc80007ffe0ff */
[----:B------:R-:W5:Y:S02]  /*0740*/  @P2 LDG.E.128 R52, desc[UR6][R24.64] ;  /* 0x0000000618342981 */ /* 0x000f64000c1e1d00 */
[----:B------:R-:W1:Y:S01]  /*0750*/  @P4 LDC.64 R8, c[0x0][0x3e8] ;  /* 0x0000fa00ff084b82 */ /* 0x000e620000000a00 */
[----:B--2---:R-:W-:-:S05]  /*0760*/  @P3 IMAD.WIDE.U32 R26, R3, 0x10, R26 ;  /* 0x00000010031a3825 */ /* 0x004fca00078e001a */
[----:B------:R-:W5:Y:S01]  /*0770*/  @P3 LDG.E.128 R48, desc[UR6][R26.64] ;  /* 0x000000061a303981 */ /* 0x000f62000c1e1d00 */
[----:B---3--:R-:W-:-:S04]  /*0780*/  @P3 IMAD.WIDE.U32 R80, R3, 0x10, R44 ;  /* 0x0000001003503825 */ /* 0x008fc800078e002c */
[----:B------:R-:W-:Y:S02]  /*0790*/  @P3 VIADD R3, R3, 0x80 ;  /* 0x0000008003033836 */ /* 0x000fe40000000000 */
[----:B------:R-:W-:Y:S01]  /*07a0*/  HFMA2 R58, -RZ, RZ, 0, 0 ;  /* 0x00000000ff3a7431 */ /* 0x000fe200000001ff */
[----:B------:R2:W5:Y:S01]  /*07b0*/  @P3 LDG.E.128 R40, desc[UR6][R80.64] ;  /* 0x0000000650283981 */ /* 0x000562000c1e1d00 */
[----:B0-----:R-:W-:-:S05]  /*07c0*/  @P4 IMAD.WIDE.U32 R4, R3, 0x10, R4 ;  /* 0x0000001003044825 */ /* 0x001fca00078e0004 */
[----:B------:R0:W5:Y:S01]  /*07d0*/  @P4 LDG.E.128 R36, desc[UR6][R4.64] ;  /* 0x0000000604244981 */ /* 0x000162000c1e1d00 */
[----:B-1----:R-:W-:-:S05]  /*07e0*/  @P4 IMAD.WIDE.U32 R8, R3, 0x10, R8 ;  /* 0x0000001003084825 */ /* 0x002fca00078e0008 */
[----:B------:R0:W5:Y:S01]  /*07f0*/  @P4 LDG.E.128 R28, desc[UR6][R8.64] ;  /* 0x00000006081c4981 */ /* 0x000162000c1e1d00 */
[----:B------:R-:W-:Y:S01]  /*0800*/  IMAD.MOV.U32 R46, RZ, RZ, RZ ;  /* 0x000000ffff2e7224 */ /* 0x000fe200078e00ff */
[----:B------:R-:W-:Y:S02]  /*0810*/  CS2R R44, SRZ ;  /* 0x00000000002c7805 */ /* 0x000fe4000001ff00 */
[----:B------:R-:W-:Y:S01]  /*0820*/  CS2R R56, SRZ ;  /* 0x0000000000387805 */ /* 0x000fe2000001ff00 */
[----:B------:R-:W-:Y:S01]  /*0830*/  IMAD.MOV.U32 R70, RZ, RZ, RZ ;  /* 0x000000ffff467224 */ /* 0x000fe200078e00ff */
[----:B------:R-:W-:Y:S01]  /*0840*/  CS2R R68, SRZ ;  /* 0x0000000000447805 */ /* 0x000fe2000001ff00 */
[----:B------:R-:W-:Y:S01]  /*0850*/  IMAD.MOV.U32 R82, RZ, RZ, RZ ;  /* 0x000000ffff527224 */ /* 0x000fe200078e00ff */
[----:B--2---:R-:W-:Y:S02]  /*0860*/  CS2R R80, SRZ ;  /* 0x0000000000507805 */ /* 0x004fe4000001ff00 */
[----:B------:R-:W-:-:S02]  /*0870*/  @P4 CS2R R34, SRZ ;  /* 0x0000000000224805 */ /* 0x000fc4000001ff00 */
[----:B------:R-:W-:Y:S02]  /*0880*/  @P4 CS2R R32, SRZ ;  /* 0x0000000000204805 */ /* 0x000fe4000001ff00 */
[----:B------:R-:W-:Y:S01]  /*0890*/  @P0 MOV R83, RZ ;  /* 0x000000ff00530202 */ /* 0x000fe20000000f00 */
[----:B------:R-:W-:Y:S01]  /*08a0*/  @P1 IMAD.MOV.U32 R71, RZ, RZ, RZ ;  /* 0x000000ffff471224 */ /* 0x000fe200078e00ff */
[----:B------:R-:W-:Y:S01]  /*08b0*/  @P3 MOV R47, RZ ;  /* 0x000000ff002f3202 */ /* 0x000fe20000000f00 */
[----:B0-----:R-:W-:-:S07]  /*08c0*/  @P2 IMAD.MOV.U32 R59, RZ, RZ, RZ ;  /* 0x000000ffff3b2224 */ /* 0x001fce00078e00ff */
.L_x_5159:
[----:B------:R-:W-:Y:S05]  /*08d0*/  BSYNC.RECONVERGENT B0 ;  /* 0x0000000000007941 */ /* 0x000fea0003800200 */
.L_x_5157:
[----:B------:R-:W0:Y:S02]  /*08e0*/  LDCU UR4, c[0x0][0x384] ;  /* 0x00007080ff0477ac */ /* 0x000e240008000800 */
[----:B0-----:R-:W-:-:S13]  /*08f0*/  ISETP.GE.AND P0, PT, R15, UR4, PT ;  /* 0x000000040f007c0c */ /* 0x001fda000bf06270 */
[----:B------:R-:W-:Y:S05]  /*0900*/  @P0 EXIT ;  /* 0x000000000000094d */ /* 0x000fea0003800000 */
[----:B------:R-:W0:Y:S01]  /*0910*/  LDCU UR4, c[0x0][0x360] ;  /* 0x00006c00ff0477ac */ /* 0x000e220008000800 */
[----:B------:R-:W-:Y:S01]  /*0920*/  IMAD.HI.U32 R5, R13, -0x2daee0ad, RZ ;  /* 0xd2511f530d057827 */ /* 0x000fe200078e00ff */
[----:B------:R-:W1:Y:S01]  /*0930*/  LDC.64 R20, c[0x0][0x3e0] ;  /* 0x0000f800ff147b82 */ /* 0x000e620000000a00 */
[----:B------:R-:W-:Y:S01]  /*0940*/  LOP3.LUT R6, R6, 0x3, RZ, 0xc0, !PT ;  /* 0x0000000306067812 */ /* 0x000fe200078ec0ff */
[----:B------:R-:W2:Y:S01]  /*0950*/  LDCU UR12, c[0x0][0x388] ;  /* 0x00007100ff0c77ac */ /* 0x000ea20008000800 */
[----:B-----5:R-:W-:Y:S01]  /*0960*/  VIADD R8, R126, 0x9e3779b9 ;  /* 0x9e3779b97e087836 */ /* 0x020fe20000000000 */
[----:B------:R-:W-:Y:S01]  /*0970*/  LOP3.LUT R5, R5, R127, RZ, 0x3c, !PT ;  /* 0x0000007f05057212 */ /* 0x000fe200078e3cff */
[----:B------:R-:W-:Y:S01]  /*0980*/  IMAD R10, R13, -0x2daee0ad, RZ ;  /* 0xd2511f530d0a7824 */ /* 0x000fe200078e02ff */
[----:B------:R-:W3:Y:S01]  /*0990*/  LDCU.U8 UR10, c[0x0][0x410] ;  /* 0x00008200ff0a77ac */ /* 0x000ee20008000000 */
[----:B------:R-:W-:Y:S02]  /*09a0*/  VIADD R16, R127, 0xbb67ae85 ;  /* 0xbb67ae857f107836 */ /* 0x000fe40000000000 */
[----:B------:R-:W-:Y:S01]  /*09b0*/  IMAD.HI.U32 R4, R5, -0x326172a9, RZ ;  /* 0xcd9e8d5705047827 */ /* 0x000fe200078e00ff */
[----:B------:R-:W4:Y:S01]  /*09c0*/  LDCU UR11, c[0x0][0x400] ;  /* 0x00008000ff0b77ac */ /* 0x000f220008000800 */
[----:B------:R-:W1:Y:S02]  /*09d0*/  LDCU.64 UR8, c[0x0][0x3a0] ;  /* 0x00007400ff0877ac */ /* 0x000e640008000a00 */
[----:B0-----:R-:W-:Y:S01]  /*09e0*/  IMAD R11, R15, UR4, R0 ;  /* 0x000000040f0b7c24 */ /* 0x001fe2000f8e0200 */
[----:B------:R-:W-:-:S03]  /*09f0*/  UPLOP3.LUT UP1, UPT, UPT, UPT, UPT, 0x40, 0x4 ;  /* 0x000000000004789c */ /* 0x000fc60003f2e870 */
[----:B------:R-:W-:-:S04]  /*0a00*/  IMAD.HI.U32 R3, R11, -0x326172a9, RZ ;  /* 0xcd9e8d570b037827 */ /* 0x000fc800078e00ff */
[----:B------:R-:W-:Y:S01]  /*0a10*/  IMAD R7, R11, -0x326172a9, RZ ;  /* 0xcd9e8d570b077824 */ /* 0x000fe200078e02ff */
[----:B------:R-:W-:Y:S02]  /*0a20*/  LOP3.LUT R3, R12, R3, R126, 0x96, !PT ;  /* 0x000000030c037212 */ /* 0x000fe400078e967e */
[----:B-1----:R-:W-:Y:S02]  /*0a30*/  ISETP.NE.U32.AND P0, PT, R20, RZ, PT ;  /* 0x000000ff1400720c */ /* 0x002fe40003f05070 */
[----:B------:R-:W-:Y:S01]  /*0a40*/  LOP3.LUT R4, R8, R7, R4, 0x96, !PT ;  /* 0x0000000708047212 */ /* 0x000fe200078e9604 */
[----:B------:R-:W-:Y:S01]  /*0a50*/  IMAD.HI.U32 R9, R3, -0x2daee0ad, RZ ;  /* 0xd2511f5303097827 */ /* 0x000fe200078e00ff */
[----:B------:R-:W-:-:S03]  /*0a60*/  ISETP.NE.AND.EX P0, PT, R21, RZ, PT, P0 ;  /* 0x000000ff1500720c */ /* 0x000fc60003f05300 */
[----:B------:R-:W-:Y:S01]  /*0a70*/  IMAD.HI.U32 R7, R4, -0x2daee0ad, RZ ;  /* 0xd2511f5304077827 */ /* 0x000fe200078e00ff */
[----:B------:R-:W-:Y:S02]  /*0a80*/  LOP3.LUT R9, R16, R10, R9, 0x96, !PT ;  /* 0x0000000a10097212 */ /* 0x000fe400078e9609 */
[----:B------:R-:W-:Y:S01]  /*0a90*/  IADD3 R16, PT, PT, R127, 0x76cf5d0a, RZ ;  /* 0x76cf5d0a7f107810 */ /* 0x000fe20007ffe0ff */
[----:B------:R-:W-:Y:S02]  /*0aa0*/  IMAD R10, R3, -0x2daee0ad, RZ ;  /* 0xd2511f53030a7824 */ /* 0x000fe400078e02ff */
[----:B------:R-:W-:Y:S02]  /*0ab0*/  IMAD R8, R5, -0x326172a9, RZ ;  /* 0xcd9e8d5705087824 */ /* 0x000fe400078e02ff */
[----:B------:R-:W-:Y:S01]  /*0ac0*/  IMAD.HI.U32 R3, R9, -0x326172a9, RZ ;  /* 0xcd9e8d5709037827 */ /* 0x000fe200078e00ff */
[----:B------:R-:W-:Y:S02]  /*0ad0*/  LOP3.LUT R7, R16, R10, R7, 0x96, !PT ;  /* 0x0000000a10077212 */ /* 0x000fe400078e9607 */
[----:B------:R-:W-:Y:S01]  /*0ae0*/  IADD3 R16, PT, PT, R127, 0x32370b8f, RZ ;  /* 0x32370b8f7f107810 */ /* 0x000fe20007ffe0ff */
[----:B------:R-:W-:-:S02]  /*0af0*/  VIADD R5, R126, 0x3c6ef372 ;  /* 0x3c6ef3727e057836 */ /* 0x000fc40000000000 */
[----:B------:R-:W-:-:S03]  /*0b00*/  VIADD R10, R126, 0xdaa66d2b ;  /* 0xdaa66d2b7e0a7836 */ /* 0x000fc60000000000 */
[----:B------:R-:W-:Y:S01]  /*0b10*/  LOP3.LUT R3, R5, R8, R3, 0x96, !PT ;  /* 0x0000000805037212 */ /* 0x000fe200078e9603 */
[----:B------:R-:W-:Y:S02]  /*0b20*/  IMAD R8, R9, -0x326172a9, RZ ;  /* 0xcd9e8d5709087824 */ /* 0x000fe400078e02ff */
[----:B------:R-:W-:-:S04]  /*0b30*/  IMAD.HI.U32 R5, R7, -0x326172a9, RZ ;  /* 0xcd9e8d5707057827 */ /* 0x000fc800078e00ff */
[----:B------:R-:W-:Y:S01]  /*0b40*/  IMAD R9, R4, -0x2daee0ad, RZ ;  /* 0xd2511f5304097824 */ /* 0x000fe200078e02ff */
[----:B------:R-:W-:Y:S01]  /*0b50*/  LOP3.LUT R5, R10, R8, R5, 0x96, !PT ;  /* 0x000000080a057212 */ /* 0x000fe200078e9605 */
[----:B------:R-:W-:-:S04]  /*0b60*/  IMAD.HI.U32 R4, R3, -0x2daee0ad, RZ ;  /* 0xd2511f5303047827 */ /* 0x000fc800078e00ff */
[----:B------:R-:W-:Y:S01]  /*0b70*/  IMAD R10, R3, -0x2daee0ad, RZ ;  /* 0xd2511f53030a7824 */ /* 0x000fe200078e02ff */
[----:B------:R-:W-:Y:S01]  /*0b80*/  LOP3.LUT R4, R16, R9, R4, 0x96, !PT ;  /* 0x0000000910047212 */ /* 0x000fe200078e9604 */
[----:B------:R-:W-:Y:S02]  /*0b90*/  VIADD R16, R127, 0xed9eba14 ;  /* 0xed9eba147f107836 */ /* 0x000fe40000000000 */
[----:B------:R-:W-:-:S04]  /*0ba0*/  IMAD.HI.U32 R9, R5, -0x2daee0ad, RZ ;  /* 0xd2511f5305097827 */ /* 0x000fc800078e00ff */
[----:B------:R-:W-:Y:S01]  /*0bb0*/  IMAD R8, R7, -0x326172a9, RZ ;  /* 0xcd9e8d5707087824 */ /* 0x000fe200078e02ff */
[----:B------:R-:W-:Y:S01]  /*0bc0*/  LOP3.LUT R9, R16, R10, R9, 0x96, !PT ;  /* 0x0000000a10097212 */ /* 0x000fe200078e9609 */
[----:B------:R-:W-:-:S04]  /*0bd0*/  IMAD.HI.U32 R3, R4, -0x326172a9, RZ ;  /* 0xcd9e8d5704037827 */ /* 0x000fc800078e00ff */
[----:B------:R-:W-:Y:S02]  /*0be0*/  VIADD R7, R126, 0x78dde6e4 ;  /* 0x78dde6e47e077836 */ /* 0x000fe40000000000 */
[----:B------:R-:W-:Y:S02]  /*0bf0*/  IMAD R10, R5, -0x2daee0ad, RZ ;  /* 0xd2511f53050a7824 */ /* 0x000fe400078e02ff */
[----:B------:R-:W-:Y:S01]  /*0c00*/  VIADD R16, R127, 0xa9066899 ;  /* 0xa90668997f107836 */ /* 0x000fe20000000000 */
[----:B------:R-:W-:Y:S01]  /*0c10*/  LOP3.LUT R3, R7, R8, R3, 0x96, !PT ;  /* 0x0000000807037212 */ /* 0x000fe200078e9603 */
[----:B------:R-:W-:Y:S01]  /*0c20*/  IMAD R7, R4, -0x326172a9, RZ ;  /* 0xcd9e8d5704077824 */ /* 0x000fe200078e02ff */
[----:B------:R-:W-:Y:S01]  /*0c30*/  IADD3 R8, PT, PT, R126, 0x1715609d, RZ ;  /* 0x1715609d7e087810 */ /* 0x000fe20007ffe0ff */
[----:B------:R-:W-:-:S04]  /*0c40*/  IMAD.HI.U32 R4, R9, -0x326172a9, RZ ;  /* 0xcd9e8d5709047827 */ /* 0x000fc800078e00ff */
[C---:B------:R-:W-:Y:S01]  /*0c50*/  IMAD.HI.U32 R5, R3.reuse, -0x2daee0ad, RZ ;  /* 0xd2511f5303057827 */ /* 0x040fe200078e00ff */
[----:B------:R-:W-:Y:S02]  /*0c60*/  LOP3.LUT R4, R8, R7, R4, 0x96, !PT ;  /* 0x0000000708047212 */ /* 0x000fe400078e9604 */
[----:B------:R-:W-:Y:S01]  /*0c70*/  IADD3 R7, PT, PT, R126, -0x4ab325aa, RZ ;  /* 0xb54cda567e077810 */ /* 0x000fe20007ffe0ff */
[----:B------:R-:W-:Y:S01]  /*0c80*/  IMAD R17, R3, -0x2daee0ad, RZ ;  /* 0xd2511f5303117824 */ /* 0x000fe200078e02ff */
[----:B------:R-:W-:Y:S01]  /*0c90*/  LOP3.LUT R5, R16, R10, R5, 0x96, !PT ;  /* 0x0000000a10057212 */ /* 0x000fe200078e9605 */
[----:B------:R-:W-:Y:S02]  /*0ca0*/  VIADD R16, R127, 0x646e171e ;  /* 0x646e171e7f107836 */ /* 0x000fe40000000000 */
[----:B------:R-:W-:-:S04]  /*0cb0*/  IMAD.HI.U32 R10, R4, -0x2daee0ad, RZ ;  /* 0xd2511f53040a7827 */ /* 0x000fc800078e00ff */
[----:B------:R-:W-:Y:S01]  /*0cc0*/  IMAD R8, R9, -0x326172a9, RZ ;  /* 0xcd9e8d5709087824 */ /* 0x000fe200078e02ff */
[----:B------:R-:W-:Y:S01]  /*0cd0*/  LOP3.LUT R10, R16, R17, R10, 0x96, !PT ;  /* 0x00000011100a7212 */ /* 0x000fe200078e960a */
[----:B------:R-:W-:Y:S01]  /*0ce0*/  IMAD.HI.U32 R3, R5, -0x326172a9, RZ ;  /* 0xcd9e8d5705037827 */ /* 0x000fe200078e00ff */
[C---:B------:R-:W-:Y:S02]  /*0cf0*/  LOP3.LUT R17, R0.reuse, 0x60, RZ, 0xc0, !PT ;  /* 0x0000006000117812 */ /* 0x040fe400078ec0ff */
[----:B------:R-:W-:Y:S01]  /*0d00*/  SHF.R.S32.HI R9, RZ, 0x3, R2 ;  /* 0x00000003ff097819 */ /* 0x000fe20000011402 */
[----:B------:R-:W-:Y:S01]  /*0d10*/  IMAD.SHL.U32 R0, R0, 0x20, RZ ;  /* 0x0000002000007824 */ /* 0x000fe200078e00ff */
[----:B------:R-:W-:Y:S01]  /*0d20*/  LOP3.LUT R3, R7, R8, R3, 0x96, !PT ;  /* 0x0000000807037212 */ /* 0x000fe200078e9603 */
[----:B------:R-:W-:Y:S01]  /*0d30*/  VIADD R2, R126, 0x5384540f ;  /* 0x5384540f7e027836 */ /* 0x000fe20000000000 */
[----:B------:R-:W-:Y:S01]  /*0d40*/  LOP3.LUT R16, R9, 0x7f, RZ, 0xc0, !PT ;  /* 0x0000007f09107812 */ /* 0x000fe200078ec0ff */
[----:B------:R-:W-:Y:S01]  /*0d50*/  IMAD R5, R5, -0x326172a9, RZ ;  /* 0xcd9e8d5705057824 */ /* 0x000fe200078e02ff */
[----:B------:R-:W-:Y:S01]  /*0d60*/  LOP3.LUT R19, R0, 0x3e0, RZ, 0xc0, !PT ;  /* 0x000003e000137812 */ /* 0x000fe200078ec0ff */
[----:B------:R-:W-:Y:S01]  /*0d70*/  IMAD.HI.U32 R0, R10, -0x326172a9, RZ ;  /* 0xcd9e8d570a007827 */ /* 0x000fe200078e00ff */
[----:B------:R-:W-:-:S02]  /*0d80*/  VIADDMNMX R17, R16, -R17, RZ, !PT ;  /* 0x8000001110117246 */ /* 0x000fc400078001ff */
[----:B------:R-:W-:Y:S01]  /*0d90*/  IADD3 R8, PT, PT, R127, 0x1fd5c5a3, RZ ;  /* 0x1fd5c5a37f087810 */ /* 0x000fe20007ffe0ff */
[----:B------:R-:W-:Y:S01]  /*0da0*/  IMAD R7, R4, -0x2daee0ad, RZ ;  /* 0xd2511f5304077824 */ /* 0x000fe200078e02ff */
[----:B------:R-:W-:Y:S01]  /*0db0*/  LOP3.LUT R0, R2, R5, R0, 0x96, !PT ;  /* 0x0000000502007212 */ /* 0x000fe200078e9600 */
[----:B------:R-:W-:Y:S01]  /*0dc0*/  IMAD.SHL.U32 R2, R9, 0x2, RZ ;  /* 0x0000000209027824 */ /* 0x000fe200078e00ff */
[----:B------:R-:W-:Y:S01]  /*0dd0*/  VIMNMX R17, PT, PT, R17, 0x20, PT ;  /* 0x0000002011117848 */ /* 0x000fe20003fe0100 */
[----:B------:R-:W-:Y:S01]  /*0de0*/  IMAD.HI.U32 R4, R3, -0x2daee0ad, RZ ;  /* 0xd2511f5303047827 */ /* 0x000fe200078e00ff */
[----:B------:R-:W-:Y:S02]  /*0df0*/  IADD3 R5, PT, PT, R126, -0xe443238, RZ ;  /* 0xf1bbcdc87e057810 */ /* 0x000fe40007ffe0ff */
[----:B------:R-:W-:Y:S01]  /*0e00*/  LOP3.LUT R18, R2, 0xffffff00, RZ, 0xc0, !PT ;  /* 0xffffff0002127812 */ /* 0x000fe200078ec0ff */
[----:B------:R-:W-:Y:S01]  /*0e10*/  VIADD R9, R127, 0xdb3d7428 ;  /* 0xdb3d74287f097836 */ /* 0x000fe20000000000 */
[----:B------:R-:W-:Y:S01]  /*0e20*/  LOP3.LUT R4, R8, R7, R4, 0x96, !PT ;  /* 0x0000000708047212 */ /* 0x000fe200078e9604 */
[----:B------:R-:W-:Y:S01]  /*0e30*/  IMAD R8, R3, -0x2daee0ad, RZ ;  /* 0xd2511f5303087824 */ /* 0x000fe200078e02ff */
[----:B------:R-:W-:Y:S01]  /*0e40*/  VIADDMNMX R19, R16, -R19, RZ, !PT ;  /* 0x8000001310137246 */ /* 0x000fe200078001ff */
[----:B------:R-:W-:-:S02]  /*0e50*/  IMAD R17, R17, 0x8, R18 ;  /* 0x0000000811117824 */ /* 0x000fc400078e0212 */
[----:B------:R-:W-:Y:S02]  /*0e60*/  IMAD R3, R10, -0x326172a9, RZ ;  /* 0xcd9e8d570a037824 */ /* 0x000fe400078e02ff */
[----:B------:R-:W-:Y:S01]  /*0e70*/  IMAD.HI.U32 R7, R0, -0x2daee0ad, RZ ;  /* 0xd2511f5300077827 */ /* 0x000fe200078e00ff */
[----:B------:R-:W-:-:S03]  /*0e80*/  I2FP.F32.U32 R10, R17 ;  /* 0x00000011000a7245 */ /* 0x000fc60000201000 */
[----:B------:R-:W-:Y:S01]  /*0e90*/  IMAD.HI.U32 R2, R4, -0x326172a9, RZ ;  /* 0xcd9e8d5704027827 */ /* 0x000fe200078e00ff */
[----:B------:R-:W-:Y:S02]  /*0ea0*/  LOP3.LUT R16, R9, R8, R7, 0x96, !PT ;  /* 0x0000000809107212 */ /* 0x000fe400078e9607 */
[----:B------:R-:W0:Y:S01]  /*0eb0*/  MUFU.RCP R10, R10 ;  /* 0x0000000a000a7308 */ /* 0x000e220000001000 */
[----:B------:R-:W-:Y:S01]  /*0ec0*/  VIADD R17, R126, 0x8ff34781 ;  /* 0x8ff347817e117836 */ /* 0x000fe20000000000 */
[----:B------:R-:W-:Y:S01]  /*0ed0*/  LOP3.LUT R2, R5, R3, R2, 0x96, !PT ;  /* 0x0000000305027212 */ /* 0x000fe200078e9602 */
[----:B------:R-:W-:Y:S01]  /*0ee0*/  IMAD R5, R4, -0x326172a9, RZ ;  /* 0xcd9e8d5704057824 */ /* 0x000fe200078e02ff */
[----:B------:R-:W-:Y:S01]  /*0ef0*/  VIMNMX R9, PT, PT, R19, 0x20, PT ;  /* 0x0000002013097848 */ /* 0x000fe20003fe0100 */
[----:B------:R-:W-:Y:S01]  /*0f00*/  IMAD.HI.U32 R8, R16, -0x326172a9, RZ ;  /* 0xcd9e8d5710087827 */ /* 0x000fe200078e00ff */
[----:B------:R-:W-:-:S03]  /*0f10*/  IADD3 R3, PT, PT, R127, -0x695add53, RZ ;  /* 0x96a522ad7f037810 */ /* 0x000fc60007ffe0ff */
[----:B------:R-:W-:Y:S01]  /*0f20*/  IMAD R0, R0, -0x2daee0ad, RZ ;  /* 0xd2511f5300007824 */ /* 0x000fe200078e02ff */
[----:B------:R-:W-:Y:S01]  /*0f30*/  LOP3.LUT R8, R17, R5, R8, 0x96, !PT ;  /* 0x0000000511087212 */ /* 0x000fe200078e9608 */
[----:B------:R-:W-:-:S04]  /*0f40*/  IMAD.HI.U32 R7, R2, -0x2daee0ad, RZ ;  /* 0xd2511f5302077827 */ /* 0x000fc800078e00ff */
[----:B------:R-:W-:Y:S01]  /*0f50*/  IMAD R9, R9, 0x8, R18 ;  /* 0x0000000809097824 */ /* 0x000fe200078e0212 */
[----:B------:R-:W-:Y:S01]  /*0f60*/  LOP3.LUT R7, R3, R0, R7, 0x96, !PT ;  /* 0x0000000003077212 */ /* 0x000fe200078e9607 */
[----:B------:R-:W-:Y:S01]  /*0f70*/  IMAD.MOV.U32 R5, RZ, RZ, RZ ;  /* 0x000000ffff057224 */ /* 0x000fe200078e00ff */
[----:B------:R-:W-:Y:S01]  /*0f80*/  P2R R3, PR, RZ, 0x1 ;  /* 0x00000001ff037803 */ /* 0x000fe20000000000 */
[----:B------:R-:W-:Y:S02]  /*0f90*/  IMAD R4, R16, -0x326172a9, RZ ;  /* 0xcd9e8d5710047824 */ /* 0x000fe400078e02ff */
[----:B0-234-:R-:W-:-:S07]  /*0fa0*/  IMAD R123, R2, -0x2daee0ad, RZ ;  /* 0xd2511f53027b7824 */ /* 0x01dfce00078e02ff */
.L_x_5593:
[----:B------:R-:W-:-:S13]  /*0fb0*/  ISETP.NE.AND P1, PT, R3, RZ, PT ;  /* 0x000000ff0300720c */ /* 0x000fda0003f25270 */
        /* <DEDUP_REMOVED lines=8> */
[----:B------:R-:W-:Y:S02]  /*1040*/  SHF.R.S32.HI R91, RZ, 0x1f, R90 ;  /* 0x0000001fff5b7819 */ /* 0x000fe4000001145a */
[----:B------:R-:W-:Y:S02]  /*1050*/  P2R R125, PR, RZ, 0x1 ;  /* 0x00000001ff7d7803 */ /* 0x000fe40000000000 */
[----:B------:R-:W-:-:S04]  /*1060*/  LEA.HI R91, R91, R90, RZ, 0x3 ;  /* 0x0000005a5b5b7211 */ /* 0x000fc800078f18ff */
[----:B0-----:R-:W-:-:S05]  /*1070*/  LEA.HI.SX32 R122, R91, R124, 0x1d ;  /* 0x0000007c5b7a7211 */ /* 0x001fca00078feaff */
[----:B------:R-:W-:Y:S02]  /*1080*/  IMAD.MOV.U32 R132, RZ, RZ, R122 ;  /* 0x000000ffff847224 */ /* 0x000fe400078e007a */
        /* <DEDUP_REMOVED lines=18> */
[----:B------:R-:W-:-:S04]  /*11b0*/  VIADDMNMX.U32 R2, R6, 0xfffffffe, R19, PT ;  /* 0xfffffffe06027846 */ /* 0x000fc80003800013 */
[----:B------:R-:W-:-:S04]  /*11c0*/  SHF.L.U32 R2, R2, 0x2, RZ ;  /* 0x0000000202027819 */ /* 0x000fc800000006ff */
[----:B------:R-:W0:Y:S02]  /*11d0*/  LDC R130, c[0x2][R2] ;  /* 0x0080000002827b82 */ /* 0x000e240000000800 */
[----:B0-----:R-:W-:-:S04]  /*11e0*/  SHF.R.S32.HI R131, RZ, 0x1f, R130 ;  /* 0x0000001fff837819 */ /* 0x001fc80000011482 */
.L_x_33844:
[----:B------:R-:W-:Y:S05]  /*11f0*/  BRX R130 -0x1200                                       (*"BRANCH_TARGETS .L_x_33845,.L_x_33846,.L_x_33847"*) ;  /* 0xffffffec82807949 */ /* 0x000fea000383ffff */
.L_x_33847:
[----:B------:R-:W-:Y:S01]  /*1200*/  VIADD R19, R6, 0x1 ;  /* 0x0000000106137836 */ /* 0x000fe20000000000 */
[----:B------:R-:W-:Y:S01]  /*1210*/  MOV R2, R8 ;  /* 0x0000000800027202 */ /* 0x000fe20000000f00 */
[----:B------:R-:W-:Y:S01]  /*1220*/  IMAD.MOV.U32 R128, RZ, RZ, R123 ;  /* 0x000000ffff807224 */ /* 0x000fe200078e007b */
[----:B------:R-:W-:Y:S06]  /*1230*/  BRA `(.L_x_5164) ;  /* 0x00000004003c7947 */ /* 0x000fec0003800000 */
.L_x_33845:
[----:B------:R-:W-:Y:S01]  /*1240*/  IMAD.MOV.U32 R128, RZ, RZ, R123 ;  /* 0x000000ffff807224 */ /* 0x000fe200078e007b */
[----:B------:R-:W-:Y:S01]  /*1250*/  MOV R2, R7 ;  /* 0x0000000700027202 */ /* 0x000fe20000000f00 */
[----:B------:R-:W-:Y:S01]  /*1260*/  IMAD.MOV.U32 R19, RZ, RZ, 0x3 ;  /* 0x00000003ff137424 */ /* 0x000fe200078e00ff */
[----:B------:R-:W-:Y:S06]  /*1270*/  BRA `(.L_x_5164) ;  /* 0x00000004002c7947 */ /* 0x000fec0003800000 */
.L_x_33846:
        /* <DEDUP_REMOVED lines=13> */
.L_x_5166:
[----:B------:R-:W-:Y:S05]  /*1350*/  BSYNC.RECONVERGENT B2 ;  /* 0x0000000000027941 */ /* 0x000fea0003800200 */
.L_x_5165:
[----:B------:R-:W-:Y:S01]  /*1360*/  IMAD.WIDE.U32 R130, R11, -0x326172a9, RZ ;  /* 0xcd9e8d570b827825 */ /* 0x000fe200078e00ff */
[----:B------:R-:W-:Y:S02]  /*1370*/  LOP3.LUT R6, R5, R135, R127, 0x96, !PT ;  /* 0x0000008705067212 */ /* 0x000fe400078e967f */
[C---:B------:R-:W-:Y:S01]  /*1380*/  IADD3 R19, PT, PT, R127.reuse, -0x4498517b, RZ ;  /* 0xbb67ae857f137810 */ /* 0x040fe20007ffe0ff */
        /* <DEDUP_REMOVED lines=56> */
[----:B------:R-:W-:Y:S01]  /*1710*/  IMAD.MOV.U32 R19, RZ, RZ, RZ ;  /* 0x000000ffff137224 */ /* 0x000fe200078e00ff */
[----:B------:R-:W-:-:S07]  /*1720*/  MOV R128, R6 ;  /* 0x0000000600807202 */ /* 0x000fce0000000f00 */
.L_x_5164:
[----:B------:R-:W-:Y:S05]  /*1730*/  BSYNC.RECONVERGENT B1 ;  /* 0x0000000000017941 */ /* 0x000fea0003800200 */
.L_x_5163:
[----:B------:R-:W0:Y:S01]  /*1740*/  LDC R135, c[0x0][0x408] ;  /* 0x00010200ff877b82 */ /* 0x000e220000000800 */
[----:B------:R-:W-:Y:S01]  /*1750*/  HFMA2 R117, -RZ, RZ, 0.1171875, 0 ;  /* 0x2f800000ff757431 */ /* 0x000fe200000001ff */
[----:B------:R-:W-:Y:S01]  /*1760*/  I2FP.F32.U32 R2, R2 ;  /* 0x0000000200027245 */ /* 0x000fe20000201000 */
[----:B-----5:R-:W-:Y:S01]  /*1770*/  HADD2.F32 R6, -RZ, R88.H0_H0 ;  /* 0x20000058ff067230 */ /* 0x020fe20000004100 */
[----:B------:R-:W-:Y:S01]  /*1780*/  ISETP.NE.AND P1, PT, R19, 0x1, PT ;  /* 0x000000011300780c */ /* 0x000fe20003f25270 */
[----:B------:R-:W-:Y:S01]  /*1790*/  HADD2.F32 R111, -RZ, R24.H0_H0 ;  /* 0x20000018ff6f7230 */ /* 0x000fe20000004100 */
[----:B------:R-:W-:Y:S01]  /*17a0*/  BSSY.RECONVERGENT B1, `(.L_x_5167) ;  /* 0x0000061000017945 */ /* 0x000fe20003800200 */
[----:B------:R-:W-:Y:S01]  /*17b0*/  IMAD.MOV.U32 R98, RZ, RZ, 0x2 ;  /* 0x00000002ff627424 */ /* 0x000fe200078e00ff */
[----:B------:R-:W1:Y:S01]  /*17c0*/  LDC R134, c[0x0][0x404] ;  /* 0x00010100ff867b82 */ /* 0x000e620000000800 */
[----:B------:R-:W-:Y:S01]  /*17d0*/  FMUL.FTZ R6, R6, R129 ;  /* 0x0000008106067220 */ /* 0x000fe20000410000 */
[----:B------:R-:W-:-:S02]  /*17e0*/  IMAD.MOV.U32 R20, RZ, RZ, R4 ;  /* 0x000000ffff147224 */ /* 0x000fc400078e0004 */
[----:B------:R-:W-:Y:S01]  /*17f0*/  FFMA.FTZ R97, R2, R117, 1.1641532182693481445e-10 ;  /* 0x2f00000002617423 */ /* 0x000fe20000010075 */
[----:B0-----:R-:W-:-:S04]  /*1800*/  FMUL.FTZ R6, R6, R135 ;  /* 0x0000008706067220 */ /* 0x001fc80000410000 */
[----:B-1----:R-:W-:Y:S01]  /*1810*/  FSETP.GTU.FTZ.AND P0, PT, R97, R134, PT ;  /* 0x000000866100720b */ /* 0x002fe20003f1c000 */
[----:B------:R-:W-:-:S03]  /*1820*/  HADD2.F32 R97, -RZ, R76.H0_H0 ;  /* 0x2000004cff617230 */ /* 0x000fc60000004100 */
[----:B------:R-:W-:Y:S02]  /*1830*/  FSEL R2, R6, RZ, !P0 ;  /* 0x000000ff06027208 */ /* 0x000fe40004000000 */
[----:B------:R-:W-:-:S03]  /*1840*/  PLOP3.LUT P0, PT, P0, PT, PT, 0x8, 0x80 ;  /* 0x000000000080781c */ /* 0x000fc6000070e170 */
[----:B------:R-:W-:Y:S01]  /*1850*/  FFMA.FTZ R2, R2, R97, R111 ;  /* 0x0000006102027223 */ /* 0x000fe2000001006f */
        /* <DEDUP_REMOVED lines=10> */
.L_x_5169:
        /* <DEDUP_REMOVED lines=13> */
.L_x_5171:
[----:B------:R-:W-:Y:S05]  /*19d0*/  BSYNC.RECONVERGENT B2 ;  /* 0x0000000000027941 */ /* 0x000fea0003800200 */
.L_x_5170:
[----:B------:R-:W-:Y:S01]  /*19e0*/  IMAD.WIDE.U32 R130, R11, -0x326172a9, RZ ;  /* 0xcd9e8d570b827825 */ /* 0x000fe200078e00ff */
[----:B------:R-:W-:Y:S02]  /*19f0*/  LOP3.LUT R6, R5, R137, R127, 0x96, !PT ;  /* 0x0000008905067212 */ /* 0x000fe400078e967f */
[----:B------:R-:W-:Y:S01]  /*1a00*/  IADD3 R97, PT, PT, R127, -0x4498517b, RZ ;  /* 0xbb67ae857f617810 */ /* 0x000fe20007ffe0ff */
[----:B------:R-:W-:Y:S01]  /*1a10*/  VIADD R19, R126, 0x9e3779b9 ;  /* 0x9e3779b97e137836 */ /* 0x000fe20000000000 */
[----:B------:R-:W-:Y:S01]  /*1a20*/  LOP3.LUT R132, R12, R131, R126, 0x96, !PT ;  /* 0x000000830c847212 */ /* 0x000fe200078e967e */
[----:B------:R-:W-:Y:S01]  /*1a30*/  IMAD.WIDE.U32 R6, R6, -0x326172a9, RZ ;  /* 0xcd9e8d5706067825 */ /* 0x000fe200078e00ff */
[----:B------:R-:W-:-:S03]  /*1a40*/  MOV R20, R128 ;  /* 0x0000008000147202 */ /* 0x000fc60000000f00 */
        /* <DEDUP_REMOVED lines=10> */
[----:B------:R-:W-:Y:S02]  /*1af0*/  IMAD.MOV.U32 R98, RZ, RZ, RZ ;  /* 0x000000ffff627224 */ /* 0x000fe400078e00ff */
        /* <DEDUP_REMOVED lines=42> */
[----:B------:R-:W-:-:S07]  /*1da0*/  IMAD.MOV.U32 R128, RZ, RZ, R6 ;  /* 0x000000ffff807224 */ /* 0x000fce00078e0006 */
.L_x_5168:
[----:B------:R-:W-:Y:S05]  /*1db0*/  BSYNC.RECONVERGENT B1 ;  /* 0x0000000000017941 */ /* 0x000fea0003800200 */
.L_x_5167:
[----:B------:R-:W-:Y:S01]  /*1dc0*/  I2FP.F32.U32 R6, R20 ;  /* 0x0000001400067245 */ /* 0x000fe20000201000 */
[----:B------:R-:W-:Y:S01]  /*1dd0*/  HADD2.F32 R88, -RZ, R88.H1_H1 ;  /* 0x30000058ff587230 */ /* 0x000fe20000004100 */
[----:B------:R-:W-:Y:S01]  /*1de0*/  ISETP.NE.AND P1, PT, R98, 0x1, PT ;  /* 0x000000016200780c */ /* 0x000fe20003f25270 */
[----:B------:R-:W-:Y:S01]  /*1df0*/  HADD2.F32 R97, -RZ, R24.H1_H1 ;  /* 0x30000018ff617230 */ /* 0x000fe20000004100 */
[----:B------:R-:W-:Y:S01]  /*1e00*/  BSSY.RECONVERGENT B1, `(.L_x_5172) ;  /* 0x000005f000017945 */ /* 0x000fe20003800200 */
[----:B------:R-:W-:Y:S01]  /*1e10*/  FFMA.FTZ R19, R6, R117, 1.1641532182693481445e-10 ;  /* 0x2f00000006137423 */ /* 0x000fe20000010075 */
[----:B------:R-:W-:-:S04]  /*1e20*/  FMUL.FTZ R88, R88, R129 ;  /* 0x0000008158587220 */ /* 0x000fc80000410000 */
[----:B------:R-:W-:Y:S01]  /*1e30*/  FMUL.FTZ R88, R88, R135 ;  /* 0x0000008758587220 */ /* 0x000fe20000410000 */
[----:B------:R-:W-:Y:S01]  /*1e40*/  FSETP.GTU.FTZ.AND P0, PT, R19, R134, PT ;  /* 0x000000861300720b */ /* 0x000fe20003f1c000 */
[----:B------:R-:W-:-:S03]  /*1e50*/  HADD2.F32 R19, -RZ, R76.H1_H1 ;  /* 0x3000004cff137230 */ /* 0x000fc60000004100 */
[----:B------:R-:W-:Y:S02]  /*1e60*/  FSEL R20, R88, RZ, !P0 ;  /* 0x000000ff58147208 */ /* 0x000fe40004000000 */
[----:B------:R-:W-:-:S03]  /*1e70*/  PLOP3.LUT P0, PT, P0, PT, PT, 0x8, 0x80 ;  /* 0x000000000080781c */ /* 0x000fc6000070e170 */
[----:B------:R-:W-:Y:S01]  /*1e80*/  FFMA.FTZ R20, R20, R19, R97 ;  /* 0x0000001314147223 */ /* 0x000fe20000010061 */
[----:B------:R-:W-:Y:S02]  /*1e90*/  HFMA2 R97, -RZ, RZ, 0, 1.1920928955078125e-07 ;  /* 0x00000002ff617431 */ /* 0x000fe400000001ff */
        /* <DEDUP_REMOVED lines=10> */
.L_x_5174:
        /* <DEDUP_REMOVED lines=13> */
.L_x_5176:
[----:B------:R-:W-:Y:S05]  /*2010*/  BSYNC.RECONVERGENT B2 ;  /* 0x0000000000027941 */ /* 0x000fea0003800200 */
.L_x_5175:
        /* <DEDUP_REMOVED lines=46> */
[C---:B------:R-:W-:Y:S01]  /*2300*/  IADD3 R19, PT, PT, R127.reuse, -0x24c28bd8, RZ ;  /* 0xdb3d74287f137810 */ /* 0x040fe20007ffe0ff */
        /* <DEDUP_REMOVED lines=14> */
.L_x_5173:
[----:B------:R-:W-:Y:S05]  /*23f0*/  BSYNC.RECONVERGENT B1 ;  /* 0x0000000000017941 */ /* 0x000fea0003800200 */
.L_x_5172:
[----:B------:R-:W-:Y:S01]  /*2400*/  I2FP.F32.U32 R6, R19 ;  /* 0x0000001300067245 */ /* 0x000fe20000201000 */
[----:B------:R-:W-:Y:S01]  /*2410*/  HADD2.F32 R88, -RZ, R89.H0_H0 ;  /* 0x20000059ff587230 */ /* 0x000fe20000004100 */
[----:B------:R-:W-:Y:S01]  /*2420*/  ISETP.NE.AND P2, PT, R97, 0x1, PT ;  /* 0x000000016100780c */ /* 0x000fe20003f45270 */
[----:B------:R-:W-:Y:S01]  /*2430*/  HADD2.F32 R98, -RZ, R25.H0_H0 ;  /* 0x20000019ff627230 */ /* 0x000fe20000004100 */
[----:B------:R-:W-:Y:S01]  /*2440*/  BSSY.RECONVERGENT B1, `(.L_x_5177) ;  /* 0x000005f000017945 */ /* 0x000fe20003800200 */
[----:B------:R-:W-:Y:S01]  /*2450*/  FFMA.FTZ R19, R6, R117, 1.1641532182693481445e-10 ;  /* 0x2f00000006137423 */ /* 0x000fe20000010075 */
[----:B------:R-:W-:Y:S01]  /*2460*/  FMUL.FTZ R88, R88, R129 ;  /* 0x0000008158587220 */ /* 0x000fe20000410000 */
[----:B------:R-:W-:Y:S02]  /*2470*/  HADD2.F32 R6, -RZ, R77.H0_H0 ;  /* 0x2000004dff067230 */ /* 0x000fe40000004100 */
[----:B------:R-:W-:Y:S02]  /*2480*/  IMAD.MOV.U32 R111, RZ, RZ, 0x2 ;  /* 0x00000002ff6f7424 */ /* 0x000fe400078e00ff */
[----:B------:R-:W-:Y:S01]  /*2490*/  FMUL.FTZ R88, R88, R135 ;  /* 0x0000008758587220 */ /* 0x000fe20000410000 */
[----:B------:R-:W-:-:S04]  /*24a0*/  FSETP.GTU.FTZ.AND P1, PT, R19, R134, PT ;  /* 0x000000861300720b */ /* 0x000fc80003f3c000 */
[----:B------:R-:W-:Y:S02]  /*24b0*/  FSEL R19, R88, RZ, !P1 ;  /* 0x000000ff58137208 */ /* 0x000fe40004800000 */
[----:B------:R-:W-:Y:S02]  /*24c0*/  PLOP3.LUT P1, PT, P1, PT, PT, 0x8, 0x80 ;  /* 0x000000000080781c */ /* 0x000fe40000f2e170 */
[----:B------:R-:W-:Y:S01]  /*24d0*/  MOV R88, R4 ;  /* 0x0000000400587202 */ /* 0x000fe20000000f00 */
        /* <DEDUP_REMOVED lines=10> */
.L_x_5179:
        /* <DEDUP_REMOVED lines=13> */
.L_x_5181:
[----:B------:R-:W-:Y:S05]  /*2650*/  BSYNC.RECONVERGENT B2 ;  /* 0x0000000000027941 */ /* 0x000fea0003800200 */
.L_x_5180:
        /* <DEDUP_REMOVED lines=61> */
.L_x_5178:
[----:B------:R-:W-:Y:S05]  /*2a30*/  BSYNC.RECONVERGENT B1 ;  /* 0x0000000000017941 */ /* 0x000fea0003800200 */
.L_x_5177:
[----:B------:R-:W-:Y:S01]  /*2a40*/  I2FP.F32.U32 R6, R88 ;  /* 0x0000005800067245 */ /* 0x000fe20000201000 */
[----:B------:R-:W-:Y:S01]  /*2a50*/  HADD2.F32 R88, -RZ, R89.H1_H1 ;  /* 0x30000059ff587230 */ /* 0x000fe20000004100 */
[----:B------:R-:W-:Y:S01]  /*2a60*/  ISETP.NE.AND P3, PT, R111, 0x1, PT ;  /* 0x000000016f00780c */ /* 0x000fe20003f65270 */
[----:B------:R-:W-:Y:S01]  /*2a70*/  HADD2.F32 R97, -RZ, R25.H1_H1 ;  /* 0x30000019ff617230 */ /* 0x000fe20000004100 */
[----:B------:R-:W-:Y:S01]  /*2a80*/  BSSY.RECONVERGENT B1, `(.L_x_5182) ;  /* 0x000005f000017945 */ /* 0x000fe20003800200 */
[----:B------:R-:W-:Y:S01]  /*2a90*/  FFMA.FTZ R89, R6, R117, 1.1641532182693481445e-10 ;  /* 0x2f00000006597423 */ /* 0x000fe20000010075 */
[----:B------:R-:W-:Y:S01]  /*2aa0*/  FMUL.FTZ R88, R88, R129 ;  /* 0x0000008158587220 */ /* 0x000fe20000410000 */
[----:B------:R-:W-:-:S03]  /*2ab0*/  IMAD.MOV.U32 R112, RZ, RZ, 0x2 ;  /* 0x00000002ff707424 */ /* 0x000fc600078e00ff */
[----:B------:R-:W-:Y:S01]  /*2ac0*/  FMUL.FTZ R88, R88, R135 ;  /* 0x0000008758587220 */ /* 0x000fe20000410000 */
[----:B------:R-:W-:Y:S01]  /*2ad0*/  FSETP.GTU.FTZ.AND P2, PT, R89, R134, PT ;  /* 0x000000865900720b */ /* 0x000fe20003f5c000 */
[----:B------:R-:W-:-:S03]  /*2ae0*/  HADD2.F32 R89, -RZ, R77.H1_H1 ;  /* 0x3000004dff597230 */ /* 0x000fc60000004100 */
        /* <DEDUP_REMOVED lines=13> */
.L_x_5184:
        /* <DEDUP_REMOVED lines=13> */
.L_x_5186:
[----:B------:R-:W-:Y:S05]  /*2c90*/  BSYNC.RECONVERGENT B2 ;  /* 0x0000000000027941 */ /* 0x000fea0003800200 */
.L_x_5185:
        /* <DEDUP_REMOVED lines=61> */
.L_x_5183:
[----:B------:R-:W-:Y:S05]  /*3070*/  BSYNC.RECONVERGENT B1 ;  /* 0x0000000000017941 */ /* 0x000fea0003800200 */
.L_x_5182:
[----:B------:R-:W-:Y:S01]  /*3080*/  I2FP.F32.U32 R6, R88 ;  /* 0x0000005800067245 */ /* 0x000fe20000201000 */
[----:B------:R-:W-:Y:S01]  /*3090*/  HADD2.F32 R88, -RZ, R90.H0_H0 ;  /* 0x2000005aff587230 */ /* 0x000fe20000004100 */
[----:B------:R-:W-:Y:S01]  /*30a0*/  ISETP.NE.AND P4, PT, R112, 0x1, PT ;  /* 0x000000017000780c */ /* 0x000fe20003f85270 */
[----:B------:R-:W-:Y:S01]  /*30b0*/  HADD2.F32 R97, -RZ, R78.H0_H0 ;  /* 0x2000004eff617230 */ /* 0x000fe20000004100 */
[----:B------:R-:W-:Y:S01]  /*30c0*/  BSSY.RECONVERGENT B1, `(.L_x_5187) ;  /* 0x000005f000017945 */ /* 0x000fe20003800200 */
[----:B------:R-:W-:Y:S01]  /*30d0*/  FFMA.FTZ R89, R6, R117, 1.1641532182693481445e-10 ;  /* 0x2f00000006597423 */ /* 0x000fe20000010075 */
[----:B------:R-:W-:Y:S01]  /*30e0*/  FMUL.FTZ R88, R88, R129 ;  /* 0x0000008158587220 */ /* 0x000fe20000410000 */
[----:B------:R-:W-:-:S03]  /*30f0*/  HFMA2 R130, -RZ, RZ, 0, 1.1920928955078125e-07 ;  /* 0x00000002ff827431 */ /* 0x000fc600000001ff */
[----:B------:R-:W-:Y:S01]  /*3100*/  FMUL.FTZ R88, R88, R135 ;  /* 0x0000008758587220 */ /* 0x000fe20000410000 */
[----:B------:R-:W-:Y:S01]  /*3110*/  FSETP.GTU.FTZ.AND P3, PT, R89, R134, PT ;  /* 0x000000865900720b */ /* 0x000fe20003f7c000 */
[----:B------:R-:W-:-:S03]  /*3120*/  HADD2.F32 R89, -RZ, R26.H0_H0 ;  /* 0x2000001aff597230 */ /* 0x000fc60000004100 */
        /* <DEDUP_REMOVED lines=13> */
.L_x_5189:
        /* <DEDUP_REMOVED lines=13> */
.L_x_5191:
[----:B------:R-:W-:Y:S05]  /*32d0*/  BSYNC.RECONVERGENT B2 ;  /* 0x0000000000027941 */ /* 0x000fea0003800200 */
.L_x_5190:
        /* <DEDUP_REMOVED lines=61> */
.L_x_5188:
[----:B------:R-:W-:Y:S05]  /*36b0*/  BSYNC.RECONVERGENT B1 ;  /* 0x0000000000017941 */ /* 0x000fea0003800200 */
.L_x_5187:
[----:B------:R-:W-:Y:S01]  /*36c0*/  I2FP.F32.U32 R6, R88 ;  /* 0x0000005800067245 */ /* 0x000fe20000201000 */
[----:B------:R-:W-:Y:S01]  /*36d0*/  HADD2.F32 R90, -RZ, R90.H1_H1 ;  /* 0x3000005aff5a7230 */ /* 0x000fe20000004100 */
[----:B------:R-:W-:Y:S01]  /*36e0*/  ISETP.NE.AND P5, PT, R130, 0x1, PT ;  /* 0x000000018200780c */ /* 0x000fe20003fa5270 */
[----:B------:R-:W-:Y:S01]  /*36f0*/  HADD2.F32 R111, -RZ, R78.H1_H1 ;  /* 0x3000004eff6f7230 */ /* 0x000fe20000004100 */
[----:B------:R-:W-:Y:S01]  /*3700*/  BSSY.RECONVERGENT B1, `(.L_x_5192) ;  /* 0x0000060000017945 */ /* 0x000fe20003800200 */
[----:B------:R-:W-:Y:S01]  /*3710*/  FFMA.FTZ R89, R6, R117, 1.1641532182693481445e-10 ;  /* 0x2f00000006597423 */ /* 0x000fe20000010075 */
[----:B------:R-:W-:Y:S01]  /*3720*/  FMUL.FTZ R90, R90, R129 ;  /* 0x000000815a5a7220 */ /* 0x000fe20000410000 */
[----:B------:R-:W-:Y:S01]  /*3730*/  HADD2.F32 R131, -RZ, R26.H1_H1 ;  /* 0x3000001aff837230 */ /* 0x000fe20000004100 */
[----:B------:R-:W-:Y:S01]  /*3740*/  MOV R88, R4 ;  /* 0x0000000400587202 */ /* 0x000fe20000000f00 */
[----:B------:R-:W-:Y:S02]  /*3750*/  IMAD.MOV.U32 R132, RZ, RZ, 0x2 ;  /* 0x00000002ff847424 */ /* 0x000fe400078e00ff */
[----:B------:R-:W-:Y:S01]  /*3760*/  FMUL.FTZ R90, R90, R135 ;  /* 0x000000875a5a7220 */ /* 0x000fe20000410000 */
[----:B------:R-:W-:-:S04]  /*3770*/  FSETP.GTU.FTZ.AND P4, PT, R89, R134, PT ;  /* 0x000000865900720b */ /* 0x000fc80003f9c000 */
[----:B------:R-:W-:Y:S02]  /*3780*/  FSEL R90, R90, RZ, !P4 ;  /* 0x000000ff5a5a7208 */ /* 0x000fe40006000000 */
[----:B------:R-:W-:-:S03]  /*3790*/  PLOP3.LUT P4, PT, P4, PT, PT, 0x8, 0x80 ;  /* 0x000000000080781c */ /* 0x000fc6000278e170 */
[----:B------:R-:W-:-:S04]  /*37a0*/  FFMA.FTZ R90, R90, R111, R131 ;  /* 0x0000006f5a5a7223 */ /* 0x000fc80000010083 */
        /* <DEDUP_REMOVED lines=10> */
.L_x_5194:
        /* <DEDUP_REMOVED lines=13> */
.L_x_5196:
[----:B------:R-:W-:Y:S05]  /*3920*/  BSYNC.RECONVERGENT B2 ;  /* 0x0000000000027941 */ /* 0x000fea0003800200 */
.L_x_5195:
        /* <DEDUP_REMOVED lines=61> */
.L_x_5193:
[----:B------:R-:W-:Y:S05]  /*3d00*/  BSYNC.RECONVERGENT B1 ;  /* 0x0000000000017941 */ /* 0x000fea0003800200 */
.L_x_5192:
        /* <DEDUP_REMOVED lines=8> */
[----:B------:R-:W-:Y:S02]  /*3d90*/  HFMA2 R6, -RZ, RZ, 0, 1.1920928955078125e-07 ;  /* 0x00000002ff067431 */ /* 0x000fe400000001ff */
        /* <DEDUP_REMOVED lines=15> */
.L_x_5199:
        /* <DEDUP_REMOVED lines=15> */
.L_x_5201:
[----:B------:R-:W-:Y:S05]  /*3f80*/  BSYNC.RECONVERGENT B2 ;  /* 0x0000000000027941 */ /* 0x000fea0003800200 */
.L_x_5200:
        /* <DEDUP_REMOVED lines=61> */
.L_x_5198:
[----:B------:R-:W-:Y:S05]  /*4360*/  BSYNC.RECONVERGENT B1 ;  /* 0x0000000000017941 */ /* 0x000fea0003800200 */
.L_x_5197:
[----:B------:R-:W-:Y:S01]  /*4370*/  HADD2.F32 R130, -RZ, R91.H1_H1 ;  /* 0x3000005bff827230 */ /* 0x000fe20000004100 */
[----:B------:R-:W-:Y:S01]  /*4380*/  I2FP.F32.U32 R88, R88 ;  /* 0x0000005800587245 */ /* 0x000fe20000201000 */
[----:B------:R-:W-:Y:S01]  /*4390*/  HADD2.F32 R89, -RZ, R79.H1_H1 ;  /* 0x3000004fff597230 */ /* 0x000fe20000004100 */
[----:B------:R-:W-:Y:S01]  /*43a0*/  F2FP.F16.F32.PACK_AB R90, R90, R97 ;  /* 0x000000615a5a723e */ /* 0x000fe200000000ff */
[----:B------:R-:W-:Y:S02]  /*43b0*/  HADD2.F32 R91, -RZ, R27.H1_H1 ;  /* 0x3000001bff5b7230 */ /* 0x000fe40000004100 */
[----:B------:R-:W-:Y:S01]  /*43c0*/  FMUL.FTZ R130, R130, R129 ;  /* 0x0000008182827220 */ /* 0x000fe20000410000 */
[----:B------:R-:W-:Y:S01]  /*43d0*/  FFMA.FTZ R117, R88, R117, 1.1641532182693481445e-10 ;  /* 0x2f00000058757423 */ /* 0x000fe20000010075 */
[----:B------:R-:W-:Y:S02]  /*43e0*/  F2FP.F16.F32.PACK_AB R88, R20, R2 ;  /* 0x000000021458723e */ /* 0x000fe400000000ff */
[----:B------:R-:W-:-:S02]  /*43f0*/  FMUL.FTZ R130, R130, R135 ;  /* 0x0000008782827220 */ /* 0x000fc40000410000 */
[----:B------:R-:W-:-:S04]  /*4400*/  FSETP.GTU.FTZ.AND P6, PT, R117, R134, PT ;  /* 0x000000867500720b */ /* 0x000fc80003fdc000 */
[----:B------:R-:W-:Y:S02]  /*4410*/  FSEL R130, R130, RZ, !P6 ;  /* 0x000000ff82827208 */ /* 0x000fe40007000000 */
[----:B------:R-:W-:-:S03]  /*4420*/  PLOP3.LUT P6, PT, P6, PT, PT, 0x8, 0x80 ;  /* 0x000000000080781c */ /* 0x000fc600037ce170 */
[----:B------:R-:W-:Y:S01]  /*4430*/  FFMA.FTZ R117, R130, R89, R91 ;  /* 0x0000005982757223 */ /* 0x000fe2000001005b */
[----:B------:R-:W-:-:S04]  /*4440*/  F2FP.F16.F32.PACK_AB R89, R98, R19 ;  /* 0x000000136259723e */ /* 0x000fc800000000ff */
[----:B------:R-:W-:Y:S01]  /*4450*/  F2FP.F16.F32.PACK_AB R91, R117, R111 ;  /* 0x0000006f755b723e */ /* 0x000fe200000000ff */
[----:B------:R-:W-:Y:S06]  /*4460*/  BRA `(.L_x_5202) ;  /* 0x0000003000987947 */ /* 0x000fec0003800000 */
.L_x_5162:
        /* <DEDUP_REMOVED lines=16> */
.L_x_5205:
        /* <DEDUP_REMOVED lines=13> */
.L_x_5207:
[----:B------:R-:W-:Y:S05]  /*4640*/  BSYNC.RECONVERGENT B2 ;  /* 0x0000000000027941 */ /* 0x000fea0003800200 */
.L_x_5206:
[----:B------:R-:W-:Y:S01]  /*4650*/  IMAD.WIDE.U32 R130, R11, -0x326172a9, RZ ;  /* 0xcd9e8d570b827825 */ /* 0x000fe200078e00ff */
[----:B------:R-:W-:-:S03]  /*4660*/  LOP3.LUT R6, R5, R135, R127, 0x96, !PT ;  /* 0x0000008705067212 */ /* 0x000fc600078e967f */
[----:B------:R-:W-:Y:S01]  /*4670*/  HFMA2 R20, -RZ, RZ, 0, 0 ;  /* 0x00000000ff147431 */ /* 0x000fe200000001ff */
        /* <DEDUP_REMOVED lines=18> */
[----:B------:R-:W-:Y:S02]  /*47a0*/  LOP3.LUT R19, R19, R130, R7, 0x96, !PT ;  /* 0x0000008213137212 */ /* 0x000fe400078e9607 */
[----:B------:R-:W-:Y:S02]  /*47b0*/  LOP3.LUT R97, R97, R134, R133, 0x96, !PT ;  /* 0x0000008661617212 */ /* 0x000fe400078e9685 */
[----:B------:R-:W-:Y:S01]  /*47c0*/  IADD3 R7, PT, PT, R126, 0x78dde6e4, RZ ;  /* 0x78dde6e47e077810 */ /* 0x000fe20007ffe0ff */
[----:B------:R-:W-:-:S04]  /*47d0*/  IMAD.WIDE.U32 R134, R19, -0x2daee0ad, RZ ;  /* 0xd2511f5313867825 */ /* 0x000fc800078e00ff */
[----:B------:R-:W-:Y:S02]  /*47e0*/  VIADD R19, R127, 0xed9eba14 ;  /* 0xed9eba147f137836 */ /* 0x000fe40000000000 */
[----:B------:R-:W-:Y:S01]  /*47f0*/  IMAD.WIDE.U32 R130, R97, -0x326172a9, RZ ;  /* 0xcd9e8d5761827825 */ /* 0x000fe200078e00ff */
[----:B------:R-:W-:Y:S02]  /*4800*/  IADD3 R97, PT, PT, R127, -0x56f99767, RZ ;  /* 0xa90668997f617810 */ /* 0x000fe40007ffe0ff */
[----:B------:R-:W-:Y:S02]  /*4810*/  LOP3.LUT R19, R19, R132, R135, 0x96, !PT ;  /* 0x0000008413137212 */ /* 0x000fe400078e9687 */
        /* <DEDUP_REMOVED lines=32> */
.L_x_5204:
[----:B------:R-:W-:Y:S05]  /*4a20*/  BSYNC.RECONVERGENT B1 ;  /* 0x0000000000017941 */ /* 0x000fea0003800200 */
.L_x_5203:
[----:B------:R-:W0:Y:S01]  /*4a30*/  LDC R135, c[0x0][0x408] ;  /* 0x00010200ff877b82 */ /* 0x000e220000000800 */
[----:B------:R-:W-:Y:S01]  /*4a40*/  I2FP.F32.U32 R2, R2 ;  /* 0x0000000200027245 */ /* 0x000fe20000201000 */
[----:B-----5:R-:W-:Y:S01]  /*4a50*/  HADD2.F32 R6, -RZ, R88.H0_H0 ;  /* 0x20000058ff067230 */ /* 0x020fe20000004100 */
[----:B------:R-:W-:Y:S01]  /*4a60*/  ISETP.NE.AND P1, PT, R20, 0x1, PT ;  /* 0x000000011400780c */ /* 0x000fe20003f25270 */
[----:B------:R-:W-:Y:S01]  /*4a70*/  IMAD.MOV.U32 R117, RZ, RZ, 0x2f800000 ;  /* 0x2f800000ff757424 */ /* 0x000fe200078e00ff */
[----:B------:R-:W-:Y:S01]  /*4a80*/  BSSY.RECONVERGENT B1, `(.L_x_5208) ;  /* 0x0000061000017945 */ /* 0x000fe20003800200 */
[----:B------:R-:W-:Y:S02]  /*4a90*/  HFMA2 R97, -RZ, RZ, 0, 1.1920928955078125e-07 ;  /* 0x00000002ff617431 */ /* 0x000fe400000001ff */
[----:B------:R-:W-:Y:S01]  /*4aa0*/  FMUL.FTZ R6, R6, R129 ;  /* 0x0000008106067220 */ /* 0x000fe20000410000 */
[----:B------:R-:W1:Y:S01]  /*4ab0*/  LDC R134, c[0x0][0x404] ;  /* 0x00010100ff867b82 */ /* 0x000e620000000800 */
[----:B------:R-:W-:-:S02]  /*4ac0*/  FFMA.FTZ R19, R2, R117, 1.1641532182693481445e-10 ;  /* 0x2f00000002137423 */ /* 0x000fc40000010075 */
[----:B0-----:R-:W-:-:S03]  /*4ad0*/  FMUL.FTZ R2, R6, R135 ;  /* 0x0000008706027220 */ /* 0x001fc60000410000 */
[----:B-1----:R-:W-:Y:S01]  /*4ae0*/  FSETP.GTU.FTZ.AND P0, PT, R19, R134, PT ;  /* 0x000000861300720b */ /* 0x002fe20003f1c000 */
[----:B------:R-:W-:-:S03]  /*4af0*/  HADD2.F32 R19, -RZ, R76.H0_H0 ;  /* 0x2000004cff137230 */ /* 0x000fc60000004100 */
[----:B------:R-:W-:Y:S02]  /*4b00*/  FSEL R2, R2, RZ, !P0 ;  /* 0x000000ff02027208 */ /* 0x000fe40004000000 */
[----:B------:R-:W-:-:S03]  /*4b10*/  PLOP3.LUT P0, PT, P0, PT, PT, 0x8, 0x80 ;  /* 0x000000000080781c */ /* 0x000fc6000070e170 */
[----:B------:R-:W-:Y:S01]  /*4b20*/  FMUL.FTZ R2, R2, R19 ;  /* 0x0000001302027220 */ /* 0x000fe20000410000 */
        /* <DEDUP_REMOVED lines=11> */
.L_x_5210:
        /* <DEDUP_REMOVED lines=13> */
.L_x_5212:
[----:B------:R-:W-:Y:S05]  /*4cb0*/  BSYNC.RECONVERGENT B2 ;  /* 0x0000000000027941 */ /* 0x000fea0003800200 */
.L_x_5211:
        /* <DEDUP_REMOVED lines=41> */
[----:B------:R-:W-:-:S04]  /*4f50*/  IMAD.WIDE.U32 R132, R132, -0x2daee0ad, RZ ;  /* 0xd2511f5384847825 */ /* 0x000fc800078e00ff */
[----:B------:R-:W-:Y:S01]  /*4f60*/  VIADD R19, R126, 0x5384540f ;  /* 0x5384540f7e137836 */ /* 0x000fe20000000000 */
[----:B------:R-:W-:Y:S02]  /*4f70*/  LOP3.LUT R136, R97, R136, R133, 0x96, !PT ;  /* 0x0000008861887212 */ /* 0x000fe400078e9685 */
[----:B------:R-:W-:Y:S02]  /*4f80*/  IADD3 R97, PT, PT, R127, -0x695add53, RZ ;  /* 0x96a522ad7f617810 */ /* 0x000fe40007ffe0ff */
[----:B------:R-:W-:Y:S01]  /*4f90*/  LOP3.LUT R130, R19, R130, R7, 0x96, !PT ;  /* 0x0000008213827212 */ /* 0x000fe200078e9607 */
[----:B------:R-:W-:Y:S01]  /*4fa0*/  IMAD.WIDE.U32 R136, R136, -0x326172a9, RZ ;  /* 0xcd9e8d5788887825 */ /* 0x000fe200078e00ff */
[----:B------:R-:W-:-:S03]  /*4fb0*/  IADD3 R7, PT, PT, R126, -0xe443238, RZ ;  /* 0xf1bbcdc87e077810 */ /* 0x000fc60007ffe0ff */
[----:B------:R-:W-:Y:S01]  /*4fc0*/  IMAD.WIDE.U32 R130, R130, -0x2daee0ad, RZ ;  /* 0xd2511f5382827825 */ /* 0x000fe200078e00ff */
[----:B------:R-:W-:-:S03]  /*4fd0*/  LOP3.LUT R7, R7, R6, R137, 0x96, !PT ;  /* 0x0000000607077212 */ /* 0x000fc600078e9689 */
[----:B------:R-:W-:Y:S02]  /*4fe0*/  VIADD R19, R127, 0xdb3d7428 ;  /* 0xdb3d74287f137836 */ /* 0x000fe40000000000 */
[----:B------:R-:W-:-:S03]  /*4ff0*/  IMAD.WIDE.U32 R6, R7, -0x2daee0ad, RZ ;  /* 0xd2511f5307067825 */ /* 0x000fc600078e00ff */
[----:B------:R-:W-:Y:S01]  /*5000*/  LOP3.LUT R132, R19, R132, R131, 0x96, !PT ;  /* 0x0000008413847212 */ /* 0x000fe200078e9683 */
[----:B------:R-:W-:Y:S01]  /*5010*/  VIADD R19, R126, 0x8ff34781 ;  /* 0x8ff347817e137836 */ /* 0x000fe20000000000 */
[----:B------:R-:W-:Y:S01]  /*5020*/  LOP3.LUT R7, R97, R130, R7, 0x96, !PT ;  /* 0x0000008261077212 */ /* 0x000fe200078e9607 */
[----:B------:R-:W-:Y:S02]  /*5030*/  HFMA2 R97, -RZ, RZ, 0, 0 ;  /* 0x00000000ff617431 */ /* 0x000fe400000001ff */
[----:B------:R-:W-:-:S04]  /*5040*/  IMAD.WIDE.U32 R132, R132, -0x326172a9, RZ ;  /* 0xcd9e8d5784847825 */ /* 0x000fc800078e00ff */
[----:B------:R-:W-:Y:S01]  /*5050*/  IMAD.MOV.U32 R4, RZ, RZ, R132 ;  /* 0x000000ffff047224 */ /* 0x000fe200078e0084 */
[----:B------:R-:W-:Y:S02]  /*5060*/  LOP3.LUT R8, R19, R136, R133, 0x96, !PT ;  /* 0x0000008813087212 */ /* 0x000fe400078e9685 */
[----:B------:R-:W-:Y:S01]  /*5070*/  MOV R19, R128 ;  /* 0x0000008000137202 */ /* 0x000fe20000000f00 */
[----:B------:R-:W-:-:S07]  /*5080*/  IMAD.MOV.U32 R128, RZ, RZ, R6 ;  /* 0x000000ffff807224 */ /* 0x000fce00078e0006 */
.L_x_5209:
[----:B------:R-:W-:Y:S05]  /*5090*/  BSYNC.RECONVERGENT B1 ;  /* 0x0000000000017941 */ /* 0x000fea0003800200 */
.L_x_5208:
[----:B------:R-:W-:Y:S01]  /*50a0*/  I2FP.F32.U32 R6, R19 ;  /* 0x0000001300067245 */ /* 0x000fe20000201000 */
[----:B------:R-:W-:Y:S01]  /*50b0*/  HADD2.F32 R88, -RZ, R88.H1_H1 ;  /* 0x30000058ff587230 */ /* 0x000fe20000004100 */
[----:B------:R-:W-:Y:S01]  /*50c0*/  ISETP.NE.AND P1, PT, R97, 0x1, PT ;  /* 0x000000016100780c */ /* 0x000fe20003f25270 */
[----:B------:R-:W-:Y:S01]  /*50d0*/  BSSY.RECONVERGENT B1, `(.L_x_5213) ;  /* 0x000005f000017945 */ /* 0x000fe20003800200 */
[----:B------:R-:W-:Y:S02]  /*50e0*/  IMAD.MOV.U32 R98, RZ, RZ, 0x2 ;  /* 0x00000002ff627424 */ /* 0x000fe400078e00ff */
[----:B------:R-:W-:Y:S01]  /*50f0*/  FFMA.FTZ R19, R6, R117, 1.1641532182693481445e-10 ;  /* 0x2f00000006137423 */ /* 0x000fe20000010075 */
[----:B------:R-:W-:-:S04]  /*5100*/  FMUL.FTZ R88, R88, R129 ;  /* 0x0000008158587220 */ /* 0x000fc80000410000 */
[----:B------:R-:W-:Y:S01]  /*5110*/  FMUL.FTZ R20, R88, R135 ;  /* 0x0000008758147220 */ /* 0x000fe20000410000 */
[----:B------:R-:W-:Y:S01]  /*5120*/  FSETP.GTU.FTZ.AND P0, PT, R19, R134, PT ;  /* 0x000000861300720b */ /* 0x000fe20003f1c000 */
[----:B------:R-:W-:-:S03]  /*5130*/  HADD2.F32 R19, -RZ, R76.H1_H1 ;  /* 0x3000004cff137230 */ /* 0x000fc60000004100 */
        /* <DEDUP_REMOVED lines=13> */
.L_x_5215:
        /* <DEDUP_REMOVED lines=13> */
.L_x_5217:
[----:B------:R-:W-:Y:S05]  /*52e0*/  BSYNC.RECONVERGENT B2 ;  /* 0x0000000000027941 */ /* 0x000fea0003800200 */
.L_x_5216:
        /* <DEDUP_REMOVED lines=61> */
.L_x_5214:
[----:B------:R-:W-:Y:S05]  /*56c0*/  BSYNC.RECONVERGENT B1 ;  /* 0x0000000000017941 */ /* 0x000fea0003800200 */
.L_x_5213:
[----:B------:R-:W-:Y:S01]  /*56d0*/  I2FP.F32.U32 R6, R19 ;  /* 0x0000001300067245 */ /* 0x000fe20000201000 */
[----:B------:R-:W-:Y:S01]  /*56e0*/  HADD2.F32 R88, -RZ, R89.H0_H0 ;  /* 0x20000059ff587230 */ /* 0x000fe20000004100 */
[----:B------:R-:W-:Y:S01]  /*56f0*/  ISETP.NE.AND P2, PT, R98, 0x1, PT ;  /* 0x000000016200780c */ /* 0x000fe20003f45270 */
[----:B------:R-:W-:Y:S01]  /*5700*/  BSSY.RECONVERGENT B1, `(.L_x_5218) ;  /* 0x000005f000017945 */ /* 0x000fe20003800200 */
[----:B------:R-:W-:Y:S02]  /*5710*/  HFMA2 R97, -RZ, RZ, 0, 1.1920928955078125e-07 ;  /* 0x00000002ff617431 */ /* 0x000fe400000001ff */
[----:B------:R-:W-:Y:S01]  /*5720*/  FFMA.FTZ R19, R6, R117, 1.1641532182693481445e-10 ;  /* 0x2f00000006137423 */ /* 0x000fe20000010075 */
[----:B------:R-:W-:Y:S01]  /*5730*/  FMUL.FTZ R88, R88, R129 ;  /* 0x0000008158587220 */ /* 0x000fe20000410000 */
[----:B------:R-:W-:-:S03]  /*5740*/  HADD2.F32 R6, -RZ, R77.H0_H0 ;  /* 0x2000004dff067230 */ /* 0x000fc60000004100 */
[----:B------:R-:W-:Y:S01]  /*5750*/  FMUL.FTZ R88, R88, R135 ;  /* 0x0000008758587220 */ /* 0x000fe20000410000 */
[----:B------:R-:W-:-:S04]  /*5760*/  FSETP.GTU.FTZ.AND P1, PT, R19, R134, PT ;  /* 0x000000861300720b */ /* 0x000fc80003f3c000 */
[----:B------:R-:W-:Y:S01]  /*5770*/  FSEL R19, R88, RZ, !P1 ;  /* 0x000000ff58137208 */ /* 0x000fe20004800000 */
[----:B------:R-:W-:Y:S01]  /*5780*/  IMAD.MOV.U32 R88, RZ, RZ, R4 ;  /* 0x000000ffff587224 */ /* 0x000fe200078e0004 */
        /* <DEDUP_REMOVED lines=11> */
.L_x_5220:
        /* <DEDUP_REMOVED lines=13> */
.L_x_5222:
[----:B------:R-:W-:Y:S05]  /*5910*/  BSYNC.RECONVERGENT B2 ;  /* 0x0000000000027941 */ /* 0x000fea0003800200 */
.L_x_5221:
        /* <DEDUP_REMOVED lines=57> */
[----:B------:R-:W-:Y:S02]  /*5cb0*/  HFMA2 R97, -RZ, RZ, 0, 0 ;  /* 0x00000000ff617431 */ /* 0x000fe400000001ff */
[----:B------:R-:W-:Y:S01]  /*5cc0*/  IMAD.MOV.U32 R4, RZ, RZ, R132 ;  /* 0x000000ffff047224 */ /* 0x000fe200078e0084 */
[----:B------:R-:W-:Y:S01]  /*5cd0*/  LOP3.LUT R7, R111, R130, R7, 0x96, !PT ;  /* 0x000000826f077212 */ /* 0x000fe200078e9607 */
[----:B------:R-:W-:-:S07]  /*5ce0*/  IMAD.MOV.U32 R128, RZ, RZ, R6 ;  /* 0x000000ffff807224 */ /* 0x000fce00078e0006 */
.L_x_5219:
[----:B------:R-:W-:Y:S05]  /*5cf0*/  BSYNC.RECONVERGENT B1 ;  /* 0x0000000000017941 */ /* 0x000fea0003800200 */
.L_x_5218:
        /* <DEDUP_REMOVED lines=11> */
[----:B------:R-:W-:Y:S02]  /*5db0*/  PLOP3.LUT P2, PT, P2, PT, PT, 0x8, 0x80 ;  /* 0x000000000080781c */ /* 0x000fe4000174e170 */
[----:B------:R-:W-:Y:S01]  /*5dc0*/  MOV R88, R4 ;  /* 0x0000000400587202 */ /* 0x000fe20000000f00 */
        /* <DEDUP_REMOVED lines=10> */
.L_x_5225:
        /* <DEDUP_REMOVED lines=13> */
.L_x_5227:
[----:B------:R-:W-:Y:S05]  /*5f40*/  BSYNC.RECONVERGENT B2 ;  /* 0x0000000000027941 */ /* 0x000fea0003800200 */
.L_x_5226:
        /* <DEDUP_REMOVED lines=57> */
[----:B------:R-:W-:Y:S02]  /*62e0*/  MOV R4, R130 ;  /* 0x0000008200047202 */ /* 0x000fe40000000f00 */
[----:B------:R-:W-:Y:S01]  /*62f0*/  LOP3.LUT R7, R97, R88, R7, 0x96, !PT ;  /* 0x0000005861077212 */ /* 0x000fe200078e9607 */
[----:B------:R-:W-:Y:S01]  /*6300*/  IMAD.MOV.U32 R88, RZ, RZ, R128 ;  /* 0x000000ffff587224 */ /* 0x000fe200078e0080 */
[----:B------:R-:W-:-:S07]  /*6310*/  MOV R128, R6 ;  /* 0x0000000600807202 */ /* 0x000fce0000000f00 */
.L_x_5224:
[----:B------:R-:W-:Y:S05]  /*6320*/  BSYNC.RECONVERGENT B1 ;  /* 0x0000000000017941 */ /* 0x000fea0003800200 */
.L_x_5223:
        /* <DEDUP_REMOVED lines=23> */
.L_x_5230:
        /* <DEDUP_REMOVED lines=13> */
.L_x_5232:
[----:B------:R-:W-:Y:S05]  /*6570*/  BSYNC.RECONVERGENT B2 ;  /* 0x0000000000027941 */ /* 0x000fea0003800200 */
.L_x_5231:
        /* <DEDUP_REMOVED lines=61> */
.L_x_5229:
[----:B------:R-:W-:Y:S05]  /*6950*/  BSYNC.RECONVERGENT B1 ;  /* 0x0000000000017941 */ /* 0x000fea0003800200 */
.L_x_5228:
[----:B------:R-:W-:Y:S01]  /*6960*/  I2FP.F32.U32 R6, R88 ;  /* 0x0000005800067245 */ /* 0x000fe20000201000 */
[----:B------:R-:W-:Y:S01]  /*6970*/  HADD2.F32 R90, -RZ, R90.H1_H1 ;  /* 0x3000005aff5a7230 */ /* 0x000fe20000004100 */
[----:B------:R-:W-:Y:S01]  /*6980*/  ISETP.NE.AND P5, PT, R130, 0x1, PT ;  /* 0x000000018200780c */ /* 0x000fe20003fa5270 */
[----:B------:R-:W-:Y:S01]  /*6990*/  HADD2.F32 R111, -RZ, R78.H1_H1 ;  /* 0x3000004eff6f7230 */ /* 0x000fe20000004100 */
[----:B------:R-:W-:Y:S01]  /*69a0*/  BSSY.RECONVERGENT B1, `(.L_x_5233) ;  /* 0x000005f000017945 */ /* 0x000fe20003800200 */
[----:B------:R-:W-:Y:S01]  /*69b0*/  FFMA.FTZ R89, R6, R117, 1.1641532182693481445e-10 ;  /* 0x2f00000006597423 */ /* 0x000fe20000010075 */
[----:B------:R-:W-:Y:S01]  /*69c0*/  FMUL.FTZ R90, R90, R129 ;  /* 0x000000815a5a7220 */ /* 0x000fe20000410000 */
[----:B------:R-:W-:Y:S01]  /*69d0*/  IMAD.MOV.U32 R131, RZ, RZ, 0x2 ;  /* 0x00000002ff837424 */ /* 0x000fe200078e00ff */
[----:B------:R-:W-:Y:S02]  /*69e0*/  MOV R88, R4 ;  /* 0x0000000400587202 */ /* 0x000fe40000000f00 */
[----:B------:R-:W-:Y:S01]  /*69f0*/  FMUL.FTZ R90, R90, R135 ;  /* 0x000000875a5a7220 */ /* 0x000fe20000410000 */
[----:B------:R-:W-:-:S04]  /*6a00*/  FSETP.GTU.FTZ.AND P4, PT, R89, R134, PT ;  /* 0x000000865900720b */ /* 0x000fc80003f9c000 */
[----:B------:R-:W-:Y:S02]  /*6a10*/  FSEL R90, R90, RZ, !P4 ;  /* 0x000000ff5a5a7208 */ /* 0x000fe40006000000 */
[----:B------:R-:W-:-:S03]  /*6a20*/  PLOP3.LUT P4, PT, P4, PT, PT, 0x8, 0x80 ;  /* 0x000000000080781c */ /* 0x000fc6000278e170 */
[----:B------:R-:W-:-:S04]  /*6a30*/  FMUL.FTZ R90, R90, R111 ;  /* 0x0000006f5a5a7220 */ /* 0x000fc80000410000 */
        /* <DEDUP_REMOVED lines=10> */
.L_x_5235:
        /* <DEDUP_REMOVED lines=13> */
.L_x_5237:
[----:B------:R-:W-:Y:S05]  /*6bb0*/  BSYNC.RECONVERGENT B2 ;  /* 0x0000000000027941 */ /* 0x000fea0003800200 */
.L_x_5236:
        /* <DEDUP_REMOVED lines=56> */
[----:B------:R-:W-:Y:S02]  /*6f40*/  HFMA2 R131, -RZ, RZ, 0, 0 ;  /* 0x00000000ff837431 */ /* 0x000fe400000001ff */
[----:B------:R-:W-:Y:S01]  /*6f50*/  IMAD.MOV.U32 R4, RZ, RZ, R130 ;  /* 0x000000ffff047224 */ /* 0x000fe200078e0082 */
[----:B------:R-:W-:Y:S02]  /*6f60*/  LOP3.LUT R7, R111, R88, R7, 0x96, !PT ;  /* 0x000000586f077212 */ /* 0x000fe400078e9607 */
[----:B------:R-:W-:Y:S01]  /*6f70*/  MOV R88, R128 ;  /* 0x0000008000587202 */ /* 0x000fe20000000f00 */
[----:B------:R-:W-:-:S07]  /*6f80*/  IMAD.MOV.U32 R128, RZ, RZ, R6 ;  /* 0x000000ffff807224 */ /* 0x000fce00078e0006 */
.L_x_5234:
[----:B------:R-:W-:Y:S05]  /*6f90*/  BSYNC.RECONVERGENT B1 ;  /* 0x0000000000017941 */ /* 0x000fea0003800200 */
.L_x_5233:
[----:B------:R-:W-:Y:S01]  /*6fa0*/  I2FP.F32.U32 R6, R88 ;  /* 0x0000005800067245 */ /* 0x000fe20000201000 */
[----:B------:R-:W-:Y:S01]  /*6fb0*/  HADD2.F32 R88, -RZ, R91.H0_H0 ;  /* 0x2000005bff587230 */ /* 0x000fe20000004100 */
[----:B------:R-:W-:Y:S01]  /*6fc0*/  ISETP.NE.AND P6, PT, R131, 0x1, PT ;  /* 0x000000018300780c */ /* 0x000fe20003fc5270 */
[----:B------:R-:W-:Y:S02]  /*6fd0*/  BSSY.RECONVERGENT B1, `(.L_x_5238) ;  /* 0x0000061000017945 */ /* 0x000fe40003800200 */
[----:B------:R-:W-:Y:S01]  /*6fe0*/  FFMA.FTZ R89, R6, R117, 1.1641532182693481445e-10 ;  /* 0x2f00000006597423 */ /* 0x000fe20000010075 */
[----:B------:R-:W-:Y:S01]  /*6ff0*/  FMUL.FTZ R88, R88, R129 ;  /* 0x0000008158587220 */ /* 0x000fe20000410000 */
[----:B------:R-:W-:-:S03]  /*7000*/  HADD2.F32 R6, -RZ, R79.H0_H0 ;  /* 0x2000004fff067230 */ /* 0x000fc60000004100 */
[----:B------:R-:W-:Y:S01]  /*7010*/  FMUL.FTZ R88, R88, R135 ;  /* 0x0000008758587220 */ /* 0x000fe20000410000 */
[----:B------:R-:W-:-:S04]  /*7020*/  FSETP.GTU.FTZ.AND P5, PT, R89, R134, PT ;  /* 0x000000865900720b */ /* 0x000fc80003fbc000 */
[----:B------:R-:W-:Y:S02]  /*7030*/  FSEL R111, R88, RZ, !P5 ;  /* 0x000000ff586f7208 */ /* 0x000fe40006800000 */
[----:B------:R-:W-:Y:S02]  /*7040*/  MOV R88, R4 ;  /* 0x0000000400587202 */ /* 0x000fe40000000f00 */
[----:B------:R-:W-:Y:S01]  /*7050*/  PLOP3.LUT P5, PT, P5, PT, PT, 0x8, 0x80 ;  /* 0x000000000080781c */ /* 0x000fe20002fae170 */
[----:B------:R-:W-:Y:S01]  /*7060*/  FMUL.FTZ R111, R111, R6 ;  /* 0x000000066f6f7220 */ /* 0x000fe20000410000 */
[----:B------:R-:W-:Y:S01]  /*7070*/  IMAD.MOV.U32 R6, RZ, RZ, 0x2 ;  /* 0x00000002ff067424 */ /* 0x000fe200078e00ff */
        /* <DEDUP_REMOVED lines=9> */
.L_x_5240:
        /* <DEDUP_REMOVED lines=15> */
.L_x_5242:
[----:B------:R-:W-:Y:S05]  /*7200*/  BSYNC.RECONVERGENT B2 ;  /* 0x0000000000027941 */ /* 0x000fea0003800200 */
.L_x_5241:
        /* <DEDUP_REMOVED lines=61> */
.L_x_5239:
[----:B------:R-:W-:Y:S05]  /*75e0*/  BSYNC.RECONVERGENT B1 ;  /* 0x0000000000017941 */ /* 0x000fea0003800200 */
.L_x_5238:
[----:B------:R-:W-:Y:S01]  /*75f0*/  I2FP.F32.U32 R88, R88 ;  /* 0x0000005800587245 */ /* 0x000fe20000201000 */
[----:B------:R-:W-:Y:S01]  /*7600*/  HADD2.F32 R130, -RZ, R91.H1_H1 ;  /* 0x3000005bff827230 */ /* 0x000fe20000004100 */
[----:B------:R-:W-:Y:S02]  /*7610*/  F2FP.F16.F32.PACK_AB R90, R90, R97 ;  /* 0x000000615a5a723e */ /* 0x000fe400000000ff */
[----:B------:R-:W-:Y:S01]  /*7620*/  F2FP.F16.F32.PACK_AB R89, R98, R19 ;  /* 0x000000136259723e */ /* 0x000fe200000000ff */
[----:B------:R-:W-:Y:S01]  /*7630*/  FFMA.FTZ R117, R88, R117, 1.1641532182693481445e-10 ;  /* 0x2f00000058757423 */ /* 0x000fe20000010075 */
[----:B------:R-:W-:Y:S01]  /*7640*/  FMUL.FTZ R130, R130, R129 ;  /* 0x0000008182827220 */ /* 0x000fe20000410000 */
[----:B------:R-:W-:-:S03]  /*7650*/  HADD2.F32 R88, -RZ, R79.H1_H1 ;  /* 0x3000004fff587230 */ /* 0x000fc60000004100 */
[----:B------:R-:W-:Y:S01]  /*7660*/  FMUL.FTZ R130, R130, R135 ;  /* 0x0000008782827220 */ /* 0x000fe20000410000 */
[----:B------:R-:W-:-:S04]  /*7670*/  FSETP.GTU.FTZ.AND P6, PT, R117, R134, PT ;  /* 0x000000867500720b */ /* 0x000fc80003fdc000 */
[----:B------:R-:W-:Y:S02]  /*7680*/  FSEL R117, R130, RZ, !P6 ;  /* 0x000000ff82757208 */ /* 0x000fe40007000000 */
[----:B------:R-:W-:-:S03]  /*7690*/  PLOP3.LUT P6, PT, P6, PT, PT, 0x8, 0x80 ;  /* 0x000000000080781c */ /* 0x000fc600037ce170 */
[----:B------:R-:W-:Y:S01]  /*76a0*/  FMUL.FTZ R117, R117, R88 ;  /* 0x0000005875757220 */ /* 0x000fe20000410000 */
[----:B------:R-:W-:-:S04]  /*76b0*/  F2FP.F16.F32.PACK_AB R88, R20, R2 ;  /* 0x000000021458723e */ /* 0x000fc800000000ff */
[----:B------:R-:W-:-:S07]  /*76c0*/  F2FP.F16.F32.PACK_AB R91, R117, R111 ;  /* 0x0000006f755b723e */ /* 0x000fce00000000ff */
.L_x_5202:
        /* <DEDUP_REMOVED lines=10> */
[----:B------:R-:W-:Y:S02]  /*7770*/  LOP3.LUT R123, R123, R135, R134, 0xfe, !PT ;  /* 0x000000877b7b7212 */ /* 0x000fe400078efe86 */
[----:B------:R-:W-:Y:S02]  /*7780*/  SEL R136, RZ, 0x1, !P3 ;  /* 0x00000001ff887807 */ /* 0x000fe40005800000 */
[----:B------:R-:W-:Y:S02]  /*7790*/  SEL R134, RZ, 0x1, !P6 ;  /* 0x00000001ff867807 */ /* 0x000fe40007000000 */
[----:B------:R-:W-:Y:S01]  /*77a0*/  LOP3.LUT R135, R137, R136, RZ, 0xfc, !PT ;  /* 0x0000008889877212 */ /* 0x000fe200078efcff */
[----:B0-----:R-:W-:Y:S01]  /*77b0*/  IMAD.WIDE.U32 R132, R122, 0x10, R132 ;  /* 0x000000107a847825 */ /* 0x001fe200078e0084 */
[----:B------:R-:W-:-:S02]  /*77c0*/  LOP3.LUT R134, R123, R134, RZ, 0xfc, !PT ;  /* 0x000000867b867212 */ /* 0x000fc400078efcff */
[----:B------:R-:W-:Y:S02]  /*77d0*/  MOV R123, R128 ;  /* 0x00000080007b7202 */ /* 0x000fe40000000f00 */
[----:B------:R0:W-:Y:S01]  /*77e0*/  STG.E.128 desc[UR6][R132.64], R88 ;  /* 0x0000005884007986 */ /* 0x0001e2000c101d06 */
[----:B-1----:R-:W-:-:S05]  /*77f0*/  IMAD.WIDE.U32 R130, R122, 0x8, R130 ;  /* 0x000000087a827825 */ /* 0x002fca00078e0082 */
[----:B------:R1:W-:Y:S01]  /*7800*/  STG.E.64 desc[UR6][R130.64], R134 ;  /* 0x0000008682007986 */ /* 0x0003e2000c101b06 */
[----:B0-----:R-:W-:-:S07]  /*7810*/  VIADD R132, R122, 0x80 ;  /* 0x000000807a847836 */ /* 0x001fce0000000000 */
.L_x_5161:
[----:B------:R-:W-:Y:S05]  /*7820*/  BSYNC.RECONVERGENT B0 ;  /* 0x0000000000007941 */ /* 0x000fea0003800200 */
.L_x_5160:
[----:B------:R-:W-:Y:S01]  /*7830*/  ISETP.GE.U32.AND P0, PT, R14, 0x100, PT ;  /* 0x000001000e00780c */ /* 0x000fe20003f06070 */
[----:B------:R-:W-:Y:S03]  /*7840*/  BSSY.RECONVERGENT B0, `(.L_x_5243) ;  /* 0x0000676000007945 */ /* 0x000fe60003800200 */
[----:B------:R-:W-:-:S09]  /*7850*/  P2R R128, PR, RZ, 0x1 ;  /* 0x00000001ff807803 */ /* 0x000fd20000000000 */
[----:B------:R-:W-:Y:S05]  /*7860*/  @!P0 BRA `(.L_x_5244) ;  /* 0x0000006400cc8947 */ /* 0x000fea0003800000 */
[----:B------:R-:W-:Y:S01]  /*7870*/  ISETP.NE.U32.AND P0, PT, RZ, UR8, PT ;  /* 0x00000008ff007c0c */ /* 0x000fe2000bf05070 */
[----:B------:R-:W0:Y:S03]  /*7880*/  LDC.64 R88, c[0x0][0x390] ;  /* 0x0000e400ff587b82 */ /* 0x000e260000000a00 */
[----:B------:R-:W-:-:S13]  /*7890*/  ISETP.NE.AND.EX P0, PT, RZ, UR9, PT, P0 ;  /* 0x00000009ff007c0c */ /* 0x000fda000bf05300 */
[----:B-1----:R-:W1:Y:S01]  /*78a0*/  @P0 LDC.64 R130, c[0x0][0x3a0] ;  /* 0x0000e800ff820b82 */ /* 0x002e620000000a00 */
        /* <DEDUP_REMOVED lines=21> */
.L_x_5248:
        /* <DEDUP_REMOVED lines=13> */
.L_x_5250:
[----:B------:R-:W-:Y:S05]  /*7ad0*/  BSYNC.RECONVERGENT B2 ;  /* 0x0000000000027941 */ /* 0x000fea0003800200 */
.L_x_5249:
[----:B0-----:R-:W-:Y:S01]  /*7ae0*/  IMAD.WIDE.U32 R130, R11, -0x326172a9, RZ ;  /* 0xcd9e8d570b827825 */ /* 0x001fe200078e00ff */
        /* <DEDUP_REMOVED lines=59> */
[----:B------:R-:W-:-:S07]  /*7ea0*/  IMAD.MOV.U32 R22, RZ, RZ, RZ ;  /* 0x000000ffff167224 */ /* 0x000fce00078e00ff */
.L_x_5247:
[----:B------:R-:W-:Y:S05]  /*7eb0*/  BSYNC.RECONVERGENT B1 ;  /* 0x0000000000017941 */ /* 0x000fea0003800200 */
.L_x_5246:
[----:B------:R-:W1:Y:S01]  /*7ec0*/  LDC R137, c[0x0][0x408] ;  /* 0x00010200ff897b82 */ /* 0x000e620000000800 */
[----:B------:R-:W-:Y:S01]  /*7ed0*/  HFMA2 R118, -RZ, RZ, 0.1171875, 0 ;  /* 0x2f800000ff767431 */ /* 0x000fe200000001ff */
[----:B------:R-:W-:Y:S01]  /*7ee0*/  I2FP.F32.U32 R21, R0 ;  /* 0x0000000000157245 */ /* 0x000fe20000201000 */
[----:B-----5:R-:W-:Y:S01]  /*7ef0*/  HADD2.F32 R0, -RZ, R88.H0_H0 ;  /* 0x20000058ff007230 */ /* 0x020fe20000004100 */
[----:B------:R-:W-:Y:S01]  /*7f00*/  ISETP.NE.AND P1, PT, R22, 0x1, PT ;  /* 0x000000011600780c */ /* 0x000fe20003f25270 */
[----:B------:R-:W-:Y:S01]  /*7f10*/  HADD2.F32 R99, -RZ, R24.H0_H0 ;  /* 0x20000018ff637230 */ /* 0x000fe20000004100 */
[----:B------:R-:W-:Y:S02]  /*7f20*/  BSSY.RECONVERGENT B1, `(.L_x_5251) ;  /* 0x0000061000017945 */ /* 0x000fe40003800200 */
[----:B------:R-:W2:Y:S01]  /*7f30*/  LDC R136, c[0x0][0x404] ;  /* 0x00010100ff887b82 */ /* 0x000ea20000000800 */
[----:B------:R-:W-:Y:S01]  /*7f40*/  FMUL.FTZ R0, R0, R129 ;  /* 0x0000008100007220 */ /* 0x000fe20000410000 */
[----:B------:R-:W-:-:S03]  /*7f50*/  FFMA.FTZ R21, R21, R118, 1.1641532182693481445e-10 ;  /* 0x2f00000015157423 */ /* 0x000fc60000010076 */
[----:B-1----:R-:W-:Y:S02]  /*7f60*/  FMUL.FTZ R0, R0, R137 ;  /* 0x0000008900007220 */ /* 0x002fe40000410000 */
[----:B--2---:R-:W-:Y:S01]  /*7f70*/  FSETP.GTU.FTZ.AND P0, PT, R21, R136, PT ;  /* 0x000000881500720b */ /* 0x004fe20003f1c000 */
[----:B------:R-:W-:-:S03]  /*7f80*/  HADD2.F32 R21, -RZ, R64.H0_H0 ;  /* 0x20000040ff157230 */ /* 0x000fc60000004100 */
[----:B------:R-:W-:Y:S02]  /*7f90*/  FSEL R0, R0, RZ, !P0 ;  /* 0x000000ff00007208 */ /* 0x000fe40004000000 */
[----:B------:R-:W-:-:S03]  /*7fa0*/  PLOP3.LUT P0, PT, P0, PT, PT, 0x8, 0x80 ;  /* 0x000000000080781c */ /* 0x000fc6000070e170 */
[----:B------:R-:W-:Y:S01]  /*7fb0*/  FFMA.FTZ R0, R0, R21, R99 ;  /* 0x0000001500007223 */ /* 0x000fe20000010063 */
[----:B------:R-:W-:Y:S01]  /*7fc0*/  IMAD.MOV.U32 R99, RZ, RZ, 0x2 ;  /* 0x00000002ff637424 */ /* 0x000fe200078e00ff */
        /* <DEDUP_REMOVED lines=11> */
.L_x_5253:
        /* <DEDUP_REMOVED lines=13> */
.L_x_5255:
[----:B------:R-:W-:Y:S05]  /*8150*/  BSYNC.RECONVERGENT B2 ;  /* 0x0000000000027941 */ /* 0x000fea0003800200 */
.L_x_5254:
[----:B0-----:R-:W-:Y:S01]  /*8160*/  IMAD.WIDE.U32 R130, R11, -0x326172a9, RZ ;  /* 0xcd9e8d570b827825 */ /* 0x001fe200078e00ff */
        /* <DEDUP_REMOVED lines=60> */
.L_x_5252:
[----:B------:R-:W-:Y:S05]  /*8530*/  BSYNC.RECONVERGENT B1 ;  /* 0x0000000000017941 */ /* 0x000fea0003800200 */
.L_x_5251:
[----:B------:R-:W-:Y:S01]  /*8540*/  I2FP.F32.U32 R21, R21 ;  /* 0x0000001500157245 */ /* 0x000fe20000201000 */
[----:B------:R-:W-:Y:S01]  /*8550*/  HADD2.F32 R88, -RZ, R88.H1_H1 ;  /* 0x30000058ff587230 */ /* 0x000fe20000004100 */
[----:B------:R-:W-:Y:S01]  /*8560*/  ISETP.NE.AND P1, PT, R99, 0x1, PT ;  /* 0x000000016300780c */ /* 0x000fe20003f25270 */
[----:B------:R-:W-:Y:S01]  /*8570*/  HADD2.F32 R6, -RZ, R64.H1_H1 ;  /* 0x30000040ff067230 */ /* 0x000fe20000004100 */
[----:B------:R-:W-:Y:S01]  /*8580*/  BSSY.RECONVERGENT B1, `(.L_x_5256) ;  /* 0x000005f000017945 */ /* 0x000fe20003800200 */
[----:B------:R-:W-:Y:S01]  /*8590*/  FFMA.FTZ R21, R21, R118, 1.1641532182693481445e-10 ;  /* 0x2f00000015157423 */ /* 0x000fe20000010076 */
[----:B------:R-:W-:Y:S01]  /*85a0*/  FMUL.FTZ R88, R88, R129 ;  /* 0x0000008158587220 */ /* 0x000fe20000410000 */
[----:B------:R-:W-:Y:S02]  /*85b0*/  HADD2.F32 R22, -RZ, R24.H1_H1 ;  /* 0x30000018ff167230 */ /* 0x000fe40000004100 */
        /* <DEDUP_REMOVED lines=16> */
.L_x_5258:
        /* <DEDUP_REMOVED lines=13> */
.L_x_5260:
[----:B------:R-:W-:Y:S05]  /*8790*/  BSYNC.RECONVERGENT B2 ;  /* 0x0000000000027941 */ /* 0x000fea0003800200 */
.L_x_5259:
[----:B0-----:R-:W-:Y:S01]  /*87a0*/  IMAD.WIDE.U32 R130, R11, -0x326172a9, RZ ;  /* 0xcd9e8d570b827825 */ /* 0x001fe200078e00ff */
[----:B------:R-:W-:-:S03]  /*87b0*/  LOP3.LUT R6, R5, R139, R127, 0x96, !PT ;  /* 0x0000008b05067212 */ /* 0x000fc600078e967f */
[----:B------:R-:W-:Y:S01]  /*87c0*/  HFMA2 R100, -RZ, RZ, 0, 0 ;  /* 0x00000000ff647431 */ /* 0x000fe200000001ff */
        /* <DEDUP_REMOVED lines=58> */
.L_x_5257:
[----:B------:R-:W-:Y:S05]  /*8b70*/  BSYNC.RECONVERGENT B1 ;  /* 0x0000000000017941 */ /* 0x000fea0003800200 */
.L_x_5256:
[----:B------:R-:W-:Y:S01]  /*8b80*/  I2FP.F32.U32 R99, R22 ;  /* 0x0000001600637245 */ /* 0x000fe20000201000 */
[----:B------:R-:W-:Y:S01]  /*8b90*/  HADD2.F32 R6, -RZ, R89.H0_H0 ;  /* 0x20000059ff067230 */ /* 0x000fe20000004100 */
[----:B------:R-:W-:Y:S01]  /*8ba0*/  ISETP.NE.AND P2, PT, R100, 0x1, PT ;  /* 0x000000016400780c */ /* 0x000fe20003f45270 */
[----:B------:R-:W-:Y:S01]  /*8bb0*/  HADD2.F32 R109, -RZ, R25.H0_H0 ;  /* 0x20000019ff6d7230 */ /* 0x000fe20000004100 */
[----:B------:R-:W-:Y:S01]  /*8bc0*/  BSSY.RECONVERGENT B1, `(.L_x_5261) ;  /* 0x000005f000017945 */ /* 0x000fe20003800200 */
[----:B------:R-:W-:Y:S01]  /*8bd0*/  FFMA.FTZ R99, R99, R118, 1.1641532182693481445e-10 ;  /* 0x2f00000063637423 */ /* 0x000fe20000010076 */
[----:B------:R-:W-:Y:S01]  /*8be0*/  FMUL.FTZ R6, R6, R129 ;  /* 0x0000008106067220 */ /* 0x000fe20000410000 */
[----:B------:R-:W-:-:S03]  /*8bf0*/  MOV R88, R4 ;  /* 0x0000000400587202 */ /* 0x000fc60000000f00 */
[----:B------:R-:W-:Y:S01]  /*8c00*/  FMUL.FTZ R6, R6, R137 ;  /* 0x0000008906067220 */ /* 0x000fe20000410000 */
[----:B------:R-:W-:Y:S01]  /*8c10*/  FSETP.GTU.FTZ.AND P1, PT, R99, R136, PT ;  /* 0x000000886300720b */ /* 0x000fe20003f3c000 */
[----:B------:R-:W-:-:S03]  /*8c20*/  HADD2.F32 R99, -RZ, R65.H0_H0 ;  /* 0x20000041ff637230 */ /* 0x000fc60000004100 */
        /* <DEDUP_REMOVED lines=13> */
.L_x_5263:
        /* <DEDUP_REMOVED lines=13> */
.L_x_5265:
[----:B------:R-:W-:Y:S05]  /*8dd0*/  BSYNC.RECONVERGENT B2 ;  /* 0x0000000000027941 */ /* 0x000fea0003800200 */
.L_x_5264:
        /* <DEDUP_REMOVED lines=61> */
.L_x_5262:
[----:B------:R-:W-:Y:S05]  /*91b0*/  BSYNC.RECONVERGENT B1 ;  /* 0x0000000000017941 */ /* 0x000fea0003800200 */
.L_x_5261:
[----:B------:R-:W-:Y:S01]  /*91c0*/  I2FP.F32.U32 R99, R88 ;  /* 0x0000005800637245 */ /* 0x000fe20000201000 */
[----:B------:R-:W-:Y:S01]  /*91d0*/  HADD2.F32 R6, -RZ, R89.H1_H1 ;  /* 0x30000059ff067230 */ /* 0x000fe20000004100 */
[----:B------:R-:W-:Y:S01]  /*91e0*/  ISETP.NE.AND P3, PT, R109, 0x1, PT ;  /* 0x000000016d00780c */ /* 0x000fe20003f65270 */
[----:B------:R-:W-:Y:S01]  /*91f0*/  HADD2.F32 R89, -RZ, R25.H1_H1 ;  /* 0x30000019ff597230 */ /* 0x000fe20000004100 */
[----:B------:R-:W-:Y:S01]  /*9200*/  BSSY.RECONVERGENT B1, `(.L_x_5266) ;  /* 0x000005f000017945 */ /* 0x000fe20003800200 */
[----:B------:R-:W-:Y:S01]  /*9210*/  FFMA.FTZ R99, R99, R118, 1.1641532182693481445e-10 ;  /* 0x2f00000063637423 */ /* 0x000fe20000010076 */
[----:B------:R-:W-:Y:S01]  /*9220*/  FMUL.FTZ R6, R6, R129 ;  /* 0x0000008106067220 */ /* 0x000fe20000410000 */
[----:B------:R-:W-:Y:S02]  /*9230*/  HFMA2 R110, -RZ, RZ, 0, 1.1920928955078125e-07 ;  /* 0x00000002ff6e7431 */ /* 0x000fe400000001ff */
[----:B------:R-:W-:Y:S02]  /*9240*/  IMAD.MOV.U32 R88, RZ, RZ, R4 ;  /* 0x000000ffff587224 */ /* 0x000fe400078e0004 */
[----:B------:R-:W-:Y:S01]  /*9250*/  FMUL.FTZ R6, R6, R137 ;  /* 0x0000008906067220 */ /* 0x000fe20000410000 */
[----:B------:R-:W-:Y:S01]  /*9260*/  FSETP.GTU.FTZ.AND P2, PT, R99, R136, PT ;  /* 0x000000886300720b */ /* 0x000fe20003f5c000 */
[----:B------:R-:W-:-:S03]  /*9270*/  HADD2.F32 R99, -RZ, R65.H1_H1 ;  /* 0x30000041ff637230 */ /* 0x000fc60000004100 */
        /* <DEDUP_REMOVED lines=12> */
.L_x_5268:
        /* <DEDUP_REMOVED lines=13> */
.L_x_5270:
[----:B------:R-:W-:Y:S05]  /*9410*/  BSYNC.RECONVERGENT B2 ;  /* 0x0000000000027941 */ /* 0x000fea0003800200 */
.L_x_5269:
[----:B------:R-:W-:Y:S01]  /*9420*/  IMAD.WIDE.U32 R88, R11, -0x326172a9, RZ ;  /* 0xcd9e8d570b587825 */ /* 0x000fe200078e00ff */
[----:B------:R-:W-:-:S03]  /*9430*/  LOP3.LUT R6, R5, R135, R127, 0x96, !PT ;  /* 0x0000008705067212 */ /* 0x000fc600078e967f */
[----:B------:R-:W-:Y:S01]  /*9440*/  HFMA2 R110, -RZ, RZ, 0, 0 ;  /* 0x00000000ff6e7431 */ /* 0x000fe200000001ff */
[----:B------:R-:W-:Y:S02]  /*9450*/  IADD3 R109, PT, PT, R127, -0x4498517b, RZ ;  /* 0xbb67ae857f6d7810 */ /* 0x000fe40007ffe0ff */
[----:B0-----:R-:W-:Y:S01]  /*9460*/  LOP3.LUT R130, R12, R89, R126, 0x96, !PT ;  /* 0x000000590c827212 */ /* 0x001fe200078e967e */
        /* <DEDUP_REMOVED lines=49> */
[----:B------:R-:W-:Y:S01]  /*9780*/  IMAD.WIDE.U32 R130, R130, -0x326172a9, RZ ;  /* 0xcd9e8d5782827825 */ /* 0x000fe200078e00ff */
[----:B------:R-:W-:Y:S02]  /*9790*/  LOP3.LUT R7, R109, R88, R7, 0x96, !PT ;  /* 0x000000586d077212 */ /* 0x000fe400078e9607 */
[----:B------:R-:W-:Y:S01]  /*97a0*/  MOV R88, R133 ;  /* 0x0000008500587202 */ /* 0x000fe20000000f00 */
[----:B------:R-:W-:Y:S02]  /*97b0*/  VIADD R89, R126, 0x8ff34781 ;  /* 0x8ff347817e597836 */ /* 0x000fe40000000000 */
[----:B------:R-:W-:Y:S02]  /*97c0*/  IMAD.MOV.U32 R4, RZ, RZ, R130 ;  /* 0x000000ffff047224 */ /* 0x000fe400078e0082 */
[----:B------:R-:W-:Y:S01]  /*97d0*/  IMAD.MOV.U32 R133, RZ, RZ, R6 ;  /* 0x000000ffff857224 */ /* 0x000fe200078e0006 */
[----:B------:R-:W-:-:S07]  /*97e0*/  LOP3.LUT R8, R89, R134, R131, 0x96, !PT ;  /* 0x0000008659087212 */ /* 0x000fce00078e9683 */
.L_x_5267:
[----:B------:R-:W-:Y:S05]  /*97f0*/  BSYNC.RECONVERGENT B1 ;  /* 0x0000000000017941 */ /* 0x000fea0003800200 */
.L_x_5266:
[----:B------:R-:W-:Y:S01]  /*9800*/  I2FP.F32.U32 R89, R88 ;  /* 0x0000005800597245 */ /* 0x000fe20000201000 */
[----:B------:R-:W-:Y:S01]  /*9810*/  HADD2.F32 R6, -RZ, R90.H0_H0 ;  /* 0x2000005aff067230 */ /* 0x000fe20000004100 */
[----:B------:R-:W-:Y:S01]  /*9820*/  ISETP.NE.AND P4, PT, R110, 0x1, PT ;  /* 0x000000016e00780c */ /* 0x000fe20003f85270 */
[----:B------:R-:W-:Y:S01]  /*9830*/  HADD2.F32 R109, -RZ, R66.H0_H0 ;  /* 0x20000042ff6d7230 */ /* 0x000fe20000004100 */
[----:B------:R-:W-:Y:S01]  /*9840*/  BSSY.RECONVERGENT B1, `(.L_x_5271) ;  /* 0x000005f000017945 */ /* 0x000fe20003800200 */
[----:B------:R-:W-:Y:S01]  /*9850*/  FFMA.FTZ R89, R89, R118, 1.1641532182693481445e-10 ;  /* 0x2f00000059597423 */ /* 0x000fe20000010076 */
[----:B------:R-:W-:Y:S01]  /*9860*/  FMUL.FTZ R6, R6, R129 ;  /* 0x0000008106067220 */ /* 0x000fe20000410000 */
[----:B0-----:R-:W-:Y:S01]  /*9870*/  HADD2.F32 R131, -RZ, R26.H0_H0 ;  /* 0x2000001aff837230 */ /* 0x001fe20000004100 */
[----:B------:R-:W-:Y:S02]  /*9880*/  MOV R88, R4 ;  /* 0x0000000400587202 */ /* 0x000fe40000000f00 */
[----:B------:R-:W-:Y:S01]  /*9890*/  FMUL.FTZ R6, R6, R137 ;  /* 0x0000008906067220 */ /* 0x000fe20000410000 */
[----:B------:R-:W-:-:S04]  /*98a0*/  FSETP.GTU.FTZ.AND P3, PT, R89, R136, PT ;  /* 0x000000885900720b */ /* 0x000fc80003f7c000 */
        /* <DEDUP_REMOVED lines=13> */
.L_x_5273:
        /* <DEDUP_REMOVED lines=13> */
.L_x_5275:
[----:B------:R-:W-:Y:S05]  /*9a50*/  BSYNC.RECONVERGENT B2 ;  /* 0x0000000000027941 */ /* 0x000fea0003800200 */
.L_x_5274:
        /* <DEDUP_REMOVED lines=61> */
.L_x_5272:
[----:B------:R-:W-:Y:S05]  /*9e30*/  BSYNC.RECONVERGENT B1 ;  /* 0x0000000000017941 */ /* 0x000fea0003800200 */
.L_x_5271:
        /* <DEDUP_REMOVED lines=9> */
[----:B------:R-:W-:-:S02]  /*9ed0*/  IMAD.MOV.U32 R88, RZ, RZ, R4 ;  /* 0x000000ffff587224 */ /* 0x000fc400078e0004 */
[----:B------:R-:W-:Y:S01]  /*9ee0*/  FMUL.FTZ R90, R90, R137 ;  /* 0x000000895a5a7220 */ /* 0x000fe20000410000 */
[----:B------:R-:W-:-:S04]  /*9ef0*/  FSETP.GTU.FTZ.AND P4, PT, R89, R136, PT ;  /* 0x000000885900720b */ /* 0x000fc80003f9c000 */
[----:B------:R-:W-:Y:S02]  /*9f00*/  FSEL R90, R90, RZ, !P4 ;  /* 0x000000ff5a5a7208 */ /* 0x000fe40006000000 */
[----:B------:R-:W-:-:S03]  /*9f10*/  PLOP3.LUT P4, PT, P4, PT, PT, 0x8, 0x80 ;  /* 0x000000000080781c */ /* 0x000fc6000278e170 */
[----:B------:R-:W-:-:S05]  /*9f20*/  FFMA.FTZ R90, R90, R109, R131 ;  /* 0x0000006d5a5a7223 */ /* 0x000fca0000010083 */
        /* <DEDUP_REMOVED lines=10> */
.L_x_5278:
        /* <DEDUP_REMOVED lines=13> */
.L_x_5280:
[----:B------:R-:W-:Y:S05]  /*a0a0*/  BSYNC.RECONVERGENT B2 ;  /* 0x0000000000027941 */ /* 0x000fea0003800200 */
.L_x_5279:
        /* <DEDUP_REMOVED lines=61> */
.L_x_5277:
[----:B------:R-:W-:Y:S05]  /*a480*/  BSYNC.RECONVERGENT B1 ;  /* 0x0000000000017941 */ /* 0x000fea0003800200 */
.L_x_5276:
        /* <DEDUP_REMOVED lines=8> */
[----:B------:R-:W-:Y:S02]  /*a510*/  IMAD.MOV.U32 R88, RZ, RZ, R4 ;  /* 0x000000ffff587224 */ /* 0x000fe400078e0004 */
[----:B------:R-:W-:Y:S01]  /*a520*/  FMUL.FTZ R6, R6, R137 ;  /* 0x0000008906067220 */ /* 0x000fe20000410000 */
[----:B------:R-:W-:-:S04]  /*a530*/  FSETP.GTU.FTZ.AND P5, PT, R89, R136, PT ;  /* 0x000000885900720b */ /* 0x000fc80003fbc000 */
        /* <DEDUP_REMOVED lines=13> */
.L_x_5283:
        /* <DEDUP_REMOVED lines=15> */
.L_x_5285:
[----:B------:R-:W-:Y:S05]  /*a700*/  BSYNC.RECONVERGENT B2 ;  /* 0x0000000000027941 */ /* 0x000fea0003800200 */
.L_x_5284:
        /* <DEDUP_REMOVED lines=61> */
.L_x_5282:
[----:B------:R-:W-:Y:S05]  /*aae0*/  BSYNC.RECONVERGENT B1 ;  /* 0x0000000000017941 */ /* 0x000fea0003800200 */
.L_x_5281:
        /* <DEDUP_REMOVED lines=9> */
[----:B------:R-:W-:Y:S02]  /*ab80*/  FSETP.GTU.FTZ.AND P6, PT, R89, R136, PT ;  /* 0x000000885900720b */ /* 0x000fe40003fdc000 */
[----:B------:R-:W-:Y:S02]  /*ab90*/  F2FP.F16.F32.PACK_AB R89, R99, R22 ;  /* 0x000000166359723e */ /* 0x000fe400000000ff */
[----:B------:R-:W-:Y:S02]  /*aba0*/  FSEL R130, R130, RZ, !P6 ;  /* 0x000000ff82827208 */ /* 0x000fe40007000000 */
[----:B------:R-:W-:-:S03]  /*abb0*/  PLOP3.LUT P6, PT, P6, PT, PT, 0x8, 0x80 ;  /* 0x000000000080781c */ /* 0x000fc600037ce170 */
[----:B------:R-:W-:-:S05]  /*abc0*/  FFMA.FTZ R118, R130, R91, R131 ;  /* 0x0000005b82767223 */ /* 0x000fca0000010083 */
[----:B------:R-:W-:Y:S01]  /*abd0*/  F2FP.F16.F32.PACK_AB R91, R118, R109 ;  /* 0x0000006d765b723e */ /* 0x000fe200000000ff */
[----:B------:R-:W-:Y:S06]  /*abe0*/  BRA `(.L_x_5286) ;  /* 0x0000003000987947 */ /* 0x000fec0003800000 */
.L_x_5245:
        /* <DEDUP_REMOVED lines=16> */
.L_x_5289:
        /* <DEDUP_REMOVED lines=13> */
.L_x_5291:
[----:B------:R-:W-:Y:S05]  /*adc0*/  BSYNC.RECONVERGENT B2 ;  /* 0x0000000000027941 */ /* 0x000fea0003800200 */
.L_x_5290:
[----:B0-----:R-:W-:Y:S01]  /*add0*/  IMAD.WIDE.U32 R130, R11, -0x326172a9, RZ ;  /* 0xcd9e8d570b827825 */ /* 0x001fe200078e00ff */
        /* <DEDUP_REMOVED lines=60> */
.L_x_5288:
[----:B------:R-:W-:Y:S05]  /*b1a0*/  BSYNC.RECONVERGENT B1 ;  /* 0x0000000000017941 */ /* 0x000fea0003800200 */
.L_x_5287:
[----:B------:R-:W1:Y:S01]  /*b1b0*/  LDC R137, c[0x0][0x408] ;  /* 0x00010200ff897b82 */ /* 0x000e620000000800 */
[----:B------:R-:W-:Y:S01]  /*b1c0*/  I2FP.F32.U32 R21, R0 ;  /* 0x0000000000157245 */ /* 0x000fe20000201000 */
[----:B-----5:R-:W-:Y:S01]  /*b1d0*/  HADD2.F32 R0, -RZ, R88.H0_H0 ;  /* 0x20000058ff007230 */ /* 0x020fe20000004100 */
[----:B------:R-:W-:Y:S01]  /*b1e0*/  ISETP.NE.AND P1, PT, R22, 0x1, PT ;  /* 0x000000011600780c */ /* 0x000fe20003f25270 */
[----:B------:R-:W-:Y:S01]  /*b1f0*/  IMAD.MOV.U32 R118, RZ, RZ, 0x2f800000 ;  /* 0x2f800000ff767424 */ /* 0x000fe200078e00ff */
[----:B------:R-:W-:Y:S01]  /*b200*/  BSSY.RECONVERGENT B1, `(.L_x_5292) ;  /* 0x0000061000017945 */ /* 0x000fe20003800200 */
[----:B------:R-:W-:Y:S02]  /*b210*/  HFMA2 R99, -RZ, RZ, 0, 1.1920928955078125e-07 ;  /* 0x00000002ff637431 */ /* 0x000fe400000001ff */
[----:B------:R-:W-:Y:S01]  /*b220*/  FMUL.FTZ R0, R0, R129 ;  /* 0x0000008100007220 */ /* 0x000fe20000410000 */
[----:B------:R-:W2:Y:S01]  /*b230*/  LDC R136, c[0x0][0x404] ;  /* 0x00010100ff887b82 */ /* 0x000ea20000000800 */
[----:B------:R-:W-:-:S02]  /*b240*/  FFMA.FTZ R21, R21, R118, 1.1641532182693481445e-10 ;  /* 0x2f00000015157423 */ /* 0x000fc40000010076 */
[----:B-1----:R-:W-:-:S03]  /*b250*/  FMUL.FTZ R0, R0, R137 ;  /* 0x0000008900007220 */ /* 0x002fc60000410000 */
[----:B--2---:R-:W-:Y:S01]  /*b260*/  FSETP.GTU.FTZ.AND P0, PT, R21, R136, PT ;  /* 0x000000881500720b */ /* 0x004fe20003f1c000 */
        /* <DEDUP_REMOVED lines=15> */
.L_x_5294:
        /* <DEDUP_REMOVED lines=13> */
.L_x_5296:
[----:B------:R-:W-:Y:S05]  /*b430*/  BSYNC.RECONVERGENT B2 ;  /* 0x0000000000027941 */ /* 0x000fea0003800200 */
.L_x_5295:
[----:B0-----:R-:W-:Y:S01]  /*b440*/  IMAD.WIDE.U32 R130, R11, -0x326172a9, RZ ;  /* 0xcd9e8d570b827825 */ /* 0x001fe200078e00ff */
        /* <DEDUP_REMOVED lines=60> */
.L_x_5293:
[----:B------:R-:W-:Y:S05]  /*b810*/  BSYNC.RECONVERGENT B1 ;  /* 0x0000000000017941 */ /* 0x000fea0003800200 */
.L_x_5292:
        /* <DEDUP_REMOVED lines=23> */
.L_x_5299:
        /* <DEDUP_REMOVED lines=13> */
.L_x_5301:
[----:B------:R-:W-:Y:S05]  /*ba60*/  BSYNC.RECONVERGENT B2 ;  /* 0x0000000000027941 */ /* 0x000fea0003800200 */
.L_x_5300:
        /* <DEDUP_REMOVED lines=61> */
.L_x_5298:
[----:B------:R-:W-:Y:S05]  /*be40*/  BSYNC.RECONVERGENT B1 ;  /* 0x0000000000017941 */ /* 0x000fea0003800200 */
.L_x_5297:
[----:B------:R-:W-:Y:S01]  /*be50*/  I2FP.F32.U32 R99, R22 ;  /* 0x0000001600637245 */ /* 0x000fe20000201000 */
[----:B------:R-:W-:Y:S01]  /*be60*/  HADD2.F32 R6, -RZ, R89.H0_H0 ;  /* 0x20000059ff067230 */ /* 0x000fe20000004100 */
[----:B------:R-:W-:Y:S01]  /*be70*/  ISETP.NE.AND P2, PT, R100, 0x1, PT ;  /* 0x000000016400780c */ /* 0x000fe20003f45270 */
[----:B------:R-:W-:Y:S01]  /*be80*/  BSSY.RECONVERGENT B1, `(.L_x_5302) ;  /* 0x000005f000017945 */ /* 0x000fe20003800200 */
[----:B------:R-:W-:Y:S02]  /*be90*/  HFMA2 R109, -RZ, RZ, 0, 1.1920928955078125e-07 ;  /* 0x00000002ff6d7431 */ /* 0x000fe400000001ff */
[----:B------:R-:W-:Y:S01]  /*bea0*/  FFMA.FTZ R99, R99, R118, 1.1641532182693481445e-10 ;  /* 0x2f00000063637423 */ /* 0x000fe20000010076 */
[----:B------:R-:W-:Y:S01]  /*beb0*/  FMUL.FTZ R6, R6, R129 ;  /* 0x0000008106067220 */ /* 0x000fe20000410000 */
[----:B------:R-:W-:-:S03]  /*bec0*/  IMAD.MOV.U32 R88, RZ, RZ, R4 ;  /* 0x000000ffff587224 */ /* 0x000fc600078e0004 */
[----:B------:R-:W-:Y:S01]  /*bed0*/  FMUL.FTZ R6, R6, R137 ;  /* 0x0000008906067220 */ /* 0x000fe20000410000 */
[----:B------:R-:W-:Y:S01]  /*bee0*/  FSETP.GTU.FTZ.AND P1, PT, R99, R136, PT ;  /* 0x000000886300720b */ /* 0x000fe20003f3c000 */
[----:B------:R-:W-:-:S03]  /*bef0*/  HADD2.F32 R99, -RZ, R65.H0_H0 ;  /* 0x20000041ff637230 */ /* 0x000fc60000004100 */
        /* <DEDUP_REMOVED lines=12> */
.L_x_5304:
        /* <DEDUP_REMOVED lines=13> */
.L_x_5306:
[----:B------:R-:W-:Y:S05]  /*c090*/  BSYNC.RECONVERGENT B2 ;  /* 0x0000000000027941 */ /* 0x000fea0003800200 */
.L_x_5305:
        /* <DEDUP_REMOVED lines=57> */
[----:B------:R-:W-:Y:S02]  /*c430*/  IMAD.MOV.U32 R133, RZ, RZ, R6 ;  /* 0x000000ffff857224 */ /* 0x000fe400078e0006 */
[----:B------:R-:W-:-:S04]  /*c440*/  IMAD.WIDE.U32 R134, R134, -0x326172a9, RZ ;  /* 0xcd9e8d5786867825 */ /* 0x000fc800078e00ff */
[----:B------:R-:W-:Y:S01]  /*c450*/  IMAD.MOV.U32 R4, RZ, RZ, R134 ;  /* 0x000000ffff047224 */ /* 0x000fe200078e0086 */
[----:B------:R-:W-:-:S07]  /*c460*/  LOP3.LUT R8, R99, R138, R135, 0x96, !PT ;  /* 0x0000008a63087212 */ /* 0x000fce00078e9687 */
.L_x_5303:
[----:B------:R-:W-:Y:S05]  /*c470*/  BSYNC.RECONVERGENT B1 ;  /* 0x0000000000017941 */ /* 0x000fea0003800200 */
.L_x_5302:
        /* <DEDUP_REMOVED lines=23> */
.L_x_5309:
        /* <DEDUP_REMOVED lines=13> */
.L_x_5311:
[----:B------:R-:W-:Y:S05]  /*c6c0*/  BSYNC.RECONVERGENT B2 ;  /* 0x0000000000027941 */ /* 0x000fea0003800200 */
.L_x_5310:
[----:B------:R-:W-:Y:S01]  /*c6d0*/  IMAD.WIDE.U32 R88, R11, -0x326172a9, RZ ;  /* 0xcd9e8d570b587825 */ /* 0x000fe200078e00ff */
[----:B------:R-:W-:-:S03]  /*c6e0*/  LOP3.LUT R6, R5, R135, R127, 0x96, !PT ;  /* 0x0000008705067212 */ /* 0x000fc600078e967f */
[----:B------:R-:W-:Y:S01]  /*c6f0*/  VIADD R109, R127, 0xbb67ae85 ;  /* 0xbb67ae857f6d7836 */ /* 0x000fe20000000000 */
[----:B0-----:R-:W-:Y:S01]  /*c700*/  LOP3.LUT R130, R12, R89, R126, 0x96, !PT ;  /* 0x000000590c827212 */ /* 0x001fe200078e967e */
        /* <DEDUP_REMOVED lines=57> */
.L_x_5308:
[----:B------:R-:W-:Y:S05]  /*caa0*/  BSYNC.RECONVERGENT B1 ;  /* 0x0000000000017941 */ /* 0x000fea0003800200 */
.L_x_5307:
[----:B------:R-:W-:Y:S01]  /*cab0*/  I2FP.F32.U32 R89, R88 ;  /* 0x0000005800597245 */ /* 0x000fe20000201000 */
[----:B------:R-:W-:Y:S01]  /*cac0*/  HADD2.F32 R6, -RZ, R90.H0_H0 ;  /* 0x2000005aff067230 */ /* 0x000fe20000004100 */
[----:B------:R-:W-:Y:S01]  /*cad0*/  ISETP.NE.AND P4, PT, R110, 0x1, PT ;  /* 0x000000016e00780c */ /* 0x000fe20003f85270 */
[----:B------:R-:W-:Y:S01]  /*cae0*/  HADD2.F32 R109, -RZ, R66.H0_H0 ;  /* 0x20000042ff6d7230 */ /* 0x000fe20000004100 */
[----:B------:R-:W-:Y:S01]  /*caf0*/  BSSY.RECONVERGENT B1, `(.L_x_5312) ;  /* 0x000005e000017945 */ /* 0x000fe20003800200 */
[----:B------:R-:W-:Y:S01]  /*cb00*/  FFMA.FTZ R89, R89, R118, 1.1641532182693481445e-10 ;  /* 0x2f00000059597423 */ /* 0x000fe20000010076 */
[----:B------:R-:W-:Y:S01]  /*cb10*/  FMUL.FTZ R6, R6, R129 ;  /* 0x0000008106067220 */ /* 0x000fe20000410000 */
[----:B------:R-:W-:-:S03]  /*cb20*/  IMAD.MOV.U32 R88, RZ, RZ, R4 ;  /* 0x000000ffff587224 */ /* 0x000fc600078e0004 */
[----:B------:R-:W-:Y:S01]  /*cb30*/  FMUL.FTZ R6, R6, R137 ;  /* 0x0000008906067220 */ /* 0x000fe20000410000 */
[----:B------:R-:W-:-:S04]  /*cb40*/  FSETP.GTU.FTZ.AND P3, PT, R89, R136, PT ;  /* 0x000000885900720b */ /* 0x000fc80003f7c000 */
[----:B------:R-:W-:Y:S01]  /*cb50*/  FSEL R100, R6, RZ, !P3 ;  /* 0x000000ff06647208 */ /* 0x000fe20005800000 */
[----:B------:R-:W-:Y:S01]  /*cb60*/  HFMA2 R6, -RZ, RZ, 0, 1.1920928955078125e-07 ;  /* 0x00000002ff067431 */ /* 0x000fe200000001ff */
        /* <DEDUP_REMOVED lines=11> */
.L_x_5314:
        /* <DEDUP_REMOVED lines=13> */
.L_x_5316:
[----:B------:R-:W-:Y:S05]  /*ccf0*/  BSYNC.RECONVERGENT B2 ;  /* 0x0000000000027941 */ /* 0x000fea0003800200 */
.L_x_5315:
[----:B------:R-:W-:Y:S01]  /*cd00*/  IMAD.WIDE.U32 R88, R11, -0x326172a9, RZ ;  /* 0xcd9e8d570b587825 */ /* 0x000fe200078e00ff */
[----:B------:R-:W-:Y:S02]  /*cd10*/  LOP3.LUT R6, R5, R135, R127, 0x96, !PT ;  /* 0x0000008705067212 */ /* 0x000fe400078e967f */
        /* <DEDUP_REMOVED lines=59> */
.L_x_5313:
[----:B------:R-:W-:Y:S05]  /*d0d0*/  BSYNC.RECONVERGENT B1 ;  /* 0x0000000000017941 */ /* 0x000fea0003800200 */
.L_x_5312:
[----:B------:R-:W-:Y:S01]  /*d0e0*/  I2FP.F32.U32 R89, R88 ;  /* 0x0000005800597245 */ /* 0x000fe20000201000 */
[----:B------:R-:W-:Y:S01]  /*d0f0*/  HADD2.F32 R90, -RZ, R90.H1_H1 ;  /* 0x3000005aff5a7230 */ /* 0x000fe20000004100 */
[----:B------:R-:W-:Y:S01]  /*d100*/  ISETP.NE.AND P5, PT, R6, 0x1, PT ;  /* 0x000000010600780c */ /* 0x000fe20003fa5270 */
[----:B------:R-:W-:Y:S01]  /*d110*/  HADD2.F32 R109, -RZ, R66.H1_H1 ;  /* 0x30000042ff6d7230 */ /* 0x000fe20000004100 */
[----:B------:R-:W-:Y:S01]  /*d120*/  BSSY.RECONVERGENT B1, `(.L_x_5317) ;  /* 0x000005f000017945 */ /* 0x000fe20003800200 */
[----:B------:R-:W-:Y:S01]  /*d130*/  FFMA.FTZ R89, R89, R118, 1.1641532182693481445e-10 ;  /* 0x2f00000059597423 */ /* 0x000fe20000010076 */
[----:B------:R-:W-:Y:S01]  /*d140*/  FMUL.FTZ R90, R90, R129 ;  /* 0x000000815a5a7220 */ /* 0x000fe20000410000 */
[----:B0-----:R-:W-:Y:S01]  /*d150*/  IMAD.MOV.U32 R130, RZ, RZ, 0x2 ;  /* 0x00000002ff827424 */ /* 0x001fe200078e00ff */
        /* <DEDUP_REMOVED lines=16> */
.L_x_5319:
        /* <DEDUP_REMOVED lines=13> */
.L_x_5321:
[----:B------:R-:W-:Y:S05]  /*d330*/  BSYNC.RECONVERGENT B2 ;  /* 0x0000000000027941 */ /* 0x000fea0003800200 */
.L_x_5320:
        /* <DEDUP_REMOVED lines=61> */
.L_x_5318:
[----:B------:R-:W-:Y:S05]  /*d710*/  BSYNC.RECONVERGENT B1 ;  /* 0x0000000000017941 */ /* 0x000fea0003800200 */
.L_x_5317:
[----:B------:R-:W-:Y:S01]  /*d720*/  I2FP.F32.U32 R89, R88 ;  /* 0x0000005800597245 */ /* 0x000fe20000201000 */
[----:B------:R-:W-:Y:S01]  /*d730*/  HADD2.F32 R6, -RZ, R91.H0_H0 ;  /* 0x2000005bff067230 */ /* 0x000fe20000004100 */
[----:B------:R-:W-:Y:S01]  /*d740*/  ISETP.NE.AND P6, PT, R130, 0x1, PT ;  /* 0x000000018200780c */ /* 0x000fe20003fc5270 */
[----:B------:R-:W-:Y:S01]  /*d750*/  HADD2.F32 R88, -RZ, R67.H0_H0 ;  /* 0x20000043ff587230 */ /* 0x000fe20000004100 */
[----:B------:R-:W-:Y:S01]  /*d760*/  BSSY.RECONVERGENT B1, `(.L_x_5322) ;  /* 0x0000060000017945 */ /* 0x000fe20003800200 */
[----:B------:R-:W-:Y:S01]  /*d770*/  FFMA.FTZ R89, R89, R118, 1.1641532182693481445e-10 ;  /* 0x2f00000059597423 */ /* 0x000fe20000010076 */
[----:B------:R-:W-:-:S04]  /*d780*/  FMUL.FTZ R6, R6, R129 ;  /* 0x0000008106067220 */ /* 0x000fc80000410000 */
[----:B------:R-:W-:Y:S01]  /*d790*/  FMUL.FTZ R6, R6, R137 ;  /* 0x0000008906067220 */ /* 0x000fe20000410000 */
[----:B------:R-:W-:-:S04]  /*d7a0*/  FSETP.GTU.FTZ.AND P5, PT, R89, R136, PT ;  /* 0x000000885900720b */ /* 0x000fc80003fbc000 */
[----:B------:R-:W-:Y:S01]  /*d7b0*/  FSEL R109, R6, RZ, !P5 ;  /* 0x000000ff066d7208 */ /* 0x000fe20006800000 */
[----:B------:R-:W-:Y:S01]  /*d7c0*/  IMAD.MOV.U32 R6, RZ, RZ, 0x2 ;  /* 0x00000002ff067424 */ /* 0x000fe200078e00ff */
        /* <DEDUP_REMOVED lines=12> */
.L_x_5324:
        /* <DEDUP_REMOVED lines=15> */
.L_x_5326:
[----:B------:R-:W-:Y:S05]  /*d980*/  BSYNC.RECONVERGENT B2 ;  /* 0x0000000000027941 */ /* 0x000fea0003800200 */
.L_x_5325:
        /* <DEDUP_REMOVED lines=61> */
.L_x_5323:
[----:B------:R-:W-:Y:S05]  /*dd60*/  BSYNC.RECONVERGENT B1 ;  /* 0x0000000000017941 */ /* 0x000fea0003800200 */
.L_x_5322:
[----:B------:R-:W-:Y:S01]  /*dd70*/  I2FP.F32.U32 R89, R88 ;  /* 0x0000005800597245 */ /* 0x000fe20000201000 */
[----:B------:R-:W-:Y:S01]  /*dd80*/  HADD2.F32 R88, -RZ, R91.H1_H1 ;  /* 0x3000005bff587230 */ /* 0x000fe20000004100 */
[----:B------:R-:W-:Y:S01]  /*dd90*/  F2FP.F16.F32.PACK_AB R90, R90, R100 ;  /* 0x000000645a5a723e */ /* 0x000fe200000000ff */
[----:B------:R-:W-:Y:S02]  /*dda0*/  HADD2.F32 R91, -RZ, R67.H1_H1 ;  /* 0x30000043ff5b7230 */ /* 0x000fe40000004100 */
[----:B------:R-:W-:Y:S01]  /*ddb0*/  FFMA.FTZ R89, R89, R118, 1.1641532182693481445e-10 ;  /* 0x2f00000059597423 */ /* 0x000fe20000010076 */
[----:B------:R-:W-:-:S04]  /*ddc0*/  FMUL.FTZ R88, R88, R129 ;  /* 0x0000008158587220 */ /* 0x000fc80000410000 */
[----:B------:R-:W-:Y:S01]  /*ddd0*/  FMUL.FTZ R88, R88, R137 ;  /* 0x0000008958587220 */ /* 0x000fe20000410000 */
[----:B------:R-:W-:Y:S02]  /*dde0*/  FSETP.GTU.FTZ.AND P6, PT, R89, R136, PT ;  /* 0x000000885900720b */ /* 0x000fe40003fdc000 */
[----:B------:R-:W-:Y:S02]  /*ddf0*/  F2FP.F16.F32.PACK_AB R89, R99, R22 ;  /* 0x000000166359723e */ /* 0x000fe400000000ff */
[----:B------:R-:W-:Y:S02]  /*de00*/  FSEL R118, R88, RZ, !P6 ;  /* 0x000000ff58767208 */ /* 0x000fe40007000000 */
[----:B------:R-:W-:Y:S02]  /*de10*/  PLOP3.LUT P6, PT, P6, PT, PT, 0x8, 0x80 ;  /* 0x000000000080781c */ /* 0x000fe400037ce170 */
[----:B------:R-:W-:Y:S01]  /*de20*/  F2FP.F16.F32.PACK_AB R88, R21, R0 ;  /* 0x000000001558723e */ /* 0x000fe200000000ff */
[----:B------:R-:W-:-:S05]  /*de30*/  FMUL.FTZ R118, R91, R118 ;  /* 0x000000765b767220 */ /* 0x000fca0000410000 */
[----:B------:R-:W-:-:S07]  /*de40*/  F2FP.F16.F32.PACK_AB R91, R118, R109 ;  /* 0x0000006d765b723e */ /* 0x000fce00000000ff */
.L_x_5286:
        /* <DEDUP_REMOVED lines=21> */
.L_x_5244:
[----:B------:R-:W-:Y:S05]  /*dfa0*/  BSYNC.RECONVERGENT B0 ;  /* 0x0000000000007941 */ /* 0x000fea0003800200 */
.L_x_5243:
[----:B------:R-:W-:Y:S01]  /*dfb0*/  ISETP.GE.U32.AND P0, PT, R14, 0x180, PT ;  /* 0x000001800e00780c */ /* 0x000fe20003f06070 */
[----:B------:R-:W-:Y:S03]  /*dfc0*/  BSSY.RECONVERGENT B0, `(.L_x_5327) ;  /* 0x0000676000007945 */ /* 0x000fe60003800200 */
[----:B01----:R-:W-:-:S09]  /*dfd0*/  P2R R130, PR, RZ, 0x1 ;  /* 0x00000001ff827803 */ /* 0x003fd20000000000 */
[----:B------:R-:W-:Y:S05]  /*dfe0*/  @!P0 BRA `(.L_x_5328) ;  /* 0x0000006400cc8947 */ /* 0x000fea0003800000 */
[----:B------:R-:W-:Y:S01]  /*dff0*/  ISETP.NE.U32.AND P0, PT, RZ, UR8, PT ;  /* 0x00000008ff007c0c */ /* 0x000fe2000bf05070 */
[----:B------:R-:W0:Y:S03]  /*e000*/  LDC.64 R88, c[0x0][0x390] ;  /* 0x0000e400ff587b82 */ /* 0x000e260000000a00 */
        /* <DEDUP_REMOVED lines=23> */
.L_x_5332:
        /* <DEDUP_REMOVED lines=13> */
.L_x_5334:
[----:B------:R-:W-:Y:S05]  /*e250*/  BSYNC.RECONVERGENT B2 ;  /* 0x0000000000027941 */ /* 0x000fea0003800200 */
.L_x_5333:
        /* <DEDUP_REMOVED lines=61> */
.L_x_5331:
[----:B------:R-:W-:Y:S05]  /*e630*/  BSYNC.RECONVERGENT B1 ;  /* 0x0000000000017941 */ /* 0x000fea0003800200 */
.L_x_5330:
[----:B------:R-:W1:Y:S01]  /*e640*/  LDC R138, c[0x0][0x408] ;  /* 0x00010200ff8a7b82 */ /* 0x000e620000000800 */
[----:B------:R-:W-:Y:S01]  /*e650*/  HFMA2 R119, -RZ, RZ, 0.1171875, 0 ;  /* 0x2f800000ff777431 */ /* 0x000fe200000001ff */
[----:B------:R-:W-:Y:S01]  /*e660*/  I2FP.F32.U32 R6, R16 ;  /* 0x0000001000067245 */ /* 0x000fe20000201000 */
[----:B-----5:R-:W-:Y:S01]  /*e670*/  HADD2.F32 R16, -RZ, R88.H0_H0 ;  /* 0x20000058ff107230 */ /* 0x020fe20000004100 */
[----:B------:R-:W-:Y:S01]  /*e680*/  ISETP.NE.AND P1, PT, R92, 0x1, PT ;  /* 0x000000015c00780c */ /* 0x000fe20003f25270 */
[----:B------:R-:W-:Y:S01]  /*e690*/  HADD2.F32 R101, -RZ, R52.H0_H0 ;  /* 0x20000034ff657230 */ /* 0x000fe20000004100 */
[----:B------:R-:W-:Y:S01]  /*e6a0*/  BSSY.RECONVERGENT B1, `(.L_x_5335) ;  /* 0x0000061000017945 */ /* 0x000fe20003800200 */
[----:B------:R-:W-:Y:S01]  /*e6b0*/  HADD2.F32 R107, -RZ, R24.H0_H0 ;  /* 0x20000018ff6b7230 */ /* 0x000fe20000004100 */
[----:B------:R-:W2:Y:S01]  /*e6c0*/  LDC R133, c[0x0][0x404] ;  /* 0x00010100ff857b82 */ /* 0x000ea20000000800 */
[----:B------:R-:W-:Y:S01]  /*e6d0*/  FMUL.FTZ R23, R16, R129 ;  /* 0x0000008110177220 */ /* 0x000fe20000410000 */
[----:B------:R-:W-:-:S03]  /*e6e0*/  FFMA.FTZ R6, R6, R119, 1.1641532182693481445e-10 ;  /* 0x2f00000006067423 */ /* 0x000fc60000010077 */
[----:B-1----:R-:W-:Y:S02]  /*e6f0*/  FMUL.FTZ R23, R23, R138 ;  /* 0x0000008a17177220 */ /* 0x002fe40000410000 */
[----:B--2---:R-:W-:-:S04]  /*e700*/  FSETP.GTU.FTZ.AND P0, PT, R6, R133, PT ;  /* 0x000000850600720b */ /* 0x004fc80003f1c000 */
[----:B------:R-:W-:Y:S02]  /*e710*/  FSEL R16, R23, RZ, !P0 ;  /* 0x000000ff17107208 */ /* 0x000fe40004000000 */
[----:B------:R-:W-:Y:S02]  /*e720*/  PLOP3.LUT P0, PT, P0, PT, PT, 0x8, 0x80 ;  /* 0x000000000080781c */ /* 0x000fe4000070e170 */
[----:B------:R-:W-:Y:S01]  /*e730*/  MOV R23, R4 ;  /* 0x0000000400177202 */ /* 0x000fe20000000f00 */
[----:B------:R-:W-:Y:S01]  /*e740*/  FFMA.FTZ R16, R16, R101, R107 ;  /* 0x0000006510107223 */ /* 0x000fe2000001006b */
[----:B------:R-:W-:Y:S01]  /*e750*/  IMAD.MOV.U32 R101, RZ, RZ, 0x2 ;  /* 0x00000002ff657424 */ /* 0x000fe200078e00ff */
[----:B------:R-:W-:Y:S01]  /*e760*/  P2R R123, PR, RZ, 0x1 ;  /* 0x00000001ff7b7803 */ /* 0x000fe20000000000 */
[----:B------:R-:W-:Y:S07]  /*e770*/  @!P1 BRA `(.L_x_5336) ;  /* 0x00000004004c9947 */ /* 0x000fee0003800000 */
        /* <DEDUP_REMOVED lines=8> */
.L_x_5337:
        /* <DEDUP_REMOVED lines=13> */
.L_x_5339:
[----:B------:R-:W-:Y:S05]  /*e8d0*/  BSYNC.RECONVERGENT B2 ;  /* 0x0000000000027941 */ /* 0x000fea0003800200 */
.L_x_5338:
        /* <DEDUP_REMOVED lines=61> */
.L_x_5336:
[----:B------:R-:W-:Y:S05]  /*ecb0*/  BSYNC.RECONVERGENT B1 ;  /* 0x0000000000017941 */ /* 0x000fea0003800200 */
.L_x_5335:
[----:B------:R-:W-:Y:S01]  /*ecc0*/  I2FP.F32.U32 R6, R23 ;  /* 0x0000001700067245 */ /* 0x000fe20000201000 */
[----:B------:R-:W-:Y:S01]  /*ecd0*/  HADD2.F32 R88, -RZ, R88.H1_H1 ;  /* 0x30000058ff587230 */ /* 0x000fe20000004100 */
[----:B------:R-:W-:Y:S01]  /*ece0*/  ISETP.NE.AND P1, PT, R101, 0x1, PT ;  /* 0x000000016500780c */ /* 0x000fe20003f25270 */
[----:B------:R-:W-:Y:S01]  /*ecf0*/  BSSY.RECONVERGENT B1, `(.L_x_5340) ;  /* 0x0000060000017945 */ /* 0x000fe20003800200 */
[----:B------:R-:W-:Y:S02]  /*ed00*/  HFMA2 R102, -RZ, RZ, 0, 1.1920928955078125e-07 ;  /* 0x00000002ff667431 */ /* 0x000fe400000001ff */
[----:B------:R-:W-:Y:S01]  /*ed10*/  FFMA.FTZ R6, R6, R119, 1.1641532182693481445e-10 ;  /* 0x2f00000006067423 */ /* 0x000fe20000010077 */
[----:B------:R-:W-:Y:S01]  /*ed20*/  FMUL.FTZ R23, R88, R129 ;  /* 0x0000008158177220 */ /* 0x000fe20000410000 */
[----:B------:R-:W-:-:S03]  /*ed30*/  HADD2.F32 R88, -RZ, R24.H1_H1 ;  /* 0x30000018ff587230 */ /* 0x000fc60000004100 */
        /* <DEDUP_REMOVED lines=16> */
.L_x_5342:
        /* <DEDUP_REMOVED lines=13> */
.L_x_5344:
[----:B------:R-:W-:Y:S05]  /*ef10*/  BSYNC.RECONVERGENT B2 ;  /* 0x0000000000027941 */ /* 0x000fea0003800200 */
.L_x_5343:
        /* <DEDUP_REMOVED lines=61> */
.L_x_5341:
[----:B------:R-:W-:Y:S05]  /*f2f0*/  BSYNC.RECONVERGENT B1 ;  /* 0x0000000000017941 */ /* 0x000fea0003800200 */
.L_x_5340:
        /* <DEDUP_REMOVED lines=24> */
.L_x_5347:
        /* <DEDUP_REMOVED lines=13> */
.L_x_5349:
[----:B------:R-:W-:Y:S05]  /*f550*/  BSYNC.RECONVERGENT B2 ;  /* 0x0000000000027941 */ /* 0x000fea0003800200 */
.L_x_5348:
        /* <DEDUP_REMOVED lines=61> */
.L_x_5346:
[----:B------:R-:W-:Y:S05]  /*f930*/  BSYNC.RECONVERGENT B1 ;  /* 0x0000000000017941 */ /* 0x000fea0003800200 */
.L_x_5345:
        /* <DEDUP_REMOVED lines=24> */
.L_x_5352:
        /* <DEDUP_REMOVED lines=13> */
.L_x_5354:
[----:B------:R-:W-:Y:S05]  /*fb90*/  BSYNC.RECONVERGENT B2 ;  /* 0x0000000000027941 */ /* 0x000fea0003800200 */
.L_x_5353:
        /* <DEDUP_REMOVED lines=61> */
.L_x_5351:
[----:B------:R-:W-:Y:S05]  /*ff70*/  BSYNC.RECONVERGENT B1 ;  /* 0x0000000000017941 */ /* 0x000fea0003800200 */
.L_x_5350:
        /* <DEDUP_REMOVED lines=24> */
.L_x_5357:
        /* <DEDUP_REMOVED lines=13> */
.L_x_5359:
[----:B------:R-:W-:Y:S05]  /*101d0*/  BSYNC.RECONVERGENT B2 ;  /* 0x0000000000027941 */ /* 0x000fea0003800200 */
.L_x_5358:
        /* <DEDUP_REMOVED lines=61> */
.L_x_5356:
[----:B------:R-:W-:Y:S05]  /*105b0*/  BSYNC.RECONVERGENT B1 ;  /* 0x0000000000017941 */ /* 0x000fea0003800200 */
.L_x_5355:
        /* <DEDUP_REMOVED lines=25> */
.L_x_5362:
        /* <DEDUP_REMOVED lines=13> */
.L_x_5364:
[----:B------:R-:W-:Y:S05]  /*10820*/  BSYNC.RECONVERGENT B2 ;  /* 0x0000000000027941 */ /* 0x000fea0003800200 */
.L_x_5363:
        /* <DEDUP_REMOVED lines=61> */
.L_x_5361:
[----:B------:R-:W-:Y:S05]  /*10c00*/  BSYNC.RECONVERGENT B1 ;  /* 0x0000000000017941 */ /* 0x000fea0003800200 */
.L_x_5360:
[----:B------:R-:W-:Y:S01]  /*10c10*/  I2FP.F32.U32 R6, R88 ;  /* 0x0000005800067245 */ /* 0x000fe20000201000 */
[----:B------:R-:W-:Y:S01]  /*10c20*/  HADD2.F32 R88, -RZ, R91.H0_H0 ;  /* 0x2000005bff587230 */ /* 0x000fe20000004100 */
[----:B------:R-:W-:Y:S01]  /*10c30*/  ISETP.NE.AND P6, PT, R135, 0x1, PT ;  /* 0x000000018700780c */ /* 0x000fe20003fc5270 */
[----:B------:R-:W-:Y:S01]  /*10c40*/  HADD2.F32 R134, -RZ, R27.H0_H0 ;  /* 0x2000001bff867230 */ /* 0x000fe20000004100 */
[----:B------:R-:W-:Y:S01]  /*10c50*/  BSSY.RECONVERGENT B1, `(.L_x_5365) ;  /* 0x0000061000017945 */ /* 0x000fe20003800200 */
[----:B------:R-:W-:Y:S01]  /*10c60*/  FFMA.FTZ R6, R6, R119, 1.1641532182693481445e-10 ;  /* 0x2f00000006067423 */ /* 0x000fe20000010077 */
[----:B------:R-:W-:Y:S01]  /*10c70*/  FMUL.FTZ R89, R88, R129 ;  /* 0x0000008158597220 */ /* 0x000fe20000410000 */
[----:B------:R-:W-:-:S03]  /*10c80*/  HADD2.F32 R88, -RZ, R55.H0_H0 ;  /* 0x20000037ff587230 */ /* 0x000fc60000004100 */
[----:B------:R-:W-:Y:S01]  /*10c90*/  FMUL.FTZ R89, R89, R138 ;  /* 0x0000008a59597220 */ /* 0x000fe20000410000 */
[----:B------:R-:W-:Y:S01]  /*10ca0*/  FSETP.GTU.FTZ.AND P5, PT, R6, R133, PT ;  /* 0x000000850600720b */ /* 0x000fe20003fbc000 */
[----:B------:R-:W-:-:S03]  /*10cb0*/  HFMA2 R6, -RZ, RZ, 0, 1.1920928955078125e-07 ;  /* 0x00000002ff067431 */ /* 0x000fc600000001ff */
        /* <DEDUP_REMOVED lines=13> */
.L_x_5367:
        /* <DEDUP_REMOVED lines=15> */
.L_x_5369:
[----:B------:R-:W-:Y:S05]  /*10e80*/  BSYNC.RECONVERGENT B2 ;  /* 0x0000000000027941 */ /* 0x000fea0003800200 */
.L_x_5368:
        /* <DEDUP_REMOVED lines=61> */
.L_x_5366:
[----:B------:R-:W-:Y:S05]  /*11260*/  BSYNC.RECONVERGENT B1 ;  /* 0x0000000000017941 */ /* 0x000fea0003800200 */
.L_x_5365:
[----:B------:R-:W-:Y:S01]  /*11270*/  HADD2.F32 R134, -RZ, R91.H1_H1 ;  /* 0x3000005bff867230 */ /* 0x000fe20000004100 */
[----:B------:R-:W-:Y:S01]  /*11280*/  I2FP.F32.U32 R88, R88 ;  /* 0x0000005800587245 */ /* 0x000fe20000201000 */
[----:B------:R-:W-:Y:S01]  /*11290*/  HADD2.F32 R136, -RZ, R27.H1_H1 ;  /* 0x3000001bff887230 */ /* 0x000fe20000004100 */
[----:B------:R-:W-:Y:S02]  /*112a0*/  F2FP.F16.F32.PACK_AB R90, R90, R102 ;  /* 0x000000665a5a723e */ /* 0x000fe400000000ff */
[----:B------:R-:W-:Y:S01]  /*112b0*/  FMUL.FTZ R89, R134, R129 ;  /* 0x0000008186597220 */ /* 0x000fe20000410000 */
[----:B------:R-:W-:Y:S01]  /*112c0*/  FFMA.FTZ R88, R88, R119, 1.1641532182693481445e-10 ;  /* 0x2f00000058587423 */ /* 0x000fe20000010077 */
[----:B------:R-:W-:Y:S02]  /*112d0*/  HADD2.F32 R134, -RZ, R55.H1_H1 ;  /* 0x30000037ff867230 */ /* 0x000fe40000004100 */
[----:B------:R-:W-:Y:S02]  /*112e0*/  FMUL.FTZ R89, R89, R138 ;  /* 0x0000008a59597220 */ /* 0x000fe40000410000 */
[----:B------:R-:W-:-:S02]  /*112f0*/  FSETP.GTU.FTZ.AND P6, PT, R88, R133, PT ;  /* 0x000000855800720b */ /* 0x000fc40003fdc000 */
[----:B------:R-:W-:Y:S02]  /*11300*/  F2FP.F16.F32.PACK_AB R88, R23, R16 ;  /* 0x000000101758723e */ /* 0x000fe400000000ff */
[----:B------:R-:W-:Y:S02]  /*11310*/  FSEL R89, R89, RZ, !P6 ;  /* 0x000000ff59597208 */ /* 0x000fe40007000000 */
[----:B------:R-:W-:-:S03]  /*11320*/  PLOP3.LUT P6, PT, P6, PT, PT, 0x8, 0x80 ;  /* 0x000000000080781c */ /* 0x000fc600037ce170 */
[----:B------:R-:W-:Y:S01]  /*11330*/  FFMA.FTZ R119, R89, R134, R136 ;  /* 0x0000008659777223 */ /* 0x000fe20000010088 */
[----:B------:R-:W-:-:S04]  /*11340*/  F2FP.F16.F32.PACK_AB R89, R101, R92 ;  /* 0x0000005c6559723e */ /* 0x000fc800000000ff */
[----:B------:R-:W-:Y:S01]  /*11350*/  F2FP.F16.F32.PACK_AB R91, R119, R107 ;  /* 0x0000006b775b723e */ /* 0x000fe200000000ff */
[----:B------:R-:W-:Y:S06]  /*11360*/  BRA `(.L_x_5370) ;  /* 0x0000003000987947 */ /* 0x000fec0003800000 */
.L_x_5329:
        /* <DEDUP_REMOVED lines=16> */
.L_x_5373:
        /* <DEDUP_REMOVED lines=13> */
.L_x_5375:
[----:B------:R-:W-:Y:S05]  /*11540*/  BSYNC.RECONVERGENT B2 ;  /* 0x0000000000027941 */ /* 0x000fea0003800200 */
.L_x_5374:
        /* <DEDUP_REMOVED lines=61> */
.L_x_5372:
[----:B------:R-:W-:Y:S05]  /*11920*/  BSYNC.RECONVERGENT B1 ;  /* 0x0000000000017941 */ /* 0x000fea0003800200 */
.L_x_5371:
        /* <DEDUP_REMOVED lines=10> */
[----:B-1----:R-:W-:Y:S01]  /*119d0*/  FMUL.FTZ R16, R23, R138 ;  /* 0x0000008a17107220 */ /* 0x002fe20000410000 */
[----:B------:R-:W-:Y:S02]  /*119e0*/  HADD2.F32 R23, -RZ, R52.H0_H0 ;  /* 0x20000034ff177230 */ /* 0x000fe40000004100 */
[----:B--2---:R-:W-:-:S04]  /*119f0*/  FSETP.GTU.FTZ.AND P0, PT, R6, R133, PT ;  /* 0x000000850600720b */ /* 0x004fc80003f1c000 */
        /* <DEDUP_REMOVED lines=14> */
.L_x_5378:
        /* <DEDUP_REMOVED lines=13> */
.L_x_5380:
[----:B------:R-:W-:Y:S05]  /*11bb0*/  BSYNC.RECONVERGENT B2 ;  /* 0x0000000000027941 */ /* 0x000fea0003800200 */
.L_x_5379:
        /* <DEDUP_REMOVED lines=61> */
.L_x_5377:
[----:B------:R-:W-:Y:S05]  /*11f90*/  BSYNC.RECONVERGENT B1 ;  /* 0x0000000000017941 */ /* 0x000fea0003800200 */
.L_x_5376:
[----:B------:R-:W-:Y:S01]  /*11fa0*/  I2FP.F32.U32 R6, R23 ;  /* 0x0000001700067245 */ /* 0x000fe20000201000 */
[----:B------:R-:W-:Y:S01]  /*11fb0*/  HADD2.F32 R88, -RZ, R88.H1_H1 ;  /* 0x30000058ff587230 */ /* 0x000fe20000004100 */
[----:B------:R-:W-:Y:S01]  /*11fc0*/  ISETP.NE.AND P1, PT, R101, 0x1, PT ;  /* 0x000000016500780c */ /* 0x000fe20003f25270 */
[----:B------:R-:W-:Y:S01]  /*11fd0*/  BSSY.RECONVERGENT B1, `(.L_x_5381) ;  /* 0x000005f000017945 */ /* 0x000fe20003800200 */
[----:B------:R-:W-:Y:S02]  /*11fe0*/  IMAD.MOV.U32 R102, RZ, RZ, 0x2 ;  /* 0x00000002ff667424 */ /* 0x000fe400078e00ff */
[----:B------:R-:W-:Y:S01]  /*11ff0*/  FFMA.FTZ R6, R6, R119, 1.1641532182693481445e-10 ;  /* 0x2f00000006067423 */ /* 0x000fe20000010077 */
[----:B------:R-:W-:Y:S01]  /*12000*/  FMUL.FTZ R23, R88, R129 ;  /* 0x0000008158177220 */ /* 0x000fe20000410000 */
[----:B------:R-:W-:-:S03]  /*12010*/  MOV R88, R4 ;  /* 0x0000000400587202 */ /* 0x000fc60000000f00 */
[----:B------:R-:W-:Y:S01]  /*12020*/  FMUL.FTZ R23, R23, R138 ;  /* 0x0000008a17177220 */ /* 0x000fe20000410000 */
[----:B------:R-:W-:Y:S01]  /*12030*/  FSETP.GTU.FTZ.AND P0, PT, R6, R133, PT ;  /* 0x000000850600720b */ /* 0x000fe20003f1c000 */
[----:B------:R-:W-:-:S03]  /*12040*/  HADD2.F32 R6, -RZ, R52.H1_H1 ;  /* 0x30000034ff067230 */ /* 0x000fc60000004100 */
        /* <DEDUP_REMOVED lines=12> */
.L_x_5383:
        /* <DEDUP_REMOVED lines=13> */
.L_x_5385:
[----:B------:R-:W-:Y:S05]  /*121e0*/  BSYNC.RECONVERGENT B2 ;  /* 0x0000000000027941 */ /* 0x000fea0003800200 */
.L_x_5384:
        /* <DEDUP_REMOVED lines=61> */
.L_x_5382:
[----:B------:R-:W-:Y:S05]  /*125c0*/  BSYNC.RECONVERGENT B1 ;  /* 0x0000000000017941 */ /* 0x000fea0003800200 */
.L_x_5381:
        /* <DEDUP_REMOVED lines=23> */
.L_x_5388:
        /* <DEDUP_REMOVED lines=13> */
.L_x_5390:
[----:B------:R-:W-:Y:S05]  /*12810*/  BSYNC.RECONVERGENT B2 ;  /* 0x0000000000027941 */ /* 0x000fea0003800200 */
.L_x_5389:
        /* <DEDUP_REMOVED lines=61> */
.L_x_5387:
[----:B------:R-:W-:Y:S05]  /*12bf0*/  BSYNC.RECONVERGENT B1 ;  /* 0x0000000000017941 */ /* 0x000fea0003800200 */
.L_x_5386:
[----:B------:R-:W-:Y:S01]  /*12c00*/  I2FP.F32.U32 R6, R88 ;  /* 0x0000005800067245 */ /* 0x000fe20000201000 */
[----:B------:R-:W-:Y:S01]  /*12c10*/  HADD2.F32 R88, -RZ, R89.H1_H1 ;  /* 0x30000059ff587230 */ /* 0x000fe20000004100 */
[----:B------:R-:W-:Y:S01]  /*12c20*/  ISETP.NE.AND P3, PT, R107, 0x1, PT ;  /* 0x000000016b00780c */ /* 0x000fe20003f65270 */
[----:B------:R-:W-:Y:S01]  /*12c30*/  BSSY.RECONVERGENT B1, `(.L_x_5391) ;  /* 0x000005f000017945 */ /* 0x000fe20003800200 */
[----:B------:R-:W-:Y:S02]  /*12c40*/  IMAD.MOV.U32 R108, RZ, RZ, 0x2 ;  /* 0x00000002ff6c7424 */ /* 0x000fe400078e00ff */
        /* <DEDUP_REMOVED lines=18> */
.L_x_5393:
        /* <DEDUP_REMOVED lines=13> */
.L_x_5395:
[----:B------:R-:W-:Y:S05]  /*12e40*/  BSYNC.RECONVERGENT B2 ;  /* 0x0000000000027941 */ /* 0x000fea0003800200 */
.L_x_5394:
        /* <DEDUP_REMOVED lines=61> */
.L_x_5392:
[----:B------:R-:W-:Y:S05]  /*13220*/  BSYNC.RECONVERGENT B1 ;  /* 0x0000000000017941 */ /* 0x000fea0003800200 */
.L_x_5391:
[----:B------:R-:W-:Y:S01]  /*13230*/  I2FP.F32.U32 R6, R88 ;  /* 0x0000005800067245 */ /* 0x000fe20000201000 */
[----:B------:R-:W-:Y:S01]  /*13240*/  HADD2.F32 R88, -RZ, R90.H0_H0 ;  /* 0x2000005aff587230 */ /* 0x000fe20000004100 */
[----:B------:R-:W-:Y:S01]  /*13250*/  ISETP.NE.AND P4, PT, R108, 0x1, PT ;  /* 0x000000016c00780c */ /* 0x000fe20003f85270 */
[----:B------:R-:W-:Y:S01]  /*13260*/  HADD2.F32 R107, -RZ, R54.H0_H0 ;  /* 0x20000036ff6b7230 */ /* 0x000fe20000004100 */
[----:B------:R-:W-:Y:S01]  /*13270*/  BSSY.RECONVERGENT B1, `(.L_x_5396) ;  /* 0x000005e000017945 */ /* 0x000fe20003800200 */
[----:B------:R-:W-:Y:S01]  /*13280*/  FFMA.FTZ R6, R6, R119, 1.1641532182693481445e-10 ;  /* 0x2f00000006067423 */ /* 0x000fe20000010077 */
[----:B------:R-:W-:Y:S01]  /*13290*/  FMUL.FTZ R89, R88, R129 ;  /* 0x0000008158597220 */ /* 0x000fe20000410000 */
[----:B0-----:R-:W-:Y:S02]  /*132a0*/  HFMA2 R134, -RZ, RZ, 0, 1.1920928955078125e-07 ;  /* 0x00000002ff867431 */ /* 0x001fe400000001ff */
        /* <DEDUP_REMOVED lines=15> */
.L_x_5398:
        /* <DEDUP_REMOVED lines=13> */
.L_x_5400:
[----:B------:R-:W-:Y:S05]  /*13470*/  BSYNC.RECONVERGENT B2 ;  /* 0x0000000000027941 */ /* 0x000fea0003800200 */
.L_x_5399:
        /* <DEDUP_REMOVED lines=61> */
.L_x_5397:
[----:B------:R-:W-:Y:S05]  /*13850*/  BSYNC.RECONVERGENT B1 ;  /* 0x0000000000017941 */ /* 0x000fea0003800200 */
.L_x_5396:
        /* <DEDUP_REMOVED lines=24> */
.L_x_5403:
        /* <DEDUP_REMOVED lines=13> */
.L_x_5405:
[----:B------:R-:W-:Y:S05]  /*13ab0*/  BSYNC.RECONVERGENT B2 ;  /* 0x0000000000027941 */ /* 0x000fea0003800200 */
.L_x_5404:
        /* <DEDUP_REMOVED lines=61> */
.L_x_5402:
[----:B------:R-:W-:Y:S05]  /*13e90*/  BSYNC.RECONVERGENT B1 ;  /* 0x0000000000017941 */ /* 0x000fea0003800200 */
.L_x_5401:
        /* <DEDUP_REMOVED lines=8> */
[----:B------:R-:W-:Y:S01]  /*13f20*/  FSETP.GTU.FTZ.AND P5, PT, R6, R133, PT ;  /* 0x000000850600720b */ /* 0x000fe20003fbc000 */
[----:B------:R-:W-:-:S03]  /*13f30*/  IMAD.MOV.U32 R6, RZ, RZ, 0x2 ;  /* 0x00000002ff067424 */ /* 0x000fc600078e00ff */
        /* <DEDUP_REMOVED lines=13> */
.L_x_5408:
        /* <DEDUP_REMOVED lines=15> */
.L_x_5410:
[----:B------:R-:W-:Y:S05]  /*14100*/  BSYNC.RECONVERGENT B2 ;  /* 0x0000000000027941 */ /* 0x000fea0003800200 */
.L_x_5409:
        /* <DEDUP_REMOVED lines=61> */
.L_x_5407:
[----:B------:R-:W-:Y:S05]  /*144e0*/  BSYNC.RECONVERGENT B1 ;  /* 0x0000000000017941 */ /* 0x000fea0003800200 */
.L_x_5406:
[----:B------:R-:W-:Y:S01]  /*144f0*/  I2FP.F32.U32 R88, R88 ;  /* 0x0000005800587245 */ /* 0x000fe20000201000 */
[----:B------:R-:W-:Y:S01]  /*14500*/  HADD2.F32 R134, -RZ, R91.H1_H1 ;  /* 0x3000005bff867230 */ /* 0x000fe20000004100 */
[----:B------:R-:W-:-:S03]  /*14510*/  F2FP.F16.F32.PACK_AB R90, R90, R102 ;  /* 0x000000665a5a723e */ /* 0x000fc600000000ff */
[----:B------:R-:W-:Y:S01]  /*14520*/  FFMA.FTZ R88, R88, R119, 1.1641532182693481445e-10 ;  /* 0x2f00000058587423 */ /* 0x000fe20000010077 */
[----:B------:R-:W-:Y:S01]  /*14530*/  FMUL.FTZ R89, R134, R129 ;  /* 0x0000008186597220 */ /* 0x000fe20000410000 */
[----:B------:R-:W-:-:S03]  /*14540*/  HADD2.F32 R134, -RZ, R55.H1_H1 ;  /* 0x30000037ff867230 */ /* 0x000fc60000004100 */
        /* <DEDUP_REMOVED lines=8> */
.L_x_5370:
        /* <DEDUP_REMOVED lines=21> */
.L_x_5328:
[----:B------:R-:W-:Y:S05]  /*14720*/  BSYNC.RECONVERGENT B0 ;  /* 0x0000000000007941 */ /* 0x000fea0003800200 */
.L_x_5327:
        /* <DEDUP_REMOVED lines=29> */
.L_x_5416:
        /* <DEDUP_REMOVED lines=13> */
.L_x_5418:
[----:B------:R-:W-:Y:S05]  /*149d0*/  BSYNC.RECONVERGENT B2 ;  /* 0x0000000000027941 */ /* 0x000fea0003800200 */
.L_x_5417:
        /* <DEDUP_REMOVED lines=61> */
.L_x_5415:
[----:B------:R-:W-:Y:S05]  /*14db0*/  BSYNC.RECONVERGENT B1 ;  /* 0x0000000000017941 */ /* 0x000fea0003800200 */
.L_x_5414:
        /* <DEDUP_REMOVED lines=28> */
.L_x_5421:
        /* <DEDUP_REMOVED lines=13> */
.L_x_5423:
[----:B------:R-:W-:Y:S05]  /*15050*/  BSYNC.RECONVERGENT B2 ;  /* 0x0000000000027941 */ /* 0x000fea0003800200 */
.L_x_5422:
        /* <DEDUP_REMOVED lines=58> */
[----:B------:R-:W-:Y:S01]  /*15400*/  MOV R133, R6 ;  /* 0x0000000600857202 */ /* 0x000fe20000000f00 */
[----:B------:R-:W-:Y:S01]  /*15410*/  IMAD.MOV.U32 R6, RZ, RZ, RZ ;  /* 0x000000ffff067224 */ /* 0x000fe200078e00ff */
[----:B------:R-:W-:-:S07]  /*15420*/  LOP3.LUT R7, R103, R134, R7, 0x96, !PT ;  /* 0x0000008667077212 */ /* 0x000fce00078e9607 */
.L_x_5420:
[----:B------:R-:W-:Y:S05]  /*15430*/  BSYNC.RECONVERGENT B1 ;  /* 0x0000000000017941 */ /* 0x000fea0003800200 */
.L_x_5419:
[----:B------:R-:W-:Y:S01]  /*15440*/  I2FP.F32.U32 R93, R93 ;  /* 0x0000005d005d7245 */ /* 0x000fe20000201000 */
[----:B------:R-:W-:Y:S01]  /*15450*/  HADD2.F32 R88, -RZ, R88.H1_H1 ;  /* 0x30000058ff587230 */ /* 0x000fe20000004100 */
[----:B------:R-:W-:Y:S01]  /*15460*/  ISETP.NE.AND P1, PT, R6, 0x1, PT ;  /* 0x000000010600780c */ /* 0x000fe20003f25270 */
[----:B------:R-:W-:Y:S01]  /*15470*/  HADD2.F32 R103, -RZ, R24.H1_H1 ;  /* 0x30000018ff677230 */ /* 0x000fe20000004100 */
[----:B------:R-:W-:Y:S01]  /*15480*/  BSSY.RECONVERGENT B1, `(.L_x_5424) ;  /* 0x000005f000017945 */ /* 0x000fe20003800200 */
[----:B------:R-:W-:Y:S01]  /*15490*/  FFMA.FTZ R93, R93, R120, 1.1641532182693481445e-10 ;  /* 0x2f0000005d5d7423 */ /* 0x000fe20000010078 */
[----:B------:R-:W-:Y:S01]  /*154a0*/  FMUL.FTZ R88, R88, R129 ;  /* 0x0000008158587220 */ /* 0x000fe20000410000 */
[----:B------:R-:W-:-:S03]  /*154b0*/  HFMA2 R104, -RZ, RZ, 0, 1.1920928955078125e-07 ;  /* 0x00000002ff687431 */ /* 0x000fc600000001ff */
        /* <DEDUP_REMOVED lines=16> */
.L_x_5426:
        /* <DEDUP_REMOVED lines=13> */
.L_x_5428:
[----:B------:R-:W-:Y:S05]  /*15690*/  BSYNC.RECONVERGENT B2 ;  /* 0x0000000000027941 */ /* 0x000fea0003800200 */
.L_x_5427:
        /* <DEDUP_REMOVED lines=61> */
.L_x_5425:
[----:B------:R-:W-:Y:S05]  /*15a70*/  BSYNC.RECONVERGENT B1 ;  /* 0x0000000000017941 */ /* 0x000fea0003800200 */
.L_x_5424:
        /* <DEDUP_REMOVED lines=8> */
[----:B------:R-:W-:Y:S01]  /*15b00*/  MOV R88, R4 ;  /* 0x0000000400587202 */ /* 0x000fe20000000f00 */
[----:B------:R-:W-:Y:S02]  /*15b10*/  IMAD.MOV.U32 R114, RZ, RZ, 0x2 ;  /* 0x00000002ff727424 */ /* 0x000fe400078e00ff */
[----:B------:R-:W-:Y:S01]  /*15b20*/  FMUL.FTZ R6, R6, R139 ;  /* 0x0000008b06067220 */ /* 0x000fe20000410000 */
[----:B------:R-:W-:-:S04]  /*15b30*/  FSETP.GTU.FTZ.AND P1, PT, R103, R138, PT ;  /* 0x0000008a6700720b */ /* 0x000fc80003f3c000 */
        /* <DEDUP_REMOVED lines=12> */
.L_x_5431:
        /* <DEDUP_REMOVED lines=13> */
.L_x_5433:
[----:B------:R-:W-:Y:S05]  /*15cd0*/  BSYNC.RECONVERGENT B2 ;  /* 0x0000000000027941 */ /* 0x000fea0003800200 */
.L_x_5432:
        /* <DEDUP_REMOVED lines=61> */
.L_x_5430:
[----:B------:R-:W-:Y:S05]  /*160b0*/  BSYNC.RECONVERGENT B1 ;  /* 0x0000000000017941 */ /* 0x000fea0003800200 */
.L_x_5429:
        /* <DEDUP_REMOVED lines=24> */
.L_x_5436:
        /* <DEDUP_REMOVED lines=13> */
.L_x_5438:
[----:B------:R-:W-:Y:S05]  /*16310*/  BSYNC.RECONVERGENT B2 ;  /* 0x0000000000027941 */ /* 0x000fea0003800200 */
.L_x_5437:
        /* <DEDUP_REMOVED lines=61> */
.L_x_5435:
[----:B------:R-:W-:Y:S05]  /*166f0*/  BSYNC.RECONVERGENT B1 ;  /* 0x0000000000017941 */ /* 0x000fea0003800200 */
.L_x_5434:
[----:B------:R-:W-:Y:S01]  /*16700*/  I2FP.F32.U32 R89, R88 ;  /* 0x0000005800597245 */ /* 0x000fe20000201000 */
[----:B------:R-:W-:Y:S01]  /*16710*/  HADD2.F32 R6, -RZ, R90.H0_H0 ;  /* 0x2000005aff067230 */ /* 0x000fe20000004100 */
[----:B------:R-:W-:Y:S01]  /*16720*/  ISETP.NE.AND P4, PT, R134, 0x1, PT ;  /* 0x000000018600780c */ /* 0x000fe20003f85270 */
[----:B------:R-:W-:Y:S01]  /*16730*/  HADD2.F32 R113, -RZ, R42.H0_H0 ;  /* 0x2000002aff717230 */ /* 0x000fe20000004100 */
[----:B------:R-:W-:Y:S01]  /*16740*/  BSSY.RECONVERGENT B1, `(.L_x_5439) ;  /* 0x000005f000017945 */ /* 0x000fe20003800200 */
[----:B------:R-:W-:Y:S01]  /*16750*/  FFMA.FTZ R89, R89, R120, 1.1641532182693481445e-10 ;  /* 0x2f00000059597423 */ /* 0x000fe20000010078 */
[----:B------:R-:W-:Y:S01]  /*16760*/  FMUL.FTZ R6, R6, R129 ;  /* 0x0000008106067220 */ /* 0x000fe20000410000 */
[----:B------:R-:W-:Y:S01]  /*16770*/  HADD2.F32 R135, -RZ, R26.H0_H0 ;  /* 0x2000001aff877230 */ /* 0x000fe20000004100 */
        /* <DEDUP_REMOVED lines=16> */
.L_x_5441:
        /* <DEDUP_REMOVED lines=13> */
.L_x_5443:
[----:B------:R-:W-:Y:S05]  /*16950*/  BSYNC.RECONVERGENT B2 ;  /* 0x0000000000027941 */ /* 0x000fea0003800200 */
.L_x_5442:
        /* <DEDUP_REMOVED lines=61> */
.L_x_5440:
[----:B------:R-:W-:Y:S05]  /*16d30*/  BSYNC.RECONVERGENT B1 ;  /* 0x0000000000017941 */ /* 0x000fea0003800200 */
.L_x_5439:
        /* <DEDUP_REMOVED lines=25> */
.L_x_5446:
        /* <DEDUP_REMOVED lines=13> */
.L_x_5448:
[----:B------:R-:W-:Y:S05]  /*16fa0*/  BSYNC.RECONVERGENT B2 ;  /* 0x0000000000027941 */ /* 0x000fea0003800200 */
.L_x_5447:
        /* <DEDUP_REMOVED lines=61> */
.L_x_5445:
[----:B------:R-:W-:Y:S05]  /*17380*/  BSYNC.RECONVERGENT B1 ;  /* 0x0000000000017941 */ /* 0x000fea0003800200 */
.L_x_5444:
        /* <DEDUP_REMOVED lines=24> */
.L_x_5451:
        /* <DEDUP_REMOVED lines=15> */
.L_x_5453:
[----:B------:R-:W-:Y:S05]  /*17600*/  BSYNC.RECONVERGENT B2 ;  /* 0x0000000000027941 */ /* 0x000fea0003800200 */
.L_x_5452:
        /* <DEDUP_REMOVED lines=61> */
.L_x_5450:
[----:B------:R-:W-:Y:S05]  /*179e0*/  BSYNC.RECONVERGENT B1 ;  /* 0x0000000000017941 */ /* 0x000fea0003800200 */
.L_x_5449:
        /* <DEDUP_REMOVED lines=16> */
.L_x_5413:
        /* <DEDUP_REMOVED lines=16> */
.L_x_5457:
        /* <DEDUP_REMOVED lines=13> */
.L_x_5459:
[----:B------:R-:W-:Y:S05]  /*17cc0*/  BSYNC.RECONVERGENT B2 ;  /* 0x0000000000027941 */ /* 0x000fea0003800200 */
.L_x_5458:
        /* <DEDUP_REMOVED lines=61> */
.L_x_5456:
[----:B------:R-:W-:Y:S05]  /*180a0*/  BSYNC.RECONVERGENT B1 ;  /* 0x0000000000017941 */ /* 0x000fea0003800200 */
.L_x_5455:
[----:B------:R-:W1:Y:S01]  /*180b0*/  LDC R139, c[0x0][0x408] ;  /* 0x00010200ff8b7b82 */ /* 0x000e620000000800 */
[----:B------:R-:W-:Y:S01]  /*180c0*/  I2FP.F32.U32 R17, R17 ;  /* 0x0000001100117245 */ /* 0x000fe20000201000 */
[----:B-----5:R-:W-:Y:S01]  /*180d0*/  HADD2.F32 R6, -RZ, R88.H0_H0 ;  /* 0x20000058ff067230 */ /* 0x020fe20000004100 */
[----:B------:R-:W-:Y:S01]  /*180e0*/  ISETP.NE.AND P0, PT, R103, 0x1, PT ;  /* 0x000000016700780c */ /* 0x000fe20003f05270 */
[----:B------:R-:W-:Y:S01]  /*180f0*/  IMAD.MOV.U32 R120, RZ, RZ, 0x2f800000 ;  /* 0x2f800000ff787424 */ /* 0x000fe200078e00ff */
[----:B------:R-:W-:Y:S01]  /*18100*/  BSSY.RECONVERGENT B1, `(.L_x_5460) ;  /* 0x0000061000017945 */ /* 0x000fe20003800200 */
[----:B------:R-:W-:Y:S02]  /*18110*/  HADD2.F32 R94, -RZ, R40.H0_H0 ;  /* 0x20000028ff5e7230 */ /* 0x000fe40000004100 */
[----:B------:R-:W-:Y:S01]  /*18120*/  FMUL.FTZ R6, R6, R129 ;  /* 0x0000008106067220 */ /* 0x000fe20000410000 */
[----:B------:R-:W2:Y:S01]  /*18130*/  LDC R138, c[0x0][0x404] ;  /* 0x00010100ff8a7b82 */ /* 0x000ea20000000800 */
[----:B------:R-:W-:Y:S01]  /*18140*/  FFMA.FTZ R17, R17, R120, 1.1641532182693481445e-10 ;  /* 0x2f00000011117423 */ /* 0x000fe20000010078 */
[----:B------:R-:W-:-:S02]  /*18150*/  IMAD.MOV.U32 R93, RZ, RZ, R4 ;  /* 0x000000ffff5d7224 */ /* 0x000fc400078e0004 */
[----:B-1----:R-:W-:Y:S02]  /*18160*/  FMUL.FTZ R6, R6, R139 ;  /* 0x0000008b06067220 */ /* 0x002fe40000410000 */
[----:B--2---:R-:W-:-:S04]  /*18170*/  FSETP.GTU.FTZ.AND P1, PT, R17, R138, PT ;  /* 0x0000008a1100720b */ /* 0x004fc80003f3c000 */
[----:B------:R-:W-:Y:S02]  /*18180*/  FSEL R17, R6, RZ, !P1 ;  /* 0x000000ff06117208 */ /* 0x000fe40004800000 */
[----:B------:R-:W-:-:S03]  /*18190*/  PLOP3.LUT P1, PT, P1, PT, PT, 0x8, 0x80 ;  /* 0x000000000080781c */ /* 0x000fc60000f2e170 */
[----:B------:R-:W-:Y:S01]  /*181a0*/  FMUL.FTZ R17, R94, R17 ;  /* 0x000000115e117220 */ /* 0x000fe20000410000 */
[----:B------:R-:W-:Y:S01]  /*181b0*/  HFMA2 R94, -RZ, RZ, 0, 1.1920928955078125e-07 ;  /* 0x00000002ff5e7431 */ /* 0x000fe200000001ff */
[----:B------:R-:W-:Y:S01]  /*181c0*/  P2R R123, PR, RZ, 0x2 ;  /* 0x00000002ff7b7803 */ /* 0x000fe20000000000 */
        /* <DEDUP_REMOVED lines=9> */
.L_x_5462:
        /* <DEDUP_REMOVED lines=13> */
.L_x_5464:
[----:B------:R-:W-:Y:S05]  /*18330*/  BSYNC.RECONVERGENT B2 ;  /* 0x0000000000027941 */ /* 0x000fea0003800200 */
.L_x_5463:
        /* <DEDUP_REMOVED lines=60> */
[----:B------:R-:W-:-:S07]  /*18700*/  IMAD.MOV.U32 R133, RZ, RZ, R6 ;  /* 0x000000ffff857224 */ /* 0x000fce00078e0006 */
.L_x_5461:
[----:B------:R-:W-:Y:S05]  /*18710*/  BSYNC.RECONVERGENT B1 ;  /* 0x0000000000017941 */ /* 0x000fea0003800200 */
.L_x_5460:
        /* <DEDUP_REMOVED lines=11> */
[----:B------:R-:W-:Y:S02]  /*187d0*/  MOV R88, R4 ;  /* 0x0000000400587202 */ /* 0x000fe40000000f00 */
[----:B------:R-:W-:Y:S01]  /*187e0*/  PLOP3.LUT P0, PT, P0, PT, PT, 0x8, 0x80 ;  /* 0x000000000080781c */ /* 0x000fe2000070e170 */
[----:B------:R-:W-:Y:S01]  /*187f0*/  FMUL.FTZ R93, R6, R93 ;  /* 0x0000005d065d7220 */ /* 0x000fe20000410000 */
[----:B------:R-:W-:Y:S11]  /*18800*/  @!P1 BRA `(.L_x_5466) ;  /* 0x00000004004c9947 */ /* 0x000ff60003800000 */
        /* <DEDUP_REMOVED lines=8> */
.L_x_5467:
        /* <DEDUP_REMOVED lines=13> */
.L_x_5469:
[----:B------:R-:W-:Y:S05]  /*18960*/  BSYNC.RECONVERGENT B2 ;  /* 0x0000000000027941 */ /* 0x000fea0003800200 */
.L_x_5468:
        /* <DEDUP_REMOVED lines=61> */
.L_x_5466:
[----:B------:R-:W-:Y:S05]  /*18d40*/  BSYNC.RECONVERGENT B1 ;  /* 0x0000000000017941 */ /* 0x000fea0003800200 */
.L_x_5465:
        /* <DEDUP_REMOVED lines=10> */
[----:B------:R-:W-:Y:S02]  /*18df0*/  FSEL R94, R6, RZ, !P1 ;  /* 0x000000ff065e7208 */ /* 0x000fe40004800000 */
[----:B------:R-:W-:-:S03]  /*18e00*/  PLOP3.LUT P1, PT, P1, PT, PT, 0x8, 0x80 ;  /* 0x000000000080781c */ /* 0x000fc60000f2e170 */
[----:B------:R-:W-:Y:S01]  /*18e10*/  FMUL.FTZ R94, R113, R94 ;  /* 0x0000005e715e7220 */ /* 0x000fe20000410000 */
        /* <DEDUP_REMOVED lines=10> */
.L_x_5472:
        /* <DEDUP_REMOVED lines=13> */
.L_x_5474:
[----:B------:R-:W-:Y:S05]  /*18f90*/  BSYNC.RECONVERGENT B2 ;  /* 0x0000000000027941 */ /* 0x000fea0003800200 */
.L_x_5473:
        /* <DEDUP_REMOVED lines=61> */
.L_x_5471:
[----:B------:R-:W-:Y:S05]  /*19370*/  BSYNC.RECONVERGENT B1 ;  /* 0x0000000000017941 */ /* 0x000fea0003800200 */
.L_x_5470:
        /* <DEDUP_REMOVED lines=23> */
.L_x_5477:
        /* <DEDUP_REMOVED lines=13> */
.L_x_5479:
[----:B------:R-:W-:Y:S05]  /*195c0*/  BSYNC.RECONVERGENT B2 ;  /* 0x0000000000027941 */ /* 0x000fea0003800200 */
.L_x_5478:
        /* <DEDUP_REMOVED lines=61> */
.L_x_5476:
[----:B------:R-:W-:Y:S05]  /*199a0*/  BSYNC.RECONVERGENT B1 ;  /* 0x0000000000017941 */ /* 0x000fea0003800200 */
.L_x_5475:
        /* <DEDUP_REMOVED lines=23> */
.L_x_5482:
        /* <DEDUP_REMOVED lines=13> */
.L_x_5484:
[----:B------:R-:W-:Y:S05]  /*19bf0*/  BSYNC.RECONVERGENT B2 ;  /* 0x0000000000027941 */ /* 0x000fea0003800200 */
.L_x_5483:
        /* <DEDUP_REMOVED lines=61> */
.L_x_5481:
[----:B------:R-:W-:Y:S05]  /*19fd0*/  BSYNC.RECONVERGENT B1 ;  /* 0x0000000000017941 */ /* 0x000fea0003800200 */
.L_x_5480:
        /* <DEDUP_REMOVED lines=24> */
.L_x_5487:
        /* <DEDUP_REMOVED lines=13> */
.L_x_5489:
[----:B------:R-:W-:Y:S05]  /*1a230*/  BSYNC.RECONVERGENT B2 ;  /* 0x0000000000027941 */ /* 0x000fea0003800200 */
.L_x_5488:
        /* <DEDUP_REMOVED lines=61> */
.L_x_5486:
[----:B------:R-:W-:Y:S05]  /*1a610*/  BSYNC.RECONVERGENT B1 ;  /* 0x0000000000017941 */ /* 0x000fea0003800200 */
.L_x_5485:
        /* <DEDUP_REMOVED lines=9> */
[----:B------:R-:W-:-:S04]  /*1a6b0*/  FSETP.GTU.FTZ.AND P5, PT, R89, R138, PT ;  /* 0x0000008a5900720b */ /* 0x000fc80003fbc000 */
[----:B------:R-:W-:Y:S01]  /*1a6c0*/  FSEL R114, R6, RZ, !P5 ;  /* 0x000000ff06727208 */ /* 0x000fe20006800000 */
[----:B------:R-:W-:Y:S01]  /*1a6d0*/  IMAD.MOV.U32 R6, RZ, RZ, 0x2 ;  /* 0x00000002ff067424 */ /* 0x000fe200078e00ff */
        /* <DEDUP_REMOVED lines=11> */
.L_x_5492:
        /* <DEDUP_REMOVED lines=15> */
.L_x_5494:
[----:B------:R-:W-:Y:S05]  /*1a880*/  BSYNC.RECONVERGENT B2 ;  /* 0x0000000000027941 */ /* 0x000fea0003800200 */
.L_x_5493:
        /* <DEDUP_REMOVED lines=61> */
.L_x_5491:
[----:B------:R-:W-:Y:S05]  /*1ac60*/  BSYNC.RECONVERGENT B1 ;  /* 0x0000000000017941 */ /* 0x000fea0003800200 */
.L_x_5490:
        /* <DEDUP_REMOVED lines=14> */
.L_x_5454:
        /* <DEDUP_REMOVED lines=21> */
.L_x_5412:
[----:B------:R-:W-:Y:S05]  /*1aea0*/  BSYNC.RECONVERGENT B0 ;  /* 0x0000000000007941 */ /* 0x000fea0003800200 */
.L_x_5411:
[----:B------:R-:W-:Y:S01]  /*1aeb0*/  ISETP.GE.U32.AND P0, PT, R14, 0x280, PT ;  /* 0x000002800e00780c */ /* 0x000fe20003f06070 */
[----:B------:R-:W-:-:S12]  /*1aec0*/  BSSY.RECONVERGENT B0, `(.L_x_5495) ;  /* 0x0000677000007945 */ /* 0x000fd80003800200 */
[----:B------:R-:W-:Y:S05]  /*1aed0*/  @!P0 BRA `(.L_x_5496) ;  /* 0x0000006400d48947 */ /* 0x000fea0003800000 */
        /* <DEDUP_REMOVED lines=25> */
.L_x_5500:
        /* <DEDUP_REMOVED lines=13> */
.L_x_5502:
[----:B------:R-:W-:Y:S05]  /*1b140*/  BSYNC.RECONVERGENT B2 ;  /* 0x0000000000027941 */ /* 0x000fea0003800200 */
.L_x_5501:
        /* <DEDUP_REMOVED lines=61> */
.L_x_5499:
[----:B------:R-:W-:Y:S05]  /*1b520*/  BSYNC.RECONVERGENT B1 ;  /* 0x0000000000017941 */ /* 0x000fea0003800200 */
.L_x_5498:
[----:B------:R-:W1:Y:S01]  /*1b530*/  LDC R140, c[0x0][0x408] ;  /* 0x00010200ff8c7b82 */ /* 0x000e620000000800 */
[----:B------:R-:W-:Y:S01]  /*1b540*/  HFMA2 R121, -RZ, RZ, 0.1171875, 0 ;  /* 0x2f800000ff797431 */ /* 0x000fe200000001ff */
[----:B------:R-:W-:Y:S01]  /*1b550*/  I2FP.F32.U32 R6, R18 ;  /* 0x0000001200067245 */ /* 0x000fe20000201000 */
[----:B-----5:R-:W-:Y:S01]  /*1b560*/  HADD2.F32 R18, -RZ, R88.H0_H0 ;  /* 0x20000058ff127230 */ /* 0x020fe20000004100 */
[----:B------:R-:W-:Y:S01]  /*1b570*/  BSSY.RECONVERGENT B1, `(.L_x_5503) ;  /* 0x0000063000017945 */ /* 0x000fe20003800200 */
[----:B------:R-:W-:Y:S02]  /*1b580*/  HADD2.F32 R105, -RZ, R28.H0_H0 ;  /* 0x2000001cff697230 */ /* 0x000fe40000004100 */
        /* <DEDUP_REMOVED lines=8> */
[----:B------:R-:W-:Y:S01]  /*1b610*/  ISETP.NE.AND P1, PT, R96, 0x1, PT ;  /* 0x000000016000780c */ /* 0x000fe20003f25270 */
[----:B------:R-:W-:Y:S01]  /*1b620*/  FFMA.FTZ R18, R18, R105, R115 ;  /* 0x0000006912127223 */ /* 0x000fe20000010073 */
[----:B------:R-:W-:Y:S01]  /*1b630*/  IMAD.MOV.U32 R105, RZ, RZ, 0x2 ;  /* 0x00000002ff697424 */ /* 0x000fe200078e00ff */
[----:B------:R-:W-:Y:S02]  /*1b640*/  MOV R95, R4 ;  /* 0x00000004005f7202 */ /* 0x000fe40000000f00 */
[----:B------:R-:W-:-:S08]  /*1b650*/  P2R R123, PR, RZ, 0x4 ;  /* 0x00000004ff7b7803 */ /* 0x000fd00000000000 */
        /* <DEDUP_REMOVED lines=9> */
.L_x_5505:
        /* <DEDUP_REMOVED lines=13> */
.L_x_5507:
[----:B------:R-:W-:Y:S05]  /*1b7c0*/  BSYNC.RECONVERGENT B2 ;  /* 0x0000000000027941 */ /* 0x000fea0003800200 */
.L_x_5506:
        /* <DEDUP_REMOVED lines=61> */
.L_x_5504:
[----:B------:R-:W-:Y:S05]  /*1bba0*/  BSYNC.RECONVERGENT B1 ;  /* 0x0000000000017941 */ /* 0x000fea0003800200 */
.L_x_5503:
[----:B------:R-:W-:Y:S01]  /*1bbb0*/  I2FP.F32.U32 R6, R95 ;  /* 0x0000005f00067245 */ /* 0x000fe20000201000 */
[----:B------:R-:W-:Y:S01]  /*1bbc0*/  HADD2.F32 R88, -RZ, R88.H1_H1 ;  /* 0x30000058ff587230 */ /* 0x000fe20000004100 */
[----:B------:R-:W-:Y:S01]  /*1bbd0*/  BSSY.RECONVERGENT B1, `(.L_x_5508) ;  /* 0x0000062000017945 */ /* 0x000fe20003800200 */
[----:B------:R-:W-:Y:S02]  /*1bbe0*/  HADD2.F32 R96, -RZ, R24.H1_H1 ;  /* 0x30000018ff607230 */ /* 0x000fe40000004100 */
[----:B------:R-:W-:Y:S02]  /*1bbf0*/  HFMA2 R106, -RZ, RZ, 0, 1.1920928955078125e-07 ;  /* 0x00000002ff6a7431 */ /* 0x000fe400000001ff */
[----:B------:R-:W-:Y:S01]  /*1bc00*/  FFMA.FTZ R6, R6, R121, 1.1641532182693481445e-10 ;  /* 0x2f00000006067423 */ /* 0x000fe20000010079 */
[----:B------:R-:W-:Y:S01]  /*1bc10*/  FMUL.FTZ R95, R88, R129 ;  /* 0x00000081585f7220 */ /* 0x000fe20000410000 */
[----:B------:R-:W-:-:S03]  /*1bc20*/  HADD2.F32 R88, -RZ, R28.H1_H1 ;  /* 0x3000001cff587230 */ /* 0x000fc60000004100 */
[----:B------:R-:W-:Y:S01]  /*1bc30*/  FMUL.FTZ R95, R95, R140 ;  /* 0x0000008c5f5f7220 */ /* 0x000fe20000410000 */
[----:B------:R-:W-:-:S04]  /*1bc40*/  FSETP.GTU.FTZ.AND P1, PT, R6, R139, PT ;  /* 0x0000008b0600720b */ /* 0x000fc80003f3c000 */
[----:B------:R-:W-:Y:S02]  /*1bc50*/  FSEL R95, R95, RZ, !P1 ;  /* 0x000000ff5f5f7208 */ /* 0x000fe40004800000 */
[----:B------:R-:W-:Y:S02]  /*1bc60*/  PLOP3.LUT P2, PT, P1, PT, PT, 0x8, 0x80 ;  /* 0x000000000080781c */ /* 0x000fe40000f4e170 */
[----:B------:R-:W-:Y:S01]  /*1bc70*/  ISETP.NE.AND P1, PT, R105, 0x1, PT ;  /* 0x000000016900780c */ /* 0x000fe20003f25270 */
[----:B------:R-:W-:Y:S01]  /*1bc80*/  FFMA.FTZ R95, R95, R88, R96 ;  /* 0x000000585f5f7223 */ /* 0x000fe20000010060 */
[----:B------:R-:W-:Y:S01]  /*1bc90*/  IMAD.MOV.U32 R88, RZ, RZ, R4 ;  /* 0x000000ffff587224 */ /* 0x000fe200078e0004 */
[----:B------:R-:W-:-:S10]  /*1bca0*/  P2R R138, PR, RZ, 0x4 ;  /* 0x00000004ff8a7803 */ /* 0x000fd40000000000 */
        /* <DEDUP_REMOVED lines=9> */
.L_x_5510:
        /* <DEDUP_REMOVED lines=13> */
.L_x_5512:
[----:B------:R-:W-:Y:S05]  /*1be10*/  BSYNC.RECONVERGENT B2 ;  /* 0x0000000000027941 */ /* 0x000fea0003800200 */
.L_x_5511:
        /* <DEDUP_REMOVED lines=61> */
.L_x_5509:
[----:B------:R-:W-:Y:S05]  /*1c1f0*/  BSYNC.RECONVERGENT B1 ;  /* 0x0000000000017941 */ /* 0x000fea0003800200 */
.L_x_5508:
        /* <DEDUP_REMOVED lines=24> */
.L_x_5515:
        /* <DEDUP_REMOVED lines=13> */
.L_x_5517:
[----:B------:R-:W-:Y:S05]  /*1c450*/  BSYNC.RECONVERGENT B2 ;  /* 0x0000000000027941 */ /* 0x000fea0003800200 */
.L_x_5516:
        /* <DEDUP_REMOVED lines=61> */
.L_x_5514:
[----:B------:R-:W-:Y:S05]  /*1c830*/  BSYNC.RECONVERGENT B1 ;  /* 0x0000000000017941 */ /* 0x000fea0003800200 */
.L_x_5513:
        /* <DEDUP_REMOVED lines=24> */
.L_x_5520:
        /* <DEDUP_REMOVED lines=13> */
.L_x_5522:
[----:B------:R-:W-:Y:S05]  /*1ca90*/  BSYNC.RECONVERGENT B2 ;  /* 0x0000000000027941 */ /* 0x000fea0003800200 */
.L_x_5521:
        /* <DEDUP_REMOVED lines=61> */
.L_x_5519:
[----:B------:R-:W-:Y:S05]  /*1ce70*/  BSYNC.RECONVERGENT B1 ;  /* 0x0000000000017941 */ /* 0x000fea0003800200 */
.L_x_5518:
        /* <DEDUP_REMOVED lines=24> */
.L_x_5525:
        /* <DEDUP_REMOVED lines=13> */
.L_x_5527:
[----:B------:R-:W-:Y:S05]  /*1d0d0*/  BSYNC.RECONVERGENT B2 ;  /* 0x0000000000027941 */ /* 0x000fea0003800200 */
.L_x_5526:
        /* <DEDUP_REMOVED lines=61> */
.L_x_5524:
[----:B------:R-:W-:Y:S05]  /*1d4b0*/  BSYNC.RECONVERGENT B1 ;  /* 0x0000000000017941 */ /* 0x000fea0003800200 */
.L_x_5523:
        /* <DEDUP_REMOVED lines=25> */
.L_x_5530:
        /* <DEDUP_REMOVED lines=13> */
.L_x_5532:
[----:B------:R-:W-:Y:S05]  /*1d720*/  BSYNC.RECONVERGENT B2 ;  /* 0x0000000000027941 */ /* 0x000fea0003800200 */
.L_x_5531:
        /* <DEDUP_REMOVED lines=61> */
.L_x_5529:
[----:B------:R-:W-:Y:S05]  /*1db00*/  BSYNC.RECONVERGENT B1 ;  /* 0x0000000000017941 */ /* 0x000fea0003800200 */
.L_x_5528:
        /* <DEDUP_REMOVED lines=24> */
.L_x_5535:
        /* <DEDUP_REMOVED lines=15> */
.L_x_5537:
[----:B------:R-:W-:Y:S05]  /*1dd80*/  BSYNC.RECONVERGENT B2 ;  /* 0x0000000000027941 */ /* 0x000fea0003800200 */
.L_x_5536:
        /* <DEDUP_REMOVED lines=61> */
.L_x_5534:
[----:B------:R-:W-:Y:S05]  /*1e160*/  BSYNC.RECONVERGENT B1 ;  /* 0x0000000000017941 */ /* 0x000fea0003800200 */
.L_x_5533:
[----:B------:R-:W-:Y:S01]  /*1e170*/  HADD2.F32 R134, -RZ, R91.H1_H1 ;  /* 0x3000005bff867230 */ /* 0x000fe20000004100 */
[----:B------:R-:W-:Y:S01]  /*1e180*/  I2FP.F32.U32 R88, R88 ;  /* 0x0000005800587245 */ /* 0x000fe20000201000 */
[----:B------:R-:W-:Y:S01]  /*1e190*/  HADD2.F32 R136, -RZ, R27.H1_H1 ;  /* 0x3000001bff887230 */ /* 0x000fe20000004100 */
[----:B------:R-:W-:Y:S02]  /*1e1a0*/  F2FP.F16.F32.PACK_AB R90, R90, R106 ;  /* 0x0000006a5a5a723e */ /* 0x000fe400000000ff */
[----:B------:R-:W-:Y:S01]  /*1e1b0*/  FMUL.FTZ R129, R134, R129 ;  /* 0x0000008186817220 */ /* 0x000fe20000410000 */
[----:B------:R-:W-:Y:S01]  /*1e1c0*/  FFMA.FTZ R88, R88, R121, 1.1641532182693481445e-10 ;  /* 0x2f00000058587423 */ /* 0x000fe20000010079 */
[----:B------:R-:W-:Y:S01]  /*1e1d0*/  HADD2.F32 R134, -RZ, R31.H1_H1 ;  /* 0x3000001fff867230 */ /* 0x000fe20000004100 */
[----:B------:R-:W-:Y:S01]  /*1e1e0*/  F2FP.F16.F32.PACK_AB R89, R105, R96 ;  /* 0x000000606959723e */ /* 0x000fe200000000ff */
[----:B------:R-:W-:Y:S02]  /*1e1f0*/  FMUL.FTZ R129, R129, R140 ;  /* 0x0000008c81817220 */ /* 0x000fe40000410000 */
[----:B------:R-:W-:-:S02]  /*1e200*/  FSETP.GTU.FTZ.AND P6, PT, R88, R139, PT ;  /* 0x0000008b5800720b */ /* 0x000fc40003fdc000 */
[----:B------:R-:W-:Y:S02]  /*1e210*/  F2FP.F16.F32.PACK_AB R88, R95, R18 ;  /* 0x000000125f58723e */ /* 0x000fe400000000ff */
[----:B------:R-:W-:Y:S02]  /*1e220*/  FSEL R129, R129, RZ, !P6 ;  /* 0x000000ff81817208 */ /* 0x000fe40007000000 */
[----:B------:R-:W-:-:S03]  /*1e230*/  PLOP3.LUT P6, PT, P6, PT, PT, 0x8, 0x80 ;  /* 0x000000000080781c */ /* 0x000fc600037ce170 */
[----:B------:R-:W-:-:S05]  /*1e240*/  FFMA.FTZ R121, R129, R134, R136 ;  /* 0x0000008681797223 */ /* 0x000fca0000010088 */
[----:B------:R-:W-:Y:S01]  /*1e250*/  F2FP.F16.F32.PACK_AB R91, R121, R116 ;  /* 0x00000074795b723e */ /* 0x000fe200000000ff */
[----:B------:R-:W-:Y:S06]  /*1e260*/  BRA `(.L_x_5538) ;  /* 0x00000030009c7947 */ /* 0x000fec0003800000 */
.L_x_5497:
        /* <DEDUP_REMOVED lines=16> */
.L_x_5541:
        /* <DEDUP_REMOVED lines=13> */
.L_x_5543:
[----:B------:R-:W-:Y:S05]  /*1e440*/  BSYNC.RECONVERGENT B2 ;  /* 0x0000000000027941 */ /* 0x000fea0003800200 */
.L_x_5542:
        /* <DEDUP_REMOVED lines=61> */
.L_x_5540:
[----:B------:R-:W-:Y:S05]  /*1e820*/  BSYNC.RECONVERGENT B1 ;  /* 0x0000000000017941 */ /* 0x000fea0003800200 */
.L_x_5539:
[----:B------:R-:W1:Y:S01]  /*1e830*/  LDC R140, c[0x0][0x408] ;  /* 0x00010200ff8c7b82 */ /* 0x000e620000000800 */
[----:B------:R-:W-:Y:S01]  /*1e840*/  I2FP.F32.U32 R6, R18 ;  /* 0x0000001200067245 */ /* 0x000fe20000201000 */
[----:B-----5:R-:W-:Y:S01]  /*1e850*/  HADD2.F32 R18, -RZ, R88.H0_H0 ;  /* 0x20000058ff127230 */ /* 0x020fe20000004100 */
[----:B------:R-:W-:Y:S01]  /*1e860*/  BSSY.RECONVERGENT B1, `(.L_x_5544) ;  /* 0x0000063000017945 */ /* 0x000fe20003800200 */
[----:B------:R-:W-:Y:S01]  /*1e870*/  IMAD.MOV.U32 R121, RZ, RZ, 0x2f800000 ;  /* 0x2f800000ff797424 */ /* 0x000fe200078e00ff */
[----:B------:R-:W-:Y:S02]  /*1e880*/  MOV R105, 0x2 ;  /* 0x0000000200697802 */ /* 0x000fe40000000f00 */
[----:B------:R-:W-:Y:S01]  /*1e890*/  FMUL.FTZ R95, R18, R129 ;  /* 0x00000081125f7220 */ /* 0x000fe20000410000 */
[----:B------:R-:W2:Y:S01]  /*1e8a0*/  LDC R139, c[0x0][0x404] ;  /* 0x00010100ff8b7b82 */ /* 0x000ea20000000800 */
[----:B------:R-:W-:Y:S02]  /*1e8b0*/  FFMA.FTZ R6, R6, R121, 1.1641532182693481445e-10 ;  /* 0x2f00000006067423 */ /* 0x000fe40000010079 */
[----:B-1----:R-:W-:Y:S01]  /*1e8c0*/  FMUL.FTZ R18, R95, R140 ;  /* 0x0000008c5f127220 */ /* 0x002fe20000410000 */
[----:B------:R-:W-:-:S02]  /*1e8d0*/  HADD2.F32 R95, -RZ, R28.H0_H0 ;  /* 0x2000001cff5f7230 */ /* 0x000fc40000004100 */
[----:B--2---:R-:W-:-:S04]  /*1e8e0*/  FSETP.GTU.FTZ.AND P1, PT, R6, R139, PT ;  /* 0x0000008b0600720b */ /* 0x004fc80003f3c000 */
[----:B------:R-:W-:Y:S02]  /*1e8f0*/  FSEL R18, R18, RZ, !P1 ;  /* 0x000000ff12127208 */ /* 0x000fe40004800000 */
[----:B------:R-:W-:Y:S02]  /*1e900*/  PLOP3.LUT P2, PT, P1, PT, PT, 0x8, 0x80 ;  /* 0x000000000080781c */ /* 0x000fe40000f4e170 */
[----:B------:R-:W-:Y:S01]  /*1e910*/  ISETP.NE.AND P1, PT, R96, 0x1, PT ;  /* 0x000000016000780c */ /* 0x000fe20003f25270 */
[----:B------:R-:W-:Y:S01]  /*1e920*/  FMUL.FTZ R18, R95, R18 ;  /* 0x000000125f127220 */ /* 0x000fe20000410000 */
        /* <DEDUP_REMOVED lines=11> */
.L_x_5546:
        /* <DEDUP_REMOVED lines=13> */
.L_x_5548:
[----:B------:R-:W-:Y:S05]  /*1eab0*/  BSYNC.RECONVERGENT B2 ;  /* 0x0000000000027941 */ /* 0x000fea0003800200 */
.L_x_5547:
        /* <DEDUP_REMOVED lines=61> */
.L_x_5545:
[----:B------:R-:W-:Y:S05]  /*1ee90*/  BSYNC.RECONVERGENT B1 ;  /* 0x0000000000017941 */ /* 0x000fea0003800200 */
.L_x_5544:
[----:B------:R-:W-:Y:S01]  /*1eea0*/  I2FP.F32.U32 R6, R95 ;  /* 0x0000005f00067245 */ /* 0x000fe20000201000 */
[----:B------:R-:W-:Y:S01]  /*1eeb0*/  HADD2.F32 R88, -RZ, R88.H1_H1 ;  /* 0x30000058ff587230 */ /* 0x000fe20000004100 */
        /* <DEDUP_REMOVED lines=10> */
[----:B------:R-:W-:Y:S01]  /*1ef60*/  FMUL.FTZ R95, R88, R95 ;  /* 0x0000005f585f7220 */ /* 0x000fe20000410000 */
[----:B------:R-:W-:Y:S02]  /*1ef70*/  MOV R88, R4 ;  /* 0x0000000400587202 */ /* 0x000fe40000000f00 */
[----:B------:R-:W-:-:S09]  /*1ef80*/  P2R R138, PR, RZ, 0x4 ;  /* 0x00000004ff8a7803 */ /* 0x000fd20000000000 */
        /* <DEDUP_REMOVED lines=9> */
.L_x_5551:
        /* <DEDUP_REMOVED lines=13> */
.L_x_5553:
[----:B------:R-:W-:Y:S05]  /*1f0f0*/  BSYNC.RECONVERGENT B2 ;  /* 0x0000000000027941 */ /* 0x000fea0003800200 */
.L_x_5552:
        /* <DEDUP_REMOVED lines=61> */
.L_x_5550:
[----:B------:R-:W-:Y:S05]  /*1f4d0*/  BSYNC.RECONVERGENT B1 ;  /* 0x0000000000017941 */ /* 0x000fea0003800200 */
.L_x_5549:
        /* <DEDUP_REMOVED lines=23> */
.L_x_5556:
        /* <DEDUP_REMOVED lines=13> */
.L_x_5558:
[----:B------:R-:W-:Y:S05]  /*1f720*/  BSYNC.RECONVERGENT B2 ;  /* 0x0000000000027941 */ /* 0x000fea0003800200 */
.L_x_5557:
        /* <DEDUP_REMOVED lines=61> */
.L_x_5555:
[----:B------:R-:W-:Y:S05]  /*1fb00*/  BSYNC.RECONVERGENT B1 ;  /* 0x0000000000017941 */ /* 0x000fea0003800200 */
.L_x_5554:
        /* <DEDUP_REMOVED lines=23> */
.L_x_5561:
        /* <DEDUP_REMOVED lines=13> */
.L_x_5563:
[----:B------:R-:W-:Y:S05]  /*1fd50*/  BSYNC.RECONVERGENT B2 ;  /* 0x0000000000027941 */ /* 0x000fea0003800200 */
.L_x_5562:
        /* <DEDUP_REMOVED lines=61> */
.L_x_5560:
[----:B------:R-:W-:Y:S05]  /*20130*/  BSYNC.RECONVERGENT B1 ;  /* 0x0000000000017941 */ /* 0x000fea0003800200 */
.L_x_5559:
        /* <DEDUP_REMOVED lines=23> */
.L_x_5566:
        /* <DEDUP_REMOVED lines=13> */
.L_x_5568:
[----:B------:R-:W-:Y:S05]  /*20380*/  BSYNC.RECONVERGENT B2 ;  /* 0x0000000000027941 */ /* 0x000fea0003800200 */
.L_x_5567:
        /* <DEDUP_REMOVED lines=61> */
.L_x_5565:
[----:B------:R-:W-:Y:S05]  /*20760*/  BSYNC.RECONVERGENT B1 ;  /* 0x0000000000017941 */ /* 0x000fea0003800200 */
.L_x_5564:
        /* <DEDUP_REMOVED lines=24> */
.L_x_5571:
        /* <DEDUP_REMOVED lines=13> */
.L_x_5573:
[----:B------:R-:W-:Y:S05]  /*209c0*/  BSYNC.RECONVERGENT B2 ;  /* 0x0000000000027941 */ /* 0x000fea0003800200 */
.L_x_5572:
        /* <DEDUP_REMOVED lines=61> */
.L_x_5570:
[----:B------:R-:W-:Y:S05]  /*20da0*/  BSYNC.RECONVERGENT B1 ;  /* 0x0000000000017941 */ /* 0x000fea0003800200 */
.L_x_5569:
        /* <DEDUP_REMOVED lines=10> */
[----:B------:R-:W-:-:S03]  /*20e50*/  IMAD.MOV.U32 R6, RZ, RZ, 0x2 ;  /* 0x00000002ff067424 */ /* 0x000fc600078e00ff */
        /* <DEDUP_REMOVED lines=12> */
.L_x_5576:
        /* <DEDUP_REMOVED lines=15> */
.L_x_5578:
[----:B------:R-:W-:Y:S05]  /*21010*/  BSYNC.RECONVERGENT B2 ;  /* 0x0000000000027941 */ /* 0x000fea0003800200 */
.L_x_5577:
        /* <DEDUP_REMOVED lines=61> */
.L_x_5575:
[----:B------:R-:W-:Y:S05]  /*213f0*/  BSYNC.RECONVERGENT B1 ;  /* 0x0000000000017941 */ /* 0x000fea0003800200 */
.L_x_5574:
        /* <DEDUP_REMOVED lines=8> */
[----:B------:R-:W-:Y:S02]  /*21480*/  FSETP.GTU.FTZ.AND P6, PT, R88, R139, PT ;  /* 0x0000008b5800720b */ /* 0x000fe40003fdc000 */
[----:B------:R-:W-:Y:S02]  /*21490*/  F2FP.F16.F32.PACK_AB R88, R95, R18 ;  /* 0x000000125f58723e */ /* 0x000fe400000000ff */
[----:B------:R-:W-:Y:S02]  /*214a0*/  FSEL R121, R121, RZ, !P6 ;  /* 0x000000ff79797208 */ /* 0x000fe40007000000 */
[----:B------:R-:W-:-:S03]  /*214b0*/  PLOP3.LUT P6, PT, P6, PT, PT, 0x8, 0x80 ;  /* 0x000000000080781c */ /* 0x000fc600037ce170 */
[----:B------:R-:W-:-:S05]  /*214c0*/  FMUL.FTZ R121, R134, R121 ;  /* 0x0000007986797220 */ /* 0x000fca0000410000 */
[----:B------:R-:W-:-:S07]  /*214d0*/  F2FP.F16.F32.PACK_AB R91, R121, R116 ;  /* 0x00000074795b723e */ /* 0x000fce00000000ff */
.L_x_5538:
        /* <DEDUP_REMOVED lines=10> */
[----:B------:R-:W-:Y:S02]  /*21580*/  LOP3.LUT R123, R123, R129, R138, 0xfe, !PT ;  /* 0x000000817b7b7212 */ /* 0x000fe400078efe8a */
[----:B------:R-:W-:Y:S02]  /*21590*/  SEL R139, RZ, 0x1, !P3 ;  /* 0x00000001ff8b7807 */ /* 0x000fe40005800000 */
        /* <DEDUP_REMOVED lines=9> */
.L_x_5496:
[----:B------:R-:W-:Y:S05]  /*21630*/  BSYNC.RECONVERGENT B0 ;  /* 0x0000000000007941 */ /* 0x000fea0003800200 */
.L_x_5495:
[----:B0-23--:R-:W-:Y:S01]  /*21640*/  FADD.FTZ R89, RZ, R2 ;  /* 0x00000002ff597221 */ /* 0x00dfe20000010000 */
[----:B------:R-:W-:Y:S01]  /*21650*/  ISETP.NE.AND P5, PT, R125, RZ, PT ;  /* 0x000000ff7d00720c */ /* 0x000fe20003fa5270 */
[----:B------:R-:W-:Y:S01]  /*21660*/  BSSY.RECONVERGENT B0, `(.L_x_5579) ;  /* 0x000009f000007945 */ /* 0x000fe20003800200 */
[----:B------:R-:W-:Y:S01]  /*21670*/  ISETP.GT.U32.AND P1, PT, R14, 0xff, PT ;  /* 0x000000ff0e00780c */ /* 0x000fe20003f24070 */
        /* <DEDUP_REMOVED lines=54> */
[----:B------:R-:W-:Y:S01]  /*219e0*/  FMUL.FTZ R88, R10, R133 ;  /* 0x000000850a587220 */ /* 0x000fe20000410000 */
[----:B------:R-:W-:-:S03]  /*219f0*/  IMAD.MOV.U32 R133, RZ, RZ, RZ ;  /* 0x000000ffff857224 */ /* 0x000fc600078e00ff */
        /* <DEDUP_REMOVED lines=101> */
.L_x_5580:
[----:B------:R-:W-:Y:S05]  /*22050*/  BSYNC.RECONVERGENT B0 ;  /* 0x0000000000007941 */ /* 0x000fea0003800200 */
.L_x_5579:
        /* <DEDUP_REMOVED lines=12> */
.L_x_5582:
[----:B------:R-:W-:Y:S05]  /*22120*/  BSYNC.RECONVERGENT B0 ;  /* 0x0000000000007941 */ /* 0x000fea0003800200 */
.L_x_5581:
[----:B------:R-:W1:Y:S01]  /*22130*/  SHFL.DOWN PT, R90, R133, 0x2, 0x1f ;  /* 0x08401f00855a7f89 */ /* 0x000e6200000e0000 */
[-C--:B------:R-:W-:Y:S01]  /*22140*/  I2FP.F32.S32 R135, R133.reuse ;  /* 0x0000008500877245 */ /* 0x080fe20000201400 */
[----:B------:R-:W-:Y:S01]  /*22150*/  BSSY.RECONVERGENT B0, `(.L_x_5583) ;  /* 0x0000062000007945 */ /* 0x000fe20003800200 */
[----:B------:R-:W-:Y:S01]  /*22160*/  ISETP.NE.AND P1, PT, RZ, UR10, PT ;  /* 0x0000000aff007c0c */ /* 0x000fe2000bf25270 */
[----:B0-----:R-:W0:Y:S01]  /*22170*/  SHFL.DOWN PT, R91, R88, 0x2, 0x1f ;  /* 0x08401f00585b7f89 */ /* 0x001e2200000e0000 */
[----:B-1----:R-:W-:Y:S02]  /*22180*/  IADD3 R125, PT, PT, R90, R133, RZ ;  /* 0x000000855a7d7210 */ /* 0x002fe40007ffe0ff */
[----:B------:R-:W-:Y:S02]  /*22190*/  I2FP.F32.S32 R134, R90 ;  /* 0x0000005a00867245 */ /* 0x000fe40000201400 */
[----:B------:R-:W-:Y:S01]  /*221a0*/  I2FP.F32.S32 R129, R125 ;  /* 0x0000007d00817245 */ /* 0x000fe20000201400 */
[----:B------:R-:W1:Y:S02]  /*221b0*/  SHFL.DOWN PT, R138, R125, 0x1, 0x1f ;  /* 0x08201f007d8a7f89 */ /* 0x000e6400000e0000 */
        /* <DEDUP_REMOVED lines=15> */
[----:B------:R-:W-:Y:S02]  /*222b0*/  FFMA.FTZ R88, R132, R88, R91 ;  /* 0x0000005884587223 */ /* 0x000fe4000001005b */
[----:B------:R-:W2:Y:S03]  /*222c0*/  LDC R132, c[0x0][0x448] ;  /* 0x00011200ff847b82 */ /* 0x000ea60000000800 */
[----:B------:R-:W3:Y:S01]  /*222d0*/  SHFL.DOWN PT, R89, R88, 0x1, 0x1f ;  /* 0x08201f0058597f89 */ /* 0x000ee200000e0000 */
[----:B0-----:R-:W-:Y:S01]  /*222e0*/  FMUL.FTZ R90, R133, R138 ;  /* 0x0000008a855a7220 */ /* 0x001fe20000410000 */
[----:B------:R-:W-:-:S03]  /*222f0*/  FADD.FTZ R133, R136, -R133 ;  /* 0x8000008588857221 */ /* 0x000fc60000010000 */
[----:B------:R-:W-:-:S04]  /*22300*/  FFMA.FTZ R90, R129, R136, R90 ;  /* 0x00000088815a7223 */ /* 0x000fc8000001005a */
[----:B-1----:R-:W-:Y:S01]  /*22310*/  FMUL.FTZ R91, R137, R90 ;  /* 0x0000005a895b7220 */ /* 0x002fe20000410000 */
[----:B------:R-:W-:-:S04]  /*22320*/  FMUL.FTZ R90, R133, R133 ;  /* 0x00000085855a7220 */ /* 0x000fc80000410000 */
[----:B------:R-:W0:Y:S01]  /*22330*/  SHFL.IDX PT, R135, R91, RZ, 0x1f ;  /* 0x00001fff5b877589 */ /* 0x000e2200000e0000 */
[----:B------:R-:W-:Y:S01]  /*22340*/  FMUL.FTZ R129, R129, R90 ;  /* 0x0000005a81817220 */ /* 0x000fe20000410000 */
[----:B---3--:R-:W-:-:S03]  /*22350*/  FADD.FTZ R90, R88, R89 ;  /* 0x00000059585a7221 */ /* 0x008fc60000010000 */
[----:B------:R-:W-:-:S04]  /*22360*/  FMUL.FTZ R129, R129, R138 ;  /* 0x0000008a81817220 */ /* 0x000fc80000410000 */
[----:B------:R-:W-:-:S06]  /*22370*/  FFMA.FTZ R137, R137, R129, R90 ;  /* 0x0000008189897223 */ /* 0x000fcc000001005a */
[----:B------:R-:W2:Y:S01]  /*22380*/  SHFL.IDX PT, R137, R137, RZ, 0x1f ;  /* 0x00001fff89897589 */ /* 0x000ea200000e0000 */
[C---:B0-----:R-:W-:Y:S01]  /*22390*/  FMUL.FTZ R88, R135.reuse, R135 ;  /* 0x0000008787587220 */ /* 0x041fe20000410000 */
[----:B------:R-:W-:-:S04]  /*223a0*/  FSEL R129, R135, RZ, !P1 ;  /* 0x000000ff87817208 */ /* 0x000fc80004800000 */
[----:B------:R-:W-:Y:S02]  /*223b0*/  FSEL R125, R88, RZ, P1 ;  /* 0x000000ff587d7208 */ /* 0x000fe40000800000 */
[----:B------:R-:W-:Y:S01]  /*223c0*/  ISETP.NE.AND P1, PT, R124, RZ, PT ;  /* 0x000000ff7c00720c */ /* 0x000fe20003f25270 */
[----:B--2---:R-:W-:-:S04]  /*223d0*/  FFMA.FTZ R124, R137, UR11, R132 ;  /* 0x0000000b897c7c23 */ /* 0x004fc80008010084 */
        /* <DEDUP_REMOVED lines=11> */
[----:B------:R-:W-:Y:S02]  /*22490*/  HADD2.F32 R124, -RZ, R85.H0_H0 ;  /* 0x20000055ff7c7230 */ /* 0x000fe40000004100 */
[----:B------:R-:W-:Y:S01]  /*224a0*/  FADD.FTZ R133, R111, -R129 ;  /* 0x800000816f857221 */ /* 0x000fe20000010000 */
[----:B------:R-:W-:Y:S02]  /*224b0*/  HADD2.F32 R134, -RZ, R81.H0_H0 ;  /* 0x20000051ff867230 */ /* 0x000fe40000004100 */
[C---:B------:R-:W-:Y:S01]  /*224c0*/  FMUL.FTZ R125, R132.reuse, R125 ;  /* 0x0000007d847d7220 */ /* 0x040fe20000410000 */
[----:B------:R-:W-:Y:S02]  /*224d0*/  HADD2.F32 R136, -RZ, R86.H0_H0 ;  /* 0x20000056ff887230 */ /* 0x000fe40000004100 */
[----:B------:R-:W-:Y:S01]  /*224e0*/  FMUL.FTZ R91, R132, R91 ;  /* 0x0000005b845b7220 */ /* 0x000fe20000410000 */
[----:B------:R-:W-:-:S02]  /*224f0*/  HADD2.F32 R138, -RZ, R82.H0_H0 ;  /* 0x20000052ff8a7230 */ /* 0x000fc40000004100 */
[--C-:B------:R-:W-:Y:S01]  /*22500*/  FADD.FTZ R89, R2, -R129.reuse ;  /* 0x8000008102597221 */ /* 0x100fe20000010000 */
[----:B------:R-:W-:Y:S02]  /*22510*/  HADD2.F32 R140, -RZ, R87.H0_H0 ;  /* 0x20000057ff8c7230 */ /* 0x000fe40000004100 */
[----:B------:R-:W-:Y:S01]  /*22520*/  FFMA.FTZ R135, R91, R124, R134 ;  /* 0x0000007c5b877223 */ /* 0x000fe20000010086 */
[----:B------:R-:W-:Y:S02]  /*22530*/  HADD2.F32 R142, -RZ, R83.H0_H0 ;  /* 0x20000053ff8e7230 */ /* 0x000fe40000004100 */
[----:B------:R-:W-:Y:S01]  /*22540*/  FFMA.FTZ R137, R125, R136, R138 ;  /* 0x000000887d897223 */ /* 0x000fe2000001008a */
[----:B------:R-:W-:Y:S01]  /*22550*/  HADD2.F32 R88, -RZ, R84.H0_H0 ;  /* 0x20000054ff587230 */ /* 0x000fe20000004100 */
[----:B------:R-:W0:Y:S01]  /*22560*/  LDC.64 R124, c[0x0][0x428] ;  /* 0x00010a00ff7c7b82 */ /* 0x000e220000000a00 */
[----:B------:R-:W-:Y:S02]  /*22570*/  HADD2.F32 R90, -RZ, R80.H0_H0 ;  /* 0x20000050ff5a7230 */ /* 0x000fe40000004100 */
[C---:B------:R-:W-:Y:S01]  /*22580*/  FMUL.FTZ R133, R132.reuse, R133 ;  /* 0x0000008584857220 */ /* 0x040fe20000410000 */
[----:B------:R-:W-:Y:S01]  /*22590*/  FMUL.FTZ R89, R132, R89 ;  /* 0x0000005984597220 */ /* 0x000fe20000410000 */
[--C-:B------:R-:W-:Y:S01]  /*225a0*/  FADD.FTZ R91, R98, -R129.reuse ;  /* 0x80000081625b7221 */ /* 0x100fe20000010000 */
[--C-:B------:R-:W-:Y:S01]  /*225b0*/  FADD.FTZ R141, R117, -R129.reuse ;  /* 0x80000081758d7221 */ /* 0x100fe20000010000 */
[----:B------:R-:W-:Y:S01]  /*225c0*/  FFMA.FTZ R139, R133, R140, R142 ;  /* 0x0000008c858b7223 */ /* 0x000fe2000001008e */
[----:B------:R-:W-:Y:S01]  /*225d0*/  FFMA.FTZ R88, R89, R88, R90 ;  /* 0x0000005859587223 */ /* 0x000fe2000001005a */
[--C-:B------:R-:W-:Y:S01]  /*225e0*/  FADD.FTZ R133, R112, -R129.reuse ;  /* 0x8000008170857221 */ /* 0x100fe20000010000 */
[----:B------:R-:W-:Y:S01]  /*225f0*/  FADD.FTZ R89, R20, -R129 ;  /* 0x8000008114597221 */ /* 0x000fe20000010000 */
[----:B------:R-:W-:-:S02]  /*22600*/  HADD2.F32 R140, -RZ, R86.H1_H1 ;  /* 0x30000056ff8c7230 */ /* 0x000fc40000004100 */
[C---:B------:R-:W-:Y:S01]  /*22610*/  FMUL.FTZ R141, R132.reuse, R141 ;  /* 0x0000008d848d7220 */ /* 0x040fe20000410000 */
[----:B------:R-:W-:Y:S02]  /*22620*/  HADD2.F32 R142, -RZ, R82.H1_H1 ;  /* 0x30000052ff8e7230 */ /* 0x000fe40000004100 */
[C---:B------:R-:W-:Y:S01]  /*22630*/  FMUL.FTZ R133, R132.reuse, R133 ;  /* 0x0000008584857220 */ /* 0x040fe20000410000 */
        /* <DEDUP_REMOVED lines=8> */
[----:B------:R-:W-:Y:S02]  /*226c0*/  HADD2.F32 R144, -RZ, R87.H1_H1 ;  /* 0x30000057ff907230 */ /* 0x000fe40000004100 */
        /* <DEDUP_REMOVED lines=10> */
.L_x_5584:
[----:B------:R-:W-:Y:S05]  /*22770*/  BSYNC.RECONVERGENT B0 ;  /* 0x0000000000007941 */ /* 0x000fea0003800200 */
.L_x_5583:
[----:B------:R-:W-:Y:S01]  /*22780*/  ISETP.NE.AND P1, PT, R128, RZ, PT ;  /* 0x000000ff8000720c */ /* 0x000fe20003f25270 */
[----:B------:R-:W-:-:S12]  /*22790*/  BSSY.RECONVERGENT B0, `(.L_x_5585) ;  /* 0x0000032000007945 */ /* 0x000fd80003800200 */
[----:B------:R-:W-:Y:S05]  /*227a0*/  @!P1 BRA `(.L_x_5586) ;  /* 0x0000000000c09947 */ /* 0x000fea0003800000 */
[--C-:B-1----:R-:W-:Y:S01]  /*227b0*/  FADD.FTZ R125, R100, -R129.reuse ;  /* 0x80000081647d7221 */ /* 0x102fe20000010000 */
        /* <DEDUP_REMOVED lines=40> */
[----:B0-----:R-:W-:-:S04]  /*22a40*/  IMAD.WIDE.U32 R124, R122, 0x10, R124 ;  /* 0x000000107a7c7825 */ /* 0x001fc800078e007c */
[----:B------:R-:W-:Y:S01]  /*22a50*/  FFMA.FTZ R135, R91, R136, R138 ;  /* 0x000000885b877223 */ /* 0x000fe2000001008a */
[----:B------:R-:W-:Y:S01]  /*22a60*/  F2FP.F16.F32.PACK_AB R91, R144, R139 ;  /* 0x0000008b905b723e */ /* 0x000fe200000000ff */
[----:B------:R-:W-:Y:S01]  /*22a70*/  VIADD R122, R122, 0x80 ;  /* 0x000000807a7a7836 */ /* 0x000fe20000000000 */
[----:B------:R-:W-:Y:S02]  /*22a80*/  F2FP.F16.F32.PACK_AB R88, R133, R88 ;  /* 0x000000588558723e */ /* 0x000fe400000000ff */
[----:B------:R-:W-:-:S05]  /*22a90*/  F2FP.F16.F32.PACK_AB R89, R135, R134 ;  /* 0x000000868759723e */ /* 0x000fca00000000ff */
[----:B------:R2:W-:Y:S02]  /*22aa0*/  STG.E.128 desc[UR6][R124.64], R88 ;  /* 0x000000587c007986 */ /* 0x0005e4000c101d06 */
.L_x_5586:
[----:B------:R-:W-:Y:S05]  /*22ab0*/  BSYNC.RECONVERGENT B0 ;  /* 0x0000000000007941 */ /* 0x000fea0003800200 */
.L_x_5585:
[----:B------:R-:W-:Y:S01]  /*22ac0*/  ISETP.NE.AND P1, PT, R130, RZ, PT ;  /* 0x000000ff8200720c */ /* 0x000fe20003f25270 */
[----:B------:R-:W-:-:S12]  /*22ad0*/  BSSY.RECONVERGENT B0, `(.L_x_5587) ;  /* 0x0000032000007945 */ /* 0x000fd80003800200 */
[----:B------:R-:W-:Y:S05]  /*22ae0*/  @!P1 BRA `(.L_x_5588) ;  /* 0x0000000000c09947 */ /* 0x000fea0003800000 */
[--C-:B-12---:R-:W-:Y:S01]  /*22af0*/  FADD.FTZ R125, R102, -R129.reuse ;  /* 0x80000081667d7221 */ /* 0x106fe20000010000 */
        /* <DEDUP_REMOVED lines=40> */
[C---:B0-----:R-:W-:Y:S01]  /*22d80*/  IMAD.WIDE.U32 R124, R122.reuse, 0x10, R124 ;  /* 0x000000107a7c7825 */ /* 0x041fe200078e007c */
[----:B------:R-:W-:-:S03]  /*22d90*/  IADD3 R122, PT, PT, R122, 0x80, RZ ;  /* 0x000000807a7a7810 */ /* 0x000fc60007ffe0ff */
[----:B------:R-:W-:Y:S01]  /*22da0*/  FFMA.FTZ R135, R91, R134, R136 ;  /* 0x000000865b877223 */ /* 0x000fe20000010088 */
[----:B------:R-:W-:Y:S02]  /*22db0*/  F2FP.F16.F32.PACK_AB R91, R142, R139 ;  /* 0x0000008b8e5b723e */ /* 0x000fe400000000ff */
[----:B------:R-:W-:Y:S02]  /*22dc0*/  F2FP.F16.F32.PACK_AB R88, R133, R88 ;  /* 0x000000588558723e */ /* 0x000fe400000000ff */
[----:B------:R-:W-:-:S05]  /*22dd0*/  F2FP.F16.F32.PACK_AB R89, R135, R130 ;  /* 0x000000828759723e */ /* 0x000fca00000000ff */
[----:B------:R3:W-:Y:S02]  /*22de0*/  STG.E.128 desc[UR6][R124.64], R88 ;  /* 0x000000587c007986 */ /* 0x0007e4000c101d06 */
.L_x_5588:
[----:B------:R-:W-:Y:S05]  /*22df0*/  BSYNC.RECONVERGENT B0 ;  /* 0x0000000000007941 */ /* 0x000fea0003800200 */
.L_x_5587:
[----:B------:R-:W-:Y:S01]  /*22e00*/  ISETP.NE.AND P1, PT, R131, RZ, PT ;  /* 0x000000ff8300720c */ /* 0x000fe20003f25270 */
[----:B------:R-:W-:-:S12]  /*22e10*/  BSSY.RECONVERGENT B0, `(.L_x_5589) ;  /* 0x0000032000007945 */ /* 0x000fd80003800200 */
[----:B------:R-:W-:Y:S05]  /*22e20*/  @!P1 BRA `(.L_x_5590) ;  /* 0x0000000000c09947 */ /* 0x000fea0003800000 */
[--C-:B-123--:R-:W-:Y:S01]  /*22e30*/  FADD.FTZ R125, R104, -R129.reuse ;  /* 0x80000081687d7221 */ /* 0x10efe20000010000 */
        /* <DEDUP_REMOVED lines=47> */
.L_x_5590:
[----:B------:R-:W-:Y:S05]  /*23130*/  BSYNC.RECONVERGENT B0 ;  /* 0x0000000000007941 */ /* 0x000fea0003800200 */
.L_x_5589:
        /* <DEDUP_REMOVED lines=10> */
[----:B------:R-:W-:Y:S02]  /*231e0*/  HADD2.F32 R90, -RZ, R36.H0_H0 ;  /* 0x20000024ff5a7230 */ /* 0x000fe40000004100 */
        /* <DEDUP_REMOVED lines=17> */
[----:B------:R-:W-:Y:S02]  /*23300*/  HADD2.F32 R144, -RZ, R39.H1_H1 ;  /* 0x30000027ff907230 */ /* 0x000fe40000004100 */
[----:B------:R-:W-:Y:S02]  /*23310*/  HADD2.F32 R146, -RZ, R35.H1_H1 ;  /* 0x30000023ff927230 */ /* 0x000fe40000004100 */
[----:B------:R-:W-:-:S02]  /*23320*/  HADD2.F32 R90, -RZ, R36.H1_H1 ;  /* 0x30000024ff5a7230 */ /* 0x000fc40000004100 */
[----:B------:R-:W-:Y:S02]  /*23330*/  HADD2.F32 R132, -RZ, R37.H1_H1 ;  /* 0x30000025ff847230 */ /* 0x000fe40000004100 */
[----:B------:R-:W-:Y:S01]  /*23340*/  FFMA.FTZ R144, R129, R144, R146 ;  /* 0x0000009081907223 */ /* 0x000fe20000010092 */
[----:B------:R-:W-:Y:S02]  /*23350*/  HADD2.F32 R136, -RZ, R38.H1_H1 ;  /* 0x30000026ff887230 */ /* 0x000fe40000004100 */
[----:B------:R-:W-:Y:S02]  /*23360*/  HADD2.F32 R140, -RZ, R39.H0_H0 ;  /* 0x20000027ff8c7230 */ /* 0x000fe40000004100 */
[----:B------:R-:W-:Y:S02]  /*23370*/  HADD2.F32 R142, -RZ, R35.H0_H0 ;  /* 0x20000023ff8e7230 */ /* 0x000fe40000004100 */
        /* <DEDUP_REMOVED lines=13> */
.L_x_5592:
[----:B------:R-:W-:Y:S05]  /*23450*/  BSYNC.RECONVERGENT B0 ;  /* 0x0000000000007941 */ /* 0x000fea0003800200 */
.L_x_5591:
[----:B01234-:R-:W0:Y:S01]  /*23460*/  LDC.64 R88, c[0x0][0x380] ;  /* 0x0000e000ff587b82 */ /* 0x01fe220000000a00 */
[----:B------:R-:W-:Y:S01]  /*23470*/  UPLOP3.LUT UP1, UPT, UPT, UPT, UP1, 0x40, 0x4 ;  /* 0x000000000004789c */ /* 0x000fe20003f2e810 */
[----:B0-----:R-:W-:-:S04]  /*23480*/  IADD3 R15, PT, PT, R15, R88, RZ ;  /* 0x000000580f0f7210 */ /* 0x001fc80007ffe0ff */
[----:B------:R-:W-:-:S13]  /*23490*/  ISETP.GE.AND P0, PT, R15, R89, PT ;  /* 0x000000590f00720c */ /* 0x000fda0003f06270 */
[----:B------:R-:W-:Y:S05]  /*234a0*/  @!P0 BRA `(.L_x_5593) ;  /* 0xfffffdd800c08947 */ /* 0x000fea000383ffff */
[----:B------:R-:W-:Y:S05]  /*234b0*/  EXIT ;  /* 0x000000000000794d */ /* 0x000fea0003800000 */
.L_x_5594:
        /* <DEDUP_REMOVED lines=12> */
.L_x_34008:


//--------------------- .text._ZN10layer_norm13ln_fwd_kernelINS_13Kernel_traitsI6__halfS2_S2_S2_fjLj5120ELj1ELj1ELj4ELj16ENS_18Kernel_traits_baseILj5120ES2_S2_S2_S2_fjLj128EEEEELb1ELb1ELb0ELb1EEEvNS_9FwdParamsE --------------------------
	.section	.text._ZN10layer_norm13ln_fwd_kernelINS_13Kernel_traitsI6__halfS2_S2_S2_fjLj5120ELj1ELj1ELj4ELj16ENS_18Kernel_traits_baseILj5120ES2_S2_S2_S2_fjLj128EEEEELb1ELb1ELb0ELb1EEEvNS_9FwdParamsE,"ax",@progbits
	.align	128
        .global         _ZN10layer_norm13ln_fwd_kernelINS_13Kernel_traitsI6__halfS2_S2_S2_fjLj5120ELj1ELj1ELj4ELj16ENS_18Kernel_traits_baseILj5120ES2_S2_S2_S2_fjLj128EEEEELb1ELb1ELb0ELb1EEEvNS_9FwdParamsE
        .type           _ZN10layer_norm13ln_fwd_kernelINS_13Kernel_traitsI6__halfS2_S2_S2_fjLj5120ELj1ELj1ELj4ELj16ENS_18Kernel_traits_baseILj5120ES2_S2_S2_S2_fjLj128EEEEELb1ELb1ELb0ELb1EEEvNS_9FwdParamsE,@function
        .size           _ZN10layer_norm13ln_fwd_kernelINS_13Kernel_traitsI6__halfS2_S2_S2_fjLj5120ELj1ELj1ELj4ELj16ENS_18Kernel_traits_baseILj5120ES2_S2_S2_S2_fjLj128EEEEELb1ELb1ELb0ELb1EEEvNS_9FwdParamsE,(.L_x_34009 - _ZN10layer_norm13ln_fwd_kernelINS_13Kernel_traitsI6__halfS2_S2_S2_fjLj5120ELj1ELj1ELj4ELj16ENS_18Kernel_traits_baseILj5120ES2_S2_S2_S2_fjLj128EEEEELb1ELb1ELb0ELb1EEEvNS_9FwdParamsE)
        .other          _ZN10layer_norm13ln_fwd_kernelINS_13Kernel_traitsI6__halfS2_S2_S2_fjLj5120ELj1ELj1ELj4ELj16ENS_18Kernel_traits_baseILj5120ES2_S2_S2_S2_fjLj128EEEEELb1ELb1ELb0ELb1EEEvNS_9FwdParamsE,@"STO_CUDA_ENTRY STV_DEFAULT"
_ZN10layer_norm13ln_fwd_kernelINS_13Kernel_traitsI6__halfS2_S2_S2_fjLj5120ELj1ELj1ELj4ELj16ENS_18Kernel_traits_baseILj5120ES2_S2_S2_S2_fjLj128EEEEELb1ELb1ELb0ELb1EEEvNS_9FwdParamsE:
.text._ZN10layer_norm13ln_fwd_kernelINS_13Kernel_traitsI6__halfS2_S2_S2_fjLj5120ELj1ELj1ELj4ELj16ENS_18Kernel_traits_baseILj5120ES2_S2_S2_S2_fjLj128EEEEELb1ELb1ELb0ELb1EEEvNS_9FwdParamsE:
        /* <DEDUP_REMOVED lines=47> */
.L_x_5595:
        /* <DEDUP_REMOVED lines=24> */
.L_x_5596:
[----:B------:R-:W1:Y:S02]  /*0470*/  LDCU UR4, c[0x0][0x384] ;  /* 0x00007080ff0477ac */ /* 0x000e640008000800 */
[----:B-1----:R-:W-:-:S13]  /*0480*/  ISETP.GE.AND P0, PT, R0, UR4, PT ;  /* 0x0000000400007c0c */ /* 0x002fda000bf06270 */
[----:B------:R-:W-:Y:S05]  /*0490*/  @P0 EXIT ;  /* 0x000000000000094d */ /* 0x000fea0003800000 */
[----:B------:R-:W1:Y:S01]  /*04a0*/  LDCU UR4, c[0x0][0x360] ;  /* 0x00006c00ff0477ac */ /* 0x000e620008000800 */
[----:B0-----:R-:W-:Y:S01]  /*04b0*/  IMAD.HI.U32 R7, R2, -0x2daee0ad, RZ ;  /* 0xd2511f5302077827 */ /* 0x001fe200078e00ff */
[----:B------:R-:W0:Y:S01]  /*04c0*/  LDC.64 R14, c[0x0][0x3e0] ;  /* 0x0000f800ff0e7b82 */ /* 0x000e220000000a00 */
[C---:B-----5:R-:W-:Y:S01]  /*04d0*/  IADD3 R13, PT, PT, R99.reuse, -0x24c28bd8, RZ ;  /* 0xdb3d7428630d7810 */ /* 0x060fe20007ffe0ff */
[----:B------:R-:W2:Y:S01]  /*04e0*/  LDCU UR6, c[0x0][0x404] ;  /* 0x00008080ff0677ac */ /* 0x000ea20008000800 */
[----:B------:R-:W-:Y:S01]  /*04f0*/  VIADD R12, R99, 0xbb67ae85 ;  /* 0xbb67ae85630c7836 */ /* 0x000fe20000000000 */
[----:B------:R-:W-:Y:S01]  /*0500*/  LOP3.LUT R7, R7, R99, RZ, 0x3c, !PT ;  /* 0x0000006307077212 */ /* 0x000fe200078e3cff */
[----:B------:R-:W-:Y:S01]  /*0510*/  VIADD R8, R98, 0x9e3779b9 ;  /* 0x9e3779b962087836 */ /* 0x000fe20000000000 */
[----:B------:R-:W-:Y:S01]  /*0520*/  LOP3.LUT R122, R122, 0x3, RZ, 0xc0, !PT ;  /* 0x000000037a7a7812 */ /* 0x000fe200078ec0ff */
[----:B------:R-:W3:Y:S02]  /*0530*/  LDCU UR7, c[0x0][0x408] ;  /* 0x00008100ff0777ac */ /* 0x000ee40008000800 */
[----:B------:R-:W-:Y:S01]  /*0540*/  IMAD.HI.U32 R6, R7, -0x326172a9, RZ ;  /* 0xcd9e8d5707067827 */ /* 0x000fe200078e00ff */
[----:B------:R-:W4:Y:S01]  /*0550*/  LDCU UR12, c[0x0][0x388] ;  /* 0x00007100ff0c77ac */ /* 0x000f220008000800 */
[----:B------:R-:W0:Y:S02]  /*0560*/  LDCU.U8 UR13, c[0x0][0x410] ;  /* 0x00008200ff0d77ac */ /* 0x000e240008000000 */
[----:B-1----:R-:W-:-:S02]  /*0570*/  IMAD R4, R0, UR4, R11 ;  /* 0x0000000400047c24 */ /* 0x002fc4000f8e020b */
[----:B------:R-:W-:Y:S01]  /*0580*/  IMAD R11, R2, -0x2daee0ad, RZ ;  /* 0xd2511f53020b7824 */ /* 0x000fe200078e02ff */
[----:B------:R-:W1:Y:S01]  /*0590*/  LDCU UR14, c[0x0][0x400] ;  /* 0x00008000ff0e77ac */ /* 0x000e620008000800 */
[C---:B------:R-:W-:Y:S01]  /*05a0*/  IMAD.HI.U32 R5, R4.reuse, -0x326172a9, RZ ;  /* 0xcd9e8d5704057827 */ /* 0x040fe200078e00ff */
[----:B------:R-:W0:Y:S03]  /*05b0*/  LDCU.64 UR10, c[0x0][0x3a0] ;  /* 0x00007400ff0a77ac */ /* 0x000e260008000a00 */
[----:B------:R-:W-:Y:S01]  /*05c0*/  IMAD R9, R4, -0x326172a9, RZ ;  /* 0xcd9e8d5704097824 */ /* 0x000fe200078e02ff */
[----:B------:R-:W-:Y:S02]  /*05d0*/  LOP3.LUT R5, R3, R5, R98, 0x96, !PT ;  /* 0x0000000503057212 */ /* 0x000fe400078e9662 */
[----:B0-----:R-:W-:Y:S01]  /*05e0*/  ISETP.NE.U32.AND P0, PT, R14, RZ, PT ;  /* 0x000000ff0e00720c */ /* 0x001fe20003f05070 */
[----:B------:R-:W-:Y:S01]  /*05f0*/  UPLOP3.LUT UP0, UPT, UPT, UPT, UPT, 0x40, 0x4 ;  /* 0x000000000004789c */ /* 0x000fe20003f0e870 */
[----:B------:R-:W-:Y:S01]  /*0600*/  LOP3.LUT R6, R8, R9, R6, 0x96, !PT ;  /* 0x0000000908067212 */ /* 0x000fe200078e9606 */
[----:B------:R-:W-:Y:S01]  /*0610*/  IMAD.HI.U32 R10, R5, -0x2daee0ad, RZ ;  /* 0xd2511f53050a7827 */ /* 0x000fe200078e00ff */
[----:B------:R-:W-:-:S03]  /*0620*/  ISETP.NE.AND.EX P0, PT, R15, RZ, PT, P0 ;  /* 0x000000ff0f00720c */ /* 0x000fc60003f05300 */
[----:B------:R-:W-:Y:S01]  /*0630*/  IMAD R8, R7, -0x326172a9, RZ ;  /* 0xcd9e8d5707087824 */ /* 0x000fe200078e02ff */
[----:B------:R-:W-:Y:S01]  /*0640*/  LOP3.LUT R10, R12, R11, R10, 0x96, !PT ;  /* 0x0000000b0c0a7212 */ /* 0x000fe200078e960a */
[----:B------:R-:W-:Y:S01]  /*0650*/  IMAD R12, R5, -0x2daee0ad, RZ ;  /* 0xd2511f53050c7824 */ /* 0x000fe200078e02ff */
[----:B------:R-:W-:Y:S01]  /*0660*/  IADD3 R11, PT, PT, R99, 0x76cf5d0a, RZ ;  /* 0x76cf5d0a630b7810 */ /* 0x000fe20007ffe0ff */
[----:B------:R-:W-:Y:S02]  /*0670*/  VIADD R7, R98, 0x3c6ef372 ;  /* 0x3c6ef37262077836 */ /* 0x000fe40000000000 */
[----:B------:R-:W-:-:S04]  /*0680*/  IMAD.HI.U32 R5, R10, -0x326172a9, RZ ;  /* 0xcd9e8d570a057827 */ /* 0x000fc800078e00ff */
[----:B------:R-:W-:Y:S01]  /*0690*/  IMAD.HI.U32 R9, R6, -0x2daee0ad, RZ ;  /* 0xd2511f5306097827 */ /* 0x000fe200078e00ff */
[----:B------:R-:W-:-:S03]  /*06a0*/  LOP3.LUT R5, R7, R8, R5, 0x96, !PT ;  /* 0x0000000807057212 */ /* 0x000fc600078e9605 */
[----:B------:R-:W-:Y:S01]  /*06b0*/  VIADD R8, R98, 0xdaa66d2b ;  /* 0xdaa66d2b62087836 */ /* 0x000fe20000000000 */
[----:B------:R-:W-:Y:S01]  /*06c0*/  LOP3.LUT R9, R11, R12, R9, 0x96, !PT ;  /* 0x0000000c0b097212 */ /* 0x000fe200078e9609 */
[----:B------:R-:W-:Y:S01]  /*06d0*/  IMAD R11, R6, -0x2daee0ad, RZ ;  /* 0xd2511f53060b7824 */ /* 0x000fe200078e02ff */
[----:B------:R-:W-:Y:S01]  /*06e0*/  IADD3 R12, PT, PT, R99, 0x32370b8f, RZ ;  /* 0x32370b8f630c7810 */ /* 0x000fe20007ffe0ff */
[----:B------:R-:W-:-:S04]  /*06f0*/  IMAD.HI.U32 R6, R5, -0x2daee0ad, RZ ;  /* 0xd2511f5305067827 */ /* 0x000fc800078e00ff */
[----:B------:R-:W-:Y:S01]  /*0700*/  IMAD R10, R10, -0x326172a9, RZ ;  /* 0xcd9e8d570a0a7824 */ /* 0x000fe200078e02ff */
[----:B------:R-:W-:Y:S01]  /*0710*/  LOP3.LUT R6, R12, R11, R6, 0x96, !PT ;  /* 0x0000000b0c067212 */ /* 0x000fe200078e9606 */
[----:B------:R-:W-:-:S04]  /*0720*/  IMAD.HI.U32 R7, R9, -0x326172a9, RZ ;  /* 0xcd9e8d5709077827 */ /* 0x000fc800078e00ff */
[----:B------:R-:W-:Y:S01]  /*0730*/  IMAD R11, R5, -0x2daee0ad, RZ ;  /* 0xd2511f53050b7824 */ /* 0x000fe200078e02ff */
[----:B------:R-:W-:Y:S01]  /*0740*/  LOP3.LUT R7, R8, R10, R7, 0x96, !PT ;  /* 0x0000000a08077212 */ /* 0x000fe200078e9607 */
[----:B------:R-:W-:Y:S02]  /*0750*/  IMAD R8, R9, -0x326172a9, RZ ;  /* 0xcd9e8d5709087824 */ /* 0x000fe400078e02ff */
[----:B------:R-:W-:-:S04]  /*0760*/  IMAD.HI.U32 R5, R6, -0x326172a9, RZ ;  /* 0xcd9e8d5706057827 */ /* 0x000fc800078e00ff */
[C---:B------:R-:W-:Y:S02]  /*0770*/  VIADD R9, R98.reuse, 0x78dde6e4 ;  /* 0x78dde6e462097836 */ /* 0x040fe40000000000 */
[----:B------:R-:W-:Y:S02]  /*0780*/  VIADD R12, R99, 0xed9eba14 ;  /* 0xed9eba14630c7836 */ /* 0x000fe40000000000 */
[----:B------:R-:W-:Y:S01]  /*0790*/  IMAD.HI.U32 R10, R7, -0x2daee0ad, RZ ;  /* 0xd2511f53070a7827 */ /* 0x000fe200078e00ff */
[----:B------:R-:W-:Y:S02]  /*07a0*/  LOP3.LUT R5, R9, R8, R5, 0x96, !PT ;  /* 0x0000000809057212 */ /* 0x000fe400078e9605 */
[----:B------:R-:W-:Y:S01]  /*07b0*/  IADD3 R8, PT, PT, R98, 0x1715609d, RZ ;  /* 0x1715609d62087810 */ /* 0x000fe20007ffe0ff */
[----:B------:R-:W-:Y:S01]  /*07c0*/  IMAD R9, R6, -0x326172a9, RZ ;  /* 0xcd9e8d5706097824 */ /* 0x000fe200078e02ff */
[----:B------:R-:W-:Y:S01]  /*07d0*/  LOP3.LUT R10, R12, R11, R10, 0x96, !PT ;  /* 0x0000000b0c0a7212 */ /* 0x000fe200078e960a */
[----:B------:R-:W-:-:S02]  /*07e0*/  IMAD R12, R7, -0x2daee0ad, RZ ;  /* 0xd2511f53070c7824 */ /* 0x000fc400078e02ff */
[----:B------:R-:W-:-:S04]  /*07f0*/  IMAD.HI.U32 R7, R5, -0x2daee0ad, RZ ;  /* 0xd2511f5305077827 */ /* 0x000fc800078e00ff */
[----:B------:R-:W-:Y:S02]  /*0800*/  VIADD R11, R99, 0xa9066899 ;  /* 0xa9066899630b7836 */ /* 0x000fe40000000000 */
[----:B------:R-:W-:-:S03]  /*0810*/  IMAD.HI.U32 R6, R10, -0x326172a9, RZ ;  /* 0xcd9e8d570a067827 */ /* 0x000fc600078e00ff */
[----:B------:R-:W-:Y:S01]  /*0820*/  LOP3.LUT R7, R11, R12, R7, 0x96, !PT ;  /* 0x0000000c0b077212 */ /* 0x000fe200078e9607 */
[----:B------:R-:W-:Y:S01]  /*0830*/  IMAD R12, R5, -0x2daee0ad, RZ ;  /* 0xd2511f53050c7824 */ /* 0x000fe200078e02ff */
[----:B------:R-:W-:Y:S01]  /*0840*/  LOP3.LUT R6, R8, R9, R6, 0x96, !PT ;  /* 0x0000000908067212 */ /* 0x000fe200078e9606 */
[----:B------:R-:W-:Y:S01]  /*0850*/  IMAD R10, R10, -0x326172a9, RZ ;  /* 0xcd9e8d570a0a7824 */ /* 0x000fe200078e02ff */
[----:B------:R-:W-:Y:S01]  /*0860*/  IADD3 R8, PT, PT, R98, -0x4ab325aa, RZ ;  /* 0xb54cda5662087810 */ /* 0x000fe20007ffe0ff */
[----:B------:R-:W-:-:S04]  /*0870*/  IMAD.HI.U32 R5, R7, -0x326172a9, RZ ;  /* 0xcd9e8d5707057827 */ /* 0x000fc800078e00ff */
[----:B------:R-:W-:Y:S01]  /*0880*/  VIADD R11, R99, 0x646e171e ;  /* 0x646e171e630b7836 */ /* 0x000fe20000000000 */
[----:B------:R-:W-:Y:S01]  /*0890*/  LOP3.LUT R5, R8, R10, R5, 0x96, !PT ;  /* 0x0000000a08057212 */ /* 0x000fe200078e9605 */
[----:B------:R-:W-:-:S04]  /*08a0*/  IMAD.HI.U32 R9, R6, -0x2daee0ad, RZ ;  /* 0xd2511f5306097827 */ /* 0x000fc800078e00ff */
[----:B------:R-:W-:Y:S01]  /*08b0*/  IMAD.HI.U32 R10, R5, -0x2daee0ad, RZ ;  /* 0xd2511f53050a7827 */ /* 0x000fe200078e00ff */
[----:B------:R-:W-:-:S03]  /*08c0*/  LOP3.LUT R9, R11, R12, R9, 0x96, !PT ;  /* 0x0000000c0b097212 */ /* 0x000fc600078e9609 */
[----:B------:R-:W-:Y:S02]  /*08d0*/  IMAD R11, R6, -0x2daee0ad, RZ ;  /* 0xd2511f53060b7824 */ /* 0x000fe400078e02ff */
[----:B------:R-:W-:Y:S02]  /*08e0*/  VIADD R12, R99, 0x1fd5c5a3 ;  /* 0x1fd5c5a3630c7836 */ /* 0x000fe40000000000 */
[----:B------:R-:W-:Y:S02]  /*08f0*/  VIADD R8, R98, 0x5384540f ;  /* 0x5384540f62087836 */ /* 0x000fe40000000000 */
[----:B------:R-:W-:Y:S01]  /*0900*/  IMAD R7, R7, -0x326172a9, RZ ;  /* 0xcd9e8d5707077824 */ /* 0x000fe200078e02ff */
[----:B------:R-:W-:Y:S01]  /*0910*/  LOP3.LUT R10, R12, R11, R10, 0x96, !PT ;  /* 0x0000000b0c0a7212 */ /* 0x000fe200078e960a */
[----:B------:R-:W-:-:S04]  /*0920*/  IMAD.HI.U32 R6, R9, -0x326172a9, RZ ;  /* 0xcd9e8d5709067827 */ /* 0x000fc800078e00ff */
[----:B------:R-:W-:Y:S01]  /*0930*/  IMAD R12, R5, -0x2daee0ad, RZ ;  /* 0xd2511f53050c7824 */ /* 0x000fe200078e02ff */
[----:B------:R-:W-:Y:S01]  /*0940*/  LOP3.LUT R6, R8, R7, R6, 0x96, !PT ;  /* 0x0000000708067212 */ /* 0x000fe200078e9606 */
[----:B------:R-:W-:Y:S02]  /*0950*/  IMAD R8, R9, -0x326172a9, RZ ;  /* 0xcd9e8d5709087824 */ /* 0x000fe400078e02ff */
[----:B------:R-:W-:-:S04]  /*0960*/  IMAD.HI.U32 R5, R10, -0x326172a9, RZ ;  /* 0xcd9e8d570a057827 */ /* 0x000fc800078e00ff */
[----:B------:R-:W-:Y:S02]  /*0970*/  VIADD R7, R98, 0xf1bbcdc8 ;  /* 0xf1bbcdc862077836 */ /* 0x000fe40000000000 */
[----:B------:R-:W-:-:S03]  /*0980*/  IMAD.HI.U32 R11, R6, -0x2daee0ad, RZ ;  /* 0xd2511f53060b7827 */ /* 0x000fc600078e00ff */
[----:B------:R-:W-:Y:S01]  /*0990*/  LOP3.LUT R7, R7, R8, R5, 0x96, !PT ;  /* 0x0000000807077212 */ /* 0x000fe200078e9605 */
[----:B------:R-:W-:Y:S01]  /*09a0*/  IMAD R6, R6, -0x2daee0ad, RZ ;  /* 0xd2511f5306067824 */ /* 0x000fe200078e02ff */
[----:B------:R-:W-:Y:S01]  /*09b0*/  LOP3.LUT R11, R13, R12, R11, 0x96, !PT ;  /* 0x0000000c0d0b7212 */ /* 0x000fe200078e960b */
[----:B------:R-:W-:Y:S01]  /*09c0*/  VIADD R8, R98, 0x8ff34781 ;  /* 0x8ff3478162087836 */ /* 0x000fe20000000000 */
[----:B------:R-:W-:Y:S01]  /*09d0*/  IADD3 R5, PT, PT, R99, -0x695add53, RZ ;  /* 0x96a522ad63057810 */ /* 0x000fe20007ffe0ff */
[----:B------:R-:W-:-:S04]  /*09e0*/  IMAD.HI.U32 R23, R7, -0x2daee0ad, RZ ;  /* 0xd2511f5307177827 */ /* 0x000fc800078e00ff */
[----:B------:R-:W-:Y:S01]  /*09f0*/  IMAD R10, R10, -0x326172a9, RZ ;  /* 0xcd9e8d570a0a7824 */ /* 0x000fe200078e02ff */
[----:B------:R-:W-:Y:S01]  /*0a00*/  LOP3.LUT R23, R5, R6, R23, 0x96, !PT ;  /* 0x0000000605177212 */ /* 0x000fe200078e9617 */
[----:B------:R-:W-:Y:S01]  /*0a10*/  IMAD.HI.U32 R21, R11, -0x326172a9, RZ ;  /* 0xcd9e8d570b157827 */ /* 0x000fe200078e00ff */
[----:B------:R-:W-:-:S03]  /*0a20*/  P2R R6, PR, RZ, 0x1 ;  /* 0x00000001ff067803 */ /* 0x000fc60000000000 */
[----:B------:R-:W-:Y:S01]  /*0a30*/  IMAD.MOV.U32 R5, RZ, RZ, RZ ;  /* 0x000000ffff057224 */ /* 0x000fe200078e00ff */
[----:B------:R-:W-:Y:S01]  /*0a40*/  LOP3.LUT R21, R8, R10, R21, 0x96, !PT ;  /* 0x0000000a08157212 */ /* 0x000fe200078e9615 */
[----:B------:R-:W-:Y:S02]  /*0a50*/  IMAD R22, R11, -0x326172a9, RZ ;  /* 0xcd9e8d570b167824 */ /* 0x000fe400078e02ff */
[----:B-1234-:R-:W-:-:S07]  /*0a60*/  IMAD R130, R7, -0x2daee0ad, RZ ;  /* 0xd2511f5307827824 */ /* 0x01efce00078e02ff */
.L_x_5850:
[----:B------:R-:W-:Y:S01]  /*0a70*/  ISETP.NE.AND P1, PT, R6, RZ, PT ;  /* 0x000000ff0600720c */ /* 0x000fe20003f25270 */
[----:B------:R-:W0:Y:S01]  /*0a80*/  S2R R7, SR_TID.X ;  /* 0x0000000000077919 */ /* 0x000e220000002100 */
[----:B-1----:R-:W1:Y:S01]  /*0a90*/  LDC.64 R106, c[0x0][0x390] ;  /* 0x0000e400ff6a7b82 */ /* 0x002e620000000a00 */
        /* <DEDUP_REMOVED lines=11> */
[C---:B------:R-:W-:Y:S01]  /*0b50*/  IADD3 R16, PT, PT, R99.reuse, 0x32370b8f, RZ ;  /* 0x32370b8f63107810 */ /* 0x040fe20007ffe0ff */
[C---:B------:R-:W-:Y:S01]  /*0b60*/  VIADD R17, R98.reuse, 0x78dde6e4 ;  /* 0x78dde6e462117836 */ /* 0x040fe20000000000 */
[----:B------:R-:W-:Y:S01]  /*0b70*/  ISETP.NE.AND.EX P0, PT, RZ, UR11, PT, P0 ;  /* 0x0000000bff007c0c */ /* 0x000fe2000bf05300 */
[----:B------:R-:W-:Y:S01]  /*0b80*/  VIADD R18, R99, 0xed9eba14 ;  /* 0xed9eba1463127836 */ /* 0x000fe20000000000 */
[----:B------:R-:W-:Y:S01]  /*0b90*/  IADD3 R19, PT, PT, R98, -0x61c88647, RZ ;  /* 0x9e3779b962137810 */ /* 0x000fe20007ffe0ff */
[----:B------:R-:W-:-:S02]  /*0ba0*/  IMAD.MOV.U32 R20, RZ, RZ, 0x2f800000 ;  /* 0x2f800000ff147424 */ /* 0x000fc400078e00ff */
[----:B--2---:R-:W-:-:S08]  /*0bb0*/  @P1 HADD2.F32 R15, -RZ, R10.H0_H0 ;  /* 0x2000000aff0f1230 */ /* 0x004fd00000004100 */
[----:B------:R-:W-:Y:S05]  /*0bc0*/  @!P0 BRA `(.L_x_5597) ;  /* 0x0000002c00c88947 */ /* 0x000fea0003800000 */
        /* <DEDUP_REMOVED lines=9> */
[----:B------:R-:W-:-:S04]  /*0c60*/  VIADDMNMX.U32 R9, R122, 0xfffffffe, R9, PT ;  /* 0xfffffffe7a097846 */ /* 0x000fc80003800009 */
[----:B------:R-:W-:-:S04]  /*0c70*/  SHF.L.U32 R9, R9, 0x2, RZ ;  /* 0x0000000209097819 */ /* 0x000fc800000006ff */
[----:B------:R-:W0:Y:S02]  /*0c80*/  LDC R10, c[0x2][R9] ;  /* 0x00800000090a7b82 */ /* 0x000e240000000800 */
[----:B0-----:R-:W-:-:S04]  /*0c90*/  SHF.R.S32.HI R11, RZ, 0x1f, R10 ;  /* 0x0000001fff0b7819 */ /* 0x001fc8000001140a */
.L_x_33848:
[----:B------:R-:W-:Y:S05]  /*0ca0*/  BRX R10 -0xcb0                                         (*"BRANCH_TARGETS .L_x_33849,.L_x_33850,.L_x_33851"*) ;  /* 0xfffffff00ad47949 */ /* 0x000fea000383ffff */
.L_x_33851:
[----:B------:R-:W-:Y:S01]  /*0cb0*/  VIADD R10, R122, 0x1 ;  /* 0x000000017a0a7836 */ /* 0x000fe20000000000 */
[----:B------:R-:W-:Y:S01]  /*0cc0*/  MOV R9, R21 ;  /* 0x0000001500097202 */ /* 0x000fe20000000f00 */
[----:B------:R-:W-:Y:S01]  /*0cd0*/  IMAD.MOV.U32 R96, RZ, RZ, R130 ;  /* 0x000000ffff607224 */ /* 0x000fe200078e0082 */
[----:B------:R-:W-:Y:S06]  /*0ce0*/  BRA `(.L_x_5598) ;  /* 0x00000004001c7947 */ /* 0x000fec0003800000 */
.L_x_33849:
[----:B------:R-:W-:Y:S01]  /*0cf0*/  IMAD.MOV.U32 R96, RZ, RZ, R130 ;  /* 0x000000ffff607224 */ /* 0x000fe200078e0082 */
[----:B------:R-:W-:Y:S01]  /*0d00*/  MOV R9, R23 ;  /* 0x0000001700097202 */ /* 0x000fe20000000f00 */
[----:B------:R-:W-:Y:S01]  /*0d10*/  IMAD.MOV.U32 R10, RZ, RZ, 0x3 ;  /* 0x00000003ff0a7424 */ /* 0x000fe200078e00ff */
[----:B------:R-:W-:Y:S06]  /*0d20*/  BRA `(.L_x_5598) ;  /* 0x00000004000c7947 */ /* 0x000fec0003800000 */
.L_x_33850:
        /* <DEDUP_REMOVED lines=12> */
.L_x_5599:
[----:B------:R-:W-:Y:S01]  /*0df0*/  IMAD.WIDE.U32 R12, R4, -0x326172a9, RZ ;  /* 0xcd9e8d57040c7825 */ /* 0x000fe200078e00ff */
[----:B------:R-:W-:Y:S02]  /*0e00*/  LOP3.LUT R92, R5, R11, R99, 0x96, !PT ;  /* 0x0000000b055c7212 */ /* 0x000fe400078e9663 */
[C---:B------:R-:W-:Y:S01]  /*0e10*/  IADD3 R21, PT, PT, R99.reuse, -0x24c28bd8, RZ ;  /* 0xdb3d742863157810 */ /* 0x040fe20007ffe0ff */
        /* <DEDUP_REMOVED lines=48> */
[----:B------:R-:W-:-:S04]  /*1120*/  LOP3.LUT R21, R21, R12, R23, 0x96, !PT ;  /* 0x0000000c15157212 */ /* 0x000fc800078e9617 */
[----:B------:R-:W-:Y:S01]  /*1130*/  LOP3.LUT R23, R9, R10, R97, 0x96, !PT ;  /* 0x0000000a09177212 */ /* 0x000fe200078e9661 */
[----:B------:R-:W-:Y:S02]  /*1140*/  IMAD.MOV.U32 R9, RZ, RZ, R130 ;  /* 0x000000ffff097224 */ /* 0x000fe400078e0082 */
[----:B------:R-:W-:-:S07]  /*1150*/  IMAD.MOV.U32 R10, RZ, RZ, RZ ;  /* 0x000000ffff0a7224 */ /* 0x000fce00078e00ff */
.L_x_5598:
[----:B------:R-:W-:Y:S01]  /*1160*/  I2FP.F32.U32 R9, R9 ;  /* 0x0000000900097245 */ /* 0x000fe20000201000 */
[----:B-----5:R-:W-:Y:S01]  /*1170*/  HADD2.F32 R12, -RZ, R88.H0_H0 ;  /* 0x20000058ff0c7230 */ /* 0x020fe20000004100 */
[----:B------:R-:W-:Y:S01]  /*1180*/  ISETP.NE.AND P2, PT, R10, 0x1, PT ;  /* 0x000000010a00780c */ /* 0x000fe20003f45270 */
[----:B------:R-:W-:Y:S01]  /*1190*/  UMOV UR5, UR7 ;  /* 0x0000000700057c82 */ /* 0x000fe20008000000 */
[----:B------:R-:W-:Y:S01]  /*11a0*/  UMOV UR4, UR6 ;  /* 0x0000000600047c82 */ /* 0x000fe20008000000 */
[----:B------:R-:W-:Y:S01]  /*11b0*/  FFMA.FTZ R9, R9, R20, 1.1641532182693481445e-10 ;  /* 0x2f00000009097423 */ /* 0x000fe20000010014 */
[----:B------:R-:W-:Y:S01]  /*11c0*/  FMUL.FTZ R12, R12, R15 ;  /* 0x0000000f0c0c7220 */ /* 0x000fe20000410000 */
[----:B------:R-:W-:Y:S02]  /*11d0*/  HADD2.F32 R14, -RZ, R44.H0_H0 ;  /* 0x2000002cff0e7230 */ /* 0x000fe40000004100 */
[----:B------:R-:W-:Y:S02]  /*11e0*/  HADD2.F32 R92, -RZ, R24.H0_H0 ;  /* 0x20000018ff5c7230 */ /* 0x000fe40000004100 */
[----:B------:R-:W-:Y:S01]  /*11f0*/  FMUL.FTZ R12, R12, UR5 ;  /* 0x000000050c0c7c20 */ /* 0x000fe20008410000 */
[----:B------:R-:W-:Y:S01]  /*1200*/  FSETP.GTU.FTZ.AND P1, PT, R9, UR4, PT ;  /* 0x0000000409007c0b */ /* 0x000fe2000bf3c000 */
[----:B------:R-:W-:-:S03]  /*1210*/  IMAD.MOV.U32 R11, RZ, RZ, R22 ;  /* 0x000000ffff0b7224 */ /* 0x000fc600078e0016 */
[----:B------:R-:W-:Y:S01]  /*1220*/  FSEL R9, R12, RZ, !P1 ;  /* 0x000000ff0c097208 */ /* 0x000fe20004800000 */
[----:B------:R-:W-:Y:S01]  /*1230*/  HFMA2 R12, -RZ, RZ, 0, 1.1920928955078125e-07 ;  /* 0x00000002ff0c7431 */ /* 0x000fe200000001ff */
[----:B------:R-:W-:-:S03]  /*1240*/  PLOP3.LUT P1, PT, P1, PT, PT, 0x8, 0x80 ;  /* 0x000000000080781c */ /* 0x000fc60000f2e170 */
[----:B------:R-:W-:Y:S01]  /*1250*/  FFMA.FTZ R9, R9, R14, R92 ;  /* 0x0000000e09097223 */ /* 0x000fe2000001005c */
        /* <DEDUP_REMOVED lines=10> */
.L_x_5601:
        /* <DEDUP_REMOVED lines=12> */
.L_x_5602:
        /* <DEDUP_REMOVED lines=52> */
[----:B------:R-:W-:Y:S01]  /*1700*/  IMAD.MOV.U32 R12, RZ, RZ, RZ ;  /* 0x000000ffff0c7224 */ /* 0x000fe200078e00ff */
[----:B------:R-:W-:Y:S02]  /*1710*/  LOP3.LUT R23, R11, R10, R93, 0x96, !PT ;  /* 0x0000000a0b177212 */ /* 0x000fe400078e965d */
[----:B------:R-:W-:Y:S01]  /*1720*/  MOV R11, R96 ;  /* 0x00000060000b7202 */ /* 0x000fe20000000f00 */
[----:B------:R-:W-:-:S07]  /*1730*/  IMAD.MOV.U32 R96, RZ, RZ, R92 ;  /* 0x000000ffff607224 */ /* 0x000fce00078e005c */
.L_x_5600:
[----:B------:R-:W-:Y:S01]  /*1740*/  I2FP.F32.U32 R11, R11 ;  /* 0x0000000b000b7245 */ /* 0x000fe20000201000 */
[----:B------:R-:W-:Y:S01]  /*1750*/  HADD2.F32 R88, -RZ, R88.H1_H1 ;  /* 0x30000058ff587230 */ /* 0x000fe20000004100 */
[----:B------:R-:W-:Y:S01]  /*1760*/  ISETP.NE.AND P2, PT, R12, 0x1, PT ;  /* 0x000000010c00780c */ /* 0x000fe20003f45270 */
[----:B------:R-:W-:Y:S02]  /*1770*/  HADD2.F32 R13, -RZ, R24.H1_H1 ;  /* 0x30000018ff0d7230 */ /* 0x000fe40000004100 */
[----:B------:R-:W-:Y:S01]  /*1780*/  FFMA.FTZ R11, R11, R20, 1.1641532182693481445e-10 ;  /* 0x2f0000000b0b7423 */ /* 0x000fe20000010014 */
[----:B------:R-:W-:-:S04]  /*1790*/  FMUL.FTZ R88, R88, R15 ;  /* 0x0000000f58587220 */ /* 0x000fc80000410000 */
[----:B------:R-:W-:Y:S01]  /*17a0*/  FMUL.FTZ R88, R88, UR5 ;  /* 0x0000000558587c20 */ /* 0x000fe20008410000 */
[----:B------:R-:W-:Y:S01]  /*17b0*/  FSETP.GTU.FTZ.AND P1, PT, R11, UR4, PT ;  /* 0x000000040b007c0b */ /* 0x000fe2000bf3c000 */
[----:B------:R-:W-:-:S03]  /*17c0*/  HADD2.F32 R11, -RZ, R44.H1_H1 ;  /* 0x3000002cff0b7230 */ /* 0x000fc60000004100 */
[----:B------:R-:W-:Y:S02]  /*17d0*/  FSEL R10, R88, RZ, !P1 ;  /* 0x000000ff580a7208 */ /* 0x000fe40004800000 */
[----:B------:R-:W-:-:S03]  /*17e0*/  PLOP3.LUT P1, PT, P1, PT, PT, 0x8, 0x80 ;  /* 0x000000000080781c */ /* 0x000fc60000f2e170 */
[----:B------:R-:W-:Y:S01]  /*17f0*/  FFMA.FTZ R10, R10, R11, R13 ;  /* 0x0000000b0a0a7223 */ /* 0x000fe2000001000d */
[----:B------:R-:W-:Y:S01]  /*1800*/  MOV R13, 0x2 ;  /* 0x00000002000d7802 */ /* 0x000fe20000000f00 */
[----:B------:R-:W-:Y:S01]  /*1810*/  IMAD.MOV.U32 R11, RZ, RZ, R22 ;  /* 0x000000ffff0b7224 */ /* 0x000fe200078e0016 */
[----:B------:R-:W-:Y:S01]  /*1820*/  P2R R100, PR, RZ, 0x2 ;  /* 0x00000002ff647803 */ /* 0x000fe20000000000 */
        /* <DEDUP_REMOVED lines=9> */
.L_x_5604:
        /* <DEDUP_REMOVED lines=12> */
.L_x_5605:
        /* <DEDUP_REMOVED lines=44> */
[----:B------:R-:W-:Y:S02]  /*1c40*/  IADD3 R11, PT, PT, R98, -0xe443238, RZ ;  /* 0xf1bbcdc8620b7810 */ /* 0x000fe40007ffe0ff */
[----:B------:R-:W-:Y:S01]  /*1c50*/  LOP3.LUT R21, R21, R92, R13, 0x96, !PT ;  /* 0x0000005c15157212 */ /* 0x000fe200078e960d */
[----:B------:R-:W-:Y:S01]  /*1c60*/  HFMA2 R13, -RZ, RZ, 0, 0 ;  /* 0x00000000ff0d7431 */ /* 0x000fe200000001ff */
[----:B------:R-:W-:Y:S01]  /*1c70*/  LOP3.LUT R11, R11, R94, R23, 0x96, !PT ;  /* 0x0000005e0b0b7212 */ /* 0x000fe200078e9617 */
[----:B------:R-:W-:Y:S02]  /*1c80*/  VIADD R23, R99, 0x96a522ad ;  /* 0x96a522ad63177836 */ /* 0x000fe40000000000 */
[----:B------:R-:W-:-:S04]  /*1c90*/  IMAD.WIDE.U32 R94, R21, -0x326172a9, RZ ;  /* 0xcd9e8d57155e7825 */ /* 0x000fc800078e00ff */
[----:B------:R-:W-:Y:S02]  /*1ca0*/  VIADD R21, R98, 0x8ff34781 ;  /* 0x8ff3478162157836 */ /* 0x000fe40000000000 */
[----:B------:R-:W-:-:S03]  /*1cb0*/  IMAD.WIDE.U32 R92, R11, -0x2daee0ad, RZ ;  /* 0xd2511f530b5c7825 */ /* 0x000fc600078e00ff */
[----:B------:R-:W-:Y:S01]  /*1cc0*/  LOP3.LUT R21, R21, R22, R95, 0x96, !PT ;  /* 0x0000001615157212 */ /* 0x000fe200078e965f */
[----:B------:R-:W-:Y:S01]  /*1cd0*/  IMAD.MOV.U32 R11, RZ, RZ, R96 ;  /* 0x000000ffff0b7224 */ /* 0x000fe200078e0060 */
[----:B------:R-:W-:Y:S01]  /*1ce0*/  MOV R22, R94 ;  /* 0x0000005e00167202 */ /* 0x000fe20000000f00 */
[----:B------:R-:W-:Y:S01]  /*1cf0*/  IMAD.MOV.U32 R96, RZ, RZ, R92 ;  /* 0x000000ffff607224 */ /* 0x000fe200078e005c */
[----:B------:R-:W-:-:S07]  /*1d00*/  LOP3.LUT R23, R23, R12, R93, 0x96, !PT ;  /* 0x0000000c17177212 */ /* 0x000fce00078e965d */
.L_x_5603:
[----:B------:R-:W-:Y:S01]  /*1d10*/  I2FP.F32.U32 R11, R11 ;  /* 0x0000000b000b7245 */ /* 0x000fe20000201000 */
[----:B------:R-:W-:Y:S01]  /*1d20*/  HADD2.F32 R12, -RZ, R89.H0_H0 ;  /* 0x20000059ff0c7230 */ /* 0x000fe20000004100 */
[----:B------:R-:W-:Y:S01]  /*1d30*/  ISETP.NE.AND P2, PT, R13, 0x1, PT ;  /* 0x000000010d00780c */ /* 0x000fe20003f45270 */
[----:B------:R-:W-:Y:S02]  /*1d40*/  HADD2.F32 R14, -RZ, R45.H0_H0 ;  /* 0x2000002dff0e7230 */ /* 0x000fe40000004100 */
[----:B------:R-:W-:Y:S01]  /*1d50*/  FFMA.FTZ R11, R11, R20, 1.1641532182693481445e-10 ;  /* 0x2f0000000b0b7423 */ /* 0x000fe20000010014 */
[----:B------:R-:W-:Y:S01]  /*1d60*/  FMUL.FTZ R12, R12, R15 ;  /* 0x0000000f0c0c7220 */ /* 0x000fe20000410000 */
[----:B------:R-:W-:-:S03]  /*1d70*/  HADD2.F32 R88, -RZ, R25.H0_H0 ;  /* 0x20000019ff587230 */ /* 0x000fc60000004100 */
[----:B------:R-:W-:Y:S01]  /*1d80*/  FMUL.FTZ R12, R12, UR5 ;  /* 0x000000050c0c7c20 */ /* 0x000fe20008410000 */
[----:B------:R-:W-:-:S04]  /*1d90*/  FSETP.GTU.FTZ.AND P1, PT, R11, UR4, PT ;  /* 0x000000040b007c0b */ /* 0x000fc8000bf3c000 */
[----:B------:R-:W-:Y:S01]  /*1da0*/  FSEL R11, R12, RZ, !P1 ;  /* 0x000000ff0c0b7208 */ /* 0x000fe20004800000 */
[----:B------:R-:W-:Y:S01]  /*1db0*/  IMAD.MOV.U32 R12, RZ, RZ, R22 ;  /* 0x000000ffff0c7224 */ /* 0x000fe200078e0016 */
        /* <DEDUP_REMOVED lines=12> */
.L_x_5607:
        /* <DEDUP_REMOVED lines=12> */
.L_x_5608:
[----:B------:R-:W-:Y:S01]  /*1f40*/  IMAD.WIDE.U32 R22, R4, -0x326172a9, RZ ;  /* 0xcd9e8d5704167825 */ /* 0x000fe200078e00ff */
[----:B------:R-:W-:-:S03]  /*1f50*/  LOP3.LUT R94, R5, R13, R99, 0x96, !PT ;  /* 0x0000000d055e7212 */ /* 0x000fc600078e9663 */
[----:B------:R-:W-:Y:S01]  /*1f60*/  VIADD R21, R99, 0xbb67ae85 ;  /* 0xbb67ae8563157836 */ /* 0x000fe20000000000 */
[----:B------:R-:W-:Y:S01]  /*1f70*/  LOP3.LUT R92, R3, R23, R98, 0x96, !PT ;  /* 0x00000017035c7212 */ /* 0x000fe200078e9662 */
[----:B------:R-:W-:-:S04]  /*1f80*/  IMAD.WIDE.U32 R94, R94, -0x326172a9, RZ ;  /* 0xcd9e8d575e5e7825 */ /* 0x000fc800078e00ff */
[----:B------:R-:W-:Y:S01]  /*1f90*/  IMAD.WIDE.U32 R92, R92, -0x2daee0ad, RZ ;  /* 0xd2511f535c5c7825 */ /* 0x000fe200078e00ff */
[----:B------:R-:W-:-:S03]  /*1fa0*/  LOP3.LUT R13, R19, R22, R95, 0x96, !PT ;  /* 0x00000016130d7212 */ /* 0x000fc600078e965f */
[----:B------:R-:W-:Y:S01]  /*1fb0*/  IMAD.MOV.U32 R14, RZ, RZ, RZ ;  /* 0x000000ffff0e7224 */ /* 0x000fe200078e00ff */
        /* <DEDUP_REMOVED lines=20> */
[----:B------:R-:W-:-:S04]  /*2100*/  LOP3.LUT R13, R13, R22, R95, 0x96, !PT ;  /* 0x000000160d0d7212 */ /* 0x000fc800078e965f */
[----:B------:R-:W-:Y:S01]  /*2110*/  LOP3.LUT R21, R21, R12, R93, 0x96, !PT ;  /* 0x0000000c15157212 */ /* 0x000fe200078e965d */
[----:B------:R-:W-:-:S04]  /*2120*/  IMAD.WIDE.U32 R12, R13, -0x2daee0ad, RZ ;  /* 0xd2511f530d0c7825 */ /* 0x000fc800078e00ff */
[----:B------:R-:W-:Y:S02]  /*2130*/  VIADD R93, R99, 0x646e171e ;  /* 0x646e171e635d7836 */ /* 0x000fe40000000000 */
[----:B------:R-:W-:Y:S01]  /*2140*/  IMAD.WIDE.U32 R22, R21, -0x326172a9, RZ ;  /* 0xcd9e8d5715167825 */ /* 0x000fe200078e00ff */
[C---:B------:R-:W-:Y:S02]  /*2150*/  IADD3 R21, PT, PT, R98.reuse, -0x4ab325aa, RZ ;  /* 0xb54cda5662157810 */ /* 0x040fe40007ffe0ff */
[----:B------:R-:W-:Y:S01]  /*2160*/  LOP3.LUT R93, R93, R92, R13, 0x96, !PT ;  /* 0x0000005c5d5d7212 */ /* 0x000fe200078e960d */
[----:B------:R-:W-:Y:S01]  /*2170*/  VIADD R13, R98, 0x5384540f ;  /* 0x5384540f620d7836 */ /* 0x000fe20000000000 */
[----:B------:R-:W-:-:S03]  /*2180*/  LOP3.LUT R21, R21, R94, R23, 0x96, !PT ;  /* 0x0000005e15157212 */ /* 0x000fc600078e9617 */
        /* <DEDUP_REMOVED lines=20> */
.L_x_5606:
        /* <DEDUP_REMOVED lines=23> */
.L_x_5610:
        /* <DEDUP_REMOVED lines=12> */
.L_x_5611:
        /* <DEDUP_REMOVED lines=57> */
.L_x_5609:
        /* <DEDUP_REMOVED lines=23> */
.L_x_5613:
        /* <DEDUP_REMOVED lines=12> */
.L_x_5614:
        /* <DEDUP_REMOVED lines=9> */
[----:B------:R-:W-:-:S04]  /*2b50*/  IMAD.WIDE.U32 R22, R23, -0x2daee0ad, RZ ;  /* 0xd2511f5317167825 */ /* 0x000fc800078e00ff */
[----:B------:R-:W-:Y:S02]  /*2b60*/  VIADD R93, R99, 0x76cf5d0a ;  /* 0x76cf5d0a635d7836 */ /* 0x000fe40000000000 */
        /* <DEDUP_REMOVED lines=23> */
[C---:B------:R-:W-:Y:S01]  /*2ce0*/  VIADD R21, R98.reuse, 0xb54cda56 ;  /* 0xb54cda5662157836 */ /* 0x040fe20000000000 */
[----:B------:R-:W-:-:S04]  /*2cf0*/  IADD3 R23, PT, PT, R98, 0x5384540f, RZ ;  /* 0x5384540f62177810 */ /* 0x000fc80007ffe0ff */
        /* <DEDUP_REMOVED lines=19> */
[----:B------:R-:W-:Y:S01]  /*2e30*/  HFMA2 R88, -RZ, RZ, 0, 0 ;  /* 0x00000000ff587431 */ /* 0x000fe200000001ff */
[----:B------:R-:W-:-:S07]  /*2e40*/  MOV R22, R94 ;  /* 0x0000005e00167202 */ /* 0x000fce0000000f00 */
.L_x_5612:
[----:B------:R-:W-:Y:S01]  /*2e50*/  I2FP.F32.U32 R89, R14 ;  /* 0x0000000e00597245 */ /* 0x000fe20000201000 */
[----:B------:R-:W-:Y:S01]  /*2e60*/  HADD2.F32 R90, -RZ, R90.H1_H1 ;  /* 0x3000005aff5a7230 */ /* 0x000fe20000004100 */
[----:B------:R-:W-:Y:S01]  /*2e70*/  ISETP.NE.AND P5, PT, R88, 0x1, PT ;  /* 0x000000015800780c */ /* 0x000fe20003fa5270 */
[----:B------:R-:W-:Y:S02]  /*2e80*/  HADD2.F32 R93, -RZ, R46.H1_H1 ;  /* 0x3000002eff5d7230 */ /* 0x000fe40000004100 */
[----:B------:R-:W-:Y:S01]  /*2e90*/  FFMA.FTZ R89, R89, R20, 1.1641532182693481445e-10 ;  /* 0x2f00000059597423 */ /* 0x000fe20000010014 */
[----:B------:R-:W-:Y:S01]  /*2ea0*/  FMUL.FTZ R90, R90, R15 ;  /* 0x0000000f5a5a7220 */ /* 0x000fe20000410000 */
[----:B------:R-:W-:-:S03]  /*2eb0*/  HADD2.F32 R95, -RZ, R26.H1_H1 ;  /* 0x3000001aff5f7230 */ /* 0x000fc60000004100 */
[----:B------:R-:W-:Y:S01]  /*2ec0*/  FMUL.FTZ R90, R90, UR5 ;  /* 0x000000055a5a7c20 */ /* 0x000fe20008410000 */
[----:B------:R-:W-:Y:S01]  /*2ed0*/  FSETP.GTU.FTZ.AND P4, PT, R89, UR4, PT ;  /* 0x0000000459007c0b */ /* 0x000fe2000bf9c000 */
[----:B------:R-:W-:-:S03]  /*2ee0*/  IMAD.MOV.U32 R89, RZ, RZ, R22 ;  /* 0x000000ffff597224 */ /* 0x000fc600078e0016 */
[----:B------:R-:W-:Y:S01]  /*2ef0*/  FSEL R14, R90, RZ, !P4 ;  /* 0x000000ff5a0e7208 */ /* 0x000fe20006000000 */
[----:B------:R-:W-:Y:S01]  /*2f00*/  IMAD.MOV.U32 R90, RZ, RZ, 0x2 ;  /* 0x00000002ff5a7424 */ /* 0x000fe200078e00ff */
        /* <DEDUP_REMOVED lines=11> */
.L_x_5616:
        /* <DEDUP_REMOVED lines=12> */
.L_x_5617:
        /* <DEDUP_REMOVED lines=14> */
[----:B------:R-:W-:-:S03]  /*3160*/  IMAD.WIDE.U32 R88, R88, -0x326172a9, RZ ;  /* 0xcd9e8d5758587825 */ /* 0x000fc600078e00ff */
[----:B------:R-:W-:Y:S01]  /*3170*/  LOP3.LUT R94, R21, R94, R103, 0x96, !PT ;  /* 0x0000005e155e7212 */ /* 0x000fe200078e9667 */
[----:B------:R-:W-:Y:S02]  /*3180*/  VIADD R23, R98, 0xdaa66d2b ;  /* 0xdaa66d2b62177836 */ /* 0x000fe40000000000 */
[----:B------:R-:W-:Y:S02]  /*3190*/  VIADD R21, R99, 0xa9066899 ;  /* 0xa906689963157836 */ /* 0x000fe40000000000 */
        /* <DEDUP_REMOVED lines=28> */
[----:B------:R-:W-:-:S04]  /*3360*/  LOP3.LUT R95, R95, R88, R93, 0x96, !PT ;  /* 0x000000585f5f7212 */ /* 0x000fc800078e965d */
[----:B------:R-:W-:Y:S01]  /*3370*/  LOP3.LUT R88, R21, R94, R23, 0x96, !PT ;  /* 0x0000005e15587212 */ /* 0x000fe200078e9617 */
[----:B------:R-:W-:Y:S01]  /*3380*/  VIADD R23, R99, 0x96a522ad ;  /* 0x96a522ad63177836 */ /* 0x000fe20000000000 */
[----:B------:R-:W-:Y:S01]  /*3390*/  IADD3 R21, PT, PT, R98, -0x700cb87f, RZ ;  /* 0x8ff3478162157810 */ /* 0x000fe20007ffe0ff */
[----:B------:R-:W-:-:S04]  /*33a0*/  IMAD.WIDE.U32 R94, R95, -0x326172a9, RZ ;  /* 0xcd9e8d575f5e7825 */ /* 0x000fc800078e00ff */
[----:B------:R-:W-:Y:S01]  /*33b0*/  IMAD.WIDE.U32 R88, R88, -0x2daee0ad, RZ ;  /* 0xd2511f5358587825 */ /* 0x000fe200078e00ff */
[----:B------:R-:W-:Y:S02]  /*33c0*/  LOP3.LUT R21, R21, R22, R95, 0x96, !PT ;  /* 0x0000001615157212 */ /* 0x000fe400078e965f */
[----:B------:R-:W-:Y:S02]  /*33d0*/  MOV R22, R94 ;  /* 0x0000005e00167202 */ /* 0x000fe40000000f00 */
[----:B------:R-:W-:Y:S01]  /*33e0*/  LOP3.LUT R23, R23, R92, R89, 0x96, !PT ;  /* 0x0000005c17177212 */ /* 0x000fe200078e9659 */
[----:B------:R-:W-:Y:S01]  /*33f0*/  IMAD.MOV.U32 R89, RZ, RZ, R96 ;  /* 0x000000ffff597224 */ /* 0x000fe200078e0060 */
[----:B------:R-:W-:-:S07]  /*3400*/  MOV R96, R88 ;  /* 0x0000005800607202 */ /* 0x000fce0000000f00 */
.L_x_5615:
[----:B------:R-:W-:Y:S01]  /*3410*/  I2FP.F32.U32 R89, R89 ;  /* 0x0000005900597245 */ /* 0x000fe20000201000 */
[----:B------:R-:W-:Y:S01]  /*3420*/  HADD2.F32 R88, -RZ, R91.H0_H0 ;  /* 0x2000005bff587230 */ /* 0x000fe20000004100 */
[----:B------:R-:W-:Y:S01]  /*3430*/  ISETP.NE.AND P6, PT, R90, 0x1, PT ;  /* 0x000000015a00780c */ /* 0x000fe20003fc5270 */
[----:B------:R-:W-:Y:S02]  /*3440*/  HADD2.F32 R93, -RZ, R47.H0_H0 ;  /* 0x2000002fff5d7230 */ /* 0x000fe40000004100 */
[----:B------:R-:W-:Y:S02]  /*3450*/  HFMA2 R116, -RZ, RZ, 0, 1.1920928955078125e-07 ;  /* 0x00000002ff747431 */ /* 0x000fe400000001ff */
[----:B------:R-:W-:Y:S01]  /*3460*/  FFMA.FTZ R89, R89, R20, 1.1641532182693481445e-10 ;  /* 0x2f00000059597423 */ /* 0x000fe20000010014 */
[----:B------:R-:W-:Y:S01]  /*3470*/  FMUL.FTZ R88, R88, R15 ;  /* 0x0000000f58587220 */ /* 0x000fe20000410000 */
[----:B------:R-:W-:-:S03]  /*3480*/  HADD2.F32 R95, -RZ, R27.H0_H0 ;  /* 0x2000001bff5f7230 */ /* 0x000fc60000004100 */
[----:B------:R-:W-:Y:S01]  /*3490*/  FMUL.FTZ R88, R88, UR5 ;  /* 0x0000000558587c20 */ /* 0x000fe20008410000 */
[----:B------:R-:W-:-:S04]  /*34a0*/  FSETP.GTU.FTZ.AND P5, PT, R89, UR4, PT ;  /* 0x0000000459007c0b */ /* 0x000fc8000bfbc000 */
        /* <DEDUP_REMOVED lines=13> */
.L_x_5619:
        /* <DEDUP_REMOVED lines=14> */
.L_x_5620:
[----:B------:R-:W-:Y:S01]  /*3660*/  IMAD.WIDE.U32 R88, R4, -0x326172a9, RZ ;  /* 0xcd9e8d5704587825 */ /* 0x000fe200078e00ff */
[----:B------:R-:W-:-:S03]  /*3670*/  LOP3.LUT R102, R5, R23, R99, 0x96, !PT ;  /* 0x0000001705667212 */ /* 0x000fc600078e9663 */
[----:B------:R-:W-:Y:S01]  /*3680*/  HFMA2 R116, -RZ, RZ, 0, 0 ;  /* 0x00000000ff747431 */ /* 0x000fe200000001ff */
[C---:B------:R-:W-:Y:S01]  /*3690*/  IADD3 R93, PT, PT, R99.reuse, 0x76cf5d0a, RZ ;  /* 0x76cf5d0a635d7810 */ /* 0x040fe20007ffe0ff */
        /* <DEDUP_REMOVED lines=50> */
[----:B------:R-:W-:Y:S02]  /*39c0*/  LOP3.LUT R23, R89, R88, R95, 0x96, !PT ;  /* 0x0000005859177212 */ /* 0x000fe400078e965f */
[----:B------:R-:W-:Y:S01]  /*39d0*/  MOV R88, R96 ;  /* 0x0000006000587202 */ /* 0x000fe20000000f00 */
[----:B------:R-:W-:-:S07]  /*39e0*/  IMAD.MOV.U32 R96, RZ, RZ, R94 ;  /* 0x000000ffff607224 */ /* 0x000fce00078e005e */
.L_x_5618:
[----:B------:R-:W-:Y:S01]  /*39f0*/  I2FP.F32.U32 R89, R88 ;  /* 0x0000005800597245 */ /* 0x000fe20000201000 */
[----:B------:R-:W-:Y:S01]  /*3a00*/  HADD2.F32 R88, -RZ, R91.H1_H1 ;  /* 0x3000005bff587230 */ /* 0x000fe20000004100 */
[----:B------:R-:W-:Y:S01]  /*3a10*/  F2FP.F16.F32.PACK_AB R90, R14, R13 ;  /* 0x0000000d0e5a723e */ /* 0x000fe200000000ff */
[----:B------:R-:W-:Y:S02]  /*3a20*/  HADD2.F32 R93, -RZ, R47.H1_H1 ;  /* 0x3000002fff5d7230 */ /* 0x000fe40000004100 */
[----:B------:R-:W-:Y:S01]  /*3a30*/  FFMA.FTZ R89, R89, R20, 1.1641532182693481445e-10 ;  /* 0x2f00000059597423 */ /* 0x000fe20000010014 */
[----:B------:R-:W-:Y:S01]  /*3a40*/  FMUL.FTZ R88, R88, R15 ;  /* 0x0000000f58587220 */ /* 0x000fe20000410000 */
[----:B------:R-:W-:-:S03]  /*3a50*/  HADD2.F32 R91, -RZ, R27.H1_H1 ;  /* 0x3000001bff5b7230 */ /* 0x000fc60000004100 */
[----:B------:R-:W-:Y:S01]  /*3a60*/  FMUL.FTZ R88, R88, UR5 ;  /* 0x0000000558587c20 */ /* 0x000fe20008410000 */
[----:B------:R-:W-:Y:S02]  /*3a70*/  FSETP.GTU.FTZ.AND P6, PT, R89, UR4, PT ;  /* 0x0000000459007c0b */ /* 0x000fe4000bfdc000 */
[----:B------:R-:W-:Y:S02]  /*3a80*/  F2FP.F16.F32.PACK_AB R89, R12, R11 ;  /* 0x0000000b0c59723e */ /* 0x000fe400000000ff */
[----:B------:R-:W-:Y:S02]  /*3a90*/  FSEL R88, R88, RZ, !P6 ;  /* 0x000000ff58587208 */ /* 0x000fe40007000000 */
[----:B------:R-:W-:-:S03]  /*3aa0*/  PLOP3.LUT P6, PT, P6, PT, PT, 0x8, 0x80 ;  /* 0x000000000080781c */ /* 0x000fc600037ce170 */
[----:B------:R-:W-:Y:S01]  /*3ab0*/  FFMA.FTZ R93, R88, R93, R91 ;  /* 0x0000005d585d7223 */ /* 0x000fe2000001005b */
[----:B------:R-:W-:-:S04]  /*3ac0*/  F2FP.F16.F32.PACK_AB R88, R10, R9 ;  /* 0x000000090a58723e */ /* 0x000fc800000000ff */
[----:B------:R-:W-:Y:S01]  /*3ad0*/  F2FP.F16.F32.PACK_AB R91, R93, R92 ;  /* 0x0000005c5d5b723e */ /* 0x000fe200000000ff */
[----:B------:R-:W-:Y:S06]  /*3ae0*/  BRA `(.L_x_5621) ;  /* 0x0000002c00887947 */ /* 0x000fec0003800000 */
.L_x_5597:
        /* <DEDUP_REMOVED lines=15> */
.L_x_5623:
        /* <DEDUP_REMOVED lines=12> */
.L_x_5624:
[----:B------:R-:W-:Y:S01]  /*3ca0*/  IMAD.WIDE.U32 R12, R4, -0x326172a9, RZ ;  /* 0xcd9e8d57040c7825 */ /* 0x000fe200078e00ff */
[----:B------:R-:W-:Y:S02]  /*3cb0*/  LOP3.LUT R92, R5, R11, R99, 0x96, !PT ;  /* 0x0000000b055c7212 */ /* 0x000fe400078e9663 */
        /* <DEDUP_REMOVED lines=39> */
[----:B------:R-:W-:-:S03]  /*3f30*/  LOP3.LUT R9, R9, R10, R23, 0x96, !PT ;  /* 0x0000000a09097212 */ /* 0x000fc600078e9617 */
[----:B------:R-:W-:-:S04]  /*3f40*/  IMAD.WIDE.U32 R10, R11, -0x2daee0ad, RZ ;  /* 0xd2511f530b0a7825 */ /* 0x000fc800078e00ff */
[----:B------:R-:W-:Y:S01]  /*3f50*/  IMAD.WIDE.U32 R12, R9, -0x326172a9, RZ ;  /* 0xcd9e8d57090c7825 */ /* 0x000fe200078e00ff */
[C---:B------:R-:W-:Y:S02]  /*3f60*/  IADD3 R9, PT, PT, R98.reuse, -0xe443238, RZ ;  /* 0xf1bbcdc862097810 */ /* 0x040fe40007ffe0ff */
[----:B------:R-:W-:Y:S01]  /*3f70*/  LOP3.LUT R22, R21, R22, R11, 0x96, !PT ;  /* 0x0000001615167212 */ /* 0x000fe200078e960b */
[----:B------:R-:W-:Y:S01]  /*3f80*/  VIADD R21, R98, 0x8ff34781 ;  /* 0x8ff3478162157836 */ /* 0x000fe20000000000 */
[----:B------:R-:W-:Y:S01]  /*3f90*/  LOP3.LUT R9, R9, R92, R13, 0x96, !PT ;  /* 0x0000005c09097212 */ /* 0x000fe200078e960d */
[----:B------:R-:W-:Y:S02]  /*3fa0*/  HFMA2 R11, -RZ, RZ, 0, 0 ;  /* 0x00000000ff0b7431 */ /* 0x000fe400000001ff */
[----:B------:R-:W-:-:S04]  /*3fb0*/  IMAD.WIDE.U32 R22, R22, -0x326172a9, RZ ;  /* 0xcd9e8d5716167825 */ /* 0x000fc800078e00ff */
[----:B------:R-:W-:Y:S01]  /*3fc0*/  IMAD.WIDE.U32 R96, R9, -0x2daee0ad, RZ ;  /* 0xd2511f5309607825 */ /* 0x000fe200078e00ff */
[----:B------:R-:W-:Y:S02]  /*3fd0*/  IADD3 R9, PT, PT, R99, -0x695add53, RZ ;  /* 0x96a522ad63097810 */ /* 0x000fe40007ffe0ff */
[----:B------:R-:W-:Y:S02]  /*3fe0*/  LOP3.LUT R21, R21, R12, R23, 0x96, !PT ;  /* 0x0000000c15157212 */ /* 0x000fe400078e9617 */
[----:B------:R-:W-:Y:S01]  /*3ff0*/  LOP3.LUT R23, R9, R10, R97, 0x96, !PT ;  /* 0x0000000a09177212 */ /* 0x000fe200078e9661 */
[----:B------:R-:W-:-:S07]  /*4000*/  IMAD.MOV.U32 R9, RZ, RZ, R130 ;  /* 0x000000ffff097224 */ /* 0x000fce00078e0082 */
.L_x_5622:
[----:B------:R-:W-:Y:S01]  /*4010*/  I2FP.F32.U32 R9, R9 ;  /* 0x0000000900097245 */ /* 0x000fe20000201000 */
[----:B-----5:R-:W-:Y:S01]  /*4020*/  HADD2.F32 R10, -RZ, R88.H0_H0 ;  /* 0x20000058ff0a7230 */ /* 0x020fe20000004100 */
[----:B------:R-:W-:Y:S01]  /*4030*/  ISETP.NE.AND P2, PT, R11, 0x1, PT ;  /* 0x000000010b00780c */ /* 0x000fe20003f45270 */
[----:B------:R-:W-:Y:S01]  /*4040*/  UMOV UR5, UR7 ;  /* 0x0000000700057c82 */ /* 0x000fe20008000000 */
[----:B------:R-:W-:Y:S01]  /*4050*/  UMOV UR4, UR6 ;  /* 0x0000000600047c82 */ /* 0x000fe20008000000 */
[----:B------:R-:W-:Y:S01]  /*4060*/  FFMA.FTZ R9, R9, R20, 1.1641532182693481445e-10 ;  /* 0x2f00000009097423 */ /* 0x000fe20000010014 */
[----:B------:R-:W-:Y:S01]  /*4070*/  FMUL.FTZ R10, R10, R15 ;  /* 0x0000000f0a0a7220 */ /* 0x000fe20000410000 */
[----:B------:R-:W-:-:S03]  /*4080*/  HADD2.F32 R12, -RZ, R44.H0_H0 ;  /* 0x2000002cff0c7230 */ /* 0x000fc60000004100 */
[----:B------:R-:W-:Y:S01]  /*4090*/  FMUL.FTZ R10, R10, UR5 ;  /* 0x000000050a0a7c20 */ /* 0x000fe20008410000 */
[----:B------:R-:W-:-:S04]  /*40a0*/  FSETP.GTU.FTZ.AND P1, PT, R9, UR4, PT ;  /* 0x0000000409007c0b */ /* 0x000fc8000bf3c000 */
[----:B------:R-:W-:Y:S02]  /*40b0*/  FSEL R9, R10, RZ, !P1 ;  /* 0x000000ff0a097208 */ /* 0x000fe40004800000 */
[----:B------:R-:W-:Y:S02]  /*40c0*/  PLOP3.LUT P1, PT, P1, PT, PT, 0x8, 0x80 ;  /* 0x000000000080781c */ /* 0x000fe40000f2e170 */
[----:B------:R-:W-:Y:S01]  /*40d0*/  MOV R10, R22 ;  /* 0x00000016000a7202 */ /* 0x000fe20000000f00 */
[----:B------:R-:W-:Y:S01]  /*40e0*/  FMUL.FTZ R9, R9, R12 ;  /* 0x0000000c09097220 */ /* 0x000fe20000410000 */
        /* <DEDUP_REMOVED lines=11> */
.L_x_5626:
        /* <DEDUP_REMOVED lines=12> */
.L_x_5627:
[----:B------:R-:W-:Y:S01]  /*4260*/  IMAD.WIDE.U32 R12, R4, -0x326172a9, RZ ;  /* 0xcd9e8d57040c7825 */ /* 0x000fe200078e00ff */
[----:B------:R-:W-:Y:S02]  /*4270*/  LOP3.LUT R92, R5, R11, R99, 0x96, !PT ;  /* 0x0000000b055c7212 */ /* 0x000fe400078e9663 */
[----:B------:R-:W-:Y:S02]  /*4280*/  IADD3 R21, PT, PT, R98, 0x3c6ef372, RZ ;  /* 0x3c6ef37262157810 */ /* 0x000fe40007ffe0ff */
        /* <DEDUP_REMOVED lines=49> */
[----:B------:R-:W-:Y:S01]  /*45a0*/  HFMA2 R12, -RZ, RZ, 0, 0 ;  /* 0x00000000ff0c7431 */ /* 0x000fe200000001ff */
[----:B------:R-:W-:Y:S02]  /*45b0*/  LOP3.LUT R23, R11, R10, R93, 0x96, !PT ;  /* 0x0000000a0b177212 */ /* 0x000fe400078e965d */
[----:B------:R-:W-:Y:S01]  /*45c0*/  MOV R10, R96 ;  /* 0x00000060000a7202 */ /* 0x000fe20000000f00 */
[----:B------:R-:W-:-:S07]  /*45d0*/  IMAD.MOV.U32 R96, RZ, RZ, R92 ;  /* 0x000000ffff607224 */ /* 0x000fce00078e005c */
.L_x_5625:
[----:B------:R-:W-:Y:S01]  /*45e0*/  I2FP.F32.U32 R11, R10 ;  /* 0x0000000a000b7245 */ /* 0x000fe20000201000 */
[----:B------:R-:W-:Y:S01]  /*45f0*/  HADD2.F32 R88, -RZ, R88.H1_H1 ;  /* 0x30000058ff587230 */ /* 0x000fe20000004100 */
[----:B------:R-:W-:Y:S01]  /*4600*/  ISETP.NE.AND P2, PT, R12, 0x1, PT ;  /* 0x000000010c00780c */ /* 0x000fe20003f45270 */
[----:B------:R-:W-:Y:S02]  /*4610*/  IMAD.MOV.U32 R13, RZ, RZ, 0x2 ;  /* 0x00000002ff0d7424 */ /* 0x000fe400078e00ff */
[----:B------:R-:W-:Y:S01]  /*4620*/  FFMA.FTZ R11, R11, R20, 1.1641532182693481445e-10 ;  /* 0x2f0000000b0b7423 */ /* 0x000fe20000010014 */
[----:B------:R-:W-:-:S04]  /*4630*/  FMUL.FTZ R88, R88, R15 ;  /* 0x0000000f58587220 */ /* 0x000fc80000410000 */
[----:B------:R-:W-:Y:S01]  /*4640*/  FMUL.FTZ R10, R88, UR5 ;  /* 0x00000005580a7c20 */ /* 0x000fe20008410000 */
[----:B------:R-:W-:Y:S01]  /*4650*/  FSETP.GTU.FTZ.AND P1, PT, R11, UR4, PT ;  /* 0x000000040b007c0b */ /* 0x000fe2000bf3c000 */
[----:B------:R-:W-:-:S03]  /*4660*/  HADD2.F32 R11, -RZ, R44.H1_H1 ;  /* 0x3000002cff0b7230 */ /* 0x000fc60000004100 */
[----:B------:R-:W-:Y:S02]  /*4670*/  FSEL R10, R10, RZ, !P1 ;  /* 0x000000ff0a0a7208 */ /* 0x000fe40004800000 */
[----:B------:R-:W-:-:S03]  /*4680*/  PLOP3.LUT P1, PT, P1, PT, PT, 0x8, 0x80 ;  /* 0x000000000080781c */ /* 0x000fc60000f2e170 */
[----:B------:R-:W-:Y:S01]  /*4690*/  FMUL.FTZ R10, R10, R11 ;  /* 0x0000000b0a0a7220 */ /* 0x000fe20000410000 */
        /* <DEDUP_REMOVED lines=11> */
.L_x_5629:
        /* <DEDUP_REMOVED lines=12> */
.L_x_5630:
        /* <DEDUP_REMOVED lines=11> */
[C---:B------:R-:W-:Y:S02]  /*48c0*/  IADD3 R11, PT, PT, R98.reuse, 0x3c6ef372, RZ ;  /* 0x3c6ef372620b7810 */ /* 0x040fe40007ffe0ff */
        /* <DEDUP_REMOVED lines=39> */
[----:B------:R-:W-:Y:S02]  /*4b40*/  LOP3.LUT R21, R21, R22, R95, 0x96, !PT ;  /* 0x0000001615157212 */ /* 0x000fe400078e965f */
[----:B------:R-:W-:Y:S01]  /*4b50*/  MOV R22, R94 ;  /* 0x0000005e00167202 */ /* 0x000fe20000000f00 */
[----:B------:R-:W-:Y:S02]  /*4b60*/  VIADD R23, R99, 0x96a522ad ;  /* 0x96a522ad63177836 */ /* 0x000fe40000000000 */
[----:B------:R-:W-:Y:S01]  /*4b70*/  IMAD.MOV.U32 R11, RZ, RZ, R96 ;  /* 0x000000ffff0b7224 */ /* 0x000fe200078e0060 */
[----:B------:R-:W-:Y:S02]  /*4b80*/  MOV R96, R92 ;  /* 0x0000005c00607202 */ /* 0x000fe40000000f00 */
[----:B------:R-:W-:-:S07]  /*4b90*/  LOP3.LUT R23, R23, R12, R93, 0x96, !PT ;  /* 0x0000000c17177212 */ /* 0x000fce00078e965d */
.L_x_5628:
[----:B------:R-:W-:Y:S01]  /*4ba0*/  I2FP.F32.U32 R11, R11 ;  /* 0x0000000b000b7245 */ /* 0x000fe20000201000 */
[----:B------:R-:W-:Y:S01]  /*4bb0*/  HADD2.F32 R12, -RZ, R89.H0_H0 ;  /* 0x20000059ff0c7230 */ /* 0x000fe20000004100 */
[----:B------:R-:W-:Y:S01]  /*4bc0*/  ISETP.NE.AND P2, PT, R13, 0x1, PT ;  /* 0x000000010d00780c */ /* 0x000fe20003f45270 */
[----:B------:R-:W-:Y:S02]  /*4bd0*/  HADD2.F32 R14, -RZ, R45.H0_H0 ;  /* 0x2000002dff0e7230 */ /* 0x000fe40000004100 */
[----:B------:R-:W-:Y:S01]  /*4be0*/  FFMA.FTZ R11, R11, R20, 1.1641532182693481445e-10 ;  /* 0x2f0000000b0b7423 */ /* 0x000fe20000010014 */
[----:B------:R-:W-:-:S04]  /*4bf0*/  FMUL.FTZ R12, R12, R15 ;  /* 0x0000000f0c0c7220 */ /* 0x000fc80000410000 */
[----:B------:R-:W-:Y:S01]  /*4c00*/  FMUL.FTZ R12, R12, UR5 ;  /* 0x000000050c0c7c20 */ /* 0x000fe20008410000 */
[----:B------:R-:W-:-:S04]  /*4c10*/  FSETP.GTU.FTZ.AND P1, PT, R11, UR4, PT ;  /* 0x000000040b007c0b */ /* 0x000fc8000bf3c000 */
[----:B------:R-:W-:Y:S01]  /*4c20*/  FSEL R11, R12, RZ, !P1 ;  /* 0x000000ff0c0b7208 */ /* 0x000fe20004800000 */
[----:B------:R-:W-:Y:S01]  /*4c30*/  IMAD.MOV.U32 R12, RZ, RZ, R22 ;  /* 0x000000ffff0c7224 */ /* 0x000fe200078e0016 */
        /* <DEDUP_REMOVED lines=12> */
.L_x_5632:
        /* <DEDUP_REMOVED lines=12> */
.L_x_5633:
[----:B------:R-:W-:Y:S01]  /*4dc0*/  IMAD.WIDE.U32 R22, R4, -0x326172a9, RZ ;  /* 0xcd9e8d5704167825 */ /* 0x000fe200078e00ff */
[----:B------:R-:W-:-:S03]  /*4dd0*/  LOP3.LUT R94, R5, R13, R99, 0x96, !PT ;  /* 0x0000000d055e7212 */ /* 0x000fc600078e9663 */
[----:B------:R-:W-:Y:S02]  /*4de0*/  HFMA2 R14, -RZ, RZ, 0, 0 ;  /* 0x00000000ff0e7431 */ /* 0x000fe400000001ff */
        /* <DEDUP_REMOVED lines=36> */
[----:B------:R-:W-:Y:S02]  /*5030*/  IADD3 R21, PT, PT, R99, 0x1fd5c5a3, RZ ;  /* 0x1fd5c5a363157810 */ /* 0x000fe40007ffe0ff */
[----:B------:R-:W-:Y:S02]  /*5040*/  LOP3.LUT R13, R13, R22, R95, 0x96, !PT ;  /* 0x000000160d0d7212 */ /* 0x000fe400078e965f */
[----:B------:R-:W-:Y:S01]  /*5050*/  LOP3.LUT R21, R21, R12, R93, 0x96, !PT ;  /* 0x0000000c15157212 */ /* 0x000fe200078e965d */
[----:B------:R-:W-:Y:S02]  /*5060*/  VIADD R93, R99, 0xdb3d7428 ;  /* 0xdb3d7428635d7836 */ /* 0x000fe40000000000 */
[----:B------:R-:W-:-:S04]  /*5070*/  IMAD.WIDE.U32 R12, R13, -0x2daee0ad, RZ ;  /* 0xd2511f530d0c7825 */ /* 0x000fc800078e00ff */
[----:B------:R-:W-:Y:S01]  /*5080*/  IMAD.WIDE.U32 R22, R21, -0x326172a9, RZ ;  /* 0xcd9e8d5715167825 */ /* 0x000fe200078e00ff */
[C---:B------:R-:W-:Y:S02]  /*5090*/  IADD3 R21, PT, PT, R98.reuse, -0xe443238, RZ ;  /* 0xf1bbcdc862157810 */ /* 0x040fe40007ffe0ff */
        /* <DEDUP_REMOVED lines=8> */
[----:B------:R-:W-:Y:S02]  /*5120*/  LOP3.LUT R23, R23, R12, R93, 0x96, !PT ;  /* 0x0000000c17177212 */ /* 0x000fe400078e965d */
[----:B------:R-:W-:Y:S01]  /*5130*/  MOV R12, R96 ;  /* 0x00000060000c7202 */ /* 0x000fe20000000f00 */
[----:B------:R-:W-:-:S07]  /*5140*/  IMAD.MOV.U32 R96, RZ, RZ, R92 ;  /* 0x000000ffff607224 */ /* 0x000fce00078e005c */
.L_x_5631:
        /* <DEDUP_REMOVED lines=22> */
.L_x_5635:
        /* <DEDUP_REMOVED lines=12> */
.L_x_5636:
        /* <DEDUP_REMOVED lines=11> */
[----:B------:R-:W-:Y:S02]  /*5420*/  IADD3 R13, PT, PT, R98, 0x3c6ef372, RZ ;  /* 0x3c6ef372620d7810 */ /* 0x000fe40007ffe0ff */
[----:B------:R-:W-:Y:S02]  /*5430*/  LOP3.LUT R21, R21, R92, R23, 0x96, !PT ;  /* 0x0000005c15157212 */ /* 0x000fe400078e9617 */
[----:B------:R-:W-:-:S03]  /*5440*/  LOP3.LUT R13, R13, R94, R89, 0x96, !PT ;  /* 0x0000005e0d0d7212 */ /* 0x000fc600078e9659 */
[----:B------:R-:W-:-:S04]  /*5450*/  IMAD.WIDE.U32 R94, R21, -0x326172a9, RZ ;  /* 0xcd9e8d57155e7825 */ /* 0x000fc800078e00ff */
[C---:B------:R-:W-:Y:S02]  /*5460*/  VIADD R21, R98.reuse, 0xdaa66d2b ;  /* 0xdaa66d2b62157836 */ /* 0x040fe40000000000 */
[----:B------:R-:W-:Y:S01]  /*5470*/  IMAD.WIDE.U32 R92, R13, -0x2daee0ad, RZ ;  /* 0xd2511f530d5c7825 */ /* 0x000fe200078e00ff */
[----:B------:R-:W-:Y:S02]  /*5480*/  IADD3 R13, PT, PT, R98, 0x1715609d, RZ ;  /* 0x1715609d620d7810 */ /* 0x000fe40007ffe0ff */
[----:B------:R-:W-:Y:S02]  /*5490*/  LOP3.LUT R21, R21, R88, R95, 0x96, !PT ;  /* 0x0000005815157212 */ /* 0x000fe400078e965f */
        /* <DEDUP_REMOVED lines=26> */
[----:B------:R-:W-:Y:S02]  /*5640*/  IMAD.MOV.U32 R89, RZ, RZ, RZ ;  /* 0x000000ffff597224 */ /* 0x000fe400078e00ff */
[----:B------:R-:W-:-:S05]  /*5650*/  IMAD.WIDE.U32 R22, R22, -0x326172a9, RZ ;  /* 0xcd9e8d5716167825 */ /* 0x000fca00078e00ff */
        /* <DEDUP_REMOVED lines=10> */
.L_x_5634:
[----:B------:R-:W-:Y:S01]  /*5700*/  I2FP.F32.U32 R13, R13 ;  /* 0x0000000d000d7245 */ /* 0x000fe20000201000 */
[----:B------:R-:W-:Y:S01]  /*5710*/  HADD2.F32 R14, -RZ, R90.H0_H0 ;  /* 0x2000005aff0e7230 */ /* 0x000fe20000004100 */
[----:B------:R-:W-:Y:S01]  /*5720*/  ISETP.NE.AND P4, PT, R89, 0x1, PT ;  /* 0x000000015900780c */ /* 0x000fe20003f85270 */
[----:B------:R-:W-:Y:S02]  /*5730*/  HADD2.F32 R88, -RZ, R46.H0_H0 ;  /* 0x2000002eff587230 */ /* 0x000fe40000004100 */
[----:B------:R-:W-:Y:S02]  /*5740*/  HFMA2 R92, -RZ, RZ, 0, 1.1920928955078125e-07 ;  /* 0x00000002ff5c7431 */ /* 0x000fe400000001ff */
        /* <DEDUP_REMOVED lines=17> */
.L_x_5638:
        /* <DEDUP_REMOVED lines=12> */
.L_x_5639:
[----:B------:R-:W-:Y:S01]  /*5920*/  IMAD.WIDE.U32 R88, R4, -0x326172a9, RZ ;  /* 0xcd9e8d5704587825 */ /* 0x000fe200078e00ff */
[----:B------:R-:W-:Y:S02]  /*5930*/  LOP3.LUT R94, R5, R23, R99, 0x96, !PT ;  /* 0x00000017055e7212 */ /* 0x000fe400078e9663 */
[----:B------:R-:W-:Y:S01]  /*5940*/  MOV R14, R96 ;  /* 0x00000060000e7202 */ /* 0x000fe20000000f00 */
        /* <DEDUP_REMOVED lines=48> */
[----:B------:R-:W-:Y:S02]  /*5c50*/  VIADD R23, R98, 0x8ff34781 ;  /* 0x8ff3478162177836 */ /* 0x000fe40000000000 */
[----:B------:R-:W-:Y:S02]  /*5c60*/  IMAD.MOV.U32 R96, RZ, RZ, R92 ;  /* 0x000000ffff607224 */ /* 0x000fe400078e005c */
[----:B------:R-:W-:Y:S01]  /*5c70*/  HFMA2 R92, -RZ, RZ, 0, 0 ;  /* 0x00000000ff5c7431 */ /* 0x000fe200000001ff */
[----:B------:R-:W-:Y:S01]  /*5c80*/  LOP3.LUT R21, R23, R22, R95, 0x96, !PT ;  /* 0x0000001617157212 */ /* 0x000fe200078e965f */
[----:B------:R-:W-:Y:S01]  /*5c90*/  IMAD.MOV.U32 R22, RZ, RZ, R94 ;  /* 0x000000ffff167224 */ /* 0x000fe200078e005e */
[----:B------:R-:W-:-:S07]  /*5ca0*/  LOP3.LUT R23, R89, R88, R93, 0x96, !PT ;  /* 0x0000005859177212 */ /* 0x000fce00078e965d */
.L_x_5637:
[----:B------:R-:W-:Y:S01]  /*5cb0*/  I2FP.F32.U32 R89, R14 ;  /* 0x0000000e00597245 */ /* 0x000fe20000201000 */
[----:B------:R-:W-:Y:S01]  /*5cc0*/  HADD2.F32 R90, -RZ, R90.H1_H1 ;  /* 0x3000005aff5a7230 */ /* 0x000fe20000004100 */
[----:B------:R-:W-:Y:S01]  /*5cd0*/  ISETP.NE.AND P5, PT, R92, 0x1, PT ;  /* 0x000000015c00780c */ /* 0x000fe20003fa5270 */
[----:B------:R-:W-:Y:S01]  /*5ce0*/  HADD2.F32 R93, -RZ, R46.H1_H1 ;  /* 0x3000002eff5d7230 */ /* 0x000fe20000004100 */
[----:B------:R-:W-:Y:S01]  /*5cf0*/  MOV R88, R22 ;  /* 0x0000001600587202 */ /* 0x000fe20000000f00 */
[----:B------:R-:W-:Y:S01]  /*5d00*/  FFMA.FTZ R89, R89, R20, 1.1641532182693481445e-10 ;  /* 0x2f00000059597423 */ /* 0x000fe20000010014 */
[----:B------:R-:W-:-:S04]  /*5d10*/  FMUL.FTZ R90, R90, R15 ;  /* 0x0000000f5a5a7220 */ /* 0x000fc80000410000 */
[----:B------:R-:W-:Y:S01]  /*5d20*/  FMUL.FTZ R14, R90, UR5 ;  /* 0x000000055a0e7c20 */ /* 0x000fe20008410000 */
[----:B------:R-:W-:Y:S01]  /*5d30*/  FSETP.GTU.FTZ.AND P4, PT, R89, UR4, PT ;  /* 0x0000000459007c0b */ /* 0x000fe2000bf9c000 */
        /* <DEDUP_REMOVED lines=13> */
.L_x_5641:
        /* <DEDUP_REMOVED lines=12> */
.L_x_5642:
[----:B------:R-:W-:Y:S01]  /*5ed0*/  IMAD.WIDE.U32 R88, R4, -0x326172a9, RZ ;  /* 0xcd9e8d5704587825 */ /* 0x000fe200078e00ff */
[----:B------:R-:W-:Y:S02]  /*5ee0*/  LOP3.LUT R94, R5, R23, R99, 0x96, !PT ;  /* 0x00000017055e7212 */ /* 0x000fe400078e9663 */
[----:B------:R-:W-:Y:S01]  /*5ef0*/  IADD3 R21, PT, PT, R99, -0x4498517b, RZ ;  /* 0xbb67ae8563157810 */ /* 0x000fe20007ffe0ff */
[----:B------:R-:W-:Y:S01]  /*5f00*/  IMAD.MOV.U32 R90, RZ, RZ, RZ ;  /* 0x000000ffff5a7224 */ /* 0x000fe200078e00ff */
        /* <DEDUP_REMOVED lines=49> */
[----:B------:R-:W-:Y:S02]  /*6220*/  MOV R22, R94 ;  /* 0x0000005e00167202 */ /* 0x000fe40000000f00 */
[----:B------:R-:W-:Y:S01]  /*6230*/  LOP3.LUT R23, R89, R88, R93, 0x96, !PT ;  /* 0x0000005859177212 */ /* 0x000fe200078e965d */
[----:B------:R-:W-:Y:S01]  /*6240*/  IMAD.MOV.U32 R88, RZ, RZ, R96 ;  /* 0x000000ffff587224 */ /* 0x000fe200078e0060 */
[----:B------:R-:W-:-:S07]  /*6250*/  MOV R96, R92 ;  /* 0x0000005c00607202 */ /* 0x000fce0000000f00 */
.L_x_5640:
        /* <DEDUP_REMOVED lines=22> */
.L_x_5644:
        /* <DEDUP_REMOVED lines=14> */
.L_x_5645:
        /* <DEDUP_REMOVED lines=57> */
.L_x_5643:
[----:B------:R-:W-:Y:S01]  /*6830*/  I2FP.F32.U32 R89, R88 ;  /* 0x0000005800597245 */ /* 0x000fe20000201000 */
[----:B------:R-:W-:Y:S02]  /*6840*/  HADD2.F32 R88, -RZ, R91.H1_H1 ;  /* 0x3000005bff587230 */ /* 0x000fe40000004100 */
[----:B------:R-:W-:Y:S02]  /*6850*/  HADD2.F32 R90, -RZ, R47.H1_H1 ;  /* 0x3000002fff5a7230 */ /* 0x000fe40000004100 */
[----:B------:R-:W-:Y:S01]  /*6860*/  FFMA.FTZ R89, R89, R20, 1.1641532182693481445e-10 ;  /* 0x2f00000059597423 */ /* 0x000fe20000010014 */
[----:B------:R-:W-:-:S04]  /*6870*/  FMUL.FTZ R88, R88, R15 ;  /* 0x0000000f58587220 */ /* 0x000fc80000410000 */
[----:B------:R-:W-:Y:S01]  /*6880*/  FMUL.FTZ R88, R88, UR5 ;  /* 0x0000000558587c20 */ /* 0x000fe20008410000 */
[----:B------:R-:W-:Y:S02]  /*6890*/  FSETP.GTU.FTZ.AND P6, PT, R89, UR4, PT ;  /* 0x0000000459007c0b */ /* 0x000fe4000bfdc000 */
[----:B------:R-:W-:Y:S02]  /*68a0*/  F2FP.F16.F32.PACK_AB R89, R12, R11 ;  /* 0x0000000b0c59723e */ /* 0x000fe400000000ff */
[----:B------:R-:W-:Y:S02]  /*68b0*/  FSEL R93, R88, RZ, !P6 ;  /* 0x000000ff585d7208 */ /* 0x000fe40007000000 */
[----:B------:R-:W-:Y:S02]  /*68c0*/  PLOP3.LUT P6, PT, P6, PT, PT, 0x8, 0x80 ;  /* 0x000000000080781c */ /* 0x000fe400037ce170 */
[----:B------:R-:W-:Y:S01]  /*68d0*/  F2FP.F16.F32.PACK_AB R88, R10, R9 ;  /* 0x000000090a58723e */ /* 0x000fe200000000ff */
[----:B------:R-:W-:Y:S01]  /*68e0*/  FMUL.FTZ R93, R93, R90 ;  /* 0x0000005a5d5d7220 */ /* 0x000fe20000410000 */
[----:B------:R-:W-:-:S04]  /*68f0*/  F2FP.F16.F32.PACK_AB R90, R14, R13 ;  /* 0x0000000d0e5a723e */ /* 0x000fc800000000ff */
[----:B------:R-:W-:-:S07]  /*6900*/  F2FP.F16.F32.PACK_AB R91, R93, R92 ;  /* 0x0000005c5d5b723e */ /* 0x000fce00000000ff */
.L_x_5621:
[----:B------:R-:W-:Y:S01]  /*6910*/  SEL R104, RZ, 0x10000, !P5 ;  /* 0x00010000ff687807 */ /* 0x000fe20006800000 */
[----:B------:R-:W0:Y:S01]  /*6920*/  LDC.64 R102, c[0x0][0x3a8] ;  /* 0x0000ea00ff667b82 */ /* 0x000e220000000a00 */
[----:B------:R-:W-:Y:S02]  /*6930*/  ISETP.NE.AND P5, PT, R100, RZ, PT ;  /* 0x000000ff6400720c */ /* 0x000fe40003fa5270 */
[----:B------:R-:W-:Y:S02]  /*6940*/  SEL R105, RZ, 0x1000000, !P6 ;  /* 0x01000000ff697807 */ /* 0x000fe40007000000 */
[----:B------:R-:W-:Y:S02]  /*6950*/  ISETP.NE.AND P6, PT, R97, RZ, PT ;  /* 0x000000ff6100720c */ /* 0x000fe40003fc5270 */
[----:B------:R-:W-:Y:S01]  /*6960*/  SEL R115, RZ, 0x100, !P4 ;  /* 0x00000100ff737807 */ /* 0x000fe20006000000 */
[----:B------:R-:W1:Y:S01]  /*6970*/  LDC.64 R100, c[0x0][0x3b0] ;  /* 0x0000ec00ff647b82 */ /* 0x000e620000000a00 */
[----:B------:R-:W-:-:S02]  /*6980*/  SEL R97, RZ, 0x1000000, !P2 ;  /* 0x01000000ff617807 */ /* 0x000fc40005000000 */
[----:B------:R-:W-:Y:S02]  /*6990*/  SEL R94, RZ, 0x10000, !P1 ;  /* 0x00010000ff5e7807 */ /* 0x000fe40004800000 */
[----:B------:R-:W-:Y:S02]  /*69a0*/  SEL R95, RZ, 0x100, !P5 ;  /* 0x00000100ff5f7807 */ /* 0x000fe40006800000 */
[----:B------:R-:W-:Y:S01]  /*69b0*/  LOP3.LUT R115, R115, R105, R104, 0xfe, !PT ;  /* 0x0000006973737212 */ /* 0x000fe200078efe68 */
[----:B------:R-:W2:Y:S01]  /*69c0*/  @P0 LDC.64 R112, c[0x0][0x3a0] ;  /* 0x0000e800ff700b82 */ /* 0x000ea20000000a00 */
[----:B------:R-:W-:Y:S02]  /*69d0*/  SEL R114, RZ, 0x1, !P3 ;  /* 0x00000001ff727807 */ /* 0x000fe40005800000 */
[----:B------:R-:W-:Y:S01]  /*69e0*/  LOP3.LUT R95, R95, R97, R94, 0xfe, !PT ;  /* 0x000000615f5f7212 */ /* 0x000fe200078efe5e */
[----:B------:R-:W-:Y:S01]  /*69f0*/  VIADD R94, R8, 0x80 ;  /* 0x00000080085e7836 */ /* 0x000fe20000000000 */
[----:B------:R-:W-:-:S02]  /*6a00*/  SEL R108, RZ, 0x1, !P6 ;  /* 0x00000001ff6c7807 */ /* 0x000fc40007000000 */
[----:B------:R-:W-:Y:S01]  /*6a10*/  LOP3.LUT R115, R115, R114, RZ, 0xfc, !PT ;  /* 0x0000007273737212 */ /* 0x000fe200078efcff */
[----:B0-----:R-:W-:Y:S01]  /*6a20*/  IMAD.WIDE.U32 R104, R8, 0x10, R102 ;  /* 0x0000001008687825 */ /* 0x001fe200078e0066 */
[----:B------:R-:W-:-:S03]  /*6a30*/  LOP3.LUT R114, R95, R108, RZ, 0xfc, !PT ;  /* 0x0000006c5f727212 */ /* 0x000fc600078efcff */
[----:B------:R-:W-:Y:S01]  /*6a40*/  IMAD.WIDE.U32 R110, R94, 0x10, R106 ;  /* 0x000000105e6e7825 */ /* 0x000fe200078e006a */
[----:B------:R0:W-:Y:S03]  /*6a50*/  STG.E.128 desc[UR8][R104.64], R88 ;  /* 0x0000005868007986 */ /* 0x0001e6000c101d08 */
[----:B-1----:R-:W-:-:S05]  /*6a60*/  IMAD.WIDE.U32 R108, R8, 0x8, R100 ;  /* 0x00000008086c7825 */ /* 0x002fca00078e0064 */
[----:B------:R1:W-:Y:S01]  /*6a70*/  STG.E.64 desc[UR8][R108.64], R114 ;  /* 0x000000726c007986 */ /* 0x0003e2000c101b08 */
[----:B--2---:R-:W-:-:S05]  /*6a80*/  @P0 IMAD.WIDE.U32 R112, R94, 0x10, R112 ;  /* 0x000000105e700825 */ /* 0x004fca00078e0070 */
[----:B------:R1:W5:Y:S04]  /*6a90*/  @P0 LDG.E.128 R24, desc[UR8][R112.64] ;  /* 0x0000000870180981 */ /* 0x000368000c1e1d00 */
[----:B0-----:R1:W5:Y:S01]  /*6aa0*/  LDG.E.128 R88, desc[UR8][R110.64] ;  /* 0x000000086e587981 */ /* 0x001362000c1e1d00 */
[----:B------:R-:W-:Y:S05]  /*6ab0*/  @!P0 BRA `(.L_x_5646) ;  /* 0x0000002c00a08947 */ /* 0x000fea0003800000 */
[----:B------:R-:W-:Y:S01]  /*6ac0*/  ISETP.NE.AND P1, PT, R116, 0x1, PT ;  /* 0x000000017400780c */ /* 0x000fe20003f25270 */
[----:B------:R-:W-:Y:S01]  /*6ad0*/  IMAD.MOV.U32 R95, RZ, RZ, R22 ;  /* 0x000000ffff5f7224 */ /* 0x000fe200078e0016 */
[----:B------:R-:W-:Y:S02]  /*6ae0*/  MOV R97, 0x2 ;  /* 0x0000000200617802 */ /* 0x000fe40000000f00 */
[----:B-1----:R-:W-:-:S09]  /*6af0*/  MOV R112, R96 ;  /* 0x0000006000707202 */ /* 0x002fd20000000f00 */
        /* <DEDUP_REMOVED lines=11> */
.L_x_5648:
        /* <DEDUP_REMOVED lines=12> */
.L_x_5649:
[----:B------:R-:W-:Y:S01]  /*6c70*/  IMAD.WIDE.U32 R104, R4, -0x326172a9, RZ ;  /* 0xcd9e8d5704687825 */ /* 0x000fe200078e00ff */
[----:B------:R-:W-:-:S03]  /*6c80*/  LOP3.LUT R110, R5, R23, R99, 0x96, !PT ;  /* 0x00000017056e7212 */ /* 0x000fc600078e9663 */
[----:B------:R-:W-:Y:S01]  /*6c90*/  HFMA2 R97, -RZ, RZ, 0, 0 ;  /* 0x00000000ff617431 */ /* 0x000fe200000001ff */
        /* <DEDUP_REMOVED lines=47> */
[----:B------:R-:W-:-:S03]  /*6f90*/  IADD3 R23, PT, PT, R98, -0x700cb87f, RZ ;  /* 0x8ff3478162177810 */ /* 0x000fc60007ffe0ff */
[----:B------:R-:W-:Y:S01]  /*6fa0*/  IMAD.WIDE.U32 R112, R21, -0x2daee0ad, RZ ;  /* 0xd2511f5315707825 */ /* 0x000fe200078e00ff */
[----:B------:R-:W-:Y:S02]  /*6fb0*/  LOP3.LUT R21, R23, R22, R109, 0x96, !PT ;  /* 0x0000001617157212 */ /* 0x000fe400078e966d */
[----:B------:R-:W-:Y:S02]  /*6fc0*/  MOV R22, R108 ;  /* 0x0000006c00167202 */ /* 0x000fe40000000f00 */
[----:B------:R-:W-:Y:S01]  /*6fd0*/  LOP3.LUT R23, R95, R104, R113, 0x96, !PT ;  /* 0x000000685f177212 */ /* 0x000fe200078e9671 */
[----:B------:R-:W-:-:S07]  /*6fe0*/  IMAD.MOV.U32 R95, RZ, RZ, R96 ;  /* 0x000000ffff5f7224 */ /* 0x000fce00078e0060 */
.L_x_5647:
[----:B------:R-:W-:Y:S01]  /*6ff0*/  I2FP.F32.U32 R95, R95 ;  /* 0x0000005f005f7245 */ /* 0x000fe20000201000 */
[----:B-----5:R-:W-:Y:S01]  /*7000*/  HADD2.F32 R96, -RZ, R88.H0_H0 ;  /* 0x20000058ff607230 */ /* 0x020fe20000004100 */
[----:B------:R-:W-:Y:S01]  /*7010*/  ISETP.NE.AND P2, PT, R97, 0x1, PT ;  /* 0x000000016100780c */ /* 0x000fe20003f45270 */
[----:B------:R-:W-:Y:S02]  /*7020*/  HADD2.F32 R104, -RZ, R40.H0_H0 ;  /* 0x20000028ff687230 */ /* 0x000fe40000004100 */
        /* <DEDUP_REMOVED lines=20> */
.L_x_5651:
        /* <DEDUP_REMOVED lines=12> */
.L_x_5652:
        /* <DEDUP_REMOVED lines=55> */
[----:B------:R-:W-:Y:S01]  /*75a0*/  MOV R112, R104 ;  /* 0x0000006800707202 */ /* 0x000fe20000000f00 */
[----:B------:R-:W-:-:S07]  /*75b0*/  IMAD.MOV.U32 R104, RZ, RZ, RZ ;  /* 0x000000ffff687224 */ /* 0x000fce00078e00ff */
.L_x_5650:
[----:B------:R-:W-:Y:S01]  /*75c0*/  I2FP.F32.U32 R97, R96 ;  /* 0x0000006000617245 */ /* 0x000fe20000201000 */
[----:B------:R-:W-:Y:S01]  /*75d0*/  HADD2.F32 R88, -RZ, R88.H1_H1 ;  /* 0x30000058ff587230 */ /* 0x000fe20000004100 */
[----:B------:R-:W-:Y:S01]  /*75e0*/  ISETP.NE.AND P2, PT, R104, 0x1, PT ;  /* 0x000000016800780c */ /* 0x000fe20003f45270 */
[----:B------:R-:W-:Y:S02]  /*75f0*/  HADD2.F32 R105, -RZ, R24.H1_H1 ;  /* 0x30000018ff697230 */ /* 0x000fe40000004100 */
[----:B------:R-:W-:Y:S02]  /*7600*/  HFMA2 R108, -RZ, RZ, 0, 1.1920928955078125e-07 ;  /* 0x00000002ff6c7431 */ /* 0x000fe400000001ff */
        /* <DEDUP_REMOVED lines=19> */
.L_x_5654:
        /* <DEDUP_REMOVED lines=12> */
.L_x_5655:
        /* <DEDUP_REMOVED lines=57> */
.L_x_5653:
[----:B------:R-:W-:Y:S01]  /*7b90*/  I2FP.F32.U32 R105, R88 ;  /* 0x0000005800697245 */ /* 0x000fe20000201000 */
[----:B------:R-:W-:Y:S01]  /*7ba0*/  HADD2.F32 R88, -RZ, R89.H0_H0 ;  /* 0x20000059ff587230 */ /* 0x000fe20000004100 */
[----:B------:R-:W-:Y:S01]  /*7bb0*/  ISETP.NE.AND P2, PT, R108, 0x1, PT ;  /* 0x000000016c00780c */ /* 0x000fe20003f45270 */
[----:B------:R-:W-:Y:S02]  /*7bc0*/  HADD2.F32 R109, -RZ, R25.H0_H0 ;  /* 0x20000019ff6d7230 */ /* 0x000fe40000004100 */
[----:B------:R-:W-:Y:S01]  /*7bd0*/  FFMA.FTZ R105, R105, R20, 1.1641532182693481445e-10 ;  /* 0x2f00000069697423 */ /* 0x000fe20000010014 */
[----:B------:R-:W-:-:S04]  /*7be0*/  FMUL.FTZ R88, R88, R15 ;  /* 0x0000000f58587220 */ /* 0x000fc80000410000 */
[----:B------:R-:W-:Y:S01]  /*7bf0*/  FMUL.FTZ R88, R88, UR5 ;  /* 0x0000000558587c20 */ /* 0x000fe20008410000 */
[----:B------:R-:W-:Y:S01]  /*7c00*/  FSETP.GTU.FTZ.AND P1, PT, R105, UR4, PT ;  /* 0x0000000469007c0b */ /* 0x000fe2000bf3c000 */
[----:B------:R-:W-:-:S03]  /*7c10*/  HADD2.F32 R105, -RZ, R41.H0_H0 ;  /* 0x20000029ff697230 */ /* 0x000fc60000004100 */
        /* <DEDUP_REMOVED lines=14> */
.L_x_5657:
        /* <DEDUP_REMOVED lines=12> */
.L_x_5658:
[----:B------:R-:W-:Y:S01]  /*7dc0*/  IMAD.WIDE.U32 R108, R4, -0x326172a9, RZ ;  /* 0xcd9e8d57046c7825 */ /* 0x000fe200078e00ff */
[----:B------:R-:W-:Y:S02]  /*7dd0*/  LOP3.LUT R22, R5, R105, R99, 0x96, !PT ;  /* 0x0000006905167212 */ /* 0x000fe400078e9663 */
[----:B------:R-:W-:Y:S02]  /*7de0*/  IADD3 R21, PT, PT, R99, -0x4498517b, RZ ;  /* 0xbb67ae8563157810 */ /* 0x000fe40007ffe0ff */
        /* <DEDUP_REMOVED lines=49> */
[----:B------:R-:W-:Y:S02]  /*8100*/  VIADD R109, R99, 0x96a522ad ;  /* 0x96a522ad636d7836 */ /* 0x000fe40000000000 */
[----:B------:R-:W-:-:S03]  /*8110*/  IMAD.MOV.U32 R112, RZ, RZ, R110 ;  /* 0x000000ffff707224 */ /* 0x000fc600078e006e */
[----:B------:R-:W-:Y:S01]  /*8120*/  LOP3.LUT R23, R109, R104, R111, 0x96, !PT ;  /* 0x000000686d177212 */ /* 0x000fe200078e966f */
[----:B------:R-:W-:-:S07]  /*8130*/  HFMA2 R109, -RZ, RZ, 0, 0 ;  /* 0x00000000ff6d7431 */ /* 0x000fce00000001ff */
.L_x_5656:
[----:B------:R-:W-:Y:S01]  /*8140*/  I2FP.F32.U32 R105, R88 ;  /* 0x0000005800697245 */ /* 0x000fe20000201000 */
[----:B------:R-:W-:Y:S01]  /*8150*/  HADD2.F32 R88, -RZ, R89.H1_H1 ;  /* 0x30000059ff587230 */ /* 0x000fe20000004100 */
[----:B------:R-:W-:Y:S01]  /*8160*/  ISETP.NE.AND P3, PT, R109, 0x1, PT ;  /* 0x000000016d00780c */ /* 0x000fe20003f65270 */
[----:B------:R-:W-:Y:S02]  /*8170*/  HADD2.F32 R89, -RZ, R41.H1_H1 ;  /* 0x30000029ff597230 */ /* 0x000fe40000004100 */
[----:B------:R-:W-:Y:S01]  /*8180*/  FFMA.FTZ R105, R105, R20, 1.1641532182693481445e-10 ;  /* 0x2f00000069697423 */ /* 0x000fe20000010014 */
[----:B------:R-:W-:Y:S01]  /*8190*/  FMUL.FTZ R88, R88, R15 ;  /* 0x0000000f58587220 */ /* 0x000fe20000410000 */
[----:B------:R-:W-:-:S03]  /*81a0*/  IMAD.MOV.U32 R108, RZ, RZ, 0x2 ;  /* 0x00000002ff6c7424 */ /* 0x000fc600078e00ff */
[----:B------:R-:W-:Y:S01]  /*81b0*/  FMUL.FTZ R88, R88, UR5 ;  /* 0x0000000558587c20 */ /* 0x000fe20008410000 */
[----:B------:R-:W-:Y:S01]  /*81c0*/  FSETP.GTU.FTZ.AND P2, PT, R105, UR4, PT ;  /* 0x0000000469007c0b */ /* 0x000fe2000bf5c000 */
[----:B------:R-:W-:-:S03]  /*81d0*/  HADD2.F32 R105, -RZ, R25.H1_H1 ;  /* 0x30000019ff697230 */ /* 0x000fc60000004100 */
        /* <DEDUP_REMOVED lines=13> */
.L_x_5660:
        /* <DEDUP_REMOVED lines=12> */
.L_x_5661:
        /* <DEDUP_REMOVED lines=48> */
[----:B------:R-:W-:Y:S01]  /*8670*/  IADD3 R21, PT, PT, R98, -0x700cb87f, RZ ;  /* 0x8ff3478162157810 */ /* 0x000fe20007ffe0ff */
[----:B------:R-:W-:Y:S02]  /*8680*/  VIADD R23, R99, 0x96a522ad ;  /* 0x96a522ad63177836 */ /* 0x000fe40000000000 */
[----:B------:R-:W-:Y:S01]  /*8690*/  IMAD.WIDE.U32 R88, R88, -0x2daee0ad, RZ ;  /* 0xd2511f5358587825 */ /* 0x000fe200078e00ff */
[----:B------:R-:W-:Y:S02]  /*86a0*/  LOP3.LUT R21, R21, R22, R111, 0x96, !PT ;  /* 0x0000001615157212 */ /* 0x000fe400078e966f */
[----:B------:R-:W-:Y:S02]  /*86b0*/  MOV R22, R110 ;  /* 0x0000006e00167202 */ /* 0x000fe40000000f00 */
[----:B------:R-:W-:Y:S01]  /*86c0*/  LOP3.LUT R23, R23, R108, R89, 0x96, !PT ;  /* 0x0000006c17177212 */ /* 0x000fe200078e9659 */
[----:B------:R-:W-:Y:S01]  /*86d0*/  IMAD.MOV.U32 R89, RZ, RZ, R112 ;  /* 0x000000ffff597224 */ /* 0x000fe200078e0070 */
[----:B------:R-:W-:Y:S01]  /*86e0*/  MOV R112, R88 ;  /* 0x0000005800707202 */ /* 0x000fe20000000f00 */
[----:B------:R-:W-:-:S07]  /*86f0*/  IMAD.MOV.U32 R108, RZ, RZ, RZ ;  /* 0x000000ffff6c7224 */ /* 0x000fce00078e00ff */
.L_x_5659:
        /* <DEDUP_REMOVED lines=23> */
.L_x_5663:
        /* <DEDUP_REMOVED lines=12> */
.L_x_5664:
        /* <DEDUP_REMOVED lines=51> */
[----:B------:R-:W-:-:S04]  /*8c60*/  LOP3.LUT R21, R89, R108, R23, 0x96, !PT ;  /* 0x0000006c59157212 */ /* 0x000fc800078e9617 */
[----:B------:R-:W-:Y:S01]  /*8c70*/  LOP3.LUT R23, R109, R88, R111, 0x96, !PT ;  /* 0x000000586d177212 */ /* 0x000fe200078e966f */
[----:B------:R-:W-:Y:S01]  /*8c80*/  IMAD.MOV.U32 R88, RZ, RZ, R112 ;  /* 0x000000ffff587224 */ /* 0x000fe200078e0070 */
[----:B------:R-:W-:Y:S01]  /*8c90*/  MOV R112, R110 ;  /* 0x0000006e00707202 */ /* 0x000fe20000000f00 */
[----:B------:R-:W-:-:S07]  /*8ca0*/  IMAD.MOV.U32 R110, RZ, RZ, RZ ;  /* 0x000000ffff6e7224 */ /* 0x000fce00078e00ff */
.L_x_5662:
[----:B------:R-:W-:Y:S01]  /*8cb0*/  I2FP.F32.U32 R89, R88 ;  /* 0x0000005800597245 */ /* 0x000fe20000201000 */
[----:B------:R-:W-:Y:S01]  /*8cc0*/  HADD2.F32 R90, -RZ, R90.H1_H1 ;  /* 0x3000005aff5a7230 */ /* 0x000fe20000004100 */
[----:B------:R-:W-:Y:S01]  /*8cd0*/  ISETP.NE.AND P5, PT, R110, 0x1, PT ;  /* 0x000000016e00780c */ /* 0x000fe20003fa5270 */
[----:B------:R-:W-:Y:S02]  /*8ce0*/  HADD2.F32 R109, -RZ, R42.H1_H1 ;  /* 0x3000002aff6d7230 */ /* 0x000fe40000004100 */
[----:B------:R-:W-:Y:S01]  /*8cf0*/  FFMA.FTZ R89, R89, R20, 1.1641532182693481445e-10 ;  /* 0x2f00000059597423 */ /* 0x000fe20000010014 */
[----:B------:R-:W-:Y:S01]  /*8d00*/  FMUL.FTZ R90, R90, R15 ;  /* 0x0000000f5a5a7220 */ /* 0x000fe20000410000 */
[----:B------:R-:W-:Y:S02]  /*8d10*/  HADD2.F32 R111, -RZ, R26.H1_H1 ;  /* 0x3000001aff6f7230 */ /* 0x000fe40000004100 */
[----:B------:R-:W-:Y:S02]  /*8d20*/  IMAD.MOV.U32 R88, RZ, RZ, R22 ;  /* 0x000000ffff587224 */ /* 0x000fe400078e0016 */
[----:B------:R-:W-:Y:S01]  /*8d30*/  FMUL.FTZ R90, R90, UR5 ;  /* 0x000000055a5a7c20 */ /* 0x000fe20008410000 */
[----:B------:R-:W-:-:S04]  /*8d40*/  FSETP.GTU.FTZ.AND P4, PT, R89, UR4, PT ;  /* 0x0000000459007c0b */ /* 0x000fc8000bf9c000 */
        /* <DEDUP_REMOVED lines=13> */
.L_x_5666:
        /* <DEDUP_REMOVED lines=12> */
.L_x_5667:
        /* <DEDUP_REMOVED lines=49> */
[----:B------:R-:W-:-:S03]  /*91f0*/  LOP3.LUT R21, R21, R22, R115, 0x96, !PT ;  /* 0x0000001615157212 */ /* 0x000fc600078e9673 */
[----:B------:R-:W-:-:S04]  /*9200*/  IMAD.WIDE.U32 R22, R23, -0x326172a9, RZ ;  /* 0xcd9e8d5717167825 */ /* 0x000fc800078e00ff */
[----:B------:R-:W-:Y:S01]  /*9210*/  IMAD.WIDE.U32 R110, R21, -0x2daee0ad, RZ ;  /* 0xd2511f53156e7825 */ /* 0x000fe200078e00ff */
[----:B------:R-:W-:-:S04]  /*9220*/  LOP3.LUT R21, R89, R114, R23, 0x96, !PT ;  /* 0x0000007259157212 */ /* 0x000fc800078e9617 */
[----:B------:R-:W-:Y:S01]  /*9230*/  LOP3.LUT R23, R109, R88, R111, 0x96, !PT ;  /* 0x000000586d177212 */ /* 0x000fe200078e966f */
[----:B------:R-:W-:Y:S01]  /*9240*/  IMAD.MOV.U32 R88, RZ, RZ, R112 ;  /* 0x000000ffff587224 */ /* 0x000fe200078e0070 */
[----:B------:R-:W-:-:S07]  /*9250*/  MOV R112, R110 ;  /* 0x0000006e00707202 */ /* 0x000fce0000000f00 */
.L_x_5665:
        /* <DEDUP_REMOVED lines=23> */
.L_x_5669:
        /* <DEDUP_REMOVED lines=14> */
.L_x_5670:
[----:B------:R-:W-:Y:S01]  /*94b0*/  IMAD.WIDE.U32 R88, R4, -0x326172a9, RZ ;  /* 0xcd9e8d5704587825 */ /* 0x000fe200078e00ff */
[----:B------:R-:W-:-:S03]  /*94c0*/  LOP3.LUT R110, R5, R23, R99, 0x96, !PT ;  /* 0x00000017056e7212 */ /* 0x000fc600078e9663 */
[----:B------:R-:W-:Y:S02]  /*94d0*/  HFMA2 R124, -RZ, RZ, 0, 0 ;  /* 0x00000000ff7c7431 */ /* 0x000fe400000001ff */
        /* <DEDUP_REMOVED lines=45> */
[----:B------:R-:W-:Y:S01]  /*97b0*/  IMAD.WIDE.U32 R114, R114, -0x326172a9, RZ ;  /* 0xcd9e8d5772727825 */ /* 0x000fe200078e00ff */
[----:B------:R-:W-:-:S03]  /*97c0*/  IADD3 R23, PT, PT, R99, -0x695add53, RZ ;  /* 0x96a522ad63177810 */ /* 0x000fc60007ffe0ff */
[----:B------:R-:W-:-:S04]  /*97d0*/  IMAD.WIDE.U32 R110, R110, -0x2daee0ad, RZ ;  /* 0xd2511f536e6e7825 */ /* 0x000fc800078e00ff */
[----:B------:R-:W-:Y:S01]  /*97e0*/  VIADD R21, R98, 0x8ff34781 ;  /* 0x8ff3478162157836 */ /* 0x000fe20000000000 */
[----:B------:R-:W-:Y:S02]  /*97f0*/  LOP3.LUT R23, R23, R88, R111, 0x96, !PT ;  /* 0x0000005817177212 */ /* 0x000fe400078e966f */
[----:B------:R-:W-:Y:S01]  /*9800*/  MOV R88, R112 ;  /* 0x0000007000587202 */ /* 0x000fe20000000f00 */
[----:B------:R-:W-:Y:S01]  /*9810*/  IMAD.MOV.U32 R112, RZ, RZ, R110 ;  /* 0x000000ffff707224 */ /* 0x000fe200078e006e */
[----:B------:R-:W-:Y:S01]  /*9820*/  LOP3.LUT R21, R21, R22, R115, 0x96, !PT ;  /* 0x0000001615157212 */ /* 0x000fe200078e9673 */
[----:B------:R-:W-:-:S07]  /*9830*/  IMAD.MOV.U32 R22, RZ, RZ, R114 ;  /* 0x000000ffff167224 */ /* 0x000fce00078e0072 */
.L_x_5668:
        /* <DEDUP_REMOVED lines=16> */
.L_x_5646:
[----:B------:R-:W-:Y:S01]  /*9940*/  ISETP.NE.AND P1, PT, R116, 0x1, PT ;  /* 0x000000017400780c */ /* 0x000fe20003f25270 */
[----:B------:R-:W-:Y:S01]  /*9950*/  IMAD.MOV.U32 R97, RZ, RZ, 0x2 ;  /* 0x00000002ff617424 */ /* 0x000fe200078e00ff */
[----:B------:R-:W-:Y:S01]  /*9960*/  MOV R95, R22 ;  /* 0x00000016005f7202 */ /* 0x000fe20000000f00 */
[----:B-1----:R-:W-:-:S10]  /*9970*/  IMAD.MOV.U32 R112, RZ, RZ, R96 ;  /* 0x000000ffff707224 */ /* 0x002fd400078e0060 */
        /* <DEDUP_REMOVED lines=11> */
.L_x_5673:
        /* <DEDUP_REMOVED lines=12> */
.L_x_5674:
        /* <DEDUP_REMOVED lines=55> */
[----:B------:R-:W-:-:S07]  /*9e60*/  MOV R95, R96 ;  /* 0x00000060005f7202 */ /* 0x000fce0000000f00 */
.L_x_5672:
[----:B------:R-:W-:Y:S01]  /*9e70*/  I2FP.F32.U32 R95, R95 ;  /* 0x0000005f005f7245 */ /* 0x000fe20000201000 */
[----:B-----5:R-:W-:Y:S01]  /*9e80*/  HADD2.F32 R96, -RZ, R88.H0_H0 ;  /* 0x20000058ff607230 */ /* 0x020fe20000004100 */
        /* <DEDUP_REMOVED lines=21> */
.L_x_5676:
        /* <DEDUP_REMOVED lines=12> */
.L_x_5677:
        /* <DEDUP_REMOVED lines=55> */
[----:B------:R-:W-:Y:S02]  /*a410*/  IMAD.MOV.U32 R112, RZ, RZ, R104 ;  /* 0x000000ffff707224 */ /* 0x000fe400078e0068 */
[----:B------:R-:W-:-:S07]  /*a420*/  HFMA2 R104, -RZ, RZ, 0, 0 ;  /* 0x00000000ff687431 */ /* 0x000fce00000001ff */
.L_x_5675:
        /* <DEDUP_REMOVED lines=8> */
[----:B------:R-:W-:-:S04]  /*a4b0*/  FSETP.GTU.FTZ.AND P1, PT, R97, UR4, PT ;  /* 0x0000000461007c0b */ /* 0x000fc8000bf3c000 */
[----:B------:R-:W-:Y:S02]  /*a4c0*/  FSEL R97, R88, RZ, !P1 ;  /* 0x000000ff58617208 */ /* 0x000fe40004800000 */
[----:B------:R-:W-:Y:S02]  /*a4d0*/  PLOP3.LUT P1, PT, P1, PT, PT, 0x8, 0x80 ;  /* 0x000000000080781c */ /* 0x000fe40000f2e170 */
[----:B------:R-:W-:Y:S01]  /*a4e0*/  MOV R88, R22 ;  /* 0x0000001600587202 */ /* 0x000fe20000000f00 */
[----:B------:R-:W-:Y:S01]  /*a4f0*/  FMUL.FTZ R97, R96, R97 ;  /* 0x0000006160617220 */ /* 0x000fe20000410000 */
        /* <DEDUP_REMOVED lines=10> */
.L_x_5679:
        /* <DEDUP_REMOVED lines=12> */
.L_x_5680:
[----:B------:R-:W-:Y:S01]  /*a660*/  IMAD.WIDE.U32 R104, R4, -0x326172a9, RZ ;  /* 0xcd9e8d5704687825 */ /* 0x000fe200078e00ff */
[----:B------:R-:W-:Y:S02]  /*a670*/  LOP3.LUT R110, R5, R23, R99, 0x96, !PT ;  /* 0x00000017056e7212 */ /* 0x000fe400078e9663 */
[----:B------:R-:W-:Y:S01]  /*a680*/  IADD3 R21, PT, PT, R99, -0x4498517b, RZ ;  /* 0xbb67ae8563157810 */ /* 0x000fe20007ffe0ff */
[----:B------:R-:W-:Y:S01]  /*a690*/  IMAD.MOV.U32 R88, RZ, RZ, R112 ;  /* 0x000000ffff587224 */ /* 0x000fe200078e0070 */
        /* <DEDUP_REMOVED lines=50> */
[----:B------:R-:W-:Y:S01]  /*a9c0*/  MOV R112, R108 ;  /* 0x0000006c00707202 */ /* 0x000fe20000000f00 */
[----:B------:R-:W-:Y:S01]  /*a9d0*/  IMAD.MOV.U32 R108, RZ, RZ, RZ ;  /* 0x000000ffff6c7224 */ /* 0x000fe200078e00ff */
[----:B------:R-:W-:-:S07]  /*a9e0*/  LOP3.LUT R23, R105, R104, R109, 0x96, !PT ;  /* 0x0000006869177212 */ /* 0x000fce00078e966d */
.L_x_5678:
[----:B------:R-:W-:Y:S01]  /*a9f0*/  I2FP.F32.U32 R105, R88 ;  /* 0x0000005800697245 */ /* 0x000fe20000201000 */
[----:B------:R-:W-:Y:S01]  /*aa00*/  HADD2.F32 R88, -RZ, R89.H0_H0 ;  /* 0x20000059ff587230 */ /* 0x000fe20000004100 */
[----:B------:R-:W-:Y:S01]  /*aa10*/  ISETP.NE.AND P2, PT, R108, 0x1, PT ;  /* 0x000000016c00780c */ /* 0x000fe20003f45270 */
[----:B------:R-:W-:Y:S02]  /*aa20*/  HFMA2 R109, -RZ, RZ, 0, 1.1920928955078125e-07 ;  /* 0x00000002ff6d7431 */ /* 0x000fe400000001ff */
[----:B------:R-:W-:Y:S01]  /*aa30*/  FFMA.FTZ R105, R105, R20, 1.1641532182693481445e-10 ;  /* 0x2f00000069697423 */ /* 0x000fe20000010014 */
[----:B------:R-:W-:-:S04]  /*aa40*/  FMUL.FTZ R88, R88, R15 ;  /* 0x0000000f58587220 */ /* 0x000fc80000410000 */
[----:B------:R-:W-:Y:S01]  /*aa50*/  FMUL.FTZ R88, R88, UR5 ;  /* 0x0000000558587c20 */ /* 0x000fe20008410000 */
[----:B------:R-:W-:Y:S01]  /*aa60*/  FSETP.GTU.FTZ.AND P1, PT, R105, UR4, PT ;  /* 0x0000000469007c0b */ /* 0x000fe2000bf3c000 */
[----:B------:R-:W-:-:S03]  /*aa70*/  HADD2.F32 R105, -RZ, R41.H0_H0 ;  /* 0x20000029ff697230 */ /* 0x000fc60000004100 */
        /* <DEDUP_REMOVED lines=13> */
.L_x_5682:
        /* <DEDUP_REMOVED lines=12> */
.L_x_5683:
        /* <DEDUP_REMOVED lines=11> */
[----:B------:R-:W-:Y:S01]  /*acc0*/  IMAD.WIDE.U32 R108, R21, -0x326172a9, RZ ;  /* 0xcd9e8d57156c7825 */ /* 0x000fe200078e00ff */
[----:B------:R-:W-:-:S03]  /*acd0*/  LOP3.LUT R110, R23, R110, R105, 0x96, !PT ;  /* 0x0000006e176e7212 */ /* 0x000fc600078e9669 */
[----:B------:R-:W-:Y:S02]  /*ace0*/  VIADD R21, R98, 0x3c6ef372 ;  /* 0x3c6ef37262157836 */ /* 0x000fe40000000000 */
[----:B------:R-:W-:-:S03]  /*acf0*/  IMAD.WIDE.U32 R110, R110, -0x326172a9, RZ ;  /* 0xcd9e8d576e6e7825 */ /* 0x000fc600078e00ff */
[----:B------:R-:W-:Y:S02]  /*ad00*/  LOP3.LUT R22, R21, R22, R109, 0x96, !PT ;  /* 0x0000001615167212 */ /* 0x000fe400078e966d */
[----:B------:R-:W-:-:S03]  /*ad10*/  IADD3 R21, PT, PT, R98, -0x255992d5, RZ ;  /* 0xdaa66d2b62157810 */ /* 0x000fc60007ffe0ff */
[----:B------:R-:W-:Y:S01]  /*ad20*/  IMAD.WIDE.U32 R22, R22, -0x2daee0ad, RZ ;  /* 0xd2511f5316167825 */ /* 0x000fe200078e00ff */
[----:B------:R-:W-:-:S04]  /*ad30*/  LOP3.LUT R21, R21, R108, R111, 0x96, !PT ;  /* 0x0000006c15157212 */ /* 0x000fc800078e966f */
        /* <DEDUP_REMOVED lines=35> */
[----:B------:R-:W-:Y:S01]  /*af70*/  IMAD.MOV.U32 R109, RZ, RZ, RZ ;  /* 0x000000ffff6d7224 */ /* 0x000fe200078e00ff */
[----:B------:R-:W-:-:S07]  /*af80*/  MOV R112, R110 ;  /* 0x0000006e00707202 */ /* 0x000fce0000000f00 */
.L_x_5681:
[----:B------:R-:W-:Y:S01]  /*af90*/  I2FP.F32.U32 R105, R88 ;  /* 0x0000005800697245 */ /* 0x000fe20000201000 */
[----:B------:R-:W-:Y:S01]  /*afa0*/  HADD2.F32 R88, -RZ, R89.H1_H1 ;  /* 0x30000059ff587230 */ /* 0x000fe20000004100 */
[----:B------:R-:W-:Y:S01]  /*afb0*/  ISETP.NE.AND P3, PT, R109, 0x1, PT ;  /* 0x000000016d00780c */ /* 0x000fe20003f65270 */
[----:B------:R-:W-:Y:S01]  /*afc0*/  HADD2.F32 R89, -RZ, R41.H1_H1 ;  /* 0x30000029ff597230 */ /* 0x000fe20000004100 */
[----:B------:R-:W-:Y:S01]  /*afd0*/  MOV R110, 0x2 ;  /* 0x00000002006e7802 */ /* 0x000fe20000000f00 */
[----:B------:R-:W-:Y:S01]  /*afe0*/  FFMA.FTZ R105, R105, R20, 1.1641532182693481445e-10 ;  /* 0x2f00000069697423 */ /* 0x000fe20000010014 */
[----:B------:R-:W-:-:S04]  /*aff0*/  FMUL.FTZ R88, R88, R15 ;  /* 0x0000000f58587220 */ /* 0x000fc80000410000 */
[----:B------:R-:W-:Y:S01]  /*b000*/  FMUL.FTZ R88, R88, UR5 ;  /* 0x0000000558587c20 */ /* 0x000fe20008410000 */
[----:B------:R-:W-:-:S04]  /*b010*/  FSETP.GTU.FTZ.AND P2, PT, R105, UR4, PT ;  /* 0x0000000469007c0b */ /* 0x000fc8000bf5c000 */
        /* <DEDUP_REMOVED lines=13> */
.L_x_5685:
        /* <DEDUP_REMOVED lines=12> */
.L_x_5686:
        /* <DEDUP_REMOVED lines=13> */
[----:B------:R-:W-:Y:S01]  /*b280*/  IMAD.WIDE.U32 R114, R23, -0x326172a9, RZ ;  /* 0xcd9e8d5717727825 */ /* 0x000fe200078e00ff */
[----:B------:R-:W-:Y:S02]  /*b290*/  IADD3 R23, PT, PT, R98, -0x255992d5, RZ ;  /* 0xdaa66d2b62177810 */ /* 0x000fe40007ffe0ff */
        /* <DEDUP_REMOVED lines=37> */
[----:B------:R-:W-:Y:S01]  /*b4f0*/  IMAD.MOV.U32 R22, RZ, RZ, R110 ;  /* 0x000000ffff167224 */ /* 0x000fe200078e006e */
[----:B------:R-:W-:Y:S01]  /*b500*/  LOP3.LUT R23, R23, R108, R89, 0x96, !PT ;  /* 0x0000006c17177212 */ /* 0x000fe200078e9659 */
[----:B------:R-:W-:Y:S01]  /*b510*/  HFMA2 R110, -RZ, RZ, 0, 0 ;  /* 0x00000000ff6e7431 */ /* 0x000fe200000001ff */
[----:B------:R-:W-:Y:S01]  /*b520*/  MOV R89, R112 ;  /* 0x0000007000597202 */ /* 0x000fe20000000f00 */
[----:B------:R-:W-:-:S07]  /*b530*/  IMAD.MOV.U32 R112, RZ, RZ, R88 ;  /* 0x000000ffff707224 */ /* 0x000fce00078e0058 */
.L_x_5684:
[----:B------:R-:W-:Y:S01]  /*b540*/  I2FP.F32.U32 R89, R89 ;  /* 0x0000005900597245 */ /* 0x000fe20000201000 */
[----:B------:R-:W-:Y:S01]  /*b550*/  HADD2.F32 R88, -RZ, R90.H0_H0 ;  /* 0x2000005aff587230 */ /* 0x000fe20000004100 */
[----:B------:R-:W-:Y:S01]  /*b560*/  ISETP.NE.AND P4, PT, R110, 0x1, PT ;  /* 0x000000016e00780c */ /* 0x000fe20003f85270 */
[----:B------:R-:W-:Y:S02]  /*b570*/  HADD2.F32 R108, -RZ, R42.H0_H0 ;  /* 0x2000002aff6c7230 */ /* 0x000fe40000004100 */
[----:B------:R-:W-:Y:S01]  /*b580*/  FFMA.FTZ R89, R89, R20, 1.1641532182693481445e-10 ;  /* 0x2f00000059597423 */ /* 0x000fe20000010014 */
[----:B------:R-:W-:Y:S01]  /*b590*/  FMUL.FTZ R88, R88, R15 ;  /* 0x0000000f58587220 */ /* 0x000fe20000410000 */
[----:B------:R-:W-:-:S03]  /*b5a0*/  IMAD.MOV.U32 R111, RZ, RZ, 0x2 ;  /* 0x00000002ff6f7424 */ /* 0x000fc600078e00ff */
[----:B------:R-:W-:Y:S01]  /*b5b0*/  FMUL.FTZ R88, R88, UR5 ;  /* 0x0000000558587c20 */ /* 0x000fe20008410000 */
[----:B------:R-:W-:-:S04]  /*b5c0*/  FSETP.GTU.FTZ.AND P3, PT, R89, UR4, PT ;  /* 0x0000000459007c0b */ /* 0x000fc8000bf7c000 */
        /* <DEDUP_REMOVED lines=13> */
.L_x_5688:
        /* <DEDUP_REMOVED lines=12> */
.L_x_5689:
        /* <DEDUP_REMOVED lines=53> */
[----:B------:R-:W-:Y:S01]  /*bab0*/  HFMA2 R111, -RZ, RZ, 0, 0 ;  /* 0x00000000ff6f7431 */ /* 0x000fe200000001ff */
[----:B------:R-:W-:Y:S01]  /*bac0*/  MOV R88, R112 ;  /* 0x0000007000587202 */ /* 0x000fe20000000f00 */
[----:B------:R-:W-:-:S07]  /*bad0*/  IMAD.MOV.U32 R112, RZ, RZ, R110 ;  /* 0x000000ffff707224 */ /* 0x000fce00078e006e */
.L_x_5687:
[----:B------:R-:W-:Y:S01]  /*bae0*/  I2FP.F32.U32 R89, R88 ;  /* 0x0000005800597245 */ /* 0x000fe20000201000 */
[----:B------:R-:W-:Y:S01]  /*baf0*/  HADD2.F32 R90, -RZ, R90.H1_H1 ;  /* 0x3000005aff5a7230 */ /* 0x000fe20000004100 */
[----:B------:R-:W-:Y:S01]  /*bb00*/  ISETP.NE.AND P5, PT, R111, 0x1, PT ;  /* 0x000000016f00780c */ /* 0x000fe20003fa5270 */
[----:B------:R-:W-:Y:S01]  /*bb10*/  HADD2.F32 R109, -RZ, R42.H1_H1 ;  /* 0x3000002aff6d7230 */ /* 0x000fe20000004100 */
[----:B------:R-:W-:Y:S01]  /*bb20*/  MOV R88, R22 ;  /* 0x0000001600587202 */ /* 0x000fe20000000f00 */
[----:B------:R-:W-:Y:S01]  /*bb30*/  FFMA.FTZ R89, R89, R20, 1.1641532182693481445e-10 ;  /* 0x2f00000059597423 */ /* 0x000fe20000010014 */
[----:B------:R-:W-:Y:S01]  /*bb40*/  FMUL.FTZ R90, R90, R15 ;  /* 0x0000000f5a5a7220 */ /* 0x000fe20000410000 */
[----:B------:R-:W-:-:S03]  /*bb50*/  IMAD.MOV.U32 R110, RZ, RZ, 0x2 ;  /* 0x00000002ff6e7424 */ /* 0x000fc600078e00ff */
        /* <DEDUP_REMOVED lines=14> */
.L_x_5691:
        /* <DEDUP_REMOVED lines=12> */
.L_x_5692:
        /* <DEDUP_REMOVED lines=51> */
[----:B------:R-:W-:-:S04]  /*c030*/  LOP3.LUT R21, R89, R114, R23, 0x96, !PT ;  /* 0x0000007259157212 */ /* 0x000fc800078e9617 */
[----:B------:R-:W-:Y:S02]  /*c040*/  LOP3.LUT R23, R109, R88, R111, 0x96, !PT ;  /* 0x000000586d177212 */ /* 0x000fe400078e966f */
[----:B------:R-:W-:Y:S01]  /*c050*/  MOV R88, R112 ;  /* 0x0000007000587202 */ /* 0x000fe20000000f00 */
[----:B------:R-:W-:Y:S02]  /*c060*/  IMAD.MOV.U32 R112, RZ, RZ, R110 ;  /* 0x000000ffff707224 */ /* 0x000fe400078e006e */
[----:B------:R-:W-:-:S07]  /*c070*/  HFMA2 R110, -RZ, RZ, 0, 0 ;  /* 0x00000000ff6e7431 */ /* 0x000fce00000001ff */
.L_x_5690:
        /* <DEDUP_REMOVED lines=22> */
.L_x_5694:
        /* <DEDUP_REMOVED lines=14> */
.L_x_5695:
        /* <DEDUP_REMOVED lines=56> */
[----:B------:R-:W-:-:S07]  /*c640*/  MOV R112, R110 ;  /* 0x0000006e00707202 */ /* 0x000fce0000000f00 */
.L_x_5693:
[----:B------:R-:W-:Y:S01]  /*c650*/  I2FP.F32.U32 R89, R88 ;  /* 0x0000005800597245 */ /* 0x000fe20000201000 */
[----:B------:R-:W-:Y:S01]  /*c660*/  HADD2.F32 R88, -RZ, R91.H1_H1 ;  /* 0x3000005bff587230 */ /* 0x000fe20000004100 */
[----:B------:R-:W-:Y:S01]  /*c670*/  F2FP.F16.F32.PACK_AB R90, R108, R105 ;  /* 0x000000696c5a723e */ /* 0x000fe200000000ff */
        /* <DEDUP_REMOVED lines=9> */
[----:B------:R-:W-:-:S05]  /*c710*/  FMUL.FTZ R110, R91, R110 ;  /* 0x0000006e5b6e7220 */ /* 0x000fca0000410000 */
[----:B------:R-:W-:-:S07]  /*c720*/  F2FP.F16.F32.PACK_AB R91, R110, R109 ;  /* 0x0000006d6e5b723e */ /* 0x000fce00000000ff */
.L_x_5671:
[----:B------:R-:W0:Y:S01]  /*c730*/  @P0 LDC.64 R114, c[0x0][0x3a0] ;  /* 0x0000e800ff720b82 */ /* 0x000e220000000a00 */
[----:B------:R-:W-:Y:S01]  /*c740*/  SEL R117, RZ, 0x10000, !P5 ;  /* 0x00010000ff757807 */ /* 0x000fe20006800000 */
[----:B------:R-:W-:Y:S01]  /*c750*/  IMAD.WIDE.U32 R120, R94, 0x8, R100 ;  /* 0x000000085e787825 */ /* 0x000fe200078e0064 */
[----:B------:R-:W-:Y:S02]  /*c760*/  ISETP.NE.AND P5, PT, R116, RZ, PT ;  /* 0x000000ff7400720c */ /* 0x000fe40003fa5270 */
[----:B------:R-:W-:Y:S02]  /*c770*/  SEL R119, RZ, 0x1000000, !P6 ;  /* 0x01000000ff777807 */ /* 0x000fe40007000000 */
[----:B------:R-:W-:Y:S02]  /*c780*/  ISETP.NE.AND P6, PT, R113, RZ, PT ;  /* 0x000000ff7100720c */ /* 0x000fe40003fc5270 */
[----:B------:R-:W-:Y:S02]  /*c790*/  SEL R118, RZ, 0x100, !P4 ;  /* 0x00000100ff767807 */ /* 0x000fe40006000000 */
[----:B------:R-:W-:-:S02]  /*c7a0*/  SEL R111, RZ, 0x1000000, !P2 ;  /* 0x01000000ff6f7807 */ /* 0x000fc40005000000 */
[----:B------:R-:W-:Y:S02]  /*c7b0*/  SEL R116, RZ, 0x10000, !P1 ;  /* 0x00010000ff747807 */ /* 0x000fe40004800000 */
[----:B------:R-:W-:Y:S02]  /*c7c0*/  SEL R113, RZ, 0x100, !P5 ;  /* 0x00000100ff717807 */ /* 0x000fe40006800000 */
[----:B------:R-:W-:Y:S02]  /*c7d0*/  LOP3.LUT R118, R118, R119, R117, 0xfe, !PT ;  /* 0x0000007776767212 */ /* 0x000fe400078efe75 */
[----:B------:R-:W-:Y:S02]  /*c7e0*/  SEL R117, RZ, 0x1, !P3 ;  /* 0x00000001ff757807 */ /* 0x000fe40005800000 */
[----:B------:R-:W-:Y:S02]  /*c7f0*/  LOP3.LUT R113, R113, R111, R116, 0xfe, !PT ;  /* 0x0000006f71717212 */ /* 0x000fe400078efe74 */
[----:B------:R-:W-:-:S02]  /*c800*/  IADD3 R111, PT, PT, R8, 0x100, RZ ;  /* 0x00000100086f7810 */ /* 0x000fc40007ffe0ff */
[----:B------:R-:W-:Y:S02]  /*c810*/  SEL R116, RZ, 0x1, !P6 ;  /* 0x00000001ff747807 */ /* 0x000fe40007000000 */
[----:B------:R-:W-:Y:S01]  /*c820*/  LOP3.LUT R117, R118, R117, RZ, 0xfc, !PT ;  /* 0x0000007576757212 */ /* 0x000fe200078efcff */
[----:B------:R-:W-:Y:S01]  /*c830*/  IMAD.WIDE.U32 R118, R94, 0x10, R102 ;  /* 0x000000105e767825 */ /* 0x000fe200078e0066 */
[----:B------:R-:W-:-:S03]  /*c840*/  LOP3.LUT R116, R113, R116, RZ, 0xfc, !PT ;  /* 0x0000007471747212 */ /* 0x000fc600078efcff */
[C---:B0-----:R-:W-:Y:S01]  /*c850*/  @P0 IMAD.WIDE.U32 R122, R111.reuse, 0x10, R114 ;  /* 0x000000106f7a0825 */ /* 0x041fe200078e0072 */
[----:B------:R0:W-:Y:S03]  /*c860*/  STG.E.128 desc[UR8][R118.64], R88 ;  /* 0x0000005876007986 */ /* 0x0001e6000c101d08 */
[----:B------:R-:W-:Y:S01]  /*c870*/  IMAD.WIDE.U32 R114, R111, 0x10, R106 ;  /* 0x000000106f727825 */ /* 0x000fe200078e006a */
[----:B------:R1:W-:Y:S04]  /*c880*/  STG.E.64 desc[UR8][R120.64], R116 ;  /* 0x0000007478007986 */ /* 0x0003e8000c101b08 */
[----:B------:R1:W5:Y:S04]  /*c890*/  @P0 LDG.E.128 R24, desc[UR8][R122.64] ;  /* 0x000000087a180981 */ /* 0x000368000c1e1d00 */
[----:B0-----:R1:W5:Y:S01]  /*c8a0*/  LDG.E.128 R88, desc[UR8][R114.64] ;  /* 0x0000000872587981 */ /* 0x001362000c1e1d00 */
[----:B------:R-:W-:Y:S05]  /*c8b0*/  @!P0 BRA `(.L_x_5696) ;  /* 0x0000002c009c8947 */ /* 0x000fea0003800000 */
        /* <DEDUP_REMOVED lines=15> */
.L_x_5698:
        /* <DEDUP_REMOVED lines=12> */
.L_x_5699:
        /* <DEDUP_REMOVED lines=28> */
[----:B------:R-:W-:-:S05]  /*cc30*/  IMAD.WIDE.U32 R116, R116, -0x2daee0ad, RZ ;  /* 0xd2511f5374747825 */ /* 0x000fca00078e00ff */
        /* <DEDUP_REMOVED lines=22> */
[----:B------:R-:W-:Y:S01]  /*cda0*/  MOV R121, R114 ;  /* 0x0000007200797202 */ /* 0x000fe20000000f00 */
[----:B------:R-:W-:Y:S01]  /*cdb0*/  HFMA2 R114, -RZ, RZ, 0, 0 ;  /* 0x00000000ff727431 */ /* 0x000fe200000001ff */
[----:B------:R-:W-:Y:S01]  /*cdc0*/  LOP3.LUT R23, R23, R116, R115, 0x96, !PT ;  /* 0x0000007417177212 */ /* 0x000fe200078e9673 */
[----:B------:R-:W-:Y:S01]  /*cdd0*/  IMAD.MOV.U32 R113, RZ, RZ, R112 ;  /* 0x000000ffff717224 */ /* 0x000fe200078e0070 */
[----:B------:R-:W-:Y:S01]  /*cde0*/  LOP3.LUT R21, R21, R22, R119, 0x96, !PT ;  /* 0x0000001615157212 */ /* 0x000fe200078e9677 */
[----:B------:R-:W-:-:S07]  /*cdf0*/  IMAD.MOV.U32 R22, RZ, RZ, R118 ;  /* 0x000000ffff167224 */ /* 0x000fce00078e0076 */
.L_x_5697:
[----:B------:R-:W-:Y:S01]  /*ce00*/  I2FP.F32.U32 R113, R113 ;  /* 0x0000007100717245 */ /* 0x000fe20000201000 */
[----:B-----5:R-:W-:Y:S01]  /*ce10*/  HADD2.F32 R112, -RZ, R88.H0_H0 ;  /* 0x20000058ff707230 */ /* 0x020fe20000004100 */
[----:B------:R-:W-:Y:S01]  /*ce20*/  ISETP.NE.AND P2, PT, R114, 0x1, PT ;  /* 0x000000017200780c */ /* 0x000fe20003f45270 */
[----:B------:R-:W-:Y:S02]  /*ce30*/  HADD2.F32 R115, -RZ, R24.H0_H0 ;  /* 0x20000018ff737230 */ /* 0x000fe40000004100 */
[----:B------:R-:W-:Y:S01]  /*ce40*/  FFMA.FTZ R113, R113, R20, 1.1641532182693481445e-10 ;  /* 0x2f00000071717423 */ /* 0x000fe20000010014 */
[----:B------:R-:W-:Y:S01]  /*ce50*/  FMUL.FTZ R112, R112, R15 ;  /* 0x0000000f70707220 */ /* 0x000fe20000410000 */
[----:B------:R-:W-:-:S03]  /*ce60*/  IMAD.MOV.U32 R116, RZ, RZ, 0x2 ;  /* 0x00000002ff747424 */ /* 0x000fc600078e00ff */
[----:B------:R-:W-:Y:S01]  /*ce70*/  FMUL.FTZ R112, R112, UR5 ;  /* 0x0000000570707c20 */ /* 0x000fe20008410000 */
[----:B------:R-:W-:Y:S01]  /*ce80*/  FSETP.GTU.FTZ.AND P1, PT, R113, UR4, PT ;  /* 0x0000000471007c0b */ /* 0x000fe2000bf3c000 */
[----:B------:R-:W-:-:S03]  /*ce90*/  HADD2.F32 R113, -RZ, R36.H0_H0 ;  /* 0x20000024ff717230 */ /* 0x000fc60000004100 */
[----:B------:R-:W-:Y:S02]  /*cea0*/  FSEL R112, R112, RZ, !P1 ;  /* 0x000000ff70707208 */ /* 0x000fe40004800000 */
[----:B------:R-:W-:-:S03]  /*ceb0*/  PLOP3.LUT P1, PT, P1, PT, PT, 0x8, 0x80 ;  /* 0x000000000080781c */ /* 0x000fc60000f2e170 */
[----:B------:R-:W-:Y:S01]  /*cec0*/  FFMA.FTZ R112, R112, R113, R115 ;  /* 0x0000007170707223 */ /* 0x000fe20000010073 */
        /* <DEDUP_REMOVED lines=11> */
.L_x_5701:
        /* <DEDUP_REMOVED lines=12> */
.L_x_5702:
        /* <DEDUP_REMOVED lines=52> */
[----:B------:R-:W-:Y:S01]  /*d380*/  MOV R113, R121 ;  /* 0x0000007900717202 */ /* 0x000fe20000000f00 */
[----:B------:R-:W-:Y:S01]  /*d390*/  IMAD.MOV.U32 R121, RZ, RZ, R114 ;  /* 0x000000ffff797224 */ /* 0x000fe200078e0072 */
[----:B------:R-:W-:Y:S01]  /*d3a0*/  LOP3.LUT R23, R117, R116, R115, 0x96, !PT ;  /* 0x0000007475177212 */ /* 0x000fe200078e9673 */
[----:B------:R-:W-:-:S07]  /*d3b0*/  HFMA2 R116, -RZ, RZ, 0, 0 ;  /* 0x00000000ff747431 */ /* 0x000fce00000001ff */
.L_x_5700:
        /* <DEDUP_REMOVED lines=24> */
.L_x_5704:
        /* <DEDUP_REMOVED lines=12> */
.L_x_5705:
        /* <DEDUP_REMOVED lines=46> */
[----:B------:R-:W-:Y:S02]  /*d8e0*/  IMAD.MOV.U32 R117, RZ, RZ, RZ ;  /* 0x000000ffff757224 */ /* 0x000fe400078e00ff */
        /* <DEDUP_REMOVED lines=8> */
[----:B------:R-:W-:-:S02]  /*d970*/  LOP3.LUT R23, R23, R116, R123, 0x96, !PT ;  /* 0x0000007417177212 */ /* 0x000fc400078e967b */
[----:B------:R-:W-:-:S07]  /*d980*/  MOV R121, R122 ;  /* 0x0000007a00797202 */ /* 0x000fce0000000f00 */
.L_x_5703:
        /* <DEDUP_REMOVED lines=23> */
.L_x_5707:
        /* <DEDUP_REMOVED lines=12> */
.L_x_5708:
        /* <DEDUP_REMOVED lines=15> */
[----:B------:R-:W-:-:S03]  /*dcb0*/  IMAD.MOV.U32 R118, RZ, RZ, RZ ;  /* 0x000000ffff767224 */ /* 0x000fc600078e00ff */
        /* <DEDUP_REMOVED lines=27> */
[----:B------:R-:W-:Y:S01]  /*de70*/  LOP3.LUT R124, R21, R124, R117, 0x96, !PT ;  /* 0x0000007c157c7212 */ /* 0x000fe200078e9675 */
[C---:B------:R-:W-:Y:S01]  /*de80*/  VIADD R115, R98.reuse, 0x8ff34781 ;  /* 0x8ff3478162737836 */ /* 0x040fe20000000000 */
[----:B------:R-:W-:Y:S01]  /*de90*/  IADD3 R21, PT, PT, R98, -0xe443238, RZ ;  /* 0xf1bbcdc862157810 */ /* 0x000fe20007ffe0ff */
        /* <DEDUP_REMOVED lines=8> */
[----:B------:R-:W-:Y:S02]  /*df20*/  LOP3.LUT R23, R123, R122, R117, 0x96, !PT ;  /* 0x0000007a7b177212 */ /* 0x000fe400078e9675 */
[----:B------:R-:W-:-:S07]  /*df30*/  MOV R121, R116 ;  /* 0x0000007400797202 */ /* 0x000fce0000000f00 */
.L_x_5706:
        /* <DEDUP_REMOVED lines=23> */
.L_x_5710:
        /* <DEDUP_REMOVED lines=12> */
.L_x_5711:
        /* <DEDUP_REMOVED lines=53> */
[----:B------:R-:W-:Y:S01]  /*e4c0*/  IMAD.MOV.U32 R89, RZ, RZ, R121 ;  /* 0x000000ffff597224 */ /* 0x000fe200078e0079 */
[----:B------:R-:W-:Y:S01]  /*e4d0*/  MOV R121, R88 ;  /* 0x0000005800797202 */ /* 0x000fe20000000f00 */
[----:B------:R-:W-:-:S07]  /*e4e0*/  IMAD.MOV.U32 R117, RZ, RZ, RZ ;  /* 0x000000ffff757224 */ /* 0x000fce00078e00ff */
.L_x_5709:
        /* <DEDUP_REMOVED lines=23> */
.L_x_5713:
        /* <DEDUP_REMOVED lines=12> */
.L_x_5714:
        /* <DEDUP_REMOVED lines=56> */
.L_x_5712:
[----:B------:R-:W-:Y:S01]  /*eaa0*/  I2FP.F32.U32 R89, R89 ;  /* 0x0000005900597245 */ /* 0x000fe20000201000 */
[----:B------:R-:W-:Y:S01]  /*eab0*/  HADD2.F32 R90, -RZ, R90.H1_H1 ;  /* 0x3000005aff5a7230 */ /* 0x000fe20000004100 */
[----:B------:R-:W-:Y:S01]  /*eac0*/  ISETP.NE.AND P5, PT, R88, 0x1, PT ;  /* 0x000000015800780c */ /* 0x000fe20003fa5270 */
[----:B------:R-:W-:Y:S01]  /*ead0*/  HADD2.F32 R117, -RZ, R38.H1_H1 ;  /* 0x30000026ff757230 */ /* 0x000fe20000004100 */
[----:B------:R-:W-:Y:S01]  /*eae0*/  MOV R120, 0x2 ;  /* 0x0000000200787802 */ /* 0x000fe20000000f00 */
[----:B------:R-:W-:Y:S01]  /*eaf0*/  FFMA.FTZ R89, R89, R20, 1.1641532182693481445e-10 ;  /* 0x2f00000059597423 */ /* 0x000fe20000010014 */
[----:B------:R-:W-:Y:S01]  /*eb00*/  FMUL.FTZ R90, R90, R15 ;  /* 0x0000000f5a5a7220 */ /* 0x000fe20000410000 */
[----:B------:R-:W-:-:S03]  /*eb10*/  HADD2.F32 R123, -RZ, R26.H1_H1 ;  /* 0x3000001aff7b7230 */ /* 0x000fc60000004100 */
[----:B------:R-:W-:Y:S01]  /*eb20*/  FMUL.FTZ R90, R90, UR5 ;  /* 0x000000055a5a7c20 */ /* 0x000fe20008410000 */
[----:B------:R-:W-:Y:S01]  /*eb30*/  FSETP.GTU.FTZ.AND P4, PT, R89, UR4, PT ;  /* 0x0000000459007c0b */ /* 0x000fe2000bf9c000 */
[----:B------:R-:W-:-:S03]  /*eb40*/  IMAD.MOV.U32 R89, RZ, RZ, R22 ;  /* 0x000000ffff597224 */ /* 0x000fc600078e0016 */
        /* <DEDUP_REMOVED lines=13> */
.L_x_5716:
        /* <DEDUP_REMOVED lines=12> */
.L_x_5717:
        /* <DEDUP_REMOVED lines=41> */
[----:B------:R-:W-:Y:S01]  /*ef70*/  VIADD R21, R99, 0x1fd5c5a3 ;  /* 0x1fd5c5a363157836 */ /* 0x000fe20000000000 */
[----:B------:R-:W-:Y:S01]  /*ef80*/  IADD3 R117, PT, PT, R98, -0x700cb87f, RZ ;  /* 0x8ff3478162757810 */ /* 0x000fe20007ffe0ff */
[----:B------:R-:W-:-:S03]  /*ef90*/  IMAD.WIDE.U32 R122, R122, -0x2daee0ad, RZ ;  /* 0xd2511f537a7a7825 */ /* 0x000fc600078e00ff */
[----:B------:R-:W-:Y:S01]  /*efa0*/  LOP3.LUT R124, R21, R124, R89, 0x96, !PT ;  /* 0x0000007c157c7212 */ /* 0x000fe200078e9659 */
[----:B------:R-:W-:Y:S01]  /*efb0*/  VIADD R21, R98, 0xf1bbcdc8 ;  /* 0xf1bbcdc862157836 */ /* 0x000fe20000000000 */
[----:B------:R-:W-:Y:S01]  /*efc0*/  LOP3.LUT R23, R23, R88, R123, 0x96, !PT ;  /* 0x0000005817177212 */ /* 0x000fe200078e967b */
[----:B------:R-:W-:Y:S02]  /*efd0*/  VIADD R123, R99, 0x96a522ad ;  /* 0x96a522ad637b7836 */ /* 0x000fe40000000000 */
[----:B------:R-:W-:-:S05]  /*efe0*/  IMAD.WIDE.U32 R124, R124, -0x326172a9, RZ ;  /* 0xcd9e8d577c7c7825 */ /* 0x000fca00078e00ff */
[----:B------:R-:W-:Y:S01]  /*eff0*/  LOP3.LUT R21, R21, R22, R125, 0x96, !PT ;  /* 0x0000001615157212 */ /* 0x000fe200078e967d */
[----:B------:R-:W-:-:S04]  /*f000*/  IMAD.WIDE.U32 R22, R23, -0x326172a9, RZ ;  /* 0xcd9e8d5717167825 */ /* 0x000fc800078e00ff */
[----:B------:R-:W-:Y:S01]  /*f010*/  IMAD.WIDE.U32 R88, R21, -0x2daee0ad, RZ ;  /* 0xd2511f5315587825 */ /* 0x000fe200078e00ff */
[----:B------:R-:W-:-:S04]  /*f020*/  LOP3.LUT R21, R117, R124, R23, 0x96, !PT ;  /* 0x0000007c75157212 */ /* 0x000fc800078e9617 */
[----:B------:R-:W-:Y:S02]  /*f030*/  LOP3.LUT R23, R123, R122, R89, 0x96, !PT ;  /* 0x0000007a7b177212 */ /* 0x000fe400078e9659 */
[----:B------:R-:W-:Y:S01]  /*f040*/  MOV R89, R121 ;  /* 0x0000007900597202 */ /* 0x000fe20000000f00 */
[----:B------:R-:W-:-:S07]  /*f050*/  IMAD.MOV.U32 R121, RZ, RZ, R88 ;  /* 0x000000ffff797224 */ /* 0x000fce00078e0058 */
.L_x_5715:
[----:B------:R-:W-:Y:S01]  /*f060*/  I2FP.F32.U32 R89, R89 ;  /* 0x0000005900597245 */ /* 0x000fe20000201000 */
[----:B------:R-:W-:Y:S01]  /*f070*/  HADD2.F32 R88, -RZ, R91.H0_H0 ;  /* 0x2000005bff587230 */ /* 0x000fe20000004100 */
[----:B------:R-:W-:Y:S01]  /*f080*/  ISETP.NE.AND P6, PT, R120, 0x1, PT ;  /* 0x000000017800780c */ /* 0x000fe20003fc5270 */
[----:B------:R-:W-:Y:S02]  /*f090*/  HADD2.F32 R117, -RZ, R39.H0_H0 ;  /* 0x20000027ff757230 */ /* 0x000fe40000004100 */
[----:B------:R-:W-:Y:S01]  /*f0a0*/  FFMA.FTZ R89, R89, R20, 1.1641532182693481445e-10 ;  /* 0x2f00000059597423 */ /* 0x000fe20000010014 */
[----:B------:R-:W-:Y:S01]  /*f0b0*/  FMUL.FTZ R88, R88, R15 ;  /* 0x0000000f58587220 */ /* 0x000fe20000410000 */
[----:B------:R-:W-:Y:S02]  /*f0c0*/  HADD2.F32 R123, -RZ, R27.H0_H0 ;  /* 0x2000001bff7b7230 */ /* 0x000fe40000004100 */
        /* <DEDUP_REMOVED lines=16> */
.L_x_5719:
        /* <DEDUP_REMOVED lines=14> */
.L_x_5720:
[----:B------:R-:W-:Y:S01]  /*f2b0*/  IMAD.WIDE.U32 R122, R4, -0x326172a9, RZ ;  /* 0xcd9e8d57047a7825 */ /* 0x000fe200078e00ff */
[----:B------:R-:W-:-:S03]  /*f2c0*/  LOP3.LUT R22, R5, R125, R99, 0x96, !PT ;  /* 0x0000007d05167212 */ /* 0x000fc600078e9663 */
[----:B------:R-:W-:Y:S01]  /*f2d0*/  HFMA2 R132, -RZ, RZ, 0, 0 ;  /* 0x00000000ff847431 */ /* 0x000fe200000001ff */
        /* <DEDUP_REMOVED lines=41> */
[C---:B------:R-:W-:Y:S01]  /*f570*/  VIADD R21, R98.reuse, 0xf1bbcdc8 ;  /* 0xf1bbcdc862157836 */ /* 0x040fe20000000000 */
[----:B------:R-:W-:Y:S02]  /*f580*/  LOP3.LUT R23, R23, R88, R123, 0x96, !PT ;  /* 0x0000005817177212 */ /* 0x000fe400078e967b */
[----:B------:R-:W-:Y:S01]  /*f590*/  IADD3 R123, PT, PT, R98, -0x700cb87f, RZ ;  /* 0x8ff34781627b7810 */ /* 0x000fe20007ffe0ff */
[----:B------:R-:W-:-:S05]  /*f5a0*/  IMAD.WIDE.U32 R124, R124, -0x326172a9, RZ ;  /* 0xcd9e8d577c7c7825 */ /* 0x000fca00078e00ff */
[----:B------:R-:W-:Y:S01]  /*f5b0*/  LOP3.LUT R21, R21, R22, R125, 0x96, !PT ;  /* 0x0000001615157212 */ /* 0x000fe200078e967d */
[----:B------:R-:W-:-:S04]  /*f5c0*/  IMAD.WIDE.U32 R22, R23, -0x326172a9, RZ ;  /* 0xcd9e8d5717167825 */ /* 0x000fc800078e00ff */
[----:B------:R-:W-:Y:S01]  /*f5d0*/  IMAD.WIDE.U32 R88, R21, -0x2daee0ad, RZ ;  /* 0xd2511f5315587825 */ /* 0x000fe200078e00ff */
[----:B------:R-:W-:-:S03]  /*f5e0*/  LOP3.LUT R21, R123, R124, R23, 0x96, !PT ;  /* 0x0000007c7b157212 */ /* 0x000fc600078e9617 */
[----:B------:R-:W-:-:S05]  /*f5f0*/  VIADD R125, R99, 0x96a522ad ;  /* 0x96a522ad637d7836 */ /* 0x000fca0000000000 */
[----:B------:R-:W-:Y:S02]  /*f600*/  LOP3.LUT R23, R125, R122, R89, 0x96, !PT ;  /* 0x0000007a7d177212 */ /* 0x000fe400078e9659 */
[----:B------:R-:W-:Y:S01]  /*f610*/  MOV R89, R121 ;  /* 0x0000007900597202 */ /* 0x000fe20000000f00 */
[----:B------:R-:W-:-:S07]  /*f620*/  IMAD.MOV.U32 R121, RZ, RZ, R88 ;  /* 0x000000ffff797224 */ /* 0x000fce00078e0058 */
.L_x_5718:
        /* <DEDUP_REMOVED lines=16> */
.L_x_5696:
        /* <DEDUP_REMOVED lines=15> */
.L_x_5723:
        /* <DEDUP_REMOVED lines=12> */
.L_x_5724:
        /* <DEDUP_REMOVED lines=57> */
.L_x_5722:
[----:B------:R-:W-:Y:S01]  /*fc70*/  I2FP.F32.U32 R113, R113 ;  /* 0x0000007100717245 */ /* 0x000fe20000201000 */
[----:B-----5:R-:W-:Y:S01]  /*fc80*/  HADD2.F32 R112, -RZ, R88.H0_H0 ;  /* 0x20000058ff707230 */ /* 0x020fe20000004100 */
[----:B------:R-:W-:Y:S01]  /*fc90*/  ISETP.NE.AND P2, PT, R114, 0x1, PT ;  /* 0x000000017200780c */ /* 0x000fe20003f45270 */
[----:B------:R-:W-:Y:S02]  /*fca0*/  IMAD.MOV.U32 R115, RZ, RZ, 0x2 ;  /* 0x00000002ff737424 */ /* 0x000fe400078e00ff */
[----:B------:R-:W-:Y:S01]  /*fcb0*/  FFMA.FTZ R113, R113, R20, 1.1641532182693481445e-10 ;  /* 0x2f00000071717423 */ /* 0x000fe20000010014 */
[----:B------:R-:W-:-:S04]  /*fcc0*/  FMUL.FTZ R112, R112, R15 ;  /* 0x0000000f70707220 */ /* 0x000fc80000410000 */
[----:B------:R-:W-:Y:S01]  /*fcd0*/  FMUL.FTZ R112, R112, UR5 ;  /* 0x0000000570707c20 */ /* 0x000fe20008410000 */
[----:B------:R-:W-:Y:S01]  /*fce0*/  FSETP.GTU.FTZ.AND P1, PT, R113, UR4, PT ;  /* 0x0000000471007c0b */ /* 0x000fe2000bf3c000 */
[----:B------:R-:W-:-:S03]  /*fcf0*/  HADD2.F32 R113, -RZ, R36.H0_H0 ;  /* 0x20000024ff717230 */ /* 0x000fc60000004100 */
        /* <DEDUP_REMOVED lines=14> */
.L_x_5726:
        /* <DEDUP_REMOVED lines=12> */
.L_x_5727:
        /* <DEDUP_REMOVED lines=56> */
.L_x_5725:
        /* <DEDUP_REMOVED lines=23> */
.L_x_5729:
        /* <DEDUP_REMOVED lines=12> */
.L_x_5730:
        /* <DEDUP_REMOVED lines=57> */
.L_x_5728:
        /* <DEDUP_REMOVED lines=22> */
.L_x_5732:
        /* <DEDUP_REMOVED lines=12> */
.L_x_5733:
        /* <DEDUP_REMOVED lines=56> */
.L_x_5731:
        /* <DEDUP_REMOVED lines=22> */
.L_x_5735:
        /* <DEDUP_REMOVED lines=12> */
.L_x_5736:
        /* <DEDUP_REMOVED lines=56> */
.L_x_5734:
        /* <DEDUP_REMOVED lines=8> */
[----:B------:R-:W-:-:S03]  /*113a0*/  IMAD.MOV.U32 R89, RZ, RZ, R22 ;  /* 0x000000ffff597224 */ /* 0x000fc600078e0016 */
        /* <DEDUP_REMOVED lines=13> */
.L_x_5738:
        /* <DEDUP_REMOVED lines=12> */
.L_x_5739:
        /* <DEDUP_REMOVED lines=56> */
.L_x_5737:
        /* <DEDUP_REMOVED lines=12> */
[----:B------:R-:W-:-:S05]  /*11980*/  FMUL.FTZ R90, R117, R90 ;  /* 0x0000005a755a7220 */ /* 0x000fca0000410000 */
        /* <DEDUP_REMOVED lines=10> */
.L_x_5741:
        /* <DEDUP_REMOVED lines=12> */
.L_x_5742:
        /* <DEDUP_REMOVED lines=52> */
[----:B------:R-:W-:Y:S01]  /*11e30*/  LOP3.LUT R23, R123, R122, R89, 0x96, !PT ;  /* 0x0000007a7b177212 */ /* 0x000fe200078e9659 */
[----:B------:R-:W-:Y:S01]  /*11e40*/  HFMA2 R122, -RZ, RZ, 0, 0 ;  /* 0x00000000ff7a7431 */ /* 0x000fe200000001ff */
[----:B------:R-:W-:Y:S01]  /*11e50*/  MOV R89, R121 ;  /* 0x0000007900597202 */ /* 0x000fe20000000f00 */
[----:B------:R-:W-:-:S07]  /*11e60*/  IMAD.MOV.U32 R121, RZ, RZ, R88 ;  /* 0x000000ffff797224 */ /* 0x000fce00078e0058 */
.L_x_5740:
        /* <DEDUP_REMOVED lines=22> */
.L_x_5744:
        /* <DEDUP_REMOVED lines=14> */
.L_x_5745:
        /* <DEDUP_REMOVED lines=56> */
.L_x_5743:
        /* <DEDUP_REMOVED lines=14> */
.L_x_5721:
[----:B------:R-:W0:Y:S01]  /*12510*/  @P0 LDC.64 R124, c[0x0][0x3a0] ;  /* 0x0000e800ff7c0b82 */ /* 0x000e220000000a00 */
[----:B------:R-:W-:Y:S01]  /*12520*/  SEL R128, RZ, 0x10000, !P5 ;  /* 0x00010000ff807807 */ /* 0x000fe20006800000 */
[----:B------:R-:W-:Y:S01]  /*12530*/  IMAD.WIDE.U32 R130, R111, 0x10, R102 ;  /* 0x000000106f827825 */ /* 0x000fe200078e0066 */
[----:B------:R-:W-:Y:S02]  /*12540*/  ISETP.NE.AND P5, PT, R126, RZ, PT ;  /* 0x000000ff7e00720c */ /* 0x000fe40003fa5270 */
[----:B------:R-:W-:Y:S02]  /*12550*/  SEL R127, RZ, 0x1000000, !P6 ;  /* 0x01000000ff7f7807 */ /* 0x000fe40007000000 */
[----:B------:R-:W-:Y:S01]  /*12560*/  ISETP.NE.AND P6, PT, R119, RZ, PT ;  /* 0x000000ff7700720c */ /* 0x000fe20003fc5270 */
[----:B------:R1:W-:Y:S01]  /*12570*/  STG.E.128 desc[UR8][R130.64], R88 ;  /* 0x0000005882007986 */ /* 0x0003e2000c101d08 */
[----:B------:R-:W-:Y:S02]  /*12580*/  SEL R129, RZ, 0x100, !P4 ;  /* 0x00000100ff817807 */ /* 0x000fe40006000000 */
[----:B------:R-:W-:-:S02]  /*12590*/  SEL R123, RZ, 0x1000000, !P2 ;  /* 0x01000000ff7b7807 */ /* 0x000fc40005000000 */
[----:B------:R-:W-:Y:S02]  /*125a0*/  SEL R119, RZ, 0x10000, !P1 ;  /* 0x00010000ff777807 */ /* 0x000fe40004800000 */
[----:B------:R-:W-:Y:S02]  /*125b0*/  SEL R122, RZ, 0x100, !P5 ;  /* 0x00000100ff7a7807 */ /* 0x000fe40006800000 */
[----:B------:R-:W-:Y:S02]  /*125c0*/  LOP3.LUT R129, R129, R127, R128, 0xfe, !PT ;  /* 0x0000007f81817212 */ /* 0x000fe400078efe80 */
[----:B------:R-:W-:Y:S02]  /*125d0*/  SEL R126, RZ, 0x1, !P3 ;  /* 0x00000001ff7e7807 */ /* 0x000fe40005800000 */
[----:B------:R-:W-:Y:S01]  /*125e0*/  LOP3.LUT R122, R122, R123, R119, 0xfe, !PT ;  /* 0x0000007b7a7a7212 */ /* 0x000fe200078efe77 */
[----:B------:R-:W-:Y:S01]  /*125f0*/  VIADD R119, R8, 0x180 ;  /* 0x0000018008777836 */ /* 0x000fe20000000000 */
[----:B------:R-:W-:-:S02]  /*12600*/  SEL R127, RZ, 0x1, !P6 ;  /* 0x00000001ff7f7807 */ /* 0x000fc40007000000 */
[----:B------:R-:W-:Y:S01]  /*12610*/  LOP3.LUT R123, R129, R126, RZ, 0xfc, !PT ;  /* 0x0000007e817b7212 */ /* 0x000fe200078efcff */
[----:B------:R-:W-:Y:S01]  /*12620*/  IMAD.WIDE.U32 R128, R111, 0x8, R100 ;  /* 0x000000086f807825 */ /* 0x000fe200078e0064 */
[----:B------:R-:W-:-:S03]  /*12630*/  LOP3.LUT R122, R122, R127, RZ, 0xfc, !PT ;  /* 0x0000007f7a7a7212 */ /* 0x000fc600078efcff */
[C---:B0-----:R-:W-:Y:S02]  /*12640*/  @P0 IMAD.WIDE.U32 R124, R119.reuse, 0x10, R124 ;  /* 0x00000010777c0825 */ /* 0x041fe400078e007c */
[----:B------:R0:W-:Y:S02]  /*12650*/  STG.E.64 desc[UR8][R128.64], R122 ;  /* 0x0000007a80007986 */ /* 0x0001e4000c101b08 */
[----:B------:R-:W-:Y:S02]  /*12660*/  IMAD.WIDE.U32 R126, R119, 0x10, R106 ;  /* 0x00000010777e7825 */ /* 0x000fe400078e006a */
[----:B------:R0:W5:Y:S04]  /*12670*/  @P0 LDG.E.128 R24, desc[UR8][R124.64] ;  /* 0x000000087c180981 */ /* 0x000168000c1e1d00 */
[----:B-1----:R0:W5:Y:S01]  /*12680*/  LDG.E.128 R88, desc[UR8][R126.64] ;  /* 0x000000087e587981 */ /* 0x002162000c1e1d00 */
[----:B------:R-:W-:Y:S05]  /*12690*/  @!P0 BRA `(.L_x_5746) ;  /* 0x0000002c00948947 */ /* 0x000fea0003800000 */
[----:B------:R-:W-:Y:S01]  /*126a0*/  ISETP.NE.AND P1, PT, R132, 0x1, PT ;  /* 0x000000018400780c */ /* 0x000fe20003f25270 */
[----:B0-----:R-:W-:Y:S01]  /*126b0*/  IMAD.MOV.U32 R122, RZ, RZ, R22 ;  /* 0x000000ffff7a7224 */ /* 0x001fe200078e0016 */
        /* <DEDUP_REMOVED lines=13> */
.L_x_5748:
        /* <DEDUP_REMOVED lines=12> */
.L_x_5749:
        /* <DEDUP_REMOVED lines=51> */
[----:B------:R-:W-:Y:S02]  /*12b80*/  HFMA2 R125, -RZ, RZ, 0, 0 ;  /* 0x00000000ff7d7431 */ /* 0x000fe400000001ff */
[----:B------:R-:W-:Y:S01]  /*12b90*/  VIADD R127, R99, 0x96a522ad ;  /* 0x96a522ad637f7836 */ /* 0x000fe20000000000 */
[----:B------:R-:W-:Y:S01]  /*12ba0*/  MOV R133, R122 ;  /* 0x0000007a00857202 */ /* 0x000fe20000000f00 */
[----:B------:R-:W-:-:S03]  /*12bb0*/  IMAD.MOV.U32 R122, RZ, RZ, R121 ;  /* 0x000000ffff7a7224 */ /* 0x000fc600078e0079 */
[----:B------:R-:W-:-:S07]  /*12bc0*/  LOP3.LUT R23, R127, R124, R123, 0x96, !PT ;  /* 0x0000007c7f177212 */ /* 0x000fce00078e967b */
.L_x_5747:
[----:B------:R-:W-:Y:S01]  /*12bd0*/  I2FP.F32.U32 R121, R122 ;  /* 0x0000007a00797245 */ /* 0x000fe20000201000 */
[----:B-----5:R-:W-:Y:S01]  /*12be0*/  HADD2.F32 R122, -RZ, R88.H0_H0 ;  /* 0x20000058ff7a7230 */ /* 0x020fe20000004100 */
[----:B------:R-:W-:Y:S01]  /*12bf0*/  ISETP.NE.AND P2, PT, R125, 0x1, PT ;  /* 0x000000017d00780c */ /* 0x000fe20003f45270 */
[----:B------:R-:W-:Y:S01]  /*12c00*/  HADD2.F32 R124, -RZ, R32.H0_H0 ;  /* 0x20000020ff7c7230 */ /* 0x000fe20000004100 */
[----:B------:R-:W-:Y:S01]  /*12c10*/  MOV R123, R22 ;  /* 0x00000016007b7202 */ /* 0x000fe20000000f00 */
[----:B------:R-:W-:Y:S01]  /*12c20*/  FFMA.FTZ R121, R121, R20, 1.1641532182693481445e-10 ;  /* 0x2f00000079797423 */ /* 0x000fe20000010014 */
[----:B------:R-:W-:Y:S01]  /*12c30*/  FMUL.FTZ R122, R122, R15 ;  /* 0x0000000f7a7a7220 */ /* 0x000fe20000410000 */
[----:B------:R-:W-:-:S03]  /*12c40*/  HADD2.F32 R126, -RZ, R24.H0_H0 ;  /* 0x20000018ff7e7230 */ /* 0x000fc60000004100 */
[----:B------:R-:W-:Y:S01]  /*12c50*/  FMUL.FTZ R122, R122, UR5 ;  /* 0x000000057a7a7c20 */ /* 0x000fe20008410000 */
[----:B------:R-:W-:-:S04]  /*12c60*/  FSETP.GTU.FTZ.AND P1, PT, R121, UR4, PT ;  /* 0x0000000479007c0b */ /* 0x000fc8000bf3c000 */
[----:B------:R-:W-:Y:S01]  /*12c70*/  FSEL R121, R122, RZ, !P1 ;  /* 0x000000ff7a797208 */ /* 0x000fe20004800000 */
[----:B------:R-:W-:Y:S01]  /*12c80*/  IMAD.MOV.U32 R122, RZ, RZ, 0x2 ;  /* 0x00000002ff7a7424 */ /* 0x000fe200078e00ff */
        /* <DEDUP_REMOVED lines=12> */
.L_x_5751:
        /* <DEDUP_REMOVED lines=12> */
.L_x_5752:
        /* <DEDUP_REMOVED lines=54> */
[----:B------:R-:W-:Y:S02]  /*13170*/  IMAD.MOV.U32 R133, RZ, RZ, R122 ;  /* 0x000000ffff857224 */ /* 0x000fe400078e007a */
[----:B------:R-:W-:-:S07]  /*13180*/  HFMA2 R122, -RZ, RZ, 0, 0 ;  /* 0x00000000ff7a7431 */ /* 0x000fce00000001ff */
.L_x_5750:
        /* <DEDUP_REMOVED lines=24> */
.L_x_5754:
        /* <DEDUP_REMOVED lines=12> */
.L_x_5755:
        /* <DEDUP_REMOVED lines=56> */
.L_x_5753:
        /* <DEDUP_REMOVED lines=23> */
.L_x_5757:
        /* <DEDUP_REMOVED lines=12> */
.L_x_5758:
        /* <DEDUP_REMOVED lines=53> */
[----:B------:R-:W-:Y:S02]  /*13cd0*/  IMAD.MOV.U32 R133, RZ, RZ, R122 ;  /* 0x000000ffff857224 */ /* 0x000fe400078e007a */
[----:B------:R-:W-:Y:S01]  /*13ce0*/  HFMA2 R122, -RZ, RZ, 0, 0 ;  /* 0x00000000ff7a7431 */ /* 0x000fe200000001ff */
[----:B------:R-:W-:-:S07]  /*13cf0*/  LOP3.LUT R23, R129, R126, R123, 0x96, !PT ;  /* 0x0000007e81177212 */ /* 0x000fce00078e967b */
.L_x_5756:
[----:B------:R-:W-:Y:S01]  /*13d00*/  I2FP.F32.U32 R123, R88 ;  /* 0x00000058007b7245 */ /* 0x000fe20000201000 */
[----:B------:R-:W-:Y:S01]  /*13d10*/  HADD2.F32 R88, -RZ, R89.H1_H1 ;  /* 0x30000059ff587230 */ /* 0x000fe20000004100 */
[----:B------:R-:W-:Y:S01]  /*13d20*/  ISETP.NE.AND P3, PT, R122, 0x1, PT ;  /* 0x000000017a00780c */ /* 0x000fe20003f65270 */
[----:B------:R-:W-:Y:S02]  /*13d30*/  HADD2.F32 R127, -RZ, R33.H1_H1 ;  /* 0x30000021ff7f7230 */ /* 0x000fe40000004100 */
[----:B------:R-:W-:Y:S01]  /*13d40*/  FFMA.FTZ R123, R123, R20, 1.1641532182693481445e-10 ;  /* 0x2f0000007b7b7423 */ /* 0x000fe20000010014 */
[----:B------:R-:W-:Y:S01]  /*13d50*/  FMUL.FTZ R88, R88, R15 ;  /* 0x0000000f58587220 */ /* 0x000fe20000410000 */
[----:B------:R-:W-:Y:S02]  /*13d60*/  HADD2.F32 R89, -RZ, R25.H1_H1 ;  /* 0x30000019ff597230 */ /* 0x000fe40000004100 */
[----:B------:R-:W-:Y:S02]  /*13d70*/  IMAD.MOV.U32 R128, RZ, RZ, 0x2 ;  /* 0x00000002ff807424 */ /* 0x000fe400078e00ff */
[----:B------:R-:W-:Y:S01]  /*13d80*/  FMUL.FTZ R88, R88, UR5 ;  /* 0x0000000558587c20 */ /* 0x000fe20008410000 */
[----:B------:R-:W-:-:S04]  /*13d90*/  FSETP.GTU.FTZ.AND P2, PT, R123, UR4, PT ;  /* 0x000000047b007c0b */ /* 0x000fc8000bf5c000 */
        /* <DEDUP_REMOVED lines=13> */
.L_x_5760:
        /* <DEDUP_REMOVED lines=12> */
.L_x_5761:
        /* <DEDUP_REMOVED lines=52> */
[----:B------:R-:W-:-:S05]  /*14270*/  VIADD R129, R99, 0x96a522ad ;  /* 0x96a522ad63817836 */ /* 0x000fca0000000000 */
[----:B------:R-:W-:Y:S02]  /*14280*/  LOP3.LUT R23, R129, R122, R89, 0x96, !PT ;  /* 0x0000007a81177212 */ /* 0x000fe400078e9659 */
[----:B------:R-:W-:Y:S01]  /*14290*/  MOV R89, R133 ;  /* 0x0000008500597202 */ /* 0x000fe20000000f00 */
[----:B------:R-:W-:-:S07]  /*142a0*/  IMAD.MOV.U32 R133, RZ, RZ, R88 ;  /* 0x000000ffff857224 */ /* 0x000fce00078e0058 */
.L_x_5759:
        /* <DEDUP_REMOVED lines=23> */
.L_x_5763:
        /* <DEDUP_REMOVED lines=12> */
.L_x_5764:
        /* <DEDUP_REMOVED lines=56> */
.L_x_5762:
        /* <DEDUP_REMOVED lines=9> */
[----:B------:R-:W-:-:S02]  /*148f0*/  FSETP.GTU.FTZ.AND P4, PT, R89, UR4, PT ;  /* 0x0000000459007c0b */ /* 0x000fc4000bf9c000 */
[----:B------:R-:W-:Y:S02]  /*14900*/  MOV R89, R22 ;  /* 0x0000001600597202 */ /* 0x000fe40000000f00 */
        /* <DEDUP_REMOVED lines=13> */
.L_x_5766:
        /* <DEDUP_REMOVED lines=12> */
.L_x_5767:
        /* <DEDUP_REMOVED lines=37> */
[C---:B------:R-:W-:Y:S02]  /*14cf0*/  VIADD R123, R98.reuse, 0x5384540f ;  /* 0x5384540f627b7836 */ /* 0x040fe40000000000 */
        /* <DEDUP_REMOVED lines=18> */
.L_x_5765:
        /* <DEDUP_REMOVED lines=23> */
.L_x_5769:
        /* <DEDUP_REMOVED lines=14> */
.L_x_5770:
        /* <DEDUP_REMOVED lines=54> */
[----:B------:R-:W-:Y:S01]  /*153d0*/  IMAD.MOV.U32 R89, RZ, RZ, R133 ;  /* 0x000000ffff597224 */ /* 0x000fe200078e0085 */
[----:B------:R-:W-:-:S07]  /*153e0*/  MOV R133, R88 ;  /* 0x0000005800857202 */ /* 0x000fce0000000f00 */
.L_x_5768:
        /* <DEDUP_REMOVED lines=16> */
.L_x_5746:
[----:B------:R-:W-:Y:S01]  /*154f0*/  ISETP.NE.AND P1, PT, R132, 0x1, PT ;  /* 0x000000018400780c */ /* 0x000fe20003f25270 */
[----:B0-----:R-:W-:Y:S02]  /*15500*/  HFMA2 R125, -RZ, RZ, 0, 1.1920928955078125e-07 ;  /* 0x00000002ff7d7431 */ /* 0x001fe400000001ff */
        /* <DEDUP_REMOVED lines=13> */
.L_x_5773:
        /* <DEDUP_REMOVED lines=12> */
.L_x_5774:
        /* <DEDUP_REMOVED lines=56> */
.L_x_5772:
[----:B------:R-:W-:Y:S01]  /*15a20*/  I2FP.F32.U32 R121, R122 ;  /* 0x0000007a00797245 */ /* 0x000fe20000201000 */
[----:B-----5:R-:W-:Y:S01]  /*15a30*/  HADD2.F32 R122, -RZ, R88.H0_H0 ;  /* 0x20000058ff7a7230 */ /* 0x020fe20000004100 */
[----:B------:R-:W-:Y:S01]  /*15a40*/  ISETP.NE.AND P2, PT, R125, 0x1, PT ;  /* 0x000000017d00780c */ /* 0x000fe20003f45270 */
[----:B------:R-:W-:Y:S01]  /*15a50*/  HADD2.F32 R124, -RZ, R32.H0_H0 ;  /* 0x20000020ff7c7230 */ /* 0x000fe20000004100 */
[----:B------:R-:W-:Y:S01]  /*15a60*/  MOV R123, R22 ;  /* 0x00000016007b7202 */ /* 0x000fe20000000f00 */
[----:B------:R-:W-:Y:S01]  /*15a70*/  FFMA.FTZ R121, R121, R20, 1.1641532182693481445e-10 ;  /* 0x2f00000079797423 */ /* 0x000fe20000010014 */
[----:B------:R-:W-:-:S04]  /*15a80*/  FMUL.FTZ R122, R122, R15 ;  /* 0x0000000f7a7a7220 */ /* 0x000fc80000410000 */
[----:B------:R-:W-:Y:S01]  /*15a90*/  FMUL.FTZ R122, R122, UR5 ;  /* 0x000000057a7a7c20 */ /* 0x000fe20008410000 */
[----:B------:R-:W-:-:S04]  /*15aa0*/  FSETP.GTU.FTZ.AND P1, PT, R121, UR4, PT ;  /* 0x0000000479007c0b */ /* 0x000fc8000bf3c000 */
[----:B------:R-:W-:Y:S02]  /*15ab0*/  FSEL R121, R122, RZ, !P1 ;  /* 0x000000ff7a797208 */ /* 0x000fe40004800000 */
[----:B------:R-:W-:-:S03]  /*15ac0*/  PLOP3.LUT P1, PT, P1, PT, PT, 0x8, 0x80 ;  /* 0x000000000080781c */ /* 0x000fc60000f2e170 */
        /* <DEDUP_REMOVED lines=12> */
.L_x_5776:
        /* <DEDUP_REMOVED lines=12> */
.L_x_5777:
        /* <DEDUP_REMOVED lines=56> */
.L_x_5775:
[----:B------:R-:W-:Y:S01]  /*15fd0*/  I2FP.F32.U32 R123, R123 ;  /* 0x0000007b007b7245 */ /* 0x000fe20000201000 */
[----:B------:R-:W-:Y:S01]  /*15fe0*/  HADD2.F32 R88, -RZ, R88.H1_H1 ;  /* 0x30000058ff587230 */ /* 0x000fe20000004100 */
[----:B------:R-:W-:Y:S01]  /*15ff0*/  ISETP.NE.AND P2, PT, R124, 0x1, PT ;  /* 0x000000017c00780c */ /* 0x000fe20003f45270 */
[----:B------:R-:W-:Y:S02]  /*16000*/  HADD2.F32 R122, -RZ, R32.H1_H1 ;  /* 0x30000020ff7a7230 */ /* 0x000fe40000004100 */
[----:B------:R-:W-:Y:S01]  /*16010*/  FFMA.FTZ R123, R123, R20, 1.1641532182693481445e-10 ;  /* 0x2f0000007b7b7423 */ /* 0x000fe20000010014 */
[----:B------:R-:W-:-:S04]  /*16020*/  FMUL.FTZ R88, R88, R15 ;  /* 0x0000000f58587220 */ /* 0x000fc80000410000 */
        /* <DEDUP_REMOVED lines=17> */
.L_x_5779:
        /* <DEDUP_REMOVED lines=12> */
.L_x_5780:
        /* <DEDUP_REMOVED lines=56> */
.L_x_5778:
[----:B------:R-:W-:Y:S01]  /*16580*/  I2FP.F32.U32 R123, R88 ;  /* 0x00000058007b7245 */ /* 0x000fe20000201000 */
[----:B------:R-:W-:Y:S01]  /*16590*/  HADD2.F32 R88, -RZ, R89.H0_H0 ;  /* 0x20000059ff587230 */ /* 0x000fe20000004100 */
        /* <DEDUP_REMOVED lines=20> */
.L_x_5782:
        /* <DEDUP_REMOVED lines=12> */
.L_x_5783:
        /* <DEDUP_REMOVED lines=56> */
.L_x_5781:
        /* <DEDUP_REMOVED lines=22> */
.L_x_5785:
        /* <DEDUP_REMOVED lines=12> */
.L_x_5786:
        /* <DEDUP_REMOVED lines=56> */
.L_x_5784:
[----:B------:R-:W-:Y:S01]  /*170c0*/  I2FP.F32.U32 R89, R89 ;  /* 0x0000005900597245 */ /* 0x000fe20000201000 */
[----:B------:R-:W-:Y:S01]  /*170d0*/  HADD2.F32 R88, -RZ, R90.H0_H0 ;  /* 0x2000005aff587230 */ /* 0x000fe20000004100 */
[----:B------:R-:W-:-:S03]  /*170e0*/  ISETP.NE.AND P4, PT, R122, 0x1, PT ;  /* 0x000000017a00780c */ /* 0x000fc60003f85270 */
[----:B------:R-:W-:Y:S01]  /*170f0*/  FFMA.FTZ R89, R89, R20, 1.1641532182693481445e-10 ;  /* 0x2f00000059597423 */ /* 0x000fe20000010014 */
[----:B------:R-:W-:-:S04]  /*17100*/  FMUL.FTZ R88, R88, R15 ;  /* 0x0000000f58587220 */ /* 0x000fc80000410000 */
[----:B------:R-:W-:Y:S01]  /*17110*/  FMUL.FTZ R88, R88, UR5 ;  /* 0x0000000558587c20 */ /* 0x000fe20008410000 */
[----:B------:R-:W-:Y:S01]  /*17120*/  FSETP.GTU.FTZ.AND P3, PT, R89, UR4, PT ;  /* 0x0000000459007c0b */ /* 0x000fe2000bf7c000 */
[----:B------:R-:W-:-:S03]  /*17130*/  HADD2.F32 R89, -RZ, R34.H0_H0 ;  /* 0x20000022ff597230 */ /* 0x000fc60000004100 */
        /* <DEDUP_REMOVED lines=14> */
.L_x_5788:
        /* <DEDUP_REMOVED lines=12> */
.L_x_5789:
        /* <DEDUP_REMOVED lines=56> */
.L_x_5787:
[----:B------:R-:W-:Y:S01]  /*17660*/  I2FP.F32.U32 R89, R89 ;  /* 0x0000005900597245 */ /* 0x000fe20000201000 */
[----:B------:R-:W-:Y:S01]  /*17670*/  HADD2.F32 R90, -RZ, R90.H1_H1 ;  /* 0x3000005aff5a7230 */ /* 0x000fe20000004100 */
[----:B------:R-:W-:Y:S01]  /*17680*/  ISETP.NE.AND P5, PT, R88, 0x1, PT ;  /* 0x000000015800780c */ /* 0x000fe20003fa5270 */
[----:B------:R-:W-:Y:S02]  /*17690*/  HADD2.F32 R123, -RZ, R34.H1_H1 ;  /* 0x30000022ff7b7230 */ /* 0x000fe40000004100 */
        /* <DEDUP_REMOVED lines=8> */
[----:B------:R-:W-:-:S03]  /*17720*/  IMAD.MOV.U32 R123, RZ, RZ, 0x2 ;  /* 0x00000002ff7b7424 */ /* 0x000fc600078e00ff */
        /* <DEDUP_REMOVED lines=10> */
.L_x_5791:
        /* <DEDUP_REMOVED lines=12> */
.L_x_5792:
        /* <DEDUP_REMOVED lines=54> */
[----:B------:R-:W-:Y:S01]  /*17bf0*/  IMAD.MOV.U32 R89, RZ, RZ, R133 ;  /* 0x000000ffff597224 */ /* 0x000fe200078e0085 */
[----:B------:R-:W-:-:S07]  /*17c00*/  MOV R133, R88 ;  /* 0x0000005800857202 */ /* 0x000fce0000000f00 */
.L_x_5790:
        /* <DEDUP_REMOVED lines=22> */
.L_x_5794:
        /* <DEDUP_REMOVED lines=14> */
.L_x_5795:
        /* <DEDUP_REMOVED lines=56> */
.L_x_5793:
        /* <DEDUP_REMOVED lines=14> */
.L_x_5771:
[----:B------:R-:W0:Y:S01]  /*182b0*/  @P0 LDC.64 R122, c[0x0][0x3a0] ;  /* 0x0000e800ff7a0b82 */ /* 0x000e220000000a00 */
[----:B------:R-:W-:Y:S02]  /*182c0*/  SEL R136, RZ, 0x10000, !P5 ;  /* 0x00010000ff887807 */ /* 0x000fe40006800000 */
        /* <DEDUP_REMOVED lines=10> */
[----:B------:R-:W-:-:S02]  /*18370*/  SEL R137, RZ, 0x1, !P6 ;  /* 0x00000001ff897807 */ /* 0x000fc40007000000 */
[----:B------:R-:W-:Y:S02]  /*18380*/  IADD3 R132, PT, PT, R8, 0x200, RZ ;  /* 0x0000020008847810 */ /* 0x000fe40007ffe0ff */
[----:B------:R-:W-:Y:S01]  /*18390*/  LOP3.LUT R135, R139, R134, RZ, 0xfc, !PT ;  /* 0x000000868b877212 */ /* 0x000fe200078efcff */
[----:B------:R-:W-:Y:S01]  /*183a0*/  IMAD.WIDE.U32 R138, R119, 0x10, R102 ;  /* 0x00000010778a7825 */ /* 0x000fe200078e0066 */
[----:B------:R-:W-:-:S03]  /*183b0*/  LOP3.LUT R134, R130, R137, RZ, 0xfc, !PT ;  /* 0x0000008982867212 */ /* 0x000fc600078efcff */
[----:B------:R-:W-:Y:S01]  /*183c0*/  IMAD.WIDE.U32 R136, R119, 0x8, R100 ;  /* 0x0000000877887825 */ /* 0x000fe200078e0064 */
[----:B------:R1:W-:Y:S03]  /*183d0*/  STG.E.128 desc[UR8][R138.64], R88 ;  /* 0x000000588a007986 */ /* 0x0003e6000c101d08 */
[C---:B0-----:R-:W-:Y:S01]  /*183e0*/  @P0 IMAD.WIDE.U32 R122, R132.reuse, 0x10, R122 ;  /* 0x00000010847a0825 */ /* 0x041fe200078e007a */
[----:B------:R0:W-:Y:S03]  /*183f0*/  STG.E.64 desc[UR8][R136.64], R134 ;  /* 0x0000008688007986 */ /* 0x0001e6000c101b08 */
[----:B------:R-:W-:Y:S01]  /*18400*/  IMAD.WIDE.U32 R106, R132, 0x10, R106 ;  /* 0x00000010846a7825 */ /* 0x000fe200078e006a */
[----:B------:R0:W5:Y:S04]  /*18410*/  @P0 LDG.E.128 R24, desc[UR8][R122.64] ;  /* 0x000000087a180981 */ /* 0x000168000c1e1d00 */
[----:B-1----:R0:W5:Y:S01]  /*18420*/  LDG.E.128 R88, desc[UR8][R106.64] ;  /* 0x000000086a587981 */ /* 0x002162000c1e1d00 */
[----:B------:R-:W-:Y:S05]  /*18430*/  @!P0 BRA `(.L_x_5796) ;  /* 0x0000002c00908947 */ /* 0x000fea0003800000 */
        /* <DEDUP_REMOVED lines=15> */
.L_x_5798:
        /* <DEDUP_REMOVED lines=12> */
.L_x_5799:
        /* <DEDUP_REMOVED lines=54> */
[----:B------:R-:W-:Y:S01]  /*18950*/  IMAD.MOV.U32 R122, RZ, RZ, RZ ;  /* 0x000000ffff7a7224 */ /* 0x000fe200078e00ff */
[----:B------:R-:W-:-:S07]  /*18960*/  MOV R106, R133 ;  /* 0x00000085006a7202 */ /* 0x000fce0000000f00 */
.L_x_5797:
[----:B------:R-:W-:Y:S01]  /*18970*/  I2FP.F32.U32 R107, R106 ;  /* 0x0000006a006b7245 */ /* 0x000fe20000201000 */
[----:B-----5:R-:W-:Y:S01]  /*18980*/  HADD2.F32 R106, -RZ, R88.H0_H0 ;  /* 0x20000058ff6a7230 */ /* 0x020fe20000004100 */
        /* <DEDUP_REMOVED lines=22> */
.L_x_5801:
        /* <DEDUP_REMOVED lines=12> */
.L_x_5802:
        /* <DEDUP_REMOVED lines=54> */
[----:B------:R-:W-:Y:S01]  /*18f10*/  MOV R130, R106 ;  /* 0x0000006a00827202 */ /* 0x000fe20000000f00 */
[----:B------:R-:W-:-:S07]  /*18f20*/  IMAD.MOV.U32 R106, RZ, RZ, RZ ;  /* 0x000000ffff6a7224 */ /* 0x000fce00078e00ff */
.L_x_5800:
        /* <DEDUP_REMOVED lines=23> */
.L_x_5804:
        /* <DEDUP_REMOVED lines=12> */
.L_x_5805:
        /* <DEDUP_REMOVED lines=54> */
[----:B------:R-:W-:Y:S01]  /*194c0*/  IMAD.MOV.U32 R122, RZ, RZ, RZ ;  /* 0x000000ffff7a7224 */ /* 0x000fe200078e00ff */
[----:B------:R-:W-:-:S07]  /*194d0*/  MOV R130, R106 ;  /* 0x0000006a00827202 */ /* 0x000fce0000000f00 */
.L_x_5803:
        /* <DEDUP_REMOVED lines=23> */
.L_x_5807:
        /* <DEDUP_REMOVED lines=12> */
.L_x_5808:
        /* <DEDUP_REMOVED lines=55> */
[----:B------:R-:W-:-:S07]  /*19a80*/  LOP3.LUT R23, R137, R122, R107, 0x96, !PT ;  /* 0x0000007a89177212 */ /* 0x000fce00078e966b */
.L_x_5806:
        /* <DEDUP_REMOVED lines=23> */
.L_x_5810:
        /* <DEDUP_REMOVED lines=12> */
.L_x_5811:
        /* <DEDUP_REMOVED lines=52> */
[----:B------:R-:W-:Y:S01]  /*1a000*/  IMAD.MOV.U32 R122, RZ, RZ, RZ ;  /* 0x000000ffff7a7224 */ /* 0x000fe200078e00ff */
[----:B------:R-:W-:Y:S01]  /*1a010*/  LOP3.LUT R23, R123, R106, R89, 0x96, !PT ;  /* 0x0000006a7b177212 */ /* 0x000fe200078e9659 */
[----:B------:R-:W-:Y:S01]  /*1a020*/  IMAD.MOV.U32 R89, RZ, RZ, R130 ;  /* 0x000000ffff597224 */ /* 0x000fe200078e0082 */
[----:B------:R-:W-:-:S07]  /*1a030*/  MOV R130, R88 ;  /* 0x0000005800827202 */ /* 0x000fce0000000f00 */
.L_x_5809:
        /* <DEDUP_REMOVED lines=23> */
.L_x_5813:
        /* <DEDUP_REMOVED lines=12> */
.L_x_5814:
        /* <DEDUP_REMOVED lines=56> */
.L_x_5812:
        /* <DEDUP_REMOVED lines=23> */
.L_x_5816:
        /* <DEDUP_REMOVED lines=12> */
.L_x_5817:
        /* <DEDUP_REMOVED lines=56> */
.L_x_5815:
        /* <DEDUP_REMOVED lines=23> */
.L_x_5819:
        /* <DEDUP_REMOVED lines=14> */
.L_x_5820:
        /* <DEDUP_REMOVED lines=30> */
[----:B------:R-:W-:Y:S01]  /*1afd0*/  IMAD.WIDE.U32 R88, R21, -0x2daee0ad, RZ ;  /* 0xd2511f5315587825 */ /* 0x000fe200078e00ff */
[----:B------:R-:W-:-:S03]  /*1afe0*/  IADD3 R21, PT, PT, R99, 0x1fd5c5a3, RZ ;  /* 0x1fd5c5a363157810 */ /* 0x000fc60007ffe0ff */
[----:B------:R-:W-:Y:S02]  /*1aff0*/  HFMA2 R122, -RZ, RZ, 0, 0 ;  /* 0x00000000ff7a7431 */ /* 0x000fe400000001ff */
        /* <DEDUP_REMOVED lines=22> */
[----:B------:R-:W-:Y:S01]  /*1b160*/  IMAD.MOV.U32 R130, RZ, RZ, R16 ;  /* 0x000000ffff827224 */ /* 0x000fe200078e0010 */
[----:B------:R-:W-:-:S07]  /*1b170*/  LOP3.LUT R23, R23, R18, R17, 0x96, !PT ;  /* 0x0000001217177212 */ /* 0x000fce00078e9611 */
.L_x_5818:
        /* <DEDUP_REMOVED lines=16> */
.L_x_5796:
        /* <DEDUP_REMOVED lines=15> */
.L_x_5823:
        /* <DEDUP_REMOVED lines=12> */
.L_x_5824:
        /* <DEDUP_REMOVED lines=56> */
.L_x_5822:
        /* <DEDUP_REMOVED lines=23> */
.L_x_5826:
        /* <DEDUP_REMOVED lines=12> */
.L_x_5827:
        /* <DEDUP_REMOVED lines=56> */
.L_x_5825:
        /* <DEDUP_REMOVED lines=22> */
.L_x_5829:
        /* <DEDUP_REMOVED lines=12> */
.L_x_5830:
        /* <DEDUP_REMOVED lines=56> */
.L_x_5828:
        /* <DEDUP_REMOVED lines=22> */
.L_x_5832:
        /* <DEDUP_REMOVED lines=12> */
.L_x_5833:
        /* <DEDUP_REMOVED lines=56> */
.L_x_5831:
[----:B------:R-:W-:Y:S01]  /*1c8a0*/  I2FP.F32.U32 R107, R88 ;  /* 0x00000058006b7245 */ /* 0x000fe20000201000 */
[----:B------:R-:W-:Y:S01]  /*1c8b0*/  HADD2.F32 R88, -RZ, R89.H1_H1 ;  /* 0x30000059ff587230 */ /* 0x000fe20000004100 */
[----:B------:R-:W-:Y:S01]  /*1c8c0*/  ISETP.NE.AND P3, PT, R122, 0x1, PT ;  /* 0x000000017a00780c */ /* 0x000fe20003f65270 */
[----:B------:R-:W-:Y:S02]  /*1c8d0*/  HADD2.F32 R106, -RZ, R29.H1_H1 ;  /* 0x3000001dff6a7230 */ /* 0x000fe40000004100 */
[----:B------:R-:W-:Y:S01]  /*1c8e0*/  FFMA.FTZ R107, R107, R20, 1.1641532182693481445e-10 ;  /* 0x2f0000006b6b7423 */ /* 0x000fe20000010014 */
[----:B------:R-:W-:Y:S01]  /*1c8f0*/  FMUL.FTZ R88, R88, R15 ;  /* 0x0000000f58587220 */ /* 0x000fe20000410000 */
[----:B------:R-:W-:-:S03]  /*1c900*/  IMAD.MOV.U32 R89, RZ, RZ, R22 ;  /* 0x000000ffff597224 */ /* 0x000fc600078e0016 */
[----:B------:R-:W-:Y:S01]  /*1c910*/  FMUL.FTZ R88, R88, UR5 ;  /* 0x0000000558587c20 */ /* 0x000fe20008410000 */
[----:B------:R-:W-:-:S04]  /*1c920*/  FSETP.GTU.FTZ.AND P2, PT, R107, UR4, PT ;  /* 0x000000046b007c0b */ /* 0x000fc8000bf5c000 */
[----:B------:R-:W-:Y:S02]  /*1c930*/  FSEL R137, R88, RZ, !P2 ;  /* 0x000000ff58897208 */ /* 0x000fe40005000000 */
        /* <DEDUP_REMOVED lines=12> */
.L_x_5835:
        /* <DEDUP_REMOVED lines=12> */
.L_x_5836:
        /* <DEDUP_REMOVED lines=56> */
.L_x_5834:
        /* <DEDUP_REMOVED lines=9> */
[----:B------:R-:W-:Y:S01]  /*1ced0*/  HFMA2 R88, -RZ, RZ, 0, 1.1920928955078125e-07 ;  /* 0x00000002ff587431 */ /* 0x000fe200000001ff */
        /* <DEDUP_REMOVED lines=12> */
.L_x_5838:
        /* <DEDUP_REMOVED lines=12> */
.L_x_5839:
        /* <DEDUP_REMOVED lines=56> */
.L_x_5837:
[----:B------:R-:W-:Y:S01]  /*1d3e0*/  I2FP.F32.U32 R89, R89 ;  /* 0x0000005900597245 */ /* 0x000fe20000201000 */
[----:B------:R-:W-:Y:S01]  /*1d3f0*/  HADD2.F32 R90, -RZ, R90.H1_H1 ;  /* 0x3000005aff5a7230 */ /* 0x000fe20000004100 */
[----:B------:R-:W-:Y:S02]  /*1d400*/  ISETP.NE.AND P5, PT, R88, 0x1, PT ;  /* 0x000000015800780c */ /* 0x000fe40003fa5270 */
        /* <DEDUP_REMOVED lines=19> */
.L_x_5841:
        /* <DEDUP_REMOVED lines=12> */
.L_x_5842:
        /* <DEDUP_REMOVED lines=52> */
[----:B------:R-:W-:Y:S01]  /*1d940*/  IMAD.MOV.U32 R107, RZ, RZ, RZ ;  /* 0x000000ffff6b7224 */ /* 0x000fe200078e00ff */
[----:B------:R-:W-:Y:S01]  /*1d950*/  LOP3.LUT R23, R123, R106, R89, 0x96, !PT ;  /* 0x0000006a7b177212 */ /* 0x000fe200078e9659 */
[----:B------:R-:W-:Y:S01]  /*1d960*/  IMAD.MOV.U32 R89, RZ, RZ, R130 ;  /* 0x000000ffff597224 */ /* 0x000fe200078e0082 */
[----:B------:R-:W-:-:S07]  /*1d970*/  MOV R130, R88 ;  /* 0x0000005800827202 */ /* 0x000fce0000000f00 */
.L_x_5840:
        /* <DEDUP_REMOVED lines=22> */
.L_x_5844:
        /* <DEDUP_REMOVED lines=14> */
.L_x_5845:
        /* <DEDUP_REMOVED lines=57> */
.L_x_5843:
[----:B------:R-:W-:Y:S01]  /*1df50*/  I2FP.F32.U32 R17, R88 ;  /* 0x0000005800117245 */ /* 0x000fe20000201000 */
[----:B------:R-:W-:Y:S01]  /*1df60*/  HADD2.F32 R16, -RZ, R91.H1_H1 ;  /* 0x3000005bff107230 */ /* 0x000fe20000004100 */
[----:B------:R-:W-:-:S03]  /*1df70*/  F2FP.F16.F32.PACK_AB R18, R90, R136 ;  /* 0x000000885a12723e */ /* 0x000fc600000000ff */
[----:B------:R-:W-:Y:S01]  /*1df80*/  FFMA.FTZ R17, R17, R20, 1.1641532182693481445e-10 ;  /* 0x2f00000011117423 */ /* 0x000fe20000010014 */
[----:B------:R-:W-:Y:S01]  /*1df90*/  FMUL.FTZ R16, R16, R15 ;  /* 0x0000000f10107220 */ /* 0x000fe20000410000 */
[----:B------:R-:W-:-:S03]  /*1dfa0*/  HADD2.F32 R15, -RZ, R31.H1_H1 ;  /* 0x3000001fff0f7230 */ /* 0x000fc60000004100 */
        /* <DEDUP_REMOVED lines=8> */
.L_x_5821:
        /* <DEDUP_REMOVED lines=59> */
[----:B------:R-:W-:Y:S02]  /*1e3e0*/  SEL R123, RZ, 0x100, !P0 ;  /* 0x00000100ff7b7807 */ /* 0x000fe40004000000 */
[----:B------:R-:W-:Y:S02]  /*1e3f0*/  LOP3.LUT P0, RZ, R7, 0x1f, RZ, 0xc0, !PT ;  /* 0x0000001f07ff7812 */ /* 0x000fe4000780c0ff */
[----:B------:R-:W0:Y:S02]  /*1e400*/  SHFL.BFLY PT, R141, R138, 0x10, 0x1f ;  /* 0x0e001f008a8d7f89 */ /* 0x000e2400000e0000 */
[----:B0-----:R-:W-:Y:S01]  /*1e410*/  FADD.FTZ R88, R138, R141 ;  /* 0x0000008d8a587221 */ /* 0x001fe20000010000 */
[----:B------:R-:W-:-:S03]  /*1e420*/  SEL R141, RZ, 0x1000000, !P2 ;  /* 0x01000000ff8d7807 */ /* 0x000fc60005000000 */
[----:B------:R-:W-:Y:S01]  /*1e430*/  FMUL.FTZ R88, R88, 0.00078125001164153218269 ;  /* 0x3a4ccccd58587820 */ /* 0x000fe20000410000 */
[----:B------:R-:W-:Y:S02]  /*1e440*/  LOP3.LUT R89, R123, R141, R142, 0xfe, !PT ;  /* 0x0000008d7b597212 */ /* 0x000fe400078efe8e */
[----:B------:R-:W-:Y:S01]  /*1e450*/  SEL R123, RZ, 0x1, !P3 ;  /* 0x00000001ff7b7807 */ /* 0x000fe20005800000 */
[C---:B------:R-:W-:Y:S01]  /*1e460*/  FADD.FTZ R15, -R88.reuse, R9 ;  /* 0x00000009580f7221 */ /* 0x040fe20000010100 */
[C---:B------:R-:W-:Y:S01]  /*1e470*/  FADD.FTZ R140, -R88.reuse, R10 ;  /* 0x0000000a588c7221 */ /* 0x040fe20000010100 */
[----:B------:R-:W-:Y:S01]  /*1e480*/  FADD.FTZ R138, -R88, R13 ;  /* 0x0000000d588a7221 */ /* 0x000fe20000010100 */
[----:B------:R-:W-:Y:S01]  /*1e490*/  LOP3.LUT R106, R89, R106, RZ, 0xfc, !PT ;  /* 0x0000006a596a7212 */ /* 0x000fe200078efcff */
[----:B------:R-:W-:-:S04]  /*1e4a0*/  FFMA.FTZ R15, R15, R15, RZ ;  /* 0x0000000f0f0f7223 */ /* 0x000fc800000100ff */
[----:B------:R-:W-:Y:S01]  /*1e4b0*/  FFMA.FTZ R15, R140, R140, R15 ;  /* 0x0000008c8c0f7223 */ /* 0x000fe2000001000f */
[----:B------:R-:W-:-:S04]  /*1e4c0*/  FADD.FTZ R140, -R88, R11 ;  /* 0x0000000b588c7221 */ /* 0x000fc80000010100 */
        /* <DEDUP_REMOVED lines=82> */
[----:B------:R-:W-:-:S04]  /*1e9f0*/  LOP3.LUT R107, R144, R123, RZ, 0xfc, !PT ;  /* 0x0000007b906b7212 */ /* 0x000fc800078efcff */
[----:B------:R-:W0:Y:S04]  /*1ea00*/  SHFL.BFLY PT, R138, R15, 0x10, 0x1f ;  /* 0x0e001f000f8a7f89 */ /* 0x000e2800000e0000 */
[----:B------:R1:W-:Y:S01]  /*1ea10*/  STG.E.64 desc[UR8][R100.64], R106 ;  /* 0x0000006a64007986 */ /* 0x0003e2000c101b08 */
[----:B0-----:R-:W-:Y:S01]  /*1ea20*/  FADD.FTZ R89, R15, R138 ;  /* 0x0000008a0f597221 */ /* 0x001fe20000010000 */
[----:B-1----:R-:W-:Y:S06]  /*1ea30*/  @P0 BRA `(.L_x_5847) ;  /* 0x00000000001c0947 */ /* 0x002fec0003800000 */
[----:B------:R-:W0:Y:S01]  /*1ea40*/  S2UR UR5, SR_CgaCtaId ;  /* 0x00000000000579c3 */ /* 0x000e220000008800 */
[----:B------:R-:W-:Y:S01]  /*1ea50*/  UMOV UR4, 0x400 ;  /* 0x0000040000047882 */ /* 0x000fe20000000000 */
[----:B------:R-:W-:-:S04]  /*1ea60*/  SHF.R.U32.HI R15, RZ, 0x2, R7 ;  /* 0x00000002ff0f7819 */ /* 0x000fc80000011607 */
[----:B------:R-:W-:Y:S01]  /*1ea70*/  LOP3.LUT R15, R15, 0x18, RZ, 0xc0, !PT ;  /* 0x000000180f0f7812 */ /* 0x000fe200078ec0ff */
[----:B0-----:R-:W-:-:S04]  /*1ea80*/  ULEA UR4, UR5, UR4, 0x18 ;  /* 0x0000000405047291 */ /* 0x001fc8000f8ec0ff */
[----:B------:R-:W-:-:S09]  /*1ea90*/  @UP0 UIADD3 UR4, UPT, UPT, UR4, 0x20, URZ ;  /* 0x0000002004040890 */ /* 0x000fd2000fffe0ff */
[----:B------:R0:W-:Y:S03]  /*1eaa0*/  STS.64 [R15+UR4], R88 ;  /* 0x000000580f007988 */ /* 0x0001e60008000a04 */
.L_x_5847:
[----:B------:R-:W-:Y:S05]  /*1eab0*/  BSYNC.RECONVERGENT B0 ;  /* 0x0000000000007941 */ /* 0x000fea0003800200 */
.L_x_5846:
[----:B0-----:R-:W-:Y:S01]  /*1eac0*/  LOP3.LUT R15, R7, 0x1f, RZ, 0xc0, !PT ;  /* 0x0000001f070f7812 */ /* 0x001fe200078ec0ff */
[----:B------:R-:W-:Y:S01]  /*1ead0*/  BAR.SYNC.DEFER_BLOCKING 0x0 ;  /* 0x0000000000007b1d */ /* 0x000fe20000010000 */
[----:B------:R-:W-:Y:S02]  /*1eae0*/  CS2R R16, SRZ ;  /* 0x0000000000107805 */ /* 0x000fe4000001ff00 */
[----:B------:R-:W-:Y:S01]  /*1eaf0*/  ISETP.GT.U32.AND P0, PT, R15, 0x3, PT ;  /* 0x000000030f00780c */ /* 0x000fe20003f04070 */
[----:B------:R-:W-:Y:S02]  /*1eb00*/  IMAD.MOV.U32 R15, RZ, RZ, RZ ;  /* 0x000000ffff0f7224 */ /* 0x000fe400078e00ff */
[----:B------:R-:W-:Y:S10]  /*1eb10*/  BSSY.RECONVERGENT B0, `(.L_x_5848) ;  /* 0x000000a000007945 */ /* 0x000ff40003800200 */
[----:B------:R-:W-:Y:S05]  /*1eb20*/  @P0 BRA `(.L_x_5849) ;  /* 0x0000000000200947 */ /* 0x000fea0003800000 */
[----:B------:R-:W0:Y:S01]  /*1eb30*/  S2UR UR5, SR_CgaCtaId ;  /* 0x00000000000579c3 */ /* 0x000e220000008800 */
[----:B------:R-:W-:Y:S01]  /*1eb40*/  UMOV UR4, 0x400 ;  /* 0x0000040000047882 */ /* 0x000fe20000000000 */
[----:B------:R-:W-:-:S04]  /*1eb50*/  SHF.L.U32 R15, R7, 0x3, RZ ;  /* 0x00000003070f7819 */ /* 0x000fc800000006ff */
[----:B------:R-:W-:Y:S01]  /*1eb60*/  LOP3.LUT R16, R15, 0xf8, RZ, 0xc0, !PT ;  /* 0x000000f80f107812 */ /* 0x000fe200078ec0ff */
[----:B------:R-:W-:Y:S01]  /*1eb70*/  IMAD.MOV.U32 R15, RZ, RZ, 0x500 ;  /* 0x00000500ff0f7424 */ /* 0x000fe200078e00ff */
[----:B0-----:R-:W-:-:S04]  /*1eb80*/  ULEA UR4, UR5, UR4, 0x18 ;  /* 0x0000000405047291 */ /* 0x001fc8000f8ec0ff */
[----:B------:R-:W-:-:S09]  /*1eb90*/  @UP0 UIADD3 UR4, UPT, UPT, UR4, 0x20, URZ ;  /* 0x0000002004040890 */ /* 0x000fd2000fffe0ff */
[----:B------:R-:W0:Y:S03]  /*1eba0*/  LDS.64 R16, [R16+UR4] ;  /* 0x0000000410107984 */ /* 0x000e260008000a00 */
.L_x_5849:
[----:B------:R-:W-:Y:S05]  /*1ebb0*/  BSYNC.RECONVERGENT B0 ;  /* 0x0000000000007941 */ /* 0x000fea0003800200 */
.L_x_5848:
[----:B------:R-:W1:Y:S01]  /*1ebc0*/  SHFL.DOWN PT, R18, R15, 0x2, 0x1f ;  /* 0x08401f000f127f89 */ /* 0x000e6200000e0000 */
[----:B------:R-:W-:Y:S01]  /*1ebd0*/  ISETP.NE.AND P0, PT, R7, RZ, PT ;  /* 0x000000ff0700720c */ /* 0x000fe20003f05270 */
[----:B------:R-:W-:Y:S01]  /*1ebe0*/  HADD2.F32 R163, -RZ, R67.H1_H1 ;  /* 0x30000043ffa37230 */ /* 0x000fe20000004100 */
[----:B------:R-:W-:Y:S01]  /*1ebf0*/  ISETP.NE.AND P1, PT, RZ, UR13, PT ;  /* 0x0000000dff007c0c */ /* 0x000fe2000bf25270 */
[----:B0-----:R-:W0:Y:S01]  /*1ec00*/  SHFL.DOWN PT, R19, R16, 0x2, 0x1f ;  /* 0x08401f0010137f89 */ /* 0x001e2200000e0000 */
[----:B------:R-:W-:Y:S01]  /*1ec10*/  HADD2.F32 R138, -RZ, R51.H0_H0 ;  /* 0x20000033ff8a7230 */ /* 0x000fe20000004100 */
[----:B------:R-:W-:Y:S01]  /*1ec20*/  UPLOP3.LUT UP0, UPT, UPT, UPT, UP0, 0x40, 0x4 ;  /* 0x000000000004789c */ /* 0x000fe20003f0e800 */
[----:B------:R-:W-:Y:S01]  /*1ec30*/  HADD2.F32 R140, -RZ, R71.H1_H1 ;  /* 0x30000047ff8c7230 */ /* 0x000fe20000004100 */
[----:B------:R-:W2:Y:S01]  /*1ec40*/  SHFL.DOWN PT, R88, R17, 0x2, 0x1f ;  /* 0x08401f0011587f89 */ /* 0x000ea200000e0000 */
[----:B------:R-:W-:Y:S01]  /*1ec50*/  HADD2.F32 R142, -RZ, R51.H1_H1 ;  /* 0x30000033ff8e7230 */ /* 0x000fe20000004100 */
        /* <DEDUP_REMOVED lines=27> */
[----:B--2---:R-:W-:Y:S01]  /*1ee10*/  FMUL.FTZ R7, R89, R100 ;  /* 0x0000006459077220 */ /* 0x004fe20000410000 */
[----:B------:R-:W0:Y:S02]  /*1ee20*/  @!P0 LDC.64 R16, c[0x0][0x3c0] ;  /* 0x0000f000ff108b82 */ /* 0x000e240000000a00 */
[----:B------:R-:W-:-:S03]  /*1ee30*/  FMUL.FTZ R88, R88, R106 ;  /* 0x0000006a58587220 */ /* 0x000fc60000410000 */
[----:B------:R-:W1:Y:S01]  /*1ee40*/  SHFL.IDX PT, R7, R7, RZ, 0x1f ;  /* 0x00001fff07077589 */ /* 0x000e6200000e0000 */
[----:B------:R-:W-:Y:S02]  /*1ee50*/  FFMA.FTZ R18, R89, R88, R18 ;  /* 0x0000005859127223 */ /* 0x000fe40000010012 */
[----:B------:R-:W2:Y:S04]  /*1ee60*/  LDC R89, c[0x0][0x448] ;  /* 0x00011200ff597b82 */ /* 0x000ea80000000800 */
[----:B------:R-:W2:Y:S01]  /*1ee70*/  SHFL.IDX PT, R18, R18, RZ, 0x1f ;  /* 0x00001fff12127589 */ /* 0x000ea200000e0000 */
[----:B0-----:R-:W-:-:S04]  /*1ee80*/  @!P0 IMAD.WIDE R16, R0, 0x4, R16 ;  /* 0x0000000400108825 */ /* 0x001fc800078e0210 */
[C---:B-1----:R-:W-:Y:S01]  /*1ee90*/  FMUL.FTZ R19, R7.reuse, R7 ;  /* 0x0000000707137220 */ /* 0x042fe20000410000 */
[----:B------:R-:W-:Y:S01]  /*1eea0*/  FSEL R15, R7, RZ, !P1 ;  /* 0x000000ff070f7208 */ /* 0x000fe20004800000 */
[----:B------:R0:W-:Y:S03]  /*1eeb0*/  @!P0 STG.E desc[UR8][R16.64], R7 ;  /* 0x0000000710008986 */ /* 0x0001e6000c101908 */
[----:B------:R-:W-:Y:S01]  /*1eec0*/  FSEL R88, R19, RZ, P1 ;  /* 0x000000ff13587208 */ /* 0x000fe20000800000 */
[C---:B------:R-:W-:Y:S01]  /*1eed0*/  FADD.FTZ R103, -R15.reuse, R14 ;  /* 0x0000000e0f677221 */ /* 0x040fe20000010100 */
[----:B--2---:R-:W-:Y:S01]  /*1eee0*/  FFMA.FTZ R19, R18, UR14, R89 ;  /* 0x0000000e12137c23 */ /* 0x004fe20008010059 */
[C---:B------:R-:W-:Y:S01]  /*1eef0*/  FADD.FTZ R101, -R15.reuse, R10 ;  /* 0x0000000a0f657221 */ /* 0x040fe20000010100 */
[C---:B------:R-:W-:Y:S01]  /*1ef00*/  FADD.FTZ R149, -R15.reuse, R11 ;  /* 0x0000000b0f957221 */ /* 0x040fe20000010100 */
[----:B------:R-:W-:Y:S01]  /*1ef10*/  FADD.FTZ R159, -R15, R93 ;  /* 0x0000005d0f9f7221 */ /* 0x000fe20000010100 */
[----:B------:R-:W-:Y:S01]  /*1ef20*/  FADD.FTZ R88, R19, R88 ;  /* 0x0000005813587221 */ /* 0x000fe20000010000 */
[C---:B------:R-:W-:Y:S01]  /*1ef30*/  FADD.FTZ R145, -R15.reuse, R109 ;  /* 0x0000006d0f917221 */ /* 0x040fe20000010100 */
[C---:B------:R-:W-:Y:S01]  /*1ef40*/  FADD.FTZ R141, -R15.reuse, R113 ;  /* 0x000000710f8d7221 */ /* 0x040fe20000010100 */
[C---:B------:R-:W-:Y:S01]  /*1ef50*/  FADD.FTZ R9, -R15.reuse, R9 ;  /* 0x000000090f097221 */ /* 0x040fe20000010100 */
        /* <DEDUP_REMOVED lines=35> */
[C---:B-1----:R-:W-:Y:S01]  /*1f190*/  FMUL.FTZ R101, R14.reuse, R101 ;  /* 0x000000650e657220 */ /* 0x042fe20000410000 */
[----:B------:R-:W-:Y:S02]  /*1f1a0*/  HADD2.F32 R20, -RZ, R64.H1_H1 ;  /* 0x30000040ff147230 */ /* 0x000fe40000004100 */
[C---:B------:R-:W-:Y:S01]  /*1f1b0*/  FMUL.FTZ R9, R14.reuse, R9 ;  /* 0x000000090e097220 */ /* 0x040fe20000410000 */
[----:B------:R-:W-:Y:S02]  /*1f1c0*/  HADD2.F32 R10, -RZ, R84.H0_H0 ;  /* 0x20000054ff0a7230 */ /* 0x000fe40000004100 */
[----:B------:R-:W-:Y:S01]  /*1f1d0*/  FMUL.FTZ R149, R14, R149 ;  /* 0x000000950e957220 */ /* 0x000fe20000410000 */
[----:B------:R-:W-:Y:S02]  /*1f1e0*/  HADD2.F32 R12, -RZ, R64.H0_H0 ;  /* 0x20000040ff0c7230 */ /* 0x000fe40000004100 */
[----:B0-----:R-:W-:Y:S01]  /*1f1f0*/  FFMA.FTZ R7, R101, R18, R20 ;  /* 0x0000001265077223 */ /* 0x001fe20000010014 */
[----:B------:R-:W-:-:S02]  /*1f200*/  HADD2.F32 R88, -RZ, R85.H0_H0 ;  /* 0x20000055ff587230 */ /* 0x000fc40000004100 */
[C---:B------:R-:W-:Y:S01]  /*1f210*/  FMUL.FTZ R13, R14.reuse, R13 ;  /* 0x0000000d0e0d7220 */ /* 0x040fe20000410000 */
[----:B------:R-:W-:Y:S02]  /*1f220*/  HADD2.F32 R90, -RZ, R65.H0_H0 ;  /* 0x20000041ff5a7230 */ /* 0x000fe40000004100 */
        /* <DEDUP_REMOVED lines=8> */
[----:B------:R-:W-:Y:S01]  /*1f2b0*/  FFMA.FTZ R101, R13, R10, R12 ;  /* 0x0000000a0d657223 */ /* 0x000fe2000001000c */
[----:B------:R-:W-:Y:S02]  /*1f2c0*/  HADD2.F32 R20, -RZ, R87.H0_H0 ;  /* 0x20000057ff147230 */ /* 0x000fe40000004100 */
[----:B------:R-:W-:Y:S01]  /*1f2d0*/  FMUL.FTZ R97, R14, R97 ;  /* 0x000000610e617220 */ /* 0x000fe20000410000 */
[----:B------:R-:W-:Y:S02]  /*1f2e0*/  HADD2.F32 R88, -RZ, R67.H0_H0 ;  /* 0x20000043ff587230 */ /* 0x000fe40000004100 */
        /* <DEDUP_REMOVED lines=41> */
[----:B------:R-:W-:-:S02]  /*1f580*/  HADD2.F32 R10, -RZ, R72.H1_H1 ;  /* 0x30000048ff0a7230 */ /* 0x000fc40000004100 */
[----:B------:R-:W-:Y:S01]  /*1f590*/  FMUL.FTZ R116, R14, R121 ;  /* 0x000000790e747220 */ /* 0x000fe20000410000 */
[----:B------:R-:W-:Y:S02]  /*1f5a0*/  HADD2.F32 R12, -RZ, R52.H1_H1 ;  /* 0x30000034ff0c7230 */ /* 0x000fe40000004100 */
[----:B------:R-:W-:Y:S01]  /*1f5b0*/  FFMA.FTZ R112, R112, R13, R93 ;  /* 0x0000000d70707223 */ /* 0x000fe2000001005d */
[----:B------:R-:W-:Y:S02]  /*1f5c0*/  HADD2.F32 R13, -RZ, R72.H0_H0 ;  /* 0x20000048ff0d7230 */ /* 0x000fe40000004100 */
[C---:B------:R-:W-:Y:S01]  /*1f5d0*/  FMUL.FTZ R117, R14.reuse, R125 ;  /* 0x0000007d0e757220 */ /* 0x040fe20000410000 */
[----:B------:R-:W-:Y:S02]  /*1f5e0*/  HADD2.F32 R93, -RZ, R52.H0_H0 ;  /* 0x20000034ff5d7230 */ /* 0x000fe40000004100 */
[C---:B------:R-:W-:Y:S01]  /*1f5f0*/  FMUL.FTZ R11, R14.reuse, R11 ;  /* 0x0000000b0e0b7220 */ /* 0x040fe20000410000 */
[----:B------:R-:W-:Y:S01]  /*1f600*/  FMUL.FTZ R120, R14, R113 ;  /* 0x000000710e787220 */ /* 0x000fe20000410000 */
[----:B------:R-:W-:Y:S01]  /*1f610*/  FFMA.FTZ R117, R117, R10, R12 ;  /* 0x0000000a75757223 */ /* 0x000fe2000001000c */
[----:B------:R-:W-:-:S02]  /*1f620*/  HADD2.F32 R10, -RZ, R74.H0_H0 ;  /* 0x2000004aff0a7230 */ /* 0x000fc40000004100 */
[----:B------:R-:W-:Y:S01]  /*1f630*/  FFMA.FTZ R116, R116, R13, R93 ;  /* 0x0000000d74747223 */ /* 0x000fe2000001005d */
[----:B------:R-:W-:Y:S02]  /*1f640*/  HADD2.F32 R12, -RZ, R54.H0_H0 ;  /* 0x20000036ff0c7230 */ /* 0x000fe40000004100 */
[C---:B------:R-:W-:Y:S01]  /*1f650*/  FMUL.FTZ R161, R14.reuse, R161 ;  /* 0x000000a10ea17220 */ /* 0x040fe20000410000 */
        /* <DEDUP_REMOVED lines=8> */
[----:B------:R-:W-:Y:S01]  /*1f6e0*/  HADD2.F32 R90, -RZ, R83.H1_H1 ;  /* 0x30000053ff5a7230 */ /* 0x000fe20000004100 */
[----:B------:R-:W0:Y:S01]  /*1f6f0*/  @!P0 LDC.64 R12, c[0x0][0x3c8] ;  /* 0x0000f200ff0c8b82 */ /* 0x000e220000000a00 */
[----:B------:R-:W-:Y:S02]  /*1f700*/  HADD2.F32 R147, -RZ, R81.H1_H1 ;  /* 0x30000051ff937230 */ /* 0x000fe40000004100 */
[----:B------:R-:W-:Y:S01]  /*1f710*/  FFMA.FTZ R9, R161, R92, R96 ;  /* 0x0000005ca1097223 */ /* 0x000fe20000010060 */
[----:B------:R-:W-:Y:S02]  /*1f720*/  HADD2.F32 R92, -RZ, R63.H1_H1 ;  /* 0x3000003fff5c7230 */ /* 0x000fe40000004100 */
[----:B------:R-:W-:Y:S01]  /*1f730*/  FMUL.FTZ R96, R14, R151 ;  /* 0x000000970e607220 */ /* 0x000fe20000410000 */
[----:B------:R-:W-:-:S02]  /*1f740*/  HADD2.F32 R149, -RZ, R61.H1_H1 ;  /* 0x3000003dff957230 */ /* 0x000fc40000004100 */
[----:B------:R-:W-:Y:S01]  /*1f750*/  FMUL.FTZ R106, R14, R157 ;  /* 0x0000009d0e6a7220 */ /* 0x000fe20000410000 */
[----:B------:R-:W-:Y:S02]  /*1f760*/  HADD2.F32 R88, -RZ, R77.H0_H0 ;  /* 0x2000004dff587230 */ /* 0x000fe40000004100 */
[----:B------:R-:W-:Y:S01]  /*1f770*/  FFMA.FTZ R145, R145, R90, R92 ;  /* 0x0000005a91917223 */ /* 0x000fe2000001005c */
[----:B------:R-:W-:Y:S02]  /*1f780*/  HADD2.F32 R90, -RZ, R57.H0_H0 ;  /* 0x20000039ff5a7230 */ /* 0x000fe40000004100 */
[----:B------:R-:W-:Y:S01]  /*1f790*/  FFMA.FTZ R96, R96, R147, R149 ;  /* 0x0000009360607223 */ /* 0x000fe20000010095 */
[----:B------:R-:W-:Y:S02]  /*1f7a0*/  HADD2.F32 R95, -RZ, R77.H1_H1 ;  /* 0x3000004dff5f7230 */ /* 0x000fe40000004100 */
[----:B------:R-:W-:Y:S01]  /*1f7b0*/  FMUL.FTZ R153, R14, R153 ;  /* 0x000000990e997220 */ /* 0x000fe20000410000 */
[----:B------:R-:W-:-:S02]  /*1f7c0*/  HADD2.F32 R147, -RZ, R57.H1_H1 ;  /* 0x30000039ff937230 */ /* 0x000fc40000004100 */
[----:B------:R-:W-:Y:S01]  /*1f7d0*/  FFMA.FTZ R107, R107, R88, R90 ;  /* 0x000000586b6b7223 */ /* 0x000fe2000001005a */
[----:B------:R-:W-:Y:S01]  /*1f7e0*/  HADD2.F32 R88, -RZ, R79.H1_H1 ;  /* 0x3000004fff587230 */ /* 0x000fe20000004100 */
[----:B------:R-:W1:Y:S01]  /*1f7f0*/  LDC.64 R10, c[0x0][0x428] ;  /* 0x00010a00ff0a7b82 */ /* 0x000e620000000a00 */
[----:B------:R-:W-:Y:S02]  /*1f800*/  HADD2.F32 R90, -RZ, R59.H1_H1 ;  /* 0x3000003bff5a7230 */ /* 0x000fe40000004100 */
[----:B------:R-:W-:Y:S01]  /*1f810*/  FFMA.FTZ R106, R106, R95, R147 ;  /* 0x0000005f6a6a7223 */ /* 0x000fe20000010093 */
[----:B------:R-:W-:Y:S02]  /*1f820*/  HADD2.F32 R95, -RZ, R79.H0_H0 ;  /* 0x2000004fff5f7230 */ /* 0x000fe40000004100 */
[----:B------:R-:W-:Y:S01]  /*1f830*/  FMUL.FTZ R121, R14, R127 ;  /* 0x0000007f0e797220 */ /* 0x000fe20000410000 */
[----:B------:R-:W-:Y:S02]  /*1f840*/  HADD2.F32 R141, -RZ, R59.H0_H0 ;  /* 0x2000003bff8d7230 */ /* 0x000fe40000004100 */
[----:B------:R-:W-:Y:S01]  /*1f850*/  FFMA.FTZ R115, R153, R88, R90 ;  /* 0x0000005899737223 */ /* 0x000fe2000001005a */
[----:B------:R-:W-:-:S02]  /*1f860*/  HADD2.F32 R88, -RZ, R73.H1_H1 ;  /* 0x30000049ff587230 */ /* 0x000fc40000004100 */
[----:B------:R-:W-:Y:S01]  /*1f870*/  FMUL.FTZ R118, R14, R123 ;  /* 0x0000007b0e767220 */ /* 0x000fe20000410000 */
[----:B------:R-:W-:Y:S02]  /*1f880*/  HADD2.F32 R90, -RZ, R53.H1_H1 ;  /* 0x30000035ff5a7230 */ /* 0x000fe40000004100 */
[----:B------:R-:W-:Y:S01]  /*1f890*/  FFMA.FTZ R114, R114, R95, R141 ;  /* 0x0000005f72727223 */ /* 0x000fe2000001008d */
[----:B------:R-:W-:Y:S02]  /*1f8a0*/  HADD2.F32 R95, -RZ, R73.H0_H0 ;  /* 0x20000049ff5f7230 */ /* 0x000fe40000004100 */
[----:B------:R-:W-:Y:S01]  /*1f8b0*/  FMUL.FTZ R123, R14, R129 ;  /* 0x000000810e7b7220 */ /* 0x000fe20000410000 */
[----:B------:R-:W-:Y:S02]  /*1f8c0*/  HADD2.F32 R141, -RZ, R53.H0_H0 ;  /* 0x20000035ff8d7230 */ /* 0x000fe40000004100 */
[----:B------:R-:W-:Y:S01]  /*1f8d0*/  FFMA.FTZ R121, R121, R88, R90 ;  /* 0x0000005879797223 */ /* 0x000fe2000001005a */
[----:B0-----:R-:W-:-:S04]  /*1f8e0*/  @!P0 IMAD.WIDE R12, R0, 0x4, R12 ;  /* 0x00000004000c8825 */ /* 0x001fc800078e020c */
[C---:B------:R-:W-:Y:S01]  /*1f8f0*/  FMUL.FTZ R124, R14.reuse, R131 ;  /* 0x000000830e7c7220 */ /* 0x040fe20000410000 */
[----:B------:R-:W-:Y:S01]  /*1f900*/  FMUL.FTZ R89, R14, R89 ;  /* 0x000000590e597220 */ /* 0x000fe20000410000 */
[----:B------:R-:W-:Y:S01]  /*1f910*/  FFMA.FTZ R118, R118, R95, R141 ;  /* 0x0000005f76767223 */ /* 0x000fe2000001008d */
[----:B------:R-:W-:Y:S01]  /*1f920*/  HADD2.F32 R88, -RZ, R75.H0_H0 ;  /* 0x2000004bff587230 */ /* 0x000fe20000004100 */
[----:B------:R0:W-:Y:S01]  /*1f930*/  @!P0 STG.E desc[UR8][R12.64], R14 ;  /* 0x0000000e0c008986 */ /* 0x0001e2000c101908 */
[----:B------:R-:W-:Y:S02]  /*1f940*/  HADD2.F32 R90, -RZ, R55.H0_H0 ;  /* 0x20000037ff5a7230 */ /* 0x000fe40000004100 */
[C---:B------:R-:W-:Y:S01]  /*1f950*/  FMUL.FTZ R137, R14.reuse, R137 ;  /* 0x000000890e897220 */ /* 0x040fe20000410000 */
        /* <DEDUP_REMOVED lines=8> */
[----:B------:R-:W-:Y:S01]  /*1f9e0*/  HADD2.F32 R88, -RZ, R68.H0_H0 ;  /* 0x20000044ff587230 */ /* 0x000fe20000004100 */
[----:B0-----:R-:W-:Y:S01]  /*1f9f0*/  F2FP.F16.F32.PACK_AB R13, R96, R97 ;  /* 0x00000061600d723e */ /* 0x001fe200000000ff */
[----:B------:R-:W-:Y:S01]  /*1fa00*/  HADD2.F32 R90, -RZ, R48.H0_H0 ;  /* 0x20000030ff5a7230 */ /* 0x000fe20000004100 */
[----:B------:R-:W0:Y:S01]  /*1fa10*/  LDC.64 R96, c[0x0][0x380] ;  /* 0x0000e000ff607b82 */ /* 0x000e220000000a00 */
[----:B------:R-:W-:-:S02]  /*1fa20*/  HADD2.F32 R134, -RZ, R69.H1_H1 ;  /* 0x30000045ff867230 */ /* 0x000fc40000004100 */
[----:B------:R-:W-:Y:S01]  /*1fa30*/  FMUL.FTZ R125, R14, R133 ;  /* 0x000000850e7d7220 */ /* 0x000fe20000410000 */
[----:B------:R-:W-:Y:S02]  /*1fa40*/  HADD2.F32 R136, -RZ, R49.H1_H1 ;  /* 0x30000031ff887230 */ /* 0x000fe40000004100 */
[----:B------:R-:W-:Y:S01]  /*1fa50*/  FFMA.FTZ R127, R89, R92, R128 ;  /* 0x0000005c597f7223 */ /* 0x000fe20000010080 */
[----:B------:R-:W-:Y:S02]  /*1fa60*/  HADD2.F32 R161, -RZ, R87.H1_H1 ;  /* 0x30000057ffa17230 */ /* 0x000fe40000004100 */
[----:B------:R-:W-:Y:S01]  /*1fa70*/  FFMA.FTZ R125, R125, R88, R90 ;  /* 0x000000587d7d7223 */ /* 0x000fe2000001005a */
[----:B------:R-:W-:Y:S02]  /*1fa80*/  HADD2.F32 R93, -RZ, R68.H1_H1 ;  /* 0x30000044ff5d7230 */ /* 0x000fe40000004100 */
[----:B------:R-:W-:Y:S01]  /*1fa90*/  FFMA.FTZ R128, R137, R134, R136 ;  /* 0x0000008689807223 */ /* 0x000fe20000010088 */
[----:B------:R-:W-:-:S02]  /*1faa0*/  HADD2.F32 R95, -RZ, R48.H1_H1 ;  /* 0x30000030ff5f7230 */ /* 0x000fc40000004100 */
[C---:B------:R-:W-:Y:S01]  /*1fab0*/  FMUL.FTZ R19, R14.reuse, R19 ;  /* 0x000000130e137220 */ /* 0x040fe20000410000 */
[----:B------:R-:W-:Y:S02]  /*1fac0*/  HADD2.F32 R88, -RZ, R70.H0_H0 ;  /* 0x20000046ff587230 */ /* 0x000fe40000004100 */
[----:B------:R-:W-:Y:S01]  /*1fad0*/  FMUL.FTZ R91, R14, R91 ;  /* 0x0000005b0e5b7220 */ /* 0x000fe20000410000 */
[----:B------:R-:W-:Y:S02]  /*1fae0*/  HADD2.F32 R90, -RZ, R50.H0_H0 ;  /* 0x20000032ff5a7230 */ /* 0x000fe40000004100 */
[----:B------:R-:W-:Y:S01]  /*1faf0*/  FFMA.FTZ R102, R102, R161, R163 ;  /* 0x000000a166667223 */ /* 0x000fe200000100a3 */
[----:B------:R-:W-:Y:S02]  /*1fb00*/  HADD2.F32 R92, -RZ, R70.H1_H1 ;  /* 0x30000046ff5c7230 */ /* 0x000fe40000004100 */
[----:B------:R-:W-:Y:S01]  /*1fb10*/  FMUL.FTZ R139, R14, R139 ;  /* 0x0000008b0e8b7220 */ /* 0x000fe20000410000 */
[----:B------:R-:W-:-:S02]  /*1fb20*/  HADD2.F32 R134, -RZ, R50.H1_H1 ;  /* 0x30000032ff867230 */ /* 0x000fc40000004100 */
[----:B------:R-:W-:Y:S01]  /*1fb30*/  FMUL.FTZ R15, R14, R15 ;  /* 0x0000000f0e0f7220 */ /* 0x000fe20000410000 */
[----:B------:R-:W-:Y:S02]  /*1fb40*/  HADD2.F32 R136, -RZ, R71.H0_H0 ;  /* 0x20000047ff887230 */ /* 0x000fe40000004100 */
[----:B------:R-:W-:Y:S01]  /*1fb50*/  FFMA.FTZ R126, R126, R93, R95 ;  /* 0x0000005d7e7e7223 */ /* 0x000fe2000001005f */
[----:B------:R-:W-:Y:S01]  /*1fb60*/  FFMA.FTZ R129, R19, R88, R90 ;  /* 0x0000005813817223 */ /* 0x000fe2000001005a */
[----:B------:R-:W-:Y:S01]  /*1fb70*/  FFMA.FTZ R134, R91, R92, R134 ;  /* 0x0000005c5b867223 */ /* 0x000fe20000010086 */
[----:B------:R-:W-:Y:S01]  /*1fb80*/  FFMA.FTZ R131, R15, R140, R142 ;  /* 0x0000008c0f837223 */ /* 0x000fe2000001008e */
[----:B------:R-:W-:Y:S01]  /*1fb90*/  FFMA.FTZ R136, R139, R136, R138 ;  /* 0x000000888b887223 */ /* 0x000fe2000001008a */
[--C-:B-1----:R-:W-:Y:S01]  /*1fba0*/  IMAD.WIDE.U32 R88, R8, 0x10, R10.reuse ;  /* 0x0000001008587825 */ /* 0x102fe200078e000a */
[----:B------:R-:W-:Y:S02]  /*1fbb0*/  F2FP.F16.F32.PACK_AB R9, R9, R18 ;  /* 0x000000120909723e */ /* 0x000fe400000000ff */
        /* <DEDUP_REMOVED lines=26> */
[----:B0-----:R-:W-:-:S03]  /*1fd60*/  IADD3 R0, PT, PT, R0, R96, RZ ;  /* 0x0000006000007210 */ /* 0x001fc60007ffe0ff */
[----:B------:R1:W-:Y:S01]  /*1fd70*/  STG.E.128 desc[UR8][R132.64], R104 ;  /* 0x0000006884007986 */ /* 0x0003e2000c101d08 */
[----:B------:R-:W-:-:S13]  /*1fd80*/  ISETP.GE.AND P0, PT, R0, R97, PT ;  /* 0x000000610000720c */ /* 0x000fda0003f06270 */
[----:B------:R-:W-:Y:S05]  /*1fd90*/  @!P0 BRA `(.L_x_5850) ;  /* 0xfffffe0c00348947 */ /* 0x000fea000383ffff */
[----:B------:R-:W-:Y:S05]  /*1fda0*/  EXIT ;  /* 0x000000000000794d */ /* 0x000fea0003800000 */
.L_x_5851:
        /* <DEDUP_REMOVED lines=13> */
.L_x_34009:


//--------------------- .text._ZN10layer_norm13ln_fwd_kernelINS_13Kernel_traitsI6__halfS2_S2_S2_fjLj5120ELj1ELj1ELj4ELj16ENS_18Kernel_traits_baseILj5120ES2_S2_S2_S2_fjLj128EEEEELb1ELb1ELb1ELb0EEEvNS_9FwdParamsE --------------------------
	.section	.text._ZN10layer_norm13ln_fwd_kernelINS_13Kernel_traitsI6__halfS2_S2_S2_fjLj5120ELj1ELj1ELj4ELj16ENS_18Kernel_traits_baseILj5120ES2_S2_S2_S2_fjLj128EEEEELb1ELb1ELb1ELb0EEEvNS_9FwdParamsE,"ax",@progbits
	.align	128
        .global         _ZN10layer_norm13ln_fwd_kernelINS_13Kernel_traitsI6__halfS2_S2_S2_fjLj5120ELj1ELj1ELj4ELj16ENS_18Kernel_traits_baseILj5120ES2_S2_S2_S2_fjLj128EEEEELb1ELb1ELb1ELb0EEEvNS_9FwdParamsE
        .type           _ZN10layer_norm13ln_fwd_kernelINS_13Kernel_traitsI6__halfS2_S2_S2_fjLj5120ELj1ELj1ELj4ELj16ENS_18Kernel_traits_baseILj5120ES2_S2_S2_S2_fjLj128EEEEELb1ELb1ELb1ELb0EEEvNS_9FwdParamsE,@function
        .size           _ZN10layer_norm13ln_fwd_kernelINS_13Kernel_traitsI6__halfS2_S2_S2_fjLj5120ELj1ELj1ELj4ELj16ENS_18Kernel_traits_baseILj5120ES2_S2_S2_S2_fjLj128EEEEELb1ELb1ELb1ELb0EEEvNS_9FwdParamsE,(.L_x_34010 - _ZN10layer_norm13ln_fwd_kernelINS_13Kernel_traitsI6__halfS2_S2_S2_fjLj5120ELj1ELj1ELj4ELj16ENS_18Kernel_traits_baseILj5120ES2_S2_S2_S2_fjLj128EEEEELb1ELb1ELb1ELb0EEEvNS_9FwdParamsE)
        .other          _ZN10layer_norm13ln_fwd_kernelINS_13Kernel_traitsI6__halfS2_S2_S2_fjLj5120ELj1ELj1ELj4ELj16ENS_18Kernel_traits_baseILj5120ES2_S2_S2_S2_fjLj128EEEEELb1ELb1ELb1ELb0EEEvNS_9FwdParamsE,@"STO_CUDA_ENTRY STV_DEFAULT"
_ZN10layer_norm13ln_fwd_kernelINS_13Kernel_traitsI6__halfS2_S2_S2_fjLj5120ELj1ELj1ELj4ELj16ENS_18Kernel_traits_baseILj5120ES2_S2_S2_S2_fjLj128EEEEELb1ELb1ELb1ELb0EEEvNS_9FwdParamsE:
.text._ZN10layer_norm13ln_fwd_kernelINS_13Kernel_traitsI6__halfS2_S2_S2_fjLj5120ELj1ELj1ELj4ELj16ENS_18Kernel_traits_baseILj5120ES2_S2_S2_S2_fjLj128EEEEELb1ELb1ELb1ELb0EEEvNS_9FwdParamsE:
[----:B------:R-:W-:Y:S01]  /*0000*/  LDC R1, c[0x0][0x37c] ;  /* 0x0000df00ff017b82 */ /* 0x000fe20000000800 */
[----:B------:R-:W0:Y:S07]  /*0010*/  LDCU.U8 UR4, c[0x0][0x464] ;  /* 0x00008c80ff0477ac */ /* 0x000e2e0008000000 */
[----:B------:R-:W1:Y:S01]  /*0020*/  LDC R9, c[0x0][0x45c] ;  /* 0x00011700ff097b82 */ /* 0x000e620000000800 */
[----:B------:R-:W2:Y:S07]  /*0030*/  LDCU.64 UR6, c[0x0][0x358] ;  /* 0x00006b00ff0677ac */ /* 0x000eae0008000a00 */
[----:B------:R-:W2:Y:S01]  /*0040*/  LDC R2, c[0x0][0x458] ;  /* 0x00011600ff027b82 */ /* 0x000ea20000000800 */
[----:B------:R-:W3:Y:S01]  /*0050*/  S2R R5, SR_TID.X ;  /* 0x0000000000057919 */ /* 0x000ee20000002100 */
[----:B------:R-:W4:Y:S06]  /*0060*/  LDCU.64 UR8, c[0x0][0x438] ;  /* 0x00008700ff0877ac */ /* 0x000f2c0008000a00 */
[----:B------:R-:W3:Y:S01]  /*0070*/  LDC R13, c[0x0][0x388] ;  /* 0x0000e200ff0d7b82 */ /* 0x000ee20000000800 */
[----:B0-----:R-:W-:Y:S01]  /*0080*/  ISETP.NE.AND P0, PT, RZ, UR4, PT ;  /* 0x00000004ff007c0c */ /* 0x001fe2000bf05270 */
[----:B------:R-:W0:-:S12]  /*0090*/  LDCU.64 UR4, c[0x0][0x450] ;  /* 0x00008a00ff0477ac */ /* 0x000e180008000a00 */
[----:B-1----:R-:W-:Y:S01]  /*00a0*/  @P0 IMAD.MOV.U32 R3, RZ, RZ, R9 ;  /* 0x000000ffff030224 */ /* 0x002fe200078e0009 */
[----:B------:R-:W1:Y:S04]  /*00b0*/  @P0 LDC R11, c[0x0][0x460] ;  /* 0x00011800ff0b0b82 */ /* 0x000e680000000800 */
[----:B--2---:R2:W1:Y:S01]  /*00c0*/  @P0 LDG.E.64 R6, desc[UR6][R2.64] ;  /* 0x0000000602060981 */ /* 0x004462000c1e1b00 */
[----:B0-----:R-:W-:Y:S01]  /*00d0*/  IMAD.U32 R156, RZ, RZ, UR4 ;  /* 0x00000004ff9c7e24 */ /* 0x001fe2000f8e00ff */
[----:B------:R-:W-:-:S06]  /*00e0*/  MOV R157, UR5 ;  /* 0x00000005009d7c02 */ /* 0x000fcc0008000f00 */
[----:B------:R-:W5:Y:S01]  /*00f0*/  @P0 LDG.E.64 R156, desc[UR6][R156.64] ;  /* 0x000000069c9c0981 */ /* 0x000f62000c1e1b00 */
[----:B------:R-:W0:Y:S01]  /*0100*/  S2UR UR4, SR_CTAID.X ;  /* 0x00000000000479c3 */ /* 0x000e220000002500 */
[----:B----4-:R-:W-:Y:S01]  /*0110*/  UISETP.NE.U32.AND UP0, UPT, UR8, URZ, UPT ;  /* 0x000000ff0800728c */ /* 0x010fe2000bf05070 */
[----:B---3--:R-:W-:Y:S01]  /*0120*/  IMAD.MOV.U32 R4, RZ, RZ, R5 ;  /* 0x000000ffff047224 */ /* 0x008fe200078e0005 */
[----:B------:R-:W-:Y:S01]  /*0130*/  SHF.R.S32.HI R0, RZ, 0x1f, R13 ;  /* 0x0000001fff007819 */ /* 0x000fe2000001140d */
[----:B------:R-:W-:Y:S01]  /*0140*/  BSSY.RECONVERGENT B0, `(.L_x_5852) ;  /* 0x0000078000007945 */ /* 0x000fe20003800200 */
[----:B------:R-:W-:Y:S02]  /*0150*/  UISETP.NE.AND.EX UP0, UPT, UR9, URZ, UPT, UP0 ;  /* 0x000000ff0900728c */ /* 0x000fe4000bf05300 */
[----:B------:R-:W-:Y:S02]  /*0160*/  LEA.HI R0, R0, R13, RZ, 0x3 ;  /* 0x0000000d00007211 */ /* 0x000fe400078f18ff */
[----:B--2---:R-:W-:-:S04]  /*0170*/  LOP3.LUT R3, R4, 0x7f, RZ, 0x3c, !PT ;  /* 0x0000007f04037812 */ /* 0x004fc800078e3cff */
[----:B------:R-:W-:Y:S02]  /*0180*/  LEA.HI.SX32 R3, R0, R3, 0x1d ;  /* 0x0000000300037211 */ /* 0x000fe400078feaff */
[----:B0-----:R-:W-:Y:S02]  /*0190*/  MOV R108, UR4 ;  /* 0x00000004006c7c02 */ /* 0x001fe40008000f00 */
[----:B-1----:R-:W-:-:S05]  /*01a0*/  @P0 IADD3 R2, P1, PT, R6, R11, RZ ;  /* 0x0000000b06020210 */ /* 0x002fca0007f3e0ff */
[----:B------:R-:W-:-:S05]  /*01b0*/  @P0 IMAD.X R9, RZ, RZ, R7, P1 ;  /* 0x000000ffff090224 */ /* 0x000fca00008e0607 */
        /* <DEDUP_REMOVED lines=59> */
.L_x_5853:
        /* <DEDUP_REMOVED lines=53> */
.L_x_5854:
[----:B------:R-:W-:Y:S05]  /*08c0*/  BSYNC.RECONVERGENT B0 ;  /* 0x0000000000007941 */ /* 0x000fea0003800200 */
.L_x_5852:
[----:B------:R-:W0:Y:S02]  /*08d0*/  LDCU UR4, c[0x0][0x384] ;  /* 0x00007080ff0477ac */ /* 0x000e240008000800 */
[----:B0-----:R-:W-:-:S13]  /*08e0*/  ISETP.GE.AND P0, PT, R108, UR4, PT ;  /* 0x000000046c007c0c */ /* 0x001fda000bf06270 */
[----:B------:R-:W-:Y:S05]  /*08f0*/  @P0 EXIT ;  /* 0x000000000000094d */ /* 0x000fea0003800000 */
[----:B------:R-:W0:Y:S01]  /*0900*/  LDCU UR4, c[0x0][0x360] ;  /* 0x00006c00ff0477ac */ /* 0x000e220008000800 */
[----:B------:R-:W-:Y:S01]  /*0910*/  IMAD.HI.U32 R9, R106, -0x2daee0ad, RZ ;  /* 0xd2511f536a097827 */ /* 0x000fe200078e00ff */
[----:B-----5:R-:W-:Y:S02]  /*0920*/  IADD3 R6, PT, PT, R156, -0x61c88647, RZ ;  /* 0x9e3779b99c067810 */ /* 0x020fe40007ffe0ff */
[----:B------:R-:W-:Y:S01]  /*0930*/  LOP3.LUT R2, R2, 0x3, RZ, 0xc0, !PT ;  /* 0x0000000302027812 */ /* 0x000fe200078ec0ff */
[----:B------:R-:W-:Y:S01]  /*0940*/  IMAD R13, R106, -0x2daee0ad, RZ ;  /* 0xd2511f536a0d7824 */ /* 0x000fe200078e02ff */
[----:B------:R-:W-:Y:S01]  /*0950*/  LOP3.LUT R9, R9, R157, RZ, 0x3c, !PT ;  /* 0x0000009d09097212 */ /* 0x000fe200078e3cff */
[C---:B------:R-:W-:Y:S01]  /*0960*/  VIADD R10, R157.reuse, 0xbb67ae85 ;  /* 0xbb67ae859d0a7836 */ /* 0x040fe20000000000 */
[----:B------:R-:W1:Y:S01]  /*0970*/  LDCU UR10, c[0x0][0x404] ;  /* 0x00008080ff0a77ac */ /* 0x000e620008000800 */
[----:B------:R-:W-:Y:S02]  /*0980*/  VIADD R12, R157, 0x76cf5d0a ;  /* 0x76cf5d0a9d0c7836 */ /* 0x000fe40000000000 */
[C---:B------:R-:W-:Y:S01]  /*0990*/  IMAD.HI.U32 R4, R9.reuse, -0x326172a9, RZ ;  /* 0xcd9e8d5709047827 */ /* 0x040fe200078e00ff */
[----:B------:R-:W2:Y:S03]  /*09a0*/  LDCU.U8 UR11, c[0x0][0x410] ;  /* 0x00008200ff0b77ac */ /* 0x000ea60008000000 */
[----:B------:R-:W-:Y:S01]  /*09b0*/  IMAD R9, R9, -0x326172a9, RZ ;  /* 0xcd9e8d5709097824 */ /* 0x000fe200078e02ff */
[----:B------:R-:W3:Y:S01]  /*09c0*/  LDCU UR14, c[0x0][0x400] ;  /* 0x00008000ff0e77ac */ /* 0x000ee20008000800 */
[----:B0-----:R-:W-:Y:S01]  /*09d0*/  IMAD R26, R108, UR4, R5 ;  /* 0x000000046c1a7c24 */ /* 0x001fe2000f8e0205 */
[----:B------:R-:W0:Y:S03]  /*09e0*/  LDCU.64 UR12, c[0x0][0x408] ;  /* 0x00008100ff0c77ac */ /* 0x000e260008000a00 */
[C---:B------:R-:W-:Y:S01]  /*09f0*/  IMAD.HI.U32 R7, R26.reuse, -0x326172a9, RZ ;  /* 0xcd9e8d571a077827 */ /* 0x040fe200078e00ff */
[----:B------:R-:W4:Y:S03]  /*0a00*/  LDCU.64 UR8, c[0x0][0x3a0] ;  /* 0x00007400ff0877ac */ /* 0x000f260008000a00 */
[----:B------:R-:W-:Y:S01]  /*0a10*/  IMAD R11, R26, -0x326172a9, RZ ;  /* 0xcd9e8d571a0b7824 */ /* 0x000fe200078e02ff */
[----:B------:R-:W-:Y:S01]  /*0a20*/  LOP3.LUT R7, R104, R7, R156, 0x96, !PT ;  /* 0x0000000768077212 */ /* 0x000fe200078e969c */
[----:B------:R-:W-:-:S03]  /*0a30*/  UPLOP3.LUT UP1, UPT, UPT, UPT, UPT, 0x40, 0x4 ;  /* 0x000000000004789c */ /* 0x000fc60003f2e870 */
[----:B------:R-:W-:Y:S01]  /*0a40*/  LOP3.LUT R4, R6, R11, R4, 0x96, !PT ;  /* 0x0000000b06047212 */ /* 0x000fe200078e9604 */
[----:B------:R-:W-:-:S04]  /*0a50*/  IMAD.HI.U32 R8, R7, -0x2daee0ad, RZ ;  /* 0xd2511f5307087827 */ /* 0x000fc800078e00ff */
[----:B------:R-:W-:Y:S01]  /*0a60*/  IMAD R11, R7, -0x2daee0ad, RZ ;  /* 0xd2511f53070b7824 */ /* 0x000fe200078e02ff */
[----:B------:R-:W-:Y:S01]  /*0a70*/  LOP3.LUT R8, R10, R13, R8, 0x96, !PT ;  /* 0x0000000d0a087212 */ /* 0x000fe200078e9608 */
[----:B------:R-:W-:Y:S01]  /*0a80*/  IMAD.HI.U32 R10, R4, -0x2daee0ad, RZ ;  /* 0xd2511f53040a7827 */ /* 0x000fe200078e00ff */
[----:B------:R-:W-:Y:S02]  /*0a90*/  IADD3 R7, PT, PT, R156, 0x3c6ef372, RZ ;  /* 0x3c6ef3729c077810 */ /* 0x000fe40007ffe0ff */
[----:B------:R-:W-:Y:S01]  /*0aa0*/  IADD3 R13, PT, PT, R157, -0x126145ec, RZ ;  /* 0xed9eba149d0d7810 */ /* 0x000fe20007ffe0ff */
[----:B------:R-:W-:Y:S01]  /*0ab0*/  IMAD.HI.U32 R6, R8, -0x326172a9, RZ ;  /* 0xcd9e8d5708067827 */ /* 0x000fe200078e00ff */
[----:B------:R-:W-:-:S03]  /*0ac0*/  LOP3.LUT R10, R12, R11, R10, 0x96, !PT ;  /* 0x0000000b0c0a7212 */ /* 0x000fc600078e960a */
        /* <DEDUP_REMOVED lines=11> */
[----:B------:R-:W-:Y:S02]  /*0b80*/  IMAD R12, R6, -0x2daee0ad, RZ ;  /* 0xd2511f53060c7824 */ /* 0x000fe400078e02ff */
[----:B------:R-:W-:-:S04]  /*0b90*/  IMAD.HI.U32 R11, R7, -0x2daee0ad, RZ ;  /* 0xd2511f53070b7827 */ /* 0x000fc800078e00ff */
[----:B------:R-:W-:Y:S01]  /*0ba0*/  IMAD.HI.U32 R6, R4, -0x326172a9, RZ ;  /* 0xcd9e8d5704067827 */ /* 0x000fe200078e00ff */
[----:B------:R-:W-:Y:S02]  /*0bb0*/  LOP3.LUT R11, R13, R12, R11, 0x96, !PT ;  /* 0x0000000c0d0b7212 */ /* 0x000fe400078e960b */
[----:B------:R-:W-:Y:S01]  /*0bc0*/  IADD3 R12, PT, PT, R157, -0x56f99767, RZ ;  /* 0xa90668999d0c7810 */ /* 0x000fe20007ffe0ff */
[----:B------:R-:W-:Y:S01]  /*0bd0*/  IMAD R10, R7, -0x2daee0ad, RZ ;  /* 0xd2511f53070a7824 */ /* 0x000fe200078e02ff */
[----:B------:R-:W-:Y:S01]  /*0be0*/  LOP3.LUT R6, R8, R9, R6, 0x96, !PT ;  /* 0x0000000908067212 */ /* 0x000fe200078e9606 */
[----:B------:R-:W-:Y:S01]  /*0bf0*/  IMAD R9, R4, -0x326172a9, RZ ;  /* 0xcd9e8d5704097824 */ /* 0x000fe200078e02ff */
[----:B------:R-:W-:Y:S01]  /*0c00*/  LOP3.LUT R13, R5, 0x60, RZ, 0xc0, !PT ;  /* 0x00000060050d7812 */ /* 0x000fe200078ec0ff */
[----:B------:R-:W-:Y:S02]  /*0c10*/  VIADD R8, R156, 0x1715609d ;  /* 0x1715609d9c087836 */ /* 0x000fe40000000000 */
[----:B------:R-:W-:-:S04]  /*0c20*/  IMAD.HI.U32 R4, R11, -0x326172a9, RZ ;  /* 0xcd9e8d570b047827 */ /* 0x000fc800078e00ff */
[----:B------:R-:W-:Y:S01]  /*0c30*/  IMAD.HI.U32 R7, R6, -0x2daee0ad, RZ ;  /* 0xd2511f5306077827 */ /* 0x000fe200078e00ff */
[----:B------:R-:W-:-:S03]  /*0c40*/  LOP3.LUT R4, R8, R9, R4, 0x96, !PT ;  /* 0x0000000908047212 */ /* 0x000fc600078e9604 */
[----:B------:R-:W-:Y:S01]  /*0c50*/  IMAD.SHL.U32 R9, R5, 0x20, RZ ;  /* 0x0000002005097824 */ /* 0x000fe200078e00ff */
[----:B------:R-:W-:Y:S01]  /*0c60*/  LOP3.LUT R7, R12, R10, R7, 0x96, !PT ;  /* 0x0000000a0c077212 */ /* 0x000fe200078e9607 */
[----:B------:R-:W-:Y:S01]  /*0c70*/  IMAD R11, R11, -0x326172a9, RZ ;  /* 0xcd9e8d570b0b7824 */ /* 0x000fe200078e02ff */
[----:B------:R-:W-:Y:S01]  /*0c80*/  SHF.R.S32.HI R12, RZ, 0x3, R0 ;  /* 0x00000003ff0c7819 */ /* 0x000fe20000011400 */
[----:B------:R-:W-:Y:S01]  /*0c90*/  VIADD R8, R157, 0x646e171e ;  /* 0x646e171e9d087836 */ /* 0x000fe20000000000 */
[----:B------:R-:W-:Y:S01]  /*0ca0*/  LOP3.LUT R15, R9, 0x3e0, RZ, 0xc0, !PT ;  /* 0x000003e0090f7812 */ /* 0x000fe200078ec0ff */
[----:B------:R-:W-:Y:S01]  /*0cb0*/  IMAD R9, R6, -0x2daee0ad, RZ ;  /* 0xd2511f5306097824 */ /* 0x000fe200078e02ff */
[----:B------:R-:W-:Y:S01]  /*0cc0*/  IADD3 R5, PT, PT, R156, -0x4ab325aa, RZ ;  /* 0xb54cda569c057810 */ /* 0x000fe20007ffe0ff */
[----:B------:R-:W-:Y:S01]  /*0cd0*/  IMAD.HI.U32 R0, R7, -0x326172a9, RZ ;  /* 0xcd9e8d5707007827 */ /* 0x000fe200078e00ff */
[C---:B------:R-:W-:Y:S02]  /*0ce0*/  LOP3.LUT R10, R12.reuse, 0x7f, RZ, 0xc0, !PT ;  /* 0x0000007f0c0a7812 */ /* 0x040fe400078ec0ff */
[----:B------:R-:W-:Y:S01]  /*0cf0*/  SHF.L.U32 R12, R12, 0x1, RZ ;  /* 0x000000010c0c7819 */ /* 0x000fe200000006ff */
[----:B------:R-:W-:Y:S01]  /*0d00*/  IMAD.HI.U32 R6, R4, -0x2daee0ad, RZ ;  /* 0xd2511f5304067827 */ /* 0x000fe200078e00ff */
[----:B------:R-:W-:-:S02]  /*0d10*/  LOP3.LUT R0, R5, R11, R0, 0x96, !PT ;  /* 0x0000000b05007212 */ /* 0x000fc400078e9600 */
[----:B------:R-:W-:Y:S02]  /*0d20*/  VIADDMNMX R13, R10, -R13, RZ, !PT ;  /* 0x8000000d0a0d7246 */ /* 0x000fe400078001ff */
[----:B------:R-:W-:Y:S01]  /*0d30*/  LOP3.LUT R6, R8, R9, R6, 0x96, !PT ;  /* 0x0000000908067212 */ /* 0x000fe200078e9606 */
[----:B------:R-:W-:Y:S01]  /*0d40*/  IMAD R8, R7, -0x326172a9, RZ ;  /* 0xcd9e8d5707087824 */ /* 0x000fe200078e02ff */
[----:B------:R-:W-:Y:S01]  /*0d50*/  VIADDMNMX R15, R10, -R15, RZ, !PT ;  /* 0x8000000f0a0f7246 */ /* 0x000fe200078001ff */
[----:B------:R-:W-:Y:S01]  /*0d60*/  IMAD R7, R4, -0x2daee0ad, RZ ;  /* 0xd2511f5304077824 */ /* 0x000fe200078e02ff */
[----:B------:R-:W-:Y:S01]  /*0d70*/  LOP3.LUT R12, R12, 0xffffff00, RZ, 0xc0, !PT ;  /* 0xffffff000c0c7812 */ /* 0x000fe200078ec0ff */
[----:B------:R-:W-:Y:S01]  /*0d80*/  IMAD.HI.U32 R4, R0, -0x2daee0ad, RZ ;  /* 0xd2511f5300047827 */ /* 0x000fe200078e00ff */
[----:B------:R-:W-:Y:S02]  /*0d90*/  VIMNMX R13, PT, PT, R13, 0x20, PT ;  /* 0x000000200d0d7848 */ /* 0x000fe40003fe0100 */
[----:B------:R-:W-:Y:S01]  /*0da0*/  VIMNMX R15, PT, PT, R15, 0x20, PT ;  /* 0x000000200f0f7848 */ /* 0x000fe20003fe0100 */
[----:B------:R-:W-:Y:S01]  /*0db0*/  VIADD R10, R157, 0x1fd5c5a3 ;  /* 0x1fd5c5a39d0a7836 */ /* 0x000fe20000000000 */
[-C--:B------:R-:W-:Y:S01]  /*0dc0*/  LEA R13, R13, R12.reuse, 0x3 ;  /* 0x0000000c0d0d7211 */ /* 0x080fe200078e18ff */
[----:B------:R-:W-:Y:S01]  /*0dd0*/  VIADD R9, R156, 0x5384540f ;  /* 0x5384540f9c097836 */ /* 0x000fe20000000000 */
[----:B------:R-:W-:Y:S01]  /*0de0*/  LEA R100, R15, R12, 0x3 ;  /* 0x0000000c0f647211 */ /* 0x000fe200078e18ff */
[----:B------:R-:W-:Y:S01]  /*0df0*/  IMAD.HI.U32 R5, R6, -0x326172a9, RZ ;  /* 0xcd9e8d5706057827 */ /* 0x000fe200078e00ff */
[----:B------:R-:W-:-:S02]  /*0e00*/  LOP3.LUT R4, R10, R7, R4, 0x96, !PT ;  /* 0x000000070a047212 */ /* 0x000fc400078e9604 */
[----:B------:R-:W-:Y:S01]  /*0e10*/  I2FP.F32.U32 R13, R13 ;  /* 0x0000000d000d7245 */ /* 0x000fe20000201000 */
[----:B------:R-:W-:Y:S01]  /*0e20*/  IMAD R7, R6, -0x326172a9, RZ ;  /* 0xcd9e8d5706077824 */ /* 0x000fe200078e02ff */
[----:B------:R-:W-:Y:S01]  /*0e30*/  LOP3.LUT R5, R9, R8, R5, 0x96, !PT ;  /* 0x0000000809057212 */ /* 0x000fe200078e9605 */
[----:B------:R-:W-:Y:S01]  /*0e40*/  IMAD R9, R0, -0x2daee0ad, RZ ;  /* 0xd2511f5300097824 */ /* 0x000fe200078e02ff */
[----:B------:R0:W0:Y:S01]  /*0e50*/  MUFU.RCP R102, R13 ;  /* 0x0000000d00667308 */ /* 0x0000220000001000 */
[----:B------:R-:W-:-:S04]  /*0e60*/  IMAD.HI.U32 R0, R4, -0x326172a9, RZ ;  /* 0xcd9e8d5704007827 */ /* 0x000fc800078e00ff */
[----:B------:R-:W-:Y:S02]  /*0e70*/  VIADD R6, R156, 0xf1bbcdc8 ;  /* 0xf1bbcdc89c067836 */ /* 0x000fe40000000000 */
[----:B------:R-:W-:Y:S02]  /*0e80*/  VIADD R10, R157, 0xdb3d7428 ;  /* 0xdb3d74289d0a7836 */ /* 0x000fe40000000000 */
[----:B------:R-:W-:Y:S01]  /*0e90*/  IMAD.HI.U32 R8, R5, -0x2daee0ad, RZ ;  /* 0xd2511f5305087827 */ /* 0x000fe200078e00ff */
[----:B------:R-:W-:-:S03]  /*0ea0*/  LOP3.LUT R6, R6, R7, R0, 0x96, !PT ;  /* 0x0000000706067212 */ /* 0x000fc600078e9600 */
[----:B------:R-:W-:Y:S01]  /*0eb0*/  IMAD R5, R5, -0x2daee0ad, RZ ;  /* 0xd2511f5305057824 */ /* 0x000fe200078e02ff */
[----:B------:R-:W-:Y:S01]  /*0ec0*/  LOP3.LUT R8, R10, R9, R8, 0x96, !PT ;  /* 0x000000090a087212 */ /* 0x000fe200078e9608 */
[----:B------:R-:W-:-:S04]  /*0ed0*/  IMAD.HI.U32 R24, R6, -0x2daee0ad, RZ ;  /* 0xd2511f5306187827 */ /* 0x000fc800078e00ff */
[----:B------:R-:W-:Y:S02]  /*0ee0*/  VIADD R0, R157, 0x96a522ad ;  /* 0x96a522ad9d007836 */ /* 0x000fe40000000000 */
[----:B------:R-:W-:Y:S02]  /*0ef0*/  VIADD R9, R156, 0x8ff34781 ;  /* 0x8ff347819c097836 */ /* 0x000fe40000000000 */
[----:B------:R-:W-:Y:S01]  /*0f00*/  IMAD R7, R4, -0x326172a9, RZ ;  /* 0xcd9e8d5704077824 */ /* 0x000fe200078e02ff */
[----:B------:R-:W-:Y:S01]  /*0f10*/  LOP3.LUT R24, R0, R5, R24, 0x96, !PT ;  /* 0x0000000500187212 */ /* 0x000fe200078e9618 */
[----:B------:R-:W-:-:S04]  /*0f20*/  IMAD.HI.U32 R22, R8, -0x326172a9, RZ ;  /* 0xcd9e8d5708167827 */ /* 0x000fc800078e00ff */
[----:B------:R-:W-:Y:S01]  /*0f30*/  IMAD.MOV.U32 R0, RZ, RZ, RZ ;  /* 0x000000ffff007224 */ /* 0x000fe200078e00ff */
[----:B------:R-:W-:Y:S01]  /*0f40*/  LOP3.LUT R22, R9, R7, R22, 0x96, !PT ;  /* 0x0000000709167212 */ /* 0x000fe200078e9616 */
[----:B------:R-:W-:Y:S02]  /*0f50*/  IMAD R20, R8, -0x326172a9, RZ ;  /* 0xcd9e8d5708147824 */ /* 0x000fe400078e02ff */
[----:B01234-:R-:W-:-:S07]  /*0f60*/  IMAD R110, R6, -0x2daee0ad, RZ ;  /* 0xd2511f53066e7824 */ /* 0x01ffce00078e02ff */
.L_x_6374:
        /* <DEDUP_REMOVED lines=12> */
[----:B------:R-:W-:-:S04]  /*1030*/  @P0 VIADD R112, R124, 0xffffffff ;  /* 0xffffffff7c700836 */ /* 0x000fc80000000000 */
        /* <DEDUP_REMOVED lines=15> */
.L_x_5857:
[----:B------:R-:W-:Y:S05]  /*1130*/  BRA.U !UP0, `(.L_x_5858) ;  /* 0x0000003508c47547 */ /* 0x000fea000b800000 */
[----:B------:R-:W0:Y:S02]  /*1140*/  LDC.64 R28, c[0x0][0x3a0] ;  /* 0x0000e800ff1c7b82 */ /* 0x000e240000000a00 */
[----:B0-----:R-:W-:-:S06]  /*1150*/  IMAD.WIDE.U32 R28, R122, 0x10, R28 ;  /* 0x000000107a1c7825 */ /* 0x001fcc00078e001c */
[----:B------:R-:W2:Y:S01]  /*1160*/  LDG.E.128 R28, desc[UR6][R28.64] ;  /* 0x000000061c1c7981 */ /* 0x000ea2000c1e1d00 */
[----:B------:R-:W-:-:S13]  /*1170*/  ISETP.GT.AND P2, PT, R124, RZ, PT ;  /* 0x000000ff7c00720c */ /* 0x000fda0003f44270 */
[----:B------:R-:W-:Y:S02]  /*1180*/  @!P2 IMAD.MOV.U32 R9, RZ, RZ, R2 ;  /* 0x000000ffff09a224 */ /* 0x000fe400078e0002 */
[----:B------:R-:W-:Y:S02]  /*1190*/  @!P2 IMAD.MOV.U32 R112, RZ, RZ, R110 ;  /* 0x000000ffff70a224 */ /* 0x000fe400078e006e */
[----:B--2---:R-:W-:Y:S01]  /*11a0*/  @!P2 HADD2.F32 R5, -RZ, R28.H0_H0 ;  /* 0x2000001cff05a230 */ /* 0x004fe20000004100 */
        /* <DEDUP_REMOVED lines=17> */
.L_x_5862:
        /* <DEDUP_REMOVED lines=13> */
.L_x_5864:
[----:B------:R-:W-:Y:S05]  /*1390*/  BSYNC.RECONVERGENT B2 ;  /* 0x0000000000027941 */ /* 0x000fea0003800200 */
.L_x_5863:
        /* <DEDUP_REMOVED lines=8> */
[C---:B------:R-:W-:Y:S02]  /*1420*/  VIADD R7, R157.reuse, 0xbb67ae85 ;  /* 0xbb67ae859d077836 */ /* 0x040fe40000000000 */
[----:B------:R-:W-:-:S03]  /*1430*/  VIADD R9, R157, 0x1fd5c5a3 ;  /* 0x1fd5c5a39d097836 */ /* 0x000fc60000000000 */
        /* <DEDUP_REMOVED lines=28> */
[----:B------:R-:W-:-:S04]  /*1600*/  LOP3.LUT R5, R5, R98, R161, 0x96, !PT ;  /* 0x0000006205057212 */ /* 0x000fc800078e96a1 */
[----:B------:R-:W-:Y:S01]  /*1610*/  LOP3.LUT R98, R7, R4, R97, 0x96, !PT ;  /* 0x0000000407627212 */ /* 0x000fe200078e9661 */
        /* <DEDUP_REMOVED lines=21> */
.L_x_5861:
[----:B------:R-:W-:Y:S05]  /*1770*/  BSYNC.RECONVERGENT B1 ;  /* 0x0000000000017941 */ /* 0x000fea0003800200 */
.L_x_5860:
[----:B------:R-:W-:Y:S01]  /*1780*/  I2FP.F32.U32 R2, R4 ;  /* 0x0000000400027245 */ /* 0x000fe20000201000 */
[----:B-----5:R-:W-:Y:S02]  /*1790*/  HADD2.F32 R4, -RZ, R32.H0_H0 ;  /* 0x20000020ff047230 */ /* 0x020fe40000004100 */
[----:B------:R-:W-:Y:S02]  /*17a0*/  IMAD.MOV.U32 R5, RZ, RZ, 0x2f800000 ;  /* 0x2f800000ff057424 */ /* 0x000fe400078e00ff */
[----:B------:R-:W-:Y:S02]  /*17b0*/  HADD2.F32 R96, -RZ, R28.H0_H0 ;  /* 0x2000001cff607230 */ /* 0x000fe40000004100 */
[----:B------:R-:W-:Y:S01]  /*17c0*/  FMUL.FTZ R4, R4, UR13 ;  /* 0x0000000d04047c20 */ /* 0x000fe20008410000 */
[----:B------:R-:W-:-:S03]  /*17d0*/  FFMA.FTZ R2, R2, R5, 1.1641532182693481445e-10 ;  /* 0x2f00000002027423 */ /* 0x000fc60000010005 */
[----:B------:R-:W-:Y:S02]  /*17e0*/  FMUL.FTZ R4, R4, UR12 ;  /* 0x0000000c04047c20 */ /* 0x000fe40008410000 */
[----:B------:R-:W-:Y:S01]  /*17f0*/  FSETP.GTU.FTZ.AND P3, PT, R2, UR10, PT ;  /* 0x0000000a02007c0b */ /* 0x000fe2000bf7c000 */
[----:B------:R-:W-:-:S03]  /*1800*/  HADD2.F32 R2, -RZ, R84.H0_H0 ;  /* 0x20000054ff027230 */ /* 0x000fc60000004100 */
[----:B------:R-:W-:Y:S02]  /*1810*/  FSEL R5, R4, RZ, !P3 ;  /* 0x000000ff04057208 */ /* 0x000fe40005800000 */
[----:B------:R-:W-:-:S03]  /*1820*/  SEL R4, RZ, 0x1, P3 ;  /* 0x00000001ff047807 */ /* 0x000fc60001800000 */
[----:B------:R-:W-:-:S07]  /*1830*/  FFMA.FTZ R5, R5, R2, R96 ;  /* 0x0000000205057223 */ /* 0x000fce0000010060 */
.L_x_5859:
        /* <DEDUP_REMOVED lines=21> */
.L_x_5868:
        /* <DEDUP_REMOVED lines=13> */
.L_x_5870:
[----:B------:R-:W-:Y:S05]  /*1a60*/  BSYNC.RECONVERGENT B2 ;  /* 0x0000000000027941 */ /* 0x000fea0003800200 */
.L_x_5869:
        /* <DEDUP_REMOVED lines=61> */
.L_x_5867:
[----:B------:R-:W-:Y:S05]  /*1e40*/  BSYNC.RECONVERGENT B1 ;  /* 0x0000000000017941 */ /* 0x000fea0003800200 */
.L_x_5866:
[----:B------:R-:W-:Y:S01]  /*1e50*/  I2FP.F32.U32 R6, R6 ;  /* 0x0000000600067245 */ /* 0x000fe20000201000 */
[----:B-----5:R-:W-:Y:S02]  /*1e60*/  HADD2.F32 R7, -RZ, R32.H1_H1 ;  /* 0x30000020ff077230 */ /* 0x020fe40000004100 */
[----:B------:R-:W-:Y:S02]  /*1e70*/  IMAD.MOV.U32 R9, RZ, RZ, 0x2f800000 ;  /* 0x2f800000ff097424 */ /* 0x000fe400078e00ff */
[----:B------:R-:W-:Y:S02]  /*1e80*/  HADD2.F32 R96, -RZ, R84.H1_H1 ;  /* 0x30000054ff607230 */ /* 0x000fe40000004100 */
[----:B------:R-:W-:Y:S01]  /*1e90*/  FMUL.FTZ R7, R7, UR13 ;  /* 0x0000000d07077c20 */ /* 0x000fe20008410000 */
[----:B------:R-:W-:Y:S01]  /*1ea0*/  FFMA.FTZ R6, R6, R9, 1.1641532182693481445e-10 ;  /* 0x2f00000006067423 */ /* 0x000fe20000010009 */
[----:B------:R-:W-:Y:S02]  /*1eb0*/  HADD2.F32 R98, -RZ, R28.H1_H1 ;  /* 0x3000001cff627230 */ /* 0x000fe40000004100 */
[----:B------:R-:W-:-:S02]  /*1ec0*/  FMUL.FTZ R7, R7, UR12 ;  /* 0x0000000c07077c20 */ /* 0x000fc40008410000 */
[----:B------:R-:W-:-:S04]  /*1ed0*/  FSETP.GTU.FTZ.AND P3, PT, R6, UR10, PT ;  /* 0x0000000a06007c0b */ /* 0x000fc8000bf7c000 */
[----:B------:R-:W-:Y:S02]  /*1ee0*/  FSEL R7, R7, RZ, !P3 ;  /* 0x000000ff07077208 */ /* 0x000fe40005800000 */
[----:B------:R-:W-:-:S03]  /*1ef0*/  SEL R6, RZ, 0x1, P3 ;  /* 0x00000001ff067807 */ /* 0x000fc60001800000 */
[----:B------:R-:W-:-:S07]  /*1f00*/  FFMA.FTZ R7, R7, R96, R98 ;  /* 0x0000006007077223 */ /* 0x000fce0000010062 */
.L_x_5865:
        /* <DEDUP_REMOVED lines=21> */
.L_x_5874:
        /* <DEDUP_REMOVED lines=13> */
.L_x_5876:
[----:B------:R-:W-:Y:S05]  /*2130*/  BSYNC.RECONVERGENT B2 ;  /* 0x0000000000027941 */ /* 0x000fea0003800200 */
.L_x_5875:
        /* <DEDUP_REMOVED lines=50> */
[----:B------:R-:W-:-:S04]  /*2460*/  VIADD R11, R157, 0xdb3d7428 ;  /* 0xdb3d74289d0b7836 */ /* 0x000fc80000000000 */
[----:B------:R-:W-:Y:S01]  /*2470*/  IMAD.WIDE.U32 R8, R9, -0x2daee0ad, RZ ;  /* 0xd2511f5309087825 */ /* 0x000fe200078e00ff */
[----:B------:R-:W-:Y:S02]  /*2480*/  LOP3.LUT R98, R11, R98, R97, 0x96, !PT ;  /* 0x000000620b627212 */ /* 0x000fe400078e9661 */
[----:B------:R-:W-:Y:S02]  /*2490*/  IADD3 R11, PT, PT, R156, -0x700cb87f, RZ ;  /* 0x8ff347819c0b7810 */ /* 0x000fe40007ffe0ff */
[----:B------:R-:W-:Y:S01]  /*24a0*/  LOP3.LUT R24, R13, R96, R9, 0x96, !PT ;  /* 0x000000600d187212 */ /* 0x000fe200078e9609 */
[----:B------:R-:W-:Y:S01]  /*24b0*/  IMAD.WIDE.U32 R98, R98, -0x326172a9, RZ ;  /* 0xcd9e8d5762627825 */ /* 0x000fe200078e00ff */
[----:B------:R-:W-:-:S03]  /*24c0*/  MOV R110, R8 ;  /* 0x00000008006e7202 */ /* 0x000fc60000000f00 */
[----:B------:R-:W-:Y:S01]  /*24d0*/  IMAD.MOV.U32 R20, RZ, RZ, R98 ;  /* 0x000000ffff147224 */ /* 0x000fe200078e0062 */
[----:B------:R-:W-:Y:S01]  /*24e0*/  LOP3.LUT R22, R11, R160, R99, 0x96, !PT ;  /* 0x000000a00b167212 */ /* 0x000fe200078e9663 */
[----:B------:R-:W-:Y:S02]  /*24f0*/  IMAD.MOV.U32 R8, RZ, RZ, R2 ;  /* 0x000000ffff087224 */ /* 0x000fe400078e0002 */
[----:B------:R-:W-:-:S07]  /*2500*/  IMAD.MOV.U32 R13, RZ, RZ, RZ ;  /* 0x000000ffff0d7224 */ /* 0x000fce00078e00ff */
.L_x_5873:
[----:B------:R-:W-:Y:S05]  /*2510*/  BSYNC.RECONVERGENT B1 ;  /* 0x0000000000017941 */ /* 0x000fea0003800200 */
.L_x_5872:
[----:B------:R-:W-:Y:S01]  /*2520*/  HFMA2 R9, -RZ, RZ, 0.1171875, 0 ;  /* 0x2f800000ff097431 */ /* 0x000fe200000001ff */
[----:B------:R-:W-:Y:S01]  /*2530*/  I2FP.F32.U32 R2, R8 ;  /* 0x0000000800027245 */ /* 0x000fe20000201000 */
[----:B-----5:R-:W-:Y:S02]  /*2540*/  HADD2.F32 R8, -RZ, R33.H0_H0 ;  /* 0x20000021ff087230 */ /* 0x020fe40000004100 */
[----:B------:R-:W-:-:S03]  /*2550*/  HADD2.F32 R96, -RZ, R29.H0_H0 ;  /* 0x2000001dff607230 */ /* 0x000fc60000004100 */
        /* <DEDUP_REMOVED lines=8> */
.L_x_5871:
        /* <DEDUP_REMOVED lines=21> */
.L_x_5880:
        /* <DEDUP_REMOVED lines=13> */
.L_x_5882:
[----:B------:R-:W-:Y:S05]  /*2800*/  BSYNC.RECONVERGENT B2 ;  /* 0x0000000000027941 */ /* 0x000fea0003800200 */
.L_x_5881:
        /* <DEDUP_REMOVED lines=61> */
.L_x_5879:
[----:B------:R-:W-:Y:S05]  /*2be0*/  BSYNC.RECONVERGENT B1 ;  /* 0x0000000000017941 */ /* 0x000fea0003800200 */
.L_x_5878:
        /* <DEDUP_REMOVED lines=12> */
.L_x_5877:
        /* <DEDUP_REMOVED lines=21> */
.L_x_5886:
        /* <DEDUP_REMOVED lines=13> */
.L_x_5888:
[----:B------:R-:W-:Y:S05]  /*2ed0*/  BSYNC.RECONVERGENT B2 ;  /* 0x0000000000027941 */ /* 0x000fea0003800200 */
.L_x_5887:
        /* <DEDUP_REMOVED lines=61> */
.L_x_5885:
[----:B------:R-:W-:Y:S05]  /*32b0*/  BSYNC.RECONVERGENT B1 ;  /* 0x0000000000017941 */ /* 0x000fea0003800200 */
.L_x_5884:
        /* <DEDUP_REMOVED lines=12> */
.L_x_5883:
        /* <DEDUP_REMOVED lines=21> */
.L_x_5892:
        /* <DEDUP_REMOVED lines=13> */
.L_x_5894:
[----:B------:R-:W-:Y:S05]  /*35a0*/  BSYNC.RECONVERGENT B2 ;  /* 0x0000000000027941 */ /* 0x000fea0003800200 */
.L_x_5893:
        /* <DEDUP_REMOVED lines=55> */
[----:B------:R-:W-:Y:S01]  /*3920*/  HFMA2 R19, -RZ, RZ, 0, 0 ;  /* 0x00000000ff137431 */ /* 0x000fe200000001ff */
[----:B------:R-:W-:Y:S01]  /*3930*/  MOV R2, R14 ;  /* 0x0000000e00027202 */ /* 0x000fe20000000f00 */
[----:B------:R-:W-:-:S04]  /*3940*/  IMAD.WIDE.U32 R98, R98, -0x326172a9, RZ ;  /* 0xcd9e8d5762627825 */ /* 0x000fc800078e00ff */
[----:B------:R-:W-:Y:S01]  /*3950*/  IMAD.MOV.U32 R20, RZ, RZ, R98 ;  /* 0x000000ffff147224 */ /* 0x000fe200078e0062 */
[----:B------:R-:W-:Y:S01]  /*3960*/  LOP3.LUT R22, R17, R160, R99, 0x96, !PT ;  /* 0x000000a011167212 */ /* 0x000fe200078e9663 */
[----:B------:R-:W-:-:S07]  /*3970*/  IMAD.MOV.U32 R14, RZ, RZ, R110 ;  /* 0x000000ffff0e7224 */ /* 0x000fce00078e006e */
.L_x_5891:
[----:B------:R-:W-:Y:S05]  /*3980*/  BSYNC.RECONVERGENT B1 ;  /* 0x0000000000017941 */ /* 0x000fea0003800200 */
.L_x_5890:
        /* <DEDUP_REMOVED lines=12> */
.L_x_5889:
        /* <DEDUP_REMOVED lines=21> */
.L_x_5898:
        /* <DEDUP_REMOVED lines=13> */
.L_x_5900:
[----:B------:R-:W-:Y:S05]  /*3c70*/  BSYNC.RECONVERGENT B2 ;  /* 0x0000000000027941 */ /* 0x000fea0003800200 */
.L_x_5899:
        /* <DEDUP_REMOVED lines=39> */
[----:B------:R-:W-:Y:S02]  /*3ef0*/  VIADD R97, R157, 0x1fd5c5a3 ;  /* 0x1fd5c5a39d617836 */ /* 0x000fe40000000000 */
        /* <DEDUP_REMOVED lines=21> */
.L_x_5897:
[----:B------:R-:W-:Y:S05]  /*4050*/  BSYNC.RECONVERGENT B1 ;  /* 0x0000000000017941 */ /* 0x000fea0003800200 */
.L_x_5896:
        /* <DEDUP_REMOVED lines=12> */
.L_x_5895:
        /* <DEDUP_REMOVED lines=21> */
.L_x_5904:
        /* <DEDUP_REMOVED lines=13> */
.L_x_5906:
[----:B------:R-:W-:Y:S05]  /*4340*/  BSYNC.RECONVERGENT B2 ;  /* 0x0000000000027941 */ /* 0x000fea0003800200 */
.L_x_5905:
        /* <DEDUP_REMOVED lines=59> */
[----:B------:R-:W-:Y:S01]  /*4700*/  IMAD.MOV.U32 R18, RZ, RZ, R136 ;  /* 0x000000ffff127224 */ /* 0x000fe200078e0088 */
[----:B------:R-:W-:-:S07]  /*4710*/  LOP3.LUT R22, R97, R160, R99, 0x96, !PT ;  /* 0x000000a061167212 */ /* 0x000fce00078e9663 */
.L_x_5903:
[----:B------:R-:W-:Y:S05]  /*4720*/  BSYNC.RECONVERGENT B1 ;  /* 0x0000000000017941 */ /* 0x000fea0003800200 */
.L_x_5902:
        /* <DEDUP_REMOVED lines=12> */
.L_x_5901:
[----:B------:R-:W-:Y:S02]  /*47f0*/  F2FP.F16.F32.PACK_AB R99, RZ, R19 ;  /* 0x00000013ff63723e */ /* 0x000fe400000000ff */
[----:B------:R-:W-:Y:S02]  /*4800*/  PRMT R98, R132, 0x5410, R134 ;  /* 0x0000541084627816 */ /* 0x000fe40000000086 */
[----:B------:R-:W-:Y:S02]  /*4810*/  PRMT R97, R130, 0x5410, R128 ;  /* 0x0000541082617816 */ /* 0x000fe40000000080 */
[----:B------:R-:W-:Y:S02]  /*4820*/  PRMT R96, R126, 0x5410, R118 ;  /* 0x000054107e607816 */ /* 0x000fe40000000076 */
[----:B------:R-:W-:Y:S01]  /*4830*/  PRMT R99, R110, 0x5410, R99 ;  /* 0x000054106e637816 */ /* 0x000fe20000000063 */
[----:B------:R-:W-:Y:S06]  /*4840*/  BRA `(.L_x_5907) ;  /* 0x0000003400207947 */ /* 0x000fec0003800000 */
.L_x_5858:
[----:B------:R-:W-:Y:S01]  /*4850*/  MOV R5, RZ ;  /* 0x000000ff00057202 */ /* 0x000fe20000000f00 */
[----:B------:R-:W-:Y:S01]  /*4860*/  IMAD.MOV.U32 R9, RZ, RZ, R2 ;  /* 0x000000ffff097224 */ /* 0x000fe200078e0002 */
        /* <DEDUP_REMOVED lines=18> */
.L_x_5911:
        /* <DEDUP_REMOVED lines=13> */
.L_x_5913:
[----:B------:R-:W-:Y:S05]  /*4a60*/  BSYNC.RECONVERGENT B2 ;  /* 0x0000000000027941 */ /* 0x000fea0003800200 */
.L_x_5912:
        /* <DEDUP_REMOVED lines=61> */
.L_x_5910:
[----:B------:R-:W-:Y:S05]  /*4e40*/  BSYNC.RECONVERGENT B1 ;  /* 0x0000000000017941 */ /* 0x000fea0003800200 */
.L_x_5909:
[----:B------:R-:W-:Y:S01]  /*4e50*/  I2FP.F32.U32 R2, R4 ;  /* 0x0000000400027245 */ /* 0x000fe20000201000 */
[----:B-----5:R-:W-:Y:S02]  /*4e60*/  HADD2.F32 R4, -RZ, R32.H0_H0 ;  /* 0x20000020ff047230 */ /* 0x020fe40000004100 */
[----:B------:R-:W-:-:S03]  /*4e70*/  IMAD.MOV.U32 R5, RZ, RZ, 0x2f800000 ;  /* 0x2f800000ff057424 */ /* 0x000fc600078e00ff */
[----:B------:R-:W-:Y:S01]  /*4e80*/  FMUL.FTZ R4, R4, UR13 ;  /* 0x0000000d04047c20 */ /* 0x000fe20008410000 */
[----:B------:R-:W-:-:S03]  /*4e90*/  FFMA.FTZ R2, R2, R5, 1.1641532182693481445e-10 ;  /* 0x2f00000002027423 */ /* 0x000fc60000010005 */
[----:B------:R-:W-:Y:S02]  /*4ea0*/  FMUL.FTZ R4, R4, UR12 ;  /* 0x0000000c04047c20 */ /* 0x000fe40008410000 */
[----:B------:R-:W-:Y:S01]  /*4eb0*/  FSETP.GTU.FTZ.AND P2, PT, R2, UR10, PT ;  /* 0x0000000a02007c0b */ /* 0x000fe2000bf5c000 */
[----:B------:R-:W-:-:S03]  /*4ec0*/  HADD2.F32 R2, -RZ, R84.H0_H0 ;  /* 0x20000054ff027230 */ /* 0x000fc60000004100 */
[----:B------:R-:W-:Y:S02]  /*4ed0*/  FSEL R5, R4, RZ, !P2 ;  /* 0x000000ff04057208 */ /* 0x000fe40005000000 */
[----:B------:R-:W-:-:S03]  /*4ee0*/  SEL R4, RZ, 0x1, P2 ;  /* 0x00000001ff047807 */ /* 0x000fc60001000000 */
[----:B------:R-:W-:-:S07]  /*4ef0*/  FMUL.FTZ R5, R5, R2 ;  /* 0x0000000205057220 */ /* 0x000fce0000410000 */
.L_x_5908:
[----:B------:R-:W-:Y:S01]  /*4f00*/  F2FP.F16.F32.PACK_AB R126, RZ, R5 ;  /* 0x00000005ff7e723e */ /* 0x000fe200000000ff */
        /* <DEDUP_REMOVED lines=16> */
.L_x_5917:
        /* <DEDUP_REMOVED lines=13> */
.L_x_5919:
[----:B------:R-:W-:Y:S05]  /*50e0*/  BSYNC.RECONVERGENT B2 ;  /* 0x0000000000027941 */ /* 0x000fea0003800200 */
.L_x_5918:
        /* <DEDUP_REMOVED lines=55> */
[----:B------:R-:W-:Y:S02]  /*5460*/  LOP3.LUT R24, R11, R96, R7, 0x96, !PT ;  /* 0x000000600b187212 */ /* 0x000fe400078e9607 */
[----:B------:R-:W-:Y:S01]  /*5470*/  MOV R7, R112 ;  /* 0x0000007000077202 */ /* 0x000fe20000000f00 */
[----:B------:R-:W-:-:S04]  /*5480*/  IMAD.WIDE.U32 R98, R98, -0x326172a9, RZ ;  /* 0xcd9e8d5762627825 */ /* 0x000fc800078e00ff */
[----:B------:R-:W-:Y:S01]  /*5490*/  IMAD.MOV.U32 R20, RZ, RZ, R98 ;  /* 0x000000ffff147224 */ /* 0x000fe200078e0062 */
[----:B------:R-:W-:Y:S01]  /*54a0*/  LOP3.LUT R22, R9, R160, R99, 0x96, !PT ;  /* 0x000000a009167212 */ /* 0x000fe200078e9663 */
[----:B------:R-:W-:-:S07]  /*54b0*/  IMAD.MOV.U32 R112, RZ, RZ, R6 ;  /* 0x000000ffff707224 */ /* 0x000fce00078e0006 */
.L_x_5916:
[----:B------:R-:W-:Y:S05]  /*54c0*/  BSYNC.RECONVERGENT B1 ;  /* 0x0000000000017941 */ /* 0x000fea0003800200 */
.L_x_5915:
        /* <DEDUP_REMOVED lines=10> */
[----:B------:R-:W-:-:S07]  /*5570*/  FMUL.FTZ R7, R7, R96 ;  /* 0x0000006007077220 */ /* 0x000fce0000410000 */
.L_x_5914:
        /* <DEDUP_REMOVED lines=17> */
.L_x_5923:
        /* <DEDUP_REMOVED lines=13> */
.L_x_5925:
[----:B------:R-:W-:Y:S05]  /*5760*/  BSYNC.RECONVERGENT B2 ;  /* 0x0000000000027941 */ /* 0x000fea0003800200 */
.L_x_5924:
        /* <DEDUP_REMOVED lines=61> */
.L_x_5922:
[----:B------:R-:W-:Y:S05]  /*5b40*/  BSYNC.RECONVERGENT B1 ;  /* 0x0000000000017941 */ /* 0x000fea0003800200 */
.L_x_5921:
        /* <DEDUP_REMOVED lines=11> */
.L_x_5920:
        /* <DEDUP_REMOVED lines=17> */
.L_x_5929:
        /* <DEDUP_REMOVED lines=13> */
.L_x_5931:
[----:B------:R-:W-:Y:S05]  /*5de0*/  BSYNC.RECONVERGENT B2 ;  /* 0x0000000000027941 */ /* 0x000fea0003800200 */
.L_x_5930:
        /* <DEDUP_REMOVED lines=61> */
.L_x_5928:
[----:B------:R-:W-:Y:S05]  /*61c0*/  BSYNC.RECONVERGENT B1 ;  /* 0x0000000000017941 */ /* 0x000fea0003800200 */
.L_x_5927:
        /* <DEDUP_REMOVED lines=11> */
.L_x_5926:
        /* <DEDUP_REMOVED lines=17> */
.L_x_5935:
        /* <DEDUP_REMOVED lines=13> */
.L_x_5937:
[----:B------:R-:W-:Y:S05]  /*6460*/  BSYNC.RECONVERGENT B2 ;  /* 0x0000000000027941 */ /* 0x000fea0003800200 */
.L_x_5936:
        /* <DEDUP_REMOVED lines=61> */
.L_x_5934:
[----:B------:R-:W-:Y:S05]  /*6840*/  BSYNC.RECONVERGENT B1 ;  /* 0x0000000000017941 */ /* 0x000fea0003800200 */
.L_x_5933:
        /* <DEDUP_REMOVED lines=11> */
.L_x_5932:
        /* <DEDUP_REMOVED lines=17> */
.L_x_5941:
        /* <DEDUP_REMOVED lines=13> */
.L_x_5943:
[----:B------:R-:W-:Y:S05]  /*6ae0*/  BSYNC.RECONVERGENT B2 ;  /* 0x0000000000027941 */ /* 0x000fea0003800200 */
.L_x_5942:
        /* <DEDUP_REMOVED lines=61> */
.L_x_5940:
[----:B------:R-:W-:Y:S05]  /*6ec0*/  BSYNC.RECONVERGENT B1 ;  /* 0x0000000000017941 */ /* 0x000fea0003800200 */
.L_x_5939:
        /* <DEDUP_REMOVED lines=11> */
.L_x_5938:
        /* <DEDUP_REMOVED lines=17> */
.L_x_5947:
        /* <DEDUP_REMOVED lines=13> */
.L_x_5949:
[----:B------:R-:W-:Y:S05]  /*7160*/  BSYNC.RECONVERGENT B2 ;  /* 0x0000000000027941 */ /* 0x000fea0003800200 */
.L_x_5948:
        /* <DEDUP_REMOVED lines=39> */
[----:B------:R-:W-:Y:S01]  /*73e0*/  IADD3 R97, PT, PT, R157, 0x1fd5c5a3, RZ ;  /* 0x1fd5c5a39d617810 */ /* 0x000fe20007ffe0ff */
[----:B------:R-:W-:-:S04]  /*73f0*/  IMAD.WIDE.U32 R16, R19, -0x326172a9, RZ ;  /* 0xcd9e8d5713107825 */ /* 0x000fc800078e00ff */
[----:B------:R-:W-:-:S04]  /*7400*/  IMAD.WIDE.U32 R98, R98, -0x2daee0ad, RZ ;  /* 0xd2511f5362627825 */ /* 0x000fc800078e00ff */
[----:B------:R-:W-:Y:S01]  /*7410*/  VIADD R19, R156, 0x5384540f ;  /* 0x5384540f9c137836 */ /* 0x000fe20000000000 */
[----:B------:R-:W-:-:S04]  /*7420*/  LOP3.LUT R160, R97, R160, R99, 0x96, !PT ;  /* 0x000000a061a07212 */ /* 0x000fc800078e9663 */
        /* <DEDUP_REMOVED lines=12> */
[----:B------:R-:W-:Y:S01]  /*74f0*/  HFMA2 R96, -RZ, RZ, 0, 0 ;  /* 0x00000000ff607431 */ /* 0x000fe200000001ff */
[----:B------:R-:W-:Y:S01]  /*7500*/  MOV R17, R112 ;  /* 0x0000007000117202 */ /* 0x000fe20000000f00 */
[----:B------:R-:W-:Y:S01]  /*7510*/  IMAD.MOV.U32 R20, RZ, RZ, R98 ;  /* 0x000000ffff147224 */ /* 0x000fe200078e0062 */
[----:B------:R-:W-:Y:S01]  /*7520*/  LOP3.LUT R22, R19, R160, R99, 0x96, !PT ;  /* 0x000000a013167212 */ /* 0x000fe200078e9663 */
[----:B------:R-:W-:-:S07]  /*7530*/  IMAD.MOV.U32 R112, RZ, RZ, R16 ;  /* 0x000000ffff707224 */ /* 0x000fce00078e0010 */
.L_x_5946:
[----:B------:R-:W-:Y:S05]  /*7540*/  BSYNC.RECONVERGENT B1 ;  /* 0x0000000000017941 */ /* 0x000fea0003800200 */
.L_x_5945:
        /* <DEDUP_REMOVED lines=11> */
.L_x_5944:
        /* <DEDUP_REMOVED lines=17> */
.L_x_5953:
        /* <DEDUP_REMOVED lines=13> */
.L_x_5955:
[----:B------:R-:W-:Y:S05]  /*77e0*/  BSYNC.RECONVERGENT B2 ;  /* 0x0000000000027941 */ /* 0x000fea0003800200 */
.L_x_5954:
        /* <DEDUP_REMOVED lines=61> */
.L_x_5952:
[----:B------:R-:W-:Y:S05]  /*7bc0*/  BSYNC.RECONVERGENT B1 ;  /* 0x0000000000017941 */ /* 0x000fea0003800200 */
.L_x_5951:
[----:B------:R-:W-:Y:S01]  /*7bd0*/  I2FP.F32.U32 R18, R19 ;  /* 0x0000001300127245 */ /* 0x000fe20000201000 */
[----:B-----5:R-:W-:Y:S02]  /*7be0*/  HADD2.F32 R96, -RZ, R35.H1_H1 ;  /* 0x30000023ff607230 */ /* 0x020fe40000004100 */
[----:B------:R-:W-:-:S03]  /*7bf0*/  IMAD.MOV.U32 R19, RZ, RZ, 0x2f800000 ;  /* 0x2f800000ff137424 */ /* 0x000fc600078e00ff */
[----:B------:R-:W-:Y:S01]  /*7c00*/  FMUL.FTZ R96, R96, UR13 ;  /* 0x0000000d60607c20 */ /* 0x000fe20008410000 */
[----:B------:R-:W-:-:S03]  /*7c10*/  FFMA.FTZ R18, R18, R19, 1.1641532182693481445e-10 ;  /* 0x2f00000012127423 */ /* 0x000fc60000010013 */
[----:B------:R-:W-:Y:S01]  /*7c20*/  FMUL.FTZ R19, R96, UR12 ;  /* 0x0000000c60137c20 */ /* 0x000fe20008410000 */
[----:B------:R-:W-:Y:S01]  /*7c30*/  HADD2.F32 R96, -RZ, R87.H1_H1 ;  /* 0x30000057ff607230 */ /* 0x000fe20000004100 */
[----:B------:R-:W-:-:S04]  /*7c40*/  FSETP.GTU.FTZ.AND P2, PT, R18, UR10, PT ;  /* 0x0000000a12007c0b */ /* 0x000fc8000bf5c000 */
[----:B------:R-:W-:Y:S02]  /*7c50*/  FSEL R19, R19, RZ, !P2 ;  /* 0x000000ff13137208 */ /* 0x000fe40005000000 */
[----:B------:R-:W-:-:S03]  /*7c60*/  SEL R18, RZ, 0x1, P2 ;  /* 0x00000001ff127807 */ /* 0x000fc60001000000 */
[----:B------:R-:W-:-:S07]  /*7c70*/  FMUL.FTZ R19, R19, R96 ;  /* 0x0000006013137220 */ /* 0x000fce0000410000 */
.L_x_5950:
[----:B------:R-:W-:Y:S02]  /*7c80*/  F2FP.F16.F32.PACK_AB R99, RZ, R19 ;  /* 0x00000013ff63723e */ /* 0x000fe400000000ff */
[----:B------:R-:W-:Y:S02]  /*7c90*/  PRMT R98, R132, 0x5410, R134 ;  /* 0x0000541084627816 */ /* 0x000fe40000000086 */
[----:B------:R-:W-:Y:S02]  /*7ca0*/  PRMT R97, R128, 0x5410, R130 ;  /* 0x0000541080617816 */ /* 0x000fe40000000082 */
[----:B------:R-:W-:Y:S02]  /*7cb0*/  PRMT R96, R126, 0x5410, R118 ;  /* 0x000054107e607816 */ /* 0x000fe40000000076 */
[----:B------:R-:W-:-:S07]  /*7cc0*/  PRMT R99, R110, 0x5410, R99 ;  /* 0x000054106e637816 */ /* 0x000fce0000000063 */
.L_x_5907:
        /* <DEDUP_REMOVED lines=25> */
.L_x_5956:
[----:B------:R-:W-:Y:S01]  /*7e60*/  IADD3 R122, PT, PT, R122, 0x80, RZ ;  /* 0x000000807a7a7810 */ /* 0x000fe20007ffe0ff */
[----:B------:R-:W-:-:S07]  /*7e70*/  VIADD R120, R120, 0x80 ;  /* 0x0000008078787836 */ /* 0x000fce0000000000 */
.L_x_5856:
[----:B------:R-:W-:Y:S05]  /*7e80*/  BSYNC.RECONVERGENT B0 ;  /* 0x0000000000007941 */ /* 0x000fea0003800200 */
.L_x_5855:
        /* <DEDUP_REMOVED lines=14> */
[----:B-----5:R-:W-:Y:S01]  /*7f70*/  @!P2 HADD2.F32 R21, -RZ, R28.H0_H0 ;  /* 0x2000001cff15a230 */ /* 0x020fe20000004100 */
        /* <DEDUP_REMOVED lines=19> */
.L_x_5963:
        /* <DEDUP_REMOVED lines=13> */
.L_x_5965:
[----:B------:R-:W-:Y:S05]  /*8180*/  BSYNC.RECONVERGENT B2 ;  /* 0x0000000000027941 */ /* 0x000fea0003800200 */
.L_x_5964:
[----:B------:R-:W-:Y:S01]  /*8190*/  IMAD.WIDE.U32 R22, R26, -0x326172a9, RZ ;  /* 0xcd9e8d571a167825 */ /* 0x000fe200078e00ff */
[----:B------:R-:W-:Y:S02]  /*81a0*/  LOP3.LUT R20, R0, R25, R157, 0x96, !PT ;  /* 0x0000001900147212 */ /* 0x000fe400078e969d */
[C---:B------:R-:W-:Y:S01]  /*81b0*/  IADD3 R27, PT, PT, R157.reuse, 0x76cf5d0a, RZ ;  /* 0x76cf5d0a9d1b7810 */ /* 0x040fe20007ffe0ff */
        /* <DEDUP_REMOVED lines=26> */
[----:B------:R-:W-:Y:S02]  /*8360*/  IADD3 R23, PT, PT, R156, 0x1715609d, RZ ;  /* 0x1715609d9c177810 */ /* 0x000fe40007ffe0ff */
[----:B------:R-:W-:Y:S01]  /*8370*/  IADD3 R27, PT, PT, R157, 0x646e171e, RZ ;  /* 0x646e171e9d1b7810 */ /* 0x000fe20007ffe0ff */
        /* <DEDUP_REMOVED lines=28> */
[----:B------:R-:W-:-:S07]  /*8540*/  MOV R112, R96 ;  /* 0x0000006000707202 */ /* 0x000fce0000000f00 */
.L_x_5962:
[----:B------:R-:W-:Y:S05]  /*8550*/  BSYNC.RECONVERGENT B1 ;  /* 0x0000000000017941 */ /* 0x000fea0003800200 */
.L_x_5961:
[----:B------:R-:W-:Y:S01]  /*8560*/  I2FP.F32.U32 R2, R4 ;  /* 0x0000000400027245 */ /* 0x000fe20000201000 */
[----:B------:R-:W-:Y:S02]  /*8570*/  HADD2.F32 R4, -RZ, R32.H0_H0 ;  /* 0x20000020ff047230 */ /* 0x000fe40000004100 */
[----:B------:R-:W-:Y:S02]  /*8580*/  IMAD.MOV.U32 R21, RZ, RZ, 0x2f800000 ;  /* 0x2f800000ff157424 */ /* 0x000fe400078e00ff */
[----:B0-----:R-:W-:Y:S02]  /*8590*/  HADD2.F32 R96, -RZ, R28.H0_H0 ;  /* 0x2000001cff607230 */ /* 0x001fe40000004100 */
        /* <DEDUP_REMOVED lines=8> */
.L_x_5960:
        /* <DEDUP_REMOVED lines=21> */
.L_x_5969:
        /* <DEDUP_REMOVED lines=13> */
.L_x_5971:
[----:B------:R-:W-:Y:S05]  /*8840*/  BSYNC.RECONVERGENT B2 ;  /* 0x0000000000027941 */ /* 0x000fea0003800200 */
.L_x_5970:
[----:B------:R-:W-:Y:S01]  /*8850*/  IMAD.WIDE.U32 R22, R26, -0x326172a9, RZ ;  /* 0xcd9e8d571a167825 */ /* 0x000fe200078e00ff */
[----:B0-----:R-:W-:Y:S02]  /*8860*/  LOP3.LUT R96, R0, R25, R157, 0x96, !PT ;  /* 0x0000001900607212 */ /* 0x001fe400078e969d */
[----:B------:R-:W-:Y:S01]  /*8870*/  MOV R6, R112 ;  /* 0x0000007000067202 */ /* 0x000fe20000000f00 */
[----:B------:R-:W-:Y:S01]  /*8880*/  VIADD R25, R157, 0xbb67ae85 ;  /* 0xbb67ae859d197836 */ /* 0x000fe20000000000 */
[----:B------:R-:W-:Y:S01]  /*8890*/  LOP3.LUT R98, R104, R23, R156, 0x96, !PT ;  /* 0x0000001768627212 */ /* 0x000fe200078e969c */
[----:B------:R-:W-:Y:S01]  /*88a0*/  IMAD.WIDE.U32 R96, R96, -0x326172a9, RZ ;  /* 0xcd9e8d5760607825 */ /* 0x000fe200078e00ff */
[----:B------:R-:W-:-:S03]  /*88b0*/  IADD3 R23, PT, PT, R156, -0x61c88647, RZ ;  /* 0x9e3779b99c177810 */ /* 0x000fc60007ffe0ff */
        /* <DEDUP_REMOVED lines=54> */
.L_x_5968:
[----:B------:R-:W-:Y:S05]  /*8c20*/  BSYNC.RECONVERGENT B1 ;  /* 0x0000000000017941 */ /* 0x000fea0003800200 */
.L_x_5967:
[----:B------:R-:W-:Y:S01]  /*8c30*/  HFMA2 R23, -RZ, RZ, 0.1171875, 0 ;  /* 0x2f800000ff177431 */ /* 0x000fe200000001ff */
[----:B------:R-:W-:Y:S01]  /*8c40*/  I2FP.F32.U32 R6, R6 ;  /* 0x0000000600067245 */ /* 0x000fe20000201000 */
[----:B------:R-:W-:Y:S02]  /*8c50*/  HADD2.F32 R25, -RZ, R32.H1_H1 ;  /* 0x30000020ff197230 */ /* 0x000fe40000004100 */
[----:B0-----:R-:W-:Y:S02]  /*8c60*/  HADD2.F32 R96, -RZ, R72.H1_H1 ;  /* 0x30000048ff607230 */ /* 0x001fe40000004100 */
[----:B------:R-:W-:Y:S02]  /*8c70*/  HADD2.F32 R98, -RZ, R28.H1_H1 ;  /* 0x3000001cff627230 */ /* 0x000fe40000004100 */
[----:B------:R-:W-:Y:S01]  /*8c80*/  FMUL.FTZ R25, R25, UR13 ;  /* 0x0000000d19197c20 */ /* 0x000fe20008410000 */
[----:B------:R-:W-:-:S03]  /*8c90*/  FFMA.FTZ R6, R6, R23, 1.1641532182693481445e-10 ;  /* 0x2f00000006067423 */ /* 0x000fc60000010017 */
[----:B------:R-:W-:Y:S02]  /*8ca0*/  FMUL.FTZ R23, R25, UR12 ;  /* 0x0000000c19177c20 */ /* 0x000fe40008410000 */
[----:B------:R-:W-:-:S04]  /*8cb0*/  FSETP.GTU.FTZ.AND P3, PT, R6, UR10, PT ;  /* 0x0000000a06007c0b */ /* 0x000fc8000bf7c000 */
[----:B------:R-:W-:Y:S02]  /*8cc0*/  FSEL R23, R23, RZ, !P3 ;  /* 0x000000ff17177208 */ /* 0x000fe40005800000 */
[----:B------:R-:W-:-:S03]  /*8cd0*/  SEL R6, RZ, 0x1, P3 ;  /* 0x00000001ff067807 */ /* 0x000fc60001800000 */
[----:B------:R-:W-:-:S07]  /*8ce0*/  FFMA.FTZ R23, R23, R96, R98 ;  /* 0x0000006017177223 */ /* 0x000fce0000010062 */
.L_x_5966:
[----:B------:R-:W-:Y:S01]  /*8cf0*/  F2FP.F16.F32.PACK_AB R126, RZ, R23 ;  /* 0x00000017ff7e723e */ /* 0x000fe200000000ff */
[----:B------:R-:W-:Y:S01]  /*8d00*/  @!P2 HADD2.F32 R25, -RZ, R29.H0_H0 ;  /* 0x2000001dff19a230 */ /* 0x000fe20000004100 */
[----:B------:R-:W-:Y:S01]  /*8d10*/  @!P2 MOV R110, R2 ;  /* 0x00000002006ea202 */ /* 0x000fe20000000f00 */
[----:B0-----:R-:W-:Y:S01]  /*8d20*/  @!P2 IMAD.MOV.U32 R96, RZ, RZ, R27 ;  /* 0x000000ffff60a224 */ /* 0x001fe200078e001b */
        /* <DEDUP_REMOVED lines=17> */
.L_x_5975:
        /* <DEDUP_REMOVED lines=13> */
.L_x_5977:
[----:B------:R-:W-:Y:S05]  /*8f10*/  BSYNC.RECONVERGENT B2 ;  /* 0x0000000000027941 */ /* 0x000fea0003800200 */
.L_x_5976:
[----:B------:R-:W-:Y:S01]  /*8f20*/  IMAD.WIDE.U32 R24, R26, -0x326172a9, RZ ;  /* 0xcd9e8d571a187825 */ /* 0x000fe200078e00ff */
[----:B------:R-:W-:Y:S02]  /*8f30*/  LOP3.LUT R96, R0, R161, R157, 0x96, !PT ;  /* 0x000000a100607212 */ /* 0x000fe400078e969d */
[----:B------:R-:W-:Y:S01]  /*8f40*/  IADD3 R27, PT, PT, R157, -0x4498517b, RZ ;  /* 0xbb67ae859d1b7810 */ /* 0x000fe20007ffe0ff */
[----:B------:R-:W-:Y:S01]  /*8f50*/  IMAD.MOV.U32 R8, RZ, RZ, R2 ;  /* 0x000000ffff087224 */ /* 0x000fe200078e0002 */
        /* <DEDUP_REMOVED lines=27> */
[----:B------:R-:W-:Y:S02]  /*9110*/  IADD3 R27, PT, PT, R157, -0x56f99767, RZ ;  /* 0xa90668999d1b7810 */ /* 0x000fe40007ffe0ff */
        /* <DEDUP_REMOVED lines=10> */
[----:B------:R-:W-:-:S03]  /*91c0*/  IADD3 R27, PT, PT, R157, 0x1fd5c5a3, RZ ;  /* 0x1fd5c5a39d1b7810 */ /* 0x000fc60007ffe0ff */
[C---:B------:R-:W-:Y:S01]  /*91d0*/  VIADD R25, R156.reuse, 0x5384540f ;  /* 0x5384540f9c197836 */ /* 0x040fe20000000000 */
[----:B------:R-:W-:Y:S02]  /*91e0*/  LOP3.LUT R160, R27, R160, R99, 0x96, !PT ;  /* 0x000000a01ba07212 */ /* 0x000fe400078e9663 */
[----:B------:R-:W-:Y:S02]  /*91f0*/  IADD3 R27, PT, PT, R156, -0xe443238, RZ ;  /* 0xf1bbcdc89c1b7810 */ /* 0x000fe40007ffe0ff */
        /* <DEDUP_REMOVED lines=9> */
[----:B------:R-:W-:-:S03]  /*9290*/  MOV R110, R96 ;  /* 0x00000060006e7202 */ /* 0x000fc60000000f00 */
[----:B------:R-:W-:Y:S01]  /*92a0*/  HFMA2 R96, -RZ, RZ, 0, 0 ;  /* 0x00000000ff607431 */ /* 0x000fe200000001ff */
[----:B------:R-:W-:Y:S01]  /*92b0*/  LOP3.LUT R24, R27, R24, R97, 0x96, !PT ;  /* 0x000000181b187212 */ /* 0x000fe200078e9661 */
[----:B------:R-:W-:Y:S02]  /*92c0*/  VIADD R25, R156, 0x8ff34781 ;  /* 0x8ff347819c197836 */ /* 0x000fe40000000000 */
[----:B------:R-:W-:-:S03]  /*92d0*/  IMAD.MOV.U32 R20, RZ, RZ, R98 ;  /* 0x000000ffff147224 */ /* 0x000fc600078e0062 */
[----:B------:R-:W-:-:S07]  /*92e0*/  LOP3.LUT R22, R25, R160, R99, 0x96, !PT ;  /* 0x000000a019167212 */ /* 0x000fce00078e9663 */
.L_x_5974:
[----:B------:R-:W-:Y:S05]  /*92f0*/  BSYNC.RECONVERGENT B1 ;  /* 0x0000000000017941 */ /* 0x000fea0003800200 */
.L_x_5973:
[----:B------:R-:W-:Y:S01]  /*9300*/  I2FP.F32.U32 R2, R8 ;  /* 0x0000000800027245 */ /* 0x000fe20000201000 */
[----:B------:R-:W-:Y:S02]  /*9310*/  HADD2.F32 R8, -RZ, R33.H0_H0 ;  /* 0x20000021ff087230 */ /* 0x000fe40000004100 */
        /* <DEDUP_REMOVED lines=10> */
.L_x_5972:
        /* <DEDUP_REMOVED lines=21> */
.L_x_5981:
        /* <DEDUP_REMOVED lines=13> */
.L_x_5983:
[----:B------:R-:W-:Y:S05]  /*95e0*/  BSYNC.RECONVERGENT B2 ;  /* 0x0000000000027941 */ /* 0x000fea0003800200 */
.L_x_5982:
[----:B------:R-:W-:Y:S01]  /*95f0*/  IMAD.WIDE.U32 R98, R26, -0x326172a9, RZ ;  /* 0xcd9e8d571a627825 */ /* 0x000fe200078e00ff */
[----:B------:R-:W-:Y:S02]  /*9600*/  LOP3.LUT R96, R0, R163, R157, 0x96, !PT ;  /* 0x000000a300607212 */ /* 0x000fe400078e969d */
[----:B------:R-:W-:Y:S02]  /*9610*/  IADD3 R27, PT, PT, R156, -0x61c88647, RZ ;  /* 0x9e3779b99c1b7810 */ /* 0x000fe40007ffe0ff */
[----:B------:R-:W-:Y:S01]  /*9620*/  LOP3.LUT R160, R104, R99, R156, 0x96, !PT ;  /* 0x0000006368a07212 */ /* 0x000fe200078e969c */
[----:B------:R-:W-:Y:S01]  /*9630*/  IMAD.WIDE.U32 R96, R96, -0x326172a9, RZ ;  /* 0xcd9e8d5760607825 */ /* 0x000fe200078e00ff */
[----:B------:R-:W-:-:S03]  /*9640*/  MOV R10, R110 ;  /* 0x0000006e000a7202 */ /* 0x000fc60000000f00 */
        /* <DEDUP_REMOVED lines=53> */
[----:B------:R-:W-:Y:S01]  /*99a0*/  LOP3.LUT R24, R99, R98, R97, 0x96, !PT ;  /* 0x0000006263187212 */ /* 0x000fe200078e9661 */
[----:B------:R-:W-:-:S07]  /*99b0*/  IMAD.MOV.U32 R97, RZ, RZ, RZ ;  /* 0x000000ffff617224 */ /* 0x000fce00078e00ff */
.L_x_5980:
[----:B------:R-:W-:Y:S05]  /*99c0*/  BSYNC.RECONVERGENT B1 ;  /* 0x0000000000017941 */ /* 0x000fea0003800200 */
.L_x_5979:
[----:B------:R-:W-:Y:S01]  /*99d0*/  HFMA2 R27, -RZ, RZ, 0.1171875, 0 ;  /* 0x2f800000ff1b7431 */ /* 0x000fe200000001ff */
[----:B------:R-:W-:Y:S01]  /*99e0*/  I2FP.F32.U32 R10, R10 ;  /* 0x0000000a000a7245 */ /* 0x000fe20000201000 */
[----:B------:R-:W-:Y:S02]  /*99f0*/  HADD2.F32 R96, -RZ, R33.H1_H1 ;  /* 0x30000021ff607230 */ /* 0x000fe40000004100 */
[----:B------:R-:W-:-:S03]  /*9a00*/  HADD2.F32 R98, -RZ, R29.H1_H1 ;  /* 0x3000001dff627230 */ /* 0x000fc60000004100 */
[----:B------:R-:W-:Y:S01]  /*9a10*/  FMUL.FTZ R96, R96, UR13 ;  /* 0x0000000d60607c20 */ /* 0x000fe20008410000 */
[----:B------:R-:W-:-:S03]  /*9a20*/  FFMA.FTZ R10, R10, R27, 1.1641532182693481445e-10 ;  /* 0x2f0000000a0a7423 */ /* 0x000fc6000001001b */
[----:B------:R-:W-:Y:S01]  /*9a30*/  FMUL.FTZ R27, R96, UR12 ;  /* 0x0000000c601b7c20 */ /* 0x000fe20008410000 */
[----:B------:R-:W-:Y:S01]  /*9a40*/  HADD2.F32 R96, -RZ, R73.H1_H1 ;  /* 0x30000049ff607230 */ /* 0x000fe20000004100 */
[----:B------:R-:W-:-:S04]  /*9a50*/  FSETP.GTU.FTZ.AND P3, PT, R10, UR10, PT ;  /* 0x0000000a0a007c0b */ /* 0x000fc8000bf7c000 */
[----:B------:R-:W-:Y:S02]  /*9a60*/  FSEL R27, R27, RZ, !P3 ;  /* 0x000000ff1b1b7208 */ /* 0x000fe40005800000 */
[----:B------:R-:W-:-:S03]  /*9a70*/  SEL R10, RZ, 0x1, P3 ;  /* 0x00000001ff0a7807 */ /* 0x000fc60001800000 */
[----:B------:R-:W-:-:S07]  /*9a80*/  FFMA.FTZ R27, R27, R96, R98 ;  /* 0x000000601b1b7223 */ /* 0x000fce0000010062 */
.L_x_5978:
        /* <DEDUP_REMOVED lines=21> */
.L_x_5987:
        /* <DEDUP_REMOVED lines=13> */
.L_x_5989:
[----:B------:R-:W-:Y:S05]  /*9cb0*/  BSYNC.RECONVERGENT B2 ;  /* 0x0000000000027941 */ /* 0x000fea0003800200 */
.L_x_5988:
        /* <DEDUP_REMOVED lines=55> */
[----:B------:R-:W-:-:S03]  /*a030*/  MOV R110, R96 ;  /* 0x00000060006e7202 */ /* 0x000fc60000000f00 */
[----:B------:R-:W-:Y:S01]  /*a040*/  HFMA2 R96, -RZ, RZ, 0, 0 ;  /* 0x00000000ff607431 */ /* 0x000fe200000001ff */
[----:B------:R-:W-:Y:S01]  /*a050*/  LOP3.LUT R24, R101, R98, R97, 0x96, !PT ;  /* 0x0000006265187212 */ /* 0x000fe200078e9661 */
[----:B------:R-:W-:Y:S02]  /*a060*/  VIADD R99, R156, 0x8ff34781 ;  /* 0x8ff347819c637836 */ /* 0x000fe40000000000 */
[----:B------:R-:W-:-:S03]  /*a070*/  IMAD.MOV.U32 R20, RZ, RZ, R160 ;  /* 0x000000ffff147224 */ /* 0x000fc600078e00a0 */
[----:B------:R-:W-:-:S07]  /*a080*/  LOP3.LUT R22, R99, R162, R161, 0x96, !PT ;  /* 0x000000a263167212 */ /* 0x000fce00078e96a1 */
.L_x_5986:
[----:B------:R-:W-:Y:S05]  /*a090*/  BSYNC.RECONVERGENT B1 ;  /* 0x0000000000017941 */ /* 0x000fea0003800200 */
.L_x_5985:
        /* <DEDUP_REMOVED lines=12> */
.L_x_5984:
        /* <DEDUP_REMOVED lines=21> */
.L_x_5993:
        /* <DEDUP_REMOVED lines=13> */
.L_x_5995:
[----:B------:R-:W-:Y:S05]  /*a380*/  BSYNC.RECONVERGENT B2 ;  /* 0x0000000000027941 */ /* 0x000fea0003800200 */
.L_x_5994:
[----:B------:R-:W-:Y:S01]  /*a390*/  IMAD.WIDE.U32 R98, R26, -0x326172a9, RZ ;  /* 0xcd9e8d571a627825 */ /* 0x000fe200078e00ff */
[----:B------:R-:W-:Y:S02]  /*a3a0*/  LOP3.LUT R96, R0, R163, R157, 0x96, !PT ;  /* 0x000000a300607212 */ /* 0x000fe400078e969d */
        /* <DEDUP_REMOVED lines=59> */
.L_x_5992:
[----:B------:R-:W-:Y:S05]  /*a760*/  BSYNC.RECONVERGENT B1 ;  /* 0x0000000000017941 */ /* 0x000fea0003800200 */
.L_x_5991:
        /* <DEDUP_REMOVED lines=12> */
.L_x_5990:
        /* <DEDUP_REMOVED lines=21> */
.L_x_5999:
        /* <DEDUP_REMOVED lines=13> */
.L_x_6001:
[----:B------:R-:W-:Y:S05]  /*aa50*/  BSYNC.RECONVERGENT B2 ;  /* 0x0000000000027941 */ /* 0x000fea0003800200 */
.L_x_6000:
        /* <DEDUP_REMOVED lines=61> */
.L_x_5998:
[----:B------:R-:W-:Y:S05]  /*ae30*/  BSYNC.RECONVERGENT B1 ;  /* 0x0000000000017941 */ /* 0x000fea0003800200 */
.L_x_5997:
        /* <DEDUP_REMOVED lines=12> */
.L_x_5996:
        /* <DEDUP_REMOVED lines=21> */
.L_x_6005:
        /* <DEDUP_REMOVED lines=13> */
.L_x_6007:
[----:B------:R-:W-:Y:S05]  /*b120*/  BSYNC.RECONVERGENT B2 ;  /* 0x0000000000027941 */ /* 0x000fea0003800200 */
.L_x_6006:
        /* <DEDUP_REMOVED lines=60> */
[----:B------:R-:W-:-:S07]  /*b4f0*/  LOP3.LUT R24, R107, R98, R97, 0x96, !PT ;  /* 0x000000626b187212 */ /* 0x000fce00078e9661 */
.L_x_6004:
[----:B------:R-:W-:Y:S05]  /*b500*/  BSYNC.RECONVERGENT B1 ;  /* 0x0000000000017941 */ /* 0x000fea0003800200 */
.L_x_6003:
        /* <DEDUP_REMOVED lines=12> */
.L_x_6002:
[----:B------:R-:W-:Y:S02]  /*b5d0*/  F2FP.F16.F32.PACK_AB R99, RZ, R107 ;  /* 0x0000006bff63723e */ /* 0x000fe400000000ff */
[----:B------:R-:W-:Y:S02]  /*b5e0*/  PRMT R98, R134, 0x5410, R136 ;  /* 0x0000541086627816 */ /* 0x000fe40000000088 */
[----:B------:R-:W-:Y:S02]  /*b5f0*/  PRMT R97, R130, 0x5410, R132 ;  /* 0x0000541082617816 */ /* 0x000fe40000000084 */
[----:B------:R-:W-:Y:S02]  /*b600*/  PRMT R96, R128, 0x5410, R126 ;  /* 0x0000541080607816 */ /* 0x000fe4000000007e */
[----:B------:R-:W-:Y:S01]  /*b610*/  PRMT R99, R110, 0x5410, R99 ;  /* 0x000054106e637816 */ /* 0x000fe20000000063 */
[----:B------:R-:W-:Y:S06]  /*b620*/  BRA `(.L_x_6008) ;  /* 0x00000034001c7947 */ /* 0x000fec0003800000 */
.L_x_5959:
[----:B------:R-:W-:Y:S01]  /*b630*/  IMAD.MOV.U32 R21, RZ, RZ, RZ ;  /* 0x000000ffff157224 */ /* 0x000fe200078e00ff */
[----:B------:R-:W-:Y:S01]  /*b640*/  MOV R25, R2 ;  /* 0x0000000200197202 */ /* 0x000fe20000000f00 */
        /* <DEDUP_REMOVED lines=18> */
.L_x_6012:
        /* <DEDUP_REMOVED lines=13> */
.L_x_6014:
[----:B------:R-:W-:Y:S05]  /*b840*/  BSYNC.RECONVERGENT B2 ;  /* 0x0000000000027941 */ /* 0x000fea0003800200 */
.L_x_6013:
        /* <DEDUP_REMOVED lines=60> */
.L_x_6011:
[----:B------:R-:W-:Y:S05]  /*bc10*/  BSYNC.RECONVERGENT B1 ;  /* 0x0000000000017941 */ /* 0x000fea0003800200 */
.L_x_6010:
        /* <DEDUP_REMOVED lines=11> */
.L_x_6009:
        /* <DEDUP_REMOVED lines=17> */
.L_x_6018:
        /* <DEDUP_REMOVED lines=13> */
.L_x_6020:
[----:B------:R-:W-:Y:S05]  /*beb0*/  BSYNC.RECONVERGENT B2 ;  /* 0x0000000000027941 */ /* 0x000fea0003800200 */
.L_x_6019:
[----:B------:R-:W-:Y:S01]  /*bec0*/  IMAD.WIDE.U32 R22, R26, -0x326172a9, RZ ;  /* 0xcd9e8d571a167825 */ /* 0x000fe200078e00ff */
[----:B0-----:R-:W-:-:S03]  /*bed0*/  LOP3.LUT R96, R0, R25, R157, 0x96, !PT ;  /* 0x0000001900607212 */ /* 0x001fc600078e969d */
[----:B------:R-:W-:Y:S01]  /*bee0*/  HFMA2 R2, -RZ, RZ, 0, 0 ;  /* 0x00000000ff027431 */ /* 0x000fe200000001ff */
[----:B------:R-:W-:Y:S02]  /*bef0*/  IADD3 R25, PT, PT, R157, -0x4498517b, RZ ;  /* 0xbb67ae859d197810 */ /* 0x000fe40007ffe0ff */
[----:B------:R-:W-:Y:S01]  /*bf00*/  LOP3.LUT R98, R104, R23, R156, 0x96, !PT ;  /* 0x0000001768627212 */ /* 0x000fe200078e969c */
[----:B------:R-:W-:Y:S01]  /*bf10*/  IMAD.WIDE.U32 R96, R96, -0x326172a9, RZ ;  /* 0xcd9e8d5760607825 */ /* 0x000fe200078e00ff */
[C---:B------:R-:W-:Y:S02]  /*bf20*/  IADD3 R27, PT, PT, R156.reuse, 0x3c6ef372, RZ ;  /* 0x3c6ef3729c1b7810 */ /* 0x040fe40007ffe0ff */
[----:B------:R-:W-:Y:S01]  /*bf30*/  MOV R6, R112 ;  /* 0x0000007000067202 */ /* 0x000fe20000000f00 */
        /* <DEDUP_REMOVED lines=11> */
[C---:B------:R-:W-:Y:S02]  /*bff0*/  VIADD R23, R156.reuse, 0xdaa66d2b ;  /* 0xdaa66d2b9c177836 */ /* 0x040fe40000000000 */
[----:B------:R-:W-:Y:S01]  /*c000*/  IMAD.WIDE.U32 R98, R27, -0x2daee0ad, RZ ;  /* 0xd2511f531b627825 */ /* 0x000fe200078e00ff */
[----:B------:R-:W-:Y:S02]  /*c010*/  IADD3 R27, PT, PT, R156, 0x78dde6e4, RZ ;  /* 0x78dde6e49c1b7810 */ /* 0x000fe40007ffe0ff */
        /* <DEDUP_REMOVED lines=9> */
[C---:B------:R-:W-:Y:S02]  /*c0b0*/  VIADD R23, R156.reuse, 0x1715609d ;  /* 0x1715609d9c177836 */ /* 0x040fe40000000000 */
[----:B------:R-:W-:Y:S01]  /*c0c0*/  IMAD.WIDE.U32 R98, R27, -0x2daee0ad, RZ ;  /* 0xd2511f531b627825 */ /* 0x000fe200078e00ff */
[----:B------:R-:W-:Y:S02]  /*c0d0*/  IADD3 R27, PT, PT, R156, -0x4ab325aa, RZ ;  /* 0xb54cda569c1b7810 */ /* 0x000fe40007ffe0ff */
        /* <DEDUP_REMOVED lines=27> */
.L_x_6017:
[----:B------:R-:W-:Y:S05]  /*c290*/  BSYNC.RECONVERGENT B1 ;  /* 0x0000000000017941 */ /* 0x000fea0003800200 */
.L_x_6016:
[----:B------:R-:W-:Y:S01]  /*c2a0*/  I2FP.F32.U32 R6, R6 ;  /* 0x0000000600067245 */ /* 0x000fe20000201000 */
[----:B-----5:R-:W-:Y:S02]  /*c2b0*/  HADD2.F32 R25, -RZ, R32.H1_H1 ;  /* 0x30000020ff197230 */ /* 0x020fe40000004100 */
[----:B------:R-:W-:Y:S02]  /*c2c0*/  IMAD.MOV.U32 R23, RZ, RZ, 0x2f800000 ;  /* 0x2f800000ff177424 */ /* 0x000fe400078e00ff */
[----:B0-----:R-:W-:Y:S02]  /*c2d0*/  HADD2.F32 R96, -RZ, R72.H1_H1 ;  /* 0x30000048ff607230 */ /* 0x001fe40000004100 */
[----:B------:R-:W-:Y:S01]  /*c2e0*/  FMUL.FTZ R25, R25, UR13 ;  /* 0x0000000d19197c20 */ /* 0x000fe20008410000 */
[----:B------:R-:W-:-:S03]  /*c2f0*/  FFMA.FTZ R6, R6, R23, 1.1641532182693481445e-10 ;  /* 0x2f00000006067423 */ /* 0x000fc60000010017 */
[----:B------:R-:W-:Y:S02]  /*c300*/  FMUL.FTZ R23, R25, UR12 ;  /* 0x0000000c19177c20 */ /* 0x000fe40008410000 */
[----:B------:R-:W-:-:S04]  /*c310*/  FSETP.GTU.FTZ.AND P2, PT, R6, UR10, PT ;  /* 0x0000000a06007c0b */ /* 0x000fc8000bf5c000 */
[----:B------:R-:W-:Y:S02]  /*c320*/  FSEL R23, R23, RZ, !P2 ;  /* 0x000000ff17177208 */ /* 0x000fe40005000000 */
[----:B------:R-:W-:-:S03]  /*c330*/  SEL R6, RZ, 0x1, P2 ;  /* 0x00000001ff067807 */ /* 0x000fc60001000000 */
[----:B------:R-:W-:-:S07]  /*c340*/  FMUL.FTZ R23, R96, R23 ;  /* 0x0000001760177220 */ /* 0x000fce0000410000 */
.L_x_6015:
[----:B------:R-:W-:Y:S01]  /*c350*/  F2FP.F16.F32.PACK_AB R126, RZ, R23 ;  /* 0x00000017ff7e723e */ /* 0x000fe200000000ff */
[----:B0-----:R-:W-:Y:S01]  /*c360*/  IMAD.MOV.U32 R96, RZ, RZ, R2 ;  /* 0x000000ffff607224 */ /* 0x001fe200078e0002 */
        /* <DEDUP_REMOVED lines=15> */
.L_x_6024:
        /* <DEDUP_REMOVED lines=13> */
.L_x_6026:
[----:B------:R-:W-:Y:S05]  /*c530*/  BSYNC.RECONVERGENT B2 ;  /* 0x0000000000027941 */ /* 0x000fea0003800200 */
.L_x_6025:
        /* <DEDUP_REMOVED lines=61> */
.L_x_6023:
[----:B------:R-:W-:Y:S05]  /*c910*/  BSYNC.RECONVERGENT B1 ;  /* 0x0000000000017941 */ /* 0x000fea0003800200 */
.L_x_6022:
        /* <DEDUP_REMOVED lines=11> */
.L_x_6021:
        /* <DEDUP_REMOVED lines=17> */
.L_x_6030:
        /* <DEDUP_REMOVED lines=13> */
.L_x_6032:
[----:B------:R-:W-:Y:S05]  /*cbb0*/  BSYNC.RECONVERGENT B2 ;  /* 0x0000000000027941 */ /* 0x000fea0003800200 */
.L_x_6031:
        /* <DEDUP_REMOVED lines=61> */
.L_x_6029:
[----:B------:R-:W-:Y:S05]  /*cf90*/  BSYNC.RECONVERGENT B1 ;  /* 0x0000000000017941 */ /* 0x000fea0003800200 */
.L_x_6028:
        /* <DEDUP_REMOVED lines=11> */
.L_x_6027:
        /* <DEDUP_REMOVED lines=17> */
.L_x_6036:
        /* <DEDUP_REMOVED lines=13> */
.L_x_6038:
[----:B------:R-:W-:Y:S05]  /*d230*/  BSYNC.RECONVERGENT B2 ;  /* 0x0000000000027941 */ /* 0x000fea0003800200 */
.L_x_6037:
        /* <DEDUP_REMOVED lines=57> */
[----:B------:R-:W-:Y:S02]  /*d5d0*/  IMAD.MOV.U32 R112, RZ, RZ, R96 ;  /* 0x000000ffff707224 */ /* 0x000fe400078e0060 */
[----:B------:R-:W-:Y:S02]  /*d5e0*/  HFMA2 R96, -RZ, RZ, 0, 0 ;  /* 0x00000000ff607431 */ /* 0x000fe400000001ff */
[----:B------:R-:W-:Y:S01]  /*d5f0*/  IMAD.MOV.U32 R20, RZ, RZ, R160 ;  /* 0x000000ffff147224 */ /* 0x000fe200078e00a0 */
[----:B------:R-:W-:-:S07]  /*d600*/  LOP3.LUT R22, R99, R162, R161, 0x96, !PT ;  /* 0x000000a263167212 */ /* 0x000fce00078e96a1 */
.L_x_6035:
[----:B------:R-:W-:Y:S05]  /*d610*/  BSYNC.RECONVERGENT B1 ;  /* 0x0000000000017941 */ /* 0x000fea0003800200 */
.L_x_6034:
        /* <DEDUP_REMOVED lines=11> */
.L_x_6033:
        /* <DEDUP_REMOVED lines=17> */
.L_x_6042:
        /* <DEDUP_REMOVED lines=13> */
.L_x_6044:
[----:B------:R-:W-:Y:S05]  /*d8b0*/  BSYNC.RECONVERGENT B2 ;  /* 0x0000000000027941 */ /* 0x000fea0003800200 */
.L_x_6043:
        /* <DEDUP_REMOVED lines=61> */
.L_x_6041:
[----:B------:R-:W-:Y:S05]  /*dc90*/  BSYNC.RECONVERGENT B1 ;  /* 0x0000000000017941 */ /* 0x000fea0003800200 */
.L_x_6040:
        /* <DEDUP_REMOVED lines=11> */
.L_x_6039:
        /* <DEDUP_REMOVED lines=17> */
.L_x_6048:
        /* <DEDUP_REMOVED lines=13> */
.L_x_6050:
[----:B------:R-:W-:Y:S05]  /*df30*/  BSYNC.RECONVERGENT B2 ;  /* 0x0000000000027941 */ /* 0x000fea0003800200 */
.L_x_6049:
        /* <DEDUP_REMOVED lines=61> */
.L_x_6047:
[----:B------:R-:W-:Y:S05]  /*e310*/  BSYNC.RECONVERGENT B1 ;  /* 0x0000000000017941 */ /* 0x000fea0003800200 */
.L_x_6046:
        /* <DEDUP_REMOVED lines=11> */
.L_x_6045:
        /* <DEDUP_REMOVED lines=17> */
.L_x_6054:
        /* <DEDUP_REMOVED lines=13> */
.L_x_6056:
[----:B------:R-:W-:Y:S05]  /*e5b0*/  BSYNC.RECONVERGENT B2 ;  /* 0x0000000000027941 */ /* 0x000fea0003800200 */
.L_x_6055:
        /* <DEDUP_REMOVED lines=61> */
.L_x_6053:
[----:B------:R-:W-:Y:S05]  /*e990*/  BSYNC.RECONVERGENT B1 ;  /* 0x0000000000017941 */ /* 0x000fea0003800200 */
.L_x_6052:
        /* <DEDUP_REMOVED lines=11> */
.L_x_6051:
[----:B------:R-:W-:Y:S02]  /*ea50*/  F2FP.F16.F32.PACK_AB R99, RZ, R107 ;  /* 0x0000006bff63723e */ /* 0x000fe400000000ff */
[----:B------:R-:W-:Y:S02]  /*ea60*/  PRMT R98, R134, 0x5410, R136 ;  /* 0x0000541086627816 */ /* 0x000fe40000000088 */
[----:B------:R-:W-:Y:S02]  /*ea70*/  PRMT R97, R132, 0x5410, R130 ;  /* 0x0000541084617816 */ /* 0x000fe40000000082 */
[----:B------:R-:W-:Y:S02]  /*ea80*/  PRMT R96, R128, 0x5410, R126 ;  /* 0x0000541080607816 */ /* 0x000fe4000000007e */
[----:B------:R-:W-:-:S07]  /*ea90*/  PRMT R99, R110, 0x5410, R99 ;  /* 0x000054106e637816 */ /* 0x000fce0000000063 */
.L_x_6008:
        /* <DEDUP_REMOVED lines=25> */
.L_x_6057:
[----:B------:R-:W-:Y:S01]  /*ec30*/  IADD3 R122, PT, PT, R122, 0x80, RZ ;  /* 0x000000807a7a7810 */ /* 0x000fe20007ffe0ff */
[----:B------:R-:W-:-:S07]  /*ec40*/  VIADD R120, R120, 0x80 ;  /* 0x0000008078787836 */ /* 0x000fce0000000000 */
.L_x_5958:
[----:B------:R-:W-:Y:S05]  /*ec50*/  BSYNC.RECONVERGENT B0 ;  /* 0x0000000000007941 */ /* 0x000fea0003800200 */
.L_x_5957:
        /* <DEDUP_REMOVED lines=15> */
[----:B0-----:R-:W-:Y:S01]  /*ed50*/  @!P2 MOV R96, R2 ;  /* 0x000000020060a202 */ /* 0x001fe20000000f00 */
        /* <DEDUP_REMOVED lines=18> */
.L_x_6064:
        /* <DEDUP_REMOVED lines=13> */
.L_x_6066:
[----:B------:R-:W-:Y:S05]  /*ef50*/  BSYNC.RECONVERGENT B2 ;  /* 0x0000000000027941 */ /* 0x000fea0003800200 */
.L_x_6065:
        /* <DEDUP_REMOVED lines=61> */
.L_x_6063:
[----:B------:R-:W-:Y:S05]  /*f330*/  BSYNC.RECONVERGENT B1 ;  /* 0x0000000000017941 */ /* 0x000fea0003800200 */
.L_x_6062:
[----:B------:R-:W-:Y:S01]  /*f340*/  HFMA2 R97, -RZ, RZ, 0.1171875, 0 ;  /* 0x2f800000ff617431 */ /* 0x000fe200000001ff */
[----:B------:R-:W-:Y:S01]  /*f350*/  I2FP.F32.U32 R2, R4 ;  /* 0x0000000400027245 */ /* 0x000fe20000201000 */
[----:B------:R-:W-:Y:S02]  /*f360*/  HADD2.F32 R4, -RZ, R32.H0_H0 ;  /* 0x20000020ff047230 */ /* 0x000fe40000004100 */
        /* <DEDUP_REMOVED lines=9> */
.L_x_6061:
        /* <DEDUP_REMOVED lines=21> */
.L_x_6070:
        /* <DEDUP_REMOVED lines=13> */
.L_x_6072:
[----:B------:R-:W-:Y:S05]  /*f620*/  BSYNC.RECONVERGENT B2 ;  /* 0x0000000000027941 */ /* 0x000fea0003800200 */
.L_x_6071:
        /* <DEDUP_REMOVED lines=45> */
[C---:B------:R-:W-:Y:S01]  /*f900*/  VIADD R111, R157.reuse, 0xdb3d7428 ;  /* 0xdb3d74289d6f7836 */ /* 0x040fe20000000000 */
[----:B------:R-:W-:Y:S02]  /*f910*/  IADD3 R113, PT, PT, R157, -0x695add53, RZ ;  /* 0x96a522ad9d717810 */ /* 0x000fe40007ffe0ff */
        /* <DEDUP_REMOVED lines=12> */
[----:B------:R-:W-:-:S03]  /*f9e0*/  IMAD.MOV.U32 R20, RZ, RZ, R110 ;  /* 0x000000ffff147224 */ /* 0x000fc600078e006e */
[----:B------:R-:W-:-:S07]  /*f9f0*/  LOP3.LUT R22, R99, R160, R111, 0x96, !PT ;  /* 0x000000a063167212 */ /* 0x000fce00078e966f */
.L_x_6069:
[----:B------:R-:W-:Y:S05]  /*fa00*/  BSYNC.RECONVERGENT B1 ;  /* 0x0000000000017941 */ /* 0x000fea0003800200 */
.L_x_6068:
[----:B------:R-:W-:Y:S01]  /*fa10*/  I2FP.F32.U32 R6, R6 ;  /* 0x0000000600067245 */ /* 0x000fe20000201000 */
[----:B------:R-:W-:Y:S02]  /*fa20*/  HADD2.F32 R96, -RZ, R32.H1_H1 ;  /* 0x30000020ff607230 */ /* 0x000fe40000004100 */
[----:B------:R-:W-:Y:S02]  /*fa30*/  IMAD.MOV.U32 R99, RZ, RZ, 0x2f800000 ;  /* 0x2f800000ff637424 */ /* 0x000fe400078e00ff */
[----:B------:R-:W-:Y:S02]  /*fa40*/  HADD2.F32 R98, -RZ, R28.H1_H1 ;  /* 0x3000001cff627230 */ /* 0x000fe40000004100 */
        /* <DEDUP_REMOVED lines=8> */
.L_x_6067:
        /* <DEDUP_REMOVED lines=21> */
.L_x_6076:
        /* <DEDUP_REMOVED lines=13> */
.L_x_6078:
[----:B------:R-:W-:Y:S05]  /*fcf0*/  BSYNC.RECONVERGENT B2 ;  /* 0x0000000000027941 */ /* 0x000fea0003800200 */
.L_x_6077:
        /* <DEDUP_REMOVED lines=61> */
.L_x_6075:
[----:B------:R-:W-:Y:S05]  /*100d0*/  BSYNC.RECONVERGENT B1 ;  /* 0x0000000000017941 */ /* 0x000fea0003800200 */
.L_x_6074:
        /* <DEDUP_REMOVED lines=12> */
.L_x_6073:
        /* <DEDUP_REMOVED lines=21> */
.L_x_6082:
        /* <DEDUP_REMOVED lines=13> */
.L_x_6084:
[----:B------:R-:W-:Y:S05]  /*103c0*/  BSYNC.RECONVERGENT B2 ;  /* 0x0000000000027941 */ /* 0x000fea0003800200 */
.L_x_6083:
        /* <DEDUP_REMOVED lines=56> */
[----:B------:R-:W-:Y:S01]  /*10750*/  HFMA2 R97, -RZ, RZ, 0, 0 ;  /* 0x00000000ff617431 */ /* 0x000fe200000001ff */
[----:B------:R-:W-:Y:S01]  /*10760*/  MOV R2, R96 ;  /* 0x0000006000027202 */ /* 0x000fe20000000f00 */
[----:B------:R-:W-:Y:S02]  /*10770*/  VIADD R99, R156, 0x8ff34781 ;  /* 0x8ff347819c637836 */ /* 0x000fe40000000000 */
[----:B------:R-:W-:-:S03]  /*10780*/  IMAD.MOV.U32 R20, RZ, RZ, R160 ;  /* 0x000000ffff147224 */ /* 0x000fc600078e00a0 */
[----:B------:R-:W-:-:S07]  /*10790*/  LOP3.LUT R22, R99, R162, R161, 0x96, !PT ;  /* 0x000000a263167212 */ /* 0x000fce00078e96a1 */
.L_x_6081:
[----:B------:R-:W-:Y:S05]  /*107a0*/  BSYNC.RECONVERGENT B1 ;  /* 0x0000000000017941 */ /* 0x000fea0003800200 */
.L_x_6080:
        /* <DEDUP_REMOVED lines=12> */
.L_x_6079:
        /* <DEDUP_REMOVED lines=21> */
.L_x_6088:
        /* <DEDUP_REMOVED lines=13> */
.L_x_6090:
[----:B------:R-:W-:Y:S05]  /*10a90*/  BSYNC.RECONVERGENT B2 ;  /* 0x0000000000027941 */ /* 0x000fea0003800200 */
.L_x_6089:
        /* <DEDUP_REMOVED lines=61> */
.L_x_6087:
[----:B------:R-:W-:Y:S05]  /*10e70*/  BSYNC.RECONVERGENT B1 ;  /* 0x0000000000017941 */ /* 0x000fea0003800200 */
.L_x_6086:
        /* <DEDUP_REMOVED lines=12> */
.L_x_6085:
        /* <DEDUP_REMOVED lines=21> */
.L_x_6094:
        /* <DEDUP_REMOVED lines=13> */
.L_x_6096:
[----:B------:R-:W-:Y:S05]  /*11160*/  BSYNC.RECONVERGENT B2 ;  /* 0x0000000000027941 */ /* 0x000fea0003800200 */
.L_x_6095:
        /* <DEDUP_REMOVED lines=61> */
.L_x_6093:
[----:B------:R-:W-:Y:S05]  /*11540*/  BSYNC.RECONVERGENT B1 ;  /* 0x0000000000017941 */ /* 0x000fea0003800200 */
.L_x_6092:
        /* <DEDUP_REMOVED lines=12> */
.L_x_6091:
        /* <DEDUP_REMOVED lines=21> */
.L_x_6100:
        /* <DEDUP_REMOVED lines=13> */
.L_x_6102:
[----:B------:R-:W-:Y:S05]  /*11830*/  BSYNC.RECONVERGENT B2 ;  /* 0x0000000000027941 */ /* 0x000fea0003800200 */
.L_x_6101:
        /* <DEDUP_REMOVED lines=61> */
.L_x_6099:
[----:B------:R-:W-:Y:S05]  /*11c10*/  BSYNC.RECONVERGENT B1 ;  /* 0x0000000000017941 */ /* 0x000fea0003800200 */
.L_x_6098:
        /* <DEDUP_REMOVED lines=12> */
.L_x_6097:
        /* <DEDUP_REMOVED lines=21> */
.L_x_6106:
        /* <DEDUP_REMOVED lines=13> */
.L_x_6108:
[----:B------:R-:W-:Y:S05]  /*11f00*/  BSYNC.RECONVERGENT B2 ;  /* 0x0000000000027941 */ /* 0x000fea0003800200 */
.L_x_6107:
[----:B------:R-:W-:Y:S01]  /*11f10*/  IMAD.WIDE.U32 R98, R26, -0x326172a9, RZ ;  /* 0xcd9e8d571a627825 */ /* 0x000fe200078e00ff */
[----:B------:R-:W-:-:S03]  /*11f20*/  LOP3.LUT R96, R0, R163, R157, 0x96, !PT ;  /* 0x000000a300607212 */ /* 0x000fc600078e969d */
[----:B------:R-:W-:Y:S01]  /*11f30*/  HFMA2 R2, -RZ, RZ, 0, 0 ;  /* 0x00000000ff027431 */ /* 0x000fe200000001ff */
        /* <DEDUP_REMOVED lines=58> */
.L_x_6105:
[----:B------:R-:W-:Y:S05]  /*122e0*/  BSYNC.RECONVERGENT B1 ;  /* 0x0000000000017941 */ /* 0x000fea0003800200 */
.L_x_6104:
        /* <DEDUP_REMOVED lines=12> */
.L_x_6103:
[----:B------:R-:W-:Y:S02]  /*123b0*/  F2FP.F16.F32.PACK_AB R99, RZ, R123 ;  /* 0x0000007bff63723e */ /* 0x000fe400000000ff */
[----:B------:R-:W-:Y:S02]  /*123c0*/  PRMT R98, R136, 0x5410, R138 ;  /* 0x0000541088627816 */ /* 0x000fe4000000008a */
[----:B------:R-:W-:Y:S02]  /*123d0*/  PRMT R97, R134, 0x5410, R132 ;  /* 0x0000541086617816 */ /* 0x000fe40000000084 */
[----:B------:R-:W-:Y:S02]  /*123e0*/  PRMT R96, R130, 0x5410, R128 ;  /* 0x0000541082607816 */ /* 0x000fe40000000080 */
[----:B------:R-:W-:Y:S01]  /*123f0*/  PRMT R99, R110, 0x5410, R99 ;  /* 0x000054106e637816 */ /* 0x000fe20000000063 */
[----:B------:R-:W-:Y:S06]  /*12400*/  BRA `(.L_x_6109) ;  /* 0x0000003400207947 */ /* 0x000fec0003800000 */
.L_x_6060:
        /* <DEDUP_REMOVED lines=20> */
.L_x_6113:
        /* <DEDUP_REMOVED lines=13> */
.L_x_6115:
[----:B------:R-:W-:Y:S05]  /*12620*/  BSYNC.RECONVERGENT B2 ;  /* 0x0000000000027941 */ /* 0x000fea0003800200 */
.L_x_6114:
        /* <DEDUP_REMOVED lines=61> */
.L_x_6112:
[----:B------:R-:W-:Y:S05]  /*12a00*/  BSYNC.RECONVERGENT B1 ;  /* 0x0000000000017941 */ /* 0x000fea0003800200 */
.L_x_6111:
        /* <DEDUP_REMOVED lines=11> */
.L_x_6110:
        /* <DEDUP_REMOVED lines=17> */
.L_x_6119:
        /* <DEDUP_REMOVED lines=13> */
.L_x_6121:
[----:B------:R-:W-:Y:S05]  /*12ca0*/  BSYNC.RECONVERGENT B2 ;  /* 0x0000000000027941 */ /* 0x000fea0003800200 */
.L_x_6120:
        /* <DEDUP_REMOVED lines=61> */
.L_x_6118:
[----:B------:R-:W-:Y:S05]  /*13080*/  BSYNC.RECONVERGENT B1 ;  /* 0x0000000000017941 */ /* 0x000fea0003800200 */
.L_x_6117:
        /* <DEDUP_REMOVED lines=11> */
.L_x_6116:
        /* <DEDUP_REMOVED lines=17> */
.L_x_6125:
        /* <DEDUP_REMOVED lines=13> */
.L_x_6127:
[----:B------:R-:W-:Y:S05]  /*13320*/  BSYNC.RECONVERGENT B2 ;  /* 0x0000000000027941 */ /* 0x000fea0003800200 */
.L_x_6126:
        /* <DEDUP_REMOVED lines=61> */
.L_x_6124:
[----:B------:R-:W-:Y:S05]  /*13700*/  BSYNC.RECONVERGENT B1 ;  /* 0x0000000000017941 */ /* 0x000fea0003800200 */
.L_x_6123:
        /* <DEDUP_REMOVED lines=11> */
.L_x_6122:
        /* <DEDUP_REMOVED lines=17> */
.L_x_6131:
        /* <DEDUP_REMOVED lines=13> */
.L_x_6133:
[----:B------:R-:W-:Y:S05]  /*139a0*/  BSYNC.RECONVERGENT B2 ;  /* 0x0000000000027941 */ /* 0x000fea0003800200 */
.L_x_6132:
        /* <DEDUP_REMOVED lines=61> */
.L_x_6130:
[----:B------:R-:W-:Y:S05]  /*13d80*/  BSYNC.RECONVERGENT B1 ;  /* 0x0000000000017941 */ /* 0x000fea0003800200 */
.L_x_6129:
        /* <DEDUP_REMOVED lines=11> */
.L_x_6128:
        /* <DEDUP_REMOVED lines=17> */
.L_x_6137:
        /* <DEDUP_REMOVED lines=13> */
.L_x_6139:
[----:B------:R-:W-:Y:S05]  /*14020*/  BSYNC.RECONVERGENT B2 ;  /* 0x0000000000027941 */ /* 0x000fea0003800200 */
.L_x_6138:
        /* <DEDUP_REMOVED lines=61> */
.L_x_6136:
[----:B------:R-:W-:Y:S05]  /*14400*/  BSYNC.RECONVERGENT B1 ;  /* 0x0000000000017941 */ /* 0x000fea0003800200 */
.L_x_6135:
        /* <DEDUP_REMOVED lines=11> */
.L_x_6134:
        /* <DEDUP_REMOVED lines=17> */
.L_x_6143:
        /* <DEDUP_REMOVED lines=13> */
.L_x_6145:
[----:B------:R-:W-:Y:S05]  /*146a0*/  BSYNC.RECONVERGENT B2 ;  /* 0x0000000000027941 */ /* 0x000fea0003800200 */
.L_x_6144:
        /* <DEDUP_REMOVED lines=61> */
.L_x_6142:
[----:B------:R-:W-:Y:S05]  /*14a80*/  BSYNC.RECONVERGENT B1 ;  /* 0x0000000000017941 */ /* 0x000fea0003800200 */
.L_x_6141:
        /* <DEDUP_REMOVED lines=11> */
.L_x_6140:
        /* <DEDUP_REMOVED lines=17> */
.L_x_6149:
        /* <DEDUP_REMOVED lines=13> */
.L_x_6151:
[----:B------:R-:W-:Y:S05]  /*14d20*/  BSYNC.RECONVERGENT B2 ;  /* 0x0000000000027941 */ /* 0x000fea0003800200 */
.L_x_6150:
        /* <DEDUP_REMOVED lines=61> */
.L_x_6148:
[----:B------:R-:W-:Y:S05]  /*15100*/  BSYNC.RECONVERGENT B1 ;  /* 0x0000000000017941 */ /* 0x000fea0003800200 */
.L_x_6147:
        /* <DEDUP_REMOVED lines=11> */
.L_x_6146:
        /* <DEDUP_REMOVED lines=17> */
.L_x_6155:
        /* <DEDUP_REMOVED lines=13> */
.L_x_6157:
[----:B------:R-:W-:Y:S05]  /*153a0*/  BSYNC.RECONVERGENT B2 ;  /* 0x0000000000027941 */ /* 0x000fea0003800200 */
.L_x_6156:
        /* <DEDUP_REMOVED lines=61> */
.L_x_6154:
[----:B------:R-:W-:Y:S05]  /*15780*/  BSYNC.RECONVERGENT B1 ;  /* 0x0000000000017941 */ /* 0x000fea0003800200 */
.L_x_6153:
        /* <DEDUP_REMOVED lines=11> */
.L_x_6152:
[----:B------:R-:W-:Y:S02]  /*15840*/  F2FP.F16.F32.PACK_AB R99, RZ, R123 ;  /* 0x0000007bff63723e */ /* 0x000fe400000000ff */
[----:B------:R-:W-:Y:S02]  /*15850*/  PRMT R98, R136, 0x5410, R138 ;  /* 0x0000541088627816 */ /* 0x000fe4000000008a */
[----:B------:R-:W-:Y:S02]  /*15860*/  PRMT R97, R132, 0x5410, R134 ;  /* 0x0000541084617816 */ /* 0x000fe40000000086 */
[----:B------:R-:W-:Y:S02]  /*15870*/  PRMT R96, R130, 0x5410, R128 ;  /* 0x0000541082607816 */ /* 0x000fe40000000080 */
[----:B------:R-:W-:-:S07]  /*15880*/  PRMT R99, R110, 0x5410, R99 ;  /* 0x000054106e637816 */ /* 0x000fce0000000063 */
.L_x_6109:
        /* <DEDUP_REMOVED lines=25> */
.L_x_6158:
[----:B------:R-:W-:Y:S01]  /*15a20*/  IADD3 R122, PT, PT, R122, 0x80, RZ ;  /* 0x000000807a7a7810 */ /* 0x000fe20007ffe0ff */
[----:B------:R-:W-:-:S07]  /*15a30*/  VIADD R120, R120, 0x80 ;  /* 0x0000008078787836 */ /* 0x000fce0000000000 */
.L_x_6059:
[----:B------:R-:W-:Y:S05]  /*15a40*/  BSYNC.RECONVERGENT B0 ;  /* 0x0000000000007941 */ /* 0x000fea0003800200 */
.L_x_6058:
        /* <DEDUP_REMOVED lines=33> */
.L_x_6165:
        /* <DEDUP_REMOVED lines=13> */
.L_x_6167:
[----:B------:R-:W-:Y:S05]  /*15d30*/  BSYNC.RECONVERGENT B2 ;  /* 0x0000000000027941 */ /* 0x000fea0003800200 */
.L_x_6166:
        /* <DEDUP_REMOVED lines=14> */
[----:B------:R-:W-:Y:S01]  /*15e20*/  IMAD.MOV.U32 R4, RZ, RZ, R110 ;  /* 0x000000ffff047224 */ /* 0x000fe200078e006e */
        /* <DEDUP_REMOVED lines=42> */
[----:B------:R-:W-:-:S05]  /*160d0*/  VIADD R125, R157, 0x96a522ad ;  /* 0x96a522ad9d7d7836 */ /* 0x000fca0000000000 */
[----:B------:R-:W-:Y:S01]  /*160e0*/  LOP3.LUT R24, R125, R96, R133, 0x96, !PT ;  /* 0x000000607d187212 */ /* 0x000fe200078e9685 */
[----:B------:R-:W-:-:S07]  /*160f0*/  HFMA2 R96, -RZ, RZ, 0, 0 ;  /* 0x00000000ff607431 */ /* 0x000fce00000001ff */
.L_x_6164:
[----:B------:R-:W-:Y:S05]  /*16100*/  BSYNC.RECONVERGENT B1 ;  /* 0x0000000000017941 */ /* 0x000fea0003800200 */
.L_x_6163:
        /* <DEDUP_REMOVED lines=12> */
.L_x_6162:
        /* <DEDUP_REMOVED lines=21> */
.L_x_6171:
        /* <DEDUP_REMOVED lines=13> */
.L_x_6173:
[----:B------:R-:W-:Y:S05]  /*163f0*/  BSYNC.RECONVERGENT B2 ;  /* 0x0000000000027941 */ /* 0x000fea0003800200 */
.L_x_6172:
        /* <DEDUP_REMOVED lines=60> */
[----:B------:R-:W-:-:S07]  /*167c0*/  IMAD.MOV.U32 R97, RZ, RZ, RZ ;  /* 0x000000ffff617224 */ /* 0x000fce00078e00ff */
.L_x_6170:
[----:B------:R-:W-:Y:S05]  /*167d0*/  BSYNC.RECONVERGENT B1 ;  /* 0x0000000000017941 */ /* 0x000fea0003800200 */
.L_x_6169:
        /* <DEDUP_REMOVED lines=12> */
.L_x_6168:
        /* <DEDUP_REMOVED lines=21> */
.L_x_6177:
        /* <DEDUP_REMOVED lines=13> */
.L_x_6179:
[----:B------:R-:W-:Y:S05]  /*16ac0*/  BSYNC.RECONVERGENT B2 ;  /* 0x0000000000027941 */ /* 0x000fea0003800200 */
.L_x_6178:
        /* <DEDUP_REMOVED lines=61> */
.L_x_6176:
[----:B------:R-:W-:Y:S05]  /*16ea0*/  BSYNC.RECONVERGENT B1 ;  /* 0x0000000000017941 */ /* 0x000fea0003800200 */
.L_x_6175:
        /* <DEDUP_REMOVED lines=12> */
.L_x_6174:
        /* <DEDUP_REMOVED lines=21> */
.L_x_6183:
        /* <DEDUP_REMOVED lines=13> */
.L_x_6185:
[----:B------:R-:W-:Y:S05]  /*17190*/  BSYNC.RECONVERGENT B2 ;  /* 0x0000000000027941 */ /* 0x000fea0003800200 */
.L_x_6184:
        /* <DEDUP_REMOVED lines=61> */
.L_x_6182:
[----:B------:R-:W-:Y:S05]  /*17570*/  BSYNC.RECONVERGENT B1 ;  /* 0x0000000000017941 */ /* 0x000fea0003800200 */
.L_x_6181:
        /* <DEDUP_REMOVED lines=12> */
.L_x_6180:
        /* <DEDUP_REMOVED lines=21> */
.L_x_6189:
        /* <DEDUP_REMOVED lines=13> */
.L_x_6191:
[----:B------:R-:W-:Y:S05]  /*17860*/  BSYNC.RECONVERGENT B2 ;  /* 0x0000000000027941 */ /* 0x000fea0003800200 */
.L_x_6190:
        /* <DEDUP_REMOVED lines=61> */
.L_x_6188:
[----:B------:R-:W-:Y:S05]  /*17c40*/  BSYNC.RECONVERGENT B1 ;  /* 0x0000000000017941 */ /* 0x000fea0003800200 */
.L_x_6187:
        /* <DEDUP_REMOVED lines=12> */
.L_x_6186:
        /* <DEDUP_REMOVED lines=21> */
.L_x_6195:
        /* <DEDUP_REMOVED lines=13> */
.L_x_6197:
[----:B------:R-:W-:Y:S05]  /*17f30*/  BSYNC.RECONVERGENT B2 ;  /* 0x0000000000027941 */ /* 0x000fea0003800200 */
.L_x_6196:
        /* <DEDUP_REMOVED lines=61> */
.L_x_6194:
[----:B------:R-:W-:Y:S05]  /*18310*/  BSYNC.RECONVERGENT B1 ;  /* 0x0000000000017941 */ /* 0x000fea0003800200 */
.L_x_6193:
        /* <DEDUP_REMOVED lines=12> */
.L_x_6192:
        /* <DEDUP_REMOVED lines=21> */
.L_x_6201:
        /* <DEDUP_REMOVED lines=13> */
.L_x_6203:
[----:B------:R-:W-:Y:S05]  /*18600*/  BSYNC.RECONVERGENT B2 ;  /* 0x0000000000027941 */ /* 0x000fea0003800200 */
.L_x_6202:
        /* <DEDUP_REMOVED lines=61> */
.L_x_6200:
[----:B------:R-:W-:Y:S05]  /*189e0*/  BSYNC.RECONVERGENT B1 ;  /* 0x0000000000017941 */ /* 0x000fea0003800200 */
.L_x_6199:
        /* <DEDUP_REMOVED lines=12> */
.L_x_6198:
        /* <DEDUP_REMOVED lines=21> */
.L_x_6207:
        /* <DEDUP_REMOVED lines=13> */
.L_x_6209:
[----:B------:R-:W-:Y:S05]  /*18cd0*/  BSYNC.RECONVERGENT B2 ;  /* 0x0000000000027941 */ /* 0x000fea0003800200 */
.L_x_6208:
        /* <DEDUP_REMOVED lines=61> */
.L_x_6206:
[----:B------:R-:W-:Y:S05]  /*190b0*/  BSYNC.RECONVERGENT B1 ;  /* 0x0000000000017941 */ /* 0x000fea0003800200 */
.L_x_6205:
        /* <DEDUP_REMOVED lines=12> */
.L_x_6204:
[----:B------:R-:W-:Y:S02]  /*19180*/  F2FP.F16.F32.PACK_AB R99, RZ, R139 ;  /* 0x0000008bff63723e */ /* 0x000fe400000000ff */
[----:B------:R-:W-:Y:S02]  /*19190*/  PRMT R98, R136, 0x5410, R140 ;  /* 0x0000541088627816 */ /* 0x000fe4000000008c */
[----:B------:R-:W-:Y:S02]  /*191a0*/  PRMT R97, R134, 0x5410, R132 ;  /* 0x0000541086617816 */ /* 0x000fe40000000084 */
[----:B------:R-:W-:Y:S02]  /*191b0*/  PRMT R96, R130, 0x5410, R128 ;  /* 0x0000541082607816 */ /* 0x000fe40000000080 */
[----:B------:R-:W-:Y:S01]  /*191c0*/  PRMT R99, R110, 0x5410, R99 ;  /* 0x000054106e637816 */ /* 0x000fe20000000063 */
[----:B------:R-:W-:Y:S06]  /*191d0*/  BRA `(.L_x_6210) ;  /* 0x00000034001c7947 */ /* 0x000fec0003800000 */
.L_x_6161:
        /* <DEDUP_REMOVED lines=20> */
.L_x_6214:
        /* <DEDUP_REMOVED lines=13> */
.L_x_6216:
[----:B------:R-:W-:Y:S05]  /*193f0*/  BSYNC.RECONVERGENT B2 ;  /* 0x0000000000027941 */ /* 0x000fea0003800200 */
.L_x_6215:
        /* <DEDUP_REMOVED lines=60> */
.L_x_6213:
[----:B------:R-:W-:Y:S05]  /*197c0*/  BSYNC.RECONVERGENT B1 ;  /* 0x0000000000017941 */ /* 0x000fea0003800200 */
.L_x_6212:
        /* <DEDUP_REMOVED lines=11> */
.L_x_6211:
        /* <DEDUP_REMOVED lines=17> */
.L_x_6220:
        /* <DEDUP_REMOVED lines=13> */
.L_x_6222:
[----:B------:R-:W-:Y:S05]  /*19a60*/  BSYNC.RECONVERGENT B2 ;  /* 0x0000000000027941 */ /* 0x000fea0003800200 */
.L_x_6221:
        /* <DEDUP_REMOVED lines=61> */
.L_x_6219:
[----:B------:R-:W-:Y:S05]  /*19e40*/  BSYNC.RECONVERGENT B1 ;  /* 0x0000000000017941 */ /* 0x000fea0003800200 */
.L_x_6218:
        /* <DEDUP_REMOVED lines=11> */
.L_x_6217:
        /* <DEDUP_REMOVED lines=17> */
.L_x_6226:
        /* <DEDUP_REMOVED lines=13> */
.L_x_6228:
[----:B------:R-:W-:Y:S05]  /*1a0e0*/  BSYNC.RECONVERGENT B2 ;  /* 0x0000000000027941 */ /* 0x000fea0003800200 */
.L_x_6227:
        /* <DEDUP_REMOVED lines=61> */
.L_x_6225:
[----:B------:R-:W-:Y:S05]  /*1a4c0*/  BSYNC.RECONVERGENT B1 ;  /* 0x0000000000017941 */ /* 0x000fea0003800200 */
.L_x_6224:
        /* <DEDUP_REMOVED lines=11> */
.L_x_6223:
        /* <DEDUP_REMOVED lines=17> */
.L_x_6232:
        /* <DEDUP_REMOVED lines=13> */
.L_x_6234:
[----:B------:R-:W-:Y:S05]  /*1a760*/  BSYNC.RECONVERGENT B2 ;  /* 0x0000000000027941 */ /* 0x000fea0003800200 */
.L_x_6233:
        /* <DEDUP_REMOVED lines=61> */
.L_x_6231:
[----:B------:R-:W-:Y:S05]  /*1ab40*/  BSYNC.RECONVERGENT B1 ;  /* 0x0000000000017941 */ /* 0x000fea0003800200 */
.L_x_6230:
        /* <DEDUP_REMOVED lines=11> */
.L_x_6229:
        /* <DEDUP_REMOVED lines=17> */
.L_x_6238:
        /* <DEDUP_REMOVED lines=13> */
.L_x_6240:
[----:B------:R-:W-:Y:S05]  /*1ade0*/  BSYNC.RECONVERGENT B2 ;  /* 0x0000000000027941 */ /* 0x000fea0003800200 */
.L_x_6239:
        /* <DEDUP_REMOVED lines=61> */
.L_x_6237:
[----:B------:R-:W-:Y:S05]  /*1b1c0*/  BSYNC.RECONVERGENT B1 ;  /* 0x0000000000017941 */ /* 0x000fea0003800200 */
.L_x_6236:
        /* <DEDUP_REMOVED lines=11> */
.L_x_6235:
        /* <DEDUP_REMOVED lines=17> */
.L_x_6244:
        /* <DEDUP_REMOVED lines=13> */
.L_x_6246:
[----:B------:R-:W-:Y:S05]  /*1b460*/  BSYNC.RECONVERGENT B2 ;  /* 0x0000000000027941 */ /* 0x000fea0003800200 */
.L_x_6245:
        /* <DEDUP_REMOVED lines=61> */
.L_x_6243:
[----:B------:R-:W-:Y:S05]  /*1b840*/  BSYNC.RECONVERGENT B1 ;  /* 0x0000000000017941 */ /* 0x000fea0003800200 */
.L_x_6242:
        /* <DEDUP_REMOVED lines=11> */
.L_x_6241:
        /* <DEDUP_REMOVED lines=17> */
.L_x_6250:
        /* <DEDUP_REMOVED lines=13> */
.L_x_6252:
[----:B------:R-:W-:Y:S05]  /*1bae0*/  BSYNC.RECONVERGENT B2 ;  /* 0x0000000000027941 */ /* 0x000fea0003800200 */
.L_x_6251:
        /* <DEDUP_REMOVED lines=61> */
.L_x_6249:
[----:B------:R-:W-:Y:S05]  /*1bec0*/  BSYNC.RECONVERGENT B1 ;  /* 0x0000000000017941 */ /* 0x000fea0003800200 */
.L_x_6248:
        /* <DEDUP_REMOVED lines=11> */
.L_x_6247:
        /* <DEDUP_REMOVED lines=17> */
.L_x_6256:
        /* <DEDUP_REMOVED lines=13> */
.L_x_6258:
[----:B------:R-:W-:Y:S05]  /*1c160*/  BSYNC.RECONVERGENT B2 ;  /* 0x0000000000027941 */ /* 0x000fea0003800200 */
.L_x_6257:
        /* <DEDUP_REMOVED lines=61> */
.L_x_6255:
[----:B------:R-:W-:Y:S05]  /*1c540*/  BSYNC.RECONVERGENT B1 ;  /* 0x0000000000017941 */ /* 0x000fea0003800200 */
.L_x_6254:
        /* <DEDUP_REMOVED lines=11> */
.L_x_6253:
[----:B------:R-:W-:Y:S02]  /*1c600*/  F2FP.F16.F32.PACK_AB R99, RZ, R139 ;  /* 0x0000008bff63723e */ /* 0x000fe400000000ff */
[----:B------:R-:W-:Y:S02]  /*1c610*/  PRMT R98, R136, 0x5410, R140 ;  /* 0x0000541088627816 */ /* 0x000fe4000000008c */
[----:B------:R-:W-:Y:S02]  /*1c620*/  PRMT R97, R132, 0x5410, R134 ;  /* 0x0000541084617816 */ /* 0x000fe40000000086 */
[----:B------:R-:W-:Y:S02]  /*1c630*/  PRMT R96, R130, 0x5410, R128 ;  /* 0x0000541082607816 */ /* 0x000fe40000000080 */
[----:B------:R-:W-:-:S07]  /*1c640*/  PRMT R99, R110, 0x5410, R99 ;  /* 0x000054106e637816 */ /* 0x000fce0000000063 */
.L_x_6210:
        /* <DEDUP_REMOVED lines=25> */
.L_x_6259:
[----:B------:R-:W-:Y:S01]  /*1c7e0*/  IADD3 R122, PT, PT, R122, 0x80, RZ ;  /* 0x000000807a7a7810 */ /* 0x000fe20007ffe0ff */
[----:B------:R-:W-:-:S07]  /*1c7f0*/  VIADD R120, R120, 0x80 ;  /* 0x0000008078787836 */ /* 0x000fce0000000000 */
.L_x_6160:
[----:B------:R-:W-:Y:S05]  /*1c800*/  BSYNC.RECONVERGENT B0 ;  /* 0x0000000000007941 */ /* 0x000fea0003800200 */
.L_x_6159:
        /* <DEDUP_REMOVED lines=33> */
.L_x_6266:
        /* <DEDUP_REMOVED lines=13> */
.L_x_6268:
[----:B------:R-:W-:Y:S05]  /*1caf0*/  BSYNC.RECONVERGENT B2 ;  /* 0x0000000000027941 */ /* 0x000fea0003800200 */
.L_x_6267:
        /* <DEDUP_REMOVED lines=61> */
.L_x_6265:
[----:B------:R-:W-:Y:S05]  /*1ced0*/  BSYNC.RECONVERGENT B1 ;  /* 0x0000000000017941 */ /* 0x000fea0003800200 */
.L_x_6264:
        /* <DEDUP_REMOVED lines=12> */
.L_x_6263:
        /* <DEDUP_REMOVED lines=21> */
.L_x_6272:
        /* <DEDUP_REMOVED lines=13> */
.L_x_6274:
[----:B------:R-:W-:Y:S05]  /*1d1c0*/  BSYNC.RECONVERGENT B2 ;  /* 0x0000000000027941 */ /* 0x000fea0003800200 */
.L_x_6273:
        /* <DEDUP_REMOVED lines=61> */
.L_x_6271:
[----:B------:R-:W-:Y:S05]  /*1d5a0*/  BSYNC.RECONVERGENT B1 ;  /* 0x0000000000017941 */ /* 0x000fea0003800200 */
.L_x_6270:
[----:B------:R-:W-:Y:S01]  /*1d5b0*/  I2FP.F32.U32 R6, R6 ;  /* 0x0000000600067245 */ /* 0x000fe20000201000 */
[----:B------:R-:W-:Y:S02]  /*1d5c0*/  HADD2.F32 R96, -RZ, R32.H1_H1 ;  /* 0x30000020ff607230 */ /* 0x000fe40000004100 */
[----:B------:R-:W-:Y:S02]  /*1d5d0*/  IMAD.MOV.U32 R99, RZ, RZ, 0x2f800000 ;  /* 0x2f800000ff637424 */ /* 0x000fe400078e00ff */
[----:B------:R-:W-:Y:S02]  /*1d5e0*/  HADD2.F32 R98, -RZ, R28.H1_H1 ;  /* 0x3000001cff627230 */ /* 0x000fe40000004100 */
[----:B------:R-:W-:Y:S01]  /*1d5f0*/  FMUL.FTZ R96, R96, UR13 ;  /* 0x0000000d60607c20 */ /* 0x000fe20008410000 */
[----:B------:R-:W-:-:S03]  /*1d600*/  FFMA.FTZ R6, R6, R99, 1.1641532182693481445e-10 ;  /* 0x2f00000006067423 */ /* 0x000fc60000010063 */
[----:B------:R-:W-:Y:S02]  /*1d610*/  FMUL.FTZ R96, R96, UR12 ;  /* 0x0000000c60607c20 */ /* 0x000fe40008410000 */
[----:B------:R-:W-:-:S04]  /*1d620*/  FSETP.GTU.FTZ.AND P5, PT, R6, UR10, PT ;  /* 0x0000000a06007c0b */ /* 0x000fc8000bfbc000 */
[----:B------:R-:W-:Y:S01]  /*1d630*/  FSEL R143, R96, RZ, !P5 ;  /* 0x000000ff608f7208 */ /* 0x000fe20006800000 */
[----:B------:R-:W-:Y:S01]  /*1d640*/  HADD2.F32 R96, -RZ, R36.H1_H1 ;  /* 0x30000024ff607230 */ /* 0x000fe20000004100 */
[----:B------:R-:W-:-:S04]  /*1d650*/  SEL R6, RZ, 0x1, P5 ;  /* 0x00000001ff067807 */ /* 0x000fc80002800000 */
[----:B------:R-:W-:-:S07]  /*1d660*/  FFMA.FTZ R143, R143, R96, R98 ;  /* 0x000000608f8f7223 */ /* 0x000fce0000010062 */
.L_x_6269:
        /* <DEDUP_REMOVED lines=21> */
.L_x_6278:
        /* <DEDUP_REMOVED lines=13> */
.L_x_6280:
[----:B------:R-:W-:Y:S05]  /*1d890*/  BSYNC.RECONVERGENT B2 ;  /* 0x0000000000027941 */ /* 0x000fea0003800200 */
.L_x_6279:
        /* <DEDUP_REMOVED lines=61> */
.L_x_6277:
[----:B------:R-:W-:Y:S05]  /*1dc70*/  BSYNC.RECONVERGENT B1 ;  /* 0x0000000000017941 */ /* 0x000fea0003800200 */
.L_x_6276:
        /* <DEDUP_REMOVED lines=12> */
.L_x_6275:
        /* <DEDUP_REMOVED lines=21> */
.L_x_6284:
        /* <DEDUP_REMOVED lines=13> */
.L_x_6286:
[----:B------:R-:W-:Y:S05]  /*1df60*/  BSYNC.RECONVERGENT B2 ;  /* 0x0000000000027941 */ /* 0x000fea0003800200 */
.L_x_6285:
        /* <DEDUP_REMOVED lines=61> */
.L_x_6283:
[----:B------:R-:W-:Y:S05]  /*1e340*/  BSYNC.RECONVERGENT B1 ;  /* 0x0000000000017941 */ /* 0x000fea0003800200 */
.L_x_6282:
        /* <DEDUP_REMOVED lines=12> */
.L_x_6281:
        /* <DEDUP_REMOVED lines=21> */
.L_x_6290:
        /* <DEDUP_REMOVED lines=13> */
.L_x_6292:
[----:B------:R-:W-:Y:S05]  /*1e630*/  BSYNC.RECONVERGENT B2 ;  /* 0x0000000000027941 */ /* 0x000fea0003800200 */
.L_x_6291:
        /* <DEDUP_REMOVED lines=61> */
.L_x_6289:
[----:B------:R-:W-:Y:S05]  /*1ea10*/  BSYNC.RECONVERGENT B1 ;  /* 0x0000000000017941 */ /* 0x000fea0003800200 */
.L_x_6288:
        /* <DEDUP_REMOVED lines=12> */
.L_x_6287:
        /* <DEDUP_REMOVED lines=21> */
.L_x_6296:
        /* <DEDUP_REMOVED lines=13> */
.L_x_6298:
[----:B------:R-:W-:Y:S05]  /*1ed00*/  BSYNC.RECONVERGENT B2 ;  /* 0x0000000000027941 */ /* 0x000fea0003800200 */
.L_x_6297:
        /* <DEDUP_REMOVED lines=61> */
.L_x_6295:
[----:B------:R-:W-:Y:S05]  /*1f0e0*/  BSYNC.RECONVERGENT B1 ;  /* 0x0000000000017941 */ /* 0x000fea0003800200 */
.L_x_6294:
        /* <DEDUP_REMOVED lines=12> */
.L_x_6293:
        /* <DEDUP_REMOVED lines=21> */
.L_x_6302:
        /* <DEDUP_REMOVED lines=13> */
.L_x_6304:
[----:B------:R-:W-:Y:S05]  /*1f3d0*/  BSYNC.RECONVERGENT B2 ;  /* 0x0000000000027941 */ /* 0x000fea0003800200 */
.L_x_6303:
        /* <DEDUP_REMOVED lines=61> */
.L_x_6301:
[----:B------:R-:W-:Y:S05]  /*1f7b0*/  BSYNC.RECONVERGENT B1 ;  /* 0x0000000000017941 */ /* 0x000fea0003800200 */
.L_x_6300:
        /* <DEDUP_REMOVED lines=12> */
.L_x_6299:
        /* <DEDUP_REMOVED lines=21> */
.L_x_6308:
        /* <DEDUP_REMOVED lines=13> */
.L_x_6310:
[----:B------:R-:W-:Y:S05]  /*1faa0*/  BSYNC.RECONVERGENT B2 ;  /* 0x0000000000027941 */ /* 0x000fea0003800200 */
.L_x_6309:
        /* <DEDUP_REMOVED lines=61> */
.L_x_6307:
[----:B------:R-:W-:Y:S05]  /*1fe80*/  BSYNC.RECONVERGENT B1 ;  /* 0x0000000000017941 */ /* 0x000fea0003800200 */
.L_x_6306:
        /* <DEDUP_REMOVED lines=12> */
.L_x_6305:
[----:B------:R-:W-:Y:S02]  /*1ff50*/  F2FP.F16.F32.PACK_AB R99, RZ, R155 ;  /* 0x0000009bff63723e */ /* 0x000fe400000000ff */
[----:B------:R-:W-:Y:S02]  /*1ff60*/  PRMT R98, R136, 0x5410, R138 ;  /* 0x0000541088627816 */ /* 0x000fe4000000008a */
[----:B------:R-:W-:Y:S02]  /*1ff70*/  PRMT R97, R130, 0x5410, R132 ;  /* 0x0000541082617816 */ /* 0x000fe40000000084 */
[----:B------:R-:W-:Y:S02]  /*1ff80*/  PRMT R96, R128, 0x5410, R126 ;  /* 0x0000541080607816 */ /* 0x000fe4000000007e */
[----:B------:R-:W-:Y:S01]  /*1ff90*/  PRMT R99, R124, 0x5410, R99 ;  /* 0x000054107c637816 */ /* 0x000fe20000000063 */
[----:B------:R-:W-:Y:S06]  /*1ffa0*/  BRA `(.L_x_6311) ;  /* 0x0000003400247947 */ /* 0x000fec0003800000 */
.L_x_6262:
        /* <DEDUP_REMOVED lines=20> */
.L_x_6315:
        /* <DEDUP_REMOVED lines=13> */
.L_x_6317:
[----:B------:R-:W-:Y:S05]  /*201c0*/  BSYNC.RECONVERGENT B2 ;  /* 0x0000000000027941 */ /* 0x000fea0003800200 */
.L_x_6316:
        /* <DEDUP_REMOVED lines=61> */
.L_x_6314:
[----:B------:R-:W-:Y:S05]  /*205a0*/  BSYNC.RECONVERGENT B1 ;  /* 0x0000000000017941 */ /* 0x000fea0003800200 */
.L_x_6313:
        /* <DEDUP_REMOVED lines=11> */
.L_x_6312:
        /* <DEDUP_REMOVED lines=17> */
.L_x_6321:
        /* <DEDUP_REMOVED lines=13> */
.L_x_6323:
[----:B------:R-:W-:Y:S05]  /*20840*/  BSYNC.RECONVERGENT B2 ;  /* 0x0000000000027941 */ /* 0x000fea0003800200 */
.L_x_6322:
        /* <DEDUP_REMOVED lines=61> */
.L_x_6320:
[----:B------:R-:W-:Y:S05]  /*20c20*/  BSYNC.RECONVERGENT B1 ;  /* 0x0000000000017941 */ /* 0x000fea0003800200 */
.L_x_6319:
        /* <DEDUP_REMOVED lines=11> */
.L_x_6318:
        /* <DEDUP_REMOVED lines=17> */
.L_x_6327:
        /* <DEDUP_REMOVED lines=13> */
.L_x_6329:
[----:B------:R-:W-:Y:S05]  /*20ec0*/  BSYNC.RECONVERGENT B2 ;  /* 0x0000000000027941 */ /* 0x000fea0003800200 */
.L_x_6328:
        /* <DEDUP_REMOVED lines=61> */
.L_x_6326:
[----:B------:R-:W-:Y:S05]  /*212a0*/  BSYNC.RECONVERGENT B1 ;  /* 0x0000000000017941 */ /* 0x000fea0003800200 */
.L_x_6325:
        /* <DEDUP_REMOVED lines=11> */
.L_x_6324:
        /* <DEDUP_REMOVED lines=17> */
.L_x_6333:
        /* <DEDUP_REMOVED lines=13> */
.L_x_6335:
[----:B------:R-:W-:Y:S05]  /*21540*/  BSYNC.RECONVERGENT B2 ;  /* 0x0000000000027941 */ /* 0x000fea0003800200 */
.L_x_6334:
        /* <DEDUP_REMOVED lines=61> */
.L_x_6332:
[----:B------:R-:W-:Y:S05]  /*21920*/  BSYNC.RECONVERGENT B1 ;  /* 0x0000000000017941 */ /* 0x000fea0003800200 */
.L_x_6331:
        /* <DEDUP_REMOVED lines=11> */
.L_x_6330:
        /* <DEDUP_REMOVED lines=17> */
.L_x_6339:
        /* <DEDUP_REMOVED lines=13> */
.L_x_6341:
[----:B------:R-:W-:Y:S05]  /*21bc0*/  BSYNC.RECONVERGENT B2 ;  /* 0x0000000000027941 */ /* 0x000fea0003800200 */
.L_x_6340:
        /* <DEDUP_REMOVED lines=61> */
.L_x_6338:
[----:B------:R-:W-:Y:S05]  /*21fa0*/  BSYNC.RECONVERGENT B1 ;  /* 0x0000000000017941 */ /* 0x000fea0003800200 */
.L_x_6337:
        /* <DEDUP_REMOVED lines=11> */
.L_x_6336:
        /* <DEDUP_REMOVED lines=17> */
.L_x_6345:
        /* <DEDUP_REMOVED lines=13> */
.L_x_6347:
[----:B------:R-:W-:Y:S05]  /*22240*/  BSYNC.RECONVERGENT B2 ;  /* 0x0000000000027941 */ /* 0x000fea0003800200 */
.L_x_6346:
        /* <DEDUP_REMOVED lines=61> */
.L_x_6344:
[----:B------:R-:W-:Y:S05]  /*22620*/  BSYNC.RECONVERGENT B1 ;  /* 0x0000000000017941 */ /* 0x000fea0003800200 */
.L_x_6343:
        /* <DEDUP_REMOVED lines=11> */
.L_x_6342:
        /* <DEDUP_REMOVED lines=17> */
.L_x_6351:
        /* <DEDUP_REMOVED lines=13> */
.L_x_6353:
[----:B------:R-:W-:Y:S05]  /*228c0*/  BSYNC.RECONVERGENT B2 ;  /* 0x0000000000027941 */ /* 0x000fea0003800200 */
.L_x_6352:
        /* <DEDUP_REMOVED lines=61> */
.L_x_6350:
[----:B------:R-:W-:Y:S05]  /*22ca0*/  BSYNC.RECONVERGENT B1 ;  /* 0x0000000000017941 */ /* 0x000fea0003800200 */
.L_x_6349:
        /* <DEDUP_REMOVED lines=11> */
.L_x_6348:
        /* <DEDUP_REMOVED lines=17> */
.L_x_6357:
        /* <DEDUP_REMOVED lines=13> */
.L_x_6359:
[----:B------:R-:W-:Y:S05]  /*22f40*/  BSYNC.RECONVERGENT B2 ;  /* 0x0000000000027941 */ /* 0x000fea0003800200 */
.L_x_6358:
        /* <DEDUP_REMOVED lines=61> */
.L_x_6356:
[----:B------:R-:W-:Y:S05]  /*23320*/  BSYNC.RECONVERGENT B1 ;  /* 0x0000000000017941 */ /* 0x000fea0003800200 */
.L_x_6355:
        /* <DEDUP_REMOVED lines=11> */
.L_x_6354:
[----:B------:R-:W-:Y:S02]  /*233e0*/  F2FP.F16.F32.PACK_AB R99, RZ, R155 ;  /* 0x0000009bff63723e */ /* 0x000fe400000000ff */
[----:B------:R-:W-:Y:S02]  /*233f0*/  MOV R110, R134 ;  /* 0x00000086006e7202 */ /* 0x000fe40000000f00 */
[----:B------:R-:W-:Y:S02]  /*23400*/  PRMT R98, R136, 0x5410, R138 ;  /* 0x0000541088627816 */ /* 0x000fe4000000008a */
[----:B------:R-:W-:Y:S02]  /*23410*/  PRMT R97, R130, 0x5410, R132 ;  /* 0x0000541082617816 */ /* 0x000fe40000000084 */
[----:B------:R-:W-:Y:S02]  /*23420*/  PRMT R96, R128, 0x5410, R126 ;  /* 0x0000541080607816 */ /* 0x000fe4000000007e */
[----:B------:R-:W-:-:S07]  /*23430*/  PRMT R99, R124, 0x5410, R99 ;  /* 0x000054107c637816 */ /* 0x000fce0000000063 */
.L_x_6311:
        /* <DEDUP_REMOVED lines=24> */
.L_x_6261:
[----:B------:R-:W-:Y:S05]  /*235c0*/  BSYNC.RECONVERGENT B0 ;  /* 0x0000000000007941 */ /* 0x000fea0003800200 */
.L_x_6260:
[----:B0123--:R-:W-:Y:S01]  /*235d0*/  FADD.FTZ R96, RZ, R5 ;  /* 0x00000005ff607221 */ /* 0x00ffe20000010000 */
[C---:B------:R-:W-:Y:S01]  /*235e0*/  ISETP.GT.U32.AND P0, PT, R3.reuse, 0xff, PT ;  /* 0x000000ff0300780c */ /* 0x040fe20003f04070 */
[----:B------:R-:W-:Y:S01]  /*235f0*/  BSSY.RECONVERGENT B0, `(.L_x_6360) ;  /* 0x000009e000007945 */ /* 0x000fe20003800200 */
[----:B------:R-:W-:Y:S01]  /*23600*/  ISETP.GT.U32.AND P4, PT, R3, 0x17f, PT ;  /* 0x0000017f0300780c */ /* 0x000fe20003f84070 */
[----:B------:R-:W-:Y:S01]  /*23610*/  FADD.FTZ R96, R7, R96 ;  /* 0x0000006007607221 */ /* 0x000fe20000010000 */
[C---:B------:R-:W-:Y:S02]  /*23620*/  ISETP.GT.U32.AND P5, PT, R3.reuse, 0x1ff, PT ;  /* 0x000001ff0300780c */ /* 0x040fe40003fa4070 */
        /* <DEDUP_REMOVED lines=154> */
.L_x_6361:
[----:B------:R-:W-:Y:S05]  /*23fd0*/  BSYNC.RECONVERGENT B0 ;  /* 0x0000000000007941 */ /* 0x000fea0003800200 */
.L_x_6360:
        /* <DEDUP_REMOVED lines=12> */
.L_x_6363:
[----:B------:R-:W-:Y:S05]  /*240a0*/  BSYNC.RECONVERGENT B0 ;  /* 0x0000000000007941 */ /* 0x000fea0003800200 */
.L_x_6362:
        /* <DEDUP_REMOVED lines=38> */
[----:B------:R-:W3:Y:S01]  /*24310*/  @!P4 LDC.64 R98, c[0x0][0x3c0] ;  /* 0x0000f000ff62cb82 */ /* 0x000ee20000000a00 */
[----:B------:R-:W2:Y:S01]  /*24320*/  SHFL.IDX PT, R122, R122, RZ, 0x1f ;  /* 0x00001fff7a7a7589 */ /* 0x000ea200000e0000 */
[----:B0-----:R-:W-:-:S04]  /*24330*/  @!P4 IMAD.WIDE R96, R108, 0x4, R96 ;  /* 0x000000046c60c825 */ /* 0x001fc800078e0260 */
[----:B-1----:R-:W-:-:S05]  /*24340*/  FMUL.FTZ R120, R165, R165 ;  /* 0x000000a5a5787220 */ /* 0x002fca0000410000 */
[----:B------:R-:W-:Y:S01]  /*24350*/  FSEL R163, R120, RZ, P0 ;  /* 0x000000ff78a37208 */ /* 0x000fe20000000000 */
[----:B---3--:R-:W-:-:S04]  /*24360*/  @!P4 IMAD.WIDE R98, R108, 0x4, R98 ;  /* 0x000000046c62c825 */ /* 0x008fc800078e0262 */
[----:B--2---:R-:W-:-:S04]  /*24370*/  FFMA.FTZ R120, R122, UR14, R124 ;  /* 0x0000000e7a787c23 */ /* 0x004fc8000801007c */
[----:B------:R-:W-:Y:S01]  /*24380*/  FADD.FTZ R120, R120, R163 ;  /* 0x000000a378787221 */ /* 0x000fe20000010000 */
[----:B------:R0:W-:Y:S03]  /*24390*/  @!P4 STG.E desc[UR6][R98.64], R165 ;  /* 0x000000a56200c986 */ /* 0x0001e6000c101906 */
        /* <DEDUP_REMOVED lines=22> */
[----:B------:R-:W-:Y:S02]  /*24500*/  HADD2.F32 R99, -RZ, R94.H0_H0 ;  /* 0x2000005eff637230 */ /* 0x000fe40000004100 */
[----:B------:R-:W-:Y:S01]  /*24510*/  FMUL.FTZ R116, R161, R116 ;  /* 0x00000074a1747220 */ /* 0x000fe20000410000 */
[--C-:B------:R-:W-:Y:S01]  /*24520*/  FADD.FTZ R122, R19, -R114.reuse ;  /* 0x80000072137a7221 */ /* 0x100fe20000010000 */
[----:B------:R-:W-:Y:S01]  /*24530*/  FFMA.FTZ R97, R98, R159, R165 ;  /* 0x0000009f62617223 */ /* 0x000fe200000100a5 */
[----:B------:R-:W-:Y:S02]  /*24540*/  HADD2.F32 R159, -RZ, R90.H0_H0 ;  /* 0x2000005aff9f7230 */ /* 0x000fe40000004100 */
[----:B------:R-:W-:Y:S01]  /*24550*/  FADD.FTZ R98, R17, -R114 ;  /* 0x8000007211627221 */ /* 0x000fe20000010000 */
[----:B------:R-:W-:Y:S02]  /*24560*/  HADD2.F32 R165, -RZ, R95.H0_H0 ;  /* 0x2000005fffa57230 */ /* 0x000fe40000004100 */
[----:B------:R-:W-:Y:S01]  /*24570*/  FMUL.FTZ R122, R161, R122 ;  /* 0x0000007aa17a7220 */ /* 0x000fe20000410000 */
[----:B------:R-:W-:-:S02]  /*24580*/  HADD2.F32 R120, -RZ, R91.H0_H0 ;  /* 0x2000005bff787230 */ /* 0x000fc40000004100 */
[----:B------:R-:W-:Y:S01]  /*24590*/  FFMA.FTZ R124, R116, R99, R159 ;  /* 0x00000063747c7223 */ /* 0x000fe2000001009f */
[----:B------:R-:W-:Y:S01]  /*245a0*/  HADD2.F32 R126, -RZ, R95.H1_H1 ;  /* 0x3000005fff7e7230 */ /* 0x000fe20000004100 */
[----:B------:R-:W0:Y:S01]  /*245b0*/  LDC.64 R158, c[0x0][0x428] ;  /* 0x00010a00ff9e7b82 */ /* 0x000e220000000a00 */
[----:B------:R-:W-:Y:S02]  /*245c0*/  HADD2.F32 R128, -RZ, R91.H1_H1 ;  /* 0x3000005bff807230 */ /* 0x000fe40000004100 */
[----:B------:R-:W-:Y:S01]  /*245d0*/  FMUL.FTZ R98, R161, R98 ;  /* 0x00000062a1627220 */ /* 0x000fe20000410000 */
[----:B------:R-:W-:Y:S01]  /*245e0*/  FADD.FTZ R116, R11, -R114 ;  /* 0x800000720b747221 */ /* 0x000fe20000010000 */
[----:B------:R-:W-:Y:S02]  /*245f0*/  HADD2.F32 R99, -RZ, R92.H1_H1 ;  /* 0x3000005cff637230 */ /* 0x000fe40000004100 */
        /* <DEDUP_REMOVED lines=9> */
[----:B------:R-:W-:Y:S01]  /*24690*/  FMUL.FTZ R98, R161, R98 ;  /* 0x00000062a1627220 */ /* 0x000fe20000410000 */
[----:B------:R-:W-:Y:S02]  /*246a0*/  HADD2.F32 R130, -RZ, R90.H1_H1 ;  /* 0x3000005aff827230 */ /* 0x000fe40000004100 */
[----:B------:R-:W-:Y:S01]  /*246b0*/  FFMA.FTZ R116, R116, R120, R122 ;  /* 0x0000007874747223 */ /* 0x000fe2000001007a */
[----:B------:R-:W-:-:S02]  /*246c0*/  HADD2.F32 R165, -RZ, R88.H1_H1 ;  /* 0x30000058ffa57230 */ /* 0x000fc40000004100 */
[----:B------:R-:W-:Y:S02]  /*246d0*/  FFMA.FTZ R126, R126, R128, R130 ;  /* 0x000000807e7e7223 */ /* 0x000fe40000010082 */
[----:B------:R-:W-:Y:S01]  /*246e0*/  F2FP.F16.F32.PACK_AB R97, R116, R97 ;  /* 0x000000617461723e */ /* 0x000fe200000000ff */
[----:B------:R-:W-:Y:S01]  /*246f0*/  FFMA.FTZ R165, R98, R99, R165 ;  /* 0x0000006362a57223 */ /* 0x000fe200000100a5 */
[----:B------:R-:W-:Y:S01]  /*24700*/  F2FP.F16.F32.PACK_AB R99, R134, R132 ;  /* 0x000000848663723e */ /* 0x000fe200000000ff */
[----:B0-----:R-:W-:Y:S01]  /*24710*/  IMAD.WIDE.U32 R158, R163, 0x10, R158 ;  /* 0x00000010a39e7825 */ /* 0x001fe200078e009e */
[----:B------:R-:W-:Y:S02]  /*24720*/  F2FP.F16.F32.PACK_AB R98, R126, R124 ;  /* 0x0000007c7e62723e */ /* 0x000fe400000000ff */
[----:B------:R-:W-:Y:S02]  /*24730*/  F2FP.F16.F32.PACK_AB R96, R165, R96 ;  /* 0x00000060a560723e */ /* 0x000fe400000000ff */
[----:B------:R-:W-:-:S03]  /*24740*/  IADD3 R163, PT, PT, R163, 0x80, RZ ;  /* 0x00000080a3a37810 */ /* 0x000fc60007ffe0ff */
[----:B------:R0:W-:Y:S04]  /*24750*/  STG.E.128 desc[UR6][R158.64], R96 ;  /* 0x000000609e007986 */ /* 0x0001e8000c101d06 */
.L_x_6366:
[----:B------:R-:W-:Y:S05]  /*24760*/  BSYNC.RECONVERGENT B0 ;  /* 0x0000000000007941 */ /* 0x000fea0003800200 */
.L_x_6365:
[----:B------:R-:W-:Y:S01]  /*24770*/  ISETP.NE.AND P0, PT, R118, RZ, PT ;  /* 0x000000ff7600720c */ /* 0x000fe20003f05270 */
[----:B------:R-:W-:-:S12]  /*24780*/  BSSY.RECONVERGENT B0, `(.L_x_6367) ;  /* 0x0000032000007945 */ /* 0x000fd80003800200 */
        /* <DEDUP_REMOVED lines=46> */
[----:B------:R-:W-:Y:S01]  /*24a70*/  F2FP.F16.F32.PACK_AB R96, R165, R96 ;  /* 0x00000060a560723e */ /* 0x000fe200000000ff */
[----:B------:R-:W-:-:S04]  /*24a80*/  VIADD R163, R163, 0x80 ;  /* 0x00000080a3a37836 */ /* 0x000fc80000000000 */
[----:B------:R1:W-:Y:S03]  /*24a90*/  STG.E.128 desc[UR6][R158.64], R96 ;  /* 0x000000609e007986 */ /* 0x0003e6000c101d06 */
.L_x_6368:
[----:B------:R-:W-:Y:S05]  /*24aa0*/  BSYNC.RECONVERGENT B0 ;  /* 0x0000000000007941 */ /* 0x000fea0003800200 */
.L_x_6367:
[----:B------:R-:W-:Y:S01]  /*24ab0*/  ISETP.NE.AND P0, PT, R112, RZ, PT ;  /* 0x000000ff7000720c */ /* 0x000fe20003f05270 */
[----:B------:R-:W-:-:S12]  /*24ac0*/  BSSY.RECONVERGENT B0, `(.L_x_6369) ;  /* 0x0000032000007945 */ /* 0x000fd80003800200 */
        /* <DEDUP_REMOVED lines=49> */
.L_x_6370:
[----:B------:R-:W-:Y:S05]  /*24de0*/  BSYNC.RECONVERGENT B0 ;  /* 0x0000000000007941 */ /* 0x000fea0003800200 */
.L_x_6369:
        /* <DEDUP_REMOVED lines=50> */
.L_x_6372:
[----:B------:R-:W-:Y:S05]  /*25110*/  BSYNC.RECONVERGENT B0 ;  /* 0x0000000000007941 */ /* 0x000fea0003800200 */
.L_x_6371:
[----:B------:R-:W-:Y:S04]  /*25120*/  BSSY.RECONVERGENT B0, `(.L_x_6364) ;  /* 0x0000031000007945 */ /* 0x000fe80003800200 */
[----:B------:R-:W-:Y:S05]  /*25130*/  @!P3 BRA `(.L_x_6373) ;  /* 0x0000000000bcb947 */ /* 0x000fea0003800000 */
[--C-:B0123--:R-:W-:Y:S01]  /*25140*/  FADD.FTZ R96, R141, -R114.reuse ;  /* 0x800000728d607221 */ /* 0x10ffe20000010000 */
[----:B------:R-:W-:Y:S02]  /*25150*/  HADD2.F32 R97, -RZ, R44.H0_H0 ;  /* 0x2000002cff617230 */ /* 0x000fe40000004100 */
[--C-:B------:R-:W-:Y:S01]  /*25160*/  FADD.FTZ R116, R145, -R114.reuse ;  /* 0x8000007291747221 */ /* 0x100fe20000010000 */
[----:B------:R-:W-:Y:S02]  /*25170*/  HADD2.F32 R99, -RZ, R40.H0_H0 ;  /* 0x20000028ff637230 */ /* 0x000fe40000004100 */
        /* <DEDUP_REMOVED lines=8> */
[----:B------:R-:W-:Y:S01]  /*25200*/  FADD.FTZ R132, R155, -R114 ;  /* 0x800000729b847221 */ /* 0x000fe20000010000 */
[----:B------:R-:W-:-:S02]  /*25210*/  HADD2.F32 R159, -RZ, R45.H0_H0 ;  /* 0x2000002dff9f7230 */ /* 0x000fc40000004100 */
[C---:B------:R-:W-:Y:S01]  /*25220*/  FMUL.FTZ R116, R161.reuse, R116 ;  /* 0x00000074a1747220 */ /* 0x040fe20000410000 */
[----:B------:R-:W-:Y:S02]  /*25230*/  HADD2.F32 R165, -RZ, R41.H0_H0 ;  /* 0x20000029ffa57230 */ /* 0x000fe40000004100 */
[C---:B------:R-:W-:Y:S01]  /*25240*/  FMUL.FTZ R120, R161.reuse, R120 ;  /* 0x00000078a1787220 */ /* 0x040fe20000410000 */
        /* <DEDUP_REMOVED lines=8> */
[C---:B------:R-:W-:Y:S01]  /*252d0*/  FMUL.FTZ R99, R161.reuse, R118 ;  /* 0x00000076a1637220 */ /* 0x040fe20000410000 */
[C---:B------:R-:W-:Y:S01]  /*252e0*/  FMUL.FTZ R124, R161.reuse, R124 ;  /* 0x0000007ca17c7220 */ /* 0x040fe20000410000 */
[----:B------:R-:W-:Y:S01]  /*252f0*/  FMUL.FTZ R132, R161, R132 ;  /* 0x00000084a1847220 */ /* 0x000fe20000410000 */
[----:B------:R-:W-:Y:S01]  /*25300*/  FFMA.FTZ R126, R126, R128, R130 ;  /* 0x000000807e7e7223 */ /* 0x000fe20000010082 */
[----:B------:R-:W-:Y:S02]  /*25310*/  HADD2.F32 R165, -RZ, R46.H1_H1 ;  /* 0x3000002effa57230 */ /* 0x000fe40000004100 */
[----:B------:R-:W-:-:S02]  /*25320*/  HADD2.F32 R122, -RZ, R42.H1_H1 ;  /* 0x3000002aff7a7230 */ /* 0x000fc40000004100 */
[----:B------:R-:W-:Y:S02]  /*25330*/  HADD2.F32 R159, -RZ, R44.H1_H1 ;  /* 0x3000002cff9f7230 */ /* 0x000fe40000004100 */
[----:B------:R-:W-:Y:S02]  /*25340*/  HADD2.F32 R114, -RZ, R45.H1_H1 ;  /* 0x3000002dff727230 */ /* 0x000fe40000004100 */
[----:B------:R-:W-:Y:S01]  /*25350*/  FFMA.FTZ R122, R124, R165, R122 ;  /* 0x000000a57c7a7223 */ /* 0x000fe2000001007a */
[----:B------:R-:W-:Y:S02]  /*25360*/  HADD2.F32 R128, -RZ, R47.H1_H1 ;  /* 0x3000002fff807230 */ /* 0x000fe40000004100 */
[----:B------:R-:W-:Y:S02]  /*25370*/  HADD2.F32 R130, -RZ, R43.H1_H1 ;  /* 0x3000002bff827230 */ /* 0x000fe40000004100 */
[----:B------:R-:W-:Y:S02]  /*25380*/  HADD2.F32 R118, -RZ, R41.H1_H1 ;  /* 0x30000029ff767230 */ /* 0x000fe40000004100 */
[----:B------:R-:W-:-:S02]  /*25390*/  HADD2.F32 R161, -RZ, R40.H1_H1 ;  /* 0x30000028ffa17230 */ /* 0x000fc40000004100 */
[----:B------:R-:W-:Y:S01]  /*253a0*/  FFMA.FTZ R128, R132, R128, R130 ;  /* 0x0000008084807223 */ /* 0x000fe20000010082 */
        /* <DEDUP_REMOVED lines=8> */
.L_x_6373:
[----:B------:R-:W-:Y:S05]  /*25430*/  BSYNC.RECONVERGENT B0 ;  /* 0x0000000000007941 */ /* 0x000fea0003800200 */
.L_x_6364:
[----:B01234-:R-:W0:Y:S01]  /*25440*/  LDC.64 R96, c[0x0][0x380] ;  /* 0x0000e000ff607b82 */ /* 0x01fe220000000a00 */
[----:B------:R-:W-:Y:S01]  /*25450*/  UPLOP3.LUT UP1, UPT, UPT, UPT, UP1, 0x40, 0x4 ;  /* 0x000000000004789c */ /* 0x000fe20003f2e810 */
[----:B0-----:R-:W-:-:S04]  /*25460*/  IADD3 R108, PT, PT, R108, R96, RZ ;  /* 0x000000606c6c7210 */ /* 0x001fc80007ffe0ff */
[----:B------:R-:W-:-:S13]  /*25470*/  ISETP.GE.AND P0, PT, R108, R97, PT ;  /* 0x000000616c00720c */ /* 0x000fda0003f06270 */
[----:B------:R-:W-:Y:S05]  /*25480*/  @!P0 BRA `(.L_x_6374) ;  /* 0xfffffdb800b88947 */ /* 0x000fea000383ffff */
[----:B------:R-:W-:Y:S05]  /*25490*/  EXIT ;  /* 0x000000000000794d */ /* 0x000fea0003800000 */
.L_x_6375:
        /* <DEDUP_REMOVED lines=14> */
.L_x_34010:


//--------------------- .text._ZN10layer_norm13ln_fwd_kernelINS_13Kernel_traitsI6__halfS2_S2_S2_fjLj5120ELj1ELj1ELj4ELj16ENS_18Kernel_traits_baseILj5120ES2_S2_S2_S2_fjLj128EEEEELb1ELb1ELb1ELb1EEEvNS_9FwdParamsE --------------------------
	.section	.text._ZN10layer_norm13ln_fwd_kernelINS_13Kernel_traitsI6__halfS2_S2_S2_fjLj5120ELj1ELj1ELj4ELj16ENS_18Kernel_traits_baseILj5120ES2_S2_S2_S2_fjLj128EEEEELb1ELb1ELb1ELb1EEEvNS_9FwdParamsE,"ax",@progbits
	.align	128
        .global         _ZN10layer_norm13ln_fwd_kernelINS_13Kernel_traitsI6__halfS2_S2_S2_fjLj5120ELj1ELj1ELj4ELj16ENS_18Kernel_traits_baseILj5120ES2_S2_S2_S2_fjLj128EEEEELb1ELb1ELb1ELb1EEEvNS_9FwdParamsE
        .type           _ZN10layer_norm13ln_fwd_kernelINS_13Kernel_traitsI6__halfS2_S2_S2_fjLj5120ELj1ELj1ELj4ELj16ENS_18Kernel_traits_baseILj5120ES2_S2_S2_S2_fjLj128EEEEELb1ELb1ELb1ELb1EEEvNS_9FwdParamsE,@function
        .size           _ZN10layer_norm13ln_fwd_kernelINS_13Kernel_traitsI6__halfS2_S2_S2_fjLj5120ELj1ELj1ELj4ELj16ENS_18Kernel_traits_baseILj5120ES2_S2_S2_S2_fjLj128EEEEELb1ELb1ELb1ELb1EEEvNS_9FwdParamsE,(.L_x_34011 - _ZN10layer_norm13ln_fwd_kernelINS_13Kernel_traitsI6__halfS2_S2_S2_fjLj5120ELj1ELj1ELj4ELj16ENS_18Kernel_traits_baseILj5120ES2_S2_S2_S2_fjLj128EEEEELb1ELb1ELb1ELb1EEEvNS_9FwdParamsE)
        .other          _ZN10layer_norm13ln_fwd_kernelINS_13Kernel_traitsI6__halfS2_S2_S2_fjLj5120ELj1ELj1ELj4ELj16ENS_18Kernel_traits_baseILj5120ES2_S2_S2_S2_fjLj128EEEEELb1ELb1ELb1ELb1EEEvNS_9FwdParamsE,@"STO_CUDA_ENTRY STV_DEFAULT"
_ZN10layer_norm13ln_fwd_kernelINS_13Kernel_traitsI6__halfS2_S2_S2_fjLj5120ELj1ELj1ELj4ELj16ENS_18Kernel_traits_baseILj5120ES2_S2_S2_S2_fjLj128EEEEELb1ELb1ELb1ELb1EEEvNS_9FwdParamsE:
.text._ZN10layer_norm13ln_fwd_kernelINS_13Kernel_traitsI6__halfS2_S2_S2_fjLj5120ELj1ELj1ELj4ELj16ENS_18Kernel_traits_baseILj5120ES2_S2_S2_S2_fjLj128EEEEELb1ELb1ELb1ELb1EEEvNS_9FwdParamsE:
        /* <DEDUP_REMOVED lines=47> */
.L_x_6376:
        /* <DEDUP_REMOVED lines=24> */
.L_x_6377:
[----:B------:R-:W1:Y:S02]  /*0470*/  LDCU UR4, c[0x0][0x384] ;  /* 0x00007080ff0477ac */ /* 0x000e640008000800 */
[----:B-1----:R-:W-:-:S13]  /*0480*/  ISETP.GE.AND P0, PT, R23, UR4, PT ;  /* 0x0000000417007c0c */ /* 0x002fda000bf06270 */
[----:B------:R-:W-:Y:S05]  /*0490*/  @P0 EXIT ;  /* 0x000000000000094d */ /* 0x000fea0003800000 */
[----:B------:R-:W1:Y:S01]  /*04a0*/  LDCU UR4, c[0x0][0x360] ;  /* 0x00006c00ff0477ac */ /* 0x000e620008000800 */
[----:B0-----:R-:W-:Y:S01]  /*04b0*/  IMAD.HI.U32 R3, R22, -0x2daee0ad, RZ ;  /* 0xd2511f5316037827 */ /* 0x001fe200078e00ff */
[----:B------:R-:W-:Y:S01]  /*04c0*/  LOP3.LUT R126, R126, 0x3, RZ, 0xc0, !PT ;  /* 0x000000037e7e7812 */ /* 0x000fe200078ec0ff */
[----:B------:R-:W0:Y:S02]  /*04d0*/  LDCU UR10, c[0x0][0x404] ;  /* 0x00008080ff0a77ac */ /* 0x000e240008000800 */
[----:B-----5:R-:W-:Y:S01]  /*04e0*/  VIADD R4, R124, 0x9e3779b9 ;  /* 0x9e3779b97c047836 */ /* 0x020fe20000000000 */
[----:B------:R-:W-:Y:S01]  /*04f0*/  LOP3.LUT R3, R3, R125, RZ, 0x3c, !PT ;  /* 0x0000007d03037212 */ /* 0x000fe200078e3cff */
[----:B------:R-:W-:Y:S01]  /*0500*/  IMAD R7, R22, -0x2daee0ad, RZ ;  /* 0xd2511f5316077824 */ /* 0x000fe200078e02ff */
[----:B------:R-:W2:Y:S01]  /*0510*/  LDCU.U8 UR11, c[0x0][0x410] ;  /* 0x00008200ff0b77ac */ /* 0x000ea20008000000 */
[----:B------:R-:W-:Y:S02]  /*0520*/  VIADD R8, R125, 0xbb67ae85 ;  /* 0xbb67ae857d087836 */ /* 0x000fe40000000000 */
[C---:B------:R-:W-:Y:S01]  /*0530*/  IMAD.HI.U32 R2, R3.reuse, -0x326172a9, RZ ;  /* 0xcd9e8d5703027827 */ /* 0x040fe200078e00ff */
[----:B------:R-:W3:Y:S03]  /*0540*/  LDCU UR14, c[0x0][0x400] ;  /* 0x00008000ff0e77ac */ /* 0x000ee60008000800 */
[----:B------:R-:W-:Y:S01]  /*0550*/  IMAD R3, R3, -0x326172a9, RZ ;  /* 0xcd9e8d5703037824 */ /* 0x000fe200078e02ff */
[----:B------:R-:W4:Y:S01]  /*0560*/  LDCU.64 UR12, c[0x0][0x408] ;  /* 0x00008100ff0c77ac */ /* 0x000f220008000a00 */
[----:B------:R-:W-:-:S02]  /*0570*/  IMAD.MOV.U32 R19, RZ, RZ, RZ ;  /* 0x000000ffff137224 */ /* 0x000fc400078e00ff */
[----:B-1----:R-:W-:Y:S01]  /*0580*/  IMAD R20, R23, UR4, R9 ;  /* 0x0000000417147c24 */ /* 0x002fe2000f8e0209 */
[----:B------:R-:W1:Y:S01]  /*0590*/  LDCU.64 UR8, c[0x0][0x3a0] ;  /* 0x00007400ff0877ac */ /* 0x000e620008000a00 */
[----:B------:R-:W-:Y:S02]  /*05a0*/  VIADD R9, R125, 0x646e171e ;  /* 0x646e171e7d097836 */ /* 0x000fe40000000000 */
[----:B------:R-:W-:Y:S01]  /*05b0*/  IMAD.HI.U32 R0, R20, -0x326172a9, RZ ;  /* 0xcd9e8d5714007827 */ /* 0x000fe200078e00ff */
[----:B------:R-:W-:-:S03]  /*05c0*/  UPLOP3.LUT UP0, UPT, UPT, UPT, UPT, 0x40, 0x4 ;  /* 0x000000000004789c */ /* 0x000fc60003f0e870 */
[----:B------:R-:W-:Y:S01]  /*05d0*/  IMAD R5, R20, -0x326172a9, RZ ;  /* 0xcd9e8d5714057824 */ /* 0x000fe200078e02ff */
[----:B------:R-:W-:-:S04]  /*05e0*/  LOP3.LUT R0, R21, R0, R124, 0x96, !PT ;  /* 0x0000000015007212 */ /* 0x000fc800078e967c */
[----:B------:R-:W-:Y:S01]  /*05f0*/  LOP3.LUT R2, R4, R5, R2, 0x96, !PT ;  /* 0x0000000504027212 */ /* 0x000fe200078e9602 */
[----:B------:R-:W-:-:S04]  /*0600*/  IMAD.HI.U32 R6, R0, -0x2daee0ad, RZ ;  /* 0xd2511f5300067827 */ /* 0x000fc800078e00ff */
[----:B------:R-:W-:Y:S01]  /*0610*/  IMAD.HI.U32 R5, R2, -0x2daee0ad, RZ ;  /* 0xd2511f5302057827 */ /* 0x000fe200078e00ff */
[----:B------:R-:W-:Y:S02]  /*0620*/  LOP3.LUT R6, R8, R7, R6, 0x96, !PT ;  /* 0x0000000708067212 */ /* 0x000fe400078e9606 */
[----:B------:R-:W-:Y:S01]  /*0630*/  IADD3 R7, PT, PT, R125, 0x76cf5d0a, RZ ;  /* 0x76cf5d0a7d077810 */ /* 0x000fe20007ffe0ff */
[----:B------:R-:W-:Y:S02]  /*0640*/  IMAD R8, R0, -0x2daee0ad, RZ ;  /* 0xd2511f5300087824 */ /* 0x000fe400078e02ff */
[----:B------:R-:W-:-:S03]  /*0650*/  IMAD.HI.U32 R0, R6, -0x326172a9, RZ ;  /* 0xcd9e8d5706007827 */ /* 0x000fc600078e00ff */
[----:B------:R-:W-:Y:S01]  /*0660*/  LOP3.LUT R5, R7, R8, R5, 0x96, !PT ;  /* 0x0000000807057212 */ /* 0x000fe200078e9605 */
[----:B------:R-:W-:Y:S01]  /*0670*/  VIADD R4, R124, 0x3c6ef372 ;  /* 0x3c6ef3727c047836 */ /* 0x000fe20000000000 */
[----:B------:R-:W-:Y:S01]  /*0680*/  IADD3 R8, PT, PT, R125, 0x32370b8f, RZ ;  /* 0x32370b8f7d087810 */ /* 0x000fe20007ffe0ff */
[----:B------:R-:W-:Y:S02]  /*0690*/  IMAD R7, R2, -0x2daee0ad, RZ ;  /* 0xd2511f5302077824 */ /* 0x000fe400078e02ff */
[----:B------:R-:W-:Y:S01]  /*06a0*/  IMAD R6, R6, -0x326172a9, RZ ;  /* 0xcd9e8d5706067824 */ /* 0x000fe200078e02ff */
[----:B------:R-:W-:Y:S01]  /*06b0*/  LOP3.LUT R0, R4, R3, R0, 0x96, !PT ;  /* 0x0000000304007212 */ /* 0x000fe200078e9600 */
[----:B------:R-:W-:Y:S02]  /*06c0*/  VIADD R4, R124, 0xdaa66d2b ;  /* 0xdaa66d2b7c047836 */ /* 0x000fe40000000000 */
[----:B------:R-:W-:-:S04]  /*06d0*/  IMAD.HI.U32 R3, R5, -0x326172a9, RZ ;  /* 0xcd9e8d5705037827 */ /* 0x000fc800078e00ff */
[----:B------:R-:W-:Y:S01]  /*06e0*/  IMAD.HI.U32 R2, R0, -0x2daee0ad, RZ ;  /* 0xd2511f5300027827 */ /* 0x000fe200078e00ff */
[----:B------:R-:W-:-:S03]  /*06f0*/  LOP3.LUT R3, R4, R6, R3, 0x96, !PT ;  /* 0x0000000604037212 */ /* 0x000fc600078e9603 */
[----:B------:R-:W-:Y:S01]  /*0700*/  IMAD R5, R5, -0x326172a9, RZ ;  /* 0xcd9e8d5705057824 */ /* 0x000fe200078e02ff */
[----:B------:R-:W-:Y:S01]  /*0710*/  LOP3.LUT R2, R8, R7, R2, 0x96, !PT ;  /* 0x0000000708027212 */ /* 0x000fe200078e9602 */
[----:B------:R-:W-:Y:S02]  /*0720*/  IMAD R7, R0, -0x2daee0ad, RZ ;  /* 0xd2511f5300077824 */ /* 0x000fe400078e02ff */
[----:B------:R-:W-:Y:S02]  /*0730*/  VIADD R8, R125, 0xed9eba14 ;  /* 0xed9eba147d087836 */ /* 0x000fe40000000000 */
[----:B------:R-:W-:-:S04]  /*0740*/  IMAD.HI.U32 R6, R3, -0x2daee0ad, RZ ;  /* 0xd2511f5303067827 */ /* 0x000fc800078e00ff */
[----:B------:R-:W-:Y:S01]  /*0750*/  IMAD.HI.U32 R0, R2, -0x326172a9, RZ ;  /* 0xcd9e8d5702007827 */ /* 0x000fe200078e00ff */
[----:B------:R-:W-:-:S03]  /*0760*/  LOP3.LUT R6, R8, R7, R6, 0x96, !PT ;  /* 0x0000000708067212 */ /* 0x000fc600078e9606 */
[----:B------:R-:W-:Y:S02]  /*0770*/  VIADD R4, R124, 0x78dde6e4 ;  /* 0x78dde6e47c047836 */ /* 0x000fe40000000000 */
[----:B------:R-:W-:Y:S02]  /*0780*/  IMAD R8, R3, -0x2daee0ad, RZ ;  /* 0xd2511f5303087824 */ /* 0x000fe400078e02ff */
[----:B------:R-:W-:Y:S01]  /*0790*/  VIADD R7, R125, 0xa9066899 ;  /* 0xa90668997d077836 */ /* 0x000fe20000000000 */
[----:B------:R-:W-:Y:S01]  /*07a0*/  LOP3.LUT R0, R4, R5, R0, 0x96, !PT ;  /* 0x0000000504007212 */ /* 0x000fe200078e9600 */
[----:B------:R-:W-:Y:S01]  /*07b0*/  IMAD R5, R2, -0x326172a9, RZ ;  /* 0xcd9e8d5702057824 */ /* 0x000fe200078e02ff */
[----:B------:R-:W-:Y:S01]  /*07c0*/  IADD3 R4, PT, PT, R124, 0x1715609d, RZ ;  /* 0x1715609d7c047810 */ /* 0x000fe20007ffe0ff */
[----:B------:R-:W-:-:S04]  /*07d0*/  IMAD.HI.U32 R2, R6, -0x326172a9, RZ ;  /* 0xcd9e8d5706027827 */ /* 0x000fc800078e00ff */
[----:B------:R-:W-:Y:S01]  /*07e0*/  IMAD.HI.U32 R3, R0, -0x2daee0ad, RZ ;  /* 0xd2511f5300037827 */ /* 0x000fe200078e00ff */
[----:B------:R-:W-:Y:S02]  /*07f0*/  LOP3.LUT R2, R4, R5, R2, 0x96, !PT ;  /* 0x0000000504027212 */ /* 0x000fe400078e9602 */
[----:B------:R-:W-:Y:S01]  /*0800*/  IADD3 R4, PT, PT, R124, -0x4ab325aa, RZ ;  /* 0xb54cda567c047810 */ /* 0x000fe20007ffe0ff */
[----:B------:R-:W-:Y:S01]  /*0810*/  IMAD R5, R6, -0x326172a9, RZ ;  /* 0xcd9e8d5706057824 */ /* 0x000fe200078e02ff */
[----:B------:R-:W-:Y:S01]  /*0820*/  LOP3.LUT R3, R7, R8, R3, 0x96, !PT ;  /* 0x0000000807037212 */ /* 0x000fe200078e9603 */
[----:B------:R-:W-:Y:S02]  /*0830*/  IMAD R8, R0, -0x2daee0ad, RZ ;  /* 0xd2511f5300087824 */ /* 0x000fe400078e02ff */
[----:B------:R-:W-:-:S04]  /*0840*/  IMAD.HI.U32 R7, R2, -0x2daee0ad, RZ ;  /* 0xd2511f5302077827 */ /* 0x000fc800078e00ff */
[----:B------:R-:W-:Y:S01]  /*0850*/  IMAD.HI.U32 R0, R3, -0x326172a9, RZ ;  /* 0xcd9e8d5703007827 */ /* 0x000fe200078e00ff */
[----:B------:R-:W-:-:S03]  /*0860*/  LOP3.LUT R7, R9, R8, R7, 0x96, !PT ;  /* 0x0000000809077212 */ /* 0x000fc600078e9607 */
[----:B------:R-:W-:Y:S01]  /*0870*/  IMAD R6, R2, -0x2daee0ad, RZ ;  /* 0xd2511f5302067824 */ /* 0x000fe200078e02ff */
[----:B------:R-:W-:Y:S01]  /*0880*/  LOP3.LUT R0, R4, R5, R0, 0x96, !PT ;  /* 0x0000000504007212 */ /* 0x000fe200078e9600 */
[----:B------:R-:W-:Y:S02]  /*0890*/  VIADD R4, R124, 0x5384540f ;  /* 0x5384540f7c047836 */ /* 0x000fe40000000000 */
[----:B------:R-:W-:Y:S02]  /*08a0*/  IMAD R3, R3, -0x326172a9, RZ ;  /* 0xcd9e8d5703037824 */ /* 0x000fe400078e02ff */
[----:B------:R-:W-:-:S04]  /*08b0*/  IMAD.HI.U32 R2, R7, -0x326172a9, RZ ;  /* 0xcd9e8d5707027827 */ /* 0x000fc800078e00ff */
[----:B------:R-:W-:Y:S01]  /*08c0*/  IMAD.HI.U32 R5, R0, -0x2daee0ad, RZ ;  /* 0xd2511f5300057827 */ /* 0x000fe200078e00ff */
[----:B------:R-:W-:-:S03]  /*08d0*/  LOP3.LUT R2, R4, R3, R2, 0x96, !PT ;  /* 0x0000000304027212 */ /* 0x000fc600078e9602 */
[----:B------:R-:W-:Y:S02]  /*08e0*/  VIADD R8, R125, 0x1fd5c5a3 ;  /* 0x1fd5c5a37d087836 */ /* 0x000fe40000000000 */
[----:B------:R-:W-:Y:S02]  /*08f0*/  IMAD R9, R0, -0x2daee0ad, RZ ;  /* 0xd2511f5300097824 */ /* 0x000fe400078e02ff */
[----:B------:R-:W-:Y:S01]  /*0900*/  IMAD R7, R7, -0x326172a9, RZ ;  /* 0xcd9e8d5707077824 */ /* 0x000fe200078e02ff */
[----:B------:R-:W-:Y:S01]  /*0910*/  LOP3.LUT R5, R8, R6, R5, 0x96, !PT ;  /* 0x0000000608057212 */ /* 0x000fe200078e9605 */
[----:B------:R-:W-:Y:S01]  /*0920*/  IMAD.HI.U32 R4, R2, -0x2daee0ad, RZ ;  /* 0xd2511f5302047827 */ /* 0x000fe200078e00ff */
[----:B------:R-:W-:-:S03]  /*0930*/  IADD3 R6, PT, PT, R125, -0x24c28bd8, RZ ;  /* 0xdb3d74287d067810 */ /* 0x000fc60007ffe0ff */
[----:B------:R-:W-:Y:S01]  /*0940*/  IMAD.HI.U32 R0, R5, -0x326172a9, RZ ;  /* 0xcd9e8d5705007827 */ /* 0x000fe200078e00ff */
[----:B------:R-:W-:-:S03]  /*0950*/  LOP3.LUT R4, R6, R9, R4, 0x96, !PT ;  /* 0x0000000906047212 */ /* 0x000fc600078e9604 */
[C---:B------:R-:W-:Y:S02]  /*0960*/  VIADD R3, R124.reuse, 0xf1bbcdc8 ;  /* 0xf1bbcdc87c037836 */ /* 0x040fe40000000000 */
[----:B------:R-:W-:Y:S02]  /*0970*/  VIADD R6, R124, 0x8ff34781 ;  /* 0x8ff347817c067836 */ /* 0x000fe40000000000 */
[----:B------:R-:W-:Y:S01]  /*0980*/  IMAD R5, R5, -0x326172a9, RZ ;  /* 0xcd9e8d5705057824 */ /* 0x000fe200078e02ff */
[----:B------:R-:W-:Y:S01]  /*0990*/  LOP3.LUT R0, R3, R7, R0, 0x96, !PT ;  /* 0x0000000703007212 */ /* 0x000fe200078e9600 */
[----:B------:R-:W-:Y:S01]  /*09a0*/  IMAD R3, R2, -0x2daee0ad, RZ ;  /* 0xd2511f5302037824 */ /* 0x000fe200078e02ff */
[----:B------:R-:W-:Y:S01]  /*09b0*/  IADD3 R2, PT, PT, R125, -0x695add53, RZ ;  /* 0x96a522ad7d027810 */ /* 0x000fe20007ffe0ff */
[----:B------:R-:W-:-:S04]  /*09c0*/  IMAD.HI.U32 R102, R4, -0x326172a9, RZ ;  /* 0xcd9e8d5704667827 */ /* 0x000fc800078e00ff */
[----:B------:R-:W-:Y:S01]  /*09d0*/  IMAD.HI.U32 R104, R0, -0x2daee0ad, RZ ;  /* 0xd2511f5300687827 */ /* 0x000fe200078e00ff */
[----:B------:R-:W-:-:S03]  /*09e0*/  LOP3.LUT R102, R6, R5, R102, 0x96, !PT ;  /* 0x0000000506667212 */ /* 0x000fc600078e9666 */
[----:B------:R-:W-:Y:S01]  /*09f0*/  IMAD R138, R4, -0x326172a9, RZ ;  /* 0xcd9e8d57048a7824 */ /* 0x000fe200078e02ff */
[----:B------:R-:W-:Y:S01]  /*0a00*/  LOP3.LUT R104, R2, R3, R104, 0x96, !PT ;  /* 0x0000000302687212 */ /* 0x000fe200078e9668 */
[----:B01234-:R-:W-:-:S07]  /*0a10*/  IMAD R96, R0, -0x2daee0ad, RZ ;  /* 0xd2511f5300607824 */ /* 0x01ffce00078e02ff */
.L_x_6718:
        /* <DEDUP_REMOVED lines=48> */
.L_x_6381:
        /* <DEDUP_REMOVED lines=12> */
.L_x_6382:
        /* <DEDUP_REMOVED lines=56> */
[----:B------:R-:W-:Y:S01]  /*1160*/  IMAD.MOV.U32 R3, RZ, RZ, RZ ;  /* 0x000000ffff037224 */ /* 0x000fe200078e00ff */
[----:B------:R-:W-:Y:S01]  /*1170*/  LOP3.LUT R104, R5, R104, R95, 0x96, !PT ;  /* 0x0000006805687212 */ /* 0x000fe200078e965f */
[----:B------:R-:W-:-:S07]  /*1180*/  IMAD.MOV.U32 R5, RZ, RZ, R96 ;  /* 0x000000ffff057224 */ /* 0x000fce00078e0060 */
.L_x_6380:
[----:B------:R-:W-:Y:S01]  /*1190*/  HFMA2 R12, -RZ, RZ, 0.1171875, 0 ;  /* 0x2f800000ff0c7431 */ /* 0x000fe200000001ff */
[----:B------:R-:W-:Y:S01]  /*11a0*/  I2FP.F32.U32 R5, R5 ;  /* 0x0000000500057245 */ /* 0x000fe20000201000 */
[----:B-----5:R-:W-:Y:S02]  /*11b0*/  HADD2.F32 R7, -RZ, R28.H0_H0 ;  /* 0x2000001cff077230 */ /* 0x020fe40000004100 */
[----:B------:R-:W-:Y:S02]  /*11c0*/  HADD2.F32 R92, -RZ, R48.H0_H0 ;  /* 0x20000030ff5c7230 */ /* 0x000fe40000004100 */
[----:B------:R-:W-:Y:S02]  /*11d0*/  HADD2.F32 R96, -RZ, R24.H0_H0 ;  /* 0x20000018ff607230 */ /* 0x000fe40000004100 */
[----:B------:R-:W-:Y:S01]  /*11e0*/  FMUL.FTZ R7, R7, UR13 ;  /* 0x0000000d07077c20 */ /* 0x000fe20008410000 */
[----:B------:R-:W-:-:S03]  /*11f0*/  FFMA.FTZ R5, R5, R12, 1.1641532182693481445e-10 ;  /* 0x2f00000005057423 */ /* 0x000fc6000001000c */
[----:B------:R-:W-:Y:S02]  /*1200*/  FMUL.FTZ R7, R7, UR12 ;  /* 0x0000000c07077c20 */ /* 0x000fe40008410000 */
[----:B------:R-:W-:-:S04]  /*1210*/  FSETP.GTU.FTZ.AND P3, PT, R5, UR10, PT ;  /* 0x0000000a05007c0b */ /* 0x000fc8000bf7c000 */
[----:B------:R-:W-:Y:S02]  /*1220*/  FSEL R7, R7, RZ, !P3 ;  /* 0x000000ff07077208 */ /* 0x000fe40005800000 */
[----:B------:R-:W-:-:S03]  /*1230*/  SEL R12, RZ, 0x1, P3 ;  /* 0x00000001ff0c7807 */ /* 0x000fc60001800000 */
[----:B------:R-:W-:-:S07]  /*1240*/  FFMA.FTZ R17, R7, R92, R96 ;  /* 0x0000005c07117223 */ /* 0x000fce0000010060 */
.L_x_6379:
        /* <DEDUP_REMOVED lines=20> */
.L_x_6385:
        /* <DEDUP_REMOVED lines=12> */
.L_x_6386:
        /* <DEDUP_REMOVED lines=20> */
[----:B------:R-:W-:Y:S01]  /*1590*/  IMAD.MOV.U32 R7, RZ, RZ, R94 ;  /* 0x000000ffff077224 */ /* 0x000fe200078e005e */
        /* <DEDUP_REMOVED lines=22> */
[----:B------:R-:W-:Y:S01]  /*1700*/  LOP3.LUT R5, R5, R96, R103, 0x96, !PT ;  /* 0x0000006005057212 */ /* 0x000fe200078e9667 */
[----:B------:R-:W-:-:S04]  /*1710*/  VIADD R3, R125, 0x1fd5c5a3 ;  /* 0x1fd5c5a37d037836 */ /* 0x000fc80000000000 */
[----:B------:R-:W-:Y:S01]  /*1720*/  IMAD.WIDE.U32 R104, R5, -0x2daee0ad, RZ ;  /* 0xd2511f5305687825 */ /* 0x000fe200078e00ff */
[----:B------:R-:W-:Y:S02]  /*1730*/  LOP3.LUT R10, R3, R10, R99, 0x96, !PT ;  /* 0x0000000a030a7212 */ /* 0x000fe400078e9663 */
[----:B------:R-:W-:Y:S01]  /*1740*/  IADD3 R5, PT, PT, R125, -0x24c28bd8, RZ ;  /* 0xdb3d74287d057810 */ /* 0x000fe20007ffe0ff */
[----:B------:R-:W-:Y:S02]  /*1750*/  VIADD R3, R124, 0xf1bbcdc8 ;  /* 0xf1bbcdc87c037836 */ /* 0x000fe40000000000 */
        /* <DEDUP_REMOVED lines=8> */
[----:B------:R-:W-:Y:S01]  /*17e0*/  IMAD.MOV.U32 R5, RZ, RZ, RZ ;  /* 0x000000ffff057224 */ /* 0x000fe200078e00ff */
[----:B------:R-:W-:-:S07]  /*17f0*/  LOP3.LUT R104, R3, R104, R97, 0x96, !PT ;  /* 0x0000006803687212 */ /* 0x000fce00078e9661 */
.L_x_6384:
[----:B------:R-:W-:Y:S01]  /*1800*/  HFMA2 R10, -RZ, RZ, 0.1171875, 0 ;  /* 0x2f800000ff0a7431 */ /* 0x000fe200000001ff */
[----:B------:R-:W-:Y:S01]  /*1810*/  I2FP.F32.U32 R3, R7 ;  /* 0x0000000700037245 */ /* 0x000fe20000201000 */
[----:B-----5:R-:W-:Y:S02]  /*1820*/  HADD2.F32 R7, -RZ, R28.H1_H1 ;  /* 0x3000001cff077230 */ /* 0x020fe40000004100 */
[----:B------:R-:W-:Y:S02]  /*1830*/  HADD2.F32 R94, -RZ, R48.H1_H1 ;  /* 0x30000030ff5e7230 */ /* 0x000fe40000004100 */
        /* <DEDUP_REMOVED lines=8> */
.L_x_6383:
        /* <DEDUP_REMOVED lines=20> */
.L_x_6389:
        /* <DEDUP_REMOVED lines=12> */
.L_x_6390:
        /* <DEDUP_REMOVED lines=23> */
[----:B------:R-:W-:-:S04]  /*1c30*/  IMAD.WIDE.U32 R98, R3, -0x326172a9, RZ ;  /* 0xcd9e8d5703627825 */ /* 0x000fc800078e00ff */
[----:B------:R-:W-:Y:S02]  /*1c40*/  VIADD R3, R124, 0x78dde6e4 ;  /* 0x78dde6e47c037836 */ /* 0x000fe40000000000 */
[----:B------:R-:W-:-:S03]  /*1c50*/  VIADD R5, R125, 0xed9eba14 ;  /* 0xed9eba147d057836 */ /* 0x000fc60000000000 */
[----:B------:R-:W-:Y:S02]  /*1c60*/  LOP3.LUT R3, R3, R104, R99, 0x96, !PT ;  /* 0x0000006803037212 */ /* 0x000fe400078e9663 */
[----:B------:R-:W-:-:S03]  /*1c70*/  LOP3.LUT R5, R5, R102, R9, 0x96, !PT ;  /* 0x0000006605057212 */ /* 0x000fc600078e9609 */
[----:B------:R-:W-:-:S04]  /*1c80*/  IMAD.WIDE.U32 R102, R3, -0x2daee0ad, RZ ;  /* 0xd2511f5303667825 */ /* 0x000fc800078e00ff */
[----:B------:R-:W-:Y:S02]  /*1c90*/  VIADD R3, R125, 0xa9066899 ;  /* 0xa90668997d037836 */ /* 0x000fe40000000000 */
[----:B------:R-:W-:Y:S01]  /*1ca0*/  IMAD.WIDE.U32 R104, R5, -0x326172a9, RZ ;  /* 0xcd9e8d5705687825 */ /* 0x000fe200078e00ff */
[----:B------:R-:W-:Y:S02]  /*1cb0*/  IADD3 R5, PT, PT, R124, 0x1715609d, RZ ;  /* 0x1715609d7c057810 */ /* 0x000fe40007ffe0ff */
[----:B------:R-:W-:Y:S02]  /*1cc0*/  LOP3.LUT R3, R3, R8, R103, 0x96, !PT ;  /* 0x0000000803037212 */ /* 0x000fe400078e9667 */
[----:B------:R-:W-:-:S03]  /*1cd0*/  LOP3.LUT R5, R5, R98, R105, 0x96, !PT ;  /* 0x0000006205057212 */ /* 0x000fc600078e9669 */
[----:B------:R-:W-:Y:S01]  /*1ce0*/  IMAD.WIDE.U32 R98, R3, -0x326172a9, RZ ;  /* 0xcd9e8d5703627825 */ /* 0x000fe200078e00ff */
[----:B------:R-:W-:-:S03]  /*1cf0*/  IADD3 R3, PT, PT, R124, -0x4ab325aa, RZ ;  /* 0xb54cda567c037810 */ /* 0x000fc60007ffe0ff */
        /* <DEDUP_REMOVED lines=16> */
[----:B------:R-:W-:Y:S01]  /*1e00*/  IMAD.WIDE.U32 R110, R3, -0x2daee0ad, RZ ;  /* 0xd2511f53036e7825 */ /* 0x000fe200078e00ff */
[----:B------:R-:W-:-:S03]  /*1e10*/  IADD3 R3, PT, PT, R125, -0x695add53, RZ ;  /* 0x96a522ad7d037810 */ /* 0x000fc60007ffe0ff */
[----:B------:R-:W-:Y:S01]  /*1e20*/  IMAD.WIDE.U32 R138, R5, -0x326172a9, RZ ;  /* 0xcd9e8d57058a7825 */ /* 0x000fe200078e00ff */
[----:B------:R-:W-:-:S03]  /*1e30*/  LOP3.LUT R104, R3, R8, R111, 0x96, !PT ;  /* 0x0000000803687212 */ /* 0x000fc600078e966f */
[----:B------:R-:W-:Y:S02]  /*1e40*/  HFMA2 R3, -RZ, RZ, 0, 0 ;  /* 0x00000000ff037431 */ /* 0x000fe400000001ff */
[----:B------:R-:W-:Y:S02]  /*1e50*/  VIADD R5, R124, 0x8ff34781 ;  /* 0x8ff347817c057836 */ /* 0x000fe40000000000 */
[----:B------:R-:W-:-:S03]  /*1e60*/  IMAD.MOV.U32 R94, RZ, RZ, R110 ;  /* 0x000000ffff5e7224 */ /* 0x000fc600078e006e */
[----:B------:R-:W-:-:S07]  /*1e70*/  LOP3.LUT R102, R5, R98, R139, 0x96, !PT ;  /* 0x0000006205667212 */ /* 0x000fce00078e968b */
.L_x_6388:
[----:B------:R-:W-:Y:S01]  /*1e80*/  I2FP.F32.U32 R5, R7 ;  /* 0x0000000700057245 */ /* 0x000fe20000201000 */
[----:B-----5:R-:W-:Y:S02]  /*1e90*/  HADD2.F32 R7, -RZ, R29.H0_H0 ;  /* 0x2000001dff077230 */ /* 0x020fe40000004100 */
[----:B------:R-:W-:Y:S02]  /*1ea0*/  IMAD.MOV.U32 R8, RZ, RZ, 0x2f800000 ;  /* 0x2f800000ff087424 */ /* 0x000fe400078e00ff */
[----:B------:R-:W-:Y:S02]  /*1eb0*/  HADD2.F32 R96, -RZ, R49.H0_H0 ;  /* 0x20000031ff607230 */ /* 0x000fe40000004100 */
[----:B------:R-:W-:Y:S01]  /*1ec0*/  FMUL.FTZ R7, R7, UR13 ;  /* 0x0000000d07077c20 */ /* 0x000fe20008410000 */
[----:B------:R-:W-:Y:S01]  /*1ed0*/  FFMA.FTZ R5, R5, R8, 1.1641532182693481445e-10 ;  /* 0x2f00000005057423 */ /* 0x000fe20000010008 */
[----:B------:R-:W-:Y:S02]  /*1ee0*/  HADD2.F32 R98, -RZ, R25.H0_H0 ;  /* 0x20000019ff627230 */ /* 0x000fe40000004100 */
[----:B------:R-:W-:-:S02]  /*1ef0*/  FMUL.FTZ R7, R7, UR12 ;  /* 0x0000000c07077c20 */ /* 0x000fc40008410000 */
[----:B------:R-:W-:-:S04]  /*1f00*/  FSETP.GTU.FTZ.AND P3, PT, R5, UR10, PT ;  /* 0x0000000a05007c0b */ /* 0x000fc8000bf7c000 */
[----:B------:R-:W-:Y:S02]  /*1f10*/  FSEL R7, R7, RZ, !P3 ;  /* 0x000000ff07077208 */ /* 0x000fe40005800000 */
[----:B------:R-:W-:-:S03]  /*1f20*/  SEL R8, RZ, 0x1, P3 ;  /* 0x00000001ff087807 */ /* 0x000fc60001800000 */
[----:B------:R-:W-:-:S07]  /*1f30*/  FFMA.FTZ R13, R7, R96, R98 ;  /* 0x00000060070d7223 */ /* 0x000fce0000010062 */
.L_x_6387:
        /* <DEDUP_REMOVED lines=20> */
.L_x_6393:
        /* <DEDUP_REMOVED lines=12> */
.L_x_6394:
        /* <DEDUP_REMOVED lines=43> */
[----:B------:R-:W-:Y:S02]  /*23f0*/  LOP3.LUT R5, R5, R96, R103, 0x96, !PT ;  /* 0x0000006005057212 */ /* 0x000fe400078e9667 */
[----:B------:R-:W-:Y:S01]  /*2400*/  LOP3.LUT R6, R3, R6, R99, 0x96, !PT ;  /* 0x0000000603067212 */ /* 0x000fe200078e9663 */
[----:B------:R-:W-:Y:S02]  /*2410*/  VIADD R3, R124, 0xf1bbcdc8 ;  /* 0xf1bbcdc87c037836 */ /* 0x000fe40000000000 */
[----:B------:R-:W-:-:S04]  /*2420*/  IMAD.WIDE.U32 R104, R5, -0x2daee0ad, RZ ;  /* 0xd2511f5305687825 */ /* 0x000fc800078e00ff */
[----:B------:R-:W-:Y:S02]  /*2430*/  VIADD R5, R125, 0xdb3d7428 ;  /* 0xdb3d74287d057836 */ /* 0x000fe40000000000 */
[----:B------:R-:W-:-:S03]  /*2440*/  IMAD.WIDE.U32 R6, R6, -0x326172a9, RZ ;  /* 0xcd9e8d5706067825 */ /* 0x000fc600078e00ff */
        /* <DEDUP_REMOVED lines=10> */
.L_x_6392:
        /* <DEDUP_REMOVED lines=12> */
.L_x_6391:
        /* <DEDUP_REMOVED lines=20> */
.L_x_6397:
        /* <DEDUP_REMOVED lines=12> */
.L_x_6398:
        /* <DEDUP_REMOVED lines=57> */
[----:B------:R-:W-:Y:S02]  /*2b40*/  LOP3.LUT R104, R5, R4, R111, 0x96, !PT ;  /* 0x0000000405687212 */ /* 0x000fe400078e966f */
[----:B------:R-:W-:-:S07]  /*2b50*/  MOV R4, R98 ;  /* 0x0000006200047202 */ /* 0x000fce0000000f00 */
.L_x_6396:
        /* <DEDUP_REMOVED lines=12> */
.L_x_6395:
        /* <DEDUP_REMOVED lines=20> */
.L_x_6401:
        /* <DEDUP_REMOVED lines=12> */
.L_x_6402:
        /* <DEDUP_REMOVED lines=52> */
[----:B------:R-:W-:Y:S02]  /*3160*/  IMAD.MOV.U32 R99, RZ, RZ, RZ ;  /* 0x000000ffff637224 */ /* 0x000fe400078e00ff */
[----:B------:R-:W-:-:S04]  /*3170*/  IMAD.WIDE.U32 R138, R7, -0x326172a9, RZ ;  /* 0xcd9e8d57078a7825 */ /* 0x000fc800078e00ff */
[----:B------:R-:W-:Y:S01]  /*3180*/  IMAD.WIDE.U32 R112, R5, -0x2daee0ad, RZ ;  /* 0xd2511f5305707825 */ /* 0x000fe200078e00ff */
[----:B------:R-:W-:Y:S02]  /*3190*/  IADD3 R5, PT, PT, R125, -0x695add53, RZ ;  /* 0x96a522ad7d057810 */ /* 0x000fe40007ffe0ff */
[----:B------:R-:W-:Y:S01]  /*31a0*/  LOP3.LUT R102, R3, R98, R139, 0x96, !PT ;  /* 0x0000006203667212 */ /* 0x000fe200078e968b */
[----:B------:R-:W-:Y:S01]  /*31b0*/  IMAD.MOV.U32 R98, RZ, RZ, R112 ;  /* 0x000000ffff627224 */ /* 0x000fe200078e0070 */
[----:B------:R-:W-:Y:S02]  /*31c0*/  LOP3.LUT R104, R5, R2, R113, 0x96, !PT ;  /* 0x0000000205687212 */ /* 0x000fe400078e9671 */
[----:B------:R-:W-:-:S07]  /*31d0*/  MOV R2, R110 ;  /* 0x0000006e00027202 */ /* 0x000fce0000000f00 */
.L_x_6400:
        /* <DEDUP_REMOVED lines=12> */
.L_x_6399:
        /* <DEDUP_REMOVED lines=20> */
.L_x_6405:
        /* <DEDUP_REMOVED lines=12> */
.L_x_6406:
        /* <DEDUP_REMOVED lines=58> */
[----:B------:R-:W-:-:S07]  /*3840*/  LOP3.LUT R104, R5, R104, R113, 0x96, !PT ;  /* 0x0000006805687212 */ /* 0x000fce00078e9671 */
.L_x_6404:
        /* <DEDUP_REMOVED lines=12> */
.L_x_6403:
        /* <DEDUP_REMOVED lines=20> */
.L_x_6409:
        /* <DEDUP_REMOVED lines=12> */
.L_x_6410:
        /* <DEDUP_REMOVED lines=58> */
[----:B------:R-:W-:-:S07]  /*3eb0*/  IMAD.MOV.U32 R99, RZ, RZ, RZ ;  /* 0x000000ffff637224 */ /* 0x000fce00078e00ff */
.L_x_6408:
[----:B------:R-:W-:Y:S01]  /*3ec0*/  I2FP.F32.U32 R3, R3 ;  /* 0x0000000300037245 */ /* 0x000fe20000201000 */
[----:B-----5:R-:W-:Y:S01]  /*3ed0*/  HADD2.F32 R101, -RZ, R31.H1_H1 ;  /* 0x3000001fff657230 */ /* 0x020fe20000004100 */
[----:B------:R-:W-:Y:S01]  /*3ee0*/  MOV R106, 0x2f800000 ;  /* 0x2f800000006a7802 */ /* 0x000fe20000000f00 */
        /* <DEDUP_REMOVED lines=9> */
.L_x_6407:
[----:B------:R-:W-:Y:S02]  /*3f80*/  F2FP.F16.F32.PACK_AB R101, RZ, R3 ;  /* 0x00000003ff65723e */ /* 0x000fe400000000ff */
[----:B------:R-:W-:Y:S02]  /*3f90*/  PRMT R92, R92, 0x5410, R95 ;  /* 0x000054105c5c7816 */ /* 0x000fe4000000005f */
[----:B------:R-:W-:Y:S02]  /*3fa0*/  PRMT R94, R94, 0x5410, R97 ;  /* 0x000054105e5e7816 */ /* 0x000fe40000000061 */
[----:B------:R-:W-:Y:S02]  /*3fb0*/  PRMT R93, R93, 0x5410, R96 ;  /* 0x000054105d5d7816 */ /* 0x000fe40000000060 */
[----:B------:R-:W-:Y:S01]  /*3fc0*/  PRMT R95, R98, 0x5410, R101 ;  /* 0x00005410625f7816 */ /* 0x000fe20000000065 */
[----:B------:R-:W-:Y:S06]  /*3fd0*/  BRA `(.L_x_6411) ;  /* 0x00000030007c7947 */ /* 0x000fec0003800000 */
.L_x_6378:
[----:B------:R-:W-:Y:S01]  /*3fe0*/  IMAD.MOV.U32 R17, RZ, RZ, RZ ;  /* 0x000000ffff117224 */ /* 0x000fe200078e00ff */
[----:B------:R-:W-:Y:S01]  /*3ff0*/  MOV R3, R126 ;  /* 0x0000007e00037202 */ /* 0x000fe20000000f00 */
        /* <DEDUP_REMOVED lines=17> */
.L_x_6414:
        /* <DEDUP_REMOVED lines=12> */
.L_x_6415:
        /* <DEDUP_REMOVED lines=51> */
[----:B------:R-:W-:Y:S02]  /*4500*/  IADD3 R5, PT, PT, R124, -0x700cb87f, RZ ;  /* 0x8ff347817c057810 */ /* 0x000fe40007ffe0ff */
[----:B------:R-:W-:Y:S02]  /*4510*/  LOP3.LUT R3, R3, R98, R103, 0x96, !PT ;  /* 0x0000006203037212 */ /* 0x000fe400078e9667 */
[----:B------:R-:W-:Y:S02]  /*4520*/  LOP3.LUT R102, R5, R102, R139, 0x96, !PT ;  /* 0x0000006605667212 */ /* 0x000fe400078e968b */
[----:B------:R-:W-:Y:S01]  /*4530*/  MOV R5, R96 ;  /* 0x0000006000057202 */ /* 0x000fe20000000f00 */
[----:B------:R-:W-:-:S04]  /*4540*/  IMAD.WIDE.U32 R110, R3, -0x2daee0ad, RZ ;  /* 0xd2511f53036e7825 */ /* 0x000fc800078e00ff */
[----:B------:R-:W-:-:S05]  /*4550*/  VIADD R3, R125, 0x96a522ad ;  /* 0x96a522ad7d037836 */ /* 0x000fca0000000000 */
[----:B------:R-:W-:Y:S01]  /*4560*/  LOP3.LUT R104, R3, R104, R111, 0x96, !PT ;  /* 0x0000006803687212 */ /* 0x000fe200078e966f */
[----:B------:R-:W-:-:S07]  /*4570*/  IMAD.MOV.U32 R3, RZ, RZ, RZ ;  /* 0x000000ffff037224 */ /* 0x000fce00078e00ff */
.L_x_6413:
[----:B------:R-:W-:Y:S01]  /*4580*/  I2FP.F32.U32 R5, R5 ;  /* 0x0000000500057245 */ /* 0x000fe20000201000 */
[----:B-----5:R-:W-:Y:S01]  /*4590*/  HADD2.F32 R7, -RZ, R28.H0_H0 ;  /* 0x2000001cff077230 */ /* 0x020fe20000004100 */
[----:B------:R-:W-:Y:S01]  /*45a0*/  MOV R12, 0x2f800000 ;  /* 0x2f800000000c7802 */ /* 0x000fe20000000f00 */
[----:B------:R-:W-:-:S03]  /*45b0*/  HADD2.F32 R92, -RZ, R48.H0_H0 ;  /* 0x20000030ff5c7230 */ /* 0x000fc60000004100 */
[----:B------:R-:W-:Y:S01]  /*45c0*/  FMUL.FTZ R7, R7, UR13 ;  /* 0x0000000d07077c20 */ /* 0x000fe20008410000 */
[----:B------:R-:W-:-:S03]  /*45d0*/  FFMA.FTZ R5, R5, R12, 1.1641532182693481445e-10 ;  /* 0x2f00000005057423 */ /* 0x000fc6000001000c */
[----:B------:R-:W-:Y:S02]  /*45e0*/  FMUL.FTZ R7, R7, UR12 ;  /* 0x0000000c07077c20 */ /* 0x000fe40008410000 */
[----:B------:R-:W-:-:S04]  /*45f0*/  FSETP.GTU.FTZ.AND P2, PT, R5, UR10, PT ;  /* 0x0000000a05007c0b */ /* 0x000fc8000bf5c000 */
[----:B------:R-:W-:Y:S02]  /*4600*/  FSEL R17, R7, RZ, !P2 ;  /* 0x000000ff07117208 */ /* 0x000fe40005000000 */
[----:B------:R-:W-:-:S03]  /*4610*/  SEL R12, RZ, 0x1, P2 ;  /* 0x00000001ff0c7807 */ /* 0x000fc60001000000 */
[----:B------:R-:W-:-:S07]  /*4620*/  FMUL.FTZ R17, R17, R92 ;  /* 0x0000005c11117220 */ /* 0x000fce0000410000 */
.L_x_6412:
        /* <DEDUP_REMOVED lines=16> */
.L_x_6418:
        /* <DEDUP_REMOVED lines=12> */
.L_x_6419:
        /* <DEDUP_REMOVED lines=17> */
[----:B------:R-:W-:-:S03]  /*4900*/  MOV R7, R110 ;  /* 0x0000006e00077202 */ /* 0x000fc60000000f00 */
        /* <DEDUP_REMOVED lines=36> */
[----:B------:R-:W-:Y:S01]  /*4b50*/  LOP3.LUT R102, R5, R102, R139, 0x96, !PT ;  /* 0x0000006605667212 */ /* 0x000fe200078e968b */
[----:B------:R-:W-:Y:S02]  /*4b60*/  HFMA2 R5, -RZ, RZ, 0, 0 ;  /* 0x00000000ff057431 */ /* 0x000fe400000001ff */
[----:B------:R-:W-:-:S04]  /*4b70*/  IMAD.WIDE.U32 R10, R3, -0x2daee0ad, RZ ;  /* 0xd2511f53030a7825 */ /* 0x000fc800078e00ff */
[----:B------:R-:W-:Y:S02]  /*4b80*/  VIADD R3, R125, 0x96a522ad ;  /* 0x96a522ad7d037836 */ /* 0x000fe40000000000 */
[----:B------:R-:W-:-:S03]  /*4b90*/  IMAD.MOV.U32 R110, RZ, RZ, R10 ;  /* 0x000000ffff6e7224 */ /* 0x000fc600078e000a */
[----:B------:R-:W-:-:S07]  /*4ba0*/  LOP3.LUT R104, R3, R104, R11, 0x96, !PT ;  /* 0x0000006803687212 */ /* 0x000fce00078e960b */
.L_x_6417:
        /* <DEDUP_REMOVED lines=11> */
.L_x_6416:
        /* <DEDUP_REMOVED lines=16> */
.L_x_6422:
        /* <DEDUP_REMOVED lines=12> */
.L_x_6423:
        /* <DEDUP_REMOVED lines=44> */
[----:B------:R-:W-:Y:S02]  /*50e0*/  LOP3.LUT R5, R5, R96, R103, 0x96, !PT ;  /* 0x0000006005057212 */ /* 0x000fe400078e9667 */
[----:B------:R-:W-:Y:S02]  /*50f0*/  LOP3.LUT R8, R3, R8, R99, 0x96, !PT ;  /* 0x0000000803087212 */ /* 0x000fe400078e9663 */
[----:B------:R-:W-:Y:S01]  /*5100*/  IADD3 R3, PT, PT, R124, -0xe443238, RZ ;  /* 0xf1bbcdc87c037810 */ /* 0x000fe20007ffe0ff */
[----:B------:R-:W-:-:S04]  /*5110*/  IMAD.WIDE.U32 R104, R5, -0x2daee0ad, RZ ;  /* 0xd2511f5305687825 */ /* 0x000fc800078e00ff */
[----:B------:R-:W-:Y:S02]  /*5120*/  VIADD R5, R125, 0xdb3d7428 ;  /* 0xdb3d74287d057836 */ /* 0x000fe40000000000 */
[----:B------:R-:W-:-:S03]  /*5130*/  IMAD.WIDE.U32 R8, R8, -0x326172a9, RZ ;  /* 0xcd9e8d5708087825 */ /* 0x000fc600078e00ff */
[----:B------:R-:W-:Y:S02]  /*5140*/  LOP3.LUT R5, R5, R98, R105, 0x96, !PT ;  /* 0x0000006205057212 */ /* 0x000fe400078e9669 */
[----:B------:R-:W-:-:S03]  /*5150*/  LOP3.LUT R3, R3, R102, R9, 0x96, !PT ;  /* 0x0000006603037212 */ /* 0x000fc600078e9609 */
[----:B------:R-:W-:-:S04]  /*5160*/  IMAD.WIDE.U32 R138, R5, -0x326172a9, RZ ;  /* 0xcd9e8d57058a7825 */ /* 0x000fc800078e00ff */
[----:B------:R-:W-:Y:S01]  /*5170*/  IMAD.WIDE.U32 R96, R3, -0x2daee0ad, RZ ;  /* 0xd2511f5303607825 */ /* 0x000fe200078e00ff */
[----:B------:R-:W-:-:S03]  /*5180*/  IADD3 R3, PT, PT, R125, -0x695add53, RZ ;  /* 0x96a522ad7d037810 */ /* 0x000fc60007ffe0ff */
[----:B------:R-:W-:Y:S01]  /*5190*/  VIADD R5, R124, 0x8ff34781 ;  /* 0x8ff347817c057836 */ /* 0x000fe20000000000 */
[----:B------:R-:W-:Y:S01]  /*51a0*/  LOP3.LUT R104, R3, R104, R97, 0x96, !PT ;  /* 0x0000006803687212 */ /* 0x000fe200078e9661 */
[----:B------:R-:W-:Y:S01]  /*51b0*/  IMAD.MOV.U32 R3, RZ, RZ, RZ ;  /* 0x000000ffff037224 */ /* 0x000fe200078e00ff */
[----:B------:R-:W-:Y:S02]  /*51c0*/  MOV R110, R96 ;  /* 0x00000060006e7202 */ /* 0x000fe40000000f00 */
[----:B------:R-:W-:-:S07]  /*51d0*/  LOP3.LUT R102, R5, R8, R139, 0x96, !PT ;  /* 0x0000000805667212 */ /* 0x000fce00078e968b */
.L_x_6421:
        /* <DEDUP_REMOVED lines=11> */
.L_x_6420:
        /* <DEDUP_REMOVED lines=16> */
.L_x_6426:
        /* <DEDUP_REMOVED lines=12> */
.L_x_6427:
        /* <DEDUP_REMOVED lines=60> */
.L_x_6425:
        /* <DEDUP_REMOVED lines=11> */
.L_x_6424:
        /* <DEDUP_REMOVED lines=16> */
.L_x_6430:
        /* <DEDUP_REMOVED lines=12> */
.L_x_6431:
        /* <DEDUP_REMOVED lines=54> */
[----:B------:R-:W-:Y:S02]  /*5de0*/  IADD3 R3, PT, PT, R125, -0x695add53, RZ ;  /* 0x96a522ad7d037810 */ /* 0x000fe40007ffe0ff */
[----:B------:R-:W-:Y:S02]  /*5df0*/  LOP3.LUT R102, R5, R98, R139, 0x96, !PT ;  /* 0x0000006205667212 */ /* 0x000fe400078e968b */
[----:B------:R-:W-:Y:S01]  /*5e00*/  LOP3.LUT R104, R3, R4, R113, 0x96, !PT ;  /* 0x0000000403687212 */ /* 0x000fe200078e9671 */
[----:B------:R-:W-:Y:S01]  /*5e10*/  IMAD.MOV.U32 R4, RZ, RZ, R110 ;  /* 0x000000ffff047224 */ /* 0x000fe200078e006e */
[----:B------:R-:W-:Y:S01]  /*5e20*/  MOV R110, R112 ;  /* 0x00000070006e7202 */ /* 0x000fe20000000f00 */
[----:B------:R-:W-:-:S07]  /*5e30*/  IMAD.MOV.U32 R3, RZ, RZ, RZ ;  /* 0x000000ffff037224 */ /* 0x000fce00078e00ff */
.L_x_6429:
        /* <DEDUP_REMOVED lines=11> */
.L_x_6428:
        /* <DEDUP_REMOVED lines=16> */
.L_x_6434:
        /* <DEDUP_REMOVED lines=12> */
.L_x_6435:
        /* <DEDUP_REMOVED lines=52> */
[----:B------:R-:W-:Y:S02]  /*63f0*/  LOP3.LUT R5, R5, R104, R99, 0x96, !PT ;  /* 0x0000006805057212 */ /* 0x000fe400078e9663 */
[----:B------:R-:W-:Y:S01]  /*6400*/  LOP3.LUT R102, R3, R98, R139, 0x96, !PT ;  /* 0x0000006203667212 */ /* 0x000fe200078e968b */
[----:B------:R-:W-:Y:S02]  /*6410*/  HFMA2 R98, -RZ, RZ, 0, 0 ;  /* 0x00000000ff627431 */ /* 0x000fe400000001ff */
[----:B------:R-:W-:-:S04]  /*6420*/  IMAD.WIDE.U32 R112, R5, -0x2daee0ad, RZ ;  /* 0xd2511f5305707825 */ /* 0x000fc800078e00ff */
[----:B------:R-:W-:-:S05]  /*6430*/  VIADD R5, R125, 0x96a522ad ;  /* 0x96a522ad7d057836 */ /* 0x000fca0000000000 */
[----:B------:R-:W-:Y:S02]  /*6440*/  LOP3.LUT R104, R5, R2, R113, 0x96, !PT ;  /* 0x0000000205687212 */ /* 0x000fe400078e9671 */
[----:B------:R-:W-:Y:S01]  /*6450*/  MOV R2, R110 ;  /* 0x0000006e00027202 */ /* 0x000fe20000000f00 */
[----:B------:R-:W-:-:S07]  /*6460*/  IMAD.MOV.U32 R110, RZ, RZ, R112 ;  /* 0x000000ffff6e7224 */ /* 0x000fce00078e0070 */
.L_x_6433:
        /* <DEDUP_REMOVED lines=11> */
.L_x_6432:
        /* <DEDUP_REMOVED lines=16> */
.L_x_6438:
        /* <DEDUP_REMOVED lines=12> */
.L_x_6439:
        /* <DEDUP_REMOVED lines=21> */
[----:B------:R-:W-:Y:S01]  /*6830*/  LOP3.LUT R3, R3, R98, R105, 0x96, !PT ;  /* 0x0000006203037212 */ /* 0x000fe200078e9669 */
[----:B------:R-:W-:Y:S02]  /*6840*/  IMAD.MOV.U32 R101, RZ, RZ, RZ ;  /* 0x000000ffff657224 */ /* 0x000fe400078e00ff */
        /* <DEDUP_REMOVED lines=27> */
[C---:B------:R-:W-:Y:S02]  /*6a00*/  IADD3 R3, PT, PT, R124.reuse, -0xe443238, RZ ;  /* 0xf1bbcdc87c037810 */ /* 0x040fe40007ffe0ff */
[----:B------:R-:W-:Y:S02]  /*6a10*/  LOP3.LUT R5, R5, R104, R99, 0x96, !PT ;  /* 0x0000006805057212 */ /* 0x000fe400078e9663 */
[----:B------:R-:W-:Y:S01]  /*6a20*/  LOP3.LUT R112, R3, R112, R103, 0x96, !PT ;  /* 0x0000007003707212 */ /* 0x000fe200078e9667 */
[----:B------:R-:W-:Y:S02]  /*6a30*/  VIADD R3, R124, 0x8ff34781 ;  /* 0x8ff347817c037836 */ /* 0x000fe40000000000 */
[----:B------:R-:W-:Y:S01]  /*6a40*/  IMAD.WIDE.U32 R138, R5, -0x326172a9, RZ ;  /* 0xcd9e8d57058a7825 */ /* 0x000fe200078e00ff */
[----:B------:R-:W-:-:S03]  /*6a50*/  IADD3 R5, PT, PT, R125, -0x695add53, RZ ;  /* 0x96a522ad7d057810 */ /* 0x000fc60007ffe0ff */
[----:B------:R-:W-:Y:S01]  /*6a60*/  IMAD.WIDE.U32 R112, R112, -0x2daee0ad, RZ ;  /* 0xd2511f5370707825 */ /* 0x000fe200078e00ff */
[----:B------:R-:W-:-:S04]  /*6a70*/  LOP3.LUT R102, R3, R102, R139, 0x96, !PT ;  /* 0x0000006603667212 */ /* 0x000fc800078e968b */
[----:B------:R-:W-:Y:S02]  /*6a80*/  LOP3.LUT R104, R5, R98, R113, 0x96, !PT ;  /* 0x0000006205687212 */ /* 0x000fe400078e9671 */
[----:B------:R-:W-:-:S07]  /*6a90*/  MOV R110, R112 ;  /* 0x00000070006e7202 */ /* 0x000fce0000000f00 */
.L_x_6437:
        /* <DEDUP_REMOVED lines=11> */
.L_x_6436:
        /* <DEDUP_REMOVED lines=16> */
.L_x_6442:
        /* <DEDUP_REMOVED lines=12> */
.L_x_6443:
        /* <DEDUP_REMOVED lines=55> */
[----:B------:R-:W-:Y:S02]  /*7080*/  HFMA2 R99, -RZ, RZ, 0, 0 ;  /* 0x00000000ff637431 */ /* 0x000fe400000001ff */
[----:B------:R-:W-:-:S05]  /*7090*/  VIADD R3, R125, 0x96a522ad ;  /* 0x96a522ad7d037836 */ /* 0x000fca0000000000 */
[----:B------:R-:W-:Y:S02]  /*70a0*/  LOP3.LUT R104, R3, R104, R107, 0x96, !PT ;  /* 0x0000006803687212 */ /* 0x000fe400078e966b */
[----:B------:R-:W-:Y:S01]  /*70b0*/  MOV R3, R110 ;  /* 0x0000006e00037202 */ /* 0x000fe20000000f00 */
[----:B------:R-:W-:-:S07]  /*70c0*/  IMAD.MOV.U32 R110, RZ, RZ, R106 ;  /* 0x000000ffff6e7224 */ /* 0x000fce00078e006a */
.L_x_6441:
        /* <DEDUP_REMOVED lines=11> */
.L_x_6440:
[----:B------:R-:W-:Y:S02]  /*7180*/  F2FP.F16.F32.PACK_AB R101, RZ, R3 ;  /* 0x00000003ff65723e */ /* 0x000fe400000000ff */
[----:B------:R-:W-:Y:S02]  /*7190*/  PRMT R92, R92, 0x5410, R95 ;  /* 0x000054105c5c7816 */ /* 0x000fe4000000005f */
[----:B------:R-:W-:Y:S02]  /*71a0*/  PRMT R94, R94, 0x5410, R97 ;  /* 0x000054105e5e7816 */ /* 0x000fe40000000061 */
[----:B------:R-:W-:Y:S02]  /*71b0*/  PRMT R93, R93, 0x5410, R96 ;  /* 0x000054105d5d7816 */ /* 0x000fe40000000060 */
[----:B------:R-:W-:-:S07]  /*71c0*/  PRMT R95, R98, 0x5410, R101 ;  /* 0x00005410625f7816 */ /* 0x000fce0000000065 */
.L_x_6411:
        /* <DEDUP_REMOVED lines=30> */
.L_x_6444:
[----:B-----5:R2:W5:Y:S04]  /*73b0*/  @P1 LDG.E.128 R28, desc[UR6][R96.64] ;  /* 0x00000006601c1981 */ /* 0x020568000c1e1d00 */
[----:B------:R2:W5:Y:S01]  /*73c0*/  @P0 LDG.E.128 R24, desc[UR6][R112.64] ;  /* 0x0000000670180981 */ /* 0x000562000c1e1d00 */
[----:B------:R-:W-:Y:S05]  /*73d0*/  @!P0 BRA `(.L_x_6445) ;  /* 0x0000003400048947 */ /* 0x000fea0003800000 */
[----:B------:R-:W-:-:S13]  /*73e0*/  ISETP.GT.AND P2, PT, R100, RZ, PT ;  /* 0x000000ff6400720c */ /* 0x000fda0003f44270 */
[----:B-----5:R-:W-:Y:S01]  /*73f0*/  @!P2 HADD2.F32 R111, -RZ, R24.H0_H0 ;  /* 0x20000018ff6fa230 */ /* 0x020fe20000004100 */
        /* <DEDUP_REMOVED lines=18> */
.L_x_6448:
        /* <DEDUP_REMOVED lines=12> */
.L_x_6449:
[----:B------:R-:W-:Y:S01]  /*75e0*/  IMAD.WIDE.U32 R94, R20, -0x326172a9, RZ ;  /* 0xcd9e8d57145e7825 */ /* 0x000fe200078e00ff */
[----:B------:R-:W-:-:S03]  /*75f0*/  LOP3.LUT R98, R19, R93, R125, 0x96, !PT ;  /* 0x0000005d13627212 */ /* 0x000fc600078e967d */
[----:B------:R-:W-:Y:S01]  /*7600*/  VIADD R93, R124, 0x9e3779b9 ;  /* 0x9e3779b97c5d7836 */ /* 0x000fe20000000000 */
[----:B--2---:R-:W-:Y:S01]  /*7610*/  LOP3.LUT R96, R21, R95, R124, 0x96, !PT ;  /* 0x0000005f15607212 */ /* 0x004fe200078e967c */
        /* <DEDUP_REMOVED lines=52> */
[----:B------:R-:W-:-:S04]  /*7960*/  LOP3.LUT R102, R95, R102, R139, 0x96, !PT ;  /* 0x000000665f667212 */ /* 0x000fc800078e968b */
[----:B------:R-:W-:Y:S01]  /*7970*/  LOP3.LUT R104, R97, R104, R93, 0x96, !PT ;  /* 0x0000006861687212 */ /* 0x000fe200078e965d */
[----:B------:R-:W-:-:S07]  /*7980*/  HFMA2 R93, -RZ, RZ, 0, 0 ;  /* 0x00000000ff5d7431 */ /* 0x000fce00000001ff */
.L_x_6447:
[----:B------:R-:W-:Y:S01]  /*7990*/  I2FP.F32.U32 R12, R12 ;  /* 0x0000000c000c7245 */ /* 0x000fe20000201000 */
[----:B------:R-:W-:Y:S02]  /*79a0*/  HADD2.F32 R94, -RZ, R28.H0_H0 ;  /* 0x2000001cff5e7230 */ /* 0x000fe40000004100 */
[----:B------:R-:W-:Y:S02]  /*79b0*/  IMAD.MOV.U32 R95, RZ, RZ, 0x2f800000 ;  /* 0x2f800000ff5f7424 */ /* 0x000fe400078e00ff */
[----:B--2---:R-:W-:Y:S02]  /*79c0*/  HADD2.F32 R96, -RZ, R24.H0_H0 ;  /* 0x20000018ff607230 */ /* 0x004fe40000004100 */
[----:B------:R-:W-:Y:S01]  /*79d0*/  FMUL.FTZ R94, R94, UR13 ;  /* 0x0000000d5e5e7c20 */ /* 0x000fe20008410000 */
[----:B------:R-:W-:-:S03]  /*79e0*/  FFMA.FTZ R12, R12, R95, 1.1641532182693481445e-10 ;  /* 0x2f0000000c0c7423 */ /* 0x000fc6000001005f */
[----:B------:R-:W-:Y:S01]  /*79f0*/  FMUL.FTZ R111, R94, UR12 ;  /* 0x0000000c5e6f7c20 */ /* 0x000fe20008410000 */
[----:B------:R-:W-:Y:S01]  /*7a00*/  HADD2.F32 R94, -RZ, R44.H0_H0 ;  /* 0x2000002cff5e7230 */ /* 0x000fe20000004100 */
[----:B------:R-:W-:-:S04]  /*7a10*/  FSETP.GTU.FTZ.AND P3, PT, R12, UR10, PT ;  /* 0x0000000a0c007c0b */ /* 0x000fc8000bf7c000 */
[----:B------:R-:W-:Y:S02]  /*7a20*/  FSEL R111, R111, RZ, !P3 ;  /* 0x000000ff6f6f7208 */ /* 0x000fe40005800000 */
[----:B------:R-:W-:-:S03]  /*7a30*/  SEL R12, RZ, 0x1, P3 ;  /* 0x00000001ff0c7807 */ /* 0x000fc60001800000 */
[----:B------:R-:W-:-:S07]  /*7a40*/  FFMA.FTZ R111, R111, R94, R96 ;  /* 0x0000005e6f6f7223 */ /* 0x000fce0000010060 */
.L_x_6446:
        /* <DEDUP_REMOVED lines=20> */
.L_x_6452:
        /* <DEDUP_REMOVED lines=12> */
.L_x_6453:
[----:B--2---:R-:W-:Y:S01]  /*7c50*/  IMAD.WIDE.U32 R96, R20, -0x326172a9, RZ ;  /* 0xcd9e8d5714607825 */ /* 0x004fe200078e00ff */
        /* <DEDUP_REMOVED lines=56> */
[----:B------:R-:W-:Y:S01]  /*7fe0*/  VIADD R93, R125, 0x96a522ad ;  /* 0x96a522ad7d5d7836 */ /* 0x000fe20000000000 */
[----:B------:R-:W-:-:S04]  /*7ff0*/  MOV R94, R96 ;  /* 0x00000060005e7202 */ /* 0x000fc80000000f00 */
[----:B------:R-:W-:-:S07]  /*8000*/  LOP3.LUT R104, R93, R104, R97, 0x96, !PT ;  /* 0x000000685d687212 */ /* 0x000fce00078e9661 */
.L_x_6451:
[----:B------:R-:W-:Y:S01]  /*8010*/  I2FP.F32.U32 R10, R10 ;  /* 0x0000000a000a7245 */ /* 0x000fe20000201000 */
[----:B------:R-:W-:Y:S02]  /*8020*/  HADD2.F32 R92, -RZ, R28.H1_H1 ;  /* 0x3000001cff5c7230 */ /* 0x000fe40000004100 */
[----:B------:R-:W-:Y:S02]  /*8030*/  IMAD.MOV.U32 R93, RZ, RZ, 0x2f800000 ;  /* 0x2f800000ff5d7424 */ /* 0x000fe400078e00ff */
[----:B--2---:R-:W-:Y:S02]  /*8040*/  HADD2.F32 R96, -RZ, R24.H1_H1 ;  /* 0x30000018ff607230 */ /* 0x004fe40000004100 */
        /* <DEDUP_REMOVED lines=8> */
.L_x_6450:
        /* <DEDUP_REMOVED lines=20> */
.L_x_6456:
        /* <DEDUP_REMOVED lines=12> */
.L_x_6457:
        /* <DEDUP_REMOVED lines=60> */
.L_x_6455:
        /* <DEDUP_REMOVED lines=12> */
.L_x_6454:
        /* <DEDUP_REMOVED lines=20> */
.L_x_6460:
[----:B------:R-:W-:-:S04]  /*8890*/  VIADD R22, R22, 0x1 ;  /* 0x0000000116167836 */ /* 0x000fc80000000000 */
[C---:B--2---:R-:W-:Y:S01]  /*88a0*/  IMAD.WIDE.U32 R96, R22.reuse, -0x2daee0ad, RZ ;  /* 0xd2511f5316607825 */ /* 0x044fe200078e00ff */
        /* <DEDUP_REMOVED lines=10> */
.L_x_6461:
        /* <DEDUP_REMOVED lines=56> */
[----:B------:R-:W-:-:S04]  /*8cd0*/  LOP3.LUT R102, R93, R96, R139, 0x96, !PT ;  /* 0x000000605d667212 */ /* 0x000fc800078e968b */
[----:B------:R-:W-:Y:S01]  /*8ce0*/  LOP3.LUT R104, R97, R104, R95, 0x96, !PT ;  /* 0x0000006861687212 */ /* 0x000fe200078e965f */
[----:B------:R-:W-:-:S07]  /*8cf0*/  IMAD.MOV.U32 R95, RZ, RZ, RZ ;  /* 0x000000ffff5f7224 */ /* 0x000fce00078e00ff */
.L_x_6459:
[----:B------:R-:W-:Y:S01]  /*8d00*/  I2FP.F32.U32 R6, R6 ;  /* 0x0000000600067245 */ /* 0x000fe20000201000 */
[----:B------:R-:W-:Y:S01]  /*8d10*/  HADD2.F32 R92, -RZ, R29.H1_H1 ;  /* 0x3000001dff5c7230 */ /* 0x000fe20000004100 */
[----:B------:R-:W-:Y:S01]  /*8d20*/  MOV R93, 0x2f800000 ;  /* 0x2f800000005d7802 */ /* 0x000fe20000000f00 */
[----:B--2---:R-:W-:-:S03]  /*8d30*/  HADD2.F32 R96, -RZ, R25.H1_H1 ;  /* 0x30000019ff607230 */ /* 0x004fc60000004100 */
        /* <DEDUP_REMOVED lines=8> */
.L_x_6458:
        /* <DEDUP_REMOVED lines=20> */
.L_x_6464:
        /* <DEDUP_REMOVED lines=12> */
.L_x_6465:
[----:B------:R-:W-:Y:S01]  /*8fc0*/  IMAD.WIDE.U32 R102, R20, -0x326172a9, RZ ;  /* 0xcd9e8d5714667825 */ /* 0x000fe200078e00ff */
[----:B------:R-:W-:Y:S02]  /*8fd0*/  LOP3.LUT R92, R19, R99, R125, 0x96, !PT ;  /* 0x00000063135c7212 */ /* 0x000fe400078e967d */
[----:B------:R-:W-:Y:S01]  /*8fe0*/  IADD3 R99, PT, PT, R125, -0x4498517b, RZ ;  /* 0xbb67ae857d637810 */ /* 0x000fe20007ffe0ff */
[----:B------:R-:W-:Y:S01]  /*8ff0*/  VIADD R95, R124, 0x9e3779b9 ;  /* 0x9e3779b97c5f7836 */ /* 0x000fe20000000000 */
[----:B--2---:R-:W-:Y:S01]  /*9000*/  LOP3.LUT R96, R21, R103, R124, 0x96, !PT ;  /* 0x0000006715607212 */ /* 0x004fe200078e967c */
        /* <DEDUP_REMOVED lines=30> */
[----:B------:R-:W-:Y:S01]  /*91f0*/  IMAD.WIDE.U32 R98, R95, -0x2daee0ad, RZ ;  /* 0xd2511f535f627825 */ /* 0x000fe200078e00ff */
[----:B------:R-:W-:-:S03]  /*9200*/  IADD3 R97, PT, PT, R125, 0x1fd5c5a3, RZ ;  /* 0x1fd5c5a37d617810 */ /* 0x000fc60007ffe0ff */
[----:B------:R-:W-:Y:S02]  /*9210*/  VIADD R95, R125, 0x646e171e ;  /* 0x646e171e7d5f7836 */ /* 0x000fe40000000000 */
[----:B------:R-:W-:-:S03]  /*9220*/  IMAD.WIDE.U32 R102, R102, -0x326172a9, RZ ;  /* 0xcd9e8d5766667825 */ /* 0x000fc600078e00ff */
        /* <DEDUP_REMOVED lines=17> */
[----:B------:R-:W-:Y:S02]  /*9340*/  HFMA2 R93, -RZ, RZ, 0, 0 ;  /* 0x00000000ff5d7431 */ /* 0x000fe400000001ff */
[----:B------:R-:W-:-:S05]  /*9350*/  VIADD R95, R124, 0x8ff34781 ;  /* 0x8ff347817c5f7836 */ /* 0x000fca0000000000 */
[----:B------:R-:W-:-:S07]  /*9360*/  LOP3.LUT R102, R95, R102, R139, 0x96, !PT ;  /* 0x000000665f667212 */ /* 0x000fce00078e968b */
.L_x_6463:
        /* <DEDUP_REMOVED lines=12> */
.L_x_6462:
        /* <DEDUP_REMOVED lines=20> */
.L_x_6468:
        /* <DEDUP_REMOVED lines=12> */
.L_x_6469:
[----:B--2---:R-:W-:Y:S01]  /*9630*/  IMAD.WIDE.U32 R112, R20, -0x326172a9, RZ ;  /* 0xcd9e8d5714707825 */ /* 0x004fe200078e00ff */
        /* <DEDUP_REMOVED lines=57> */
[----:B------:R-:W-:-:S07]  /*99d0*/  IMAD.MOV.U32 R95, RZ, RZ, RZ ;  /* 0x000000ffff5f7224 */ /* 0x000fce00078e00ff */
.L_x_6467:
        /* <DEDUP_REMOVED lines=12> */
.L_x_6466:
        /* <DEDUP_REMOVED lines=20> */
.L_x_6472:
        /* <DEDUP_REMOVED lines=12> */
.L_x_6473:
[----:B--2---:R-:W-:Y:S01]  /*9ca0*/  IMAD.WIDE.U32 R112, R20, -0x326172a9, RZ ;  /* 0xcd9e8d5714707825 */ /* 0x004fe200078e00ff */
        /* <DEDUP_REMOVED lines=58> */
.L_x_6471:
        /* <DEDUP_REMOVED lines=12> */
.L_x_6470:
[----:B------:R-:W-:Y:S01]  /*a110*/  F2FP.F16.F32.PACK_AB R119, RZ, R99 ;  /* 0x00000063ff77723e */ /* 0x000fe200000000ff */
[----:B--2---:R-:W-:Y:S01]  /*a120*/  @!P2 HADD2.F32 R97, -RZ, R27.H1_H1 ;  /* 0x3000001bff61a230 */ /* 0x004fe20000004100 */
        /* <DEDUP_REMOVED lines=18> */
.L_x_6476:
        /* <DEDUP_REMOVED lines=12> */
.L_x_6477:
        /* <DEDUP_REMOVED lines=55> */
[----:B------:R-:W-:Y:S02]  /*a680*/  HFMA2 R120, -RZ, RZ, 0, 0 ;  /* 0x00000000ff787431 */ /* 0x000fe400000001ff */
[----:B------:R-:W-:Y:S02]  /*a690*/  IMAD.MOV.U32 R93, RZ, RZ, R126 ;  /* 0x000000ffff5d7224 */ /* 0x000fe400078e007e */
[----:B------:R-:W-:-:S05]  /*a6a0*/  IMAD.WIDE.U32 R94, R95, -0x2daee0ad, RZ ;  /* 0xd2511f535f5e7825 */ /* 0x000fca00078e00ff */
[----:B------:R-:W-:Y:S02]  /*a6b0*/  LOP3.LUT R104, R97, R92, R95, 0x96, !PT ;  /* 0x0000005c61687212 */ /* 0x000fe400078e965f */
[----:B------:R-:W-:-:S07]  /*a6c0*/  MOV R98, R94 ;  /* 0x0000005e00627202 */ /* 0x000fce0000000f00 */
.L_x_6475:
[----:B------:R-:W-:Y:S01]  /*a6d0*/  I2FP.F32.U32 R92, R93 ;  /* 0x0000005d005c7245 */ /* 0x000fe20000201000 */
[----:B------:R-:W-:Y:S02]  /*a6e0*/  HADD2.F32 R94, -RZ, R31.H1_H1 ;  /* 0x3000001fff5e7230 */ /* 0x000fe40000004100 */
[----:B------:R-:W-:Y:S02]  /*a6f0*/  IMAD.MOV.U32 R93, RZ, RZ, 0x2f800000 ;  /* 0x2f800000ff5d7424 */ /* 0x000fe400078e00ff */
[----:B------:R-:W-:Y:S02]  /*a700*/  HADD2.F32 R96, -RZ, R27.H1_H1 ;  /* 0x3000001bff607230 */ /* 0x000fe40000004100 */
[----:B------:R-:W-:Y:S01]  /*a710*/  FMUL.FTZ R94, R94, UR13 ;  /* 0x0000000d5e5e7c20 */ /* 0x000fe20008410000 */
[----:B------:R-:W-:-:S03]  /*a720*/  FFMA.FTZ R92, R92, R93, 1.1641532182693481445e-10 ;  /* 0x2f0000005c5c7423 */ /* 0x000fc6000001005d */
[----:B------:R-:W-:Y:S02]  /*a730*/  FMUL.FTZ R94, R94, UR12 ;  /* 0x0000000c5e5e7c20 */ /* 0x000fe40008410000 */
[----:B------:R-:W-:Y:S01]  /*a740*/  FSETP.GTU.FTZ.AND P2, PT, R92, UR10, PT ;  /* 0x0000000a5c007c0b */ /* 0x000fe2000bf5c000 */
[----:B------:R-:W-:-:S03]  /*a750*/  HADD2.F32 R92, -RZ, R47.H1_H1 ;  /* 0x3000002fff5c7230 */ /* 0x000fc60000004100 */
[----:B------:R-:W-:Y:S02]  /*a760*/  FSEL R97, R94, RZ, !P2 ;  /* 0x000000ff5e617208 */ /* 0x000fe40005000000 */
[----:B------:R-:W-:-:S03]  /*a770*/  SEL R106, RZ, 0x1, P2 ;  /* 0x00000001ff6a7807 */ /* 0x000fc60001000000 */
[----:B------:R-:W-:-:S07]  /*a780*/  FFMA.FTZ R97, R97, R92, R96 ;  /* 0x0000005c61617223 */ /* 0x000fce0000010060 */
.L_x_6474:
[----:B------:R-:W-:Y:S02]  /*a790*/  F2FP.F16.F32.PACK_AB R95, RZ, R97 ;  /* 0x00000061ff5f723e */ /* 0x000fe400000000ff */
[----:B------:R-:W-:Y:S02]  /*a7a0*/  PRMT R94, R117, 0x5410, R118 ;  /* 0x00005410755e7816 */ /* 0x000fe40000000076 */
[----:B------:R-:W-:Y:S02]  /*a7b0*/  PRMT R93, R115, 0x5410, R116 ;  /* 0x00005410735d7816 */ /* 0x000fe40000000074 */
[----:B------:R-:W-:Y:S02]  /*a7c0*/  PRMT R92, R110, 0x5410, R114 ;  /* 0x000054106e5c7816 */ /* 0x000fe40000000072 */
[----:B------:R-:W-:Y:S01]  /*a7d0*/  PRMT R95, R119, 0x5410, R95 ;  /* 0x00005410775f7816 */ /* 0x000fe2000000005f */
[----:B------:R-:W-:Y:S06]  /*a7e0*/  BRA `(.L_x_6478) ;  /* 0x00000030007c7947 */ /* 0x000fec0003800000 */
.L_x_6445:
        /* <DEDUP_REMOVED lines=19> */
.L_x_6481:
        /* <DEDUP_REMOVED lines=12> */
.L_x_6482:
        /* <DEDUP_REMOVED lines=48> */
[----:B------:R-:W-:Y:S02]  /*ace0*/  HFMA2 R92, -RZ, RZ, 0, 0 ;  /* 0x00000000ff5c7431 */ /* 0x000fe400000001ff */
[----:B------:R-:W-:Y:S02]  /*acf0*/  VIADD R97, R125, 0xdb3d7428 ;  /* 0xdb3d74287d617836 */ /* 0x000fe40000000000 */
[----:B------:R-:W-:Y:S01]  /*ad00*/  IMAD.WIDE.U32 R102, R95, -0x326172a9, RZ ;  /* 0xcd9e8d575f667825 */ /* 0x000fe200078e00ff */
[----:B------:R-:W-:Y:S02]  /*ad10*/  IADD3 R95, PT, PT, R125, -0x695add53, RZ ;  /* 0x96a522ad7d5f7810 */ /* 0x000fe40007ffe0ff */
[----:B------:R-:W-:Y:S02]  /*ad20*/  LOP3.LUT R97, R97, R96, R105, 0x96, !PT ;  /* 0x0000006061617212 */ /* 0x000fe400078e9669 */
[----:B------:R-:W-:Y:S01]  /*ad30*/  LOP3.LUT R98, R93, R98, R103, 0x96, !PT ;  /* 0x000000625d627212 */ /* 0x000fe200078e9667 */
[----:B------:R-:W-:-:S02]  /*ad40*/  VIADD R93, R124, 0x8ff34781 ;  /* 0x8ff347817c5d7836 */ /* 0x000fc40000000000 */
[----:B------:R-:W-:-:S04]  /*ad50*/  IMAD.WIDE.U32 R138, R97, -0x326172a9, RZ ;  /* 0xcd9e8d57618a7825 */ /* 0x000fc800078e00ff */
[----:B------:R-:W-:Y:S01]  /*ad60*/  IMAD.WIDE.U32 R98, R98, -0x2daee0ad, RZ ;  /* 0xd2511f5362627825 */ /* 0x000fe200078e00ff */
[----:B------:R-:W-:-:S04]  /*ad70*/  LOP3.LUT R102, R93, R102, R139, 0x96, !PT ;  /* 0x000000665d667212 */ /* 0x000fc800078e968b */
[----:B------:R-:W-:-:S07]  /*ad80*/  LOP3.LUT R104, R95, R104, R99, 0x96, !PT ;  /* 0x000000685f687212 */ /* 0x000fce00078e9663 */
.L_x_6480:
[----:B------:R-:W-:Y:S01]  /*ad90*/  I2FP.F32.U32 R12, R12 ;  /* 0x0000000c000c7245 */ /* 0x000fe20000201000 */
[----:B-----5:R-:W-:Y:S02]  /*ada0*/  HADD2.F32 R94, -RZ, R28.H0_H0 ;  /* 0x2000001cff5e7230 */ /* 0x020fe40000004100 */
[----:B------:R-:W-:Y:S02]  /*adb0*/  IMAD.MOV.U32 R93, RZ, RZ, 0x2f800000 ;  /* 0x2f800000ff5d7424 */ /* 0x000fe400078e00ff */
[----:B--2---:R-:W-:Y:S02]  /*adc0*/  HADD2.F32 R96, -RZ, R44.H0_H0 ;  /* 0x2000002cff607230 */ /* 0x004fe40000004100 */
[----:B------:R-:W-:Y:S01]  /*add0*/  FMUL.FTZ R94, R94, UR13 ;  /* 0x0000000d5e5e7c20 */ /* 0x000fe20008410000 */
[----:B------:R-:W-:-:S03]  /*ade0*/  FFMA.FTZ R12, R12, R93, 1.1641532182693481445e-10 ;  /* 0x2f0000000c0c7423 */ /* 0x000fc6000001005d */
[----:B------:R-:W-:Y:S02]  /*adf0*/  FMUL.FTZ R94, R94, UR12 ;  /* 0x0000000c5e5e7c20 */ /* 0x000fe40008410000 */
[----:B------:R-:W-:-:S04]  /*ae00*/  FSETP.GTU.FTZ.AND P2, PT, R12, UR10, PT ;  /* 0x0000000a0c007c0b */ /* 0x000fc8000bf5c000 */
[----:B------:R-:W-:Y:S02]  /*ae10*/  FSEL R111, R94, RZ, !P2 ;  /* 0x000000ff5e6f7208 */ /* 0x000fe40005000000 */
[----:B------:R-:W-:-:S03]  /*ae20*/  SEL R12, RZ, 0x1, P2 ;  /* 0x00000001ff0c7807 */ /* 0x000fc60001000000 */
[----:B------:R-:W-:-:S07]  /*ae30*/  FMUL.FTZ R111, R96, R111 ;  /* 0x0000006f606f7220 */ /* 0x000fce0000410000 */
.L_x_6479:
        /* <DEDUP_REMOVED lines=16> */
.L_x_6485:
        /* <DEDUP_REMOVED lines=12> */
.L_x_6486:
        /* <DEDUP_REMOVED lines=56> */
[----:B------:R-:W-:-:S03]  /*b380*/  LOP3.LUT R102, R93, R92, R139, 0x96, !PT ;  /* 0x0000005c5d667212 */ /* 0x000fc600078e968b */
[----:B------:R-:W-:Y:S01]  /*b390*/  IMAD.MOV.U32 R93, RZ, RZ, RZ ;  /* 0x000000ffff5d7224 */ /* 0x000fe200078e00ff */
[----:B------:R-:W-:Y:S02]  /*b3a0*/  LOP3.LUT R104, R97, R104, R95, 0x96, !PT ;  /* 0x0000006861687212 */ /* 0x000fe400078e965f */
[----:B------:R-:W-:-:S07]  /*b3b0*/  MOV R98, R94 ;  /* 0x0000005e00627202 */ /* 0x000fce0000000f00 */
.L_x_6484:
        /* <DEDUP_REMOVED lines=10> */
[----:B------:R-:W-:-:S07]  /*b460*/  FMUL.FTZ R109, R94, R109 ;  /* 0x0000006d5e6d7220 */ /* 0x000fce0000410000 */
.L_x_6483:
        /* <DEDUP_REMOVED lines=16> */
.L_x_6489:
        /* <DEDUP_REMOVED lines=12> */
.L_x_6490:
[----:B------:R-:W-:Y:S01]  /*b630*/  IMAD.WIDE.U32 R94, R20, -0x326172a9, RZ ;  /* 0xcd9e8d57145e7825 */ /* 0x000fe200078e00ff */
[----:B------:R-:W-:Y:S02]  /*b640*/  LOP3.LUT R102, R19, R93, R125, 0x96, !PT ;  /* 0x0000005d13667212 */ /* 0x000fe400078e967d */
[----:B------:R-:W-:Y:S02]  /*b650*/  IADD3 R93, PT, PT, R124, -0x61c88647, RZ ;  /* 0x9e3779b97c5d7810 */ /* 0x000fe40007ffe0ff */
[----:B--2---:R-:W-:Y:S01]  /*b660*/  LOP3.LUT R96, R21, R95, R124, 0x96, !PT ;  /* 0x0000005f15607212 */ /* 0x004fe200078e967c */
[----:B------:R-:W-:Y:S01]  /*b670*/  IMAD.WIDE.U32 R102, R102, -0x326172a9, RZ ;  /* 0xcd9e8d5766667825 */ /* 0x000fe200078e00ff */
[----:B------:R-:W-:Y:S02]  /*b680*/  IADD3 R99, PT, PT, R125, 0x76cf5d0a, RZ ;  /* 0x76cf5d0a7d637810 */ /* 0x000fe40007ffe0ff */
[----:B------:R-:W-:Y:S01]  /*b690*/  MOV R8, R98 ;  /* 0x0000006200087202 */ /* 0x000fe20000000f00 */
        /* <DEDUP_REMOVED lines=53> */
.L_x_6488:
        /* <DEDUP_REMOVED lines=11> */
.L_x_6487:
        /* <DEDUP_REMOVED lines=16> */
.L_x_6493:
        /* <DEDUP_REMOVED lines=12> */
.L_x_6494:
[----:B--2---:R-:W-:Y:S01]  /*bc60*/  IMAD.WIDE.U32 R96, R20, -0x326172a9, RZ ;  /* 0xcd9e8d5714607825 */ /* 0x004fe200078e00ff */
        /* <DEDUP_REMOVED lines=55> */
[----:B------:R-:W-:-:S04]  /*bfe0*/  LOP3.LUT R102, R95, R94, R139, 0x96, !PT ;  /* 0x0000005e5f667212 */ /* 0x000fc800078e968b */
[----:B------:R-:W-:Y:S01]  /*bff0*/  LOP3.LUT R104, R97, R104, R93, 0x96, !PT ;  /* 0x0000006861687212 */ /* 0x000fe200078e965d */
[----:B------:R-:W-:Y:S01]  /*c000*/  IMAD.MOV.U32 R93, RZ, RZ, RZ ;  /* 0x000000ffff5d7224 */ /* 0x000fe200078e00ff */
[----:B------:R-:W-:-:S07]  /*c010*/  MOV R98, R92 ;  /* 0x0000005c00627202 */ /* 0x000fce0000000f00 */
.L_x_6492:
        /* <DEDUP_REMOVED lines=11> */
.L_x_6491:
        /* <DEDUP_REMOVED lines=16> */
.L_x_6497:
        /* <DEDUP_REMOVED lines=12> */
.L_x_6498:
        /* <DEDUP_REMOVED lines=57> */
[----:B------:R-:W-:Y:S02]  /*c620*/  IMAD.MOV.U32 R98, RZ, RZ, R92 ;  /* 0x000000ffff627224 */ /* 0x000fe400078e005c */
[----:B------:R-:W-:Y:S01]  /*c630*/  HFMA2 R92, -RZ, RZ, 0, 0 ;  /* 0x00000000ff5c7431 */ /* 0x000fe200000001ff */
[----:B------:R-:W-:-:S07]  /*c640*/  LOP3.LUT R104, R97, R94, R93, 0x96, !PT ;  /* 0x0000005e61687212 */ /* 0x000fce00078e965d */
.L_x_6496:
        /* <DEDUP_REMOVED lines=11> */
.L_x_6495:
        /* <DEDUP_REMOVED lines=16> */
.L_x_6501:
[----:B------:R-:W-:-:S04]  /*c800*/  IADD3 R22, PT, PT, R22, 0x1, RZ ;  /* 0x0000000116167810 */ /* 0x000fc80007ffe0ff */
[C---:B------:R-:W-:Y:S01]  /*c810*/  ISETP.NE.AND P2, PT, R22.reuse, RZ, PT ;  /* 0x000000ff1600720c */ /* 0x040fe20003f45270 */
[----:B--2---:R-:W-:-:S12]  /*c820*/  IMAD.WIDE.U32 R96, R22, -0x2daee0ad, RZ ;  /* 0xd2511f5316607825 */ /* 0x004fd800078e00ff */
        /* <DEDUP_REMOVED lines=9> */
.L_x_6502:
        /* <DEDUP_REMOVED lines=56> */
[----:B------:R-:W-:Y:S01]  /*cc40*/  LOP3.LUT R104, R97, R96, R93, 0x96, !PT ;  /* 0x0000006061687212 */ /* 0x000fe200078e965d */
[----:B------:R-:W-:Y:S01]  /*cc50*/  IMAD.MOV.U32 R93, RZ, RZ, RZ ;  /* 0x000000ffff5d7224 */ /* 0x000fe200078e00ff */
[----:B------:R-:W-:Y:S02]  /*cc60*/  MOV R98, R92 ;  /* 0x0000005c00627202 */ /* 0x000fe40000000f00 */
[----:B------:R-:W-:-:S07]  /*cc70*/  LOP3.LUT R102, R95, R112, R139, 0x96, !PT ;  /* 0x000000705f667212 */ /* 0x000fce00078e968b */
.L_x_6500:
        /* <DEDUP_REMOVED lines=11> */
.L_x_6499:
        /* <DEDUP_REMOVED lines=16> */
.L_x_6505:
        /* <DEDUP_REMOVED lines=12> */
.L_x_6506:
        /* <DEDUP_REMOVED lines=51> */
[----:B------:R-:W-:Y:S02]  /*d220*/  IADD3 R93, PT, PT, R124, -0x700cb87f, RZ ;  /* 0x8ff347817c5d7810 */ /* 0x000fe40007ffe0ff */
[----:B------:R-:W-:Y:S01]  /*d230*/  LOP3.LUT R95, R95, R94, R97, 0x96, !PT ;  /* 0x0000005e5f5f7212 */ /* 0x000fe200078e9661 */
[----:B------:R-:W-:Y:S02]  /*d240*/  VIADD R97, R125, 0x96a522ad ;  /* 0x96a522ad7d617836 */ /* 0x000fe40000000000 */
[----:B------:R-:W-:-:S04]  /*d250*/  IMAD.WIDE.U32 R138, R99, -0x326172a9, RZ ;  /* 0xcd9e8d57638a7825 */ /* 0x000fc800078e00ff */
[----:B------:R-:W-:Y:S01]  /*d260*/  IMAD.WIDE.U32 R94, R95, -0x2daee0ad, RZ ;  /* 0xd2511f535f5e7825 */ /* 0x000fe200078e00ff */
[----:B------:R-:W-:-:S03]  /*d270*/  LOP3.LUT R102, R93, R96, R139, 0x96, !PT ;  /* 0x000000605d667212 */ /* 0x000fc600078e968b */
[----:B------:R-:W-:Y:S01]  /*d280*/  IMAD.MOV.U32 R98, RZ, RZ, R94 ;  /* 0x000000ffff627224 */ /* 0x000fe200078e005e */
[----:B------:R-:W-:Y:S01]  /*d290*/  LOP3.LUT R104, R97, R92, R95, 0x96, !PT ;  /* 0x0000005c61687212 */ /* 0x000fe200078e965f */
[----:B------:R-:W-:-:S07]  /*d2a0*/  HFMA2 R92, -RZ, RZ, 0, 0 ;  /* 0x00000000ff5c7431 */ /* 0x000fce00000001ff */
.L_x_6504:
        /* <DEDUP_REMOVED lines=11> */
.L_x_6503:
[----:B------:R-:W-:Y:S01]  /*d360*/  F2FP.F16.F32.PACK_AB R119, RZ, R99 ;  /* 0x00000063ff77723e */ /* 0x000fe200000000ff */
[----:B------:R-:W-:Y:S01]  /*d370*/  IMAD.MOV.U32 R120, RZ, RZ, R92 ;  /* 0x000000ffff787224 */ /* 0x000fe200078e005c */
[----:B--2---:R-:W-:Y:S01]  /*d380*/  MOV R97, RZ ;  /* 0x000000ff00617202 */ /* 0x004fe20000000f00 */
        /* <DEDUP_REMOVED lines=13> */
.L_x_6509:
        /* <DEDUP_REMOVED lines=12> */
.L_x_6510:
        /* <DEDUP_REMOVED lines=43> */
[----:B------:R-:W-:-:S03]  /*d7d0*/  LOP3.LUT R93, R93, R94, R97, 0x96, !PT ;  /* 0x0000005e5d5d7212 */ /* 0x000fc600078e9661 */
[----:B------:R-:W-:Y:S01]  /*d7e0*/  VIADD R97, R125, 0xdb3d7428 ;  /* 0xdb3d74287d617836 */ /* 0x000fe20000000000 */
[----:B------:R-:W-:Y:S01]  /*d7f0*/  LOP3.LUT R95, R95, R92, R113, 0x96, !PT ;  /* 0x0000005c5f5f7212 */ /* 0x000fe200078e9671 */
[----:B------:R-:W-:-:S04]  /*d800*/  IMAD.WIDE.U32 R92, R93, -0x2daee0ad, RZ ;  /* 0xd2511f535d5c7825 */ /* 0x000fc800078e00ff */
[----:B------:R-:W-:Y:S01]  /*d810*/  IMAD.WIDE.U32 R120, R95, -0x326172a9, RZ ;  /* 0xcd9e8d575f787825 */ /* 0x000fe200078e00ff */
[C---:B------:R-:W-:Y:S02]  /*d820*/  IADD3 R95, PT, PT, R124.reuse, -0xe443238, RZ ;  /* 0xf1bbcdc87c5f7810 */ /* 0x040fe40007ffe0ff */
[----:B------:R-:W-:Y:S01]  /*d830*/  LOP3.LUT R97, R97, R112, R93, 0x96, !PT ;  /* 0x0000007061617212 */ /* 0x000fe200078e965d */
[----:B------:R-:W-:Y:S01]  /*d840*/  VIADD R93, R124, 0x8ff34781 ;  /* 0x8ff347817c5d7836 */ /* 0x000fe20000000000 */
[----:B------:R-:W-:-:S03]  /*d850*/  LOP3.LUT R95, R95, R96, R121, 0x96, !PT ;  /* 0x000000605f5f7212 */ /* 0x000fc600078e9679 */
        /* <DEDUP_REMOVED lines=8> */
.L_x_6508:
[----:B------:R-:W-:Y:S01]  /*d8e0*/  I2FP.F32.U32 R92, R93 ;  /* 0x0000005d005c7245 */ /* 0x000fe20000201000 */
[----:B-----5:R-:W-:Y:S01]  /*d8f0*/  HADD2.F32 R94, -RZ, R31.H1_H1 ;  /* 0x3000001fff5e7230 */ /* 0x020fe20000004100 */
[----:B------:R-:W-:-:S04]  /*d900*/  MOV R93, 0x2f800000 ;  /* 0x2f800000005d7802 */ /* 0x000fc80000000f00 */
[----:B------:R-:W-:Y:S01]  /*d910*/  FMUL.FTZ R94, R94, UR13 ;  /* 0x0000000d5e5e7c20 */ /* 0x000fe20008410000 */
[----:B------:R-:W-:-:S03]  /*d920*/  FFMA.FTZ R92, R92, R93, 1.1641532182693481445e-10 ;  /* 0x2f0000005c5c7423 */ /* 0x000fc6000001005d */
[----:B------:R-:W-:Y:S02]  /*d930*/  FMUL.FTZ R94, R94, UR12 ;  /* 0x0000000c5e5e7c20 */ /* 0x000fe40008410000 */
[----:B------:R-:W-:Y:S01]  /*d940*/  FSETP.GTU.FTZ.AND P2, PT, R92, UR10, PT ;  /* 0x0000000a5c007c0b */ /* 0x000fe2000bf5c000 */
[----:B------:R-:W-:-:S03]  /*d950*/  HADD2.F32 R92, -RZ, R47.H1_H1 ;  /* 0x3000002fff5c7230 */ /* 0x000fc60000004100 */
[----:B------:R-:W-:Y:S02]  /*d960*/  FSEL R97, R94, RZ, !P2 ;  /* 0x000000ff5e617208 */ /* 0x000fe40005000000 */
[----:B------:R-:W-:-:S03]  /*d970*/  SEL R106, RZ, 0x1, P2 ;  /* 0x00000001ff6a7807 */ /* 0x000fc60001000000 */
[----:B------:R-:W-:-:S07]  /*d980*/  FMUL.FTZ R97, R92, R97 ;  /* 0x000000615c617220 */ /* 0x000fce0000410000 */
.L_x_6507:
[----:B------:R-:W-:Y:S02]  /*d990*/  F2FP.F16.F32.PACK_AB R95, RZ, R97 ;  /* 0x00000061ff5f723e */ /* 0x000fe400000000ff */
[----:B------:R-:W-:Y:S02]  /*d9a0*/  PRMT R94, R117, 0x5410, R118 ;  /* 0x00005410755e7816 */ /* 0x000fe40000000076 */
[----:B------:R-:W-:Y:S02]  /*d9b0*/  PRMT R93, R115, 0x5410, R116 ;  /* 0x00005410735d7816 */ /* 0x000fe40000000074 */
[----:B------:R-:W-:Y:S02]  /*d9c0*/  PRMT R92, R110, 0x5410, R114 ;  /* 0x000054106e5c7816 */ /* 0x000fe40000000072 */
[----:B------:R-:W-:-:S07]  /*d9d0*/  PRMT R95, R119, 0x5410, R95 ;  /* 0x00005410775f7816 */ /* 0x000fce000000005f */
.L_x_6478:
        /* <DEDUP_REMOVED lines=31> */
.L_x_6511:
[----:B-----5:R1:W5:Y:S04]  /*dbd0*/  @P1 LDG.E.128 R28, desc[UR6][R112.64] ;  /* 0x00000006701c1981 */ /* 0x020368000c1e1d00 */
        /* <DEDUP_REMOVED lines=22> */
.L_x_6515:
        /* <DEDUP_REMOVED lines=12> */
.L_x_6516:
        /* <DEDUP_REMOVED lines=56> */
[----:B------:R-:W-:-:S04]  /*e180*/  LOP3.LUT R102, R95, R112, R139, 0x96, !PT ;  /* 0x000000705f667212 */ /* 0x000fc800078e968b */
[----:B------:R-:W-:Y:S01]  /*e190*/  LOP3.LUT R104, R113, R94, R93, 0x96, !PT ;  /* 0x0000005e71687212 */ /* 0x000fe200078e965d */
[----:B------:R-:W-:-:S07]  /*e1a0*/  IMAD.MOV.U32 R93, RZ, RZ, RZ ;  /* 0x000000ffff5d7224 */ /* 0x000fce00078e00ff */
.L_x_6514:
[----:B------:R-:W-:Y:S01]  /*e1b0*/  I2FP.F32.U32 R12, R12 ;  /* 0x0000000c000c7245 */ /* 0x000fe20000201000 */
[----:B------:R-:W-:Y:S01]  /*e1c0*/  HADD2.F32 R94, -RZ, R28.H0_H0 ;  /* 0x2000001cff5e7230 */ /* 0x000fe20000004100 */
[----:B------:R-:W-:Y:S01]  /*e1d0*/  MOV R95, 0x2f800000 ;  /* 0x2f800000005f7802 */ /* 0x000fe20000000f00 */
[----:B------:R-:W-:-:S03]  /*e1e0*/  HADD2.F32 R96, -RZ, R24.H0_H0 ;  /* 0x20000018ff607230 */ /* 0x000fc60000004100 */
        /* <DEDUP_REMOVED lines=8> */
.L_x_6513:
        /* <DEDUP_REMOVED lines=20> */
.L_x_6519:
        /* <DEDUP_REMOVED lines=12> */
.L_x_6520:
[----:B-1----:R-:W-:Y:S01]  /*e470*/  IMAD.WIDE.U32 R116, R20, -0x326172a9, RZ ;  /* 0xcd9e8d5714747825 */ /* 0x002fe200078e00ff */
        /* <DEDUP_REMOVED lines=21> */
[----:B------:R-:W-:Y:S02]  /*e5d0*/  IMAD.MOV.U32 R10, RZ, RZ, R92 ;  /* 0x000000ffff0a7224 */ /* 0x000fe400078e005c */
        /* <DEDUP_REMOVED lines=33> */
[----:B------:R-:W-:-:S04]  /*e7f0*/  LOP3.LUT R102, R93, R116, R139, 0x96, !PT ;  /* 0x000000745d667212 */ /* 0x000fc800078e968b */
[----:B------:R-:W-:Y:S01]  /*e800*/  LOP3.LUT R104, R113, R114, R95, 0x96, !PT ;  /* 0x0000007271687212 */ /* 0x000fe200078e965f */
[----:B------:R-:W-:-:S07]  /*e810*/  HFMA2 R95, -RZ, RZ, 0, 0 ;  /* 0x00000000ff5f7431 */ /* 0x000fce00000001ff */
.L_x_6518:
        /* <DEDUP_REMOVED lines=12> */
.L_x_6517:
        /* <DEDUP_REMOVED lines=20> */
.L_x_6523:
        /* <DEDUP_REMOVED lines=12> */
.L_x_6524:
        /* <DEDUP_REMOVED lines=39> */
[----:B------:R-:W-:Y:S01]  /*ed50*/  IMAD.MOV.U32 R8, RZ, RZ, R94 ;  /* 0x000000ffff087224 */ /* 0x000fe200078e005e */
        /* <DEDUP_REMOVED lines=17> */
[----:B------:R-:W-:-:S04]  /*ee70*/  MOV R96, R112 ;  /* 0x0000007000607202 */ /* 0x000fc80000000f00 */
[----:B------:R-:W-:Y:S01]  /*ee80*/  LOP3.LUT R104, R95, R92, R113, 0x96, !PT ;  /* 0x0000005c5f687212 */ /* 0x000fe200078e9671 */
[----:B------:R-:W-:-:S07]  /*ee90*/  HFMA2 R92, -RZ, RZ, 0, 0 ;  /* 0x00000000ff5c7431 */ /* 0x000fce00000001ff */
.L_x_6522:
[----:B------:R-:W-:Y:S01]  /*eea0*/  I2FP.F32.U32 R8, R8 ;  /* 0x0000000800087245 */ /* 0x000fe20000201000 */
[----:B------:R-:W-:Y:S02]  /*eeb0*/  HADD2.F32 R94, -RZ, R29.H0_H0 ;  /* 0x2000001dff5e7230 */ /* 0x000fe40000004100 */
[----:B------:R-:W-:Y:S02]  /*eec0*/  IMAD.MOV.U32 R93, RZ, RZ, 0x2f800000 ;  /* 0x2f800000ff5d7424 */ /* 0x000fe400078e00ff */
[----:B-1----:R-:W-:Y:S02]  /*eed0*/  HADD2.F32 R112, -RZ, R25.H0_H0 ;  /* 0x20000019ff707230 */ /* 0x002fe40000004100 */
        /* <DEDUP_REMOVED lines=8> */
.L_x_6521:
[----:B-1----:R-:W-:Y:S01]  /*ef60*/  F2FP.F16.F32.PACK_AB R116, RZ, R127 ;  /* 0x0000007fff74723e */ /* 0x002fe200000000ff */
        /* <DEDUP_REMOVED lines=19> */
.L_x_6527:
        /* <DEDUP_REMOVED lines=12> */
.L_x_6528:
[----:B------:R-:W-:Y:S01]  /*f160*/  IMAD.WIDE.U32 R94, R20, -0x326172a9, RZ ;  /* 0xcd9e8d57145e7825 */ /* 0x000fe200078e00ff */
[----:B------:R-:W-:Y:S02]  /*f170*/  LOP3.LUT R112, R19, R93, R125, 0x96, !PT ;  /* 0x0000005d13707212 */ /* 0x000fe400078e967d */
[----:B------:R-:W-:Y:S01]  /*f180*/  IADD3 R93, PT, PT, R124, -0x61c88647, RZ ;  /* 0x9e3779b97c5d7810 */ /* 0x000fe20007ffe0ff */
[----:B------:R-:W-:Y:S01]  /*f190*/  IMAD.MOV.U32 R6, RZ, RZ, R96 ;  /* 0x000000ffff067224 */ /* 0x000fe200078e0060 */
        /* <DEDUP_REMOVED lines=53> */
[----:B------:R-:W-:-:S05]  /*f4f0*/  IMAD.WIDE.U32 R94, R95, -0x2daee0ad, RZ ;  /* 0xd2511f535f5e7825 */ /* 0x000fca00078e00ff */
[----:B------:R-:W-:Y:S02]  /*f500*/  LOP3.LUT R104, R113, R92, R95, 0x96, !PT ;  /* 0x0000005c71687212 */ /* 0x000fe400078e965f */
[----:B------:R-:W-:-:S07]  /*f510*/  MOV R115, R94 ;  /* 0x0000005e00737202 */ /* 0x000fce0000000f00 */
.L_x_6526:
        /* <DEDUP_REMOVED lines=12> */
.L_x_6525:
        /* <DEDUP_REMOVED lines=20> */
.L_x_6531:
        /* <DEDUP_REMOVED lines=12> */
.L_x_6532:
[----:B------:R-:W-:Y:S01]  /*f7e0*/  IMAD.WIDE.U32 R112, R20, -0x326172a9, RZ ;  /* 0xcd9e8d5714707825 */ /* 0x000fe200078e00ff */
[----:B------:R-:W-:Y:S02]  /*f7f0*/  LOP3.LUT R92, R19, R95, R125, 0x96, !PT ;  /* 0x0000005f135c7212 */ /* 0x000fe400078e967d */
[----:B------:R-:W-:Y:S01]  /*f800*/  IADD3 R95, PT, PT, R124, -0x61c88647, RZ ;  /* 0x9e3779b97c5f7810 */ /* 0x000fe20007ffe0ff */
[----:B------:R-:W-:Y:S01]  /*f810*/  IMAD.MOV.U32 R4, RZ, RZ, R115 ;  /* 0x000000ffff047224 */ /* 0x000fe200078e0073 */
        /* <DEDUP_REMOVED lines=23> */
[----:B------:R-:W-:Y:S02]  /*f990*/  IADD3 R95, PT, PT, R124, 0x1715609d, RZ ;  /* 0x1715609d7c5f7810 */ /* 0x000fe40007ffe0ff */
        /* <DEDUP_REMOVED lines=13> */
[----:B------:R-:W-:Y:S02]  /*fa70*/  VIADD R113, R125, 0x1fd5c5a3 ;  /* 0x1fd5c5a37d717836 */ /* 0x000fe40000000000 */
        /* <DEDUP_REMOVED lines=15> */
[----:B------:R-:W-:Y:S01]  /*fb70*/  MOV R118, R92 ;  /* 0x0000005c00767202 */ /* 0x000fe20000000f00 */
[----:B------:R-:W-:-:S03]  /*fb80*/  HFMA2 R92, -RZ, RZ, 0, 0 ;  /* 0x00000000ff5c7431 */ /* 0x000fc600000001ff */
[----:B------:R-:W-:-:S07]  /*fb90*/  LOP3.LUT R104, R113, R94, R93, 0x96, !PT ;  /* 0x0000005e71687212 */ /* 0x000fce00078e965d */
.L_x_6530:
[----:B------:R-:W-:Y:S01]  /*fba0*/  I2FP.F32.U32 R4, R4 ;  /* 0x0000000400047245 */ /* 0x000fe20000201000 */
[----:B------:R-:W-:Y:S02]  /*fbb0*/  HADD2.F32 R94, -RZ, R30.H0_H0 ;  /* 0x2000001eff5e7230 */ /* 0x000fe40000004100 */
[----:B------:R-:W-:Y:S02]  /*fbc0*/  IMAD.MOV.U32 R93, RZ, RZ, 0x2f800000 ;  /* 0x2f800000ff5d7424 */ /* 0x000fe400078e00ff */
[----:B------:R-:W-:Y:S02]  /*fbd0*/  HADD2.F32 R96, -RZ, R26.H0_H0 ;  /* 0x2000001aff607230 */ /* 0x000fe40000004100 */
        /* <DEDUP_REMOVED lines=8> */
.L_x_6529:
        /* <DEDUP_REMOVED lines=20> */
.L_x_6535:
        /* <DEDUP_REMOVED lines=12> */
.L_x_6536:
[----:B------:R-:W-:Y:S01]  /*fe60*/  IMAD.WIDE.U32 R94, R20, -0x326172a9, RZ ;  /* 0xcd9e8d57145e7825 */ /* 0x000fe200078e00ff */
[----:B------:R-:W-:Y:S02]  /*fe70*/  LOP3.LUT R92, R19, R113, R125, 0x96, !PT ;  /* 0x00000071135c7212 */ /* 0x000fe400078e967d */
[C---:B------:R-:W-:Y:S01]  /*fe80*/  IADD3 R115, PT, PT, R125.reuse, 0x76cf5d0a, RZ ;  /* 0x76cf5d0a7d737810 */ /* 0x040fe20007ffe0ff */
        /* <DEDUP_REMOVED lines=48> */
[----:B------:R-:W-:Y:S01]  /*10190*/  IMAD.MOV.U32 R2, RZ, RZ, R118 ;  /* 0x000000ffff027224 */ /* 0x000fe200078e0076 */
[----:B------:R-:W-:Y:S01]  /*101a0*/  LOP3.LUT R93, R93, R92, R113, 0x96, !PT ;  /* 0x0000005c5d5d7212 */ /* 0x000fe200078e9671 */
[----:B------:R-:W-:Y:S02]  /*101b0*/  VIADD R113, R125, 0x96a522ad ;  /* 0x96a522ad7d717836 */ /* 0x000fe40000000000 */
[----:B------:R-:W-:-:S04]  /*101c0*/  IMAD.WIDE.U32 R138, R115, -0x326172a9, RZ ;  /* 0xcd9e8d57738a7825 */ /* 0x000fc800078e00ff */
[----:B------:R-:W-:Y:S01]  /*101d0*/  IMAD.WIDE.U32 R92, R93, -0x2daee0ad, RZ ;  /* 0xd2511f535d5c7825 */ /* 0x000fe200078e00ff */
[----:B------:R-:W-:-:S04]  /*101e0*/  LOP3.LUT R102, R95, R112, R139, 0x96, !PT ;  /* 0x000000705f667212 */ /* 0x000fc800078e968b */
[----:B------:R-:W-:Y:S01]  /*101f0*/  LOP3.LUT R104, R113, R94, R93, 0x96, !PT ;  /* 0x0000005e71687212 */ /* 0x000fe200078e965d */
[----:B------:R-:W-:Y:S01]  /*10200*/  HFMA2 R93, -RZ, RZ, 0, 0 ;  /* 0x00000000ff5d7431 */ /* 0x000fe200000001ff */
[----:B------:R-:W-:-:S07]  /*10210*/  MOV R96, R92 ;  /* 0x0000005c00607202 */ /* 0x000fce0000000f00 */
.L_x_6534:
        /* <DEDUP_REMOVED lines=12> */
.L_x_6533:
        /* <DEDUP_REMOVED lines=20> */
.L_x_6539:
        /* <DEDUP_REMOVED lines=12> */
.L_x_6540:
[----:B------:R-:W-:Y:S01]  /*104e0*/  IMAD.WIDE.U32 R92, R20, -0x326172a9, RZ ;  /* 0xcd9e8d57145c7825 */ /* 0x000fe200078e00ff */
[----:B------:R-:W-:Y:S02]  /*104f0*/  LOP3.LUT R94, R19, R113, R125, 0x96, !PT ;  /* 0x00000071135e7212 */ /* 0x000fe400078e967d */
[C---:B------:R-:W-:Y:S01]  /*10500*/  IADD3 R115, PT, PT, R125.reuse, 0x76cf5d0a, RZ ;  /* 0x76cf5d0a7d737810 */ /* 0x040fe20007ffe0ff */
[----:B------:R-:W-:Y:S01]  /*10510*/  VIADD R113, R125, 0xbb67ae85 ;  /* 0xbb67ae857d717836 */ /* 0x000fe20000000000 */
[----:B------:R-:W-:Y:S01]  /*10520*/  LOP3.LUT R132, R21, R93, R124, 0x96, !PT ;  /* 0x0000005d15847212 */ /* 0x000fe200078e967c */
[----:B------:R-:W-:Y:S01]  /*10530*/  IMAD.WIDE.U32 R94, R94, -0x326172a9, RZ ;  /* 0xcd9e8d575e5e7825 */ /* 0x000fe200078e00ff */
[----:B------:R-:W-:Y:S02]  /*10540*/  IADD3 R93, PT, PT, R124, -0x61c88647, RZ ;  /* 0x9e3779b97c5d7810 */ /* 0x000fe40007ffe0ff */
[----:B------:R-:W-:Y:S01]  /*10550*/  MOV R0, R96 ;  /* 0x0000006000007202 */ /* 0x000fe20000000f00 */
        /* <DEDUP_REMOVED lines=51> */
.L_x_6538:
[----:B------:R-:W-:Y:S01]  /*10890*/  I2FP.F32.U32 R0, R0 ;  /* 0x0000000000007245 */ /* 0x000fe20000201000 */
[----:B------:R-:W-:Y:S01]  /*108a0*/  HADD2.F32 R95, -RZ, R31.H0_H0 ;  /* 0x2000001fff5f7230 */ /* 0x000fe20000004100 */
[----:B------:R-:W-:Y:S01]  /*108b0*/  MOV R93, 0x2f800000 ;  /* 0x2f800000005d7802 */ /* 0x000fe20000000f00 */
        /* <DEDUP_REMOVED lines=9> */
.L_x_6537:
        /* <DEDUP_REMOVED lines=20> */
.L_x_6543:
        /* <DEDUP_REMOVED lines=12> */
.L_x_6544:
        /* <DEDUP_REMOVED lines=60> */
.L_x_6542:
[----:B------:R-:W-:Y:S01]  /*10f10*/  I2FP.F32.U32 R92, R93 ;  /* 0x0000005d005c7245 */ /* 0x000fe20000201000 */
[----:B------:R-:W-:Y:S02]  /*10f20*/  HFMA2 R93, -RZ, RZ, 0.1171875, 0 ;  /* 0x2f800000ff5d7431 */ /* 0x000fe400000001ff */
[----:B------:R-:W-:Y:S02]  /*10f30*/  HADD2.F32 R94, -RZ, R31.H1_H1 ;  /* 0x3000001fff5e7230 */ /* 0x000fe40000004100 */
[----:B------:R-:W-:-:S03]  /*10f40*/  HADD2.F32 R126, -RZ, R27.H1_H1 ;  /* 0x3000001bff7e7230 */ /* 0x000fc60000004100 */
        /* <DEDUP_REMOVED lines=8> */
.L_x_6541:
[----:B------:R-:W-:Y:S02]  /*10fd0*/  F2FP.F16.F32.PACK_AB R126, RZ, R113 ;  /* 0x00000071ff7e723e */ /* 0x000fe400000000ff */
[----:B------:R-:W-:Y:S02]  /*10fe0*/  PRMT R94, R120, 0x5410, R118 ;  /* 0x00005410785e7816 */ /* 0x000fe40000000076 */
[----:B------:R-:W-:Y:S02]  /*10ff0*/  PRMT R93, R116, 0x5410, R114 ;  /* 0x00005410745d7816 */ /* 0x000fe40000000072 */
[----:B------:R-:W-:Y:S02]  /*11000*/  PRMT R92, R110, 0x5410, R98 ;  /* 0x000054106e5c7816 */ /* 0x000fe40000000062 */
[----:B------:R-:W-:Y:S01]  /*11010*/  PRMT R95, R95, 0x5410, R126 ;  /* 0x000054105f5f7816 */ /* 0x000fe2000000007e */
[----:B------:R-:W-:Y:S06]  /*11020*/  BRA `(.L_x_6545) ;  /* 0x0000003000807947 */ /* 0x000fec0003800000 */
.L_x_6512:
        /* <DEDUP_REMOVED lines=19> */
.L_x_6548:
        /* <DEDUP_REMOVED lines=12> */
.L_x_6549:
        /* <DEDUP_REMOVED lines=60> */
.L_x_6547:
        /* <DEDUP_REMOVED lines=10> */
[----:B------:R-:W-:-:S07]  /*11680*/  FMUL.FTZ R131, R98, R131 ;  /* 0x0000008362837220 */ /* 0x000fce0000410000 */
.L_x_6546:
        /* <DEDUP_REMOVED lines=16> */
.L_x_6552:
        /* <DEDUP_REMOVED lines=12> */
.L_x_6553:
        /* <DEDUP_REMOVED lines=60> */
.L_x_6551:
        /* <DEDUP_REMOVED lines=11> */
.L_x_6550:
        /* <DEDUP_REMOVED lines=16> */
.L_x_6556:
        /* <DEDUP_REMOVED lines=12> */
.L_x_6557:
        /* <DEDUP_REMOVED lines=60> */
.L_x_6555:
        /* <DEDUP_REMOVED lines=11> */
.L_x_6554:
        /* <DEDUP_REMOVED lines=16> */
.L_x_6560:
        /* <DEDUP_REMOVED lines=12> */
.L_x_6561:
[----:B------:R-:W-:Y:S01]  /*124b0*/  IMAD.WIDE.U32 R94, R20, -0x326172a9, RZ ;  /* 0xcd9e8d57145e7825 */ /* 0x000fe200078e00ff */
[----:B-1----:R-:W-:-:S03]  /*124c0*/  LOP3.LUT R112, R19, R93, R125, 0x96, !PT ;  /* 0x0000005d13707212 */ /* 0x002fc600078e967d */
        /* <DEDUP_REMOVED lines=49> */
[----:B------:R-:W-:Y:S01]  /*127e0*/  LOP3.LUT R95, R95, R112, R121, 0x96, !PT ;  /* 0x000000705f5f7212 */ /* 0x000fe200078e9679 */
[----:B------:R-:W-:Y:S02]  /*127f0*/  IMAD.MOV.U32 R6, RZ, RZ, R96 ;  /* 0x000000ffff067224 */ /* 0x000fe400078e0060 */
[----:B------:R-:W-:Y:S01]  /*12800*/  IMAD.WIDE.U32 R138, R113, -0x326172a9, RZ ;  /* 0xcd9e8d57718a7825 */ /* 0x000fe200078e00ff */
[----:B------:R-:W-:-:S03]  /*12810*/  IADD3 R113, PT, PT, R125, -0x695add53, RZ ;  /* 0x96a522ad7d717810 */ /* 0x000fc60007ffe0ff */
[----:B------:R-:W-:Y:S01]  /*12820*/  IMAD.WIDE.U32 R94, R95, -0x2daee0ad, RZ ;  /* 0xd2511f535f5e7825 */ /* 0x000fe200078e00ff */
[----:B------:R-:W-:-:S03]  /*12830*/  LOP3.LUT R102, R93, R120, R139, 0x96, !PT ;  /* 0x000000785d667212 */ /* 0x000fc600078e968b */
[----:B------:R-:W-:Y:S01]  /*12840*/  IMAD.MOV.U32 R93, RZ, RZ, RZ ;  /* 0x000000ffff5d7224 */ /* 0x000fe200078e00ff */
[----:B------:R-:W-:Y:S02]  /*12850*/  LOP3.LUT R104, R113, R92, R95, 0x96, !PT ;  /* 0x0000005c71687212 */ /* 0x000fe400078e965f */
[----:B------:R-:W-:-:S07]  /*12860*/  MOV R96, R94 ;  /* 0x0000005e00607202 */ /* 0x000fce0000000f00 */
.L_x_6559:
        /* <DEDUP_REMOVED lines=11> */
.L_x_6558:
[----:B-1----:R-:W-:Y:S01]  /*12920*/  F2FP.F16.F32.PACK_AB R116, RZ, R121 ;  /* 0x00000079ff74723e */ /* 0x002fe200000000ff */
        /* <DEDUP_REMOVED lines=15> */
.L_x_6564:
        /* <DEDUP_REMOVED lines=12> */
.L_x_6565:
        /* <DEDUP_REMOVED lines=60> */
.L_x_6563:
        /* <DEDUP_REMOVED lines=11> */
.L_x_6562:
        /* <DEDUP_REMOVED lines=16> */
.L_x_6568:
        /* <DEDUP_REMOVED lines=12> */
.L_x_6569:
[----:B------:R-:W-:Y:S01]  /*13110*/  IMAD.WIDE.U32 R94, R20, -0x326172a9, RZ ;  /* 0xcd9e8d57145e7825 */ /* 0x000fe200078e00ff */
[----:B------:R-:W-:Y:S02]  /*13120*/  LOP3.LUT R92, R19, R113, R125, 0x96, !PT ;  /* 0x00000071135c7212 */ /* 0x000fe400078e967d */
[C---:B------:R-:W-:Y:S01]  /*13130*/  IADD3 R113, PT, PT, R125.reuse, -0x4498517b, RZ ;  /* 0xbb67ae857d717810 */ /* 0x040fe20007ffe0ff */
        /* <DEDUP_REMOVED lines=56> */
[----:B------:R-:W-:-:S07]  /*134c0*/  LOP3.LUT R102, R95, R112, R139, 0x96, !PT ;  /* 0x000000705f667212 */ /* 0x000fce00078e968b */
.L_x_6567:
        /* <DEDUP_REMOVED lines=11> */
.L_x_6566:
        /* <DEDUP_REMOVED lines=16> */
.L_x_6572:
        /* <DEDUP_REMOVED lines=12> */
.L_x_6573:
        /* <DEDUP_REMOVED lines=60> */
.L_x_6571:
        /* <DEDUP_REMOVED lines=11> */
.L_x_6570:
        /* <DEDUP_REMOVED lines=16> */
.L_x_6576:
        /* <DEDUP_REMOVED lines=12> */
.L_x_6577:
        /* <DEDUP_REMOVED lines=60> */
.L_x_6575:
        /* <DEDUP_REMOVED lines=11> */
.L_x_6574:
[----:B------:R-:W-:Y:S02]  /*141e0*/  F2FP.F16.F32.PACK_AB R95, RZ, R113 ;  /* 0x00000071ff5f723e */ /* 0x000fe400000000ff */
[----:B------:R-:W-:Y:S02]  /*141f0*/  PRMT R94, R126, 0x5410, R120 ;  /* 0x000054107e5e7816 */ /* 0x000fe40000000078 */
[----:B------:R-:W-:Y:S02]  /*14200*/  PRMT R93, R118, 0x5410, R116 ;  /* 0x00005410765d7816 */ /* 0x000fe40000000074 */
[----:B------:R-:W-:Y:S02]  /*14210*/  PRMT R92, R114, 0x5410, R110 ;  /* 0x00005410725c7816 */ /* 0x000fe4000000006e */
[----:B------:R-:W-:-:S07]  /*14220*/  PRMT R95, R98, 0x5410, R95 ;  /* 0x00005410625f7816 */ /* 0x000fce000000005f */
.L_x_6545:
        /* <DEDUP_REMOVED lines=31> */
.L_x_6578:
[----:B-----5:R1:W5:Y:S04]  /*14420*/  @P1 LDG.E.128 R28, desc[UR6][R134.64] ;  /* 0x00000006861c1981 */ /* 0x020368000c1e1d00 */
[----:B------:R1:W5:Y:S01]  /*14430*/  @P0 LDG.E.128 R24, desc[UR6][R132.64] ;  /* 0x0000000684180981 */ /* 0x000362000c1e1d00 */
[----:B------:R-:W-:Y:S05]  /*14440*/  @!P0 BRA `(.L_x_6579) ;  /* 0x0000003400188947 */ /* 0x000fea0003800000 */
[----:B------:R-:W-:-:S13]  /*14450*/  ISETP.GT.AND P2, PT, R100, RZ, PT ;  /* 0x000000ff6400720c */ /* 0x000fda0003f44270 */
[----:B-1---5:R-:W-:Y:S01]  /*14460*/  @!P2 HADD2.F32 R133, -RZ, R24.H0_H0 ;  /* 0x20000018ff85a230 */ /* 0x022fe20000004100 */
        /* <DEDUP_REMOVED lines=18> */
.L_x_6582:
        /* <DEDUP_REMOVED lines=12> */
.L_x_6583:
        /* <DEDUP_REMOVED lines=60> */
.L_x_6581:
        /* <DEDUP_REMOVED lines=12> */
.L_x_6580:
        /* <DEDUP_REMOVED lines=20> */
.L_x_6586:
        /* <DEDUP_REMOVED lines=12> */
.L_x_6587:
        /* <DEDUP_REMOVED lines=60> */
.L_x_6585:
        /* <DEDUP_REMOVED lines=12> */
.L_x_6584:
        /* <DEDUP_REMOVED lines=20> */
.L_x_6590:
        /* <DEDUP_REMOVED lines=12> */
.L_x_6591:
        /* <DEDUP_REMOVED lines=60> */
.L_x_6589:
        /* <DEDUP_REMOVED lines=12> */
.L_x_6588:
        /* <DEDUP_REMOVED lines=20> */
.L_x_6594:
        /* <DEDUP_REMOVED lines=12> */
.L_x_6595:
        /* <DEDUP_REMOVED lines=60> */
.L_x_6593:
        /* <DEDUP_REMOVED lines=12> */
.L_x_6592:
        /* <DEDUP_REMOVED lines=20> */
.L_x_6598:
        /* <DEDUP_REMOVED lines=12> */
.L_x_6599:
        /* <DEDUP_REMOVED lines=60> */
.L_x_6597:
        /* <DEDUP_REMOVED lines=12> */
.L_x_6596:
        /* <DEDUP_REMOVED lines=20> */
.L_x_6602:
        /* <DEDUP_REMOVED lines=12> */
.L_x_6603:
        /* <DEDUP_REMOVED lines=60> */
.L_x_6601:
        /* <DEDUP_REMOVED lines=12> */
.L_x_6600:
        /* <DEDUP_REMOVED lines=20> */
.L_x_6606:
        /* <DEDUP_REMOVED lines=12> */
.L_x_6607:
        /* <DEDUP_REMOVED lines=60> */
.L_x_6605:
        /* <DEDUP_REMOVED lines=12> */
.L_x_6604:
        /* <DEDUP_REMOVED lines=20> */
.L_x_6610:
        /* <DEDUP_REMOVED lines=12> */
.L_x_6611:
        /* <DEDUP_REMOVED lines=58> */
[----:B------:R-:W-:Y:S01]  /*17770*/  IMAD.MOV.U32 R93, RZ, RZ, R128 ;  /* 0x000000ffff5d7224 */ /* 0x000fe200078e0080 */
[----:B------:R-:W-:-:S07]  /*17780*/  MOV R110, R92 ;  /* 0x0000005c006e7202 */ /* 0x000fce0000000f00 */
.L_x_6609:
        /* <DEDUP_REMOVED lines=12> */
.L_x_6608:
[----:B------:R-:W-:Y:S02]  /*17850*/  F2FP.F16.F32.PACK_AB R95, RZ, R151 ;  /* 0x00000097ff5f723e */ /* 0x000fe400000000ff */
[----:B------:R-:W-:Y:S02]  /*17860*/  PRMT R94, R118, 0x5410, R120 ;  /* 0x00005410765e7816 */ /* 0x000fe40000000078 */
[----:B------:R-:W-:Y:S02]  /*17870*/  PRMT R93, R114, 0x5410, R116 ;  /* 0x00005410725d7816 */ /* 0x000fe40000000074 */
[----:B------:R-:W-:Y:S02]  /*17880*/  PRMT R92, R112, 0x5410, R98 ;  /* 0x00005410705c7816 */ /* 0x000fe40000000062 */
[----:B------:R-:W-:Y:S01]  /*17890*/  PRMT R95, R96, 0x5410, R95 ;  /* 0x00005410605f7816 */ /* 0x000fe2000000005f */
[----:B------:R-:W-:Y:S06]  /*178a0*/  BRA `(.L_x_6612) ;  /* 0x0000003000807947 */ /* 0x000fec0003800000 */
.L_x_6579:
[----:B-1----:R-:W-:Y:S01]  /*178b0*/  MOV R133, RZ ;  /* 0x000000ff00857202 */ /* 0x002fe20000000f00 */
        /* <DEDUP_REMOVED lines=18> */
.L_x_6615:
        /* <DEDUP_REMOVED lines=12> */
.L_x_6616:
        /* <DEDUP_REMOVED lines=59> */
[----:B------:R-:W-:-:S07]  /*17e50*/  IMAD.MOV.U32 R92, RZ, RZ, RZ ;  /* 0x000000ffff5c7224 */ /* 0x000fce00078e00ff */
.L_x_6614:
        /* <DEDUP_REMOVED lines=11> */
.L_x_6613:
        /* <DEDUP_REMOVED lines=16> */
.L_x_6619:
        /* <DEDUP_REMOVED lines=12> */
.L_x_6620:
        /* <DEDUP_REMOVED lines=60> */
.L_x_6618:
        /* <DEDUP_REMOVED lines=11> */
.L_x_6617:
        /* <DEDUP_REMOVED lines=16> */
.L_x_6623:
        /* <DEDUP_REMOVED lines=12> */
.L_x_6624:
        /* <DEDUP_REMOVED lines=59> */
[----:B------:R-:W-:-:S07]  /*18ab0*/  LOP3.LUT R102, R95, R136, R139, 0x96, !PT ;  /* 0x000000885f667212 */ /* 0x000fce00078e968b */
.L_x_6622:
        /* <DEDUP_REMOVED lines=11> */
.L_x_6621:
        /* <DEDUP_REMOVED lines=16> */
.L_x_6627:
        /* <DEDUP_REMOVED lines=12> */
.L_x_6628:
        /* <DEDUP_REMOVED lines=60> */
.L_x_6626:
        /* <DEDUP_REMOVED lines=11> */
.L_x_6625:
        /* <DEDUP_REMOVED lines=16> */
.L_x_6631:
        /* <DEDUP_REMOVED lines=12> */
.L_x_6632:
        /* <DEDUP_REMOVED lines=60> */
.L_x_6630:
        /* <DEDUP_REMOVED lines=11> */
.L_x_6629:
        /* <DEDUP_REMOVED lines=16> */
.L_x_6635:
        /* <DEDUP_REMOVED lines=12> */
.L_x_6636:
        /* <DEDUP_REMOVED lines=60> */
.L_x_6634:
        /* <DEDUP_REMOVED lines=11> */
.L_x_6633:
        /* <DEDUP_REMOVED lines=16> */
.L_x_6639:
        /* <DEDUP_REMOVED lines=12> */
.L_x_6640:
        /* <DEDUP_REMOVED lines=60> */
.L_x_6638:
        /* <DEDUP_REMOVED lines=11> */
.L_x_6637:
        /* <DEDUP_REMOVED lines=16> */
.L_x_6643:
        /* <DEDUP_REMOVED lines=12> */
.L_x_6644:
        /* <DEDUP_REMOVED lines=57> */
[----:B------:R-:W-:Y:S02]  /*1a980*/  LOP3.LUT R104, R141, R94, R93, 0x96, !PT ;  /* 0x0000005e8d687212 */ /* 0x000fe400078e965d */
[----:B------:R-:W-:Y:S01]  /*1a990*/  MOV R93, R110 ;  /* 0x0000006e005d7202 */ /* 0x000fe20000000f00 */
[----:B------:R-:W-:-:S07]  /*1a9a0*/  IMAD.MOV.U32 R110, RZ, RZ, R92 ;  /* 0x000000ffff6e7224 */ /* 0x000fce00078e005c */
.L_x_6642:
[----:B------:R-:W-:Y:S01]  /*1a9b0*/  I2FP.F32.U32 R92, R93 ;  /* 0x0000005d005c7245 */ /* 0x000fe20000201000 */
[----:B-----5:R-:W-:Y:S02]  /*1a9c0*/  HADD2.F32 R94, -RZ, R31.H1_H1 ;  /* 0x3000001fff5e7230 */ /* 0x020fe40000004100 */
[----:B------:R-:W-:-:S03]  /*1a9d0*/  IMAD.MOV.U32 R93, RZ, RZ, 0x2f800000 ;  /* 0x2f800000ff5d7424 */ /* 0x000fc600078e00ff */
        /* <DEDUP_REMOVED lines=8> */
.L_x_6641:
[----:B------:R-:W-:Y:S02]  /*1aa60*/  F2FP.F16.F32.PACK_AB R95, RZ, R151 ;  /* 0x00000097ff5f723e */ /* 0x000fe400000000ff */
[----:B------:R-:W-:Y:S02]  /*1aa70*/  PRMT R94, R118, 0x5410, R120 ;  /* 0x00005410765e7816 */ /* 0x000fe40000000078 */
[----:B------:R-:W-:Y:S02]  /*1aa80*/  PRMT R93, R114, 0x5410, R116 ;  /* 0x00005410725d7816 */ /* 0x000fe40000000074 */
[----:B------:R-:W-:Y:S02]  /*1aa90*/  PRMT R92, R112, 0x5410, R98 ;  /* 0x00005410705c7816 */ /* 0x000fe40000000062 */
[----:B------:R-:W-:-:S07]  /*1aaa0*/  PRMT R95, R96, 0x5410, R95 ;  /* 0x00005410605f7816 */ /* 0x000fce000000005f */
.L_x_6612:
        /* <DEDUP_REMOVED lines=31> */
.L_x_6645:
[----:B-----5:R1:W5:Y:S04]  /*1aca0*/  @P1 LDG.E.128 R28, desc[UR6][R154.64] ;  /* 0x000000069a1c1981 */ /* 0x020368000c1e1d00 */
[----:B------:R1:W5:Y:S01]  /*1acb0*/  @P0 LDG.E.128 R24, desc[UR6][R140.64] ;  /* 0x000000068c180981 */ /* 0x000362000c1e1d00 */
[----:B------:R-:W-:Y:S05]  /*1acc0*/  @!P0 BRA `(.L_x_6646) ;  /* 0x0000003400188947 */ /* 0x000fea0003800000 */
[----:B------:R-:W-:-:S13]  /*1acd0*/  ISETP.GT.AND P0, PT, R100, RZ, PT ;  /* 0x000000ff6400720c */ /* 0x000fda0003f04270 */
[----:B-1---5:R-:W-:Y:S01]  /*1ace0*/  @!P0 HADD2.F32 R155, -RZ, R24.H0_H0 ;  /* 0x20000018ff9b8230 */ /* 0x022fe20000004100 */
[----:B------:R-:W-:Y:S01]  /*1acf0*/  @!P0 MOV R100, R110 ;  /* 0x0000006e00648202 */ /* 0x000fe20000000f00 */
[----:B0-----:R-:W-:Y:S01]  /*1ad00*/  @!P0 IMAD.MOV.U32 R92, RZ, RZ, R126 ;  /* 0x000000ffff5c8224 */ /* 0x001fe200078e007e */
        /* <DEDUP_REMOVED lines=16> */
.L_x_6649:
        /* <DEDUP_REMOVED lines=12> */
.L_x_6650:
        /* <DEDUP_REMOVED lines=60> */
.L_x_6648:
[----:B------:R-:W-:Y:S01]  /*1b290*/  HFMA2 R93, -RZ, RZ, 0.1171875, 0 ;  /* 0x2f800000ff5d7431 */ /* 0x000fe200000001ff */
[----:B------:R-:W-:Y:S01]  /*1b2a0*/  I2FP.F32.U32 R12, R12 ;  /* 0x0000000c000c7245 */ /* 0x000fe20000201000 */
[----:B------:R-:W-:Y:S02]  /*1b2b0*/  HADD2.F32 R94, -RZ, R28.H0_H0 ;  /* 0x2000001cff5e7230 */ /* 0x000fe40000004100 */
        /* <DEDUP_REMOVED lines=9> */
.L_x_6647:
        /* <DEDUP_REMOVED lines=20> */
.L_x_6653:
        /* <DEDUP_REMOVED lines=12> */
.L_x_6654:
        /* <DEDUP_REMOVED lines=59> */
[----:B------:R-:W-:-:S07]  /*1b900*/  LOP3.LUT R102, R95, R140, R139, 0x96, !PT ;  /* 0x0000008c5f667212 */ /* 0x000fce00078e968b */
.L_x_6652:
        /* <DEDUP_REMOVED lines=12> */
.L_x_6651:
        /* <DEDUP_REMOVED lines=20> */
.L_x_6657:
        /* <DEDUP_REMOVED lines=12> */
.L_x_6658:
        /* <DEDUP_REMOVED lines=60> */
.L_x_6656:
        /* <DEDUP_REMOVED lines=12> */
.L_x_6655:
        /* <DEDUP_REMOVED lines=20> */
.L_x_6661:
        /* <DEDUP_REMOVED lines=12> */
.L_x_6662:
        /* <DEDUP_REMOVED lines=60> */
.L_x_6660:
        /* <DEDUP_REMOVED lines=12> */
.L_x_6659:
        /* <DEDUP_REMOVED lines=20> */
.L_x_6665:
        /* <DEDUP_REMOVED lines=12> */
.L_x_6666:
        /* <DEDUP_REMOVED lines=60> */
.L_x_6664:
        /* <DEDUP_REMOVED lines=12> */
.L_x_6663:
        /* <DEDUP_REMOVED lines=20> */
.L_x_6669:
        /* <DEDUP_REMOVED lines=12> */
.L_x_6670:
        /* <DEDUP_REMOVED lines=60> */
.L_x_6668:
        /* <DEDUP_REMOVED lines=12> */
.L_x_6667:
        /* <DEDUP_REMOVED lines=20> */
.L_x_6673:
        /* <DEDUP_REMOVED lines=12> */
.L_x_6674:
        /* <DEDUP_REMOVED lines=60> */
.L_x_6672:
        /* <DEDUP_REMOVED lines=12> */
.L_x_6671:
        /* <DEDUP_REMOVED lines=20> */
.L_x_6677:
        /* <DEDUP_REMOVED lines=12> */
.L_x_6678:
        /* <DEDUP_REMOVED lines=60> */
.L_x_6676:
        /* <DEDUP_REMOVED lines=12> */
.L_x_6675:
[----:B------:R-:W-:Y:S02]  /*1e0d0*/  F2FP.F16.F32.PACK_AB R95, RZ, R139 ;  /* 0x0000008bff5f723e */ /* 0x000fe400000000ff */
[----:B------:R-:W-:Y:S02]  /*1e0e0*/  PRMT R94, R120, 0x5410, R128 ;  /* 0x00005410785e7816 */ /* 0x000fe40000000080 */
[----:B------:R-:W-:Y:S02]  /*1e0f0*/  PRMT R93, R114, 0x5410, R116 ;  /* 0x00005410725d7816 */ /* 0x000fe40000000074 */
[----:B------:R-:W-:Y:S02]  /*1e100*/  PRMT R92, R112, 0x5410, R110 ;  /* 0x00005410705c7816 */ /* 0x000fe4000000006e */
[----:B------:R-:W-:Y:S01]  /*1e110*/  PRMT R95, R108, 0x5410, R95 ;  /* 0x000054106c5f7816 */ /* 0x000fe2000000005f */
[----:B------:R-:W-:Y:S06]  /*1e120*/  BRA `(.L_x_6679) ;  /* 0x0000003000807947 */ /* 0x000fec0003800000 */
.L_x_6646:
        /* <DEDUP_REMOVED lines=19> */
.L_x_6682:
        /* <DEDUP_REMOVED lines=12> */
.L_x_6683:
        /* <DEDUP_REMOVED lines=60> */
.L_x_6681:
        /* <DEDUP_REMOVED lines=11> */
.L_x_6680:
        /* <DEDUP_REMOVED lines=16> */
.L_x_6686:
        /* <DEDUP_REMOVED lines=12> */
.L_x_6687:
        /* <DEDUP_REMOVED lines=60> */
.L_x_6685:
        /* <DEDUP_REMOVED lines=11> */
.L_x_6684:
        /* <DEDUP_REMOVED lines=16> */
.L_x_6690:
        /* <DEDUP_REMOVED lines=12> */
.L_x_6691:
        /* <DEDUP_REMOVED lines=60> */
.L_x_6689:
        /* <DEDUP_REMOVED lines=11> */
.L_x_6688:
        /* <DEDUP_REMOVED lines=16> */
.L_x_6694:
        /* <DEDUP_REMOVED lines=12> */
.L_x_6695:
        /* <DEDUP_REMOVED lines=60> */
.L_x_6693:
        /* <DEDUP_REMOVED lines=11> */
.L_x_6692:
        /* <DEDUP_REMOVED lines=16> */
.L_x_6698:
        /* <DEDUP_REMOVED lines=12> */
.L_x_6699:
        /* <DEDUP_REMOVED lines=60> */
.L_x_6697:
        /* <DEDUP_REMOVED lines=11> */
.L_x_6696:
        /* <DEDUP_REMOVED lines=16> */
.L_x_6702:
        /* <DEDUP_REMOVED lines=12> */
.L_x_6703:
        /* <DEDUP_REMOVED lines=60> */
.L_x_6701:
        /* <DEDUP_REMOVED lines=11> */
.L_x_6700:
        /* <DEDUP_REMOVED lines=16> */
.L_x_6706:
        /* <DEDUP_REMOVED lines=12> */
.L_x_6707:
        /* <DEDUP_REMOVED lines=60> */
.L_x_6705:
        /* <DEDUP_REMOVED lines=10> */
[----:B------:R-:W-:-:S07]  /*20ca0*/  FMUL.FTZ R100, R93, R100 ;  /* 0x000000645d647220 */ /* 0x000fce0000410000 */
.L_x_6704:
        /* <DEDUP_REMOVED lines=16> */
.L_x_6710:
        /* <DEDUP_REMOVED lines=12> */
.L_x_6711:
        /* <DEDUP_REMOVED lines=60> */
.L_x_6709:
        /* <DEDUP_REMOVED lines=11> */
.L_x_6708:
[----:B------:R-:W-:Y:S02]  /*212e0*/  F2FP.F16.F32.PACK_AB R95, RZ, R139 ;  /* 0x0000008bff5f723e */ /* 0x000fe400000000ff */
[----:B------:R-:W-:Y:S02]  /*212f0*/  PRMT R94, R118, 0x5410, R120 ;  /* 0x00005410765e7816 */ /* 0x000fe40000000078 */
[----:B------:R-:W-:Y:S02]  /*21300*/  PRMT R93, R116, 0x5410, R114 ;  /* 0x00005410745d7816 */ /* 0x000fe40000000072 */
[----:B------:R-:W-:Y:S02]  /*21310*/  PRMT R92, R112, 0x5410, R110 ;  /* 0x00005410705c7816 */ /* 0x000fe4000000006e */
[----:B------:R-:W-:-:S07]  /*21320*/  PRMT R95, R108, 0x5410, R95 ;  /* 0x000054106c5f7816 */ /* 0x000fce000000005f */
.L_x_6679:
        /* <DEDUP_REMOVED lines=63> */
.L_x_6712:
        /* <DEDUP_REMOVED lines=14> */
[----:B------:R-:W-:Y:S01]  /*21800*/  ISETP.GT.U32.AND P1, PT, R110, 0x3, PT ;  /* 0x000000036e00780c */ /* 0x000fe20003f24070 */
[----:B------:R-:W-:Y:S02]  /*21810*/  HFMA2 R110, -RZ, RZ, 0, 0 ;  /* 0x00000000ff6e7431 */ /* 0x000fe400000001ff */
        /* <DEDUP_REMOVED lines=98> */
.L_x_6714:
[----:B------:R-:W-:Y:S05]  /*21e40*/  BSYNC.RECONVERGENT B0 ;  /* 0x0000000000007941 */ /* 0x000fea0003800200 */
.L_x_6713:
[----:B------:R-:W-:Y:S01]  /*21e50*/  BAR.SYNC.DEFER_BLOCKING 0x0 ;  /* 0x0000000000007b1d */ /* 0x000fe20000010000 */
[----:B0-----:R-:W-:-:S05]  /*21e60*/  CS2R R92, SRZ ;  /* 0x00000000005c7805 */ /* 0x001fca000001ff00 */
[----:B------:R-:W-:Y:S04]  /*21e70*/  BSSY.RECONVERGENT B0, `(.L_x_6715) ;  /* 0x000000a000007945 */ /* 0x000fe80003800200 */
        /* <DEDUP_REMOVED lines=9> */
.L_x_6716:
[----:B------:R-:W-:Y:S05]  /*21f10*/  BSYNC.RECONVERGENT B0 ;  /* 0x0000000000007941 */ /* 0x000fea0003800200 */
.L_x_6715:
        /* <DEDUP_REMOVED lines=49> */
[----:B------:R-:W-:-:S13]  /*22230*/  ISETP.GE.AND P0, PT, R14, 0x1, PT ;  /* 0x000000010e00780c */ /* 0x000fda0003f06270 */
[----:B0-----:R-:W-:Y:S05]  /*22240*/  @!P0 BRA `(.L_x_6717) ;  /* 0x0000000c00c48947 */ /* 0x001fea0003800000 */
[----:B------:R-:W-:Y:S01]  /*22250*/  VIADD R93, R14, 0xffffffff ;  /* 0xffffffff0e5d7836 */ /* 0x000fe20000000000 */
[----:B------:R-:W-:Y:S01]  /*22260*/  FSEL R14, R153, RZ, !P1 ;  /* 0x000000ff990e7208 */ /* 0x000fe20004800000 */
[----:B------:R-:W-:Y:S02]  /*22270*/  HADD2.F32 R95, -RZ, R70.H1_H1 ;  /* 0x30000046ff5f7230 */ /* 0x000fe40000004100 */
[----:B------:R-:W-:Y:S02]  /*22280*/  IMAD R18, R93, R18, RZ ;  /* 0x000000125d127224 */ /* 0x000fe400078e02ff */
[C---:B------:R-:W-:Y:S01]  /*22290*/  FADD.FTZ R92, -R14.reuse, R17 ;  /* 0x000000110e5c7221 */ /* 0x040fe20000010100 */
[C---:B------:R-:W-:Y:S01]  /*222a0*/  FADD.FTZ R112, -R14.reuse, R7 ;  /* 0x000000070e707221 */ /* 0x040fe20000010100 */
[----:B------:R-:W-:Y:S01]  /*222b0*/  FADD.FTZ R114, -R14, R5 ;  /* 0x000000050e727221 */ /* 0x000fe20000010100 */
[----:B------:R-:W-:Y:S02]  /*222c0*/  HADD2.F32 R7, -RZ, R88.H0_H0 ;  /* 0x20000058ff077230 */ /* 0x000fe40000004100 */
[----:B------:R-:W-:Y:S01]  /*222d0*/  FMUL.FTZ R92, R123, R92 ;  /* 0x0000005c7b5c7220 */ /* 0x000fe20000410000 */
[----:B------:R-:W-:-:S02]  /*222e0*/  HADD2.F32 R5, -RZ, R68.H0_H0 ;  /* 0x20000044ff057230 */ /* 0x000fc40000004100 */
        /* <DEDUP_REMOVED lines=46> */
[----:B------:R-:W-:-:S02]  /*225d0*/  HADD2.F32 R7, -RZ, R89.H0_H0 ;  /* 0x20000059ff077230 */ /* 0x000fc40000004100 */
[C---:B------:R-:W-:Y:S01]  /*225e0*/  FMUL.FTZ R110, R123.reuse, R110 ;  /* 0x0000006e7b6e7220 */ /* 0x040fe20000410000 */
[----:B------:R-:W-:Y:S02]  /*225f0*/  HADD2.F32 R9, -RZ, R69.H0_H0 ;  /* 0x20000045ff097230 */ /* 0x000fe40000004100 */
[----:B------:R-:W-:Y:S01]  /*22600*/  FMUL.FTZ R114, R123, R114 ;  /* 0x000000727b727220 */ /* 0x000fe20000410000 */
[--C-:B------:R-:W-:Y:S02]  /*22610*/  HADD2.F32 R93, -RZ, R90.reuse.H1_H1 ;  /* 0x3000005aff5d7230 */ /* 0x100fe40000004100 */
[----:B------:R-:W-:Y:S01]  /*22620*/  FFMA.FTZ R108, R108, R11, R13 ;  /* 0x0000000b6c6c7223 */ /* 0x000fe2000001000d */
[----:B------:R-:W-:Y:S02]  /*22630*/  HADD2.F32 R15, -RZ, R90.H0_H0 ;  /* 0x2000005aff0f7230 */ /* 0x000fe40000004100 */
[----:B------:R-:W-:Y:S01]  /*22640*/  FFMA.FTZ R3, R94, R14, R3 ;  /* 0x0000000e5e037223 */ /* 0x000fe20000010003 */
[----:B------:R-:W-:-:S02]  /*22650*/  HADD2.F32 R17, -RZ, R70.H0_H0 ;  /* 0x20000046ff117230 */ /* 0x000fc40000004100 */
        /* <DEDUP_REMOVED lines=9> */
[----:B------:R-:W-:Y:S02]  /*226f0*/  HADD2.F32 R15, -RZ, R84.H0_H0 ;  /* 0x20000054ff0f7230 */ /* 0x000fe40000004100 */
[C---:B------:R-:W-:Y:S01]  /*22700*/  FMUL.FTZ R118, R123.reuse, R118 ;  /* 0x000000767b767220 */ /* 0x040fe20000410000 */
[----:B------:R-:W-:Y:S02]  /*22710*/  HADD2.F32 R17, -RZ, R64.H0_H0 ;  /* 0x20000040ff117230 */ /* 0x000fe40000004100 */
[C---:B------:R-:W-:Y:S01]  /*22720*/  FMUL.FTZ R120, R123.reuse, R120 ;  /* 0x000000787b787220 */ /* 0x040fe20000410000 */
        /* <DEDUP_REMOVED lines=9> */
[----:B------:R-:W-:Y:S01]  /*227c0*/  FFMA.FTZ R9, R120, R93, R97 ;  /* 0x0000005d78097223 */ /* 0x000fe20000010061 */
[----:B------:R-:W-:-:S02]  /*227d0*/  HADD2.F32 R103, -RZ, R65.H1_H1 ;  /* 0x30000041ff677230 */ /* 0x000fc40000004100 */
[----:B------:R-:W-:Y:S01]  /*227e0*/  FFMA.FTZ R109, R122, R109, R99 ;  /* 0x0000006d7a6d7223 */ /* 0x000fe20000010063 */
[----:B------:R-:W-:Y:S02]  /*227f0*/  HADD2.F32 R97, -RZ, R86.H1_H1 ;  /* 0x30000056ff617230 */ /* 0x000fe40000004100 */
[C---:B------:R-:W-:Y:S01]  /*22800*/  FMUL.FTZ R132, R123.reuse, R132 ;  /* 0x000000847b847220 */ /* 0x040fe20000410000 */
[----:B------:R-:W-:Y:S02]  /*22810*/  HADD2.F32 R17, -RZ, R66.H1_H1 ;  /* 0x30000042ff117230 */ /* 0x000fe40000004100 */
[----:B------:R-:W-:Y:S01]  /*22820*/  FFMA.FTZ R112, R128, R101, R103 ;  /* 0x0000006580707223 */ /* 0x000fe20000010067 */
[----:B------:R-:W-:Y:S02]  /*22830*/  HADD2.F32 R111, -RZ, R87.H0_H0 ;  /* 0x20000057ff6f7230 */ /* 0x000fe40000004100 */
[----:B------:R-:W-:Y:S01]  /*22840*/  FMUL.FTZ R134, R123, R134 ;  /* 0x000000867b867220 */ /* 0x000fe20000410000 */
[----:B------:R-:W-:-:S02]  /*22850*/  HADD2.F32 R93, -RZ, R67.H0_H0 ;  /* 0x20000043ff5d7230 */ /* 0x000fc40000004100 */
[C---:B------:R-:W-:Y:S01]  /*22860*/  FMUL.FTZ R136, R123.reuse, R136 ;  /* 0x000000887b887220 */ /* 0x040fe20000410000 */
[----:B------:R-:W-:Y:S02]  /*22870*/  HADD2.F32 R99, -RZ, R87.H1_H1 ;  /* 0x30000057ff637230 */ /* 0x000fe40000004100 */
[----:B------:R-:W-:Y:S01]  /*22880*/  FMUL.FTZ R140, R123, R140 ;  /* 0x0000008c7b8c7220 */ /* 0x000fe20000410000 */
[----:B------:R-:W-:Y:S02]  /*22890*/  HADD2.F32 R101, -RZ, R67.H1_H1 ;  /* 0x30000043ff657230 */ /* 0x000fe40000004100 */
[----:B------:R-:W-:Y:S01]  /*228a0*/  FFMA.FTZ R97, R132, R97, R17 ;  /* 0x0000006184617223 */ /* 0x000fe20000010011 */
[----:B------:R-:W-:Y:S02]  /*228b0*/  HADD2.F32 R103, -RZ, R80.H0_H0 ;  /* 0x20000050ff677230 */ /* 0x000fe40000004100 */
[----:B------:R-:W-:Y:S01]  /*228c0*/  FFMA.FTZ R111, R134, R111, R93 ;  /* 0x0000006f866f7223 */ /* 0x000fe2000001005d */
[----:B------:R-:W-:-:S02]  /*228d0*/  HADD2.F32 R105, -RZ, R60.H0_H0 ;  /* 0x2000003cff697230 */ /* 0x000fc40000004100 */
[----:B------:R-:W-:Y:S01]  /*228e0*/  FFMA.FTZ R136, R136, R99, R101 ;  /* 0x0000006388887223 */ /* 0x000fe20000010065 */
[----:B------:R-:W-:Y:S02]  /*228f0*/  HADD2.F32 R113, -RZ, R81.H0_H0 ;  /* 0x20000051ff717230 */ /* 0x000fe40000004100 */
[C---:B------:R-:W-:Y:S01]  /*22900*/  FMUL.FTZ R144, R123.reuse, R144 ;  /* 0x000000907b907220 */ /* 0x040fe20000410000 */
[----:B------:R-:W-:Y:S02]  /*22910*/  HADD2.F32 R17, -RZ, R61.H0_H0 ;  /* 0x2000003dff117230 */ /* 0x000fe40000004100 */
[----:B------:R-:W-:Y:S01]  /*22920*/  FFMA.FTZ R140, R140, R103, R105 ;  /* 0x000000678c8c7223 */ /* 0x000fe20000010069 */
[----:B------:R-:W-:Y:S02]  /*22930*/  HADD2.F32 R93, -RZ, R81.H1_H1 ;  /* 0x30000051ff5d7230 */ /* 0x000fe40000004100 */
[----:B------:R-:W-:Y:S01]  /*22940*/  FMUL.FTZ R146, R123, R146 ;  /* 0x000000927b927220 */ /* 0x000fe20000410000 */
[----:B------:R-:W-:-:S02]  /*22950*/  HADD2.F32 R99, -RZ, R61.H1_H1 ;  /* 0x3000003dff637230 */ /* 0x000fc40000004100 */
[C---:B------:R-:W-:Y:S01]  /*22960*/  FMUL.FTZ R148, R123.reuse, R148 ;  /* 0x000000947b947220 */ /* 0x040fe20000410000 */
[----:B------:R-:W-:Y:S02]  /*22970*/  HADD2.F32 R101, -RZ, R82.H0_H0 ;  /* 0x20000052ff657230 */ /* 0x000fe40000004100 */
[----:B------:R-:W-:Y:S01]  /*22980*/  FMUL.FTZ R130, R123, R130 ;  /* 0x000000827b827220 */ /* 0x000fe20000410000 */
[----:B------:R-:W-:Y:S02]  /*22990*/  HADD2.F32 R103, -RZ, R62.H0_H0 ;  /* 0x2000003eff677230 */ /* 0x000fe40000004100 */
[----:B------:R-:W-:Y:S01]  /*229a0*/  FFMA.FTZ R113, R144, R113, R17 ;  /* 0x0000007190717223 */ /* 0x000fe20000010011 */
[----:B------:R-:W-:Y:S02]  /*229b0*/  HADD2.F32 R13, -RZ, R86.H0_H0 ;  /* 0x20000056ff0d7230 */ /* 0x000fe40000004100 */
[----:B------:R-:W-:Y:S01]  /*229c0*/  FFMA.FTZ R146, R146, R93, R99 ;  /* 0x0000005d92927223 */ /* 0x000fe20000010063 */
[----:B------:R-:W-:-:S02]  /*229d0*/  HADD2.F32 R15, -RZ, R66.H0_H0 ;  /* 0x20000042ff0f7230 */ /* 0x000fc40000004100 */
        /* <DEDUP_REMOVED lines=10> */
[----:B------:R-:W-:Y:S01]  /*22a80*/  FFMA.FTZ R154, R154, R17, R93 ;  /* 0x000000119a9a7223 */ /* 0x000fe2000001005d */
[----:B------:R-:W-:Y:S02]  /*22a90*/  HADD2.F32 R15, -RZ, R60.H1_H1 ;  /* 0x3000003cff0f7230 */ /* 0x000fe40000004100 */
[----:B------:R-:W-:Y:S01]  /*22aa0*/  FFMA.FTZ R156, R156, R99, R101 ;  /* 0x000000639c9c7223 */ /* 0x000fe20000010065 */
[----:B------:R-:W-:Y:S02]  /*22ab0*/  HADD2.F32 R93, -RZ, R78.H0_H0 ;  /* 0x2000004eff5d7230 */ /* 0x000fe40000004100 */
[----:B------:R-:W-:Y:S01]  /*22ac0*/  FMUL.FTZ R164, R123, R164 ;  /* 0x000000a47ba47220 */ /* 0x000fe20000410000 */
[----:B------:R-:W-:-:S02]  /*22ad0*/  HADD2.F32 R99, -RZ, R58.H0_H0 ;  /* 0x2000003aff637230 */ /* 0x000fc40000004100 */
[----:B------:R-:W-:Y:S01]  /*22ae0*/  FFMA.FTZ R13, R142, R13, R15 ;  /* 0x0000000d8e0d7223 */ /* 0x000fe2000001000f */
[----:B------:R-:W-:Y:S02]  /*22af0*/  HADD2.F32 R14, -RZ, R78.H1_H1 ;  /* 0x3000004eff0e7230 */ /* 0x000fe40000004100 */
[C---:B------:R-:W-:Y:S01]  /*22b00*/  FMUL.FTZ R147, R123.reuse, R147 ;  /* 0x000000937b937220 */ /* 0x040fe20000410000 */
[----:B------:R-:W-:Y:S02]  /*22b10*/  HADD2.F32 R92, -RZ, R58.H1_H1 ;  /* 0x3000003aff5c7230 */ /* 0x000fe40000004100 */
[----:B------:R-:W-:Y:S01]  /*22b20*/  FMUL.FTZ R152, R123, R152 ;  /* 0x000000987b987220 */ /* 0x000fe20000410000 */
[----:B------:R-:W-:Y:S02]  /*22b30*/  HADD2.F32 R115, -RZ, R83.H0_H0 ;  /* 0x20000053ff737230 */ /* 0x000fe40000004100 */
[----:B------:R-:W-:Y:S01]  /*22b40*/  FFMA.FTZ R164, R164, R93, R99 ;  /* 0x0000005da4a47223 */ /* 0x000fe20000010063 */
[----:B------:R-:W-:-:S02]  /*22b50*/  HADD2.F32 R15, -RZ, R63.H0_H0 ;  /* 0x2000003fff0f7230 */ /* 0x000fc40000004100 */
[----:B------:R-:W-:Y:S01]  /*22b60*/  FFMA.FTZ R147, R147, R14, R92 ;  /* 0x0000000e93937223 */ /* 0x000fe2000001005c */
[----:B------:R-:W-:Y:S01]  /*22b70*/  HADD2.F32 R17, -RZ, R57.H1_H1 ;  /* 0x30000039ff117230 */ /* 0x000fe20000004100 */
[----:B------:R-:W0:Y:S01]  /*22b80*/  LDC.64 R92, c[0x0][0x428] ;  /* 0x00010a00ff5c7b82 */ /* 0x000e220000000a00 */
[C---:B------:R-:W-:Y:S01]  /*22b90*/  FMUL.FTZ R162, R123.reuse, R162 ;  /* 0x000000a27ba27220 */ /* 0x040fe20000410000 */
[----:B------:R-:W-:Y:S01]  /*22ba0*/  FFMA.FTZ R115, R152, R115, R15 ;  /* 0x0000007398737223 */ /* 0x000fe2000001000f */
[--C-:B------:R-:W-:Y:S02]  /*22bb0*/  HADD2.F32 R15, -RZ, R77.reuse.H1_H1 ;  /* 0x3000004dff0f7230 */ /* 0x100fe40000004100 */
[C---:B------:R-:W-:Y:S01]  /*22bc0*/  FMUL.FTZ R160, R123.reuse, R160 ;  /* 0x000000a07ba07220 */ /* 0x040fe20000410000 */
[----:B------:R-:W-:Y:S02]  /*22bd0*/  HADD2.F32 R117, -RZ, R77.H0_H0 ;  /* 0x2000004dff757230 */ /* 0x000fe40000004100 */
[----:B------:R-:W-:Y:S01]  /*22be0*/  FMUL.FTZ R149, R123, R149 ;  /* 0x000000957b957220 */ /* 0x000fe20000410000 */
[----:B------:R-:W-:-:S02]  /*22bf0*/  HADD2.F32 R119, -RZ, R57.H0_H0 ;  /* 0x20000039ff777230 */ /* 0x000fc40000004100 */
[----:B------:R-:W-:Y:S01]  /*22c00*/  FFMA.FTZ R162, R162, R15, R17 ;  /* 0x0000000fa2a27223 */ /* 0x000fe20000010011 */
[----:B------:R-:W-:Y:S02]  /*22c10*/  HADD2.F32 R98, -RZ, R79.H0_H0 ;  /* 0x2000004fff627230 */ /* 0x000fe40000004100 */
[----:B------:R-:W-:Y:S01]  /*22c20*/  FMUL.FTZ R151, R123, R151 ;  /* 0x000000977b977220 */ /* 0x000fe20000410000 */
[----:B------:R-:W-:Y:S01]  /*22c30*/  HADD2.F32 R120, -RZ, R59.H0_H0 ;  /* 0x2000003bff787230 */ /* 0x000fe20000004100 */
[----:B------:R-:W-:Y:S01]  /*22c40*/  SHF.R.S32.HI R15, RZ, 0x1f, R18 ;  /* 0x0000001fff0f7819 */ /* 0x000fe20000011412 */
[----:B------:R-:W-:Y:S02]  /*22c50*/  HADD2.F32 R122, -RZ, R79.H1_H1 ;  /* 0x3000004fff7a7230 */ /* 0x000fe40000004100 */
[----:B------:R-:W-:Y:S01]  /*22c60*/  FFMA.FTZ R117, R160, R117, R119 ;  /* 0x00000075a0757223 */ /* 0x000fe20000010077 */
[----:B------:R-:W-:Y:S02]  /*22c70*/  HADD2.F32 R128, -RZ, R59.H1_H1 ;  /* 0x3000003bff807230 */ /* 0x000fe40000004100 */
[----:B------:R-:W-:Y:S01]  /*22c80*/  FFMA.FTZ R119, R149, R98, R120 ;  /* 0x0000006295777223 */ /* 0x000fe20000010078 */
[----:B------:R-:W-:Y:S01]  /*22c90*/  HADD2.F32 R120, -RZ, R72.H0_H0 ;  /* 0x20000048ff787230 */ /* 0x000fe20000004100 */
[----:B------:R-:W-:Y:S01]  /*22ca0*/  LEA.HI R15, R15, R18, RZ, 0x3 ;  /* 0x000000120f0f7211 */ /* 0x000fe200078f18ff */
[----:B------:R-:W-:-:S02]  /*22cb0*/  HADD2.F32 R14, -RZ, R52.H0_H0 ;  /* 0x20000034ff0e7230 */ /* 0x000fc40000004100 */
[----:B------:R-:W-:Y:S01]  /*22cc0*/  FFMA.FTZ R122, R151, R122, R128 ;  /* 0x0000007a977a7223 */ /* 0x000fe20000010080 */
        /* <DEDUP_REMOVED lines=8> */
[C---:B------:R-:W-:Y:S01]  /*22d50*/  FMUL.FTZ R161, R123.reuse, R161 ;  /* 0x000000a17ba17220 */ /* 0x040fe20000410000 */
[----:B------:R-:W-:Y:S02]  /*22d60*/  HADD2.F32 R130, -RZ, R73.H0_H0 ;  /* 0x20000049ff827230 */ /* 0x000fe40000004100 */
[----:B------:R-:W-:Y:S01]  /*22d70*/  FMUL.FTZ R100, R123, R100 ;  /* 0x000000647b647220 */ /* 0x000fe20000410000 */
[----:B------:R-:W-:Y:S01]  /*22d80*/  HADD2.F32 R132, -RZ, R53.H0_H0 ;  /* 0x20000035ff847230 */ /* 0x000fe20000004100 */
[----:B------:R-:W-:Y:S01]  /*22d90*/  LEA.HI.SX32 R15, R15, R16, 0x1d ;  /* 0x000000100f0f7211 */ /* 0x000fe200078feaff */
[----:B------:R-:W-:Y:S02]  /*22da0*/  HADD2.F32 R134, -RZ, R73.H1_H1 ;  /* 0x30000049ff867230 */ /* 0x000fe40000004100 */
[----:B------:R-:W-:Y:S01]  /*22db0*/  FFMA.FTZ R120, R155, R120, R14 ;  /* 0x000000789b787223 */ /* 0x000fe2000001000e */
[----:B------:R-:W-:Y:S02]  /*22dc0*/  HADD2.F32 R142, -RZ, R53.H1_H1 ;  /* 0x30000035ff8e7230 */ /* 0x000fe40000004100 */
[----:B------:R-:W-:Y:S01]  /*22dd0*/  FMUL.FTZ R158, R123, R158 ;  /* 0x0000009e7b9e7220 */ /* 0x000fe20000410000 */
[----:B------:R-:W-:-:S02]  /*22de0*/  HADD2.F32 R17, -RZ, R75.H0_H0 ;  /* 0x2000004bff117230 */ /* 0x000fc40000004100 */
[C---:B------:R-:W-:Y:S01]  /*22df0*/  FMUL.FTZ R163, R123.reuse, R163 ;  /* 0x000000a37ba37220 */ /* 0x040fe20000410000 */
[----:B------:R-:W-:Y:S02]  /*22e00*/  HADD2.F32 R99, -RZ, R55.H0_H0 ;  /* 0x20000037ff637230 */ /* 0x000fe40000004100 */
[C---:B------:R-:W-:Y:S01]  /*22e10*/  FMUL.FTZ R165, R123.reuse, R165 ;  /* 0x000000a57ba57220 */ /* 0x040fe20000410000 */
[----:B------:R-:W-:Y:S01]  /*22e20*/  FMUL.FTZ R139, R123, R139 ;  /* 0x0000008b7b8b7220 */ /* 0x000fe20000410000 */
[----:B------:R-:W-:Y:S01]  /*22e30*/  FFMA.FTZ R105, R150, R105, R107 ;  /* 0x0000006996697223 */ /* 0x000fe2000001006b */
[----:B------:R-:W-:Y:S01]  /*22e40*/  FFMA.FTZ R157, R157, R98, R128 ;  /* 0x000000629d9d7223 */ /* 0x000fe20000010080 */
[----:B------:R-:W-:Y:S01]  /*22e50*/  FFMA.FTZ R121, R159, R130, R132 ;  /* 0x000000829f797223 */ /* 0x000fe20000010084 */
[----:B------:R-:W-:Y:S02]  /*22e60*/  HADD2.F32 R14, -RZ, R74.H0_H0 ;  /* 0x2000004aff0e7230 */ /* 0x000fe40000004100 */
[----:B------:R-:W-:Y:S01]  /*22e70*/  FFMA.FTZ R130, R161, R134, R142 ;  /* 0x00000086a1827223 */ /* 0x000fe2000001008e */
[----:B------:R-:W-:-:S02]  /*22e80*/  HADD2.F32 R18, -RZ, R54.H0_H0 ;  /* 0x20000036ff127230 */ /* 0x000fc40000004100 */
[----:B------:R-:W-:Y:S01]  /*22e90*/  FFMA.FTZ R123, R100, R17, R99 ;  /* 0x00000011647b7223 */ /* 0x000fe20000010063 */
[----:B------:R-:W-:Y:S01]  /*22ea0*/  HADD2.F32 R103, -RZ, R76.H1_H1 ;  /* 0x3000004cff677230 */ /* 0x000fe20000004100 */
[C---:B------:R-:W-:Y:S01]  /*22eb0*/  IADD3 R17, PT, PT, R15.reuse, 0x80, RZ ;  /* 0x000000800f117810 */ /* 0x040fe20007ffe0ff */
[----:B------:R-:W-:Y:S01]  /*22ec0*/  HADD2.F32 R107, -RZ, R56.H1_H1 ;  /* 0x30000038ff6b7230 */ /* 0x000fe20000004100 */
[----:B------:R-:W-:Y:S01]  /*22ed0*/  IADD3 R101, PT, PT, R15, 0x180, RZ ;  /* 0x000001800f657810 */ /* 0x000fe20007ffe0ff */
[----:B------:R-:W-:Y:S02]  /*22ee0*/  HADD2.F32 R98, -RZ, R74.H1_H1 ;  /* 0x3000004aff627230 */ /* 0x000fe40000004100 */
[----:B------:R-:W-:Y:S01]  /*22ef0*/  FFMA.FTZ R163, R163, R14, R18 ;  /* 0x0000000ea3a37223 */ /* 0x000fe20000010012 */
[----:B------:R-:W-:Y:S02]  /*22f00*/  HADD2.F32 R128, -RZ, R54.H1_H1 ;  /* 0x30000036ff807230 */ /* 0x000fe40000004100 */
[----:B------:R-:W-:Y:S01]  /*22f10*/  FFMA.FTZ R103, R158, R103, R107 ;  /* 0x000000679e677223 */ /* 0x000fe2000001006b */
[----:B------:R-:W-:Y:S01]  /*22f20*/  HADD2.F32 R132, -RZ, R75.H1_H1 ;  /* 0x3000004bff847230 */ /* 0x000fe20000004100 */
[----:B------:R-:W-:Y:S01]  /*22f30*/  F2FP.F16.F32.PACK_AB R95, R116, R95 ;  /* 0x0000005f745f723e */ /* 0x000fe200000000ff */
[----:B------:R-:W-:-:S02]  /*22f40*/  HADD2.F32 R134, -RZ, R55.H1_H1 ;  /* 0x30000037ff867230 */ /* 0x000fc40000004100 */
[----:B------:R-:W-:Y:S01]  /*22f50*/  FFMA.FTZ R18, R165, R98, R128 ;  /* 0x00000062a5127223 */ /* 0x000fe20000010080 */
[----:B------:R-:W-:Y:S01]  /*22f60*/  VIADD R99, R15, 0x100 ;  /* 0x000001000f637836 */ /* 0x000fe20000000000 */
[----:B------:R-:W-:Y:S01]  /*22f70*/  F2FP.F16.F32.PACK_AB R94, R11, R94 ;  /* 0x0000005e0b5e723e */ /* 0x000fe200000000ff */
[----:B------:R-:W-:Y:S02]  /*22f80*/  VIADD R129, R15, 0x200 ;  /* 0x000002000f817836 */ /* 0x000fe40000000000 */
[----:B------:R-:W-:Y:S01]  /*22f90*/  FFMA.FTZ R132, R139, R132, R134 ;  /* 0x000000848b847223 */ /* 0x000fe20000010086 */
[--C-:B0-----:R-:W-:Y:S01]  /*22fa0*/  IMAD.WIDE.U32 R14, R15, 0x10, R92.reuse ;  /* 0x000000100f0e7825 */ /* 0x101fe200078e005c */
        /* <DEDUP_REMOVED lines=25> */
[----:B------:R0:W-:Y:S04]  /*23140*/  STG.E.128 desc[UR6][R100.64], R116 ;  /* 0x0000007464007986 */ /* 0x0001e8000c101d06 */
[----:B------:R0:W-:Y:S02]  /*23150*/  STG.E.128 desc[UR6][R128.64], R120 ;  /* 0x0000007880007986 */ /* 0x0001e4000c101d06 */
.L_x_6717:
[----:B0-----:R-:W0:Y:S01]  /*23160*/  LDC.64 R14, c[0x0][0x380] ;  /* 0x0000e000ff0e7b82 */ /* 0x001e220000000a00 */
[----:B------:R-:W-:Y:S01]  /*23170*/  UPLOP3.LUT UP0, UPT, UPT, UPT, UP0, 0x40, 0x4 ;  /* 0x000000000004789c */ /* 0x000fe20003f0e800 */
[----:B0-----:R-:W-:-:S04]  /*23180*/  IADD3 R23, PT, PT, R23, R14, RZ ;  /* 0x0000000e17177210 */ /* 0x001fc80007ffe0ff */
[----:B------:R-:W-:-:S13]  /*23190*/  ISETP.GE.AND P0, PT, R23, R15, PT ;  /* 0x0000000f1700720c */ /* 0x000fda0003f06270 */
[----:B------:R-:W-:Y:S05]  /*231a0*/  @!P0 BRA `(.L_x_6718) ;  /* 0xfffffdd8001c8947 */ /* 0x000fea000383ffff */
[----:B------:R-:W-:Y:S05]  /*231b0*/  EXIT ;  /* 0x000000000000794d */ /* 0x000fea0003800000 */
.L_x_6719:
        /* <DEDUP_REMOVED lines=12> */
.L_x_34011:


//--------------------- .text._ZN10layer_norm13ln_fwd_kernelINS_13Kernel_traitsIf13__nv_bfloat16S2_S2_fjLj5120ELj1ELj1ELj4ELj16ENS_18Kernel_traits_baseILj5120EfS2_S2_S2_fjLj128EEEEELb0ELb0ELb0ELb0EEEvNS_9FwdParamsE --------------------------
	.section	.text._ZN10layer_norm13ln_fwd_kernelINS_13Kernel_traitsIf13__nv_bfloat16S2_S2_fjLj5120ELj1ELj1ELj4ELj16ENS_18Kernel_traits_baseILj5120EfS2_S2_S2_fjLj128EEEEELb0ELb0ELb0ELb0EEEvNS_9FwdParamsE,"ax",@progbits
	.align	128
        .global         _ZN10layer_norm13ln_fwd_kernelINS_13Kernel_traitsIf13__nv_bfloat16S2_S2_fjLj5120ELj1ELj1ELj4ELj16ENS_18Kernel_traits_baseILj5120EfS2_S2_S2_fjLj128EEEEELb0ELb0ELb0ELb0EEEvNS_9FwdParamsE
        .type           _ZN10layer_norm13ln_fwd_kernelINS_13Kernel_traitsIf13__nv_bfloat16S2_S2_fjLj5120ELj1ELj1ELj4ELj16ENS_18Kernel_traits_baseILj5120EfS2_S2_S2_fjLj128EEEEELb0ELb0ELb0ELb0EEEvNS_9FwdParamsE,@function
        .size           _ZN10layer_norm13ln_fwd_kernelINS_13Kernel_traitsIf13__nv_bfloat16S2_S2_fjLj5120ELj1ELj1ELj4ELj16ENS_18Kernel_traits_baseILj5120EfS2_S2_S2_fjLj128EEEEELb0ELb0ELb0ELb0EEEvNS_9FwdParamsE,(.L_x_34012 - _ZN10layer_norm13ln_fwd_kernelINS_13Kernel_traitsIf13__nv_bfloat16S2_S2_fjLj5120ELj1ELj1ELj4ELj16ENS_18Kernel_traits_baseILj5120EfS2_S2_S2_fjLj128EEEEELb0ELb0ELb0ELb0EEEvNS_9FwdParamsE)
        .other          _ZN10layer_norm13ln_fwd_kernelINS_13Kernel_traitsIf13__nv_bfloat16S2_S2_fjLj5120ELj1ELj1ELj4ELj16ENS_18Kernel_traits_baseILj5120EfS2_S2_S2_fjLj128EEEEELb0ELb0ELb0ELb0EEEvNS_9FwdParamsE,@"STO_CUDA_ENTRY STV_DEFAULT"
_ZN10layer_norm13ln_fwd_kernelINS_13Kernel_traitsIf13__nv_bfloat16S2_S2_fjLj5120ELj1ELj1ELj4ELj16ENS_18Kernel_traits_baseILj5120EfS2_S2_S2_fjLj128EEEEELb0ELb0ELb0ELb0EEEvNS_9FwdParamsE:
.text._ZN10layer_norm13ln_fwd_kernelINS_13Kernel_traitsIf13__nv_bfloat16S2_S2_fjLj5120ELj1ELj1ELj4ELj16ENS_18Kernel_traits_baseILj5120EfS2_S2_S2_fjLj128EEEEELb0ELb0ELb0ELb0EEEvNS_9FwdParamsE:
        /* <DEDUP_REMOVED lines=32> */
[----:B------:R-:W-:Y:S01]  /*0200*/  @P1 IADD3 R25, PT, PT, R25, 0x80, RZ ;  /* 0x0000008019191810 */ /* 0x000fe20007ffe0ff */
[----:B------:R0:W5:Y:S04]  /*0210*/  @P1 LDG.E.128 R80, desc[UR6][R12.64+0x10] ;  /* 0x000010060c501981 */ /* 0x000168000c1e1d00 */
[----:B------:R0:W5:Y:S01]  /*0220*/  @P1 LD.E.128 R76, desc[UR6][R14.64] ;  /* 0x000000060e4c1980 */ /* 0x000162000c101d00 */
[----:B------:R-:W1:Y:S01]  /*0230*/  @P3 LDC.64 R22, c[0x0][0x438] ;  /* 0x00010e00ff163b82 */ /* 0x000e620000000a00 */
[----:B--2---:R-:W-:-:S02]  /*0240*/  @P2 IMAD.WIDE.U32 R16, R25, 0x20, R16 ;  /* 0x0000002019102825 */ /* 0x004fc400078e0010 */
[----:B------:R0:W5:Y:S04]  /*0250*/  @P1 LD.E.128 R72, desc[UR6][R14.64+0x10] ;  /* 0x000010060e481980 */ /* 0x000168000c101d00 */
[----:B------:R0:W5:Y:S01]  /*0260*/  @P2 LDG.E.128 R68, desc[UR6][R16.64] ;  /* 0x0000000610442981 */ /* 0x000162000c1e1d00 */
[C---:B---3--:R-:W-:Y:S01]  /*0270*/  @P2 IMAD.WIDE.U32 R18, R25.reuse, 0x20, R18 ;  /* 0x0000002019122825 */ /* 0x048fe200078e0012 */
[----:B------:R-:W-:Y:S01]  /*0280*/  @P2 IADD3 R25, PT, PT, R25, 0x80, RZ ;  /* 0x0000008019192810 */ /* 0x000fe20007ffe0ff */
[----:B------:R-:W2:Y:S01]  /*0290*/  @P0 LDC.64 R2, c[0x0][0x3d0] ;  /* 0x0000f400ff020b82 */ /* 0x000ea20000000a00 */
[----:B------:R0:W5:Y:S04]  /*02a0*/  @P2 LDG.E.128 R64, desc[UR6][R16.64+0x10] ;  /* 0x0000100610402981 */ /* 0x000168000c1e1d00 */
[----:B------:R0:W5:Y:S01]  /*02b0*/  @P2 LD.E.128 R60, desc[UR6][R18.64] ;  /* 0x00000006123c2980 */ /* 0x000162000c101d00 */
[----:B----4-:R-:W-:-:S02]  /*02c0*/  @P3 IMAD.WIDE.U32 R20, R25, 0x20, R20 ;  /* 0x0000002019143825 */ /* 0x010fc400078e0014 */
[----:B------:R-:W3:Y:S01]  /*02d0*/  @P0 LDC.64 R10, c[0x0][0x438] ;  /* 0x00010e00ff0a0b82 */ /* 0x000ee20000000a00 */
[----:B------:R0:W5:Y:S04]  /*02e0*/  @P2 LD.E.128 R56, desc[UR6][R18.64+0x10] ;  /* 0x0000100612382980 */ /* 0x000168000c101d00 */
[----:B------:R0:W5:Y:S01]  /*02f0*/  @P3 LDG.E.128 R52, desc[UR6][R20.64] ;  /* 0x0000000614343981 */ /* 0x000162000c1e1d00 */
[----:B-1----:R-:W-:-:S03]  /*0300*/  @P3 IMAD.WIDE.U32 R22, R25, 0x20, R22 ;  /* 0x0000002019163825 */ /* 0x002fc600078e0016 */
[----:B------:R0:W5:Y:S04]  /*0310*/  @P3 LDG.E.128 R48, desc[UR6][R20.64+0x10] ;  /* 0x0000100614303981 */ /* 0x000168000c1e1d00 */
[----:B------:R0:W5:Y:S01]  /*0320*/  @P3 LD.E.128 R44, desc[UR6][R22.64] ;  /* 0x00000006162c3980 */ /* 0x000162000c101d00 */
[----:B--2---:R-:W-:-:S03]  /*0330*/  @P0 IMAD.WIDE.U32 R2, R7, 0x20, R2 ;  /* 0x0000002007020825 */ /* 0x004fc600078e0002 */
[----:B------:R0:W5:Y:S04]  /*0340*/  @P3 LD.E.128 R40, desc[UR6][R22.64+0x10] ;  /* 0x0000100616283980 */ /* 0x000168000c101d00 */
[----:B------:R0:W5:Y:S01]  /*0350*/  @P0 LDG.E.128 R100, desc[UR6][R2.64] ;  /* 0x0000000602640981 */ /* 0x000162000c1e1d00 */
[----:B---3--:R-:W-:-:S03]  /*0360*/  @P0 IMAD.WIDE.U32 R10, R7, 0x20, R10 ;  /* 0x00000020070a0825 */ /* 0x008fc600078e000a */
[----:B------:R0:W5:Y:S04]  /*0370*/  @P0 LDG.E.128 R96, desc[UR6][R2.64+0x10] ;  /* 0x0000100602600981 */ /* 0x000168000c1e1d00 */
[----:B------:R0:W5:Y:S04]  /*0380*/  @P0 LD.E.128 R92, desc[UR6][R10.64] ;  /* 0x000000060a5c0980 */ /* 0x000168000c101d00 */
[----:B------:R0:W5:Y:S01]  /*0390*/  @P0 LD.E.128 R88, desc[UR6][R10.64+0x10] ;  /* 0x000010060a580980 */ /* 0x000162000c101d00 */
[----:B------:R-:W-:Y:S02]  /*03a0*/  ISETP.GE.U32.AND P0, PT, R4, 0x280, PT ;  /* 0x000002800400780c */ /* 0x000fe40003f06070 */
[----:B------:R-:W-:-:S11]  /*03b0*/  @P3 IADD3 R25, PT, PT, R25, 0x80, RZ ;  /* 0x0000008019193810 */ /* 0x000fd60007ffe0ff */
[----:B0-----:R-:W-:Y:S05]  /*03c0*/  @!P0 BRA `(.L_x_6722) ;  /* 0x0000000000ec8947 */ /* 0x001fea0003800000 */
[----:B------:R-:W0:Y:S08]  /*03d0*/  LDC.64 R2, c[0x0][0x3d0] ;  /* 0x0000f400ff027b82 */ /* 0x000e300000000a00 */
[----:B------:R-:W1:Y:S01]  /*03e0*/  LDC.64 R10, c[0x0][0x438] ;  /* 0x00010e00ff0a7b82 */ /* 0x000e620000000a00 */
[----:B0-----:R-:W-:-:S05]  /*03f0*/  IMAD.WIDE.U32 R2, R25, 0x20, R2 ;  /* 0x0000002019027825 */ /* 0x001fca00078e0002 */
[----:B------:R0:W5:Y:S01]  /*0400*/  LDG.E.128 R36, desc[UR6][R2.64] ;  /* 0x0000000602247981 */ /* 0x000162000c1e1d00 */
[----:B-1----:R-:W-:-:S03]  /*0410*/  IMAD.WIDE.U32 R10, R25, 0x20, R10 ;  /* 0x00000020190a7825 */ /* 0x002fc600078e000a */
[----:B------:R0:W5:Y:S04]  /*0420*/  LDG.E.128 R32, desc[UR6][R2.64+0x10] ;  /* 0x0000100602207981 */ /* 0x000168000c1e1d00 */
[----:B------:R0:W5:Y:S04]  /*0430*/  LD.E.128 R28, desc[UR6][R10.64] ;  /* 0x000000060a1c7980 */ /* 0x000168000c101d00 */
[----:B------:R0:W5:Y:S01]  /*0440*/  LD.E.128 R24, desc[UR6][R10.64+0x10] ;  /* 0x000010060a187980 */ /* 0x000162000c101d00 */
[----:B------:R-:W-:Y:S05]  /*0450*/  BRA `(.L_x_6722) ;  /* 0x0000000000c87947 */ /* 0x000fea0003800000 */
.L_x_6721:
        /* <DEDUP_REMOVED lines=16> */
[----:B------:R-:W-:Y:S01]  /*0560*/  @P2 IADD3 R21, PT, PT, R21, 0x80, RZ ;  /* 0x0000008015152810 */ /* 0x000fe20007ffe0ff */
[----:B------:R0:W5:Y:S04]  /*0570*/  @P1 LDG.E.128 R80, desc[UR6][R2.64+0x10] ;  /* 0x0000100602501981 */ /* 0x000168000c1e1d00 */
[----:B------:R0:W5:Y:S01]  /*0580*/  @P2 LDG.E.128 R68, desc[UR6][R14.64] ;  /* 0x000000060e442981 */ /* 0x000162000c1e1d00 */
[C---:B--2---:R-:W-:Y:S01]  /*0590*/  @P3 IMAD.WIDE.U32 R16, R21.reuse, 0x20, R16 ;  /* 0x0000002015103825 */ /* 0x044fe200078e0010 */
[----:B------:R-:W-:-:S02]  /*05a0*/  @P3 IADD3 R21, PT, PT, R21, 0x80, RZ ;  /* 0x0000008015153810 */ /* 0x000fc40007ffe0ff */
[----:B------:R0:W5:Y:S04]  /*05b0*/  @P2 LDG.E.128 R64, desc[UR6][R14.64+0x10] ;  /* 0x000010060e402981 */ /* 0x000168000c1e1d00 */
[----:B------:R0:W5:Y:S01]  /*05c0*/  @P3 LDG.E.128 R52, desc[UR6][R16.64] ;  /* 0x0000000610343981 */ /* 0x000162000c1e1d00 */
[----:B---3--:R-:W-:-:S03]  /*05d0*/  @P0 IMAD.WIDE.U32 R12, R7, 0x20, R10 ;  /* 0x00000020070c0825 */ /* 0x008fc600078e000a */
[----:B------:R0:W5:Y:S04]  /*05e0*/  @P3 LDG.E.128 R48, desc[UR6][R16.64+0x10] ;  /* 0x0000100610303981 */ /* 0x000168000c1e1d00 */
[----:B------:R0:W5:Y:S01]  /*05f0*/  @P0 LDG.E.128 R100, desc[UR6][R12.64] ;  /* 0x000000060c640981 */ /* 0x000162000c1e1d00 */
[----:B----4-:R-:W-:-:S03]  /*0600*/  @P4 IMAD.WIDE.U32 R10, R21, 0x20, R18 ;  /* 0x00000020150a4825 */ /* 0x010fc600078e0012 */
[----:B------:R0:W5:Y:S04]  /*0610*/  @P0 LDG.E.128 R96, desc[UR6][R12.64+0x10] ;  /* 0x000010060c600981 */ /* 0x000168000c1e1d00 */
[----:B------:R0:W5:Y:S04]  /*0620*/  @P4 LDG.E.128 R36, desc[UR6][R10.64] ;  /* 0x000000060a244981 */ /* 0x000168000c1e1d00 */
[----:B------:R0:W5:Y:S01]  /*0630*/  @P4 LDG.E.128 R32, desc[UR6][R10.64+0x10] ;  /* 0x000010060a204981 */ /* 0x000162000c1e1d00 */
[----:B------:R-:W-:Y:S02]  /*0640*/  CS2R R42, SRZ ;  /* 0x00000000002a7805 */ /* 0x000fe4000001ff00 */
        /* <DEDUP_REMOVED lines=15> */
[----:B------:R-:W-:Y:S02]  /*0740*/  @P4 CS2R R26, SRZ ;  /* 0x00000000001a4805 */ /* 0x000fe4000001ff00 */
[----:B------:R-:W-:Y:S02]  /*0750*/  @P4 CS2R R24, SRZ ;  /* 0x0000000000184805 */ /* 0x000fe4000001ff00 */
[----:B------:R-:W-:Y:S02]  /*0760*/  @P4 CS2R R30, SRZ ;  /* 0x00000000001e4805 */ /* 0x000fe4000001ff00 */
[----:B0-----:R-:W-:-:S07]  /*0770*/  @P4 CS2R R28, SRZ ;  /* 0x00000000001c4805 */ /* 0x001fce000001ff00 */
.L_x_6722:
[----:B------:R-:W-:Y:S05]  /*0780*/  BSYNC.RECONVERGENT B0 ;  /* 0x0000000000007941 */ /* 0x000fea0003800200 */
.L_x_6720:
[----:B------:R-:W1:Y:S02]  /*0790*/  LDCU UR4, c[0x0][0x384] ;  /* 0x00007080ff0477ac */ /* 0x000e640008000800 */
[----:B-1----:R-:W-:-:S13]  /*07a0*/  ISETP.GE.AND P0, PT, R5, UR4, PT ;  /* 0x0000000405007c0c */ /* 0x002fda000bf06270 */
[----:B------:R-:W-:Y:S05]  /*07b0*/  @P0 EXIT ;  /* 0x000000000000094d */ /* 0x000fea0003800000 */
[----:B------:R-:W-:Y:S01]  /*07c0*/  SHF.R.S32.HI R0, RZ, 0x3, R0 ;  /* 0x00000003ff007819 */ /* 0x000fe20000011400 */
[----:B------:R-:W1:Y:S03]  /*07d0*/  LDCU.64 UR8, c[0x0][0x3e0] ;  /* 0x00007c00ff0877ac */ /* 0x000e660008000a00 */
        /* <DEDUP_REMOVED lines=12> */
[----:B-1----:R-:W-:Y:S01]  /*08a0*/  UISETP.NE.U32.AND UP0, UPT, UR8, URZ, UPT ;  /* 0x000000ff0800728c */ /* 0x002fe2000bf05070 */
[----:B------:R-:W-:Y:S01]  /*08b0*/  I2FP.F32.U32 R3, R9 ;  /* 0x0000000900037245 */ /* 0x000fe20000201000 */
[----:B------:R-:W-:Y:S01]  /*08c0*/  UPLOP3.LUT UP1, UPT, UPT, UPT, UPT, 0x40, 0x4 ;  /* 0x000000000004789c */ /* 0x000fe20003f2e870 */
[----:B------:R-:W-:Y:S01]  /*08d0*/  LEA R2, R11, R0, 0x3 ;  /* 0x000000000b027211 */ /* 0x000fe200078e18ff */
[----:B------:R-:W-:Y:S01]  /*08e0*/  UISETP.NE.AND.EX UP0, UPT, UR9, URZ, UPT, UP0 ;  /* 0x000000ff0900728c */ /* 0x000fe2000bf05300 */
[----:B0-----:R-:W-:Y:S01]  /*08f0*/  ISETP.NE.AND P1, PT, RZ, UR4, PT ;  /* 0x00000004ff007c0c */ /* 0x001fe2000bf25270 */
[----:B------:R-:W0:Y:S01]  /*0900*/  LDCU.64 UR8, c[0x0][0x3a0] ;  /* 0x00007400ff0877ac */ /* 0x000e220008000a00 */
[----:B------:R-:W1:Y:S01]  /*0910*/  MUFU.RCP R3, R3 ;  /* 0x0000000300037308 */ /* 0x000e620000001000 */
[----:B------:R-:W-:-:S02]  /*0920*/  SHF.R.U32.HI R0, RZ, 0x5, R8 ;  /* 0x00000005ff007819 */ /* 0x000fc40000011608 */
[----:B------:R-:W-:Y:S02]  /*0930*/  PLOP3.LUT P0, PT, PT, PT, UP0, 0x80, 0x8 ;  /* 0x000000000008781c */ /* 0x000fe40003f0f008 */
[----:B--2---:R-:W-:-:S11]  /*0940*/  P2R R9, PR, RZ, 0x2 ;  /* 0x00000002ff097803 */ /* 0x004fd60000000000 */
.L_x_6758:
        /* <DEDUP_REMOVED lines=26> */
[C---:B------:R-:W-:Y:S02]  /*0af0*/  PRMT R142, R107.reuse, 0x7632, R142 ;  /* 0x000076326b8e7816 */ /* 0x040fe4000000008e */
[----:B------:R-:W-:Y:S02]  /*0b00*/  SHF.L.U32 R144, R107, 0x10, RZ ;  /* 0x000000106b907819 */ /* 0x000fe400000006ff */
[----:B------:R-:W-:Y:S02]  /*0b10*/  SHF.L.U32 R104, R104, 0x10, RZ ;  /* 0x0000001068687819 */ /* 0x000fe400000006ff */
[C---:B------:R-:W-:Y:S02]  /*0b20*/  PRMT R109, R105.reuse, 0x7632, R109 ;  /* 0x00007632696d7816 */ /* 0x040fe4000000006d */
[----:B------:R-:W-:-:S02]  /*0b30*/  SHF.L.U32 R112, R105, 0x10, RZ ;  /* 0x0000001069707819 */ /* 0x000fc400000006ff */
[C---:B------:R-:W-:Y:S02]  /*0b40*/  PRMT R111, R106.reuse, 0x7632, R111 ;  /* 0x000076326a6f7816 */ /* 0x040fe4000000006f */
[----:B------:R-:W-:Y:S02]  /*0b50*/  SHF.L.U32 R110, R106, 0x10, RZ ;  /* 0x000000106a6e7819 */ /* 0x000fe400000006ff */
[----:B------:R-:W-:Y:S02]  /*0b60*/  SHF.L.U32 R142, R142, 0x10, RZ ;  /* 0x000000108e8e7819 */ /* 0x000fe400000006ff */
[C---:B--2---:R-:W-:Y:S02]  /*0b70*/  SHF.L.U32 R107, R20.reuse, 0x10, RZ ;  /* 0x00000010146b7819 */ /* 0x044fe400000006ff */
[----:B------:R-:W-:Y:S02]  /*0b80*/  PRMT R105, R20, 0x7632, R105 ;  /* 0x0000763214697816 */ /* 0x000fe40000000069 */
[----:B------:R-:W-:Y:S01]  /*0b90*/  PRMT R106, R21, 0x7632, R106 ;  /* 0x00007632156a7816 */ /* 0x000fe2000000006a */
[----:B------:R-:W-:Y:S01]  /*0ba0*/  FFMA.FTZ R114, R104, R141, R107 ;  /* 0x0000008d68727223 */ /* 0x000fe2000001006b */
[----:B------:R-:W-:-:S02]  /*0bb0*/  PRMT R113, R22, 0x7632, R113 ;  /* 0x0000763216717816 */ /* 0x000fc40000000071 */
[----:B------:R-:W-:Y:S02]  /*0bc0*/  PRMT R143, R23, 0x7632, R143 ;  /* 0x00007632178f7816 */ /* 0x000fe4000000008f */
[----:B------:R-:W-:Y:S02]  /*0bd0*/  SHF.L.U32 R115, R22, 0x10, RZ ;  /* 0x0000001016737819 */ /* 0x000fe400000006ff */
[----:B------:R-:W-:Y:S02]  /*0be0*/  SHF.L.U32 R104, R111, 0x10, RZ ;  /* 0x000000106f687819 */ /* 0x000fe400000006ff */
[----:B------:R-:W-:Y:S01]  /*0bf0*/  SHF.L.U32 R21, R21, 0x10, RZ ;  /* 0x0000001015157819 */ /* 0x000fe200000006ff */
[-C--:B------:R-:W-:Y:S01]  /*0c00*/  FFMA.FTZ R110, R110, R141.reuse, R115 ;  /* 0x0000008d6e6e7223 */ /* 0x080fe20000010073 */
        /* <DEDUP_REMOVED lines=18> */
.L_x_6725:
[----:B------:R-:W-:-:S04]  /*0d30*/  ISETP.NE.U32.AND P0, PT, R116, RZ, PT ;  /* 0x000000ff7400720c */ /* 0x000fc80003f05070 */
[----:B------:R-:W-:-:S13]  /*0d40*/  ISETP.NE.AND.EX P0, PT, R117, RZ, PT, P0 ;  /* 0x000000ff7500720c */ /* 0x000fda0003f05300 */
[----:B------:R-:W-:Y:S05]  /*0d50*/  @!P0 BRA `(.L_x_6727) ;  /* 0x0000000000648947 */ /* 0x000fea0003800000 */
[C---:B-----5:R-:W-:Y:S02]  /*0d60*/  PRMT R20, R104.reuse, 0x7632, R20 ;  /* 0x0000763268147816 */ /* 0x060fe40000000014 */
[----:B------:R-:W-:Y:S02]  /*0d70*/  SHF.L.U32 R104, R104, 0x10, RZ ;  /* 0x0000001068687819 */ /* 0x000fe400000006ff */
[----:B------:R-:W-:Y:S02]  /*0d80*/  PRMT R22, R106, 0x7632, R22 ;  /* 0x000076326a167816 */ /* 0x000fe40000000016 */
        /* <DEDUP_REMOVED lines=20> */
[----:B------:R-:W-:Y:S01]  /*0ed0*/  F2FP.BF16.F32.PACK_AB R20, R109, R114 ;  /* 0x000000726d14723e */ /* 0x000fe200000010ff */
[----:B------:R-:W-:Y:S06]  /*0ee0*/  BRA `(.L_x_6726) ;  /* 0x0000000000507947 */ /* 0x000fec0003800000 */
.L_x_6727:
[C---:B-----5:R-:W-:Y:S02]  /*0ef0*/  PRMT R108, R104.reuse, 0x7632, R108 ;  /* 0x00007632686c7816 */ /* 0x060fe4000000006c */
[----:B------:R-:W-:Y:S02]  /*0f00*/  SHF.L.U32 R104, R104, 0x10, RZ ;  /* 0x0000001068687819 */ /* 0x000fe400000006ff */
[C---:B------:R-:W-:Y:S02]  /*0f10*/  PRMT R109, R105.reuse, 0x7632, R109 ;  /* 0x00007632696d7816 */ /* 0x040fe4000000006d */
[----:B------:R-:W-:Y:S01]  /*0f20*/  SHF.L.U32 R112, R105, 0x10, RZ ;  /* 0x0000001069707819 */ /* 0x000fe200000006ff */
[-C--:B------:R-:W-:Y:S01]  /*0f30*/  FMUL.FTZ R114, R104, R141.reuse ;  /* 0x0000008d68727220 */ /* 0x080fe20000410000 */
[----:B------:R-:W-:Y:S02]  /*0f40*/  PRMT R105, R106, 0x7632, R105 ;  /* 0x000076326a697816 */ /* 0x000fe40000000069 */
[----:B------:R-:W-:Y:S01]  /*0f50*/  PRMT R111, R107, 0x7632, R111 ;  /* 0x000076326b6f7816 */ /* 0x000fe2000000006f */
[----:B------:R-:W-:Y:S01]  /*0f60*/  FMUL.FTZ R112, R112, R141 ;  /* 0x0000008d70707220 */ /* 0x000fe20000410000 */
        /* <DEDUP_REMOVED lines=11> */
[----:B------:R-:W-:-:S07]  /*1020*/  FMUL.FTZ R115, R146, R141 ;  /* 0x0000008d92737220 */ /* 0x000fce0000410000 */
.L_x_6726:
[----:B------:R-:W0:Y:S01]  /*1030*/  @P5 LDC.64 R104, c[0x0][0x3a8] ;  /* 0x0000ea00ff685b82 */ /* 0x000e220000000a00 */
[C---:B------:R-:W-:Y:S01]  /*1040*/  IADD3 R142, PT, PT, R10.reuse, 0x80, RZ ;  /* 0x000000800a8e7810 */ /* 0x040fe20007ffe0ff */
[----:B0-----:R-:W-:-:S05]  /*1050*/  @P5 IMAD.WIDE.U32 R104, R10, 0x10, R104 ;  /* 0x000000100a685825 */ /* 0x001fca00078e0068 */
[----:B------:R0:W-:Y:S02]  /*1060*/  @P5 STG.E.128 desc[UR6][R104.64], R20 ;  /* 0x0000001468005986 */ /* 0x0001e4000c101d06 */
.L_x_6724:
[----:B---3--:R-:W-:Y:S05]  /*1070*/  BSYNC.RECONVERGENT B0 ;  /* 0x0000000000007941 */ /* 0x008fea0003800200 */
.L_x_6723:
        /* <DEDUP_REMOVED lines=13> */
[C---:B-----5:R-:W-:Y:S02]  /*1150*/  SHF.L.U32 R22, R13.reuse, 0x10, RZ ;  /* 0x000000100d167819 */ /* 0x060fe400000006ff */
[----:B------:R-:W-:Y:S02]  /*1160*/  PRMT R21, R13, 0x7632, R21 ;  /* 0x000076320d157816 */ /* 0x000fe40000000015 */
[----:B------:R-:W-:Y:S02]  /*1170*/  PRMT R20, R12, 0x7632, R20 ;  /* 0x000076320c147816 */ /* 0x000fe40000000014 */
[----:B------:R-:W-:Y:S02]  /*1180*/  PRMT R104, R14, 0x7632, R104 ;  /* 0x000076320e687816 */ /* 0x000fe40000000068 */
[C---:B------:R-:W-:Y:S02]  /*1190*/  PRMT R106, R15.reuse, 0x7632, R106 ;  /* 0x000076320f6a7816 */ /* 0x040fe4000000006a */
[----:B------:R-:W-:-:S02]  /*11a0*/  SHF.L.U32 R144, R15, 0x10, RZ ;  /* 0x000000100f907819 */ /* 0x000fc400000006ff */
[----:B------:R-:W-:Y:S02]  /*11b0*/  SHF.L.U32 R12, R12, 0x10, RZ ;  /* 0x000000100c0c7819 */ /* 0x000fe400000006ff */
[----:B------:R-:W-:Y:S02]  /*11c0*/  SHF.L.U32 R14, R14, 0x10, RZ ;  /* 0x000000100e0e7819 */ /* 0x000fe400000006ff */
[----:B------:R-:W-:Y:S02]  /*11d0*/  SHF.L.U32 R20, R20, 0x10, RZ ;  /* 0x0000001014147819 */ /* 0x000fe400000006ff */
[----:B------:R-:W-:Y:S02]  /*11e0*/  SHF.L.U32 R104, R104, 0x10, RZ ;  /* 0x0000001068687819 */ /* 0x000fe400000006ff */
[----:B------:R-:W-:Y:S02]  /*11f0*/  SHF.L.U32 R106, R106, 0x10, RZ ;  /* 0x000000106a6a7819 */ /* 0x000fe400000006ff */
[----:B--2---:R-:W-:-:S02]  /*1200*/  PRMT R23, R17, 0x7632, R23 ;  /* 0x0000763211177816 */ /* 0x004fc40000000017 */
[----:B------:R-:W-:Y:S02]  /*1210*/  SHF.L.U32 R17, R17, 0x10, RZ ;  /* 0x0000001011117819 */ /* 0x000fe400000006ff */
[----:B------:R-:W-:Y:S02]  /*1220*/  PRMT R13, R16, 0x7632, R13 ;  /* 0x00007632100d7816 */ /* 0x000fe4000000000d */
[----:B------:R-:W-:Y:S02]  /*1230*/  PRMT R105, R18, 0x7632, R105 ;  /* 0x0000763212697816 */ /* 0x000fe40000000069 */
[C---:B------:R-:W-:Y:S02]  /*1240*/  PRMT R143, R19.reuse, 0x7632, R143 ;  /* 0x00007632138f7816 */ /* 0x040fe4000000008f */
[----:B------:R-:W-:Y:S01]  /*1250*/  SHF.L.U32 R15, R16, 0x10, RZ ;  /* 0x00000010100f7819 */ /* 0x000fe200000006ff */
[----:B------:R-:W-:Y:S01]  /*1260*/  FFMA.FTZ R16, R22, R141, R17 ;  /* 0x0000008d16107223 */ /* 0x000fe20000010011 */
[----:B------:R-:W-:-:S02]  /*1270*/  SHF.L.U32 R19, R19, 0x10, RZ ;  /* 0x0000001013137819 */ /* 0x000fc400000006ff */
[----:B------:R-:W-:Y:S01]  /*1280*/  SHF.L.U32 R107, R18, 0x10, RZ ;  /* 0x00000010126b7819 */ /* 0x000fe200000006ff */
[-C--:B------:R-:W-:Y:S01]  /*1290*/  FFMA.FTZ R18, R12, R141.reuse, R15 ;  /* 0x0000008d0c127223 */ /* 0x080fe2000001000f */
        /* <DEDUP_REMOVED lines=16> */
.L_x_6730:
[----:B------:R-:W-:-:S04]  /*13a0*/  ISETP.NE.U32.AND P1, PT, R116, RZ, PT ;  /* 0x000000ff7400720c */ /* 0x000fc80003f25070 */
[----:B------:R-:W-:-:S13]  /*13b0*/  ISETP.NE.AND.EX P1, PT, R117, RZ, PT, P1 ;  /* 0x000000ff7500720c */ /* 0x000fda0003f25310 */
[----:B------:R-:W-:Y:S05]  /*13c0*/  @P1 BRA `(.L_x_6732) ;  /* 0x0000000000541947 */ /* 0x000fea0003800000 */
[----:B-----5:R-:W-:Y:S02]  /*13d0*/  PRMT R16, R12, 0x7632, R16 ;  /* 0x000076320c107816 */ /* 0x020fe40000000010 */
[C---:B------:R-:W-:Y:S02]  /*13e0*/  SHF.L.U32 R106, R13.reuse, 0x10, RZ ;  /* 0x000000100d6a7819 */ /* 0x040fe400000006ff */
[----:B------:R-:W-:Y:S02]  /*13f0*/  PRMT R17, R13, 0x7632, R17 ;  /* 0x000076320d117816 */ /* 0x000fe40000000011 */
[----:B------:R-:W-:Y:S02]  /*1400*/  PRMT R13, R14, 0x7632, R13 ;  /* 0x000076320e0d7816 */ /* 0x000fe4000000000d */
[----:B------:R-:W-:Y:S02]  /*1410*/  PRMT R19, R15, 0x7632, R19 ;  /* 0x000076320f137816 */ /* 0x000fe40000000013 */
[----:B------:R-:W-:Y:S01]  /*1420*/  SHF.L.U32 R104, R16, 0x10, RZ ;  /* 0x0000001010687819 */ /* 0x000fe200000006ff */
        /* <DEDUP_REMOVED lines=15> */
.L_x_6732:
        /* <DEDUP_REMOVED lines=24> */
.L_x_6731:
[----:B------:R-:W0:Y:S02]  /*16a0*/  @P5 LDC.64 R104, c[0x0][0x3a8] ;  /* 0x0000ea00ff685b82 */ /* 0x000e240000000a00 */
[C---:B0-----:R-:W-:Y:S01]  /*16b0*/  @P5 IMAD.WIDE.U32 R104, R142.reuse, 0x10, R104 ;  /* 0x000000108e685825 */ /* 0x041fe200078e0068 */
[----:B------:R-:W-:-:S04]  /*16c0*/  IADD3 R142, PT, PT, R142, 0x80, RZ ;  /* 0x000000808e8e7810 */ /* 0x000fc80007ffe0ff */
[----:B------:R0:W-:Y:S03]  /*16d0*/  @P5 STG.E.128 desc[UR6][R104.64], R20 ;  /* 0x0000001468005986 */ /* 0x0001e6000c101d06 */
.L_x_6729:
[----:B------:R-:W-:Y:S05]  /*16e0*/  BSYNC.RECONVERGENT B0 ;  /* 0x0000000000007941 */ /* 0x000fea0003800200 */
.L_x_6728:
        /* <DEDUP_REMOVED lines=17> */
[----:B------:R-:W-:-:S02]  /*1800*/  PRMT R123, R106, 0x7632, R123 ;  /* 0x000076326a7b7816 */ /* 0x000fc4000000007b */
[----:B------:R-:W-:Y:S02]  /*1810*/  SHF.L.U32 R104, R104, 0x10, RZ ;  /* 0x0000001068687819 */ /* 0x000fe400000006ff */
[----:B------:R-:W-:Y:S02]  /*1820*/  SHF.L.U32 R106, R106, 0x10, RZ ;  /* 0x000000106a6a7819 */ /* 0x000fe400000006ff */
[----:B------:R-:W-:Y:S02]  /*1830*/  SHF.L.U32 R118, R118, 0x10, RZ ;  /* 0x0000001076767819 */ /* 0x000fe400000006ff */
[----:B------:R-:W-:Y:S02]  /*1840*/  SHF.L.U32 R120, R120, 0x10, RZ ;  /* 0x0000001078787819 */ /* 0x000fe400000006ff */
[----:B------:R-:W-:Y:S02]  /*1850*/  SHF.L.U32 R124, R124, 0x10, RZ ;  /* 0x000000107c7c7819 */ /* 0x000fe400000006ff */
[----:B--2---:R-:W-:-:S02]  /*1860*/  PRMT R105, R20, 0x7632, R105 ;  /* 0x0000763214697816 */ /* 0x004fc40000000069 */
[----:B------:R-:W-:Y:S02]  /*1870*/  SHF.L.U32 R11, R20, 0x10, RZ ;  /* 0x00000010140b7819 */ /* 0x000fe400000006ff */
[C---:B------:R-:W-:Y:S02]  /*1880*/  PRMT R20, R21.reuse, 0x7632, R20 ;  /* 0x0000763215147816 */ /* 0x040fe40000000014 */
[----:B------:R-:W-:Y:S01]  /*1890*/  SHF.L.U32 R21, R21, 0x10, RZ ;  /* 0x0000001015157819 */ /* 0x000fe200000006ff */
[-C--:B------:R-:W-:Y:S01]  /*18a0*/  FFMA.FTZ R11, R104, R141.reuse, R11 ;  /* 0x0000008d680b7223 */ /* 0x080fe2000001000b */
[C---:B------:R-:W-:Y:S02]  /*18b0*/  PRMT R107, R22.reuse, 0x7632, R107 ;  /* 0x00007632166b7816 */ /* 0x040fe4000000006b */
[----:B------:R-:W-:Y:S01]  /*18c0*/  SHF.L.U32 R121, R22, 0x10, RZ ;  /* 0x0000001016797819 */ /* 0x000fe200000006ff */
[----:B------:R-:W-:Y:S01]  /*18d0*/  FFMA.FTZ R119, R122, R141, R21 ;  /* 0x0000008d7a777223 */ /* 0x000fe20000010015 */
[----:B------:R-:W-:-:S02]  /*18e0*/  PRMT R22, R23, 0x7632, R22 ;  /* 0x0000763217167816 */ /* 0x000fc40000000016 */
[----:B------:R-:W-:Y:S01]  /*18f0*/  SHF.L.U32 R23, R23, 0x10, RZ ;  /* 0x0000001017177819 */ /* 0x000fe200000006ff */
[-C--:B------:R-:W-:Y:S01]  /*1900*/  FFMA.FTZ R121, R106, R141.reuse, R121 ;  /* 0x0000008d6a797223 */ /* 0x080fe20000010079 */
[----:B------:R-:W-:Y:S02]  /*1910*/  SHF.L.U32 R122, R123, 0x10, RZ ;  /* 0x000000107b7a7819 */ /* 0x000fe400000006ff */
[----:B------:R-:W-:Y:S01]  /*1920*/  SHF.L.U32 R143, R22, 0x10, RZ ;  /* 0x00000010168f7819 */ /* 0x000fe200000006ff */
[-C--:B------:R-:W-:Y:S01]  /*1930*/  FFMA.FTZ R123, R144, R141.reuse, R23 ;  /* 0x0000008d907b7223 */ /* 0x080fe20000010017 */
[----:B------:R-:W-:Y:S02]  /*1940*/  SHF.L.U32 R107, R107, 0x10, RZ ;  /* 0x000000106b6b7819 */ /* 0x000fe400000006ff */
        /* <DEDUP_REMOVED lines=11> */
.L_x_6735:
[----:B------:R-:W-:-:S04]  /*1a00*/  ISETP.NE.U32.AND P2, PT, R116, RZ, PT ;  /* 0x000000ff7400720c */ /* 0x000fc80003f45070 */
[----:B------:R-:W-:-:S13]  /*1a10*/  ISETP.NE.AND.EX P2, PT, R117, RZ, PT, P2 ;  /* 0x000000ff7500720c */ /* 0x000fda0003f45320 */
[----:B------:R-:W-:Y:S05]  /*1a20*/  @P2 BRA `(.L_x_6737) ;  /* 0x0000000000542947 */ /* 0x000fea0003800000 */
[C---:B-----5:R-:W-:Y:S02]  /*1a30*/  PRMT R118, R104.reuse, 0x7632, R118 ;  /* 0x0000763268767816 */ /* 0x060fe40000000076 */
[----:B------:R-:W-:Y:S02]  /*1a40*/  SHF.L.U32 R104, R104, 0x10, RZ ;  /* 0x0000001068687819 */ /* 0x000fe400000006ff */
[C---:B------:R-:W-:Y:S02]  /*1a50*/  SHF.L.U32 R122, R105.reuse, 0x10, RZ ;  /* 0x00000010697a7819 */ /* 0x040fe400000006ff */
[----:B------:R-:W-:Y:S01]  /*1a60*/  PRMT R120, R105, 0x7632, R120 ;  /* 0x0000763269787816 */ /* 0x000fe20000000078 */
[-C--:B------:R-:W-:Y:S01]  /*1a70*/  FMUL.FTZ R11, R104, R141.reuse ;  /* 0x0000008d680b7220 */ /* 0x080fe20000410000 */
[----:B------:R-:W-:Y:S01]  /*1a80*/  PRMT R105, R106, 0x7632, R105 ;  /* 0x000076326a697816 */ /* 0x000fe20000000069 */
[----:B------:R-:W-:Y:S01]  /*1a90*/  FMUL.FTZ R119, R122, R141 ;  /* 0x0000008d7a777220 */ /* 0x000fe20000410000 */
[----:B------:R-:W-:-:S02]  /*1aa0*/  PRMT R123, R107, 0x7632, R123 ;  /* 0x000076326b7b7816 */ /* 0x000fc4000000007b */
[----:B------:R-:W-:Y:S02]  /*1ab0*/  SHF.L.U32 R124, R107, 0x10, RZ ;  /* 0x000000106b7c7819 */ /* 0x000fe400000006ff */
        /* <DEDUP_REMOVED lines=12> */
.L_x_6737:
[C---:B-----5:R-:W-:Y:S02]  /*1b80*/  PRMT R21, R105.reuse, 0x7632, R21 ;  /* 0x0000763269157816 */ /* 0x060fe40000000015 */
[----:B------:R-:W-:Y:S02]  /*1b90*/  SHF.L.U32 R22, R105, 0x10, RZ ;  /* 0x0000001069167819 */ /* 0x000fe400000006ff */
[----:B------:R-:W-:Y:S02]  /*1ba0*/  PRMT R20, R104, 0x7632, R20 ;  /* 0x0000763268147816 */ /* 0x000fe40000000014 */
[----:B------:R-:W-:Y:S01]  /*1bb0*/  PRMT R23, R106, 0x7632, R23 ;  /* 0x000076326a177816 */ /* 0x000fe20000000017 */
[----:B------:R-:W-:Y:S01]  /*1bc0*/  FMUL.FTZ R119, R22, R141 ;  /* 0x0000008d16777220 */ /* 0x000fe20000410000 */
[C---:B------:R-:W-:Y:S02]  /*1bd0*/  PRMT R105, R107.reuse, 0x7632, R105 ;  /* 0x000076326b697816 */ /* 0x040fe40000000069 */
        /* <DEDUP_REMOVED lines=13> */
[----:B------:R-:W-:Y:S01]  /*1cb0*/  F2FP.BF16.F32.PACK_AB R20, R118, R11 ;  /* 0x0000000b7614723e */ /* 0x000fe200000010ff */
[----:B------:R-:W-:Y:S01]  /*1cc0*/  FMUL.FTZ R120, R120, R141 ;  /* 0x0000008d78787220 */ /* 0x000fe20000410000 */
[----:B------:R-:W-:Y:S02]  /*1cd0*/  F2FP.BF16.F32.PACK_AB R23, R124, R123 ;  /* 0x0000007b7c17723e */ /* 0x000fe400000010ff */
[----:B------:R-:W-:Y:S02]  /*1ce0*/  F2FP.BF16.F32.PACK_AB R22, R122, R121 ;  /* 0x000000797a16723e */ /* 0x000fe400000010ff */
[----:B------:R-:W-:-:S07]  /*1cf0*/  F2FP.BF16.F32.PACK_AB R21, R120, R119 ;  /* 0x000000777815723e */ /* 0x000fce00000010ff */
.L_x_6736:
[----:B------:R-:W0:Y:S02]  /*1d00*/  @P5 LDC.64 R104, c[0x0][0x3a8] ;  /* 0x0000ea00ff685b82 */ /* 0x000e240000000a00 */
[C---:B0-----:R-:W-:Y:S01]  /*1d10*/  @P5 IMAD.WIDE.U32 R104, R142.reuse, 0x10, R104 ;  /* 0x000000108e685825 */ /* 0x041fe200078e0068 */
[----:B------:R-:W-:-:S04]  /*1d20*/  IADD3 R142, PT, PT, R142, 0x80, RZ ;  /* 0x000000808e8e7810 */ /* 0x000fc80007ffe0ff */
[----:B------:R2:W-:Y:S03]  /*1d30*/  @P5 STG.E.128 desc[UR6][R104.64], R20 ;  /* 0x0000001468005986 */ /* 0x0005e6000c101d06 */
.L_x_6734:
[----:B------:R-:W-:Y:S05]  /*1d40*/  BSYNC.RECONVERGENT B0 ;  /* 0x0000000000007941 */ /* 0x000fea0003800200 */
.L_x_6733:
        /* <DEDUP_REMOVED lines=49> */
.L_x_6740:
        /* <DEDUP_REMOVED lines=24> */
.L_x_6742:
        /* <DEDUP_REMOVED lines=24> */
.L_x_6741:
[----:B------:R-:W0:Y:S02]  /*2360*/  @P5 LDC.64 R104, c[0x0][0x3a8] ;  /* 0x0000ea00ff685b82 */ /* 0x000e240000000a00 */
[C---:B0-----:R-:W-:Y:S01]  /*2370*/  @P5 IMAD.WIDE.U32 R104, R142.reuse, 0x10, R104 ;  /* 0x000000108e685825 */ /* 0x041fe200078e0068 */
[----:B------:R-:W-:-:S04]  /*2380*/  IADD3 R142, PT, PT, R142, 0x80, RZ ;  /* 0x000000808e8e7810 */ /* 0x000fc80007ffe0ff */
[----:B------:R3:W-:Y:S03]  /*2390*/  @P5 STG.E.128 desc[UR6][R104.64], R20 ;  /* 0x0000001468005986 */ /* 0x0007e6000c101d06 */
.L_x_6739:
[----:B------:R-:W-:Y:S05]  /*23a0*/  BSYNC.RECONVERGENT B0 ;  /* 0x0000000000007941 */ /* 0x000fea0003800200 */
.L_x_6738:
        /* <DEDUP_REMOVED lines=22> */
[C---:B--2---:R-:W-:Y:S02]  /*2510*/  PRMT R140, R23.reuse, 0x7632, R140 ;  /* 0x00007632178c7816 */ /* 0x044fe4000000008c */
[----:B------:R-:W-:-:S02]  /*2520*/  SHF.L.U32 R139, R23, 0x10, RZ ;  /* 0x00000010178b7819 */ /* 0x000fc400000006ff */
[C---:B------:R-:W-:Y:S02]  /*2530*/  PRMT R23, R20.reuse, 0x7632, R23 ;  /* 0x0000763214177816 */ /* 0x040fe40000000017 */
[----:B------:R-:W-:Y:S01]  /*2540*/  SHF.L.U32 R133, R20, 0x10, RZ ;  /* 0x0000001014857819 */ /* 0x000fe200000006ff */
[-C--:B------:R-:W-:Y:S01]  /*2550*/  FFMA.FTZ R139, R138, R141.reuse, R139 ;  /* 0x0000008d8a8b7223 */ /* 0x080fe2000001008b */
[C---:B------:R-:W-:Y:S02]  /*2560*/  PRMT R20, R21.reuse, 0x7632, R20 ;  /* 0x0000763215147816 */ /* 0x040fe40000000014 */
[----:B------:R-:W-:Y:S01]  /*2570*/  SHF.L.U32 R21, R21, 0x10, RZ ;  /* 0x0000001015157819 */ /* 0x000fe200000006ff */
[-C--:B------:R-:W-:Y:S01]  /*2580*/  FFMA.FTZ R133, R104, R141.reuse, R133 ;  /* 0x0000008d68857223 */ /* 0x080fe20000010085 */
[----:B------:R-:W-:Y:S02]  /*2590*/  PRMT R117, R22, 0x7632, R117 ;  /* 0x0000763216757816 */ /* 0x000fe40000000075 */
[----:B------:R-:W-:Y:S01]  /*25a0*/  SHF.L.U32 R138, R105, 0x10, RZ ;  /* 0x00000010698a7819 */ /* 0x000fe200000006ff */
[----:B------:R-:W-:Y:S01]  /*25b0*/  FFMA.FTZ R135, R134, R141, R21 ;  /* 0x0000008d86877223 */ /* 0x000fe20000010015 */
[----:B------:R-:W-:-:S02]  /*25c0*/  SHF.L.U32 R105, R140, 0x10, RZ ;  /* 0x000000108c697819 */ /* 0x000fc400000006ff */
[----:B------:R-:W-:Y:S02]  /*25d0*/  SHF.L.U32 R137, R22, 0x10, RZ ;  /* 0x0000001016897819 */ /* 0x000fe400000006ff */
[----:B------:R-:W-:Y:S01]  /*25e0*/  SHF.L.U32 R134, R107, 0x10, RZ ;  /* 0x000000106b867819 */ /* 0x000fe200000006ff */
[-C--:B------:R-:W-:Y:S01]  /*25f0*/  FFMA.FTZ R140, R136, R141.reuse, R105 ;  /* 0x0000008d888c7223 */ /* 0x080fe20000010069 */
[----:B------:R-:W-:Y:S01]  /*2600*/  SHF.L.U32 R117, R117, 0x10, RZ ;  /* 0x0000001075757819 */ /* 0x000fe200000006ff */
[-C--:B------:R-:W-:Y:S01]  /*2610*/  FFMA.FTZ R137, R106, R141.reuse, R137 ;  /* 0x0000008d6a897223 */ /* 0x080fe20000010089 */
[----:B------:R-:W-:Y:S02]  /*2620*/  SHF.L.U32 R21, R20, 0x10, RZ ;  /* 0x0000001014157819 */ /* 0x000fe400000006ff */
[----:B------:R-:W-:Y:S01]  /*2630*/  SHF.L.U32 R23, R23, 0x10, RZ ;  /* 0x0000001017177819 */ /* 0x000fe200000006ff */
[-C--:B------:R-:W-:Y:S02]  /*2640*/  FFMA.FTZ R138, R138, R141.reuse, R117 ;  /* 0x0000008d8a8a7223 */ /* 0x080fe40000010075 */
[----:B------:R-:W-:-:S02]  /*2650*/  FFMA.FTZ R136, R116, R141, R21 ;  /* 0x0000008d74887223 */ /* 0x000fc40000010015 */
[----:B------:R-:W-:Y:S01]  /*2660*/  FFMA.FTZ R134, R134, R141, R23 ;  /* 0x0000008d86867223 */ /* 0x000fe20000010017 */
[----:B------:R-:W-:Y:S02]  /*2670*/  F2FP.BF16.F32.PACK_AB R23, R140, R139 ;  /* 0x0000008b8c17723e */ /* 0x000fe400000010ff */
[----:B------:R-:W-:Y:S02]  /*2680*/  F2FP.BF16.F32.PACK_AB R22, R138, R137 ;  /* 0x000000898a16723e */ /* 0x000fe400000010ff */
[----:B------:R-:W-:Y:S02]  /*2690*/  F2FP.BF16.F32.PACK_AB R21, R136, R135 ;  /* 0x000000878815723e */ /* 0x000fe400000010ff */
[----:B------:R-:W-:Y:S01]  /*26a0*/  F2FP.BF16.F32.PACK_AB R20, R134, R133 ;  /* 0x000000858614723e */ /* 0x000fe200000010ff */
[----:B------:R-:W-:Y:S06]  /*26b0*/  BRA `(.L_x_6746) ;  /* 0x0000000000c07947 */ /* 0x000fec0003800000 */
.L_x_6745:
        /* <DEDUP_REMOVED lines=24> */
.L_x_6747:
[----:B-----5:R-:W-:Y:S02]  /*2840*/  PRMT R116, R107, 0x7632, R116 ;  /* 0x000076326b747816 */ /* 0x020fe40000000074 */
[----:B------:R-:W-:Y:S02]  /*2850*/  PRMT R20, R104, 0x7632, R20 ;  /* 0x0000763268147816 */ /* 0x000fe40000000014 */
[----:B------:R-:W-:Y:S02]  /*2860*/  PRMT R21, R105, 0x7632, R21 ;  /* 0x0000763269157816 */ /* 0x000fe40000000015 */
[----:B------:R-:W-:Y:S02]  /*2870*/  PRMT R23, R106, 0x7632, R23 ;  /* 0x000076326a177816 */ /* 0x000fe40000000017 */
[----:B------:R-:W-:Y:S02]  /*2880*/  SHF.L.U32 R134, R107, 0x10, RZ ;  /* 0x000000106b867819 */ /* 0x000fe400000006ff */
        /* <DEDUP_REMOVED lines=19> */
.L_x_6746:
[----:B------:R-:W0:Y:S02]  /*29c0*/  @P5 LDC.64 R104, c[0x0][0x3a8] ;  /* 0x0000ea00ff685b82 */ /* 0x000e240000000a00 */
[----:B0-----:R-:W-:-:S05]  /*29d0*/  @P5 IMAD.WIDE.U32 R104, R142, 0x10, R104 ;  /* 0x000000108e685825 */ /* 0x001fca00078e0068 */
[----:B------:R4:W-:Y:S02]  /*29e0*/  @P5 STG.E.128 desc[UR6][R104.64], R20 ;  /* 0x0000001468005986 */ /* 0x0009e4000c101d06 */
.L_x_6744:
[----:B------:R-:W-:Y:S05]  /*29f0*/  BSYNC.RECONVERGENT B0 ;  /* 0x0000000000007941 */ /* 0x000fea0003800200 */
.L_x_6743:
        /* <DEDUP_REMOVED lines=217> */
[----:B------:R-:W1:Y:S01]  /*3790*/  LDC.64 R116, c[0x0][0x428] ;  /* 0x00010a00ff747b82 */ /* 0x000e620000000a00 */
[--C-:B0-----:R-:W-:Y:S01]  /*37a0*/  FADD.FTZ R105, R114, -R141.reuse ;  /* 0x8000008d72697221 */ /* 0x101fe20000010000 */
[--C-:B------:R-:W-:Y:S01]  /*37b0*/  FADD.FTZ R107, R109, -R141.reuse ;  /* 0x8000008d6d6b7221 */ /* 0x100fe20000010000 */
[--C-:B------:R-:W-:Y:S01]  /*37c0*/  FADD.FTZ R147, R110, -R141.reuse ;  /* 0x8000008d6e937221 */ /* 0x100fe20000010000 */
[--C-:B------:R-:W-:Y:S01]  /*37d0*/  FADD.FTZ R149, R113, -R141.reuse ;  /* 0x8000008d71957221 */ /* 0x100fe20000010000 */
[--C-:B------:R-:W-:Y:S01]  /*37e0*/  FADD.FTZ R143, R112, -R141.reuse ;  /* 0x8000008d708f7221 */ /* 0x100fe20000010000 */
[--C-:B------:R-:W-:Y:S01]  /*37f0*/  FADD.FTZ R145, R111, -R141.reuse ;  /* 0x8000008d6f917221 */ /* 0x100fe20000010000 */
[--C-:B------:R-:W-:Y:S01]  /*3800*/  FADD.FTZ R151, R108, -R141.reuse ;  /* 0x8000008d6c977221 */ /* 0x100fe20000010000 */
[----:B------:R-:W-:Y:S01]  /*3810*/  FADD.FTZ R153, R115, -R141 ;  /* 0x8000008d73997221 */ /* 0x000fe20000010000 */
        /* <DEDUP_REMOVED lines=8> */
[----:B-----5:R-:W-:Y:S01]  /*38a0*/  FFMA.FTZ R104, R105, R100, R92 ;  /* 0x0000006469687223 */ /* 0x020fe2000001005c */
[----:B------:R-:W-:Y:S01]  /*38b0*/  FFMA.FTZ R105, R106, R101, R93 ;  /* 0x000000656a697223 */ /* 0x000fe2000001005d */
[----:B------:R-:W-:Y:S01]  /*38c0*/  FFMA.FTZ R106, R147, R96, R88 ;  /* 0x00000060936a7223 */ /* 0x000fe20000010058 */
[----:B------:R-:W-:Y:S01]  /*38d0*/  FFMA.FTZ R107, R146, R97, R89 ;  /* 0x00000061926b7223 */ /* 0x000fe20000010059 */
[----:B------:R-:W-:Y:S01]  /*38e0*/  FFMA.FTZ R143, R143, R102, R94 ;  /* 0x000000668f8f7223 */ /* 0x000fe2000001005e */
[----:B------:R-:W-:Y:S01]  /*38f0*/  FFMA.FTZ R144, R144, R103, R95 ;  /* 0x0000006790907223 */ /* 0x000fe2000001005f */
[----:B------:R-:W-:Y:S01]  /*3900*/  FFMA.FTZ R151, R151, R98, R90 ;  /* 0x0000006297977223 */ /* 0x000fe2000001005a */
[----:B------:R-:W-:Y:S01]  /*3910*/  FFMA.FTZ R148, R148, R99, R91 ;  /* 0x0000006394947223 */ /* 0x000fe2000001005b */
[----:B------:R-:W-:Y:S01]  /*3920*/  F2FP.BF16.F32.PACK_AB R104, R105, R104 ;  /* 0x000000686968723e */ /* 0x000fe200000010ff */
[----:B-1----:R-:W-:Y:S01]  /*3930*/  IMAD.WIDE.U32 R116, R10, 0x10, R116 ;  /* 0x000000100a747825 */ /* 0x002fe200078e0074 */
[----:B------:R-:W-:-:S02]  /*3940*/  F2FP.BF16.F32.PACK_AB R106, R107, R106 ;  /* 0x0000006a6b6a723e */ /* 0x000fc400000010ff */
[----:B------:R-:W-:Y:S02]  /*3950*/  F2FP.BF16.F32.PACK_AB R105, R144, R143 ;  /* 0x0000008f9069723e */ /* 0x000fe400000010ff */
[----:B------:R-:W-:Y:S02]  /*3960*/  F2FP.BF16.F32.PACK_AB R107, R148, R151 ;  /* 0x00000097946b723e */ /* 0x000fe400000010ff */
[----:B------:R-:W-:-:S03]  /*3970*/  IADD3 R10, PT, PT, R10, 0x80, RZ ;  /* 0x000000800a0a7810 */ /* 0x000fc60007ffe0ff */
[----:B------:R1:W-:Y:S04]  /*3980*/  STG.E.128 desc[UR6][R116.64], R104 ;  /* 0x0000006874007986 */ /* 0x0003e8000c101d06 */
.L_x_6749:
[----:B------:R-:W-:Y:S05]  /*3990*/  BSYNC.RECONVERGENT B0 ;  /* 0x0000000000007941 */ /* 0x000fea0003800200 */
.L_x_6748:
[----:B------:R-:W-:Y:S01]  /*39a0*/  ISETP.GE.U32.AND P4, PT, R4, 0x100, PT ;  /* 0x000001000400780c */ /* 0x000fe20003f86070 */
[----:B------:R-:W-:-:S12]  /*39b0*/  BSSY.RECONVERGENT B0, `(.L_x_6750) ;  /* 0x0000022000007945 */ /* 0x000fd80003800200 */
[----:B------:R-:W-:Y:S05]  /*39c0*/  @!P4 BRA `(.L_x_6751) ;  /* 0x000000000080c947 */ /* 0x000fea0003800000 */
[----:B-1----:R-:W1:Y:S01]  /*39d0*/  LDC.64 R116, c[0x0][0x428] ;  /* 0x00010a00ff747b82 */ /* 0x002e620000000a00 */
        /* <DEDUP_REMOVED lines=31> */
.L_x_6751:
[----:B------:R-:W-:Y:S05]  /*3bd0*/  BSYNC.RECONVERGENT B0 ;  /* 0x0000000000007941 */ /* 0x000fea0003800200 */
.L_x_6750:
[----:B------:R-:W-:Y:S04]  /*3be0*/  BSSY.RECONVERGENT B0, `(.L_x_6752) ;  /* 0x0000022000007945 */ /* 0x000fe80003800200 */
[----:B------:R-:W-:Y:S05]  /*3bf0*/  @!P1 BRA `(.L_x_6753) ;  /* 0x0000000000809947 */ /* 0x000fea0003800000 */
[----:B-12---:R-:W1:Y:S01]  /*3c00*/  LDC.64 R116, c[0x0][0x428] ;  /* 0x00010a00ff747b82 */ /* 0x006e620000000a00 */
        /* <DEDUP_REMOVED lines=31> */
.L_x_6753:
[----:B------:R-:W-:Y:S05]  /*3e00*/  BSYNC.RECONVERGENT B0 ;  /* 0x0000000000007941 */ /* 0x000fea0003800200 */
.L_x_6752:
[----:B------:R-:W-:Y:S04]  /*3e10*/  BSSY.RECONVERGENT B0, `(.L_x_6754) ;  /* 0x0000022000007945 */ /* 0x000fe80003800200 */
[----:B------:R-:W-:Y:S05]  /*3e20*/  @!P2 BRA `(.L_x_6755) ;  /* 0x000000000080a947 */ /* 0x000fea0003800000 */
[----:B-123--:R-:W1:Y:S01]  /*3e30*/  LDC.64 R116, c[0x0][0x428] ;  /* 0x00010a00ff747b82 */ /* 0x00ee620000000a00 */
        /* <DEDUP_REMOVED lines=31> */
.L_x_6755:
[----:B------:R-:W-:Y:S05]  /*4030*/  BSYNC.RECONVERGENT B0 ;  /* 0x0000000000007941 */ /* 0x000fea0003800200 */
.L_x_6754:
        /* <DEDUP_REMOVED lines=31> */
[----:B------:R-:W-:-:S05]  /*4230*/  F2FP.BF16.F32.PACK_AB R104, R142, R141 ;  /* 0x0000008d8e68723e */ /* 0x000fca00000010ff */
[----:B------:R0:W-:Y:S02]  /*4240*/  STG.E.128 desc[UR6][R116.64], R104 ;  /* 0x0000006874007986 */ /* 0x0001e4000c101d06 */
.L_x_6757:
[----:B------:R-:W-:Y:S05]  /*4250*/  BSYNC.RECONVERGENT B0 ;  /* 0x0000000000007941 */ /* 0x000fea0003800200 */
.L_x_6756:
[----:B01234-:R-:W0:Y:S01]  /*4260*/  LDC.64 R104, c[0x0][0x380] ;  /* 0x0000e000ff687b82 */ /* 0x01fe220000000a00 */
[----:B------:R-:W-:Y:S01]  /*4270*/  UPLOP3.LUT UP1, UPT, UPT, UPT, UP1, 0x40, 0x4 ;  /* 0x000000000004789c */ /* 0x000fe20003f2e810 */
[----:B0-----:R-:W-:-:S04]  /*4280*/  IADD3 R5, PT, PT, R5, R104, RZ ;  /* 0x0000006805057210 */ /* 0x001fc80007ffe0ff */
[----:B------:R-:W-:-:S13]  /*4290*/  ISETP.GE.AND P1, PT, R5, R105, PT ;  /* 0x000000690500720c */ /* 0x000fda0003f26270 */
[----:B------:R-:W-:Y:S05]  /*42a0*/  @!P1 BRA `(.L_x_6758) ;  /* 0xffffffc400a89947 */ /* 0x000fea000383ffff */
[----:B------:R-:W-:Y:S05]  /*42b0*/  EXIT ;  /* 0x000000000000794d */ /* 0x000fea0003800000 */
.L_x_6759:
        /* <DEDUP_REMOVED lines=12> */
.L_x_34012:


//--------------------- .text._ZN10layer_norm13ln_fwd_kernelINS_13Kernel_traitsIf13__nv_bfloat16S2_S2_fjLj5120ELj1ELj1ELj4ELj16ENS_18Kernel_traits_baseILj5120EfS2_S2_S2_fjLj128EEEEELb0ELb0ELb0ELb1EEEvNS_9FwdParamsE --------------------------
	.section	.text._ZN10layer_norm13ln_fwd_kernelINS_13Kernel_traitsIf13__nv_bfloat16S2_S2_fjLj5120ELj1ELj1ELj4ELj16ENS_18Kernel_traits_baseILj5120EfS2_S2_S2_fjLj128EEEEELb0ELb0ELb0ELb1EEEvNS_9FwdParamsE,"ax",@progbits
	.align	128
        .global         _ZN10layer_norm13ln_fwd_kernelINS_13Kernel_traitsIf13__nv_bfloat16S2_S2_fjLj5120ELj1ELj1ELj4ELj16ENS_18Kernel_traits_baseILj5120EfS2_S2_S2_fjLj128EEEEELb0ELb0ELb0ELb1EEEvNS_9FwdParamsE
        .type           _ZN10layer_norm13ln_fwd_kernelINS_13Kernel_traitsIf13__nv_bfloat16S2_S2_fjLj5120ELj1ELj1ELj4ELj16ENS_18Kernel_traits_baseILj5120EfS2_S2_S2_fjLj128EEEEELb0ELb0ELb0ELb1EEEvNS_9FwdParamsE,@function
        .size           _ZN10layer_norm13ln_fwd_kernelINS_13Kernel_traitsIf13__nv_bfloat16S2_S2_fjLj5120ELj1ELj1ELj4ELj16ENS_18Kernel_traits_baseILj5120EfS2_S2_S2_fjLj128EEEEELb0ELb0ELb0ELb1EEEvNS_9FwdParamsE,(.L_x_34013 - _ZN10layer_norm13ln_fwd_kernelINS_13Kernel_traitsIf13__nv_bfloat16S2_S2_fjLj5120ELj1ELj1ELj4ELj16ENS_18Kernel_traits_baseILj5120EfS2_S2_S2_fjLj128EEEEELb0ELb0ELb0ELb1EEEvNS_9FwdParamsE)
        .other          _ZN10layer_norm13ln_fwd_kernelINS_13Kernel_traitsIf13__nv_bfloat16S2_S2_fjLj5120ELj1ELj1ELj4ELj16ENS_18Kernel_traits_baseILj5120EfS2_S2_S2_fjLj128EEEEELb0ELb0ELb0ELb1EEEvNS_9FwdParamsE,@"STO_CUDA_ENTRY STV_DEFAULT"
_ZN10layer_norm13ln_fwd_kernelINS_13Kernel_traitsIf13__nv_bfloat16S2_S2_fjLj5120ELj1ELj1ELj4ELj16ENS_18Kernel_traits_baseILj5120EfS2_S2_S2_fjLj128EEEEELb0ELb0ELb0ELb1EEEvNS_9FwdParamsE:
.text._ZN10layer_norm13ln_fwd_kernelINS_13Kernel_traitsIf13__nv_bfloat16S2_S2_fjLj5120ELj1ELj1ELj4ELj16ENS_18Kernel_traits_baseILj5120EfS2_S2_S2_fjLj128EEEEELb0ELb0ELb0ELb1EEEvNS_9FwdParamsE:
[----:B------:R-:W-:Y:S01]  /*0000*/  LDC R1, c[0x0][0x37c] ;  /* 0x0000df00ff017b82 */ /* 0x000fe20000000800 */
[----:B------:R-:W0:Y:S01]  /*0010*/  LDCU.64 UR10, c[0x0][0x438] ;  /* 0x00008700ff0a77ac */ /* 0x000e220008000a00 */
[----:B------:R-:W1:Y:S06]  /*0020*/  S2R R92, SR_TID.X ;  /* 0x00000000005c7919 */ /* 0x000e6c0000002100 */
[----:B------:R-:W2:Y:S01]  /*0030*/  LDC.64 R86, c[0x0][0x3e0] ;  /* 0x0000f800ff567b82 */ /* 0x000ea20000000a00 */
[----:B------:R-:W2:Y:S01]  /*0040*/  LDCU.64 UR8, c[0x0][0x3a0] ;  /* 0x00007400ff0877ac */ /* 0x000ea20008000a00 */
[----:B------:R-:W3:Y:S06]  /*0050*/  LDCU.64 UR6, c[0x0][0x358] ;  /* 0x00006b00ff0677ac */ /* 0x000eec0008000a00 */
[----:B------:R-:W4:Y:S01]  /*0060*/  S2UR UR4, SR_CTAID.X ;  /* 0x00000000000479c3 */ /* 0x000f220000002500 */
[----:B0-----:R-:W-:-:S04]  /*0070*/  UISETP.NE.U32.AND UP0, UPT, UR10, URZ, UPT ;  /* 0x000000ff0a00728c */ /* 0x001fc8000bf05070 */
[----:B------:R-:W-:Y:S01]  /*0080*/  UISETP.NE.AND.EX UP0, UPT, UR11, URZ, UPT, UP0 ;  /* 0x000000ff0b00728c */ /* 0x000fe2000bf05300 */
[----:B--2---:R-:W-:-:S04]  /*0090*/  LOP3.LUT P0, RZ, R86, UR8, RZ, 0xfc, !PT ;  /* 0x0000000856ff7c12 */ /* 0x004fc8000f80fcff */
[----:B------:R-:W-:Y:S02]  /*00a0*/  LOP3.LUT P0, RZ, R87, UR9, RZ, 0xfc, P0 ;  /* 0x0000000957ff7c12 */ /* 0x000fe4000800fcff */
[----:B-1----:R-:W-:Y:S02]  /*00b0*/  LOP3.LUT R120, R92, 0x1f, RZ, 0xc0, !PT ;  /* 0x0000001f5c787812 */ /* 0x002fe400078ec0ff */
[----:B----4-:R-:W-:Y:S01]  /*00c0*/  MOV R93, UR4 ;  /* 0x00000004005d7c02 */ /* 0x010fe20008000f00 */
[----:B---3--:R-:W-:Y:S08]  /*00d0*/  BRA.U !UP0, `(.L_x_6760) ;  /* 0x0000000108647547 */ /* 0x008ff0000b800000 */
        /* <DEDUP_REMOVED lines=25> */
.L_x_6760:
[----:B------:R-:W0:Y:S02]  /*0270*/  LDC.64 R2, c[0x0][0x3d0] ;  /* 0x0000f400ff027b82 */ /* 0x000e240000000a00 */
[----:B0-----:R-:W-:-:S05]  /*0280*/  IMAD.WIDE.U32 R2, R92, 0x20, R2 ;  /* 0x000000205c027825 */ /* 0x001fca00078e0002 */
        /* <DEDUP_REMOVED lines=29> */
[----:B0-----:R-:W-:-:S07]  /*0460*/  CS2R R40, SRZ ;  /* 0x0000000000287805 */ /* 0x001fce000001ff00 */
.L_x_6761:
[----:B------:R-:W1:Y:S02]  /*0470*/  LDCU UR4, c[0x0][0x384] ;  /* 0x00007080ff0477ac */ /* 0x000e640008000800 */
[----:B-1----:R-:W-:-:S13]  /*0480*/  ISETP.GE.AND P1, PT, R93, UR4, PT ;  /* 0x000000045d007c0c */ /* 0x002fda000bf26270 */
[----:B------:R-:W-:Y:S05]  /*0490*/  @P1 EXIT ;  /* 0x000000000000194d */ /* 0x000fea0003800000 */
[----:B------:R-:W1:Y:S01]  /*04a0*/  LDCU.U8 UR4, c[0x0][0x410] ;  /* 0x00008200ff0477ac */ /* 0x000e620008000000 */
[----:B------:R-:W-:Y:S01]  /*04b0*/  ISETP.NE.U32.AND P1, PT, R86, RZ, PT ;  /* 0x000000ff5600720c */ /* 0x000fe20003f25070 */
[----:B------:R-:W2:Y:S03]  /*04c0*/  LDCU UR8, c[0x0][0x388] ;  /* 0x00007100ff0877ac */ /* 0x000ea60008000800 */
[----:B------:R-:W-:Y:S01]  /*04d0*/  ISETP.NE.AND.EX P1, PT, R87, RZ, PT, P1 ;  /* 0x000000ff5700720c */ /* 0x000fe20003f25310 */
[----:B------:R-:W3:Y:S01]  /*04e0*/  LDCU UR9, c[0x0][0x400] ;  /* 0x00008000ff0977ac */ /* 0x000ee20008000800 */
[----:B------:R-:W4:Y:S01]  /*04f0*/  LDCU.64 UR12, c[0x0][0x3e0] ;  /* 0x00007c00ff0c77ac */ /* 0x000f220008000a00 */
[----:B------:R-:W0:Y:S01]  /*0500*/  LDCU.64 UR10, c[0x0][0x3a0] ;  /* 0x00007400ff0a77ac */ /* 0x000e220008000a00 */
[----:B-1----:R-:W-:Y:S01]  /*0510*/  ISETP.NE.AND P2, PT, RZ, UR4, PT ;  /* 0x00000004ff007c0c */ /* 0x002fe2000bf45270 */
[----:B------:R-:W-:-:S12]  /*0520*/  UPLOP3.LUT UP2, UPT, UPT, UPT, UPT, 0x40, 0x4 ;  /* 0x000000000004789c */ /* 0x000fd80003f4e870 */
.L_x_6777:
[----:B-1----:R-:W1:Y:S01]  /*0530*/  @P1 LDC.64 R94, c[0x0][0x3e0] ;  /* 0x0000f800ff5e1b82 */ /* 0x002e620000000a00 */
[----:B--2---:R-:W-:-:S05]  /*0540*/  IMAD R0, R93, UR8, RZ ;  /* 0x000000085d007c24 */ /* 0x004fca000f8e02ff */
[----:B------:R-:W-:Y:S02]  /*0550*/  SHF.R.S32.HI R89, RZ, 0x1f, R0 ;  /* 0x0000001fff597819 */ /* 0x000fe40000011400 */
[----:B0-----:R-:W0:Y:S02]  /*0560*/  LDC.64 R2, c[0x0][0x390] ;  /* 0x0000e400ff027b82 */ /* 0x001e240000000a00 */
[----:B------:R-:W-:-:S04]  /*0570*/  LEA.HI R89, R89, R0, RZ, 0x3 ;  /* 0x0000000059597211 */ /* 0x000fc800078f18ff */
[----:B------:R-:W-:Y:S01]  /*0580*/  LEA.HI.SX32 R115, R89, R92, 0x1d ;  /* 0x0000005c59737211 */ /* 0x000fe200078feaff */
[----:B-1----:R-:W-:-:S06]  /*0590*/  @P1 IMAD.WIDE R94, R93, 0x2, R94 ;  /* 0x000000025d5e1825 */ /* 0x002fcc00078e025e */
[----:B------:R-:W2:Y:S01]  /*05a0*/  @P1 LDG.E.U16 R94, desc[UR6][R94.64] ;  /* 0x000000065e5e1981 */ /* 0x000ea2000c1e1500 */
[----:B0-----:R-:W-:-:S06]  /*05b0*/  IMAD.WIDE.U32 R88, R115, 0x10, R2 ;  /* 0x0000001073587825 */ /* 0x001fcc00078e0002 */
[----:B-----5:R-:W5:Y:S01]  /*05c0*/  LDG.E.128 R88, desc[UR6][R88.64] ;  /* 0x0000000658587981 */ /* 0x020f62000c1e1d00 */
        /* <DEDUP_REMOVED lines=20> */
[----:B------:R-:W-:Y:S02]  /*0710*/  PRMT R102, R87, 0x7632, R102 ;  /* 0x0000763257667816 */ /* 0x000fe40000000066 */
[----:B------:R-:W-:Y:S01]  /*0720*/  PRMT R84, R85, 0x7632, R84 ;  /* 0x0000763255547816 */ /* 0x000fe20000000054 */
[-C--:B------:R-:W-:Y:S01]  /*0730*/  FFMA.FTZ R108, R95, R0.reuse, R108 ;  /* 0x000000005f6c7223 */ /* 0x080fe2000001006c */
[----:B------:R-:W-:Y:S02]  /*0740*/  PRMT R91, R86, 0x7632, R91 ;  /* 0x00007632565b7816 */ /* 0x000fe4000000005b */
        /* <DEDUP_REMOVED lines=9> */
[----:B------:R-:W-:Y:S01]  /*07e0*/  FFMA.FTZ R111, R111, R0, R86 ;  /* 0x000000006f6f7223 */ /* 0x000fe20000010056 */
[----:B------:R-:W-:-:S02]  /*07f0*/  SHF.L.U32 R94, R91, 0x10, RZ ;  /* 0x000000105b5e7819 */ /* 0x000fc400000006ff */
[----:B------:R-:W-:Y:S02]  /*0800*/  SHF.L.U32 R84, R84, 0x10, RZ ;  /* 0x0000001054547819 */ /* 0x000fe400000006ff */
[----:B------:R-:W-:Y:S01]  /*0810*/  SHF.L.U32 R88, R88, 0x10, RZ ;  /* 0x0000001058587819 */ /* 0x000fe200000006ff */
[----:B------:R-:W-:Y:S01]  /*0820*/  FFMA.FTZ R94, R87, R0, R94 ;  /* 0x00000000575e7223 */ /* 0x000fe2000001005e */
[----:B------:R-:W-:Y:S01]  /*0830*/  F2FP.BF16.F32.PACK_AB R87, R109, R104 ;  /* 0x000000686d57723e */ /* 0x000fe200000010ff */
[-C--:B------:R-:W-:Y:S02]  /*0840*/  FFMA.FTZ R102, R85, R0.reuse, R84 ;  /* 0x0000000055667223 */ /* 0x080fe40000010054 */
[----:B------:R-:W-:Y:S01]  /*0850*/  FFMA.FTZ R99, R99, R0, R88 ;  /* 0x0000000063637223 */ /* 0x000fe20000010058 */
[----:B------:R-:W-:Y:S02]  /*0860*/  F2FP.BF16.F32.PACK_AB R86, R94, R111 ;  /* 0x0000006f5e56723e */ /* 0x000fe400000010ff */
[----:B------:R-:W-:-:S02]  /*0870*/  F2FP.BF16.F32.PACK_AB R85, R102, R97 ;  /* 0x000000616655723e */ /* 0x000fc400000010ff */
[----:B------:R-:W-:Y:S01]  /*0880*/  F2FP.BF16.F32.PACK_AB R84, R99, R108 ;  /* 0x0000006c6354723e */ /* 0x000fe200000010ff */
[----:B------:R-:W-:Y:S06]  /*0890*/  BRA `(.L_x_6763) ;  /* 0x0000000000c47947 */ /* 0x000fec0003800000 */
.L_x_6762:
[----:B------:R-:W0:Y:S02]  /*08a0*/  LDC.64 R94, c[0x0][0x3e0] ;  /* 0x0000f800ff5e7b82 */ /* 0x000e240000000a00 */
[----:B0-----:R-:W-:-:S04]  /*08b0*/  ISETP.NE.U32.AND P1, PT, R94, RZ, PT ;  /* 0x000000ff5e00720c */ /* 0x001fc80003f25070 */
[----:B------:R-:W-:-:S13]  /*08c0*/  ISETP.NE.AND.EX P1, PT, R95, RZ, PT, P1 ;  /* 0x000000ff5f00720c */ /* 0x000fda0003f25310 */
[----:B------:R-:W-:Y:S05]  /*08d0*/  @!P1 BRA `(.L_x_6764) ;  /* 0x0000000000649947 */ /* 0x000fea0003800000 */
[C---:B-----5:R-:W-:Y:S02]  /*08e0*/  SHF.L.U32 R85, R88.reuse, 0x10, RZ ;  /* 0x0000001058557819 */ /* 0x060fe400000006ff */
[----:B------:R-:W-:Y:S02]  /*08f0*/  PRMT R84, R88, 0x7632, R84 ;  /* 0x0000763258547816 */ /* 0x000fe40000000054 */
[----:B------:R-:W-:Y:S01]  /*0900*/  PRMT R86, R89, 0x7632, R86 ;  /* 0x0000763259567816 */ /* 0x000fe20000000056 */
[----:B------:R-:W-:Y:S01]  /*0910*/  FMUL.FTZ R108, R85, R0 ;  /* 0x00000000556c7220 */ /* 0x000fe20000410000 */
[----:B------:R-:W-:Y:S02]  /*0920*/  PRMT R87, R90, 0x7632, R87 ;  /* 0x000076325a577816 */ /* 0x000fe40000000057 */
        /* <DEDUP_REMOVED lines=18> */
[----:B------:R-:W-:Y:S01]  /*0a50*/  F2FP.BF16.F32.PACK_AB R85, R102, R97 ;  /* 0x000000616655723e */ /* 0x000fe200000010ff */
[----:B------:R-:W-:Y:S06]  /*0a60*/  BRA `(.L_x_6763) ;  /* 0x0000000000507947 */ /* 0x000fec0003800000 */
.L_x_6764:
[C---:B-----5:R-:W-:Y:S02]  /*0a70*/  PRMT R94, R88.reuse, 0x7632, R94 ;  /* 0x00007632585e7816 */ /* 0x060fe4000000005e */
[----:B------:R-:W-:Y:S02]  /*0a80*/  SHF.L.U32 R95, R88, 0x10, RZ ;  /* 0x00000010585f7819 */ /* 0x000fe400000006ff */
[C---:B------:R-:W-:Y:S02]  /*0a90*/  PRMT R88, R89.reuse, 0x7632, R88 ;  /* 0x0000763259587816 */ /* 0x040fe40000000058 */
[----:B------:R-:W-:Y:S01]  /*0aa0*/  SHF.L.U32 R89, R89, 0x10, RZ ;  /* 0x0000001059597819 */ /* 0x000fe200000006ff */
[-C--:B------:R-:W-:Y:S01]  /*0ab0*/  FMUL.FTZ R108, R95, R0.reuse ;  /* 0x000000005f6c7220 */ /* 0x080fe20000410000 */
[C---:B------:R-:W-:Y:S02]  /*0ac0*/  PRMT R96, R90.reuse, 0x7632, R96 ;  /* 0x000076325a607816 */ /* 0x040fe40000000060 */
[----:B------:R-:W-:Y:S01]  /*0ad0*/  SHF.L.U32 R111, R90, 0x10, RZ ;  /* 0x000000105a6f7819 */ /* 0x000fe200000006ff */
[----:B------:R-:W-:Y:S01]  /*0ae0*/  FMUL.FTZ R97, R89, R0 ;  /* 0x0000000059617220 */ /* 0x000fe20000410000 */
[----:B------:R-:W-:-:S02]  /*0af0*/  PRMT R90, R91, 0x7632, R90 ;  /* 0x000076325b5a7816 */ /* 0x000fc4000000005a */
[----:B------:R-:W-:Y:S01]  /*0b00*/  SHF.L.U32 R101, R91, 0x10, RZ ;  /* 0x000000105b657819 */ /* 0x000fe200000006ff */
[-C--:B------:R-:W-:Y:S01]  /*0b10*/  FMUL.FTZ R111, R111, R0.reuse ;  /* 0x000000006f6f7220 */ /* 0x080fe20000410000 */
[----:B------:R-:W-:Y:S02]  /*0b20*/  SHF.L.U32 R99, R94, 0x10, RZ ;  /* 0x000000105e637819 */ /* 0x000fe400000006ff */
        /* <DEDUP_REMOVED lines=8> */
.L_x_6763:
        /* <DEDUP_REMOVED lines=19> */
[----:B--2---:R-:W-:Y:S02]  /*0ce0*/  SHF.L.U32 R100, R85, 0x10, RZ ;  /* 0x0000001055647819 */ /* 0x004fe400000006ff */
[C---:B------:R-:W-:Y:S02]  /*0cf0*/  PRMT R88, R84.reuse, 0x7632, R88 ;  /* 0x0000763254587816 */ /* 0x040fe40000000058 */
[----:B------:R-:W-:Y:S01]  /*0d00*/  SHF.L.U32 R90, R84, 0x10, RZ ;  /* 0x00000010545a7819 */ /* 0x000fe200000006ff */
[----:B------:R-:W-:Y:S01]  /*0d10*/  FFMA.FTZ R105, R89, R0, R100 ;  /* 0x0000000059697223 */ /* 0x000fe20000010064 */
[----:B------:R-:W-:-:S02]  /*0d20*/  PRMT R84, R85, 0x7632, R84 ;  /* 0x0000763255547816 */ /* 0x000fc40000000054 */
[----:B------:R-:W-:Y:S01]  /*0d30*/  PRMT R91, R86, 0x7632, R91 ;  /* 0x00007632565b7816 */ /* 0x000fe2000000005b */
[----:B------:R-:W-:Y:S01]  /*0d40*/  FFMA.FTZ R113, R113, R0, R90 ;  /* 0x0000000071717223 */ /* 0x000fe2000001005a */
[C---:B------:R-:W-:Y:S02]  /*0d50*/  PRMT R110, R87.reuse, 0x7632, R110 ;  /* 0x00007632576e7816 */ /* 0x040fe4000000006e */
[----:B------:R-:W-:Y:S02]  /*0d60*/  SHF.L.U32 R112, R87, 0x10, RZ ;  /* 0x0000001057707819 */ /* 0x000fe400000006ff */
[----:B------:R-:W-:Y:S02]  /*0d70*/  SHF.L.U32 R87, R98, 0x10, RZ ;  /* 0x0000001062577819 */ /* 0x000fe400000006ff */
[----:B------:R-:W-:Y:S02]  /*0d80*/  SHF.L.U32 R86, R86, 0x10, RZ ;  /* 0x0000001056567819 */ /* 0x000fe400000006ff */
[----:B------:R-:W-:-:S02]  /*0d90*/  SHF.L.U32 R85, R96, 0x10, RZ ;  /* 0x0000001060557819 */ /* 0x000fc400000006ff */
        /* <DEDUP_REMOVED lines=16> */
.L_x_6765:
[----:B----4-:R-:W-:-:S04]  /*0ea0*/  UISETP.NE.U32.AND UP1, UPT, UR12, URZ, UPT ;  /* 0x000000ff0c00728c */ /* 0x010fc8000bf25070 */
[----:B------:R-:W-:-:S09]  /*0eb0*/  UISETP.NE.AND.EX UP1, UPT, UR13, URZ, UPT, UP1 ;  /* 0x000000ff0d00728c */ /* 0x000fd2000bf25310 */
[----:B------:R-:W-:Y:S05]  /*0ec0*/  BRA.U UP1, `(.L_x_6767) ;  /* 0x0000000101547547 */ /* 0x000fea000b800000 */
[C---:B-----5:R-:W-:Y:S02]  /*0ed0*/  PRMT R96, R88.reuse, 0x7632, R96 ;  /* 0x0000763258607816 */ /* 0x060fe40000000060 */
[----:B------:R-:W-:Y:S02]  /*0ee0*/  SHF.L.U32 R113, R88, 0x10, RZ ;  /* 0x0000001058717819 */ /* 0x000fe400000006ff */
[C---:B------:R-:W-:Y:S02]  /*0ef0*/  PRMT R98, R90.reuse, 0x7632, R98 ;  /* 0x000076325a627816 */ /* 0x040fe40000000062 */
[----:B0-----:R-:W-:Y:S01]  /*0f00*/  SHF.L.U32 R101, R90, 0x10, RZ ;  /* 0x000000105a657819 */ /* 0x001fe200000006ff */
        /* <DEDUP_REMOVED lines=17> */
.L_x_6767:
[C---:B0----5:R-:W-:Y:S02]  /*1020*/  PRMT R86, R89.reuse, 0x7632, R86 ;  /* 0x0000763259567816 */ /* 0x061fe40000000056 */
        /* <DEDUP_REMOVED lines=17> */
[----:B------:R-:W-:Y:S01]  /*1140*/  F2FP.BF16.F32.PACK_AB R86, R98, R101 ;  /* 0x000000656256723e */ /* 0x000fe200000010ff */
[----:B------:R-:W-:-:S02]  /*1150*/  FMUL.FTZ R100, R107, R0 ;  /* 0x000000006b647220 */ /* 0x000fc40000410000 */
[----:B------:R-:W-:Y:S01]  /*1160*/  FMUL.FTZ R96, R87, R0 ;  /* 0x0000000057607220 */ /* 0x000fe20000410000 */
[----:B------:R-:W-:Y:S02]  /*1170*/  F2FP.BF16.F32.PACK_AB R84, R106, R113 ;  /* 0x000000716a54723e */ /* 0x000fe400000010ff */
[----:B------:R-:W-:Y:S02]  /*1180*/  F2FP.BF16.F32.PACK_AB R87, R100, R103 ;  /* 0x000000676457723e */ /* 0x000fe400000010ff */
[----:B------:R-:W-:-:S07]  /*1190*/  F2FP.BF16.F32.PACK_AB R85, R96, R105 ;  /* 0x000000696055723e */ /* 0x000fce00000010ff */
.L_x_6766:
        /* <DEDUP_REMOVED lines=12> */
[C---:B------:R-:W-:Y:S02]  /*1260*/  SHF.L.U32 R121, R90.reuse, 0x10, RZ ;  /* 0x000000105a797819 */ /* 0x040fe400000006ff */
[----:B------:R-:W-:Y:S02]  /*1270*/  PRMT R119, R90, 0x7632, R119 ;  /* 0x000076325a777816 */ /* 0x000fe40000000077 */
        /* <DEDUP_REMOVED lines=33> */
.L_x_6768:
[----:B----4-:R-:W-:-:S04]  /*1490*/  UISETP.NE.U32.AND UP1, UPT, UR12, URZ, UPT ;  /* 0x000000ff0c00728c */ /* 0x010fc8000bf25070 */
[----:B------:R-:W-:-:S09]  /*14a0*/  UISETP.NE.AND.EX UP1, UPT, UR13, URZ, UPT, UP1 ;  /* 0x000000ff0d00728c */ /* 0x000fd2000bf25310 */
[----:B------:R-:W-:Y:S05]  /*14b0*/  BRA.U UP1, `(.L_x_6770) ;  /* 0x0000000101547547 */ /* 0x000fea000b800000 */
[C---:B-----5:R-:W-:Y:S02]  /*14c0*/  PRMT R110, R88.reuse, 0x7632, R110 ;  /* 0x00007632586e7816 */ /* 0x060fe4000000006e */
[----:B0-----:R-:W-:Y:S02]  /*14d0*/  SHF.L.U32 R117, R88, 0x10, RZ ;  /* 0x0000001058757819 */ /* 0x001fe400000006ff */
        /* <DEDUP_REMOVED lines=19> */
.L_x_6770:
[C---:B0----5:R-:W-:Y:S02]  /*1610*/  PRMT R84, R88.reuse, 0x7632, R84 ;  /* 0x0000763258547816 */ /* 0x061fe40000000054 */
        /* <DEDUP_REMOVED lines=23> */
.L_x_6769:
        /* <DEDUP_REMOVED lines=47> */
.L_x_6771:
[----:B----4-:R-:W-:-:S04]  /*1a80*/  UISETP.NE.U32.AND UP1, UPT, UR12, URZ, UPT ;  /* 0x000000ff0c00728c */ /* 0x010fc8000bf25070 */
[----:B------:R-:W-:-:S09]  /*1a90*/  UISETP.NE.AND.EX UP1, UPT, UR13, URZ, UPT, UP1 ;  /* 0x000000ff0d00728c */ /* 0x000fd2000bf25310 */
[----:B------:R-:W-:Y:S05]  /*1aa0*/  BRA.U UP1, `(.L_x_6773) ;  /* 0x0000000101547547 */ /* 0x000fea000b800000 */
        /* <DEDUP_REMOVED lines=12> */
[----:B------:R-:W-:Y:S02]  /*1b70*/  SHF.L.U32 R133, R88, 0x10, RZ ;  /* 0x0000001058857819 */ /* 0x000fe400000006ff */
        /* <DEDUP_REMOVED lines=8> */
.L_x_6773:
        /* <DEDUP_REMOVED lines=24> */
.L_x_6772:
[----:B------:R-:W0:Y:S01]  /*1d80*/  @P0 LDC.64 R116, c[0x0][0x3a8] ;  /* 0x0000ea00ff740b82 */ /* 0x000e220000000a00 */
[----:B------:R-:W-:-:S05]  /*1d90*/  IADD3 R129, PT, PT, R115, 0x200, RZ ;  /* 0x0000020073817810 */ /* 0x000fca0007ffe0ff */
[----:B------:R-:W-:-:S04]  /*1da0*/  IMAD.WIDE.U32 R88, R129, 0x10, R2 ;  /* 0x0000001081587825 */ /* 0x000fc800078e0002 */
[----:B0-----:R-:W-:-:S05]  /*1db0*/  @P0 IMAD.WIDE.U32 R116, R119, 0x10, R116 ;  /* 0x0000001077740825 */ /* 0x001fca00078e0074 */
[----:B------:R0:W-:Y:S04]  /*1dc0*/  @P0 STG.E.128 desc[UR6][R116.64], R84 ;  /* 0x0000005474000986 */ /* 0x0001e8000c101d06 */
[----:B------:R-:W5:Y:S01]  /*1dd0*/  LDG.E.128 R88, desc[UR6][R88.64] ;  /* 0x0000000658587981 */ /* 0x000f62000c1e1d00 */
[----:B------:R-:W-:Y:S05]  /*1de0*/  BRA.U !UP0, `(.L_x_6774) ;  /* 0x0000000108a07547 */ /* 0x000fea000b800000 */
[----:B------:R-:W1:Y:S02]  /*1df0*/  LDC.64 R2, c[0x0][0x3a0] ;  /* 0x0000e800ff027b82 */ /* 0x000e640000000a00 */
[----:B-1----:R-:W-:-:S05]  /*1e00*/  IMAD.WIDE.U32 R2, R129, 0x10, R2 ;  /* 0x0000001081027825 */ /* 0x002fca00078e0002 */
[----:B0-----:R-:W2:Y:S01]  /*1e10*/  LDG.E.128 R84, desc[UR6][R2.64] ;  /* 0x0000000602547981 */ /* 0x001ea2000c1e1d00 */
        /* <DEDUP_REMOVED lines=10> */
[----:B--2---:R-:W-:Y:S02]  /*1ec0*/  SHF.L.U32 R132, R87, 0x10, RZ ;  /* 0x0000001057847819 */ /* 0x004fe400000006ff */
[----:B------:R-:W-:-:S02]  /*1ed0*/  PRMT R2, R84, 0x7632, R2 ;  /* 0x0000763254027816 */ /* 0x000fc40000000002 */
[----:B------:R-:W-:Y:S01]  /*1ee0*/  SHF.L.U32 R90, R85, 0x10, RZ ;  /* 0x00000010555a7819 */ /* 0x000fe200000006ff */
[-C--:B------:R-:W-:Y:S01]  /*1ef0*/  FFMA.FTZ R132, R117, R0.reuse, R132 ;  /* 0x0000000075847223 */ /* 0x080fe20000010084 */
[----:B------:R-:W-:Y:S02]  /*1f00*/  SHF.L.U32 R84, R84, 0x10, RZ ;  /* 0x0000001054547819 */ /* 0x000fe400000006ff */
[----:B------:R-:W-:Y:S01]  /*1f10*/  PRMT R134, R87, 0x7632, R134 ;  /* 0x0000763257867816 */ /* 0x000fe20000000086 */
[-C--:B------:R-:W-:Y:S01]  /*1f20*/  FFMA.FTZ R117, R89, R0.reuse, R90 ;  /* 0x0000000059757223 */ /* 0x080fe2000001005a */
[----:B------:R-:W-:Y:S01]  /*1f30*/  PRMT R3, R85, 0x7632, R3 ;  /* 0x0000763255037816 */ /* 0x000fe20000000003 */
[----:B------:R-:W-:Y:S01]  /*1f40*/  FFMA.FTZ R143, R143, R0, R84 ;  /* 0x000000008f8f7223 */ /* 0x000fe20000010054 */
[C---:B------:R-:W-:Y:S02]  /*1f50*/  PRMT R87, R86.reuse, 0x7632, R87 ;  /* 0x0000763256577816 */ /* 0x040fe40000000057 */
[----:B------:R-:W-:-:S02]  /*1f60*/  SHF.L.U32 R86, R86, 0x10, RZ ;  /* 0x0000001056567819 */ /* 0x000fc400000006ff */
[----:B------:R-:W-:Y:S02]  /*1f70*/  SHF.L.U32 R89, R116, 0x10, RZ ;  /* 0x0000001074597819 */ /* 0x000fe400000006ff */
[----:B------:R-:W-:Y:S01]  /*1f80*/  SHF.L.U32 R134, R134, 0x10, RZ ;  /* 0x0000001086867819 */ /* 0x000fe200000006ff */
[-C--:B------:R-:W-:Y:S01]  /*1f90*/  FFMA.FTZ R130, R139, R0.reuse, R86 ;  /* 0x000000008b827223 */ /* 0x080fe20000010056 */
[----:B------:R-:W-:Y:S02]  /*1fa0*/  SHF.L.U32 R85, R88, 0x10, RZ ;  /* 0x0000001058557819 */ /* 0x000fe400000006ff */
[----:B------:R-:W-:Y:S01]  /*1fb0*/  SHF.L.U32 R84, R87, 0x10, RZ ;  /* 0x0000001057547819 */ /* 0x000fe200000006ff */
[-C--:B------:R-:W-:Y:S01]  /*1fc0*/  FFMA.FTZ R141, R141, R0.reuse, R134 ;  /* 0x000000008d8d7223 */ /* 0x080fe20000010086 */
[----:B------:R-:W-:Y:S02]  /*1fd0*/  SHF.L.U32 R116, R3, 0x10, RZ ;  /* 0x0000001003747819 */ /* 0x000fe400000006ff */
[----:B------:R-:W-:Y:S01]  /*1fe0*/  SHF.L.U32 R2, R2, 0x10, RZ ;  /* 0x0000001002027819 */ /* 0x000fe200000006ff */
[----:B------:R-:W-:Y:S01]  /*1ff0*/  FFMA.FTZ R139, R89, R0, R84 ;  /* 0x00000000598b7223 */ /* 0x000fe20000010054 */
[----:B------:R-:W-:Y:S01]  /*2000*/  F2FP.BF16.F32.PACK_AB R87, R141, R132 ;  /* 0x000000848d57723e */ /* 0x000fe200000010ff */
[----:B------:R-:W-:-:S02]  /*2010*/  FFMA.FTZ R116, R85, R0, R116 ;  /* 0x0000000055747223 */ /* 0x000fc40000010074 */
[----:B------:R-:W-:Y:S01]  /*2020*/  FFMA.FTZ R134, R91, R0, R2 ;  /* 0x000000005b867223 */ /* 0x000fe20000010002 */
[----:B------:R-:W-:Y:S02]  /*2030*/  F2FP.BF16.F32.PACK_AB R86, R139, R130 ;  /* 0x000000828b56723e */ /* 0x000fe400000010ff */
[----:B------:R-:W-:Y:S02]  /*2040*/  F2FP.BF16.F32.PACK_AB R85, R116, R117 ;  /* 0x000000757455723e */ /* 0x000fe400000010ff */
[----:B------:R-:W-:Y:S01]  /*2050*/  F2FP.BF16.F32.PACK_AB R84, R134, R143 ;  /* 0x0000008f8654723e */ /* 0x000fe200000010ff */
[----:B------:R-:W-:Y:S06]  /*2060*/  BRA `(.L_x_6775) ;  /* 0x0000000000c07947 */ /* 0x000fec0003800000 */
.L_x_6774:
[----:B----4-:R-:W-:-:S04]  /*2070*/  UISETP.NE.U32.AND UP0, UPT, UR12, URZ, UPT ;  /* 0x000000ff0c00728c */ /* 0x010fc8000bf05070 */
[----:B------:R-:W-:-:S09]  /*2080*/  UISETP.NE.AND.EX UP0, UPT, UR13, URZ, UPT, UP0 ;  /* 0x000000ff0d00728c */ /* 0x000fd2000bf05300 */
[----:B------:R-:W-:Y:S05]  /*2090*/  BRA.U UP0, `(.L_x_6776) ;  /* 0x0000000100547547 */ /* 0x000fea000b800000 */
[C---:B-----5:R-:W-:Y:S02]  /*20a0*/  PRMT R2, R88.reuse, 0x7632, R2 ;  /* 0x0000763258027816 */ /* 0x060fe40000000002 */
[----:B------:R-:W-:Y:S02]  /*20b0*/  SHF.L.U32 R143, R88, 0x10, RZ ;  /* 0x00000010588f7819 */ /* 0x000fe400000006ff */
[----:B0-----:R-:W-:Y:S02]  /*20c0*/  SHF.L.U32 R117, R91, 0x10, RZ ;  /* 0x000000105b757819 */ /* 0x001fe400000006ff */
[----:B------:R-:W-:Y:S01]  /*20d0*/  PRMT R88, R89, 0x7632, R88 ;  /* 0x0000763259587816 */ /* 0x000fe20000000058 */
[-C--:B------:R-:W-:Y:S01]  /*20e0*/  FMUL.FTZ R143, R143, R0.reuse ;  /* 0x000000008f8f7220 */ /* 0x080fe20000410000 */
[----:B------:R-:W-:Y:S01]  /*20f0*/  SHF.L.U32 R89, R89, 0x10, RZ ;  /* 0x0000001059597819 */ /* 0x000fe200000006ff */
[----:B------:R-:W-:Y:S01]  /*2100*/  FMUL.FTZ R132, R117, R0 ;  /* 0x0000000075847220 */ /* 0x000fe20000410000 */
[----:B------:R-:W-:-:S02]  /*2110*/  PRMT R3, R91, 0x7632, R3 ;  /* 0x000076325b037816 */ /* 0x000fc40000000003 */
[C---:B------:R-:W-:Y:S01]  /*2120*/  PRMT R91, R90.reuse, 0x7632, R91 ;  /* 0x000076325a5b7816 */ /* 0x040fe2000000005b */
[-C--:B------:R-:W-:Y:S01]  /*2130*/  FMUL.FTZ R117, R89, R0.reuse ;  /* 0x0000000059757220 */ /* 0x080fe20000410000 */
[----:B------:R-:W-:Y:S02]  /*2140*/  SHF.L.U32 R139, R90, 0x10, RZ ;  /* 0x000000105a8b7819 */ /* 0x000fe400000006ff */
[----:B------:R-:W-:Y:S02]  /*2150*/  SHF.L.U32 R141, R3, 0x10, RZ ;  /* 0x00000010038d7819 */ /* 0x000fe400000006ff */
        /* <DEDUP_REMOVED lines=9> */
.L_x_6776:
[----:B-----5:R-:W-:Y:S02]  /*21f0*/  PRMT R3, R91, 0x7632, R3 ;  /* 0x000076325b037816 */ /* 0x020fe40000000003 */
[----:B0-----:R-:W-:Y:S02]  /*2200*/  PRMT R85, R90, 0x7632, R85 ;  /* 0x000076325a557816 */ /* 0x001fe40000000055 */
        /* <DEDUP_REMOVED lines=22> */
.L_x_6775:
[----:B------:R-:W-:Y:S01]  /*2370*/  FADD.FTZ R0, RZ, R108 ;  /* 0x0000006cff007221 */ /* 0x000fe20000010000 */
[----:B------:R-:W0:Y:S01]  /*2380*/  S2UR UR5, SR_CgaCtaId ;  /* 0x00000000000579c3 */ /* 0x000e220000008800 */
[----:B------:R-:W-:Y:S01]  /*2390*/  ISETP.NE.AND P3, PT, R120, RZ, PT ;  /* 0x000000ff7800720c */ /* 0x000fe20003f65270 */
[----:B------:R-:W-:Y:S01]  /*23a0*/  UMOV UR4, 0x400 ;  /* 0x0000040000047882 */ /* 0x000fe20000000000 */
[----:B------:R-:W-:Y:S01]  /*23b0*/  FADD.FTZ R0, R0, R99 ;  /* 0x0000006300007221 */ /* 0x000fe20000010000 */
[----:B------:R-:W-:-:S03]  /*23c0*/  ISETP.GT.U32.AND P4, PT, R120, 0x3, PT ;  /* 0x000000037800780c */ /* 0x000fc60003f84070 */
        /* <DEDUP_REMOVED lines=135> */
[----:B------:R-:W-:-:S04]  /*2c40*/  @!P3 SHF.R.U32.HI R0, RZ, 0x2, R92 ;  /* 0x00000002ff00b819 */ /* 0x000fc8000001165c */
[----:B------:R-:W0:Y:S01]  /*2c50*/  SHFL.BFLY PT, R88, R3, 0x2, 0x1f ;  /* 0x0c401f0003587f89 */ /* 0x000e2200000e0000 */
[----:B------:R-:W-:Y:S01]  /*2c60*/  @!P3 LOP3.LUT R0, R0, 0x18, RZ, 0xc0, !PT ;  /* 0x000000180000b812 */ /* 0x000fe200078ec0ff */
[----:B0-----:R-:W-:-:S05]  /*2c70*/  FADD.FTZ R88, R3, R88 ;  /* 0x0000005803587221 */ /* 0x001fca0000010000 */
[----:B------:R-:W0:Y:S02]  /*2c80*/  SHFL.BFLY PT, R89, R88, 0x4, 0x1f ;  /* 0x0c801f0058597f89 */ /* 0x000e2400000e0000 */
[----:B0-----:R-:W-:-:S05]  /*2c90*/  FADD.FTZ R89, R88, R89 ;  /* 0x0000005958597221 */ /* 0x001fca0000010000 */
[----:B------:R-:W0:Y:S02]  /*2ca0*/  SHFL.BFLY PT, R90, R89, 0x8, 0x1f ;  /* 0x0d001f00595a7f89 */ /* 0x000e2400000e0000 */
[----:B0-----:R-:W-:Y:S01]  /*2cb0*/  FADD.FTZ R136, R89, R90 ;  /* 0x0000005a59887221 */ /* 0x001fe20000010000 */
[----:B------:R-:W-:Y:S01]  /*2cc0*/  CS2R R88, SRZ ;  /* 0x0000000000587805 */ /* 0x000fe2000001ff00 */
[----:B------:R-:W0:Y:S03]  /*2cd0*/  @P0 LDC.64 R90, c[0x0][0x3a8] ;  /* 0x0000ea00ff5a0b82 */ /* 0x000e260000000a00 */
[----:B------:R-:W1:Y:S01]  /*2ce0*/  SHFL.BFLY PT, R145, R136, 0x10, 0x1f ;  /* 0x0e001f0088917f89 */ /* 0x000e6200000e0000 */
[----:B0-----:R-:W-:-:S04]  /*2cf0*/  @P0 IMAD.WIDE.U32 R90, R129, 0x10, R90 ;  /* 0x00000010815a0825 */ /* 0x001fc800078e005a */
[----:B-1----:R-:W-:Y:S01]  /*2d00*/  FADD.FTZ R3, R136, R145 ;  /* 0x0000009188037221 */ /* 0x002fe20000010000 */
[----:B------:R-:W-:Y:S01]  /*2d10*/  MOV R136, RZ ;  /* 0x000000ff00887202 */ /* 0x000fe20000000f00 */
[----:B------:R-:W-:Y:S01]  /*2d20*/  @P0 STG.E.128 desc[UR6][R90.64], R84 ;  /* 0x000000545a000986 */ /* 0x000fe2000c101d06 */
[----:B------:R-:W-:-:S03]  /*2d30*/  @!P4 MOV R136, 0x500 ;  /* 0x000005000088c802 */ /* 0x000fc60000000f00 */
[----:B------:R0:W-:Y:S01]  /*2d40*/  @!P3 STS.64 [R0+UR4], R2 ;  /* 0x000000020000b988 */ /* 0x0001e20008000a04 */
[----:B------:R-:W-:Y:S01]  /*2d50*/  BAR.SYNC.DEFER_BLOCKING 0x0 ;  /* 0x0000000000007b1d */ /* 0x000fe20000010000 */
[----:B------:R-:W-:-:S05]  /*2d60*/  ISETP.NE.AND P3, PT, R92, RZ, PT ;  /* 0x000000ff5c00720c */ /* 0x000fca0003f65270 */
[----:B------:R-:W1:Y:S01]  /*2d70*/  SHFL.DOWN PT, R145, R136, 0x2, 0x1f ;  /* 0x08401f0088917f89 */ /* 0x000e6200000e0000 */
[----:B0-----:R-:W-:-:S03]  /*2d80*/  I2FP.F32.U32 R2, R136 ;  /* 0x0000008800027245 */ /* 0x001fc60000201000 */
[----:B------:R-:W-:Y:S01]  /*2d90*/  @!P4 LDS.64 R88, [R138] ;  /* 0x000000008a58c984 */ /* 0x000fe20000000a00 */
[----:B-1----:R-:W-:Y:S02]  /*2da0*/  IADD3 R142, PT, PT, R145, R136, RZ ;  /* 0x00000088918e7210 */ /* 0x002fe40007ffe0ff */
[----:B------:R-:W-:Y:S02]  /*2db0*/  I2FP.F32.S32 R90, R145 ;  /* 0x00000091005a7245 */ /* 0x000fe40000201400 */
[----:B------:R-:W-:Y:S01]  /*2dc0*/  I2FP.F32.S32 R144, R142 ;  /* 0x0000008e00907245 */ /* 0x000fe20000201400 */
[----:B------:R-:W0:Y:S03]  /*2dd0*/  SHFL.DOWN PT, R91, R142, 0x1, 0x1f ;  /* 0x08201f008e5b7f89 */ /* 0x000e2600000e0000 */
[----:B------:R-:W1:Y:S01]  /*2de0*/  MUFU.RCP R0, R144 ;  /* 0x0000009000007308 */ /* 0x000e620000001000 */
[----:B0-----:R-:W-:Y:S01]  /*2df0*/  IADD3 R142, PT, PT, R142, R91, RZ ;  /* 0x0000005b8e8e7210 */ /* 0x001fe20007ffe0ff */
[----:B------:R-:W0:Y:S03]  /*2e00*/  SHFL.DOWN PT, R147, R88, 0x2, 0x1f ;  /* 0x08401f0058937f89 */ /* 0x000e2600000e0000 */
[----:B------:R-:W-:Y:S01]  /*2e10*/  I2FP.F32.S32 R142, R142 ;  /* 0x0000008e008e7245 */ /* 0x000fe20000201400 */
[----:B------:R-:W2:Y:S05]  /*2e20*/  SHFL.DOWN PT, R140, R89, 0x2, 0x1f ;  /* 0x08401f00598c7f89 */ /* 0x000eaa00000e0000 */
[----:B------:R-:W5:Y:S01]  /*2e30*/  MUFU.RCP R142, R142 ;  /* 0x0000008e008e7308 */ /* 0x000f620000001000 */
[C---:B0-----:R-:W-:Y:S01]  /*2e40*/  FMUL.FTZ R3, R147.reuse, R90 ;  /* 0x0000005a93037220 */ /* 0x041fe20000410000 */
[----:B------:R-:W-:-:S03]  /*2e50*/  FADD.FTZ R147, -R147, R88 ;  /* 0x0000005893937221 */ /* 0x000fc60000010100 */
[----:B------:R-:W-:Y:S01]  /*2e60*/  FFMA.FTZ R3, R2, R88, R3 ;  /* 0x0000005802037223 */ /* 0x000fe20000010003 */
[----:B------:R-:W-:Y:S01]  /*2e70*/  FMUL.FTZ R147, R147, R147 ;  /* 0x0000009393937220 */ /* 0x000fe20000410000 */
[----:B--2---:R-:W-:Y:S02]  /*2e80*/  FADD.FTZ R89, R140, R89 ;  /* 0x000000598c597221 */ /* 0x004fe40000010000 */
[----:B-1----:R-:W-:Y:S01]  /*2e90*/  FMUL.FTZ R3, R0, R3 ;  /* 0x0000000300037220 */ /* 0x002fe20000410000 */
[----:B------:R-:W-:-:S04]  /*2ea0*/  FMUL.FTZ R147, R147, R2 ;  /* 0x0000000293937220 */ /* 0x000fc80000410000 */
[----:B------:R-:W0:Y:S01]  /*2eb0*/  SHFL.DOWN PT, R2, R3, 0x1, 0x1f ;  /* 0x08201f0003027f89 */ /* 0x000e2200000e0000 */
[----:B------:R-:W-:Y:S01]  /*2ec0*/  FMUL.FTZ R147, R147, R90 ;  /* 0x0000005a93937220 */ /* 0x000fe20000410000 */
[----:B------:R-:W-:-:S03]  /*2ed0*/  I2FP.F32.S32 R90, R91 ;  /* 0x0000005b005a7245 */ /* 0x000fc60000201400 */
[----:B------:R-:W-:-:S05]  /*2ee0*/  FFMA.FTZ R89, R0, R147, R89 ;  /* 0x0000009300597223 */ /* 0x000fca0000010059 */
[----:B------:R-:W1:Y:S01]  /*2ef0*/  SHFL.DOWN PT, R0, R89, 0x1, 0x1f ;  /* 0x08201f0059007f89 */ /* 0x000e6200000e0000 */
[----:B0-----:R-:W-:Y:S01]  /*2f00*/  FADD.FTZ R88, R3, -R2 ;  /* 0x8000000203587221 */ /* 0x001fe20000010000 */
[----:B------:R-:W-:Y:S02]  /*2f10*/  FMUL.FTZ R145, R2, R90 ;  /* 0x0000005a02917220 */ /* 0x000fe40000410000 */
[----:B------:R-:W3:Y:S01]  /*2f20*/  LDC R2, c[0x0][0x448] ;  /* 0x00011200ff027b82 */ /* 0x000ee20000000800 */
[----:B------:R-:W-:Y:S01]  /*2f30*/  FMUL.FTZ R91, R88, R88 ;  /* 0x00000058585b7220 */ /* 0x000fe20000410000 */
[----:B------:R-:W-:-:S03]  /*2f40*/  FFMA.FTZ R145, R144, R3, R145 ;  /* 0x0000000390917223 */ /* 0x000fc60000010091 */
[----:B------:R-:W-:Y:S01]  /*2f50*/  FMUL.FTZ R91, R144, R91 ;  /* 0x0000005b905b7220 */ /* 0x000fe20000410000 */
[C---:B-----5:R-:W-:Y:S01]  /*2f60*/  FMUL.FTZ R145, R142.reuse, R145 ;  /* 0x000000918e917220 */ /* 0x060fe20000410000 */
[----:B-1----:R-:W-:Y:S02]  /*2f70*/  FADD.FTZ R3, R89, R0 ;  /* 0x0000000059037221 */ /* 0x002fe40000010000 */
[----:B------:R-:W-:Y:S01]  /*2f80*/  FMUL.FTZ R90, R91, R90 ;  /* 0x0000005a5b5a7220 */ /* 0x000fe20000410000 */
[----:B------:R-:W0:Y:S01]  /*2f90*/  @!P3 LDC.64 R88, c[0x0][0x3c0] ;  /* 0x0000f000ff58bb82 */ /* 0x000e220000000a00 */
[----:B------:R-:W1:Y:S02]  /*2fa0*/  SHFL.IDX PT, R91, R145, RZ, 0x1f ;  /* 0x00001fff915b7589 */ /* 0x000e6400000e0000 */
[----:B------:R-:W-:-:S05]  /*2fb0*/  FFMA.FTZ R142, R142, R90, R3 ;  /* 0x0000005a8e8e7223 */ /* 0x000fca0000010003 */
[----:B------:R-:W3:Y:S01]  /*2fc0*/  SHFL.IDX PT, R147, R142, RZ, 0x1f ;  /* 0x00001fff8e937589 */ /* 0x000ee200000e0000 */
[----:B0-----:R-:W-:-:S04]  /*2fd0*/  @!P3 IMAD.WIDE R88, R93, 0x4, R88 ;  /* 0x000000045d58b825 */ /* 0x001fc800078e0258 */
[C---:B-1----:R-:W-:Y:S01]  /*2fe0*/  FMUL.FTZ R0, R91.reuse, R91 ;  /* 0x0000005b5b007220 */ /* 0x042fe20000410000 */
[----:B------:R-:W-:Y:S01]  /*2ff0*/  FSEL R90, R91, RZ, !P2 ;  /* 0x000000ff5b5a7208 */ /* 0x000fe20005000000 */
[----:B------:R0:W-:Y:S03]  /*3000*/  @!P3 STG.E desc[UR6][R88.64], R91 ;  /* 0x0000005b5800b986 */ /* 0x0001e6000c101906 */
[----:B------:R-:W-:Y:S01]  /*3010*/  FSEL R3, R0, RZ, P2 ;  /* 0x000000ff00037208 */ /* 0x000fe20001000000 */
[C---:B------:R-:W-:Y:S01]  /*3020*/  FADD.FTZ R136, -R90.reuse, R101 ;  /* 0x000000655a887221 */ /* 0x040fe20000010100 */
[----:B---3--:R-:W-:Y:S01]  /*3030*/  FFMA.FTZ R0, R147, UR9, R2 ;  /* 0x0000000993007c23 */ /* 0x008fe20008010002 */
[C---:B------:R-:W-:Y:S01]  /*3040*/  FADD.FTZ R138, -R90.reuse, R100 ;  /* 0x000000645a8a7221 */ /* 0x040fe20000010100 */
[----:B------:R-:W-:Y:S01]  /*3050*/  FADD.FTZ R109, -R90, R109 ;  /* 0x0000006d5a6d7221 */ /* 0x000fe20000010100 */
[----:B------:R-:W1:Y:S01]  /*3060*/  LDC.64 R100, c[0x0][0x428] ;  /* 0x00010a00ff647b82 */ /* 0x000e620000000a00 */
[----:B------:R-:W-:Y:S01]  /*3070*/  FADD.FTZ R0, R0, R3 ;  /* 0x0000000300007221 */ /* 0x000fe20000010000 */
[C---:B------:R-:W-:Y:S01]  /*3080*/  FADD.FTZ R108, -R90.reuse, R108 ;  /* 0x0000006c5a6c7221 */ /* 0x040fe20000010100 */
[C---:B------:R-:W-:Y:S01]  /*3090*/  FADD.FTZ R118, -R90.reuse, R118 ;  /* 0x000000765a767221 */ /* 0x040fe20000010100 */
[C---:B------:R-:W-:Y:S01]  /*30a0*/  FADD.FTZ R99, -R90.reuse, R99 ;  /* 0x000000635a637221 */ /* 0x040fe20000010100 */
[----:B------:R-:W2:Y:S01]  /*30b0*/  MUFU.RSQ R145, R0 ;  /* 0x0000000000917308 */ /* 0x000ea20000001400 */
[C---:B------:R-:W-:Y:S01]  /*30c0*/  FADD.FTZ R102, -R90.reuse, R102 ;  /* 0x000000665a667221 */ /* 0x040fe20000010100 */
[C---:B------:R-:W-:Y:S01]  /*30d0*/  FADD.FTZ R96, -R90.reuse, R96 ;  /* 0x000000605a607221 */ /* 0x040fe20000010100 */
[----:B------:R-:W3:Y:S01]  /*30e0*/  @!P3 LDC.64 R2, c[0x0][0x3c8] ;  /* 0x0000f200ff02bb82 */ /* 0x000ee20000000a00 */
        /* <DEDUP_REMOVED lines=13> */
[C---:B--2---:R-:W-:Y:S01]  /*31c0*/  FMUL.FTZ R154, R145.reuse, R109 ;  /* 0x0000006d919a7220 */ /* 0x044fe20000410000 */
        /* <DEDUP_REMOVED lines=19> */
[C---:B------:R-:W-:Y:S01]  /*3300*/  FMUL.FTZ R117, R145.reuse, R108 ;  /* 0x0000006c91757220 */ /* 0x040fe20000410000 */
[C---:B------:R-:W-:Y:S01]  /*3310*/  FMUL.FTZ R109, R145.reuse, R118 ;  /* 0x00000076916d7220 */ /* 0x040fe20000410000 */
[C---:B------:R-:W-:Y:S01]  /*3320*/  FMUL.FTZ R90, R145.reuse, R99 ;  /* 0x00000063915a7220 */ /* 0x040fe20000410000 */
[C---:B------:R-:W-:Y:S01]  /*3330*/  FMUL.FTZ R108, R145.reuse, R102 ;  /* 0x00000066916c7220 */ /* 0x040fe20000410000 */
[C---:B0-----:R-:W-:Y:S01]  /*3340*/  FMUL.FTZ R88, R145.reuse, R96 ;  /* 0x0000006091587220 */ /* 0x041fe20000410000 */
[C---:B------:R-:W-:Y:S01]  /*3350*/  FMUL.FTZ R91, R145.reuse, R103 ;  /* 0x00000067915b7220 */ /* 0x040fe20000410000 */
[C---:B------:R-:W-:Y:S01]  /*3360*/  FMUL.FTZ R118, R145.reuse, R121 ;  /* 0x0000007991767220 */ /* 0x040fe20000410000 */
[C---:B------:R-:W-:Y:S01]  /*3370*/  FMUL.FTZ R152, R145.reuse, R94 ;  /* 0x0000005e91987220 */ /* 0x040fe20000410000 */
[C---:B------:R-:W-:Y:S01]  /*3380*/  FMUL.FTZ R99, R145.reuse, R104 ;  /* 0x0000006891637220 */ /* 0x040fe20000410000 */
[C---:B------:R-:W-:Y:S01]  /*3390*/  FMUL.FTZ R89, R145.reuse, R105 ;  /* 0x0000006991597220 */ /* 0x040fe20000410000 */
[C---:B------:R-:W-:Y:S01]  /*33a0*/  FMUL.FTZ R96, R145.reuse, R138 ;  /* 0x0000008a91607220 */ /* 0x040fe20000410000 */
[----:B------:R-:W-:Y:S01]  /*33b0*/  FMUL.FTZ R121, R145, R114 ;  /* 0x0000007291797220 */ /* 0x000fe20000410000 */
[----:B-1----:R-:W-:-:S04]  /*33c0*/  IMAD.WIDE.U32 R102, R115, 0x10, R100 ;  /* 0x0000001073667825 */ /* 0x002fc800078e0064 */
[C---:B------:R-:W-:Y:S01]  /*33d0*/  FMUL.FTZ R138, R145.reuse, R123 ;  /* 0x0000007b918a7220 */ /* 0x040fe20000410000 */
[C---:B------:R-:W-:Y:S01]  /*33e0*/  FMUL.FTZ R123, R145.reuse, R128 ;  /* 0x00000080917b7220 */ /* 0x040fe20000410000 */
[----:B------:R-:W-:Y:S01]  /*33f0*/  FMUL.FTZ R111, R145, R111 ;  /* 0x0000006f916f7220 */ /* 0x000fe20000410000 */
[----:B------:R-:W-:-:S04]  /*3400*/  IMAD.WIDE.U32 R94, R95, 0x10, R100 ;  /* 0x000000105f5e7825 */ /* 0x000fc800078e0064 */
[C---:B------:R-:W-:Y:S01]  /*3410*/  FMUL.FTZ R133, R145.reuse, R136 ;  /* 0x0000008891857220 */ /* 0x040fe20000410000 */
[----:B------:R-:W-:Y:S01]  /*3420*/  FMUL.FTZ R136, R145, R98 ;  /* 0x0000006291887220 */ /* 0x000fe20000410000 */
[----:B------:R-:W-:Y:S01]  /*3430*/  FFMA.FTZ R117, R117, R80, R40 ;  /* 0x0000005075757223 */ /* 0x000fe20000010028 */
[----:B------:R-:W-:-:S04]  /*3440*/  IMAD.WIDE.U32 R104, R107, 0x10, R100 ;  /* 0x000000106b687825 */ /* 0x000fc800078e0064 */
[----:B------:R-:W-:Y:S01]  /*3450*/  FFMA.FTZ R90, R90, R81, R41 ;  /* 0x000000515a5a7223 */ /* 0x000fe20000010029 */
[----:B------:R-:W-:Y:S01]  /*3460*/  FFMA.FTZ R98, R111, R76, R36 ;  /* 0x0000004c6f627223 */ /* 0x000fe20000010024 */
[----:B------:R-:W-:Y:S01]  /*3470*/  FMUL.FTZ R97, R145, R97 ;  /* 0x0000006191617220 */ /* 0x000fe20000410000 */
[----:B------:R-:W-:-:S04]  /*3480*/  IMAD.WIDE.U32 R114, R119, 0x10, R100 ;  /* 0x0000001077727825 */ /* 0x000fc800078e0064 */
[C---:B------:R-:W-:Y:S01]  /*3490*/  FMUL.FTZ R135, R145.reuse, R112 ;  /* 0x0000007091877220 */ /* 0x040fe20000410000 */
[----:B------:R-:W-:Y:S01]  /*34a0*/  FMUL.FTZ R112, R145, R131 ;  /* 0x0000008391707220 */ /* 0x000fe20000410000 */
[----:B------:R-:W-:Y:S01]  /*34b0*/  FFMA.FTZ R97, R97, R82, R42 ;  /* 0x0000005261617223 */ /* 0x000fe2000001002a */
[----:B------:R-:W-:-:S04]  /*34c0*/  IMAD.WIDE.U32 R100, R129, 0x10, R100 ;  /* 0x0000001081647825 */ /* 0x000fc800078e0064 */
[----:B------:R-:W-:Y:S01]  /*34d0*/  FFMA.FTZ R108, R108, R83, R43 ;  /* 0x000000536c6c7223 */ /* 0x000fe2000001002b */
[----:B------:R-:W0:Y:S01]  /*34e0*/  LDC.64 R128, c[0x0][0x380] ;  /* 0x0000e000ff807b82 */ /* 0x000e220000000a00 */
[----:B------:R-:W-:Y:S01]  /*34f0*/  FMUL.FTZ R131, R145, R124 ;  /* 0x0000007c91837220 */ /* 0x000fe20000410000 */
[----:B---3--:R-:W-:-:S04]  /*3500*/  @!P3 IMAD.WIDE R2, R93, 0x4, R2 ;  /* 0x000000045d02b825 */ /* 0x008fc800078e0202 */
[----:B------:R-:W-:Y:S01]  /*3510*/  FMUL.FTZ R142, R145, R142 ;  /* 0x0000008e918e7220 */ /* 0x000fe20000410000 */
[----:B------:R-:W-:Y:S01]  /*3520*/  FFMA.FTZ R91, R91, R70, R30 ;  /* 0x000000465b5b7223 */ /* 0x000fe2000001001e */
[C---:B------:R-:W-:Y:S01]  /*3530*/  FMUL.FTZ R137, R145.reuse, R110 ;  /* 0x0000006e91897220 */ /* 0x040fe20000410000 */
[C---:B------:R-:W-:Y:S01]  /*3540*/  FMUL.FTZ R113, R145.reuse, R113 ;  /* 0x0000007191717220 */ /* 0x040fe20000410000 */
[----:B------:R1:W-:Y:S01]  /*3550*/  @!P3 STG.E desc[UR6][R2.64], R145 ;  /* 0x000000910200b986 */ /* 0x0003e2000c101906 */
[C---:B------:R-:W-:Y:S01]  /*3560*/  FMUL.FTZ R106, R145.reuse, R106 ;  /* 0x0000006a916a7220 */ /* 0x040fe20000410000 */
[C---:B------:R-:W-:Y:S01]  /*3570*/  FMUL.FTZ R110, R145.reuse, R127 ;  /* 0x0000007f916e7220 */ /* 0x040fe20000410000 */
[----:B------:R-:W-:Y:S01]  /*3580*/  F2FP.BF16.F32.PACK_AB R97, R108, R97 ;  /* 0x000000616c61723e */ /* 0x000fe200000010ff */
[----:B------:R-:W-:Y:S01]  /*3590*/  FFMA.FTZ R107, R142, R53, R13 ;  /* 0x000000358e6b7223 */ /* 0x000fe2000001000d */
[----:B------:R-:W-:Y:S01]  /*35a0*/  FMUL.FTZ R156, R145, R125 ;  /* 0x0000007d919c7220 */ /* 0x000fe20000410000 */
[----:B------:R-:W-:Y:S01]  /*35b0*/  FFMA.FTZ R108, R109, R64, R24 ;  /* 0x000000406d6c7223 */ /* 0x000fe20000010018 */
[C---:B------:R-:W-:Y:S01]  /*35c0*/  FMUL.FTZ R125, R145.reuse, R126 ;  /* 0x0000007e917d7220 */ /* 0x040fe20000410000 */
[C---:B------:R-:W-:Y:S01]  /*35d0*/  FMUL.FTZ R140, R145.reuse, R140 ;  /* 0x0000008c918c7220 */ /* 0x040fe20000410000 */
[C---:B------:R-:W-:Y:S01]  /*35e0*/  FMUL.FTZ R141, R145.reuse, R122 ;  /* 0x0000007a918d7220 */ /* 0x040fe20000410000 */
[C---:B------:R-:W-:Y:S01]  /*35f0*/  FMUL.FTZ R144, R145.reuse, R144 ;  /* 0x0000009091907220 */ /* 0x040fe20000410000 */
[----:B------:R-:W-:Y:S01]  /*3600*/  FMUL.FTZ R127, R145, R146 ;  /* 0x00000092917f7220 */ /* 0x000fe20000410000 */
[----:B-1----:R-:W-:Y:S01]  /*3610*/  FFMA.FTZ R3, R152, R77, R37 ;  /* 0x0000004d98037223 */ /* 0x002fe20000010025 */
[----:B------:R-:W-:Y:S01]  /*3620*/  FFMA.FTZ R2, R96, R71, R31 ;  /* 0x0000004760027223 */ /* 0x000fe2000001001f */
[----:B------:R-:W-:Y:S01]  /*3630*/  F2FP.BF16.F32.PACK_AB R96, R90, R117 ;  /* 0x000000755a60723e */ /* 0x000fe200000010ff */
[----:B------:R-:W-:Y:S01]  /*3640*/  FFMA.FTZ R90, R133, R68, R28 ;  /* 0x00000044855a7223 */ /* 0x000fe2000001001c */
[----:B------:R-:W-:Y:S01]  /*3650*/  FMUL.FTZ R0, R145, R0 ;  /* 0x0000000091007220 */ /* 0x000fe20000410000 */
[----:B------:R-:W-:Y:S01]  /*3660*/  F2FP.BF16.F32.PACK_AB R98, R3, R98 ;  /* 0x000000620362723e */ /* 0x000fe200000010ff */
[----:B------:R-:W-:Y:S01]  /*3670*/  FFMA.FTZ R3, R136, R69, R29 ;  /* 0x0000004588037223 */ /* 0x000fe2000001001d */
[----:B0-----:R-:W-:Y:S01]  /*3680*/  IADD3 R93, PT, PT, R93, R128, RZ ;  /* 0x000000805d5d7210 */ /* 0x001fe20007ffe0ff */
[C---:B------:R-:W-:Y:S01]  /*3690*/  FMUL.FTZ R134, R145.reuse, R134 ;  /* 0x0000008691867220 */ /* 0x040fe20000410000 */
[C---:B------:R-:W-:Y:S01]  /*36a0*/  FMUL.FTZ R139, R145.reuse, R148 ;  /* 0x00000094918b7220 */ /* 0x040fe20000410000 */
[----:B------:R-:W-:Y:S01]  /*36b0*/  FMUL.FTZ R116, R145, R116 ;  /* 0x0000007491747220 */ /* 0x000fe20000410000 */
[----:B------:R-:W-:Y:S01]  /*36c0*/  F2FP.BF16.F32.PACK_AB R90, R3, R90 ;  /* 0x0000005a035a723e */ /* 0x000fe200000010ff */
[----:B------:R-:W-:Y:S01]  /*36d0*/  FFMA.FTZ R3, R118, R65, R25 ;  /* 0x0000004176037223 */ /* 0x000fe20000010019 */
[----:B------:R-:W-:Y:S01]  /*36e0*/  FFMA.FTZ R118, R131, R52, R12 ;  /* 0x0000003483767223 */ /* 0x000fe2000001000c */
[C---:B------:R-:W-:Y:S01]  /*36f0*/  FMUL.FTZ R143, R145.reuse, R130 ;  /* 0x00000082918f7220 */ /* 0x040fe20000410000 */
[C---:B------:R-:W-:Y:S01]  /*3700*/  FMUL.FTZ R147, R145.reuse, R132 ;  /* 0x0000008491937220 */ /* 0x040fe20000410000 */
[----:B------:R-:W-:Y:S01]  /*3710*/  FMUL.FTZ R150, R145, R150 ;  /* 0x0000009691967220 */ /* 0x000fe20000410000 */
[----:B------:R-:W-:Y:S01]  /*3720*/  FFMA.FTZ R99, R99, R78, R38 ;  /* 0x0000004e63637223 */ /* 0x000fe20000010026 */
[----:B------:R-:W-:Y:S01]  /*3730*/  FFMA.FTZ R154, R154, R79, R39 ;  /* 0x0000004f9a9a7223 */ /* 0x000fe20000010027 */
[----:B------:R-:W-:Y:S01]  /*3740*/  F2FP.BF16.F32.PACK_AB R91, R2, R91 ;  /* 0x0000005b025b723e */ /* 0x000fe200000010ff */
[----:B------:R-:W-:Y:S01]  /*3750*/  FFMA.FTZ R89, R89, R74, R34 ;  /* 0x0000004a59597223 */ /* 0x000fe20000010022 */
        /* <DEDUP_REMOVED lines=10> */
[----:B------:R-:W-:Y:S01]  /*3800*/  FFMA.FTZ R117, R125, R58, R18 ;  /* 0x0000003a7d757223 */ /* 0x000fe20000010012 */
[----:B------:R-:W-:Y:S01]  /*3810*/  ISETP.GE.AND P3, PT, R93, R129, PT ;  /* 0x000000815d00720c */ /* 0x000fe20003f66270 */
[----:B------:R-:W-:Y:S01]  /*3820*/  FFMA.FTZ R119, R141, R54, R14 ;  /* 0x000000368d777223 */ /* 0x000fe2000001000e */
        /* <DEDUP_REMOVED lines=21> */
[----:B------:R-:W-:-:S02]  /*3980*/  F2FP.BF16.F32.PACK_AB R119, R144, R119 ;  /* 0x000000779077723e */ /* 0x000fc400000010ff */
[----:B------:R-:W-:Y:S01]  /*3990*/  F2FP.BF16.F32.PACK_AB R117, R140, R117 ;  /* 0x000000758c75723e */ /* 0x000fe200000010ff */
[----:B------:R1:W-:Y:S01]  /*39a0*/  STG.E.128 desc[UR6][R104.64], R108 ;  /* 0x0000006c68007986 */ /* 0x0003e2000c101d06 */
[----:B------:R-:W-:Y:S02]  /*39b0*/  F2FP.BF16.F32.PACK_AB R116, R112, R123 ;  /* 0x0000007b7074723e */ /* 0x000fe400000010ff */
[----:B------:R-:W-:Y:S02]  /*39c0*/  F2FP.BF16.F32.PACK_AB R127, R150, R127 ;  /* 0x0000007f967f723e */ /* 0x000fe400000010ff */
[----:B------:R-:W-:Y:S01]  /*39d0*/  F2FP.BF16.F32.PACK_AB R126, R107, R126 ;  /* 0x0000007e6b7e723e */ /* 0x000fe200000010ff */
[----:B------:R1:W-:Y:S01]  /*39e0*/  STG.E.128 desc[UR6][R114.64], R116 ;  /* 0x0000007472007986 */ /* 0x0003e2000c101d06 */
[----:B------:R-:W-:Y:S02]  /*39f0*/  F2FP.BF16.F32.PACK_AB R125, R0, R125 ;  /* 0x0000007d007d723e */ /* 0x000fe400000010ff */
[----:B------:R-:W-:-:S05]  /*3a00*/  F2FP.BF16.F32.PACK_AB R124, R3, R124 ;  /* 0x0000007c037c723e */ /* 0x000fca00000010ff */
[----:B------:R1:W-:Y:S01]  /*3a10*/  STG.E.128 desc[UR6][R100.64], R124 ;  /* 0x0000007c64007986 */ /* 0x0003e2000c101d06 */
[----:B------:R-:W-:Y:S05]  /*3a20*/  @!P3 BRA `(.L_x_6777) ;  /* 0xffffffc800c0b947 */ /* 0x000fea000383ffff */
[----:B----4-:R-:W-:Y:S05]  /*3a30*/  EXIT ;  /* 0x000000000000794d */ /* 0x010fea0003800000 */
.L_x_6778:
        /* <DEDUP_REMOVED lines=12> */
.L_x_34013:


//--------------------- .text._ZN10layer_norm13ln_fwd_kernelINS_13Kernel_traitsIf13__nv_bfloat16S2_S2_fjLj5120ELj1ELj1ELj4ELj16ENS_18Kernel_traits_baseILj5120EfS2_S2_S2_fjLj128EEEEELb0ELb0ELb1ELb0EEEvNS_9FwdParamsE --------------------------
	.section	.text._ZN10layer_norm13ln_fwd_kernelINS_13Kernel_traitsIf13__nv_bfloat16S2_S2_fjLj5120ELj1ELj1ELj4ELj16ENS_18Kernel_traits_baseILj5120EfS2_S2_S2_fjLj128EEEEELb0ELb0ELb1ELb0EEEvNS_9FwdParamsE,"ax",@progbits
	.align	128
        .global         _ZN10layer_norm13ln_fwd_kernelINS_13Kernel_traitsIf13__nv_bfloat16S2_S2_fjLj5120ELj1ELj1ELj4ELj16ENS_18Kernel_traits_baseILj5120EfS2_S2_S2_fjLj128EEEEELb0ELb0ELb1ELb0EEEvNS_9FwdParamsE
        .type           _ZN10layer_norm13ln_fwd_kernelINS_13Kernel_traitsIf13__nv_bfloat16S2_S2_fjLj5120ELj1ELj1ELj4ELj16ENS_18Kernel_traits_baseILj5120EfS2_S2_S2_fjLj128EEEEELb0ELb0ELb1ELb0EEEvNS_9FwdParamsE,@function
        .size           _ZN10layer_norm13ln_fwd_kernelINS_13Kernel_traitsIf13__nv_bfloat16S2_S2_fjLj5120ELj1ELj1ELj4ELj16ENS_18Kernel_traits_baseILj5120EfS2_S2_S2_fjLj128EEEEELb0ELb0ELb1ELb0EEEvNS_9FwdParamsE,(.L_x_34014 - _ZN10layer_norm13ln_fwd_kernelINS_13Kernel_traitsIf13__nv_bfloat16S2_S2_fjLj5120ELj1ELj1ELj4ELj16ENS_18Kernel_traits_baseILj5120EfS2_S2_S2_fjLj128EEEEELb0ELb0ELb1ELb0EEEvNS_9FwdParamsE)
        .other          _ZN10layer_norm13ln_fwd_kernelINS_13Kernel_traitsIf13__nv_bfloat16S2_S2_fjLj5120ELj1ELj1ELj4ELj16ENS_18Kernel_traits_baseILj5120EfS2_S2_S2_fjLj128EEEEELb0ELb0ELb1ELb0EEEvNS_9FwdParamsE,@"STO_CUDA_ENTRY STV_DEFAULT"
_ZN10layer_norm13ln_fwd_kernelINS_13Kernel_traitsIf13__nv_bfloat16S2_S2_fjLj5120ELj1ELj1ELj4ELj16ENS_18Kernel_traits_baseILj5120EfS2_S2_S2_fjLj128EEEEELb0ELb0ELb1ELb0EEEvNS_9FwdParamsE:
.text._ZN10layer_norm13ln_fwd_kernelINS_13Kernel_traitsIf13__nv_bfloat16S2_S2_fjLj5120ELj1ELj1ELj4ELj16ENS_18Kernel_traits_baseILj5120EfS2_S2_S2_fjLj128EEEEELb0ELb0ELb1ELb0EEEvNS_9FwdParamsE:
        /* <DEDUP_REMOVED lines=40> */
[----:B------:R-:W2:Y:S02]  /*0280*/  @P0 LDC.64 R2, c[0x0][0x3d0] ;  /* 0x0000f400ff020b82 */ /* 0x000ea40000000a00 */
[----:B------:R0:W5:Y:S01]  /*0290*/  @P2 LDG.E.128 R64, desc[UR6][R16.64+0x10] ;  /* 0x0000100610402981 */ /* 0x000162000c1e1d00 */
[----:B------:R-:W-:-:S03]  /*02a0*/  @P2 VIADD R25, R25, 0x80 ;  /* 0x0000008019192836 */ /* 0x000fc60000000000 */
[----:B------:R0:W5:Y:S01]  /*02b0*/  @P2 LD.E.128 R60, desc[UR6][R18.64] ;  /* 0x00000006123c2980 */ /* 0x000162000c101d00 */
[C---:B----4-:R-:W-:Y:S01]  /*02c0*/  @P3 IMAD.WIDE.U32 R20, R25.reuse, 0x20, R20 ;  /* 0x0000002019143825 */ /* 0x050fe200078e0014 */
[----:B------:R-:W3:Y:S02]  /*02d0*/  @P0 LDC.64 R10, c[0x0][0x438] ;  /* 0x00010e00ff0a0b82 */ /* 0x000ee40000000a00 */
        /* <DEDUP_REMOVED lines=24> */
.L_x_6780:
        /* <DEDUP_REMOVED lines=16> */
[----:B------:R0:W5:Y:S03]  /*0560*/  @P1 LDG.E.128 R80, desc[UR6][R2.64+0x10] ;  /* 0x0000100602501981 */ /* 0x000166000c1e1d00 */
[----:B------:R-:W-:Y:S01]  /*0570*/  @P2 VIADD R21, R21, 0x80 ;  /* 0x0000008015152836 */ /* 0x000fe20000000000 */
[----:B------:R0:W5:Y:S03]  /*0580*/  @P2 LDG.E.128 R68, desc[UR6][R14.64] ;  /* 0x000000060e442981 */ /* 0x000166000c1e1d00 */
[C---:B--2---:R-:W-:Y:S01]  /*0590*/  @P3 IMAD.WIDE.U32 R16, R21.reuse, 0x20, R16 ;  /* 0x0000002015103825 */ /* 0x044fe200078e0010 */
[----:B------:R-:W-:Y:S01]  /*05a0*/  @P3 IADD3 R21, PT, PT, R21, 0x80, RZ ;  /* 0x0000008015153810 */ /* 0x000fe20007ffe0ff */
        /* <DEDUP_REMOVED lines=29> */
.L_x_6781:
[----:B------:R-:W-:Y:S05]  /*0780*/  BSYNC.RECONVERGENT B0 ;  /* 0x0000000000007941 */ /* 0x000fea0003800200 */
.L_x_6779:
[----:B------:R-:W1:Y:S02]  /*0790*/  LDCU UR4, c[0x0][0x384] ;  /* 0x00007080ff0477ac */ /* 0x000e640008000800 */
[----:B-1----:R-:W-:-:S13]  /*07a0*/  ISETP.GE.AND P0, PT, R6, UR4, PT ;  /* 0x0000000406007c0c */ /* 0x002fda000bf06270 */
[----:B------:R-:W-:Y:S05]  /*07b0*/  @P0 EXIT ;  /* 0x000000000000094d */ /* 0x000fea0003800000 */
[----:B------:R-:W-:Y:S01]  /*07c0*/  SHF.R.S32.HI R4, RZ, 0x3, R4 ;  /* 0x00000003ff047819 */ /* 0x000fe20000011404 */
[----:B------:R-:W1:Y:S03]  /*07d0*/  LDCU.U8 UR4, c[0x0][0x410] ;  /* 0x00008200ff0477ac */ /* 0x000e660008000000 */
[C---:B0-----:R-:W-:Y:S01]  /*07e0*/  LOP3.LUT R2, R4.reuse, 0x7f, RZ, 0xc0, !PT ;  /* 0x0000007f04027812 */ /* 0x041fe200078ec0ff */
[----:B------:R-:W0:Y:S01]  /*07f0*/  LDCU UR10, c[0x0][0x400] ;  /* 0x00008000ff0a77ac */ /* 0x000e220008000800 */
        /* <DEDUP_REMOVED lines=9> */
[----:B------:R-:W-:Y:S02]  /*0890*/  VIMNMX R2, PT, PT, R2, 0x20, PT ;  /* 0x0000002002027848 */ /* 0x000fe40003fe0100 */
[----:B------:R-:W-:Y:S02]  /*08a0*/  I2FP.F32.U32 R0, R0 ;  /* 0x0000000000007245 */ /* 0x000fe40000201000 */
[----:B-1----:R-:W-:Y:S01]  /*08b0*/  ISETP.NE.AND P0, PT, RZ, UR4, PT ;  /* 0x00000004ff007c0c */ /* 0x002fe2000bf05270 */
[----:B------:R-:W-:Y:S01]  /*08c0*/  IMAD R3, R2, 0x8, R3 ;  /* 0x0000000802037824 */ /* 0x000fe200078e0203 */
[----:B------:R1:W3:Y:S02]  /*08d0*/  MUFU.RCP R4, R0 ;  /* 0x0000000000047308 */ /* 0x0002e40000001000 */
[----:B0-----:R-:W-:-:S09]  /*08e0*/  P2R R17, PR, RZ, 0x1 ;  /* 0x00000001ff117803 */ /* 0x001fd20000000000 */
.L_x_6817:
[----:B------:R-:W0:Y:S08]  /*08f0*/  LDC.64 R104, c[0x0][0x3f0] ;  /* 0x0000fc00ff687b82 */ /* 0x000e300000000a00 */
[----:B------:R-:W4:Y:S01]  /*0900*/  LDC R137, c[0x0][0x388] ;  /* 0x0000e200ff897b82 */ /* 0x000f220000000800 */
[----:B0-----:R-:W-:-:S05]  /*0910*/  IMAD.WIDE R104, R6, 0x4, R104 ;  /* 0x0000000406687825 */ /* 0x001fca00078e0268 */
[----:B------:R0:W2:Y:S02]  /*0920*/  LDG.E R140, desc[UR6][R104.64] ;  /* 0x00000006688c7981 */ /* 0x0000a4000c1e1900 */
[----:B0-----:R-:W0:Y:S02]  /*0930*/  LDC.64 R104, c[0x0][0x3f8] ;  /* 0x0000fe00ff687b82 */ /* 0x001e240000000a00 */
[----:B0-----:R-:W-:-:S05]  /*0940*/  IMAD.WIDE R104, R6, 0x4, R104 ;  /* 0x0000000406687825 */ /* 0x001fca00078e0268 */
[----:B-----5:R0:W5:Y:S01]  /*0950*/  LDG.E R138, desc[UR6][R104.64] ;  /* 0x00000006688a7981 */ /* 0x020162000c1e1900 */
[----:B------:R-:W-:Y:S01]  /*0960*/  ISETP.GE.U32.AND P0, PT, R5, 0x80, PT ;  /* 0x000000800500780c */ /* 0x000fe20003f06070 */
[----:B------:R-:W-:Y:S01]  /*0970*/  HFMA2 R141, -RZ, RZ, 0, 0 ;  /* 0x00000000ff8d7431 */ /* 0x000fe200000001ff */
[----:B------:R-:W-:Y:S01]  /*0980*/  BSSY.RECONVERGENT B0, `(.L_x_6782) ;  /* 0x000007f000007945 */ /* 0x000fe20003800200 */
[----:B--2---:R-:W-:-:S13]  /*0990*/  ISETP.GE.AND P5, PT, R140, 0x1, PT ;  /* 0x000000018c00780c */ /* 0x004fda0003fa6270 */
[----:B------:R-:W-:-:S05]  /*09a0*/  @P5 IADD3 R106, PT, PT, R140, -0x1, RZ ;  /* 0xffffffff8c6a5810 */ /* 0x000fca0007ffe0ff */
[-C--:B----4-:R-:W-:Y:S02]  /*09b0*/  @P5 IMAD R139, R106, R137.reuse, RZ ;  /* 0x000000896a8b5224 */ /* 0x090fe400078e02ff */
        /* <DEDUP_REMOVED lines=14> */
.L_x_6784:
[----:B-1---5:R-:W-:Y:S02]  /*0aa0*/  PRMT R0, R23, 0x7632, R0 ;  /* 0x0000763217007816 */ /* 0x022fe40000000000 */
        /* <DEDUP_REMOVED lines=12> */
[----:B------:R-:W4:Y:S08]  /*0b70*/  @P1 LDC R142, c[0x0][0x40c] ;  /* 0x00010300ff8e1b82 */ /* 0x000f300000000800 */
[----:B------:R-:W5:Y:S08]  /*0b80*/  @P1 LDC R144, c[0x0][0x40c] ;  /* 0x00010300ff901b82 */ /* 0x000f700000000800 */
[----:B------:R-:W3:Y:S08]  /*0b90*/  @P1 LDC R146, c[0x0][0x40c] ;  /* 0x00010300ff921b82 */ /* 0x000ef00000000800 */
[----:B------:R-:W3:Y:S08]  /*0ba0*/  @P1 LDC R147, c[0x0][0x40c] ;  /* 0x00010300ff931b82 */ /* 0x000ef00000000800 */
[----:B------:R-:W3:Y:S08]  /*0bb0*/  @P1 LDC R145, c[0x0][0x40c] ;  /* 0x00010300ff911b82 */ /* 0x000ef00000000800 */
[----:B------:R-:W3:Y:S01]  /*0bc0*/  @P1 LDC R148, c[0x0][0x40c] ;  /* 0x00010300ff941b82 */ /* 0x000ee20000000800 */
[----:B--2---:R-:W-:Y:S01]  /*0bd0*/  PRMT R0, R104, 0x7632, R0 ;  /* 0x0000763268007816 */ /* 0x004fe20000000000 */
[C---:B------:R-:W-:Y:S01]  /*0be0*/  IMAD.U32 R143, R107.reuse, 0x10000, RZ ;  /* 0x000100006b8f7824 */ /* 0x040fe200078e00ff */
[----:B------:R-:W-:-:S02]  /*0bf0*/  PRMT R107, R107, 0x7632, R107 ;  /* 0x000076326b6b7816 */ /* 0x000fc4000000006b */
[----:B------:R-:W-:Y:S02]  /*0c00*/  SHF.L.U32 R2, R0, 0x10, RZ ;  /* 0x0000001000027819 */ /* 0x000fe400000006ff */
[C---:B------:R-:W-:Y:S02]  /*0c10*/  SHF.L.U32 R0, R105.reuse, 0x10, RZ ;  /* 0x0000001069007819 */ /* 0x040fe400000006ff */
[----:B------:R-:W-:Y:S01]  /*0c20*/  PRMT R105, R105, 0x7632, R105 ;  /* 0x0000763269697816 */ /* 0x000fe20000000069 */
[----:B0-----:R-:W-:Y:S01]  /*0c30*/  @P1 FFMA.FTZ R2, R111, R118, R2 ;  /* 0x000000766f021223 */ /* 0x001fe20000010002 */
[----:B------:R-:W-:Y:S01]  /*0c40*/  @P1 SHF.L.U32 R118, R110, 0x10, RZ ;  /* 0x000000106e761819 */ /* 0x000fe200000006ff */
[----:B-1----:R-:W-:Y:S01]  /*0c50*/  @P1 FFMA.FTZ R0, R117, R119, R0 ;  /* 0x0000007775001223 */ /* 0x002fe20000010000 */
[----:B------:R-:W-:Y:S01]  /*0c60*/  SHF.L.U32 R111, R105, 0x10, RZ ;  /* 0x00000010696f7819 */ /* 0x000fe200000006ff */
[----:B------:R-:W-:Y:S01]  /*0c70*/  @P1 IMAD.U32 R117, R22, 0x10000, RZ ;  /* 0x0001000016751824 */ /* 0x000fe200078e00ff */
[----:B------:R-:W-:-:S02]  /*0c80*/  SHF.L.U32 R110, R106, 0x10, RZ ;  /* 0x000000106a6e7819 */ /* 0x000fc400000006ff */
[----:B------:R-:W-:Y:S01]  /*0c90*/  PRMT R106, R106, 0x7632, R106 ;  /* 0x000076326a6a7816 */ /* 0x000fe2000000006a */
[----:B----4-:R-:W-:Y:S01]  /*0ca0*/  @P1 FFMA.FTZ R111, R118, R142, R111 ;  /* 0x0000008e766f1223 */ /* 0x010fe2000001006f */
[----:B------:R-:W-:Y:S01]  /*0cb0*/  @P1 SHF.L.U32 R142, R116, 0x10, RZ ;  /* 0x00000010748e1819 */ /* 0x000fe200000006ff */
[----:B-----5:R-:W-:Y:S01]  /*0cc0*/  @P1 FFMA.FTZ R110, R117, R144, R110 ;  /* 0x00000090756e1223 */ /* 0x020fe2000001006e */
[C---:B------:R-:W-:Y:S02]  /*0cd0*/  @P1 PRMT R116, R23.reuse, 0x7632, R116 ;  /* 0x0000763217741816 */ /* 0x040fe40000000074 */
[----:B------:R-:W-:Y:S01]  /*0ce0*/  SHF.L.U32 R105, R104, 0x10, RZ ;  /* 0x0000001068697819 */ /* 0x000fe200000006ff */
[----:B------:R-:W-:Y:S01]  /*0cf0*/  @P1 IMAD.U32 R104, R20, 0x10000, RZ ;  /* 0x0001000014681824 */ /* 0x000fe200078e00ff */
[----:B------:R-:W-:Y:S02]  /*0d00*/  SHF.L.U32 R117, R106, 0x10, RZ ;  /* 0x000000106a757819 */ /* 0x000fe400000006ff */
[----:B------:R-:W-:-:S02]  /*0d10*/  @P1 SHF.L.U32 R144, R23, 0x10, RZ ;  /* 0x0000001017901819 */ /* 0x000fc400000006ff */
[----:B------:R-:W-:Y:S01]  /*0d20*/  @P1 SHF.L.U32 R106, R116, 0x10, RZ ;  /* 0x00000010746a1819 */ /* 0x000fe200000006ff */
[----:B------:R-:W-:Y:S01]  /*0d30*/  @!P1 IMAD.MOV.U32 R116, RZ, RZ, R105 ;  /* 0x000000ffff749224 */ /* 0x000fe200078e0069 */
[----:B------:R-:W-:Y:S01]  /*0d40*/  SHF.L.U32 R119, R107, 0x10, RZ ;  /* 0x000000106b777819 */ /* 0x000fe200000006ff */
[----:B---3--:R-:W-:Y:S01]  /*0d50*/  @P1 FFMA.FTZ R117, R142, R146, R117 ;  /* 0x000000928e751223 */ /* 0x008fe20000010075 */
[----:B------:R-:W-:Y:S01]  /*0d60*/  @!P1 MOV R118, R143 ;  /* 0x0000008f00769202 */ /* 0x000fe20000000f00 */
[----:B------:R-:W-:Y:S01]  /*0d70*/  @P1 FFMA.FTZ R118, R144, R147, R143 ;  /* 0x0000009390761223 */ /* 0x000fe2000001008f */
        /* <DEDUP_REMOVED lines=15> */
.L_x_6785:
[----:B------:R-:W0:Y:S01]  /*0e70*/  @P5 LDC R105, c[0x0][0x40c] ;  /* 0x00010300ff695b82 */ /* 0x000e220000000800 */
[----:B------:R-:W-:Y:S01]  /*0e80*/  @P5 SHF.L.U32 R104, R2, 0x10, RZ ;  /* 0x0000001002685819 */ /* 0x000fe200000006ff */
[----:B------:R-:W-:Y:S01]  /*0e90*/  HFMA2 R111, -RZ, RZ, 0, 0 ;  /* 0x00000000ff6f7431 */ /* 0x000fe200000001ff */
[----:B------:R-:W-:Y:S01]  /*0ea0*/  @P5 SHF.L.U32 R110, R110, 0x10, RZ ;  /* 0x000000106e6e5819 */ /* 0x000fe200000006ff */
[----:B------:R-:W-:Y:S01]  /*0eb0*/  IMAD.MOV.U32 R2, RZ, RZ, RZ ;  /* 0x000000ffff027224 */ /* 0x000fe200078e00ff */
[----:B------:R-:W-:Y:S02]  /*0ec0*/  @P5 SHF.L.U32 R116, R116, 0x10, RZ ;  /* 0x0000001074745819 */ /* 0x000fe400000006ff */
[----:B------:R-:W-:Y:S01]  /*0ed0*/  MOV R117, RZ ;  /* 0x000000ff00757202 */ /* 0x000fe20000000f00 */
[----:B------:R-:W1:Y:S01]  /*0ee0*/  @P5 LDC R107, c[0x0][0x40c] ;  /* 0x00010300ff6b5b82 */ /* 0x000e620000000800 */
[----:B------:R-:W-:Y:S02]  /*0ef0*/  @P5 SHF.L.U32 R143, R22, 0x10, RZ ;  /* 0x00000010168f5819 */ /* 0x000fe400000006ff */
[----:B------:R-:W-:-:S05]  /*0f00*/  @P5 SHF.L.U32 R145, R23, 0x10, RZ ;  /* 0x0000001017915819 */ /* 0x000fca00000006ff */
[----:B------:R-:W2:Y:S08]  /*0f10*/  @P5 LDC R119, c[0x0][0x40c] ;  /* 0x00010300ff775b82 */ /* 0x000eb00000000800 */
[----:B------:R-:W4:Y:S01]  /*0f20*/  @P5 LDC R106, c[0x0][0x40c] ;  /* 0x00010300ff6a5b82 */ /* 0x000f220000000800 */
[----:B0-----:R-:W-:Y:S01]  /*0f30*/  @P5 FMUL.FTZ R2, R104, R105 ;  /* 0x0000006968025220 */ /* 0x001fe20000410000 */
[----:B------:R-:W-:Y:S01]  /*0f40*/  @P5 SHF.L.U32 R104, R0, 0x10, RZ ;  /* 0x0000001000685819 */ /* 0x000fe200000006ff */
[----:B------:R-:W-:Y:S01]  /*0f50*/  HFMA2 R0, -RZ, RZ, 0, 0 ;  /* 0x00000000ff007431 */ /* 0x000fe200000001ff */
[----:B------:R-:W-:-:S04]  /*0f60*/  @P5 SHF.L.U32 R105, R20, 0x10, RZ ;  /* 0x0000001014695819 */ /* 0x000fc800000006ff */
[----:B------:R-:W0:Y:S01]  /*0f70*/  @P5 LDC R142, c[0x0][0x40c] ;  /* 0x00010300ff8e5b82 */ /* 0x000e220000000800 */
[----:B-1----:R-:W-:Y:S01]  /*0f80*/  @P5 FMUL.FTZ R111, R110, R107 ;  /* 0x0000006b6e6f5220 */ /* 0x002fe20000410000 */
[----:B------:R-:W-:Y:S01]  /*0f90*/  @P5 SHF.L.U32 R107, R21, 0x10, RZ ;  /* 0x00000010156b5819 */ /* 0x000fe200000006ff */
[----:B------:R-:W-:-:S05]  /*0fa0*/  IMAD.MOV.U32 R110, RZ, RZ, RZ ;  /* 0x000000ffff6e7224 */ /* 0x000fca00078e00ff */
[----:B------:R-:W1:Y:S01]  /*0fb0*/  @P5 LDC R147, c[0x0][0x40c] ;  /* 0x00010300ff935b82 */ /* 0x000e620000000800 */
[----:B--2---:R-:W-:Y:S01]  /*0fc0*/  @P5 FMUL.FTZ R117, R116, R119 ;  /* 0x0000007774755220 */ /* 0x004fe20000410000 */
[----:B------:R-:W-:Y:S01]  /*0fd0*/  IMAD.MOV.U32 R116, RZ, RZ, RZ ;  /* 0x000000ffff747224 */ /* 0x000fe200078e00ff */
[----:B------:R-:W-:-:S05]  /*0fe0*/  CS2R R118, SRZ ;  /* 0x0000000000767805 */ /* 0x000fca000001ff00 */
[----:B------:R-:W2:Y:S01]  /*0ff0*/  @P5 LDC R144, c[0x0][0x40c] ;  /* 0x00010300ff905b82 */ /* 0x000ea20000000800 */
[----:B----4-:R-:W-:Y:S01]  /*1000*/  @P5 FMUL.FTZ R116, R105, R106 ;  /* 0x0000006a69745220 */ /* 0x010fe20000410000 */
[----:B------:R-:W-:-:S06]  /*1010*/  F2FP.BF16.F32.PACK_AB R105, RZ, R2 ;  /* 0x00000002ff69723e */ /* 0x000fcc00000010ff */
[----:B------:R-:W4:Y:S01]  /*1020*/  @P5 LDC R146, c[0x0][0x40c] ;  /* 0x00010300ff925b82 */ /* 0x000f220000000800 */
        /* <DEDUP_REMOVED lines=10> */
[----:B----4-:R-:W-:Y:S01]  /*10d0*/  @P5 FMUL.FTZ R118, R145, R146 ;  /* 0x0000009291765220 */ /* 0x010fe20000410000 */
[----:B------:R-:W-:Y:S02]  /*10e0*/  F2FP.BF16.F32.PACK_AB R145, RZ, R119 ;  /* 0x00000077ff91723e */ /* 0x000fe400000010ff */
[----:B------:R-:W-:Y:S02]  /*10f0*/  PRMT R106, R142, 0x5410, R143 ;  /* 0x000054108e6a7816 */ /* 0x000fe4000000008f */
[----:B------:R-:W-:-:S04]  /*1100*/  F2FP.BF16.F32.PACK_AB R144, RZ, R118 ;  /* 0x00000076ff90723e */ /* 0x000fc800000010ff */
[----:B------:R-:W-:-:S07]  /*1110*/  PRMT R107, R144, 0x5410, R145 ;  /* 0x00005410906b7816 */ /* 0x000fce0000000091 */
.L_x_6786:
[----:B------:R-:W0:Y:S01]  /*1120*/  LDC.64 R142, c[0x0][0x3a8] ;  /* 0x0000ea00ff8e7b82 */ /* 0x000e220000000a00 */
[----:B------:R-:W-:Y:S01]  /*1130*/  IADD3 R141, PT, PT, R141, 0x80, RZ ;  /* 0x000000808d8d7810 */ /* 0x000fe20007ffe0ff */
[----:B0-----:R-:W-:-:S04]  /*1140*/  IMAD.WIDE.U32 R142, R139, 0x10, R142 ;  /* 0x000000108b8e7825 */ /* 0x001fc800078e008e */
[----:B------:R-:W-:Y:S01]  /*1150*/  VIADD R139, R139, 0x80 ;  /* 0x000000808b8b7836 */ /* 0x000fe20000000000 */
[----:B------:R0:W-:Y:S06]  /*1160*/  STG.E.128 desc[UR6][R142.64], R104 ;  /* 0x000000688e007986 */ /* 0x0001ec000c101d06 */
.L_x_6783:
[----:B------:R-:W-:Y:S05]  /*1170*/  BSYNC.RECONVERGENT B0 ;  /* 0x0000000000007941 */ /* 0x000fea0003800200 */
.L_x_6782:
        /* <DEDUP_REMOVED lines=9> */
.L_x_6789:
[----:B-----5:R-:W-:Y:S02]  /*1210*/  PRMT R11, R23, 0x7632, R11 ;  /* 0x00007632170b7816 */ /* 0x020fe4000000000b */
[----:B------:R-:W-:Y:S02]  /*1220*/  PRMT R120, R22, 0x7632, R120 ;  /* 0x0000763216787816 */ /* 0x000fe40000000078 */
[----:B------:R-:W-:Y:S02]  /*1230*/  PRMT R108, R21, 0x7632, R108 ;  /* 0x00007632156c7816 */ /* 0x000fe4000000006c */
[----:B------:R-:W-:Y:S01]  /*1240*/  PRMT R10, R20, 0x7632, R10 ;  /* 0x00007632140a7816 */ /* 0x000fe2000000000a */
[----:B------:R-:W-:Y:S06]  /*1250*/  BRA.U !UP0, `(.L_x_6790) ;  /* 0x0000000108e07547 */ /* 0x000fec000b800000 */
[----:B0-----:R-:W0:Y:S02]  /*1260*/  LDC.64 R104, c[0x0][0x3a0] ;  /* 0x0000e800ff687b82 */ /* 0x001e240000000a00 */
[----:B0-----:R-:W-:-:S06]  /*1270*/  IMAD.WIDE.U32 R104, R139, 0x10, R104 ;  /* 0x000000108b687825 */ /* 0x001fcc00078e0068 */
[----:B------:R-:W2:Y:S01]  /*1280*/  LDG.E.128 R104, desc[UR6][R104.64] ;  /* 0x0000000668687981 */ /* 0x000ea2000c1e1d00 */
[----:B------:R-:W-:-:S13]  /*1290*/  ISETP.GT.AND P2, PT, R140, RZ, PT ;  /* 0x000000ff8c00720c */ /* 0x000fda0003f44270 */
[----:B------:R-:W0:Y:S01]  /*12a0*/  @P2 LDC R121, c[0x0][0x40c] ;  /* 0x00010300ff792b82 */ /* 0x000e220000000800 */
[----:B------:R-:W-:Y:S01]  /*12b0*/  @P2 SHF.L.U32 R109, R10, 0x10, RZ ;  /* 0x000000100a6d2819 */ /* 0x000fe200000006ff */
[----:B------:R-:W-:Y:S01]  /*12c0*/  @P2 IMAD.U32 R146, R23, 0x10000, RZ ;  /* 0x0001000017922824 */ /* 0x000fe200078e00ff */
[----:B------:R-:W-:-:S05]  /*12d0*/  @P2 SHF.L.U32 R122, R21, 0x10, RZ ;  /* 0x00000010157a2819 */ /* 0x000fca00000006ff */
[----:B------:R-:W4:Y:S08]  /*12e0*/  @P2 LDC R123, c[0x0][0x40c] ;  /* 0x00010300ff7b2b82 */ /* 0x000f300000000800 */
[----:B------:R-:W5:Y:S08]  /*12f0*/  @P2 LDC R142, c[0x0][0x40c] ;  /* 0x00010300ff8e2b82 */ /* 0x000f700000000800 */
[----:B------:R-:W1:Y:S08]  /*1300*/  @P2 LDC R143, c[0x0][0x40c] ;  /* 0x00010300ff8f2b82 */ /* 0x000e700000000800 */
[----:B------:R-:W3:Y:S08]  /*1310*/  @P2 LDC R145, c[0x0][0x40c] ;  /* 0x00010300ff912b82 */ /* 0x000ef00000000800 */
[----:B------:R-:W3:Y:S08]  /*1320*/  @P2 LDC R147, c[0x0][0x40c] ;  /* 0x00010300ff932b82 */ /* 0x000ef00000000800 */
[----:B------:R-:W3:Y:S08]  /*1330*/  @P2 LDC R144, c[0x0][0x40c] ;  /* 0x00010300ff902b82 */ /* 0x000ef00000000800 */
[----:B------:R-:W3:Y:S01]  /*1340*/  @P2 LDC R148, c[0x0][0x40c] ;  /* 0x00010300ff942b82 */ /* 0x000ee20000000800 */
[----:B--2---:R-:W-:-:S02]  /*1350*/  PRMT R11, R104, 0x7632, R11 ;  /* 0x00007632680b7816 */ /* 0x004fc4000000000b */
[----:B------:R-:W-:Y:S02]  /*1360*/  SHF.L.U32 R104, R104, 0x10, RZ ;  /* 0x0000001068687819 */ /* 0x000fe400000006ff */
[----:B------:R-:W-:Y:S01]  /*1370*/  SHF.L.U32 R10, R11, 0x10, RZ ;  /* 0x000000100b0a7819 */ /* 0x000fe200000006ff */
[C---:B------:R-:W-:Y:S01]  /*1380*/  IMAD.U32 R11, R105.reuse, 0x10000, RZ ;  /* 0x00010000690b7824 */ /* 0x040fe200078e00ff */
[----:B------:R-:W-:-:S03]  /*1390*/  PRMT R105, R105, 0x7632, R105 ;  /* 0x0000763269697816 */ /* 0x000fc60000000069 */
[----:B0-----:R-:W-:Y:S01]  /*13a0*/  @P2 FFMA.FTZ R10, R109, R121, R10 ;  /* 0x000000796d0a2223 */ /* 0x001fe2000001000a */
[----:B----4-:R-:W-:Y:S01]  /*13b0*/  @P2 FFMA.FTZ R11, R122, R123, R11 ;  /* 0x0000007b7a0b2223 */ /* 0x010fe2000001000b */
[----:B------:R-:W-:Y:S01]  /*13c0*/  @P2 SHF.L.U32 R122, R108, 0x10, RZ ;  /* 0x000000106c7a2819 */ /* 0x000fe200000006ff */
[----:B------:R-:W-:Y:S01]  /*13d0*/  IMAD.U32 R108, R106, 0x10000, RZ ;  /* 0x000100006a6c7824 */ /* 0x000fe200078e00ff */
[----:B------:R-:W-:Y:S02]  /*13e0*/  SHF.L.U32 R109, R105, 0x10, RZ ;  /* 0x00000010696d7819 */ /* 0x000fe400000006ff */
[----:B------:R-:W-:Y:S02]  /*13f0*/  @P2 SHF.L.U32 R121, R22, 0x10, RZ ;  /* 0x0000001016792819 */ /* 0x000fe400000006ff */
[----:B------:R-:W-:Y:S01]  /*1400*/  PRMT R106, R106, 0x7632, R106 ;  /* 0x000076326a6a7816 */ /* 0x000fe2000000006a */
[----:B-----5:R-:W-:Y:S01]  /*1410*/  @P2 FFMA.FTZ R109, R122, R142, R109 ;  /* 0x0000008e7a6d2223 */ /* 0x020fe2000001006d */
[----:B------:R-:W-:Y:S01]  /*1420*/  SHF.L.U32 R105, R107, 0x10, RZ ;  /* 0x000000106b697819 */ /* 0x000fe200000006ff */
[----:B-1----:R-:W-:Y:S01]  /*1430*/  @P2 FFMA.FTZ R108, R121, R143, R108 ;  /* 0x0000008f796c2223 */ /* 0x002fe2000001006c */
[----:B------:R-:W-:-:S02]  /*1440*/  @P2 SHF.L.U32 R142, R120, 0x10, RZ ;  /* 0x00000010788e2819 */ /* 0x000fc400000006ff */
[----:B------:R-:W-:Y:S02]  /*1450*/  PRMT R107, R107, 0x7632, R107 ;  /* 0x000076326b6b7816 */ /* 0x000fe4000000006b */
[----:B------:R-:W-:Y:S02]  /*1460*/  @P2 PRMT R120, R23, 0x7632, R120 ;  /* 0x0000763217782816 */ /* 0x000fe40000000078 */
[----:B------:R-:W-:Y:S01]  /*1470*/  SHF.L.U32 R121, R106, 0x10, RZ ;  /* 0x000000106a797819 */ /* 0x000fe200000006ff */
[----:B------:R-:W-:Y:S01]  /*1480*/  IMAD.U32 R123, R107, 0x10000, RZ ;  /* 0x000100006b7b7824 */ /* 0x000fe200078e00ff */
[----:B------:R-:W-:Y:S02]  /*1490*/  @P2 SHF.L.U32 R143, R20, 0x10, RZ ;  /* 0x00000010148f2819 */ /* 0x000fe400000006ff */
[----:B------:R-:W-:Y:S01]  /*14a0*/  @P2 SHF.L.U32 R106, R120, 0x10, RZ ;  /* 0x00000010786a2819 */ /* 0x000fe200000006ff */
[----:B---3--:R-:W-:Y:S01]  /*14b0*/  @P2 FFMA.FTZ R121, R142, R145, R121 ;  /* 0x000000918e792223 */ /* 0x008fe20000010079 */
[----:B------:R-:W-:Y:S01]  /*14c0*/  @!P2 MOV R122, R105 ;  /* 0x00000069007aa202 */ /* 0x000fe20000000f00 */
[----:B------:R-:W-:Y:S01]  /*14d0*/  @P2 FFMA.FTZ R122, R146, R147, R105 ;  /* 0x00000093927a2223 */ /* 0x000fe20000010069 */
[----:B------:R-:W-:Y:S01]  /*14e0*/  @!P2 MOV R120, R104 ;  /* 0x000000680078a202 */ /* 0x000fe20000000f00 */
        /* <DEDUP_REMOVED lines=15> */
.L_x_6790:
[----:B0-----:R-:W0:Y:S01]  /*15e0*/  @P5 LDC R105, c[0x0][0x40c] ;  /* 0x00010300ff695b82 */ /* 0x001e220000000800 */
[----:B------:R-:W-:Y:S01]  /*15f0*/  @P5 SHF.L.U32 R104, R10, 0x10, RZ ;  /* 0x000000100a685819 */ /* 0x000fe200000006ff */
[----:B------:R-:W-:Y:S01]  /*1600*/  HFMA2 R10, -RZ, RZ, 0, 0 ;  /* 0x00000000ff0a7431 */ /* 0x000fe200000001ff */
[----:B------:R-:W-:Y:S01]  /*1610*/  @P5 SHF.L.U32 R108, R108, 0x10, RZ ;  /* 0x000000106c6c5819 */ /* 0x000fe200000006ff */
[----:B------:R-:W-:Y:S02]  /*1620*/  HFMA2 R121, -RZ, RZ, 0, 0 ;  /* 0x00000000ff797431 */ /* 0x000fe400000001ff */
[----:B------:R-:W-:Y:S01]  /*1630*/  @P5 IMAD.U32 R120, R120, 0x10000, RZ ;  /* 0x0001000078785824 */ /* 0x000fe200078e00ff */
[----:B------:R-:W-:Y:S01]  /*1640*/  MOV R109, RZ ;  /* 0x000000ff006d7202 */ /* 0x000fe20000000f00 */
[----:B------:R-:W-:Y:S01]  /*1650*/  @P5 IMAD.U32 R143, R22, 0x10000, RZ ;  /* 0x00010000168f5824 */ /* 0x000fe200078e00ff */
[----:B------:R-:W2:Y:S01]  /*1660*/  @P5 LDC R107, c[0x0][0x40c] ;  /* 0x00010300ff6b5b82 */ /* 0x000ea20000000800 */
[----:B------:R-:W-:-:S07]  /*1670*/  @P5 SHF.L.U32 R145, R23, 0x10, RZ ;  /* 0x0000001017915819 */ /* 0x000fce00000006ff */
[----:B------:R-:W4:Y:S08]  /*1680*/  @P5 LDC R123, c[0x0][0x40c] ;  /* 0x00010300ff7b5b82 */ /* 0x000f300000000800 */
[----:B------:R-:W5:Y:S01]  /*1690*/  @P5 LDC R106, c[0x0][0x40c] ;  /* 0x00010300ff6a5b82 */ /* 0x000f620000000800 */
[----:B0-----:R-:W-:Y:S01]  /*16a0*/  @P5 FMUL.FTZ R10, R104, R105 ;  /* 0x00000069680a5220 */ /* 0x001fe20000410000 */
[----:B------:R-:W-:-:S02]  /*16b0*/  @P5 SHF.L.U32 R105, R20, 0x10, RZ ;  /* 0x0000001014695819 */ /* 0x000fc400000006ff */
[----:B------:R-:W-:Y:S02]  /*16c0*/  @P5 SHF.L.U32 R104, R11, 0x10, RZ ;  /* 0x000000100b685819 */ /* 0x000fe400000006ff */
[----:B------:R-:W-:Y:S02]  /*16d0*/  MOV R11, RZ ;  /* 0x000000ff000b7202 */ /* 0x000fe40000000f00 */
[----:B------:R-:W0:Y:S01]  /*16e0*/  @P5 LDC R142, c[0x0][0x40c] ;  /* 0x00010300ff8e5b82 */ /* 0x000e220000000800 */
[----:B--2---:R-:W-:Y:S01]  /*16f0*/  @P5 FMUL.FTZ R109, R108, R107 ;  /* 0x0000006b6c6d5220 */ /* 0x004fe20000410000 */
[----:B------:R-:W-:Y:S01]  /*1700*/  @P5 SHF.L.U32 R107, R21, 0x10, RZ ;  /* 0x00000010156b5819 */ /* 0x000fe200000006ff */
[----:B------:R-:W-:-:S05]  /*1710*/  HFMA2 R108, -RZ, RZ, 0, 0 ;  /* 0x00000000ff6c7431 */ /* 0x000fca00000001ff */
[----:B------:R-:W2:Y:S01]  /*1720*/  @P5 LDC R147, c[0x0][0x40c] ;  /* 0x00010300ff935b82 */ /* 0x000ea20000000800 */
[----:B----4-:R-:W-:Y:S01]  /*1730*/  @P5 FMUL.FTZ R121, R120, R123 ;  /* 0x0000007b78795220 */ /* 0x010fe20000410000 */
[----:B------:R-:W-:Y:S01]  /*1740*/  IMAD.MOV.U32 R120, RZ, RZ, RZ ;  /* 0x000000ffff787224 */ /* 0x000fe200078e00ff */
[----:B------:R-:W-:-:S05]  /*1750*/  CS2R R122, SRZ ;  /* 0x00000000007a7805 */ /* 0x000fca000001ff00 */
[----:B------:R-:W4:Y:S01]  /*1760*/  @P5 LDC R144, c[0x0][0x40c] ;  /* 0x00010300ff905b82 */ /* 0x000f220000000800 */
[----:B-----5:R-:W-:Y:S01]  /*1770*/  @P5 FMUL.FTZ R120, R105, R106 ;  /* 0x0000006a69785220 */ /* 0x020fe20000410000 */
[----:B------:R-:W-:-:S06]  /*1780*/  F2FP.BF16.F32.PACK_AB R105, RZ, R10 ;  /* 0x0000000aff69723e */ /* 0x000fcc00000010ff */
[----:B------:R-:W5:Y:S01]  /*1790*/  @P5 LDC R146, c[0x0][0x40c] ;  /* 0x00010300ff925b82 */ /* 0x000f620000000800 */
[----:B0-----:R-:W-:Y:S01]  /*17a0*/  @P5 FMUL.FTZ R11, R107, R142 ;  /* 0x0000008e6b0b5220 */ /* 0x001fe20000410000 */
[----:B------:R-:W-:-:S04]  /*17b0*/  F2FP.BF16.F32.PACK_AB R107, RZ, R109 ;  /* 0x0000006dff6b723e */ /* 0x000fc800000010ff */
[----:B------:R-:W-:Y:S01]  /*17c0*/  F2FP.BF16.F32.PACK_AB R106, RZ, R11 ;  /* 0x0000000bff6a723e */ /* 0x000fe200000010ff */
[----:B--2---:R-:W-:Y:S01]  /*17d0*/  @P5 FMUL.FTZ R123, R104, R147 ;  /* 0x00000093687b5220 */ /* 0x004fe20000410000 */
[----:B------:R-:W-:-:S04]  /*17e0*/  F2FP.BF16.F32.PACK_AB R104, RZ, R120 ;  /* 0x00000078ff68723e */ /* 0x000fc800000010ff */
[----:B------:R-:W-:Y:S02]  /*17f0*/  PRMT R104, R104, 0x5410, R105 ;  /* 0x0000541068687816 */ /* 0x000fe40000000069 */
[----:B------:R-:W-:Y:S01]  /*1800*/  PRMT R105, R106, 0x5410, R107 ;  /* 0x000054106a697816 */ /* 0x000fe2000000006b */
[----:B----4-:R-:W-:Y:S01]  /*1810*/  @P5 FMUL.FTZ R108, R143, R144 ;  /* 0x000000908f6c5220 */ /* 0x010fe20000410000 */
[----:B------:R-:W-:-:S04]  /*1820*/  F2FP.BF16.F32.PACK_AB R143, RZ, R121 ;  /* 0x00000079ff8f723e */ /* 0x000fc800000010ff */
[----:B------:R-:W-:Y:S01]  /*1830*/  F2FP.BF16.F32.PACK_AB R142, RZ, R108 ;  /* 0x0000006cff8e723e */ /* 0x000fe200000010ff */
[----:B-----5:R-:W-:Y:S01]  /*1840*/  @P5 FMUL.FTZ R122, R145, R146 ;  /* 0x00000092917a5220 */ /* 0x020fe20000410000 */
[----:B------:R-:W-:Y:S02]  /*1850*/  F2FP.BF16.F32.PACK_AB R145, RZ, R123 ;  /* 0x0000007bff91723e */ /* 0x000fe400000010ff */
[----:B------:R-:W-:Y:S02]  /*1860*/  PRMT R106, R142, 0x5410, R143 ;  /* 0x000054108e6a7816 */ /* 0x000fe4000000008f */
[----:B------:R-:W-:-:S04]  /*1870*/  F2FP.BF16.F32.PACK_AB R144, RZ, R122 ;  /* 0x0000007aff90723e */ /* 0x000fc800000010ff */
[----:B------:R-:W-:-:S07]  /*1880*/  PRMT R107, R144, 0x5410, R145 ;  /* 0x00005410906b7816 */ /* 0x000fce0000000091 */
.L_x_6791:
[----:B------:R-:W0:Y:S01]  /*1890*/  LDC.64 R142, c[0x0][0x3a8] ;  /* 0x0000ea00ff8e7b82 */ /* 0x000e220000000a00 */
[----:B------:R-:W-:Y:S01]  /*18a0*/  IADD3 R141, PT, PT, R141, 0x80, RZ ;  /* 0x000000808d8d7810 */ /* 0x000fe20007ffe0ff */
[C---:B0-----:R-:W-:Y:S01]  /*18b0*/  IMAD.WIDE.U32 R142, R139.reuse, 0x10, R142 ;  /* 0x000000108b8e7825 */ /* 0x041fe200078e008e */
[----:B------:R-:W-:-:S04]  /*18c0*/  IADD3 R139, PT, PT, R139, 0x80, RZ ;  /* 0x000000808b8b7810 */ /* 0x000fc80007ffe0ff */
[----:B------:R2:W-:Y:S03]  /*18d0*/  STG.E.128 desc[UR6][R142.64], R104 ;  /* 0x000000688e007986 */ /* 0x0005e6000c101d06 */
.L_x_6788:
[----:B------:R-:W-:Y:S05]  /*18e0*/  BSYNC.RECONVERGENT B0 ;  /* 0x0000000000007941 */ /* 0x000fea0003800200 */
.L_x_6787:
        /* <DEDUP_REMOVED lines=9> */
.L_x_6794:
[----:B-----5:R-:W-:Y:S02]  /*1980*/  PRMT R13, R23, 0x7632, R13 ;  /* 0x00007632170d7816 */ /* 0x020fe4000000000d */
[----:B------:R-:W-:Y:S02]  /*1990*/  PRMT R124, R22, 0x7632, R124 ;  /* 0x00007632167c7816 */ /* 0x000fe4000000007c */
[----:B------:R-:W-:Y:S02]  /*19a0*/  PRMT R18, R21, 0x7632, R18 ;  /* 0x0000763215127816 */ /* 0x000fe40000000012 */
[----:B------:R-:W-:Y:S01]  /*19b0*/  PRMT R12, R20, 0x7632, R12 ;  /* 0x00007632140c7816 */ /* 0x000fe2000000000c */
[----:B------:R-:W-:Y:S06]  /*19c0*/  BRA.U !UP0, `(.L_x_6795) ;  /* 0x0000000108e07547 */ /* 0x000fec000b800000 */
[----:B0-2---:R-:W0:Y:S02]  /*19d0*/  LDC.64 R104, c[0x0][0x3a0] ;  /* 0x0000e800ff687b82 */ /* 0x005e240000000a00 */
[----:B0-----:R-:W-:-:S06]  /*19e0*/  IMAD.WIDE.U32 R104, R139, 0x10, R104 ;  /* 0x000000108b687825 */ /* 0x001fcc00078e0068 */
[----:B------:R-:W2:Y:S01]  /*19f0*/  LDG.E.128 R104, desc[UR6][R104.64] ;  /* 0x0000000668687981 */ /* 0x000ea2000c1e1d00 */
[----:B------:R-:W-:-:S13]  /*1a00*/  ISETP.GT.AND P3, PT, R140, RZ, PT ;  /* 0x000000ff8c00720c */ /* 0x000fda0003f64270 */
[----:B------:R-:W0:Y:S01]  /*1a10*/  @P3 LDC R127, c[0x0][0x40c] ;  /* 0x00010300ff7f3b82 */ /* 0x000e220000000800 */
[----:B------:R-:W-:Y:S01]  /*1a20*/  @P3 SHF.L.U32 R19, R12, 0x10, RZ ;  /* 0x000000100c133819 */ /* 0x000fe200000006ff */
[----:B------:R-:W-:Y:S02]  /*1a30*/  @P3 IMAD.U32 R126, R21, 0x10000, RZ ;  /* 0x00010000157e3824 */ /* 0x000fe400078e00ff */
[----:B------:R-:W-:-:S04]  /*1a40*/  @P3 IMAD.U32 R146, R23, 0x10000, RZ ;  /* 0x0001000017923824 */ /* 0x000fc800078e00ff */
        /* <DEDUP_REMOVED lines=9> */
[----:B------:R-:W-:Y:S02]  /*1ae0*/  SHF.L.U32 R12, R13, 0x10, RZ ;  /* 0x000000100d0c7819 */ /* 0x000fe400000006ff */
[C---:B------:R-:W-:Y:S02]  /*1af0*/  SHF.L.U32 R13, R105.reuse, 0x10, RZ ;  /* 0x00000010690d7819 */ /* 0x040fe400000006ff */
[----:B------:R-:W-:Y:S01]  /*1b00*/  PRMT R105, R105, 0x7632, R105 ;  /* 0x0000763269697816 */ /* 0x000fe20000000069 */
[----:B----4-:R-:W-:Y:S01]  /*1b10*/  @P3 FFMA.FTZ R12, R19, R125, R12 ;  /* 0x0000007d130c3223 */ /* 0x010fe2000001000c */
[----:B------:R-:W-:Y:S01]  /*1b20*/  @P3 SHF.L.U32 R125, R22, 0x10, RZ ;  /* 0x00000010167d3819 */ /* 0x000fe200000006ff */
[----:B0-----:R-:W-:Y:S01]  /*1b30*/  @P3 FFMA.FTZ R13, R126, R127, R13 ;  /* 0x0000007f7e0d3223 */ /* 0x001fe2000001000d */
[----:B------:R-:W-:Y:S01]  /*1b40*/  @P3 SHF.L.U32 R126, R18, 0x10, RZ ;  /* 0x00000010127e3819 */ /* 0x000fe200000006ff */
[----:B------:R-:W-:Y:S01]  /*1b50*/  IMAD.U32 R19, R105, 0x10000, RZ ;  /* 0x0001000069137824 */ /* 0x000fe200078e00ff */
[----:B------:R-:W-:-:S02]  /*1b60*/  SHF.L.U32 R18, R106, 0x10, RZ ;  /* 0x000000106a127819 */ /* 0x000fc400000006ff */
[----:B------:R-:W-:Y:S01]  /*1b70*/  PRMT R106, R106, 0x7632, R106 ;  /* 0x000076326a6a7816 */ /* 0x000fe2000000006a */
[----:B-----5:R-:W-:Y:S01]  /*1b80*/  @P3 FFMA.FTZ R19, R126, R142, R19 ;  /* 0x0000008e7e133223 */ /* 0x020fe20000010013 */
[----:B------:R-:W-:Y:S01]  /*1b90*/  SHF.L.U32 R105, R107, 0x10, RZ ;  /* 0x000000106b697819 */ /* 0x000fe200000006ff */
[----:B-1----:R-:W-:Y:S01]  /*1ba0*/  @P3 FFMA.FTZ R18, R125, R143, R18 ;  /* 0x0000008f7d123223 */ /* 0x002fe20000010012 */
[----:B------:R-:W-:Y:S02]  /*1bb0*/  @P3 SHF.L.U32 R142, R124, 0x10, RZ ;  /* 0x000000107c8e3819 */ /* 0x000fe400000006ff */
[----:B------:R-:W-:Y:S01]  /*1bc0*/  PRMT R107, R107, 0x7632, R107 ;  /* 0x000076326b6b7816 */ /* 0x000fe2000000006b */
[--C-:B------:R-:W-:Y:S01]  /*1bd0*/  @!P3 IMAD.MOV.U32 R126, RZ, RZ, R105.reuse ;  /* 0x000000ffff7eb224 */ /* 0x100fe200078e0069 */
[----:B------:R-:W-:Y:S01]  /*1be0*/  @P3 PRMT R124, R23, 0x7632, R124 ;  /* 0x00007632177c3816 */ /* 0x000fe2000000007c */
[----:B---3--:R-:W-:Y:S01]  /*1bf0*/  @P3 FFMA.FTZ R126, R146, R147, R105 ;  /* 0x00000093927e3223 */ /* 0x008fe20000010069 */
[----:B------:R-:W-:-:S02]  /*1c00*/  SHF.L.U32 R125, R106, 0x10, RZ ;  /* 0x000000106a7d7819 */ /* 0x000fc400000006ff */
[----:B------:R-:W-:Y:S02]  /*1c10*/  @P3 SHF.L.U32 R143, R20, 0x10, RZ ;  /* 0x00000010148f3819 */ /* 0x000fe400000006ff */
[----:B------:R-:W-:Y:S01]  /*1c20*/  @P3 SHF.L.U32 R106, R124, 0x10, RZ ;  /* 0x000000107c6a3819 */ /* 0x000fe200000006ff */
[----:B------:R-:W-:Y:S01]  /*1c30*/  @P3 FFMA.FTZ R125, R142, R145, R125 ;  /* 0x000000918e7d3223 */ /* 0x000fe2000001007d */
[----:B------:R-:W-:Y:S02]  /*1c40*/  SHF.L.U32 R127, R107, 0x10, RZ ;  /* 0x000000106b7f7819 */ /* 0x000fe400000006ff */
        /* <DEDUP_REMOVED lines=16> */
.L_x_6795:
[----:B------:R-:W4:Y:S01]  /*1d50*/  @P5 LDC R127, c[0x0][0x40c] ;  /* 0x00010300ff7f5b82 */ /* 0x000f220000000800 */
[----:B------:R-:W-:Y:S01]  /*1d60*/  @P5 SHF.L.U32 R124, R124, 0x10, RZ ;  /* 0x000000107c7c5819 */ /* 0x000fe200000006ff */
[----:B------:R-:W-:Y:S01]  /*1d70*/  HFMA2 R19, -RZ, RZ, 0, 0 ;  /* 0x00000000ff137431 */ /* 0x000fe200000001ff */
[----:B0-2---:R-:W-:Y:S01]  /*1d80*/  @P5 SHF.L.U32 R104, R12, 0x10, RZ ;  /* 0x000000100c685819 */ /* 0x005fe200000006ff */
[----:B------:R-:W-:Y:S01]  /*1d90*/  IMAD.MOV.U32 R12, RZ, RZ, RZ ;  /* 0x000000ffff0c7224 */ /* 0x000fe200078e00ff */
[----:B------:R-:W-:Y:S01]  /*1da0*/  @P5 SHF.L.U32 R18, R18, 0x10, RZ ;  /* 0x0000001012125819 */ /* 0x000fe200000006ff */
[----:B------:R-:W-:Y:S01]  /*1db0*/  @P5 IMAD.U32 R145, R23, 0x10000, RZ ;  /* 0x0001000017915824 */ /* 0x000fe200078e00ff */
[----:B------:R-:W-:Y:S01]  /*1dc0*/  MOV R125, RZ ;  /* 0x000000ff007d7202 */ /* 0x000fe20000000f00 */
[----:B------:R-:W0:Y:S01]  /*1dd0*/  @P5 LDC R105, c[0x0][0x40c] ;  /* 0x00010300ff695b82 */ /* 0x000e220000000800 */
[----:B------:R-:W-:-:S07]  /*1de0*/  @P5 SHF.L.U32 R143, R22, 0x10, RZ ;  /* 0x00000010168f5819 */ /* 0x000fce00000006ff */
[----:B------:R-:W2:Y:S08]  /*1df0*/  @P5 LDC R107, c[0x0][0x40c] ;  /* 0x00010300ff6b5b82 */ /* 0x000eb00000000800 */
[----:B------:R-:W5:Y:S01]  /*1e00*/  @P5 LDC R106, c[0x0][0x40c] ;  /* 0x00010300ff6a5b82 */ /* 0x000f620000000800 */
[----:B----4-:R-:W-:Y:S01]  /*1e10*/  @P5 FMUL.FTZ R125, R124, R127 ;  /* 0x0000007f7c7d5220 */ /* 0x010fe20000410000 */
[----:B------:R-:W-:Y:S01]  /*1e20*/  HFMA2 R124, -RZ, RZ, 0, 0 ;  /* 0x00000000ff7c7431 */ /* 0x000fe200000001ff */
[----:B------:R-:W-:-:S05]  /*1e30*/  CS2R R126, SRZ ;  /* 0x00000000007e7805 */ /* 0x000fca000001ff00 */
[----:B------:R-:W4:Y:S01]  /*1e40*/  @P5 LDC R142, c[0x0][0x40c] ;  /* 0x00010300ff8e5b82 */ /* 0x000f220000000800 */
[----:B0-----:R-:W-:Y:S01]  /*1e50*/  @P5 FMUL.FTZ R12, R104, R105 ;  /* 0x00000069680c5220 */ /* 0x001fe20000410000 */
[----:B------:R-:W-:Y:S01]  /*1e60*/  @P5 IMAD.U32 R105, R20, 0x10000, RZ ;  /* 0x0001000014695824 */ /* 0x000fe200078e00ff */
[----:B------:R-:W-:Y:S02]  /*1e70*/  @P5 SHF.L.U32 R104, R13, 0x10, RZ ;  /* 0x000000100d685819 */ /* 0x000fe400000006ff */
[----:B------:R-:W-:-:S03]  /*1e80*/  MOV R13, RZ ;  /* 0x000000ff000d7202 */ /* 0x000fc60000000f00 */
[----:B------:R-:W0:Y:S01]  /*1e90*/  @P5 LDC R147, c[0x0][0x40c] ;  /* 0x00010300ff935b82 */ /* 0x000e220000000800 */
[----:B--2---:R-:W-:Y:S01]  /*1ea0*/  @P5 FMUL.FTZ R19, R18, R107 ;  /* 0x0000006b12135220 */ /* 0x004fe20000410000 */
[----:B------:R-:W-:Y:S01]  /*1eb0*/  @P5 SHF.L.U32 R107, R21, 0x10, RZ ;  /* 0x00000010156b5819 */ /* 0x000fe200000006ff */
[----:B------:R-:W-:-:S05]  /*1ec0*/  HFMA2 R18, -RZ, RZ, 0, 0 ;  /* 0x00000000ff127431 */ /* 0x000fca00000001ff */
[----:B------:R-:W2:Y:S01]  /*1ed0*/  @P5 LDC R144, c[0x0][0x40c] ;  /* 0x00010300ff905b82 */ /* 0x000ea20000000800 */
[----:B-----5:R-:W-:Y:S01]  /*1ee0*/  @P5 FMUL.FTZ R124, R105, R106 ;  /* 0x0000006a697c5220 */ /* 0x020fe20000410000 */
[----:B------:R-:W-:-:S06]  /*1ef0*/  F2FP.BF16.F32.PACK_AB R105, RZ, R12 ;  /* 0x0000000cff69723e */ /* 0x000fcc00000010ff */
[----:B------:R-:W5:Y:S01]  /*1f00*/  @P5 LDC R146, c[0x0][0x40c] ;  /* 0x00010300ff925b82 */ /* 0x000f620000000800 */
[----:B----4-:R-:W-:Y:S01]  /*1f10*/  @P5 FMUL.FTZ R13, R107, R142 ;  /* 0x0000008e6b0d5220 */ /* 0x010fe20000410000 */
[----:B------:R-:W-:-:S04]  /*1f20*/  F2FP.BF16.F32.PACK_AB R107, RZ, R19 ;  /* 0x00000013ff6b723e */ /* 0x000fc800000010ff */
[----:B------:R-:W-:Y:S01]  /*1f30*/  F2FP.BF16.F32.PACK_AB R106, RZ, R13 ;  /* 0x0000000dff6a723e */ /* 0x000fe200000010ff */
[----:B0-----:R-:W-:Y:S01]  /*1f40*/  @P5 FMUL.FTZ R127, R104, R147 ;  /* 0x00000093687f5220 */ /* 0x001fe20000410000 */
[----:B------:R-:W-:-:S04]  /*1f50*/  F2FP.BF16.F32.PACK_AB R104, RZ, R124 ;  /* 0x0000007cff68723e */ /* 0x000fc800000010ff */
[----:B------:R-:W-:Y:S02]  /*1f60*/  PRMT R104, R104, 0x5410, R105 ;  /* 0x0000541068687816 */ /* 0x000fe40000000069 */
[----:B------:R-:W-:Y:S01]  /*1f70*/  PRMT R105, R106, 0x5410, R107 ;  /* 0x000054106a697816 */ /* 0x000fe2000000006b */
[----:B--2---:R-:W-:Y:S01]  /*1f80*/  @P5 FMUL.FTZ R18, R143, R144 ;  /* 0x000000908f125220 */ /* 0x004fe20000410000 */
[----:B------:R-:W-:-:S04]  /*1f90*/  F2FP.BF16.F32.PACK_AB R143, RZ, R125 ;  /* 0x0000007dff8f723e */ /* 0x000fc800000010ff */
[----:B------:R-:W-:Y:S01]  /*1fa0*/  F2FP.BF16.F32.PACK_AB R142, RZ, R18 ;  /* 0x00000012ff8e723e */ /* 0x000fe200000010ff */
[----:B-----5:R-:W-:Y:S01]  /*1fb0*/  @P5 FMUL.FTZ R126, R145, R146 ;  /* 0x00000092917e5220 */ /* 0x020fe20000410000 */
[----:B------:R-:W-:Y:S02]  /*1fc0*/  F2FP.BF16.F32.PACK_AB R145, RZ, R127 ;  /* 0x0000007fff91723e */ /* 0x000fe400000010ff */
[----:B------:R-:W-:Y:S02]  /*1fd0*/  PRMT R106, R142, 0x5410, R143 ;  /* 0x000054108e6a7816 */ /* 0x000fe4000000008f */
[----:B------:R-:W-:-:S04]  /*1fe0*/  F2FP.BF16.F32.PACK_AB R144, RZ, R126 ;  /* 0x0000007eff90723e */ /* 0x000fc800000010ff */
[----:B------:R-:W-:-:S07]  /*1ff0*/  PRMT R107, R144, 0x5410, R145 ;  /* 0x00005410906b7816 */ /* 0x000fce0000000091 */
.L_x_6796:
[----:B------:R-:W0:Y:S01]  /*2000*/  LDC.64 R142, c[0x0][0x3a8] ;  /* 0x0000ea00ff8e7b82 */ /* 0x000e220000000a00 */
[----:B------:R-:W-:Y:S01]  /*2010*/  IADD3 R141, PT, PT, R141, 0x80, RZ ;  /* 0x000000808d8d7810 */ /* 0x000fe20007ffe0ff */
[C---:B0-----:R-:W-:Y:S01]  /*2020*/  IMAD.WIDE.U32 R142, R139.reuse, 0x10, R142 ;  /* 0x000000108b8e7825 */ /* 0x041fe200078e008e */
[----:B------:R-:W-:-:S04]  /*2030*/  IADD3 R139, PT, PT, R139, 0x80, RZ ;  /* 0x000000808b8b7810 */ /* 0x000fc80007ffe0ff */
[----:B------:R4:W-:Y:S03]  /*2040*/  STG.E.128 desc[UR6][R142.64], R104 ;  /* 0x000000688e007986 */ /* 0x0009e6000c101d06 */
.L_x_6793:
[----:B------:R-:W-:Y:S05]  /*2050*/  BSYNC.RECONVERGENT B0 ;  /* 0x0000000000007941 */ /* 0x000fea0003800200 */
.L_x_6792:
        /* <DEDUP_REMOVED lines=9> */
.L_x_6799:
[----:B-----5:R-:W-:Y:S02]  /*20f0*/  PRMT R15, R23, 0x7632, R15 ;  /* 0x00007632170f7816 */ /* 0x020fe4000000000f */
[----:B------:R-:W-:Y:S02]  /*2100*/  PRMT R128, R22, 0x7632, R128 ;  /* 0x0000763216807816 */ /* 0x000fe40000000080 */
[----:B------:R-:W-:Y:S02]  /*2110*/  PRMT R112, R21, 0x7632, R112 ;  /* 0x0000763215707816 */ /* 0x000fe40000000070 */
[----:B------:R-:W-:Y:S01]  /*2120*/  PRMT R14, R20, 0x7632, R14 ;  /* 0x00007632140e7816 */ /* 0x000fe2000000000e */
[----:B------:R-:W-:Y:S06]  /*2130*/  BRA.U !UP0, `(.L_x_6800) ;  /* 0x0000000108dc7547 */ /* 0x000fec000b800000 */
[----:B0-2-4-:R-:W0:Y:S02]  /*2140*/  LDC.64 R104, c[0x0][0x3a0] ;  /* 0x0000e800ff687b82 */ /* 0x015e240000000a00 */
[----:B0-----:R-:W-:-:S06]  /*2150*/  IMAD.WIDE.U32 R104, R139, 0x10, R104 ;  /* 0x000000108b687825 */ /* 0x001fcc00078e0068 */
[----:B------:R-:W2:Y:S01]  /*2160*/  LDG.E.128 R104, desc[UR6][R104.64] ;  /* 0x0000000668687981 */ /* 0x000ea2000c1e1d00 */
[----:B------:R-:W-:-:S13]  /*2170*/  ISETP.GT.AND P4, PT, R140, RZ, PT ;  /* 0x000000ff8c00720c */ /* 0x000fda0003f84270 */
[----:B------:R-:W0:Y:S01]  /*2180*/  @P4 LDC R129, c[0x0][0x40c] ;  /* 0x00010300ff814b82 */ /* 0x000e220000000800 */
[----:B------:R-:W-:Y:S02]  /*2190*/  @P4 SHF.L.U32 R113, R14, 0x10, RZ ;  /* 0x000000100e714819 */ /* 0x000fe400000006ff */
[----:B------:R-:W-:Y:S02]  /*21a0*/  @P4 SHF.L.U32 R130, R21, 0x10, RZ ;  /* 0x0000001015824819 */ /* 0x000fe400000006ff */
[----:B------:R-:W-:Y:S02]  /*21b0*/  @P4 SHF.L.U32 R146, R22, 0x10, RZ ;  /* 0x0000001016924819 */ /* 0x000fe400000006ff */
[----:B------:R-:W-:Y:S01]  /*21c0*/  @P4 SHF.L.U32 R147, R23, 0x10, RZ ;  /* 0x0000001017934819 */ /* 0x000fe200000006ff */
        /* <DEDUP_REMOVED lines=8> */
[----:B------:R-:W-:-:S03]  /*2250*/  SHF.L.U32 R104, R104, 0x10, RZ ;  /* 0x0000001068687819 */ /* 0x000fc600000006ff */
[----:B------:R-:W-:Y:S01]  /*2260*/  IMAD.U32 R14, R15, 0x10000, RZ ;  /* 0x000100000f0e7824 */ /* 0x000fe200078e00ff */
[C---:B------:R-:W-:Y:S02]  /*2270*/  SHF.L.U32 R15, R105.reuse, 0x10, RZ ;  /* 0x00000010690f7819 */ /* 0x040fe400000006ff */
[----:B------:R-:W-:Y:S01]  /*2280*/  PRMT R105, R105, 0x7632, R105 ;  /* 0x0000763269697816 */ /* 0x000fe20000000069 */
[----:B0-----:R-:W-:Y:S01]  /*2290*/  @P4 FFMA.FTZ R14, R113, R129, R14 ;  /* 0x00000081710e4223 */ /* 0x001fe2000001000e */
[----:B------:R-:W-:Y:S01]  /*22a0*/  @P4 SHF.L.U32 R129, R112, 0x10, RZ ;  /* 0x0000001070814819 */ /* 0x000fe200000006ff */
[----:B------:R-:W-:Y:S01]  /*22b0*/  IMAD.U32 R113, R106, 0x10000, RZ ;  /* 0x000100006a717824 */ /* 0x000fe200078e00ff */
[----:B------:R-:W-:Y:S01]  /*22c0*/  SHF.L.U32 R112, R105, 0x10, RZ ;  /* 0x0000001069707819 */ /* 0x000fe200000006ff */
[----:B----4-:R-:W-:Y:S01]  /*22d0*/  @P4 FFMA.FTZ R15, R130, R131, R15 ;  /* 0x00000083820f4223 */ /* 0x010fe2000001000f */
[----:B------:R-:W-:Y:S01]  /*22e0*/  PRMT R106, R106, 0x7632, R106 ;  /* 0x000076326a6a7816 */ /* 0x000fe2000000006a */
[----:B-1----:R-:W-:Y:S01]  /*22f0*/  @P4 FFMA.FTZ R113, R146, R143, R113 ;  /* 0x0000008f92714223 */ /* 0x002fe20000010071 */
[----:B------:R-:W-:Y:S01]  /*2300*/  SHF.L.U32 R130, R107, 0x10, RZ ;  /* 0x000000106b827819 */ /* 0x000fe200000006ff */
[----:B-----5:R-:W-:Y:S01]  /*2310*/  @P4 FFMA.FTZ R112, R129, R142, R112 ;  /* 0x0000008e81704223 */ /* 0x020fe20000010070 */
[----:B------:R-:W-:Y:S01]  /*2320*/  PRMT R107, R107, 0x7632, R107 ;  /* 0x000076326b6b7816 */ /* 0x000fe2000000006b */
[----:B------:R-:W-:Y:S01]  /*2330*/  IMAD.U32 R129, R106, 0x10000, RZ ;  /* 0x000100006a817824 */ /* 0x000fe200078e00ff */
[----:B------:R-:W-:Y:S01]  /*2340*/  @P4 PRMT R105, R23, 0x7632, R105 ;  /* 0x0000763217694816 */ /* 0x000fe20000000069 */
[----:B---3--:R-:W-:Y:S01]  /*2350*/  @P4 FFMA.FTZ R130, R147, R148, R130 ;  /* 0x0000009493824223 */ /* 0x008fe20000010082 */
[----:B------:R-:W-:-:S02]  /*2360*/  @P4 SHF.L.U32 R142, R128, 0x10, RZ ;  /* 0x00000010808e4819 */ /* 0x000fc400000006ff */
        /* <DEDUP_REMOVED lines=20> */
.L_x_6800:
[----:B------:R-:W5:Y:S01]  /*24b0*/  @P5 LDC R113, c[0x0][0x40c] ;  /* 0x00010300ff715b82 */ /* 0x000f620000000800 */
[----:B0-2-4-:R-:W-:Y:S01]  /*24c0*/  @P5 IMAD.U32 R104, R14, 0x10000, RZ ;  /* 0x000100000e685824 */ /* 0x015fe200078e00ff */
[----:B------:R-:W-:Y:S01]  /*24d0*/  @P5 SHF.L.U32 R128, R128, 0x10, RZ ;  /* 0x0000001080805819 */ /* 0x000fe200000006ff */
[----:B------:R-:W-:Y:S01]  /*24e0*/  HFMA2 R14, -RZ, RZ, 0, 0 ;  /* 0x00000000ff0e7431 */ /* 0x000fe200000001ff */
[----:B------:R-:W-:Y:S01]  /*24f0*/  @P5 SHF.L.U32 R107, R112, 0x10, RZ ;  /* 0x00000010706b5819 */ /* 0x000fe200000006ff */
[----:B------:R-:W-:Y:S01]  /*2500*/  IMAD.MOV.U32 R129, RZ, RZ, RZ ;  /* 0x000000ffff817224 */ /* 0x000fe200078e00ff */
[----:B------:R-:W-:Y:S02]  /*2510*/  MOV R112, RZ ;  /* 0x000000ff00707202 */ /* 0x000fe40000000f00 */
[----:B------:R-:W0:Y:S01]  /*2520*/  @P5 LDC R105, c[0x0][0x40c] ;  /* 0x00010300ff695b82 */ /* 0x000e220000000800 */
[----:B------:R-:W-:Y:S02]  /*2530*/  @P5 SHF.L.U32 R143, R22, 0x10, RZ ;  /* 0x00000010168f5819 */ /* 0x000fe400000006ff */
[----:B------:R-:W-:-:S05]  /*2540*/  @P5 SHF.L.U32 R145, R23, 0x10, RZ ;  /* 0x0000001017915819 */ /* 0x000fca00000006ff */
[----:B------:R-:W2:Y:S08]  /*2550*/  @P5 LDC R130, c[0x0][0x40c] ;  /* 0x00010300ff825b82 */ /* 0x000eb00000000800 */
[----:B------:R-:W4:Y:S01]  /*2560*/  @P5 LDC R106, c[0x0][0x40c] ;  /* 0x00010300ff6a5b82 */ /* 0x000f220000000800 */
[----:B-----5:R-:W-:Y:S01]  /*2570*/  @P5 FMUL.FTZ R129, R128, R113 ;  /* 0x0000007180815220 */ /* 0x020fe20000410000 */
[----:B------:R-:W-:-:S02]  /*2580*/  HFMA2 R128, -RZ, RZ, 0, 0 ;  /* 0x00000000ff807431 */ /* 0x000fc400000001ff */
[----:B------:R-:W-:-:S04]  /*2590*/  HFMA2 R113, -RZ, RZ, 0, 0 ;  /* 0x00000000ff717431 */ /* 0x000fc800000001ff */
[----:B------:R-:W5:Y:S01]  /*25a0*/  @P5 LDC R142, c[0x0][0x40c] ;  /* 0x00010300ff8e5b82 */ /* 0x000f620000000800 */
[----:B0-----:R-:W-:Y:S01]  /*25b0*/  @P5 FMUL.FTZ R14, R104, R105 ;  /* 0x00000069680e5220 */ /* 0x001fe20000410000 */
[----:B------:R-:W-:Y:S02]  /*25c0*/  @P5 SHF.L.U32 R105, R20, 0x10, RZ ;  /* 0x0000001014695819 */ /* 0x000fe400000006ff */
[----:B------:R-:W-:Y:S02]  /*25d0*/  @P5 SHF.L.U32 R104, R15, 0x10, RZ ;  /* 0x000000100f685819 */ /* 0x000fe400000006ff */
[----:B------:R-:W-:Y:S02]  /*25e0*/  MOV R15, RZ ;  /* 0x000000ff000f7202 */ /* 0x000fe40000000f00 */
[----:B------:R-:W0:Y:S01]  /*25f0*/  @P5 LDC R147, c[0x0][0x40c] ;  /* 0x00010300ff935b82 */ /* 0x000e220000000800 */
[----:B--2---:R-:W-:Y:S01]  /*2600*/  @P5 FMUL.FTZ R112, R107, R130 ;  /* 0x000000826b705220 */ /* 0x004fe20000410000 */
[----:B------:R-:W-:Y:S01]  /*2610*/  @P5 IMAD.U32 R107, R21, 0x10000, RZ ;  /* 0x00010000156b5824 */ /* 0x000fe200078e00ff */
[----:B------:R-:W-:-:S05]  /*2620*/  CS2R R130, SRZ ;  /* 0x0000000000827805 */ /* 0x000fca000001ff00 */
[----:B------:R-:W2:Y:S01]  /*2630*/  @P5 LDC R144, c[0x0][0x40c] ;  /* 0x00010300ff905b82 */ /* 0x000ea20000000800 */
[----:B----4-:R-:W-:Y:S01]  /*2640*/  @P5 FMUL.FTZ R128, R105, R106 ;  /* 0x0000006a69805220 */ /* 0x010fe20000410000 */
[----:B------:R-:W-:-:S06]  /*2650*/  F2FP.BF16.F32.PACK_AB R105, RZ, R14 ;  /* 0x0000000eff69723e */ /* 0x000fcc00000010ff */
[----:B------:R-:W4:Y:S01]  /*2660*/  @P5 LDC R146, c[0x0][0x40c] ;  /* 0x00010300ff925b82 */ /* 0x000f220000000800 */
[----:B-----5:R-:W-:Y:S01]  /*2670*/  @P5 FMUL.FTZ R15, R107, R142 ;  /* 0x0000008e6b0f5220 */ /* 0x020fe20000410000 */
        /* <DEDUP_REMOVED lines=14> */
.L_x_6801:
[----:B------:R-:W0:Y:S01]  /*2760*/  LDC.64 R142, c[0x0][0x3a8] ;  /* 0x0000ea00ff8e7b82 */ /* 0x000e220000000a00 */
[----:B------:R-:W-:Y:S01]  /*2770*/  IADD3 R141, PT, PT, R141, 0x80, RZ ;  /* 0x000000808d8d7810 */ /* 0x000fe20007ffe0ff */
[----:B0-----:R-:W-:-:S04]  /*2780*/  IMAD.WIDE.U32 R142, R139, 0x10, R142 ;  /* 0x000000108b8e7825 */ /* 0x001fc800078e008e */
[----:B------:R-:W-:Y:S01]  /*2790*/  VIADD R139, R139, 0x80 ;  /* 0x000000808b8b7836 */ /* 0x000fe20000000000 */
[----:B------:R0:W-:Y:S06]  /*27a0*/  STG.E.128 desc[UR6][R142.64], R104 ;  /* 0x000000688e007986 */ /* 0x0001ec000c101d06 */
.L_x_6798:
[----:B------:R-:W-:Y:S05]  /*27b0*/  BSYNC.RECONVERGENT B0 ;  /* 0x0000000000007941 */ /* 0x000fea0003800200 */
.L_x_6797:
        /* <DEDUP_REMOVED lines=9> */
.L_x_6804:
        /* <DEDUP_REMOVED lines=12> */
[----:B------:R-:W-:-:S03]  /*2910*/  @P5 SHF.L.U32 R149, R23, 0x10, RZ ;  /* 0x0000001017955819 */ /* 0x000fc600000006ff */
[----:B------:R-:W4:Y:S08]  /*2920*/  @P5 LDC R145, c[0x0][0x40c] ;  /* 0x00010300ff915b82 */ /* 0x000f300000000800 */
[----:B------:R-:W5:Y:S08]  /*2930*/  @P5 LDC R147, c[0x0][0x40c] ;  /* 0x00010300ff935b82 */ /* 0x000f700000000800 */
[----:B------:R-:W1:Y:S08]  /*2940*/  @P5 LDC R140, c[0x0][0x40c] ;  /* 0x00010300ff8c5b82 */ /* 0x000e700000000800 */
[----:B------:R-:W3:Y:S08]  /*2950*/  @P5 LDC R141, c[0x0][0x40c] ;  /* 0x00010300ff8d5b82 */ /* 0x000ef00000000800 */
[----:B------:R-:W3:Y:S08]  /*2960*/  @P5 LDC R143, c[0x0][0x40c] ;  /* 0x00010300ff8f5b82 */ /* 0x000ef00000000800 */
[----:B------:R-:W3:Y:S01]  /*2970*/  @P5 LDC R142, c[0x0][0x40c] ;  /* 0x00010300ff8e5b82 */ /* 0x000ee20000000800 */
[----:B--2---:R-:W-:-:S02]  /*2980*/  SHF.L.U32 R16, R105, 0x10, RZ ;  /* 0x0000001069107819 */ /* 0x004fc400000006ff */
[C---:B------:R-:W-:Y:S02]  /*2990*/  SHF.L.U32 R144, R107.reuse, 0x10, RZ ;  /* 0x000000106b907819 */ /* 0x040fe400000006ff */
[----:B------:R-:W-:Y:S01]  /*29a0*/  PRMT R146, R107, 0x7632, R146 ;  /* 0x000076326b927816 */ /* 0x000fe20000000092 */
[----:B0-----:R-:W-:Y:S01]  /*29b0*/  @P5 FFMA.FTZ R16, R115, R135, R16 ;  /* 0x0000008773105223 */ /* 0x001fe20000010010 */
[----:B------:R-:W-:Y:S02]  /*29c0*/  @P5 SHF.L.U32 R135, R114, 0x10, RZ ;  /* 0x0000001072875819 */ /* 0x000fe400000006ff */
[----:B------:R-:W-:Y:S02]  /*29d0*/  PRMT R114, R105, 0x7632, R114 ;  /* 0x0000763269727816 */ /* 0x000fe40000000072 */
[----:B------:R-:W0:Y:S01]  /*29e0*/  @P5 LDC R105, c[0x0][0x40c] ;  /* 0x00010300ff695b82 */ /* 0x000e220000000800 */
[----:B------:R-:W-:Y:S02]  /*29f0*/  SHF.L.U32 R115, R106, 0x10, RZ ;  /* 0x000000106a737819 */ /* 0x000fe400000006ff */
[----:B------:R-:W-:Y:S01]  /*2a00*/  IMAD.U32 R114, R114, 0x10000, RZ ;  /* 0x0001000072727824 */ /* 0x000fe200078e00ff */
[----:B------:R-:W-:-:S02]  /*2a10*/  PRMT R136, R106, 0x7632, R136 ;  /* 0x000076326a887816 */ /* 0x000fc40000000088 */
[C---:B------:R-:W-:Y:S01]  /*2a20*/  SHF.L.U32 R107, R104.reuse, 0x10, RZ ;  /* 0x00000010686b7819 */ /* 0x040fe200000006ff */
[----:B----4-:R-:W-:Y:S01]  /*2a30*/  @P5 FFMA.FTZ R114, R135, R145, R114 ;  /* 0x0000009187725223 */ /* 0x010fe20000010072 */
[----:B------:R-:W-:Y:S01]  /*2a40*/  PRMT R104, R104, 0x7632, R104 ;  /* 0x0000763268687816 */ /* 0x000fe20000000068 */
[----:B-----5:R-:W-:Y:S01]  /*2a50*/  @P5 FFMA.FTZ R115, R148, R147, R115 ;  /* 0x0000009394735223 */ /* 0x020fe20000010073 */
[----:B------:R-:W-:Y:S01]  /*2a60*/  @P5 SHF.L.U32 R106, R134, 0x10, RZ ;  /* 0x00000010866a5819 */ /* 0x000fe200000006ff */
[----:B------:R-:W-:Y:S01]  /*2a70*/  @P5 IMAD.U32 R145, R133, 0x10000, RZ ;  /* 0x0001000085915824 */ /* 0x000fe200078e00ff */
[----:B------:R-:W-:Y:S01]  /*2a80*/  SHF.L.U32 R134, R136, 0x10, RZ ;  /* 0x0000001088867819 */ /* 0x000fe200000006ff */
[----:B------:R-:W-:Y:S01]  /*2a90*/  IMAD.U32 R133, R104, 0x10000, RZ ;  /* 0x0001000068857824 */ /* 0x000fe200078e00ff */
[----:B------:R-:W-:Y:S02]  /*2aa0*/  @P5 SHF.L.U32 R147, R132, 0x10, RZ ;  /* 0x0000001084935819 */ /* 0x000fe400000006ff */
[----:B------:R-:W-:Y:S01]  /*2ab0*/  @P5 SHF.L.U32 R148, R20, 0x10, RZ ;  /* 0x0000001014945819 */ /* 0x000fe200000006ff */
[----:B-1----:R-:W-:Y:S01]  /*2ac0*/  @P5 FFMA.FTZ R134, R145, R140, R134 ;  /* 0x0000008c91865223 */ /* 0x002fe20000010086 */
[----:B------:R-:W-:Y:S01]  /*2ad0*/  SHF.L.U32 R136, R146, 0x10, RZ ;  /* 0x0000001092887819 */ /* 0x000fe200000006ff */
[----:B---3--:R-:W-:Y:S01]  /*2ae0*/  @P5 FFMA.FTZ R133, R106, R143, R133 ;  /* 0x0000008f6a855223 */ /* 0x008fe20000010085 */
[----:B------:R-:W-:Y:S01]  /*2af0*/  @!P5 MOV R135, R144 ;  /* 0x000000900087d202 */ /* 0x000fe20000000f00 */
[----:B------:R-:W-:Y:S01]  /*2b00*/  @P5 FFMA.FTZ R135, R149, R141, R144 ;  /* 0x0000008d95875223 */ /* 0x000fe20000010090 */
[----:B------:R-:W-:Y:S01]  /*2b10*/  @!P5 MOV R132, R107 ;  /* 0x0000006b0084d202 */ /* 0x000fe20000000f00 */
[----:B------:R-:W-:Y:S01]  /*2b20*/  @P5 FFMA.FTZ R132, R148, R142, R107 ;  /* 0x0000008e94845223 */ /* 0x000fe2000001006b */
        /* <DEDUP_REMOVED lines=14> */
.L_x_6805:
[----:B------:R-:W5:Y:S01]  /*2c10*/  @P5 LDC R115, c[0x0][0x40c] ;  /* 0x00010300ff735b82 */ /* 0x000f620000000800 */
[----:B------:R-:W-:Y:S01]  /*2c20*/  @P5 SHF.L.U32 R16, R134, 0x10, RZ ;  /* 0x0000001086105819 */ /* 0x000fe200000006ff */
[----:B0-2-4-:R-:W-:Y:S01]  /*2c30*/  @P5 IMAD.U32 R104, R114, 0x10000, RZ ;  /* 0x0001000072685824 */ /* 0x015fe200078e00ff */
[----:B------:R-:W-:Y:S01]  /*2c40*/  @P5 SHF.L.U32 R106, R133, 0x10, RZ ;  /* 0x00000010856a5819 */ /* 0x000fe200000006ff */
[----:B------:R-:W-:Y:S01]  /*2c50*/  HFMA2 R133, -RZ, RZ, 0, 0 ;  /* 0x00000000ff857431 */ /* 0x000fe200000001ff */
[----:B------:R-:W-:Y:S01]  /*2c60*/  MOV R114, RZ ;  /* 0x000000ff00727202 */ /* 0x000fe20000000f00 */
[----:B------:R-:W-:Y:S02]  /*2c70*/  HFMA2 R134, -RZ, RZ, 0, 0 ;  /* 0x00000000ff867431 */ /* 0x000fe400000001ff */
[----:B------:R-:W-:Y:S01]  /*2c80*/  @P5 IMAD.U32 R144, R132, 0x10000, RZ ;  /* 0x0001000084905824 */ /* 0x000fe200078e00ff */
[----:B------:R-:W0:Y:S01]  /*2c90*/  @P5 LDC R107, c[0x0][0x40c] ;  /* 0x00010300ff6b5b82 */ /* 0x000e220000000800 */
[----:B------:R-:W-:Y:S01]  /*2ca0*/  HFMA2 R132, -RZ, RZ, 0, 0 ;  /* 0x00000000ff847431 */ /* 0x000fe200000001ff */
[----:B------:R-:W-:-:S02]  /*2cb0*/  @P5 SHF.L.U32 R142, R23, 0x10, RZ ;  /* 0x00000010178e5819 */ /* 0x000fc400000006ff */
[----:B------:R-:W-:-:S04]  /*2cc0*/  MOV R136, RZ ;  /* 0x000000ff00887202 */ /* 0x000fc80000000f00 */
[----:B------:R-:W2:Y:S08]  /*2cd0*/  @P5 LDC R135, c[0x0][0x40c] ;  /* 0x00010300ff875b82 */ /* 0x000eb00000000800 */
[----:B------:R-:W4:Y:S01]  /*2ce0*/  @P5 LDC R105, c[0x0][0x40c] ;  /* 0x00010300ff695b82 */ /* 0x000f220000000800 */
[----:B-----5:R-:W-:Y:S01]  /*2cf0*/  @P5 FMUL.FTZ R114, R104, R115 ;  /* 0x0000007368725220 */ /* 0x020fe20000410000 */
[----:B------:R-:W-:Y:S01]  /*2d00*/  @P5 SHF.L.U32 R104, R20, 0x10, RZ ;  /* 0x0000001014685819 */ /* 0x000fe200000006ff */
[----:B------:R-:W-:-:S05]  /*2d10*/  HFMA2 R115, -RZ, RZ, 0, 0 ;  /* 0x00000000ff737431 */ /* 0x000fca00000001ff */
[----:B------:R-:W5:Y:S01]  /*2d20*/  @P5 LDC R141, c[0x0][0x40c] ;  /* 0x00010300ff8d5b82 */ /* 0x000f620000000800 */
[----:B0-----:R-:W-:Y:S01]  /*2d30*/  @P5 FMUL.FTZ R133, R16, R107 ;  /* 0x0000006b10855220 */ /* 0x001fe20000410000 */
[----:B------:R-:W-:Y:S02]  /*2d40*/  @P5 SHF.L.U32 R107, R22, 0x10, RZ ;  /* 0x00000010166b5819 */ /* 0x000fe400000006ff */
[----:B------:R-:W-:-:S04]  /*2d50*/  MOV R16, RZ ;  /* 0x000000ff00107202 */ /* 0x000fc80000000f00 */
[----:B------:R-:W0:Y:S01]  /*2d60*/  @P5 LDC R145, c[0x0][0x40c] ;  /* 0x00010300ff915b82 */ /* 0x000e220000000800 */
[----:B--2---:R-:W-:Y:S01]  /*2d70*/  @P5 FMUL.FTZ R134, R106, R135 ;  /* 0x000000876a865220 */ /* 0x004fe20000410000 */
[----:B------:R-:W-:Y:S01]  /*2d80*/  @P5 IMAD.U32 R106, R21, 0x10000, RZ ;  /* 0x00010000156a5824 */ /* 0x000fe200078e00ff */
[----:B------:R-:W-:-:S05]  /*2d90*/  MOV R135, RZ ;  /* 0x000000ff00877202 */ /* 0x000fca0000000f00 */
[----:B------:R-:W2:Y:S01]  /*2da0*/  @P5 LDC R140, c[0x0][0x40c] ;  /* 0x00010300ff8c5b82 */ /* 0x000ea20000000800 */
[----:B----4-:R-:W-:Y:S01]  /*2db0*/  @P5 FMUL.FTZ R132, R104, R105 ;  /* 0x0000006968845220 */ /* 0x010fe20000410000 */
[----:B------:R-:W-:-:S04]  /*2dc0*/  F2FP.BF16.F32.PACK_AB R105, RZ, R133 ;  /* 0x00000085ff69723e */ /* 0x000fc800000010ff */
[----:B------:R-:W-:Y:S02]  /*2dd0*/  F2FP.BF16.F32.PACK_AB R104, RZ, R132 ;  /* 0x00000084ff68723e */ /* 0x000fe400000010ff */
[----:B------:R-:W4:Y:S01]  /*2de0*/  @P5 LDC R143, c[0x0][0x40c] ;  /* 0x00010300ff8f5b82 */ /* 0x000f220000000800 */
[----:B-----5:R-:W-:Y:S01]  /*2df0*/  @P5 FMUL.FTZ R16, R106, R141 ;  /* 0x0000008d6a105220 */ /* 0x020fe20000410000 */
[----:B------:R-:W-:Y:S02]  /*2e00*/  F2FP.BF16.F32.PACK_AB R141, RZ, R134 ;  /* 0x00000086ff8d723e */ /* 0x000fe400000010ff */
[----:B------:R-:W-:Y:S02]  /*2e10*/  PRMT R104, R104, 0x5410, R105 ;  /* 0x0000541068687816 */ /* 0x000fe40000000069 */
[----:B------:R-:W-:Y:S01]  /*2e20*/  F2FP.BF16.F32.PACK_AB R106, RZ, R16 ;  /* 0x00000010ff6a723e */ /* 0x000fe200000010ff */
[----:B0-----:R-:W-:Y:S01]  /*2e30*/  @P5 FMUL.FTZ R136, R144, R145 ;  /* 0x0000009190885220 */ /* 0x001fe20000410000 */
[----:B--2---:R-:W-:Y:S01]  /*2e40*/  @P5 FMUL.FTZ R115, R107, R140 ;  /* 0x0000008c6b735220 */ /* 0x004fe20000410000 */
[----:B------:R-:W-:-:S04]  /*2e50*/  F2FP.BF16.F32.PACK_AB R107, RZ, R114 ;  /* 0x00000072ff6b723e */ /* 0x000fc800000010ff */
[----:B------:R-:W-:Y:S02]  /*2e60*/  F2FP.BF16.F32.PACK_AB R140, RZ, R115 ;  /* 0x00000073ff8c723e */ /* 0x000fe400000010ff */
[----:B------:R-:W-:Y:S01]  /*2e70*/  PRMT R105, R106, 0x5410, R107 ;  /* 0x000054106a697816 */ /* 0x000fe2000000006b */
[----:B----4-:R-:W-:Y:S01]  /*2e80*/  @P5 FMUL.FTZ R135, R142, R143 ;  /* 0x0000008f8e875220 */ /* 0x010fe20000410000 */
[----:B------:R-:W-:Y:S02]  /*2e90*/  F2FP.BF16.F32.PACK_AB R143, RZ, R136 ;  /* 0x00000088ff8f723e */ /* 0x000fe400000010ff */
[----:B------:R-:W-:Y:S02]  /*2ea0*/  PRMT R106, R140, 0x5410, R141 ;  /* 0x000054108c6a7816 */ /* 0x000fe4000000008d */
[----:B------:R-:W-:-:S04]  /*2eb0*/  F2FP.BF16.F32.PACK_AB R142, RZ, R135 ;  /* 0x00000087ff8e723e */ /* 0x000fc800000010ff */
[----:B------:R-:W-:-:S07]  /*2ec0*/  PRMT R107, R142, 0x5410, R143 ;  /* 0x000054108e6b7816 */ /* 0x000fce000000008f */
.L_x_6806:
[----:B------:R-:W0:Y:S02]  /*2ed0*/  LDC.64 R140, c[0x0][0x3a8] ;  /* 0x0000ea00ff8c7b82 */ /* 0x000e240000000a00 */
[----:B0-----:R-:W-:-:S05]  /*2ee0*/  IMAD.WIDE.U32 R140, R139, 0x10, R140 ;  /* 0x000000108b8c7825 */ /* 0x001fca00078e008c */
[----:B------:R0:W-:Y:S02]  /*2ef0*/  STG.E.128 desc[UR6][R140.64], R104 ;  /* 0x000000688c007986 */ /* 0x0001e4000c101d06 */
.L_x_6803:
[----:B------:R-:W-:Y:S05]  /*2f00*/  BSYNC.RECONVERGENT B0 ;  /* 0x0000000000007941 */ /* 0x000fea0003800200 */
.L_x_6802:
[----:B0-2-4-:R-:W-:Y:S01]  /*2f10*/  FADD.FTZ R105, RZ, R116 ;  /* 0x00000074ff697221 */ /* 0x015fe20000010000 */
        /* <DEDUP_REMOVED lines=60> */
[----:B---3--:R-:W-:-:S04]  /*32e0*/  FMUL.FTZ R104, R4, R141 ;  /* 0x0000008d04687220 */ /* 0x008fc80000410000 */
        /* <DEDUP_REMOVED lines=105> */
[----:B------:R2:W3:Y:S01]  /*3980*/  @!P5 LDS.64 R104, [R139] ;  /* 0x000000008b68d984 */ /* 0x0004e20000000a00 */
[----:B------:R-:W-:Y:S02]  /*3990*/  ISETP.NE.AND P5, PT, R9, RZ, PT ;  /* 0x000000ff0900720c */ /* 0x000fe40003fa5270 */
[-C--:B--2---:R-:W-:Y:S02]  /*39a0*/  I2FP.F32.S32 R139, R107.reuse ;  /* 0x0000006b008b7245 */ /* 0x084fe40000201400 */
[----:B0-----:R-:W-:Y:S02]  /*39b0*/  IADD3 R142, PT, PT, R140, R107, RZ ;  /* 0x0000006b8c8e7210 */ /* 0x001fe40007ffe0ff */
[----:B------:R-:W-:-:S02]  /*39c0*/  I2FP.F32.S32 R140, R140 ;  /* 0x0000008c008c7245 */ /* 0x000fc40000201400 */
[----:B------:R-:W-:Y:S01]  /*39d0*/  I2FP.F32.S32 R143, R142 ;  /* 0x0000008e008f7245 */ /* 0x000fe20000201400 */
[----:B------:R-:W0:Y:S03]  /*39e0*/  SHFL.DOWN PT, R145, R142, 0x1, 0x1f ;  /* 0x08201f008e917f89 */ /* 0x000e2600000e0000 */
[----:B------:R-:W2:Y:S01]  /*39f0*/  MUFU.RCP R144, R143 ;  /* 0x0000008f00907308 */ /* 0x000ea20000001000 */
[----:B---3--:R-:W3:Y:S04]  /*3a00*/  SHFL.DOWN PT, R141, R104, 0x2, 0x1f ;  /* 0x08401f00688d7f89 */ /* 0x008ee800000e0000 */
[----:B------:R-:W4:Y:S01]  /*3a10*/  SHFL.DOWN PT, R106, R105, 0x2, 0x1f ;  /* 0x08401f00696a7f89 */ /* 0x000f2200000e0000 */
[----:B0-----:R-:W-:-:S02]  /*3a20*/  IADD3 R142, PT, PT, R142, R145, RZ ;  /* 0x000000918e8e7210 */ /* 0x001fc40007ffe0ff */
[----:B------:R-:W-:Y:S02]  /*3a30*/  I2FP.F32.S32 R145, R145 ;  /* 0x0000009100917245 */ /* 0x000fe40000201400 */
[----:B------:R-:W-:-:S06]  /*3a40*/  I2FP.F32.S32 R142, R142 ;  /* 0x0000008e008e7245 */ /* 0x000fcc0000201400 */
[----:B------:R-:W0:Y:S01]  /*3a50*/  MUFU.RCP R142, R142 ;  /* 0x0000008e008e7308 */ /* 0x000e220000001000 */
[C---:B---3--:R-:W-:Y:S01]  /*3a60*/  FMUL.FTZ R146, R141.reuse, R140 ;  /* 0x0000008c8d927220 */ /* 0x048fe20000410000 */
[----:B------:R-:W-:-:S03]  /*3a70*/  FADD.FTZ R141, -R141, R104 ;  /* 0x000000688d8d7221 */ /* 0x000fc60000010100 */
[----:B------:R-:W-:Y:S01]  /*3a80*/  FFMA.FTZ R107, R139, R104, R146 ;  /* 0x000000688b6b7223 */ /* 0x000fe20000010092 */
[----:B------:R-:W-:Y:S01]  /*3a90*/  FMUL.FTZ R141, R141, R141 ;  /* 0x0000008d8d8d7220 */ /* 0x000fe20000410000 */
[----:B----4-:R-:W-:Y:S02]  /*3aa0*/  FADD.FTZ R105, R106, R105 ;  /* 0x000000696a697221 */ /* 0x010fe40000010000 */
[----:B--2---:R-:W-:Y:S01]  /*3ab0*/  FMUL.FTZ R104, R144, R107 ;  /* 0x0000006b90687220 */ /* 0x004fe20000410000 */
[----:B------:R-:W-:-:S04]  /*3ac0*/  FMUL.FTZ R141, R141, R139 ;  /* 0x0000008b8d8d7220 */ /* 0x000fc80000410000 */
[----:B------:R-:W2:Y:S01]  /*3ad0*/  SHFL.DOWN PT, R107, R104, 0x1, 0x1f ;  /* 0x08201f00686b7f89 */ /* 0x000ea200000e0000 */
[----:B------:R-:W-:-:S04]  /*3ae0*/  FMUL.FTZ R141, R141, R140 ;  /* 0x0000008c8d8d7220 */ /* 0x000fc80000410000 */
[----:B------:R-:W-:-:S05]  /*3af0*/  FFMA.FTZ R105, R144, R141, R105 ;  /* 0x0000008d90697223 */ /* 0x000fca0000010069 */
[----:B------:R-:W3:Y:S01]  /*3b00*/  SHFL.DOWN PT, R106, R105, 0x1, 0x1f ;  /* 0x08201f00696a7f89 */ /* 0x000ee200000e0000 */
[----:B--2---:R-:W-:Y:S01]  /*3b10*/  FADD.FTZ R139, R104, -R107 ;  /* 0x8000006b688b7221 */ /* 0x004fe20000010000 */
[----:B------:R-:W-:-:S03]  /*3b20*/  FMUL.FTZ R144, R107, R145 ;  /* 0x000000916b907220 */ /* 0x000fc60000410000 */
[----:B------:R-:W-:Y:S01]  /*3b30*/  FMUL.FTZ R140, R139, R139 ;  /* 0x0000008b8b8c7220 */ /* 0x000fe20000410000 */
[----:B------:R-:W-:-:S03]  /*3b40*/  FFMA.FTZ R107, R143, R104, R144 ;  /* 0x000000688f6b7223 */ /* 0x000fc60000010090 */
[----:B------:R-:W-:Y:S01]  /*3b50*/  FMUL.FTZ R140, R143, R140 ;  /* 0x0000008c8f8c7220 */ /* 0x000fe20000410000 */
[----:B0-----:R-:W-:Y:S01]  /*3b60*/  FMUL.FTZ R139, R142, R107 ;  /* 0x0000006b8e8b7220 */ /* 0x001fe20000410000 */
[----:B---3--:R-:W-:Y:S01]  /*3b70*/  FADD.FTZ R107, R105, R106 ;  /* 0x0000006a696b7221 */ /* 0x008fe20000010000 */
[----:B------:R-:W0:Y:S01]  /*3b80*/  LDC R143, c[0x0][0x448] ;  /* 0x00011200ff8f7b82 */ /* 0x000e220000000800 */
[----:B------:R-:W-:-:S03]  /*3b90*/  FMUL.FTZ R140, R140, R145 ;  /* 0x000000918c8c7220 */ /* 0x000fc60000410000 */
[----:B------:R-:W2:Y:S01]  /*3ba0*/  SHFL.IDX PT, R139, R139, RZ, 0x1f ;  /* 0x00001fff8b8b7589 */ /* 0x000ea200000e0000 */
[----:B------:R-:W-:-:S03]  /*3bb0*/  FFMA.FTZ R142, R142, R140, R107 ;  /* 0x0000008c8e8e7223 */ /* 0x000fc6000001006b */
[----:B------:R-:W3:Y:S03]  /*3bc0*/  @!P5 LDC.64 R106, c[0x0][0x3c0] ;  /* 0x0000f000ff6adb82 */ /* 0x000ee60000000a00 */
[----:B------:R-:W0:Y:S05]  /*3bd0*/  SHFL.IDX PT, R142, R142, RZ, 0x1f ;  /* 0x00001fff8e8e7589 */ /* 0x000e2a00000e0000 */
[----:B------:R-:W4:Y:S01]  /*3be0*/  @!P5 LDC.64 R104, c[0x0][0x3c8] ;  /* 0x0000f200ff68db82 */ /* 0x000f220000000a00 */
[----:B--2---:R-:W-:Y:S01]  /*3bf0*/  FMUL.FTZ R140, R139, R139 ;  /* 0x0000008b8b8c7220 */ /* 0x004fe20000410000 */
[----:B---3--:R-:W-:-:S04]  /*3c00*/  @!P5 IMAD.WIDE R106, R6, 0x4, R106 ;  /* 0x00000004066ad825 */ /* 0x008fc800078e026a */
[----:B------:R-:W-:Y:S01]  /*3c10*/  FSEL R141, R140, RZ, P6 ;  /* 0x000000ff8c8d7208 */ /* 0x000fe20003000000 */
[----:B0-----:R-:W-:Y:S01]  /*3c20*/  FFMA.FTZ R140, R142, UR10, R143 ;  /* 0x0000000a8e8c7c23 */ /* 0x001fe2000801008f */
[----:B------:R0:W-:Y:S03]  /*3c30*/  @!P5 STG.E desc[UR6][R106.64], R139 ;  /* 0x0000008b6a00d986 */ /* 0x0001e6000c101906 */
[----:B------:R-:W-:Y:S01]  /*3c40*/  FADD.FTZ R140, R140, R141 ;  /* 0x0000008d8c8c7221 */ /* 0x000fe20000010000 */
[----:B----4-:R-:W-:-:S05]  /*3c50*/  @!P5 IMAD.WIDE R104, R6, 0x4, R104 ;  /* 0x000000040668d825 */ /* 0x010fca00078e0268 */
[----:B------:R-:W2:Y:S02]  /*3c60*/  MUFU.RSQ R140, R140 ;  /* 0x0000008c008c7308 */ /* 0x000ea40000001400 */
[----:B--2---:R0:W-:Y:S01]  /*3c70*/  @!P5 STG.E desc[UR6][R104.64], R140 ;  /* 0x0000008c6800d986 */ /* 0x0041e2000c101906 */
        /* <DEDUP_REMOVED lines=10> */
[----:B------:R-:W0:Y:S01]  /*3d20*/  LDC.64 R138, c[0x0][0x428] ;  /* 0x00010a00ff8a7b82 */ /* 0x000e220000000a00 */
        /* <DEDUP_REMOVED lines=25> */
[----:B0-----:R-:W-:Y:S01]  /*3ec0*/  IMAD.WIDE.U32 R138, R141, 0x10, R138 ;  /* 0x000000108d8a7825 */ /* 0x001fe200078e008a */
[----:B------:R-:W-:-:S02]  /*3ed0*/  F2FP.BF16.F32.PACK_AB R106, R107, R106 ;  /* 0x0000006a6b6a723e */ /* 0x000fc400000010ff */
[----:B------:R-:W-:Y:S01]  /*3ee0*/  F2FP.BF16.F32.PACK_AB R105, R142, R143 ;  /* 0x0000008f8e69723e */ /* 0x000fe200000010ff */
[----:B------:R-:W-:Y:S01]  /*3ef0*/  VIADD R141, R141, 0x80 ;  /* 0x000000808d8d7836 */ /* 0x000fe20000000000 */
[----:B------:R-:W-:-:S05]  /*3f00*/  F2FP.BF16.F32.PACK_AB R107, R146, R151 ;  /* 0x00000097926b723e */ /* 0x000fca00000010ff */
[----:B------:R0:W-:Y:S02]  /*3f10*/  STG.E.128 desc[UR6][R138.64], R104 ;  /* 0x000000688a007986 */ /* 0x0001e4000c101d06 */
.L_x_6809:
[----:B------:R-:W-:Y:S05]  /*3f20*/  BSYNC.RECONVERGENT B0 ;  /* 0x0000000000007941 */ /* 0x000fea0003800200 */
.L_x_6808:
[----:B------:R-:W-:Y:S04]  /*3f30*/  BSSY.RECONVERGENT B0, `(.L_x_6810) ;  /* 0x0000022000007945 */ /* 0x000fe80003800200 */
[----:B------:R-:W-:Y:S05]  /*3f40*/  @!P1 BRA `(.L_x_6811) ;  /* 0x0000000000809947 */ /* 0x000fea0003800000 */
[----:B0-----:R-:W0:Y:S01]  /*3f50*/  LDC.64 R138, c[0x0][0x428] ;  /* 0x00010a00ff8a7b82 */ /* 0x001e220000000a00 */
        /* <DEDUP_REMOVED lines=27> */
[----:B------:R-:W-:Y:S02]  /*4110*/  F2FP.BF16.F32.PACK_AB R105, R142, R143 ;  /* 0x0000008f8e69723e */ /* 0x000fe400000010ff */
[----:B------:R-:W-:Y:S02]  /*4120*/  F2FP.BF16.F32.PACK_AB R107, R146, R151 ;  /* 0x00000097926b723e */ /* 0x000fe400000010ff */
[----:B------:R-:W-:-:S03]  /*4130*/  IADD3 R141, PT, PT, R141, 0x80, RZ ;  /* 0x000000808d8d7810 */ /* 0x000fc60007ffe0ff */
[----:B------:R2:W-:Y:S04]  /*4140*/  STG.E.128 desc[UR6][R138.64], R104 ;  /* 0x000000688a007986 */ /* 0x0005e8000c101d06 */
.L_x_6811:
[----:B------:R-:W-:Y:S05]  /*4150*/  BSYNC.RECONVERGENT B0 ;  /* 0x0000000000007941 */ /* 0x000fea0003800200 */
.L_x_6810:
[----:B------:R-:W-:Y:S04]  /*4160*/  BSSY.RECONVERGENT B0, `(.L_x_6812) ;  /* 0x0000022000007945 */ /* 0x000fe80003800200 */
[----:B------:R-:W-:Y:S05]  /*4170*/  @!P2 BRA `(.L_x_6813) ;  /* 0x000000000080a947 */ /* 0x000fea0003800000 */
[----:B0-2---:R-:W0:Y:S01]  /*4180*/  LDC.64 R138, c[0x0][0x428] ;  /* 0x00010a00ff8a7b82 */ /* 0x005e220000000a00 */
        /* <DEDUP_REMOVED lines=31> */
.L_x_6813:
[----:B------:R-:W-:Y:S05]  /*4380*/  BSYNC.RECONVERGENT B0 ;  /* 0x0000000000007941 */ /* 0x000fea0003800200 */
.L_x_6812:
[----:B------:R-:W-:Y:S04]  /*4390*/  BSSY.RECONVERGENT B0, `(.L_x_6814) ;  /* 0x0000022000007945 */ /* 0x000fe80003800200 */
[----:B------:R-:W-:Y:S05]  /*43a0*/  @!P3 BRA `(.L_x_6815) ;  /* 0x000000000080b947 */ /* 0x000fea0003800000 */
[----:B0-23--:R-:W0:Y:S01]  /*43b0*/  LDC.64 R138, c[0x0][0x428] ;  /* 0x00010a00ff8a7b82 */ /* 0x00de220000000a00 */
        /* <DEDUP_REMOVED lines=31> */
.L_x_6815:
[----:B------:R-:W-:Y:S05]  /*45b0*/  BSYNC.RECONVERGENT B0 ;  /* 0x0000000000007941 */ /* 0x000fea0003800200 */
.L_x_6814:
[----:B------:R-:W-:Y:S04]  /*45c0*/  BSSY.RECONVERGENT B0, `(.L_x_6807) ;  /* 0x0000021000007945 */ /* 0x000fe80003800200 */
[----:B------:R-:W-:Y:S05]  /*45d0*/  @!P4 BRA `(.L_x_6816) ;  /* 0x00000000007cc947 */ /* 0x000fea0003800000 */
[----:B0-234-:R-:W0:Y:S01]  /*45e0*/  LDC.64 R104, c[0x0][0x428] ;  /* 0x00010a00ff687b82 */ /* 0x01de220000000a00 */
        /* <DEDUP_REMOVED lines=30> */
.L_x_6816:
[----:B------:R-:W-:Y:S05]  /*47d0*/  BSYNC.RECONVERGENT B0 ;  /* 0x0000000000007941 */ /* 0x000fea0003800200 */
.L_x_6807:
[----:B0-234-:R-:W0:Y:S01]  /*47e0*/  LDC.64 R104, c[0x0][0x380] ;  /* 0x0000e000ff687b82 */ /* 0x01de220000000a00 */
[----:B------:R-:W-:Y:S01]  /*47f0*/  UPLOP3.LUT UP1, UPT, UPT, UPT, UP1, 0x40, 0x4 ;  /* 0x000000000004789c */ /* 0x000fe20003f2e810 */
[----:B0-----:R-:W-:-:S04]  /*4800*/  IADD3 R6, PT, PT, R6, R104, RZ ;  /* 0x0000006806067210 */ /* 0x001fc80007ffe0ff */
[----:B------:R-:W-:-:S13]  /*4810*/  ISETP.GE.AND P0, PT, R6, R105, PT ;  /* 0x000000690600720c */ /* 0x000fda0003f06270 */
[----:B------:R-:W-:Y:S05]  /*4820*/  @!P0 BRA `(.L_x_6817) ;  /* 0xffffffc000308947 */ /* 0x000fea000383ffff */
[----:B------:R-:W-:Y:S05]  /*4830*/  EXIT ;  /* 0x000000000000794d */ /* 0x000fea0003800000 */
.L_x_6818:
        /* <DEDUP_REMOVED lines=12> */
.L_x_34014:


//--------------------- .text._ZN10layer_norm13ln_fwd_kernelINS_13Kernel_traitsIf13__nv_bfloat16S2_S2_fjLj5120ELj1ELj1ELj4ELj16ENS_18Kernel_traits_baseILj5120EfS2_S2_S2_fjLj128EEEEELb0ELb0ELb1ELb1EEEvNS_9FwdParamsE --------------------------
	.section	.text._ZN10layer_norm13ln_fwd_kernelINS_13Kernel_traitsIf13__nv_bfloat16S2_S2_fjLj5120ELj1ELj1ELj4ELj16ENS_18Kernel_traits_baseILj5120EfS2_S2_S2_fjLj128EEEEELb0ELb0ELb1ELb1EEEvNS_9FwdParamsE,"ax",@progbits
	.align	128
        .global         _ZN10layer_norm13ln_fwd_kernelINS_13Kernel_traitsIf13__nv_bfloat16S2_S2_fjLj5120ELj1ELj1ELj4ELj16ENS_18Kernel_traits_baseILj5120EfS2_S2_S2_fjLj128EEEEELb0ELb0ELb1ELb1EEEvNS_9FwdParamsE
        .type           _ZN10layer_norm13ln_fwd_kernelINS_13Kernel_traitsIf13__nv_bfloat16S2_S2_fjLj5120ELj1ELj1ELj4ELj16ENS_18Kernel_traits_baseILj5120EfS2_S2_S2_fjLj128EEEEELb0ELb0ELb1ELb1EEEvNS_9FwdParamsE,@function
        .size           _ZN10layer_norm13ln_fwd_kernelINS_13Kernel_traitsIf13__nv_bfloat16S2_S2_fjLj5120ELj1ELj1ELj4ELj16ENS_18Kernel_traits_baseILj5120EfS2_S2_S2_fjLj128EEEEELb0ELb0ELb1ELb1EEEvNS_9FwdParamsE,(.L_x_34015 - _ZN10layer_norm13ln_fwd_kernelINS_13Kernel_traitsIf13__nv_bfloat16S2_S2_fjLj5120ELj1ELj1ELj4ELj16ENS_18Kernel_traits_baseILj5120EfS2_S2_S2_fjLj128EEEEELb0ELb0ELb1ELb1EEEvNS_9FwdParamsE)
        .other          _ZN10layer_norm13ln_fwd_kernelINS_13Kernel_traitsIf13__nv_bfloat16S2_S2_fjLj5120ELj1ELj1ELj4ELj16ENS_18Kernel_traits_baseILj5120EfS2_S2_S2_fjLj128EEEEELb0ELb0ELb1ELb1EEEvNS_9FwdParamsE,@"STO_CUDA_ENTRY STV_DEFAULT"
_ZN10layer_norm13ln_fwd_kernelINS_13Kernel_traitsIf13__nv_bfloat16S2_S2_fjLj5120ELj1ELj1ELj4ELj16ENS_18Kernel_traits_baseILj5120EfS2_S2_S2_fjLj128EEEEELb0ELb0ELb1ELb1EEEvNS_9FwdParamsE:
.text._ZN10layer_norm13ln_fwd_kernelINS_13Kernel_traitsIf13__nv_bfloat16S2_S2_fjLj5120ELj1ELj1ELj4ELj16ENS_18Kernel_traits_baseILj5120EfS2_S2_S2_fjLj128EEEEELb0ELb0ELb1ELb1EEEvNS_9FwdParamsE:
        /* <DEDUP_REMOVED lines=34> */
.L_x_6819:
[----:B------:R-:W2:Y:S02]  /*0220*/  LDC.64 R2, c[0x0][0x3d0] ;  /* 0x0000f400ff027b82 */ /* 0x000ea40000000a00 */
[----:B--2---:R-:W-:-:S05]  /*0230*/  IMAD.WIDE.U32 R2, R0, 0x20, R2 ;  /* 0x0000002000027825 */ /* 0x004fca00078e0002 */
        /* <DEDUP_REMOVED lines=30> */
.L_x_6820:
[----:B------:R-:W0:Y:S02]  /*0420*/  LDCU UR4, c[0x0][0x384] ;  /* 0x00007080ff0477ac */ /* 0x000e240008000800 */
[----:B0-----:R-:W-:-:S13]  /*0430*/  ISETP.GE.AND P0, PT, R125, UR4, PT ;  /* 0x000000047d007c0c */ /* 0x001fda000bf06270 */
[----:B------:R-:W-:Y:S05]  /*0440*/  @P0 EXIT ;  /* 0x000000000000094d */ /* 0x000fea0003800000 */
[----:B------:R-:W0:Y:S01]  /*0450*/  LDCU.U8 UR10, c[0x0][0x410] ;  /* 0x00008200ff0a77ac */ /* 0x000e220008000000 */
[----:B------:R-:W2:Y:S01]  /*0460*/  LDCU UR11, c[0x0][0x400] ;  /* 0x00008000ff0b77ac */ /* 0x000ea20008000800 */
[----:B------:R-:W3:Y:S01]  /*0470*/  LDCU.64 UR8, c[0x0][0x3a0] ;  /* 0x00007400ff0877ac */ /* 0x000ee20008000a00 */
[----:B------:R-:W-:-:S11]  /*0480*/  UPLOP3.LUT UP1, UPT, UPT, UPT, UPT, 0x40, 0x4 ;  /* 0x000000000004789c */ /* 0x000fd60003f2e870 */
.L_x_6836:
[----:B------:R-:W4:Y:S08]  /*0490*/  LDC.64 R96, c[0x0][0x3f0] ;  /* 0x0000fc00ff607b82 */ /* 0x000f300000000a00 */
[----:B------:R-:W0:Y:S08]  /*04a0*/  LDC R94, c[0x0][0x388] ;  /* 0x0000e200ff5e7b82 */ /* 0x000e300000000800 */
[----:B------:R-:W1:Y:S01]  /*04b0*/  LDC.64 R92, c[0x0][0x3f8] ;  /* 0x0000fe00ff5c7b82 */ /* 0x000e620000000a00 */
[----:B----4-:R-:W-:-:S06]  /*04c0*/  IMAD.WIDE R96, R125, 0x4, R96 ;  /* 0x000000047d607825 */ /* 0x010fcc00078e0260 */
[----:B------:R-:W4:Y:S01]  /*04d0*/  LDG.E R96, desc[UR6][R96.64] ;  /* 0x0000000660607981 */ /* 0x000f22000c1e1900 */
[----:B------:R-:W-:Y:S02]  /*04e0*/  HFMA2 R98, -RZ, RZ, 0, 0 ;  /* 0x00000000ff627431 */ /* 0x000fe400000001ff */
[----:B-1----:R-:W-:-:S06]  /*04f0*/  IMAD.WIDE R92, R125, 0x4, R92 ;  /* 0x000000047d5c7825 */ /* 0x002fcc00078e025c */
[----:B-----5:R1:W5:Y:S01]  /*0500*/  LDG.E R92, desc[UR6][R92.64] ;  /* 0x000000065c5c7981 */ /* 0x020362000c1e1900 */
[----:B----4-:R-:W-:-:S13]  /*0510*/  ISETP.GE.AND P0, PT, R96, 0x1, PT ;  /* 0x000000016000780c */ /* 0x010fda0003f06270 */
[----:B------:R-:W4:Y:S01]  /*0520*/  @P0 LDC.64 R2, c[0x0][0x390] ;  /* 0x0000e400ff020b82 */ /* 0x000f220000000a00 */
[----:B------:R-:W-:-:S05]  /*0530*/  @P0 IADD3 R89, PT, PT, R96, -0x1, RZ ;  /* 0xffffffff60590810 */ /* 0x000fca0007ffe0ff */
[----:B0-----:R-:W-:-:S05]  /*0540*/  @P0 IMAD R89, R89, R94, RZ ;  /* 0x0000005e59590224 */ /* 0x001fca00078e02ff */
[----:B------:R-:W-:-:S04]  /*0550*/  @P0 SHF.R.S32.HI R88, RZ, 0x1f, R89 ;  /* 0x0000001fff580819 */ /* 0x000fc80000011459 */
[----:B------:R-:W-:-:S04]  /*0560*/  @P0 LEA.HI R89, R88, R89, RZ, 0x3 ;  /* 0x0000005958590211 */ /* 0x000fc800078f18ff */
[----:B------:R-:W-:-:S05]  /*0570*/  @P0 LEA.HI.SX32 R98, R89, R0, 0x1d ;  /* 0x0000000059620211 */ /* 0x000fca00078feaff */
[----:B----4-:R-:W-:-:S05]  /*0580*/  @P0 IMAD.WIDE.U32 R2, R98, 0x10, R2 ;  /* 0x0000001062020825 */ /* 0x010fca00078e0002 */
[----:B------:R-:W4:Y:S01]  /*0590*/  @P0 LDG.E.128 R4, desc[UR6][R2.64] ;  /* 0x0000000602040981 */ /* 0x000f22000c1e1d00 */
[----:B---3--:R-:W-:Y:S01]  /*05a0*/  UISETP.NE.U32.AND UP0, UPT, UR8, URZ, UPT ;  /* 0x000000ff0800728c */ /* 0x008fe2000bf05070 */
[----:B------:R-:W-:-:S03]  /*05b0*/  IMAD R88, R125, R94, RZ ;  /* 0x0000005e7d587224 */ /* 0x000fc600078e02ff */
[----:B------:R-:W-:Y:S02]  /*05c0*/  UISETP.NE.AND.EX UP0, UPT, UR9, URZ, UPT, UP0 ;  /* 0x000000ff0900728c */ /* 0x000fe4000bf05300 */
[----:B------:R-:W-:-:S04]  /*05d0*/  SHF.R.S32.HI R89, RZ, 0x1f, R88 ;  /* 0x0000001fff597819 */ /* 0x000fc80000011458 */
[----:B------:R-:W-:-:S04]  /*05e0*/  LEA.HI R89, R89, R88, RZ, 0x3 ;  /* 0x0000005859597211 */ /* 0x000fc800078f18ff */
[----:B------:R-:W-:Y:S02]  /*05f0*/  LEA.HI.SX32 R163, R89, R0, 0x1d ;  /* 0x0000000059a37211 */ /* 0x000fe400078feaff */
[----:B----4-:R-:W-:Y:S01]  /*0600*/  PRMT R0, R4, 0x7632, R0 ;  /* 0x0000763204007816 */ /* 0x010fe20000000000 */
[----:B-1----:R-:W-:Y:S06]  /*0610*/  BRA.U !UP0, `(.L_x_6821) ;  /* 0x0000000108e47547 */ /* 0x002fec000b800000 */
[----:B------:R-:W0:Y:S02]  /*0620*/  LDC.64 R88, c[0x0][0x3a0] ;  /* 0x0000e800ff587b82 */ /* 0x000e240000000a00 */
[----:B0-----:R-:W-:-:S06]  /*0630*/  IMAD.WIDE.U32 R88, R163, 0x10, R88 ;  /* 0x00000010a3587825 */ /* 0x001fcc00078e0058 */
[----:B------:R-:W3:Y:S01]  /*0640*/  LDG.E.128 R88, desc[UR6][R88.64] ;  /* 0x0000000658587981 */ /* 0x000ee2000c1e1d00 */
[----:B------:R-:W-:-:S13]  /*0650*/  ISETP.GT.AND P1, PT, R96, RZ, PT ;  /* 0x000000ff6000720c */ /* 0x000fda0003f24270 */
[----:B------:R-:W0:Y:S01]  /*0660*/  @P1 LDC R95, c[0x0][0x40c] ;  /* 0x00010300ff5f1b82 */ /* 0x000e220000000800 */
[----:B------:R-:W-:Y:S02]  /*0670*/  @P1 PRMT R0, R4, 0x7632, R0 ;  /* 0x0000763204001816 */ /* 0x000fe40000000000 */
[C---:B------:R-:W-:Y:S02]  /*0680*/  @P1 PRMT R3, R5.reuse, 0x7632, R3 ;  /* 0x0000763205031816 */ /* 0x040fe40000000003 */
[----:B------:R-:W-:Y:S02]  /*0690*/  @P1 SHF.L.U32 R2, R0, 0x10, RZ ;  /* 0x0000001000021819 */ /* 0x000fe400000006ff */
[----:B------:R-:W-:Y:S01]  /*06a0*/  @P1 SHF.L.U32 R100, R5, 0x10, RZ ;  /* 0x0000001005641819 */ /* 0x000fe200000006ff */
[----:B------:R-:W1:Y:S01]  /*06b0*/  @P1 LDC R97, c[0x0][0x40c] ;  /* 0x00010300ff611b82 */ /* 0x000e620000000800 */
[----:B------:R-:W-:Y:S01]  /*06c0*/  @P1 IMAD.U32 R102, R3, 0x10000, RZ ;  /* 0x0001000003661824 */ /* 0x000fe200078e00ff */
[----:B------:R-:W-:-:S06]  /*06d0*/  @P1 PRMT R3, R6, 0x7632, R3 ;  /* 0x0000763206031816 */ /* 0x000fcc0000000003 */
[----:B------:R-:W4:Y:S08]  /*06e0*/  @P1 LDC R99, c[0x0][0x40c] ;  /* 0x00010300ff631b82 */ /* 0x000f300000000800 */
[----:B------:R-:W2:Y:S08]  /*06f0*/  @P1 LDC R101, c[0x0][0x40c] ;  /* 0x00010300ff651b82 */ /* 0x000eb00000000800 */
[----:B------:R-:W2:Y:S08]  /*0700*/  @P1 LDC R103, c[0x0][0x40c] ;  /* 0x00010300ff671b82 */ /* 0x000eb00000000800 */
[----:B------:R-:W2:Y:S08]  /*0710*/  @P1 LDC R104, c[0x0][0x40c] ;  /* 0x00010300ff681b82 */ /* 0x000eb00000000800 */
[----:B------:R-:W2:Y:S08]  /*0720*/  @P1 LDC R93, c[0x0][0x40c] ;  /* 0x00010300ff5d1b82 */ /* 0x000eb00000000800 */
[----:B------:R-:W2:Y:S01]  /*0730*/  @P1 LDC R105, c[0x0][0x40c] ;  /* 0x00010300ff691b82 */ /* 0x000ea20000000800 */
[----:B---3--:R-:W-:Y:S01]  /*0740*/  PRMT R0, R88, 0x7632, R0 ;  /* 0x0000763258007816 */ /* 0x008fe20000000000 */
[----:B------:R-:W-:Y:S01]  /*0750*/  IMAD.U32 R113, R91, 0x10000, RZ ;  /* 0x000100005b717824 */ /* 0x000fe200078e00ff */
[----:B------:R-:W-:-:S02]  /*0760*/  SHF.L.U32 R121, R89, 0x10, RZ ;  /* 0x0000001059797819 */ /* 0x000fc400000006ff */
[----:B------:R-:W-:Y:S02]  /*0770*/  PRMT R89, R89, 0x7632, R89 ;  /* 0x0000763259597816 */ /* 0x000fe40000000059 */
[----:B------:R-:W-:Y:S01]  /*0780*/  SHF.L.U32 R123, R0, 0x10, RZ ;  /* 0x00000010007b7819 */ /* 0x000fe200000006ff */
[----:B-1----:R-:W-:Y:S01]  /*0790*/  @P1 FFMA.FTZ R121, R100, R97, R121 ;  /* 0x0000006164791223 */ /* 0x002fe20000010079 */
[----:B------:R-:W-:Y:S02]  /*07a0*/  SHF.L.U32 R117, R90, 0x10, RZ ;  /* 0x000000105a757819 */ /* 0x000fe400000006ff */
[----:B------:R-:W-:Y:S01]  /*07b0*/  SHF.L.U32 R119, R89, 0x10, RZ ;  /* 0x0000001059777819 */ /* 0x000fe200000006ff */
[----:B0-----:R-:W-:Y:S01]  /*07c0*/  @P1 FFMA.FTZ R123, R2, R95, R123 ;  /* 0x0000005f027b1223 */ /* 0x001fe2000001007b */
[----:B------:R-:W-:Y:S02]  /*07d0*/  PRMT R90, R90, 0x7632, R90 ;  /* 0x000076325a5a7816 */ /* 0x000fe4000000005a */
[----:B------:R-:W-:Y:S01]  /*07e0*/  PRMT R91, R91, 0x7632, R91 ;  /* 0x000076325b5b7816 */ /* 0x000fe2000000005b */
[----:B----4-:R-:W-:Y:S01]  /*07f0*/  @P1 FFMA.FTZ R119, R102, R99, R119 ;  /* 0x0000006366771223 */ /* 0x010fe20000010077 */
[----:B------:R-:W-:-:S02]  /*0800*/  @P1 PRMT R89, R7, 0x7632, R89 ;  /* 0x0000763207591816 */ /* 0x000fc40000000059 */
[----:B------:R-:W-:Y:S02]  /*0810*/  SHF.L.U32 R111, R88, 0x10, RZ ;  /* 0x00000010586f7819 */ /* 0x000fe400000006ff */
[----:B------:R-:W-:Y:S02]  /*0820*/  @P1 SHF.L.U32 R2, R6, 0x10, RZ ;  /* 0x0000001006021819 */ /* 0x000fe400000006ff */
[----:B------:R-:W-:Y:S02]  /*0830*/  @P1 SHF.L.U32 R100, R7, 0x10, RZ ;  /* 0x0000001007641819 */ /* 0x000fe400000006ff */
[----:B------:R-:W-:Y:S01]  /*0840*/  @P1 SHF.L.U32 R0, R4, 0x10, RZ ;  /* 0x0000001004001819 */ /* 0x000fe200000006ff */
[----:B--2---:R-:W-:Y:S01]  /*0850*/  @P1 FFMA.FTZ R117, R2, R101, R117 ;  /* 0x0000006502751223 */ /* 0x004fe20000010075 */
[----:B------:R-:W-:Y:S01]  /*0860*/  @P1 SHF.L.U32 R88, R3, 0x10, RZ ;  /* 0x0000001003581819 */ /* 0x000fe200000006ff */
[----:B------:R-:W-:Y:S01]  /*0870*/  @P1 FFMA.FTZ R113, R100, R104, R113 ;  /* 0x0000006864711223 */ /* 0x000fe20000010071 */
[----:B------:R-:W-:Y:S01]  /*0880*/  SHF.L.U32 R115, R90, 0x10, RZ ;  /* 0x000000105a737819 */ /* 0x000fe200000006ff */
[----:B------:R-:W-:Y:S01]  /*0890*/  @P1 IMAD.U32 R90, R89, 0x10000, RZ ;  /* 0x00010000595a1824 */ /* 0x000fe200078e00ff */
[----:B------:R-:W-:Y:S01]  /*08a0*/  SHF.L.U32 R109, R91, 0x10, RZ ;  /* 0x000000105b6d7819 */ /* 0x000fe200000006ff */
[----:B------:R-:W-:Y:S01]  /*08b0*/  @P1 FFMA.FTZ R111, R0, R93, R111 ;  /* 0x0000005d006f1223 */ /* 0x000fe2000001006f */
[----:B------:R-:W-:Y:S01]  /*08c0*/  F2FP.BF16.F32.PACK_AB R0, RZ, R123 ;  /* 0x0000007bff00723e */ /* 0x000fe200000010ff */
        /* <DEDUP_REMOVED lines=9> */
[----:B------:R-:W-:-:S02]  /*0960*/  PRMT R89, R89, 0x5410, R2 ;  /* 0x0000541059597816 */ /* 0x000fc40000000002 */
[----:B------:R-:W-:Y:S02]  /*0970*/  PRMT R90, R90, 0x5410, R3 ;  /* 0x000054105a5a7816 */ /* 0x000fe40000000003 */
[----:B------:R-:W-:Y:S02]  /*0980*/  PRMT R88, R88, 0x5410, R0 ;  /* 0x0000541058587816 */ /* 0x000fe40000000000 */
[----:B------:R-:W-:Y:S01]  /*0990*/  PRMT R91, R93, 0x5410, R91 ;  /* 0x000054105d5b7816 */ /* 0x000fe2000000005b */
[----:B------:R-:W-:Y:S06]  /*09a0*/  BRA `(.L_x_6822) ;  /* 0x0000000000bc7947 */ /* 0x000fec0003800000 */
.L_x_6821:
[----:B------:R-:W0:Y:S01]  /*09b0*/  @P0 LDC R91, c[0x0][0x40c] ;  /* 0x00010300ff5b0b82 */ /* 0x000e220000000800 */
[----:B------:R-:W-:Y:S02]  /*09c0*/  @P0 SHF.L.U32 R0, R0, 0x10, RZ ;  /* 0x0000001000000819 */ /* 0x000fe400000006ff */
[----:B------:R-:W-:Y:S02]  /*09d0*/  @P0 PRMT R2, R5, 0x7632, R2 ;  /* 0x0000763205020816 */ /* 0x000fe40000000002 */
[----:B------:R-:W-:Y:S02]  /*09e0*/  @P0 PRMT R3, R6, 0x7632, R3 ;  /* 0x0000763206030816 */ /* 0x000fe40000000003 */
[----:B------:R-:W-:Y:S01]  /*09f0*/  MOV R123, RZ ;  /* 0x000000ff007b7202 */ /* 0x000fe20000000f00 */
[----:B------:R-:W1:Y:S01]  /*0a00*/  @P0 LDC R93, c[0x0][0x40c] ;  /* 0x00010300ff5d0b82 */ /* 0x000e620000000800 */
[----:B------:R-:W-:Y:S01]  /*0a10*/  @P0 SHF.L.U32 R3, R3, 0x10, RZ ;  /* 0x0000001003030819 */ /* 0x000fe200000006ff */
[----:B------:R-:W-:Y:S01]  /*0a20*/  @P0 IMAD.U32 R2, R2, 0x10000, RZ ;  /* 0x0001000002020824 */ /* 0x000fe200078e00ff */
[----:B------:R-:W-:-:S02]  /*0a30*/  MOV R119, RZ ;  /* 0x000000ff00777202 */ /* 0x000fc40000000f00 */
[----:B------:R-:W-:Y:S02]  /*0a40*/  MOV R115, RZ ;  /* 0x000000ff00737202 */ /* 0x000fe40000000f00 */
[----:B------:R-:W-:Y:S01]  /*0a50*/  MOV R109, RZ ;  /* 0x000000ff006d7202 */ /* 0x000fe20000000f00 */
[----:B------:R-:W3:Y:S01]  /*0a60*/  @P0 LDC R90, c[0x0][0x40c] ;  /* 0x00010300ff5a0b82 */ /* 0x000ee20000000800 */
[----:B------:R-:W-:Y:S02]  /*0a70*/  MOV R111, RZ ;  /* 0x000000ff006f7202 */ /* 0x000fe40000000f00 */
[----:B------:R-:W-:Y:S02]  /*0a80*/  MOV R121, RZ ;  /* 0x000000ff00797202 */ /* 0x000fe40000000f00 */
[----:B------:R-:W-:Y:S02]  /*0a90*/  MOV R117, RZ ;  /* 0x000000ff00757202 */ /* 0x000fe40000000f00 */
[----:B------:R-:W-:Y:S01]  /*0aa0*/  MOV R113, RZ ;  /* 0x000000ff00717202 */ /* 0x000fe20000000f00 */
[----:B------:R-:W4:Y:S01]  /*0ab0*/  @P0 LDC R97, c[0x0][0x40c] ;  /* 0x00010300ff610b82 */ /* 0x000f220000000800 */
[----:B0-----:R-:W-:Y:S01]  /*0ac0*/  @P0 FMUL.FTZ R123, R0, R91 ;  /* 0x0000005b007b0220 */ /* 0x001fe20000410000 */
[----:B------:R-:W-:-:S02]  /*0ad0*/  @P0 PRMT R0, R7, 0x7632, R0 ;  /* 0x0000763207000816 */ /* 0x000fc40000000000 */
[----:B------:R-:W-:Y:S02]  /*0ae0*/  @P0 SHF.L.U32 R91, R7, 0x10, RZ ;  /* 0x00000010075b0819 */ /* 0x000fe400000006ff */
[----:B------:R-:W-:Y:S02]  /*0af0*/  @P0 SHF.L.U32 R0, R0, 0x10, RZ ;  /* 0x0000001000000819 */ /* 0x000fe400000006ff */
[----:B------:R-:W0:Y:S01]  /*0b00*/  @P0 LDC R89, c[0x0][0x40c] ;  /* 0x00010300ff590b82 */ /* 0x000e220000000800 */
[----:B-1----:R-:W-:Y:S01]  /*0b10*/  @P0 FMUL.FTZ R119, R2, R93 ;  /* 0x0000005d02770220 */ /* 0x002fe20000410000 */
[----:B------:R-:W-:-:S06]  /*0b20*/  @P0 SHF.L.U32 R2, R4, 0x10, RZ ;  /* 0x0000001004020819 */ /* 0x000fcc00000006ff */
[----:B------:R-:W1:Y:S01]  /*0b30*/  @P0 LDC R88, c[0x0][0x40c] ;  /* 0x00010300ff580b82 */ /* 0x000e620000000800 */
[----:B---3--:R-:W-:Y:S01]  /*0b40*/  @P0 FMUL.FTZ R115, R3, R90 ;  /* 0x0000005a03730220 */ /* 0x008fe20000410000 */
[----:B------:R-:W-:Y:S01]  /*0b50*/  @P0 SHF.L.U32 R90, R6, 0x10, RZ ;  /* 0x00000010065a0819 */ /* 0x000fe200000006ff */
[----:B------:R-:W-:-:S05]  /*0b60*/  @P0 IMAD.U32 R3, R5, 0x10000, RZ ;  /* 0x0001000005030824 */ /* 0x000fca00078e00ff */
[----:B------:R-:W3:Y:S01]  /*0b70*/  @P0 LDC R95, c[0x0][0x40c] ;  /* 0x00010300ff5f0b82 */ /* 0x000ee20000000800 */
[----:B----4-:R-:W-:Y:S01]  /*0b80*/  @P0 FMUL.FTZ R109, R0, R97 ;  /* 0x00000061006d0220 */ /* 0x010fe20000410000 */
[----:B------:R-:W-:-:S04]  /*0b90*/  F2FP.BF16.F32.PACK_AB R0, RZ, R123 ;  /* 0x0000007bff00723e */ /* 0x000fc800000010ff */
[----:B------:R-:W-:Y:S02]  /*0ba0*/  F2FP.BF16.F32.PACK_AB R93, RZ, R109 ;  /* 0x0000006dff5d723e */ /* 0x000fe400000010ff */
[----:B------:R-:W4:Y:S01]  /*0bb0*/  @P0 LDC R100, c[0x0][0x40c] ;  /* 0x00010300ff640b82 */ /* 0x000f220000000800 */
[----:B0-----:R-:W-:Y:S01]  /*0bc0*/  @P0 FMUL.FTZ R111, R2, R89 ;  /* 0x00000059026f0220 */ /* 0x001fe20000410000 */
[----:B------:R-:W-:Y:S01]  /*0bd0*/  F2FP.BF16.F32.PACK_AB R2, RZ, R119 ;  /* 0x00000077ff02723e */ /* 0x000fe200000010ff */
[----:B-1----:R-:W-:Y:S01]  /*0be0*/  @P0 FMUL.FTZ R121, R3, R88 ;  /* 0x0000005803790220 */ /* 0x002fe20000410000 */
[----:B------:R-:W-:Y:S02]  /*0bf0*/  F2FP.BF16.F32.PACK_AB R3, RZ, R115 ;  /* 0x00000073ff03723e */ /* 0x000fe400000010ff */
[----:B------:R-:W-:Y:S02]  /*0c00*/  F2FP.BF16.F32.PACK_AB R88, RZ, R111 ;  /* 0x0000006fff58723e */ /* 0x000fe400000010ff */
[----:B------:R-:W-:-:S02]  /*0c10*/  F2FP.BF16.F32.PACK_AB R89, RZ, R121 ;  /* 0x00000079ff59723e */ /* 0x000fc400000010ff */
[----:B------:R-:W-:Y:S01]  /*0c20*/  PRMT R88, R88, 0x5410, R0 ;  /* 0x0000541058587816 */ /* 0x000fe20000000000 */
[----:B---3--:R-:W-:Y:S01]  /*0c30*/  @P0 FMUL.FTZ R117, R90, R95 ;  /* 0x0000005f5a750220 */ /* 0x008fe20000410000 */
[----:B------:R-:W-:-:S04]  /*0c40*/  PRMT R89, R89, 0x5410, R2 ;  /* 0x0000541059597816 */ /* 0x000fc80000000002 */
[----:B------:R-:W-:Y:S01]  /*0c50*/  F2FP.BF16.F32.PACK_AB R90, RZ, R117 ;  /* 0x00000075ff5a723e */ /* 0x000fe200000010ff */
[----:B----4-:R-:W-:-:S03]  /*0c60*/  @P0 FMUL.FTZ R113, R91, R100 ;  /* 0x000000645b710220 */ /* 0x010fc60000410000 */
[----:B------:R-:W-:Y:S02]  /*0c70*/  PRMT R90, R90, 0x5410, R3 ;  /* 0x000054105a5a7816 */ /* 0x000fe40000000003 */
[----:B------:R-:W-:-:S04]  /*0c80*/  F2FP.BF16.F32.PACK_AB R91, RZ, R113 ;  /* 0x00000071ff5b723e */ /* 0x000fc800000010ff */
[----:B------:R-:W-:-:S07]  /*0c90*/  PRMT R91, R91, 0x5410, R93 ;  /* 0x000054105b5b7816 */ /* 0x000fce000000005d */
.L_x_6822:
        /* <DEDUP_REMOVED lines=11> */
[----:B------:R-:W3:Y:S01]  /*0d50*/  LDG.E.128 R88, desc[UR6][R88.64] ;  /* 0x0000000658587981 */ /* 0x000ee2000c1e1d00 */
[----:B------:R-:W-:-:S13]  /*0d60*/  ISETP.GT.AND P1, PT, R96, RZ, PT ;  /* 0x000000ff6000720c */ /* 0x000fda0003f24270 */
[----:B------:R-:W0:Y:S01]  /*0d70*/  @P1 LDC R99, c[0x0][0x40c] ;  /* 0x00010300ff631b82 */ /* 0x000e220000000800 */
[----:B-----5:R-:W-:Y:S02]  /*0d80*/  @P1 PRMT R0, R4, 0x7632, R0 ;  /* 0x0000763204001816 */ /* 0x020fe40000000000 */
[----:B------:R-:W-:Y:S02]  /*0d90*/  @P1 PRMT R93, R5, 0x7632, R93 ;  /* 0x00007632055d1816 */ /* 0x000fe4000000005d */
[----:B------:R-:W-:Y:S02]  /*0da0*/  @P1 SHF.L.U32 R100, R0, 0x10, RZ ;  /* 0x0000001000641819 */ /* 0x000fe400000006ff */
[----:B------:R-:W-:Y:S01]  /*0db0*/  @P1 SHF.L.U32 R102, R93, 0x10, RZ ;  /* 0x000000105d661819 */ /* 0x000fe200000006ff */
[----:B------:R-:W1:Y:S01]  /*0dc0*/  @P1 LDC R110, c[0x0][0x40c] ;  /* 0x00010300ff6e1b82 */ /* 0x000e620000000800 */
[----:B------:R-:W-:-:S07]  /*0dd0*/  @P1 SHF.L.U32 R106, R5, 0x10, RZ ;  /* 0x00000010056a1819 */ /* 0x000fce00000006ff */
[----:B------:R-:W4:Y:S08]  /*0de0*/  @P1 LDC R108, c[0x0][0x40c] ;  /* 0x00010300ff6c1b82 */ /* 0x000f300000000800 */
[----:B------:R-:W2:Y:S08]  /*0df0*/  @P1 LDC R112, c[0x0][0x40c] ;  /* 0x00010300ff701b82 */ /* 0x000eb00000000800 */
[----:B------:R-:W2:Y:S08]  /*0e00*/  @P1 LDC R114, c[0x0][0x40c] ;  /* 0x00010300ff721b82 */ /* 0x000eb00000000800 */
[----:B------:R-:W2:Y:S08]  /*0e10*/  @P1 LDC R116, c[0x0][0x40c] ;  /* 0x00010300ff741b82 */ /* 0x000eb00000000800 */
[----:B------:R-:W2:Y:S08]  /*0e20*/  @P1 LDC R104, c[0x0][0x40c] ;  /* 0x00010300ff681b82 */ /* 0x000eb00000000800 */
[----:B------:R-:W2:Y:S01]  /*0e30*/  @P1 LDC R118, c[0x0][0x40c] ;  /* 0x00010300ff761b82 */ /* 0x000ea20000000800 */
[----:B---3--:R-:W-:Y:S01]  /*0e40*/  SHF.L.U32 R105, R89, 0x10, RZ ;  /* 0x0000001059697819 */ /* 0x008fe200000006ff */
[C---:B------:R-:W-:Y:S01]  /*0e50*/  IMAD.U32 R95, R88.reuse, 0x10000, RZ ;  /* 0x00010000585f7824 */ /* 0x040fe200078e00ff */
[----:B------:R-:W-:-:S02]  /*0e60*/  PRMT R0, R88, 0x7632, R0 ;  /* 0x0000763258007816 */ /* 0x000fc40000000000 */
[----:B------:R-:W-:Y:S01]  /*0e70*/  PRMT R89, R89, 0x7632, R89 ;  /* 0x0000763259597816 */ /* 0x000fe20000000059 */
[----:B----4-:R-:W-:Y:S01]  /*0e80*/  @P1 FFMA.FTZ R105, R106, R108, R105 ;  /* 0x0000006c6a691223 */ /* 0x010fe20000010069 */
[----:B------:R-:W-:Y:S01]  /*0e90*/  SHF.L.U32 R107, R0, 0x10, RZ ;  /* 0x00000010006b7819 */ /* 0x000fe200000006ff */
[----:B------:R-:W-:Y:S01]  /*0ea0*/  @P1 IMAD.U32 R106, R7, 0x10000, RZ ;  /* 0x00010000076a1824 */ /* 0x000fe200078e00ff */
[----:B------:R-:W-:Y:S02]  /*0eb0*/  SHF.L.U32 R103, R89, 0x10, RZ ;  /* 0x0000001059677819 */ /* 0x000fe400000006ff */
[----:B------:R-:W-:Y:S01]  /*0ec0*/  SHF.L.U32 R101, R90, 0x10, RZ ;  /* 0x000000105a657819 */ /* 0x000fe200000006ff */
[----:B0-----:R-:W-:Y:S01]  /*0ed0*/  @P1 FFMA.FTZ R107, R100, R99, R107 ;  /* 0x00000063646b1223 */ /* 0x001fe2000001006b */
[----:B------:R-:W-:Y:S01]  /*0ee0*/  SHF.L.U32 R97, R91, 0x10, RZ ;  /* 0x000000105b617819 */ /* 0x000fe200000006ff */
[----:B-1----:R-:W-:Y:S01]  /*0ef0*/  @P1 FFMA.FTZ R103, R102, R110, R103 ;  /* 0x0000006e66671223 */ /* 0x002fe20000010067 */
[----:B------:R-:W-:-:S02]  /*0f00*/  PRMT R90, R90, 0x7632, R90 ;  /* 0x000076325a5a7816 */ /* 0x000fc4000000005a */
[----:B------:R-:W-:Y:S01]  /*0f10*/  PRMT R91, R91, 0x7632, R91 ;  /* 0x000076325b5b7816 */ /* 0x000fe2000000005b */
[----:B--2---:R-:W-:Y:S01]  /*0f20*/  @P1 FFMA.FTZ R97, R106, R116, R97 ;  /* 0x000000746a611223 */ /* 0x004fe20000010061 */
[C---:B------:R-:W-:Y:S02]  /*0f30*/  @P1 PRMT R0, R6.reuse, 0x7632, R0 ;  /* 0x0000763206001816 */ /* 0x040fe40000000000 */
[----:B------:R-:W-:Y:S02]  /*0f40*/  @P1 PRMT R88, R7, 0x7632, R88 ;  /* 0x0000763207581816 */ /* 0x000fe40000000058 */
[----:B------:R-:W-:Y:S02]  /*0f50*/  @P1 SHF.L.U32 R102, R6, 0x10, RZ ;  /* 0x0000001006661819 */ /* 0x000fe400000006ff */
[----:B------:R-:W-:Y:S02]  /*0f60*/  @P1 SHF.L.U32 R100, R4, 0x10, RZ ;  /* 0x0000001004641819 */ /* 0x000fe400000006ff */
[----:B------:R-:W-:Y:S01]  /*0f70*/  @P1 SHF.L.U32 R0, R0, 0x10, RZ ;  /* 0x0000001000001819 */ /* 0x000fe200000006ff */
[----:B------:R-:W-:Y:S01]  /*0f80*/  @P1 FFMA.FTZ R101, R102, R112, R101 ;  /* 0x0000007066651223 */ /* 0x000fe20000010065 */
[----:B------:R-:W-:Y:S01]  /*0f90*/  SHF.L.U32 R99, R90, 0x10, RZ ;  /* 0x000000105a637819 */ /* 0x000fe200000006ff */
[----:B------:R-:W-:Y:S01]  /*0fa0*/  @P1 FFMA.FTZ R95, R100, R104, R95 ;  /* 0x00000068645f1223 */ /* 0x000fe2000001005f */
[----:B------:R-:W-:-:S02]  /*0fb0*/  @P1 SHF.L.U32 R88, R88, 0x10, RZ ;  /* 0x0000001058581819 */ /* 0x000fc400000006ff */
[----:B------:R-:W-:Y:S01]  /*0fc0*/  SHF.L.U32 R93, R91, 0x10, RZ ;  /* 0x000000105b5d7819 */ /* 0x000fe200000006ff */
[----:B------:R-:W-:Y:S01]  /*0fd0*/  @P1 FFMA.FTZ R99, R0, R114, R99 ;  /* 0x0000007200631223 */ /* 0x000fe20000010063 */
        /* <DEDUP_REMOVED lines=14> */
.L_x_6823:
[----:B------:R-:W1:Y:S01]  /*10c0*/  @P0 LDC R93, c[0x0][0x40c] ;  /* 0x00010300ff5d0b82 */ /* 0x000e620000000800 */
[----:B-----5:R-:W-:Y:S01]  /*10d0*/  @P0 PRMT R0, R4, 0x7632, R0 ;  /* 0x0000763204000816 */ /* 0x020fe20000000000 */
[----:B------:R-:W-:Y:S01]  /*10e0*/  HFMA2 R99, -RZ, RZ, 0, 0 ;  /* 0x00000000ff637431 */ /* 0x000fe200000001ff */
[----:B0-----:R-:W-:Y:S01]  /*10f0*/  @P0 PRMT R89, R6, 0x7632, R89 ;  /* 0x0000763206590816 */ /* 0x001fe20000000059 */
[----:B------:R-:W-:Y:S01]  /*1100*/  IMAD.MOV.U32 R107, RZ, RZ, RZ ;  /* 0x000000ffff6b7224 */ /* 0x000fe200078e00ff */
[----:B------:R-:W-:Y:S01]  /*1110*/  @P0 PRMT R88, R5, 0x7632, R88 ;  /* 0x0000763205580816 */ /* 0x000fe20000000058 */
[----:B------:R-:W-:Y:S01]  /*1120*/  HFMA2 R105, -RZ, RZ, 0, 0 ;  /* 0x00000000ff697431 */ /* 0x000fe200000001ff */
[----:B------:R-:W-:Y:S01]  /*1130*/  @P0 SHF.L.U32 R0, R0, 0x10, RZ ;  /* 0x0000001000000819 */ /* 0x000fe200000006ff */
[----:B------:R-:W0:Y:S01]  /*1140*/  @P0 LDC R100, c[0x0][0x40c] ;  /* 0x00010300ff640b82 */ /* 0x000e220000000800 */
[----:B------:R-:W-:Y:S01]  /*1150*/  @P0 SHF.L.U32 R89, R89, 0x10, RZ ;  /* 0x0000001059590819 */ /* 0x000fe200000006ff */
[----:B------:R-:W-:Y:S01]  /*1160*/  IMAD.MOV.U32 R101, RZ, RZ, RZ ;  /* 0x000000ffff657224 */ /* 0x000fe200078e00ff */
[----:B------:R-:W-:-:S02]  /*1170*/  @P0 SHF.L.U32 R88, R88, 0x10, RZ ;  /* 0x0000001058580819 */ /* 0x000fc400000006ff */
[----:B------:R-:W-:Y:S02]  /*1180*/  MOV R103, RZ ;  /* 0x000000ff00677202 */ /* 0x000fe40000000f00 */
[----:B------:R-:W-:Y:S01]  /*1190*/  @P0 SHF.L.U32 R102, R7, 0x10, RZ ;  /* 0x0000001007660819 */ /* 0x000fe200000006ff */
[----:B------:R-:W3:Y:S01]  /*11a0*/  @P0 LDC R95, c[0x0][0x40c] ;  /* 0x00010300ff5f0b82 */ /* 0x000ee20000000800 */
[----:B------:R-:W-:-:S07]  /*11b0*/  MOV R97, RZ ;  /* 0x000000ff00617202 */ /* 0x000fce0000000f00 */
[----:B------:R-:W4:Y:S01]  /*11c0*/  @P0 LDC R90, c[0x0][0x40c] ;  /* 0x00010300ff5a0b82 */ /* 0x000f220000000800 */
[----:B-1----:R-:W-:Y:S01]  /*11d0*/  @P0 FMUL.FTZ R107, R0, R93 ;  /* 0x0000005d006b0220 */ /* 0x002fe20000410000 */
[----:B------:R-:W-:Y:S01]  /*11e0*/  @P0 PRMT R0, R7, 0x7632, R0 ;  /* 0x0000763207000816 */ /* 0x000fe20000000000 */
[----:B------:R-:W-:-:S03]  /*11f0*/  IMAD.MOV.U32 R93, RZ, RZ, RZ ;  /* 0x000000ffff5d7224 */ /* 0x000fc600078e00ff */
[----:B------:R-:W-:Y:S02]  /*1200*/  @P0 SHF.L.U32 R0, R0, 0x10, RZ ;  /* 0x0000001000000819 */ /* 0x000fe400000006ff */
[----:B------:R-:W1:Y:S01]  /*1210*/  @P0 LDC R127, c[0x0][0x40c] ;  /* 0x00010300ff7f0b82 */ /* 0x000e620000000800 */
[----:B0-----:R-:W-:Y:S01]  /*1220*/  @P0 FMUL.FTZ R99, R89, R100 ;  /* 0x0000006459630220 */ /* 0x001fe20000410000 */
[----:B------:R-:W-:Y:S02]  /*1230*/  @P0 SHF.L.U32 R89, R5, 0x10, RZ ;  /* 0x0000001005590819 */ /* 0x000fe400000006ff */
[----:B------:R-:W-:-:S04]  /*1240*/  @P0 SHF.L.U32 R100, R6, 0x10, RZ ;  /* 0x0000001006640819 */ /* 0x000fc800000006ff */
[----:B------:R-:W0:Y:S01]  /*1250*/  @P0 LDC R131, c[0x0][0x40c] ;  /* 0x00010300ff830b82 */ /* 0x000e220000000800 */
[----:B---3--:R-:W-:Y:S01]  /*1260*/  @P0 FMUL.FTZ R103, R88, R95 ;  /* 0x0000005f58670220 */ /* 0x008fe20000410000 */
[----:B------:R-:W-:Y:S02]  /*1270*/  @P0 SHF.L.U32 R88, R4, 0x10, RZ ;  /* 0x0000001004580819 */ /* 0x000fe400000006ff */
[----:B------:R-:W-:-:S04]  /*1280*/  MOV R95, RZ ;  /* 0x000000ff005f7202 */ /* 0x000fc80000000f00 */
[----:B------:R-:W3:Y:S01]  /*1290*/  @P0 LDC R91, c[0x0][0x40c] ;  /* 0x00010300ff5b0b82 */ /* 0x000ee20000000800 */
[----:B----4-:R-:W-:Y:S01]  /*12a0*/  @P0 FMUL.FTZ R105, R89, R90 ;  /* 0x0000005a59690220 */ /* 0x010fe20000410000 */
[----:B------:R-:W-:-:S04]  /*12b0*/  F2FP.BF16.F32.PACK_AB R90, RZ, R103 ;  /* 0x00000067ff5a723e */ /* 0x000fc800000010ff */
[----:B------:R-:W-:Y:S02]  /*12c0*/  F2FP.BF16.F32.PACK_AB R89, RZ, R105 ;  /* 0x00000069ff59723e */ /* 0x000fe400000010ff */
[----:B------:R-:W4:Y:S01]  /*12d0*/  @P0 LDC R129, c[0x0][0x40c] ;  /* 0x00010300ff810b82 */ /* 0x000f220000000800 */
[----:B-1----:R-:W-:Y:S01]  /*12e0*/  @P0 FMUL.FTZ R101, R100, R127 ;  /* 0x0000007f64650220 */ /* 0x002fe20000410000 */
[----:B------:R-:W-:Y:S02]  /*12f0*/  F2FP.BF16.F32.PACK_AB R100, RZ, R99 ;  /* 0x00000063ff64723e */ /* 0x000fe400000010ff */
[----:B------:R-:W-:Y:S01]  /*1300*/  PRMT R89, R89, 0x5410, R90 ;  /* 0x0000541059597816 */ /* 0x000fe2000000005a */
[----:B0-----:R-:W-:Y:S01]  /*1310*/  @P0 FMUL.FTZ R93, R0, R131 ;  /* 0x00000083005d0220 */ /* 0x001fe20000410000 */
[----:B------:R-:W-:-:S04]  /*1320*/  F2FP.BF16.F32.PACK_AB R0, RZ, R107 ;  /* 0x0000006bff00723e */ /* 0x000fc800000010ff */
[----:B------:R-:W-:Y:S01]  /*1330*/  F2FP.BF16.F32.PACK_AB R104, RZ, R93 ;  /* 0x0000005dff68723e */ /* 0x000fe200000010ff */
[----:B---3--:R-:W-:Y:S01]  /*1340*/  @P0 FMUL.FTZ R95, R88, R91 ;  /* 0x0000005b585f0220 */ /* 0x008fe20000410000 */
[----:B------:R-:W-:-:S04]  /*1350*/  F2FP.BF16.F32.PACK_AB R91, RZ, R101 ;  /* 0x00000065ff5b723e */ /* 0x000fc800000010ff */
[----:B------:R-:W-:Y:S02]  /*1360*/  F2FP.BF16.F32.PACK_AB R88, RZ, R95 ;  /* 0x0000005fff58723e */ /* 0x000fe400000010ff */
[----:B------:R-:W-:Y:S01]  /*1370*/  PRMT R90, R91, 0x5410, R100 ;  /* 0x000054105b5a7816 */ /* 0x000fe20000000064 */
[----:B----4-:R-:W-:Y:S01]  /*1380*/  @P0 FMUL.FTZ R97, R102, R129 ;  /* 0x0000008166610220 */ /* 0x010fe20000410000 */
[----:B------:R-:W-:-:S04]  /*1390*/  PRMT R88, R88, 0x5410, R0 ;  /* 0x0000541058587816 */ /* 0x000fc80000000000 */
[----:B------:R-:W-:-:S04]  /*13a0*/  F2FP.BF16.F32.PACK_AB R102, RZ, R97 ;  /* 0x00000061ff66723e */ /* 0x000fc800000010ff */
[----:B------:R-:W-:-:S07]  /*13b0*/  PRMT R91, R102, 0x5410, R104 ;  /* 0x00005410665b7816 */ /* 0x000fce0000000068 */
.L_x_6824:
        /* <DEDUP_REMOVED lines=8> */
[----:B-1----:R-:W0:Y:S01]  /*1440*/  LDC.64 R88, c[0x0][0x3a0] ;  /* 0x0000e800ff587b82 */ /* 0x002e220000000a00 */
[----:B------:R-:W-:-:S04]  /*1450*/  VIADD R91, R163, 0x100 ;  /* 0x00000100a35b7836 */ /* 0x000fc80000000000 */
[----:B0-----:R-:W-:-:S06]  /*1460*/  IMAD.WIDE.U32 R88, R91, 0x10, R88 ;  /* 0x000000105b587825 */ /* 0x001fcc00078e0058 */
[----:B------:R-:W3:Y:S01]  /*1470*/  LDG.E.128 R88, desc[UR6][R88.64] ;  /* 0x0000000658587981 */ /* 0x000ee2000c1e1d00 */
[----:B------:R-:W-:-:S13]  /*1480*/  ISETP.GT.AND P1, PT, R96, RZ, PT ;  /* 0x000000ff6000720c */ /* 0x000fda0003f24270 */
[----:B------:R-:W0:Y:S01]  /*1490*/  @P1 LDC R106, c[0x0][0x40c] ;  /* 0x00010300ff6a1b82 */ /* 0x000e220000000800 */
[----:B-----5:R-:W-:Y:S02]  /*14a0*/  @P1 PRMT R0, R4, 0x7632, R0 ;  /* 0x0000763204001816 */ /* 0x020fe40000000000 */
[C---:B------:R-:W-:Y:S02]  /*14b0*/  @P1 PRMT R102, R5.reuse, 0x7632, R102 ;  /* 0x0000763205661816 */ /* 0x040fe40000000066 */
        /* <DEDUP_REMOVED lines=10> */
[----:B---3--:R-:W-:-:S02]  /*1560*/  SHF.L.U32 R131, R89, 0x10, RZ ;  /* 0x0000001059837819 */ /* 0x008fc400000006ff */
[----:B------:R-:W-:Y:S02]  /*1570*/  PRMT R0, R88, 0x7632, R0 ;  /* 0x0000763258007816 */ /* 0x000fe40000000000 */
[----:B------:R-:W-:Y:S01]  /*1580*/  PRMT R89, R89, 0x7632, R89 ;  /* 0x0000763259597816 */ /* 0x000fe20000000059 */
[----:B----4-:R-:W-:Y:S01]  /*1590*/  @P1 FFMA.FTZ R131, R108, R110, R131 ;  /* 0x0000006e6c831223 */ /* 0x010fe20000010083 */
[----:B------:R-:W-:Y:S01]  /*15a0*/  SHF.L.U32 R137, R88, 0x10, RZ ;  /* 0x0000001058897819 */ /* 0x000fe200000006ff */
[----:B------:R-:W-:Y:S01]  /*15b0*/  IMAD.U32 R133, R0, 0x10000, RZ ;  /* 0x0001000000857824 */ /* 0x000fe200078e00ff */
[----:B------:R-:W-:Y:S02]  /*15c0*/  SHF.L.U32 R129, R89, 0x10, RZ ;  /* 0x0000001059817819 */ /* 0x000fe400000006ff */
[----:B------:R-:W-:Y:S01]  /*15d0*/  SHF.L.U32 R143, R90, 0x10, RZ ;  /* 0x000000105a8f7819 */ /* 0x000fe200000006ff */
[----:B0-----:R-:W-:Y:S01]  /*15e0*/  @P1 FFMA.FTZ R133, R100, R106, R133 ;  /* 0x0000006a64851223 */ /* 0x001fe20000010085 */
[C---:B------:R-:W-:Y:S01]  /*15f0*/  SHF.L.U32 R139, R91.reuse, 0x10, RZ ;  /* 0x000000105b8b7819 */ /* 0x040fe200000006ff */
[----:B-1----:R-:W-:Y:S01]  /*1600*/  @P1 FFMA.FTZ R129, R102, R112, R129 ;  /* 0x0000007066811223 */ /* 0x002fe20000010081 */
[----:B------:R-:W-:Y:S01]  /*1610*/  PRMT R90, R90, 0x7632, R90 ;  /* 0x000076325a5a7816 */ /* 0x000fe2000000005a */
[----:B------:R-:W-:Y:S01]  /*1620*/  @P1 IMAD.U32 R100, R4, 0x10000, RZ ;  /* 0x0001000004641824 */ /* 0x000fe200078e00ff */
[----:B------:R-:W-:-:S02]  /*1630*/  PRMT R91, R91, 0x7632, R91 ;  /* 0x000076325b5b7816 */ /* 0x000fc4000000005b */
[----:B------:R-:W-:Y:S01]  /*1640*/  @P1 PRMT R0, R6, 0x7632, R0 ;  /* 0x0000763206001816 */ /* 0x000fe20000000000 */
[----:B--2---:R-:W-:Y:S01]  /*1650*/  @P1 FFMA.FTZ R137, R100, R104, R137 ;  /* 0x0000006864891223 */ /* 0x004fe20000010089 */
[C---:B------:R-:W-:Y:S02]  /*1660*/  @P1 PRMT R88, R7.reuse, 0x7632, R88 ;  /* 0x0000763207581816 */ /* 0x040fe40000000058 */
        /* <DEDUP_REMOVED lines=23> */
.L_x_6825:
[----:B-1----:R-:W0:Y:S01]  /*17e0*/  @P0 LDC R127, c[0x0][0x40c] ;  /* 0x00010300ff7f0b82 */ /* 0x002e220000000800 */
[----:B-----5:R-:W-:Y:S01]  /*17f0*/  @P0 PRMT R0, R4, 0x7632, R0 ;  /* 0x0000763204000816 */ /* 0x020fe20000000000 */
[----:B------:R-:W-:Y:S01]  /*1800*/  HFMA2 R133, -RZ, RZ, 0, 0 ;  /* 0x00000000ff857431 */ /* 0x000fe200000001ff */
[----:B------:R-:W-:Y:S01]  /*1810*/  @P0 PRMT R89, R6, 0x7632, R89 ;  /* 0x0000763206590816 */ /* 0x000fe20000000059 */
[----:B------:R-:W-:Y:S01]  /*1820*/  IMAD.MOV.U32 R129, RZ, RZ, RZ ;  /* 0x000000ffff817224 */ /* 0x000fe200078e00ff */
[----:B------:R-:W-:Y:S01]  /*1830*/  @P0 PRMT R88, R5, 0x7632, R88 ;  /* 0x0000763205580816 */ /* 0x000fe20000000058 */
[----:B------:R-:W-:Y:S01]  /*1840*/  HFMA2 R143, -RZ, RZ, 0, 0 ;  /* 0x00000000ff8f7431 */ /* 0x000fe200000001ff */
[----:B------:R-:W-:Y:S01]  /*1850*/  @P0 SHF.L.U32 R0, R0, 0x10, RZ ;  /* 0x0000001000000819 */ /* 0x000fe200000006ff */
[----:B------:R-:W1:Y:S01]  /*1860*/  @P0 LDC R100, c[0x0][0x40c] ;  /* 0x00010300ff640b82 */ /* 0x000e620000000800 */
[----:B------:R-:W-:Y:S01]  /*1870*/  @P0 SHF.L.U32 R89, R89, 0x10, RZ ;  /* 0x0000001059590819 */ /* 0x000fe200000006ff */
[----:B------:R-:W-:Y:S01]  /*1880*/  HFMA2 R135, -RZ, RZ, 0, 0 ;  /* 0x00000000ff877431 */ /* 0x000fe200000001ff */
[----:B------:R-:W-:Y:S01]  /*1890*/  @P0 SHF.L.U32 R88, R88, 0x10, RZ ;  /* 0x0000001058580819 */ /* 0x000fe200000006ff */
[----:B------:R-:W-:Y:S01]  /*18a0*/  IMAD.MOV.U32 R137, RZ, RZ, RZ ;  /* 0x000000ffff897224 */ /* 0x000fe200078e00ff */
[----:B------:R-:W-:-:S02]  /*18b0*/  MOV R141, RZ ;  /* 0x000000ff008d7202 */ /* 0x000fc40000000f00 */
[----:B------:R-:W-:Y:S01]  /*18c0*/  @P0 SHF.L.U32 R102, R7, 0x10, RZ ;  /* 0x0000001007660819 */ /* 0x000fe200000006ff */
[----:B------:R-:W3:Y:S01]  /*18d0*/  @P0 LDC R131, c[0x0][0x40c] ;  /* 0x00010300ff830b82 */ /* 0x000ee20000000800 */
[----:B------:R-:W-:-:S07]  /*18e0*/  MOV R139, RZ ;  /* 0x000000ff008b7202 */ /* 0x000fce0000000f00 */
[----:B------:R-:W4:Y:S01]  /*18f0*/  @P0 LDC R90, c[0x0][0x40c] ;  /* 0x00010300ff5a0b82 */ /* 0x000f220000000800 */
[----:B0-----:R-:W-:Y:S01]  /*1900*/  @P0 FMUL.FTZ R133, R0, R127 ;  /* 0x0000007f00850220 */ /* 0x001fe20000410000 */
[----:B------:R-:W-:-:S04]  /*1910*/  @P0 PRMT R0, R7, 0x7632, R0 ;  /* 0x0000763207000816 */ /* 0x000fc80000000000 */
[----:B------:R-:W-:Y:S02]  /*1920*/  @P0 SHF.L.U32 R0, R0, 0x10, RZ ;  /* 0x0000001000000819 */ /* 0x000fe400000006ff */
[----:B------:R-:W0:Y:S01]  /*1930*/  @P0 LDC R145, c[0x0][0x40c] ;  /* 0x00010300ff910b82 */ /* 0x000e220000000800 */
[----:B-1----:R-:W-:Y:S01]  /*1940*/  @P0 FMUL.FTZ R141, R89, R100 ;  /* 0x00000064598d0220 */ /* 0x002fe20000410000 */
[----:B------:R-:W-:Y:S01]  /*1950*/  @P0 SHF.L.U32 R89, R5, 0x10, RZ ;  /* 0x0000001005590819 */ /* 0x000fe200000006ff */
[----:B------:R-:W-:-:S05]  /*1960*/  @P0 IMAD.U32 R100, R6, 0x10000, RZ ;  /* 0x0001000006640824 */ /* 0x000fca00078e00ff */
[----:B------:R-:W1:Y:S01]  /*1970*/  @P0 LDC R149, c[0x0][0x40c] ;  /* 0x00010300ff950b82 */ /* 0x000e620000000800 */
        /* <DEDUP_REMOVED lines=8> */
[----:B0-----:R-:W-:Y:S01]  /*1a00*/  @P0 FMUL.FTZ R143, R100, R145 ;  /* 0x00000091648f0220 */ /* 0x001fe20000410000 */
[----:B------:R-:W-:Y:S02]  /*1a10*/  F2FP.BF16.F32.PACK_AB R100, RZ, R141 ;  /* 0x0000008dff64723e */ /* 0x000fe400000010ff */
[----:B------:R-:W-:Y:S01]  /*1a20*/  PRMT R89, R89, 0x5410, R90 ;  /* 0x0000541059597816 */ /* 0x000fe2000000005a */
[----:B-1----:R-:W-:Y:S01]  /*1a30*/  @P0 FMUL.FTZ R135, R0, R149 ;  /* 0x0000009500870220 */ /* 0x002fe20000410000 */
        /* <DEDUP_REMOVED lines=10> */
.L_x_6826:
        /* <DEDUP_REMOVED lines=11> */
[----:B------:R-:W3:Y:S01]  /*1b90*/  LDG.E.128 R88, desc[UR6][R88.64] ;  /* 0x0000000658587981 */ /* 0x000ee2000c1e1d00 */
[----:B------:R-:W-:-:S13]  /*1ba0*/  ISETP.GT.AND P1, PT, R96, RZ, PT ;  /* 0x000000ff6000720c */ /* 0x000fda0003f24270 */
[----:B------:R-:W0:Y:S01]  /*1bb0*/  @P1 LDC R106, c[0x0][0x40c] ;  /* 0x00010300ff6a1b82 */ /* 0x000e220000000800 */
[----:B-----5:R-:W-:Y:S02]  /*1bc0*/  @P1 PRMT R0, R4, 0x7632, R0 ;  /* 0x0000763204001816 */ /* 0x020fe40000000000 */
[C---:B------:R-:W-:Y:S02]  /*1bd0*/  @P1 PRMT R102, R5.reuse, 0x7632, R102 ;  /* 0x0000763205661816 */ /* 0x040fe40000000066 */
[----:B------:R-:W-:Y:S01]  /*1be0*/  @P1 SHF.L.U32 R108, R5, 0x10, RZ ;  /* 0x00000010056c1819 */ /* 0x000fe200000006ff */
[----:B------:R-:W-:Y:S01]  /*1bf0*/  @P1 IMAD.U32 R100, R0, 0x10000, RZ ;  /* 0x0001000000641824 */ /* 0x000fe200078e00ff */
[----:B------:R-:W-:Y:S01]  /*1c00*/  @P1 SHF.L.U32 R102, R102, 0x10, RZ ;  /* 0x0000001066661819 */ /* 0x000fe200000006ff */
[----:B------:R-:W1:Y:S08]  /*1c10*/  @P1 LDC R112, c[0x0][0x40c] ;  /* 0x00010300ff701b82 */ /* 0x000e700000000800 */
[----:B------:R-:W4:Y:S08]  /*1c20*/  @P1 LDC R110, c[0x0][0x40c] ;  /* 0x00010300ff6e1b82 */ /* 0x000f300000000800 */
[----:B------:R-:W2:Y:S08]  /*1c30*/  @P1 LDC R114, c[0x0][0x40c] ;  /* 0x00010300ff721b82 */ /* 0x000eb00000000800 */
[----:B------:R-:W2:Y:S08]  /*1c40*/  @P1 LDC R116, c[0x0][0x40c] ;  /* 0x00010300ff741b82 */ /* 0x000eb00000000800 */
[----:B------:R-:W2:Y:S08]  /*1c50*/  @P1 LDC R118, c[0x0][0x40c] ;  /* 0x00010300ff761b82 */ /* 0x000eb00000000800 */
[----:B------:R-:W2:Y:S08]  /*1c60*/  @P1 LDC R104, c[0x0][0x40c] ;  /* 0x00010300ff681b82 */ /* 0x000eb00000000800 */
[----:B------:R-:W2:Y:S01]  /*1c70*/  @P1 LDC R120, c[0x0][0x40c] ;  /* 0x00010300ff781b82 */ /* 0x000ea20000000800 */
[----:B---3--:R-:W-:Y:S01]  /*1c80*/  SHF.L.U32 R145, R89, 0x10, RZ ;  /* 0x0000001059917819 */ /* 0x008fe200000006ff */
[----:B------:R-:W-:Y:S01]  /*1c90*/  IMAD.U32 R157, R91, 0x10000, RZ ;  /* 0x000100005b9d7824 */ /* 0x000fe200078e00ff */
[----:B------:R-:W-:-:S02]  /*1ca0*/  PRMT R0, R88, 0x7632, R0 ;  /* 0x0000763258007816 */ /* 0x000fc40000000000 */
[----:B------:R-:W-:Y:S01]  /*1cb0*/  PRMT R89, R89, 0x7632, R89 ;  /* 0x0000763259597816 */ /* 0x000fe20000000059 */
[----:B----4-:R-:W-:Y:S01]  /*1cc0*/  @P1 FFMA.FTZ R145, R108, R110, R145 ;  /* 0x0000006e6c911223 */ /* 0x010fe20000010091 */
[----:B------:R-:W-:Y:S02]  /*1cd0*/  SHF.L.U32 R149, R0, 0x10, RZ ;  /* 0x0000001000957819 */ /* 0x000fe400000006ff */
[----:B------:R-:W-:Y:S02]  /*1ce0*/  SHF.L.U32 R147, R89, 0x10, RZ ;  /* 0x0000001059937819 */ /* 0x000fe400000006ff */
[----:B------:R-:W-:Y:S01]  /*1cf0*/  SHF.L.U32 R159, R88, 0x10, RZ ;  /* 0x00000010589f7819 */ /* 0x000fe200000006ff */
[----:B0-----:R-:W-:Y:S01]  /*1d00*/  @P1 FFMA.FTZ R149, R100, R106, R149 ;  /* 0x0000006a64951223 */ /* 0x001fe20000010095 */
[----:B------:R-:W-:Y:S01]  /*1d10*/  SHF.L.U32 R151, R90, 0x10, RZ ;  /* 0x000000105a977819 */ /* 0x000fe200000006ff */
[----:B-1----:R-:W-:Y:S01]  /*1d20*/  @P1 FFMA.FTZ R147, R102, R112, R147 ;  /* 0x0000007066931223 */ /* 0x002fe20000010093 */
[----:B------:R-:W-:-:S02]  /*1d30*/  PRMT R90, R90, 0x7632, R90 ;  /* 0x000076325a5a7816 */ /* 0x000fc4000000005a */
[----:B------:R-:W-:Y:S02]  /*1d40*/  PRMT R91, R91, 0x7632, R91 ;  /* 0x000076325b5b7816 */ /* 0x000fe4000000005b */
[C---:B------:R-:W-:Y:S02]  /*1d50*/  @P1 PRMT R0, R6.reuse, 0x7632, R0 ;  /* 0x0000763206001816 */ /* 0x040fe40000000000 */
[----:B------:R-:W-:Y:S01]  /*1d60*/  @P1 PRMT R88, R7, 0x7632, R88 ;  /* 0x0000763207581816 */ /* 0x000fe20000000058 */
[----:B------:R-:W-:Y:S01]  /*1d70*/  IMAD.U32 R155, R91, 0x10000, RZ ;  /* 0x000100005b9b7824 */ /* 0x000fe200078e00ff */
[----:B------:R-:W-:Y:S02]  /*1d80*/  @P1 SHF.L.U32 R102, R6, 0x10, RZ ;  /* 0x0000001006661819 */ /* 0x000fe400000006ff */
[----:B------:R-:W-:Y:S02]  /*1d90*/  @P1 SHF.L.U32 R106, R7, 0x10, RZ ;  /* 0x00000010076a1819 */ /* 0x000fe400000006ff */
[----:B------:R-:W-:Y:S01]  /*1da0*/  @P1 SHF.L.U32 R100, R4, 0x10, RZ ;  /* 0x0000001004641819 */ /* 0x000fe200000006ff */
[----:B--2---:R-:W-:Y:S01]  /*1db0*/  @P1 FFMA.FTZ R151, R102, R114, R151 ;  /* 0x0000007266971223 */ /* 0x004fe20000010097 */
[----:B------:R-:W-:Y:S01]  /*1dc0*/  @P1 SHF.L.U32 R0, R0, 0x10, RZ ;  /* 0x0000001000001819 */ /* 0x000fe200000006ff */
[----:B------:R-:W-:Y:S01]  /*1dd0*/  @P1 FFMA.FTZ R157, R106, R118, R157 ;  /* 0x000000766a9d1223 */ /* 0x000fe2000001009d */
[----:B------:R-:W-:Y:S01]  /*1de0*/  SHF.L.U32 R153, R90, 0x10, RZ ;  /* 0x000000105a997819 */ /* 0x000fe200000006ff */
[----:B------:R-:W-:Y:S01]  /*1df0*/  @P1 FFMA.FTZ R159, R100, R104, R159 ;  /* 0x00000068649f1223 */ /* 0x000fe2000001009f */
[----:B------:R-:W-:-:S02]  /*1e00*/  @P1 SHF.L.U32 R88, R88, 0x10, RZ ;  /* 0x0000001058581819 */ /* 0x000fc400000006ff */
        /* <DEDUP_REMOVED lines=15> */
.L_x_6827:
[----:B-1----:R-:W0:Y:S01]  /*1f00*/  @P0 LDC R127, c[0x0][0x40c] ;  /* 0x00010300ff7f0b82 */ /* 0x002e220000000800 */
[----:B-----5:R-:W-:Y:S01]  /*1f10*/  @P0 PRMT R0, R4, 0x7632, R0 ;  /* 0x0000763204000816 */ /* 0x020fe20000000000 */
[----:B------:R-:W-:Y:S01]  /*1f20*/  HFMA2 R149, -RZ, RZ, 0, 0 ;  /* 0x00000000ff957431 */ /* 0x000fe200000001ff */
[----:B------:R-:W-:Y:S01]  /*1f30*/  @P0 PRMT R88, R5, 0x7632, R88 ;  /* 0x0000763205580816 */ /* 0x000fe20000000058 */
[----:B------:R-:W-:Y:S01]  /*1f40*/  HFMA2 R153, -RZ, RZ, 0, 0 ;  /* 0x00000000ff997431 */ /* 0x000fe200000001ff */
[----:B------:R-:W-:Y:S01]  /*1f50*/  @P0 PRMT R89, R6, 0x7632, R89 ;  /* 0x0000763206590816 */ /* 0x000fe20000000059 */
[----:B------:R-:W-:Y:S01]  /*1f60*/  HFMA2 R157, -RZ, RZ, 0, 0 ;  /* 0x00000000ff9d7431 */ /* 0x000fe200000001ff */
[----:B------:R-:W-:Y:S01]  /*1f70*/  @P0 SHF.L.U32 R0, R0, 0x10, RZ ;  /* 0x0000001000000819 */ /* 0x000fe200000006ff */
[----:B------:R-:W1:Y:S01]  /*1f80*/  @P0 LDC R145, c[0x0][0x40c] ;  /* 0x00010300ff910b82 */ /* 0x000e620000000800 */
[----:B------:R-:W-:Y:S01]  /*1f90*/  @P0 SHF.L.U32 R88, R88, 0x10, RZ ;  /* 0x0000001058580819 */ /* 0x000fe200000006ff */
[----:B------:R-:W-:Y:S01]  /*1fa0*/  IMAD.MOV.U32 R155, RZ, RZ, RZ ;  /* 0x000000ffff9b7224 */ /* 0x000fe200078e00ff */
[----:B------:R-:W-:-:S02]  /*1fb0*/  @P0 SHF.L.U32 R89, R89, 0x10, RZ ;  /* 0x0000001059590819 */ /* 0x000fc400000006ff */
[----:B------:R-:W-:Y:S02]  /*1fc0*/  MOV R147, RZ ;  /* 0x000000ff00937202 */ /* 0x000fe40000000f00 */
[----:B------:R-:W-:Y:S01]  /*1fd0*/  @P0 SHF.L.U32 R102, R7, 0x10, RZ ;  /* 0x0000001007660819 */ /* 0x000fe200000006ff */
[----:B------:R-:W3:Y:S01]  /*1fe0*/  @P0 LDC R100, c[0x0][0x40c] ;  /* 0x00010300ff640b82 */ /* 0x000ee20000000800 */
[----:B------:R-:W-:Y:S02]  /*1ff0*/  MOV R151, RZ ;  /* 0x000000ff00977202 */ /* 0x000fe40000000f00 */
[----:B------:R-:W-:-:S05]  /*2000*/  MOV R159, RZ ;  /* 0x000000ff009f7202 */ /* 0x000fca0000000f00 */
[----:B------:R-:W4:Y:S01]  /*2010*/  @P0 LDC R90, c[0x0][0x40c] ;  /* 0x00010300ff5a0b82 */ /* 0x000f220000000800 */
[----:B0-----:R-:W-:Y:S01]  /*2020*/  @P0 FMUL.FTZ R149, R0, R127 ;  /* 0x0000007f00950220 */ /* 0x001fe20000410000 */
[----:B------:R-:W-:-:S04]  /*2030*/  @P0 PRMT R0, R7, 0x7632, R0 ;  /* 0x0000763207000816 */ /* 0x000fc80000000000 */
[----:B------:R-:W-:Y:S02]  /*2040*/  @P0 SHF.L.U32 R0, R0, 0x10, RZ ;  /* 0x0000001000000819 */ /* 0x000fe400000006ff */
[----:B------:R-:W0:Y:S01]  /*2050*/  @P0 LDC R161, c[0x0][0x40c] ;  /* 0x00010300ffa10b82 */ /* 0x000e220000000800 */
[----:B-1----:R-:W-:Y:S01]  /*2060*/  @P0 FMUL.FTZ R147, R88, R145 ;  /* 0x0000009158930220 */ /* 0x002fe20000410000 */
[----:B------:R-:W-:Y:S01]  /*2070*/  HFMA2 R145, -RZ, RZ, 0, 0 ;  /* 0x00000000ff917431 */ /* 0x000fe200000001ff */
[----:B------:R-:W-:-:S05]  /*2080*/  @P0 SHF.L.U32 R88, R4, 0x10, RZ ;  /* 0x0000001004580819 */ /* 0x000fca00000006ff */
        /* <DEDUP_REMOVED lines=23> */
.L_x_6828:
        /* <DEDUP_REMOVED lines=11> */
[----:B------:R-:W3:Y:S01]  /*22b0*/  LDG.E.128 R88, desc[UR6][R88.64] ;  /* 0x0000000658587981 */ /* 0x000ee2000c1e1d00 */
[----:B------:R-:W-:-:S13]  /*22c0*/  ISETP.GT.AND P0, PT, R96, RZ, PT ;  /* 0x000000ff6000720c */ /* 0x000fda0003f04270 */
[----:B------:R-:W0:Y:S01]  /*22d0*/  @P0 LDC R114, c[0x0][0x40c] ;  /* 0x00010300ff720b82 */ /* 0x000e220000000800 */
[----:B-----5:R-:W-:Y:S02]  /*22e0*/  @P0 SHF.L.U32 R102, R5, 0x10, RZ ;  /* 0x0000001005660819 */ /* 0x020fe400000006ff */
[----:B------:R-:W-:-:S05]  /*22f0*/  @P0 SHF.L.U32 R127, R4, 0x10, RZ ;  /* 0x00000010047f0819 */ /* 0x000fca00000006ff */
[----:B------:R-:W1:Y:S08]  /*2300*/  @P0 LDC R104, c[0x0][0x40c] ;  /* 0x00010300ff680b82 */ /* 0x000e700000000800 */
[----:B------:R-:W4:Y:S08]  /*2310*/  @P0 LDC R116, c[0x0][0x40c] ;  /* 0x00010300ff740b82 */ /* 0x000f300000000800 */
[----:B------:R-:W2:Y:S08]  /*2320*/  @P0 LDC R118, c[0x0][0x40c] ;  /* 0x00010300ff760b82 */ /* 0x000eb00000000800 */
[----:B------:R-:W2:Y:S08]  /*2330*/  @P0 LDC R120, c[0x0][0x40c] ;  /* 0x00010300ff780b82 */ /* 0x000eb00000000800 */
[----:B------:R-:W2:Y:S08]  /*2340*/  @P0 LDC R112, c[0x0][0x40c] ;  /* 0x00010300ff700b82 */ /* 0x000eb00000000800 */
[----:B------:R-:W2:Y:S08]  /*2350*/  @P0 LDC R110, c[0x0][0x40c] ;  /* 0x00010300ff6e0b82 */ /* 0x000eb00000000800 */
[----:B------:R-:W2:Y:S01]  /*2360*/  @P0 LDC R122, c[0x0][0x40c] ;  /* 0x00010300ff7a0b82 */ /* 0x000ea20000000800 */
[C---:B---3--:R-:W-:Y:S01]  /*2370*/  SHF.L.U32 R161, R89.reuse, 0x10, RZ ;  /* 0x0000001059a17819 */ /* 0x048fe200000006ff */
[----:B------:R-:W-:Y:S01]  /*2380*/  IMAD.U32 R98, R90, 0x10000, RZ ;  /* 0x000100005a627824 */ /* 0x000fe200078e00ff */
[----:B------:R-:W-:-:S02]  /*2390*/  PRMT R0, R89, 0x7632, R0 ;  /* 0x0000763259007816 */ /* 0x000fc40000000000 */
[----:B------:R-:W-:Y:S01]  /*23a0*/  @P0 PRMT R89, R5, 0x7632, R89 ;  /* 0x0000763205590816 */ /* 0x000fe20000000059 */
[----:B-1----:R-:W-:Y:S01]  /*23b0*/  @P0 FFMA.FTZ R161, R102, R104, R161 ;  /* 0x0000006866a10223 */ /* 0x002fe200000100a1 */
[----:B------:R-:W-:Y:S02]  /*23c0*/  SHF.L.U32 R163, R0, 0x10, RZ ;  /* 0x0000001000a37819 */ /* 0x000fe400000006ff */
[----:B------:R-:W-:Y:S02]  /*23d0*/  @P0 SHF.L.U32 R0, R89, 0x10, RZ ;  /* 0x0000001059000819 */ /* 0x000fe400000006ff */
[C---:B------:R-:W-:Y:S02]  /*23e0*/  SHF.L.U32 R96, R91.reuse, 0x10, RZ ;  /* 0x000000105b607819 */ /* 0x040fe400000006ff */
[----:B------:R-:W-:Y:S01]  /*23f0*/  PRMT R108, R91, 0x7632, R108 ;  /* 0x000076325b6c7816 */ /* 0x000fe2000000006c */
[----:B0-----:R-:W-:Y:S01]  /*2400*/  @P0 FFMA.FTZ R163, R0, R114, R163 ;  /* 0x0000007200a30223 */ /* 0x001fe200000100a3 */
[C---:B------:R-:W-:Y:S01]  /*2410*/  @P0 SHF.L.U32 R91, R6.reuse, 0x10, RZ ;  /* 0x00000010065b0819 */ /* 0x040fe200000006ff */
[----:B------:R-:W-:Y:S01]  /*2420*/  @P0 IMAD.U32 R114, R7, 0x10000, RZ ;  /* 0x0001000007720824 */ /* 0x000fe200078e00ff */
[----:B------:R-:W-:Y:S01]  /*2430*/  @P0 PRMT R89, R6, 0x7632, R89 ;  /* 0x0000763206590816 */ /* 0x000fe20000000059 */
[----:B------:R-:W-:Y:S01]  /*2440*/  IMAD.U32 R165, R108, 0x10000, RZ ;  /* 0x000100006ca57824 */ /* 0x000fe200078e00ff */
[----:B------:R-:W-:Y:S01]  /*2450*/  @P0 PRMT R0, R4, 0x7632, R0 ;  /* 0x0000763204000816 */ /* 0x000fe20000000000 */
[----:B----4-:R-:W-:Y:S01]  /*2460*/  @P0 FFMA.FTZ R98, R91, R116, R98 ;  /* 0x000000745b620223 */ /* 0x010fe20000010062 */
[----:B------:R-:W-:Y:S01]  /*2470*/  SHF.L.U32 R100, R88, 0x10, RZ ;  /* 0x0000001058647819 */ /* 0x000fe200000006ff */
[----:B--2---:R-:W-:Y:S01]  /*2480*/  @P0 FFMA.FTZ R96, R114, R120, R96 ;  /* 0x0000007872600223 */ /* 0x004fe20000010060 */
[----:B------:R-:W-:-:S02]  /*2490*/  @P0 PRMT R102, R7, 0x7632, R102 ;  /* 0x0000763207660816 */ /* 0x000fc40000000066 */
[----:B------:R-:W-:Y:S01]  /*24a0*/  PRMT R90, R90, 0x7632, R90 ;  /* 0x000076325a5a7816 */ /* 0x000fe2000000005a */
[----:B------:R-:W-:Y:S01]  /*24b0*/  @P0 FFMA.FTZ R100, R127, R110, R100 ;  /* 0x0000006e7f640223 */ /* 0x000fe20000010064 */
[----:B------:R-:W-:Y:S02]  /*24c0*/  PRMT R88, R88, 0x7632, R88 ;  /* 0x0000763258587816 */ /* 0x000fe40000000058 */
[----:B------:R-:W-:Y:S02]  /*24d0*/  @P0 SHF.L.U32 R91, R89, 0x10, RZ ;  /* 0x00000010595b0819 */ /* 0x000fe400000006ff */
[----:B------:R-:W-:Y:S02]  /*24e0*/  @P0 SHF.L.U32 R89, R0, 0x10, RZ ;  /* 0x0000001000590819 */ /* 0x000fe400000006ff */
[----:B------:R-:W-:Y:S02]  /*24f0*/  @P0 SHF.L.U32 R0, R102, 0x10, RZ ;  /* 0x0000001066000819 */ /* 0x000fe400000006ff */
[----:B------:R-:W-:-:S02]  /*2500*/  SHF.L.U32 R104, R90, 0x10, RZ ;  /* 0x000000105a687819 */ /* 0x000fc400000006ff */
        /* <DEDUP_REMOVED lines=17> */
.L_x_6829:
        /* <DEDUP_REMOVED lines=10> */
[----:B------:R-:W-:Y:S01]  /*26c0*/  @P0 IMAD.U32 R108, R6, 0x10000, RZ ;  /* 0x00010000066c0824 */ /* 0x000fe200078e00ff */
[----:B------:R-:W-:Y:S01]  /*26d0*/  MOV R102, RZ ;  /* 0x000000ff00667202 */ /* 0x000fe20000000f00 */
[----:B------:R-:W-:Y:S01]  /*26e0*/  IMAD.MOV.U32 R165, RZ, RZ, RZ ;  /* 0x000000ffffa57224 */ /* 0x000fe200078e00ff */
[----:B------:R-:W-:-:S02]  /*26f0*/  @P0 SHF.L.U32 R88, R88, 0x10, RZ ;  /* 0x0000001058580819 */ /* 0x000fc400000006ff */
[----:B------:R-:W-:Y:S01]  /*2700*/  MOV R104, RZ ;  /* 0x000000ff00687202 */ /* 0x000fe20000000f00 */
[----:B------:R-:W3:Y:S01]  /*2710*/  @P0 LDC R161, c[0x0][0x40c] ;  /* 0x00010300ffa10b82 */ /* 0x000ee20000000800 */
[----:B------:R-:W-:-:S07]  /*2720*/  @P0 SHF.L.U32 R112, R7, 0x10, RZ ;  /* 0x0000001007700819 */ /* 0x000fce00000006ff */
[----:B------:R-:W4:Y:S01]  /*2730*/  @P0 LDC R90, c[0x0][0x40c] ;  /* 0x00010300ff5a0b82 */ /* 0x000f220000000800 */
[----:B0-----:R-:W-:Y:S01]  /*2740*/  @P0 FMUL.FTZ R102, R0, R127 ;  /* 0x0000007f00660220 */ /* 0x001fe20000410000 */
[----:B------:R-:W-:-:S04]  /*2750*/  @P0 PRMT R0, R7, 0x7632, R0 ;  /* 0x0000763207000816 */ /* 0x000fc80000000000 */
[----:B------:R-:W-:Y:S02]  /*2760*/  @P0 SHF.L.U32 R0, R0, 0x10, RZ ;  /* 0x0000001000000819 */ /* 0x000fe400000006ff */
[----:B------:R-:W0:Y:S01]  /*2770*/  @P0 LDC R110, c[0x0][0x40c] ;  /* 0x00010300ff6e0b82 */ /* 0x000e220000000800 */
[----:B-1----:R-:W-:Y:S01]  /*2780*/  @P0 FMUL.FTZ R104, R89, R96 ;  /* 0x0000006059680220 */ /* 0x002fe20000410000 */
[----:B------:R-:W-:Y:S02]  /*2790*/  @P0 SHF.L.U32 R89, R5, 0x10, RZ ;  /* 0x0000001005590819 */ /* 0x000fe400000006ff */
[----:B------:R-:W-:-:S04]  /*27a0*/  MOV R96, RZ ;  /* 0x000000ff00607202 */ /* 0x000fc80000000f00 */
        /* <DEDUP_REMOVED lines=13> */
[----:B------:R-:W-:Y:S01]  /*2880*/  F2FP.BF16.F32.PACK_AB R0, RZ, R102 ;  /* 0x00000066ff00723e */ /* 0x000fe200000010ff */
[----:B---3--:R-:W-:Y:S01]  /*2890*/  @P0 FMUL.FTZ R100, R88, R91 ;  /* 0x0000005b58640220 */ /* 0x008fe20000410000 */
        /* <DEDUP_REMOVED lines=8> */
.L_x_6830:
        /* <DEDUP_REMOVED lines=156> */
.L_x_6832:
[----:B--2---:R-:W-:Y:S05]  /*32e0*/  BSYNC.RECONVERGENT B0 ;  /* 0x0000000000007941 */ /* 0x004fea0003800200 */
.L_x_6831:
        /* <DEDUP_REMOVED lines=13> */
.L_x_6834:
[----:B------:R-:W-:Y:S05]  /*33c0*/  BSYNC.RECONVERGENT B0 ;  /* 0x0000000000007941 */ /* 0x000fea0003800200 */
.L_x_6833:
        /* <DEDUP_REMOVED lines=40> */
[----:B0-----:R-:W-:-:S04]  /*3650*/  @!P1 IMAD.WIDE R2, R125, 0x4, R2 ;  /* 0x000000047d029825 */ /* 0x001fc800078e0202 */
[----:B-1----:R-:W-:-:S05]  /*3660*/  FMUL.FTZ R90, R127, R127 ;  /* 0x0000007f7f5a7220 */ /* 0x002fca0000410000 */
[----:B------:R-:W-:Y:S01]  /*3670*/  FSEL R91, R90, RZ, P0 ;  /* 0x000000ff5a5b7208 */ /* 0x000fe20000000000 */
[----:B--2---:R-:W-:-:S04]  /*3680*/  FFMA.FTZ R90, R108, UR11, R106 ;  /* 0x0000000b6c5a7c23 */ /* 0x004fc8000801006a */
[----:B------:R-:W-:Y:S01]  /*3690*/  FADD.FTZ R91, R90, R91 ;  /* 0x0000005b5a5b7221 */ /* 0x000fe20000010000 */
[----:B---3--:R-:W-:-:S05]  /*36a0*/  @!P1 IMAD.WIDE R88, R125, 0x4, R88 ;  /* 0x000000047d589825 */ /* 0x008fca00078e0258 */
[----:B------:R-:W0:Y:S01]  /*36b0*/  MUFU.RSQ R91, R91 ;  /* 0x0000005b005b7308 */ /* 0x000e220000001400 */
[----:B------:R1:W-:Y:S04]  /*36c0*/  @!P1 STG.E desc[UR6][R88.64], R127 ;  /* 0x0000007f58009986 */ /* 0x0003e8000c101906 */
[----:B0-----:R1:W-:Y:S01]  /*36d0*/  @!P1 STG.E desc[UR6][R2.64], R91 ;  /* 0x0000005b02009986 */ /* 0x0013e2000c101906 */
[----:B------:R-:W-:-:S13]  /*36e0*/  ISETP.GE.AND P1, PT, R92, 0x1, PT ;  /* 0x000000015c00780c */ /* 0x000fda0003f26270 */
[----:B-1----:R-:W-:Y:S05]  /*36f0*/  @!P1 BRA `(.L_x_6835) ;  /* 0x0000000800849947 */ /* 0x002fea0003800000 */
[----:B------:R-:W-:Y:S02]  /*3700*/  IADD3 R3, PT, PT, R92, -0x1, RZ ;  /* 0xffffffff5c037810 */ /* 0x000fe40007ffe0ff */
[----:B------:R-:W-:-:S03]  /*3710*/  FSEL R2, R127, RZ, !P0 ;  /* 0x000000ff7f027208 */ /* 0x000fc60004000000 */
[----:B------:R-:W-:Y:S02]  /*3720*/  IMAD R3, R3, R94, RZ ;  /* 0x0000005e03037224 */ /* 0x000fe400078e02ff */
[C---:B------:R-:W-:Y:S01]  /*3730*/  FADD.FTZ R126, -R2.reuse, R97 ;  /* 0x00000061027e7221 */ /* 0x040fe20000010100 */
[C---:B------:R-:W-:Y:S01]  /*3740*/  FADD.FTZ R90, -R2.reuse, R111 ;  /* 0x0000006f025a7221 */ /* 0x040fe20000010100 */
[C---:B------:R-:W-:Y:S01]  /*3750*/  FADD.FTZ R88, -R2.reuse, R123 ;  /* 0x0000007b02587221 */ /* 0x040fe20000010100 */
[----:B------:R-:W-:Y:S01]  /*3760*/  SHF.R.S32.HI R97, RZ, 0x1f, R3 ;  /* 0x0000001fff617819 */ /* 0x000fe20000011403 */
        /* <DEDUP_REMOVED lines=37> */
[----:B------:R-:W-:Y:S01]  /*39c0*/  LEA.HI R97, R97, R3, RZ, 0x3 ;  /* 0x0000000361617211 */ /* 0x000fe200078f18ff */
[C---:B------:R-:W-:Y:S01]  /*39d0*/  FMUL.FTZ R89, R91.reuse, R90 ;  /* 0x0000005a5b597220 */ /* 0x040fe20000410000 */
[----:B------:R-:W0:Y:S01]  /*39e0*/  LDC.64 R2, c[0x0][0x428] ;  /* 0x00010a00ff027b82 */ /* 0x000e220000000a00 */
[----:B------:R-:W-:Y:S01]  /*39f0*/  FMUL.FTZ R93, R91, R106 ;  /* 0x0000006a5b5d7220 */ /* 0x000fe20000410000 */
[----:B------:R-:W-:Y:S01]  /*3a00*/  LEA.HI.SX32 R97, R97, R0, 0x1d ;  /* 0x0000000061617211 */ /* 0x000fe200078feaff */
        /* <DEDUP_REMOVED lines=38> */
[----:B------:R-:W-:Y:S01]  /*3c70*/  IADD3 R99, PT, PT, R97, 0x80, RZ ;  /* 0x0000008061637810 */ /* 0x000fe20007ffe0ff */
[----:B------:R-:W-:Y:S01]  /*3c80*/  FFMA.FTZ R94, R89, R84, R44 ;  /* 0x00000054595e7223 */ /* 0x000fe2000001002c */
[----:B------:R-:W-:Y:S01]  /*3c90*/  IADD3 R101, PT, PT, R97, 0x100, RZ ;  /* 0x0000010061657810 */ /* 0x000fe20007ffe0ff */
[----:B------:R-:W-:Y:S01]  /*3ca0*/  FFMA.FTZ R89, R93, R86, R46 ;  /* 0x000000565d597223 */ /* 0x000fe2000001002e */
[C---:B------:R-:W-:Y:S01]  /*3cb0*/  IADD3 R103, PT, PT, R97.reuse, 0x180, RZ ;  /* 0x0000018061677810 */ /* 0x040fe20007ffe0ff */
[----:B------:R-:W-:Y:S01]  /*3cc0*/  FFMA.FTZ R92, R92, R87, R47 ;  /* 0x000000575c5c7223 */ /* 0x000fe2000001002f */
[C---:B------:R-:W-:Y:S01]  /*3cd0*/  IADD3 R91, PT, PT, R97.reuse, 0x200, RZ ;  /* 0x00000200615b7810 */ /* 0x040fe20007ffe0ff */
[----:B------:R-:W-:Y:S01]  /*3ce0*/  FFMA.FTZ R141, R88, R85, R45 ;  /* 0x00000055588d7223 */ /* 0x000fe2000001002d */
[----:B0-----:R-:W-:-:S04]  /*3cf0*/  IMAD.WIDE.U32 R96, R97, 0x10, R2 ;  /* 0x0000001061607825 */ /* 0x001fc800078e0002 */
[----:B------:R-:W-:Y:S01]  /*3d00*/  FFMA.FTZ R90, R95, R80, R40 ;  /* 0x000000505f5a7223 */ /* 0x000fe20000010028 */
[----:B------:R-:W-:Y:S01]  /*3d10*/  FFMA.FTZ R93, R108, R81, R41 ;  /* 0x000000516c5d7223 */ /* 0x000fe20000010029 */
[----:B------:R-:W-:Y:S01]  /*3d20*/  F2FP.BF16.F32.PACK_AB R89, R92, R89 ;  /* 0x000000595c59723e */ /* 0x000fe200000010ff */
[----:B------:R-:W-:Y:S01]  /*3d30*/  IMAD.WIDE.U32 R98, R99, 0x10, R2 ;  /* 0x0000001063627825 */ /* 0x000fe200078e0002 */
[----:B------:R-:W-:-:S03]  /*3d40*/  F2FP.BF16.F32.PACK_AB R88, R141, R94 ;  /* 0x0000005e8d58723e */ /* 0x000fc600000010ff */
[----:B------:R-:W-:Y:S01]  /*3d50*/  FFMA.FTZ R92, R105, R76, R36 ;  /* 0x0000004c695c7223 */ /* 0x000fe20000010024 */
[----:B------:R-:W-:Y:S01]  /*3d60*/  FFMA.FTZ R105, R116, R77, R37 ;  /* 0x0000004d74697223 */ /* 0x000fe20000010025 */
[----:B------:R-:W-:-:S04]  /*3d70*/  IMAD.WIDE.U32 R100, R101, 0x10, R2 ;  /* 0x0000001065647825 */ /* 0x000fc800078e0002 */
[----:B------:R-:W-:Y:S01]  /*3d80*/  FFMA.FTZ R94, R113, R72, R32 ;  /* 0x00000048715e7223 */ /* 0x000fe20000010020 */
[----:B------:R-:W-:Y:S01]  /*3d90*/  FFMA.FTZ R106, R121, R64, R24 ;  /* 0x00000040796a7223 */ /* 0x000fe20000010018 */
[----:B------:R-:W-:Y:S01]  /*3da0*/  FFMA.FTZ R110, R131, R56, R16 ;  /* 0x00000038836e7223 */ /* 0x000fe20000010010 */
[----:B------:R-:W-:-:S04]  /*3db0*/  IMAD.WIDE.U32 R102, R103, 0x10, R2 ;  /* 0x0000001067667825 */ /* 0x000fc800078e0002 */
[----:B------:R-:W-:Y:S01]  /*3dc0*/  FFMA.FTZ R113, R156, R57, R17 ;  /* 0x000000399c717223 */ /* 0x000fe20000010011 */
[----:B------:R-:W-:Y:S01]  /*3dd0*/  F2FP.BF16.F32.PACK_AB R90, R93, R90 ;  /* 0x0000005a5d5a723e */ /* 0x000fe200000010ff */
[----:B------:R-:W-:Y:S01]  /*3de0*/  FFMA.FTZ R112, R112, R83, R43 ;  /* 0x0000005370707223 */ /* 0x000fe2000001002b */
[----:B------:R-:W-:-:S04]  /*3df0*/  IMAD.WIDE.U32 R2, R91, 0x10, R2 ;  /* 0x000000105b027825 */ /* 0x000fc800078e0002 */
        /* <DEDUP_REMOVED lines=9> */
[----:B------:R-:W-:Y:S01]  /*3e90*/  F2FP.BF16.F32.PACK_AB R106, R109, R106 ;  /* 0x0000006a6d6a723e */ /* 0x000fe200000010ff */
[----:B------:R-:W-:Y:S01]  /*3ea0*/  FFMA.FTZ R144, R144, R67, R27 ;  /* 0x0000004390907223 */ /* 0x000fe2000001001b */
[----:B------:R-:W-:Y:S01]  /*3eb0*/  FFMA.FTZ R104, R111, R68, R28 ;  /* 0x000000446f687223 */ /* 0x000fe2000001001c */
        /* <DEDUP_REMOVED lines=35> */
[----:B------:R-:W-:-:S05]  /*40f0*/  F2FP.BF16.F32.PACK_AB R132, R118, R127 ;  /* 0x0000007f7684723e */ /* 0x000fca00000010ff */
[----:B------:R0:W-:Y:S02]  /*4100*/  STG.E.128 desc[UR6][R2.64], R132 ;  /* 0x0000008402007986 */ /* 0x0001e4000c101d06 */
.L_x_6835:
[----:B0-----:R-:W0:Y:S01]  /*4110*/  LDC.64 R2, c[0x0][0x380] ;  /* 0x0000e000ff027b82 */ /* 0x001e220000000a00 */
[----:B------:R-:W-:Y:S01]  /*4120*/  UPLOP3.LUT UP1, UPT, UPT, UPT, UP1, 0x40, 0x4 ;  /* 0x000000000004789c */ /* 0x000fe20003f2e810 */
[----:B0-----:R-:W-:-:S04]  /*4130*/  IADD3 R125, PT, PT, R125, R2, RZ ;  /* 0x000000027d7d7210 */ /* 0x001fc80007ffe0ff */
[----:B------:R-:W-:-:S13]  /*4140*/  ISETP.GE.AND P0, PT, R125, R3, PT ;  /* 0x000000037d00720c */ /* 0x000fda0003f06270 */
[----:B------:R-:W-:Y:S05]  /*4150*/  @!P0 BRA `(.L_x_6836) ;  /* 0xffffffc000cc8947 */ /* 0x000fea000383ffff */
[----:B------:R-:W-:Y:S05]  /*4160*/  EXIT ;  /* 0x000000000000794d */ /* 0x000fea0003800000 */
.L_x_6837:
        /* <DEDUP_REMOVED lines=9> */
.L_x_34015:


//--------------------- .text._ZN10layer_norm13ln_fwd_kernelINS_13Kernel_traitsIf13__nv_bfloat16S2_S2_fjLj5120ELj1ELj1ELj4ELj16ENS_18Kernel_traits_baseILj5120EfS2_S2_S2_fjLj128EEEEELb0ELb1ELb0ELb0EEEvNS_9FwdParamsE --------------------------
	.section	.text._ZN10layer_norm13ln_fwd_kernelINS_13Kernel_traitsIf13__nv_bfloat16S2_S2_fjLj5120ELj1ELj1ELj4ELj16ENS_18Kernel_traits_baseILj5120EfS2_S2_S2_fjLj128EEEEELb0ELb1ELb0ELb0EEEvNS_9FwdParamsE,"ax",@progbits
	.align	128
        .global         _ZN10layer_norm13ln_fwd_kernelINS_13Kernel_traitsIf13__nv_bfloat16S2_S2_fjLj5120ELj1ELj1ELj4ELj16ENS_18Kernel_traits_baseILj5120EfS2_S2_S2_fjLj128EEEEELb0ELb1ELb0ELb0EEEvNS_9FwdParamsE
        .type           _ZN10layer_norm13ln_fwd_kernelINS_13Kernel_traitsIf13__nv_bfloat16S2_S2_fjLj5120ELj1ELj1ELj4ELj16ENS_18Kernel_traits_baseILj5120EfS2_S2_S2_fjLj128EEEEELb0ELb1ELb0ELb0EEEvNS_9FwdParamsE,@function
        .size           _ZN10layer_norm13ln_fwd_kernelINS_13Kernel_traitsIf13__nv_bfloat16S2_S2_fjLj5120ELj1ELj1ELj4ELj16ENS_18Kernel_traits_baseILj5120EfS2_S2_S2_fjLj128EEEEELb0ELb1ELb0ELb0EEEvNS_9FwdParamsE,(.L_x_34016 - _ZN10layer_norm13ln_fwd_kernelINS_13Kernel_traitsIf13__nv_bfloat16S2_S2_fjLj5120ELj1ELj1ELj4ELj16ENS_18Kernel_traits_baseILj5120EfS2_S2_S2_fjLj128EEEEELb0ELb1ELb0ELb0EEEvNS_9FwdParamsE)
        .other          _ZN10layer_norm13ln_fwd_kernelINS_13Kernel_traitsIf13__nv_bfloat16S2_S2_fjLj5120ELj1ELj1ELj4ELj16ENS_18Kernel_traits_baseILj5120EfS2_S2_S2_fjLj128EEEEELb0ELb1ELb0ELb0EEEvNS_9FwdParamsE,@"STO_CUDA_ENTRY STV_DEFAULT"
_ZN10layer_norm13ln_fwd_kernelINS_13Kernel_traitsIf13__nv_bfloat16S2_S2_fjLj5120ELj1ELj1ELj4ELj16ENS_18Kernel_traits_baseILj5120EfS2_S2_S2_fjLj128EEEEELb0ELb1ELb0ELb0EEEvNS_9FwdParamsE:
.text._ZN10layer_norm13ln_fwd_kernelINS_13Kernel_traitsIf13__nv_bfloat16S2_S2_fjLj5120ELj1ELj1ELj4ELj16ENS_18Kernel_traits_baseILj5120EfS2_S2_S2_fjLj128EEEEELb0ELb1ELb0ELb0EEEvNS_9FwdParamsE:
        /* <DEDUP_REMOVED lines=30> */
[----:B------:R0:W5:Y:S04]  /*01e0*/  @P0 LDG.E.128 R120, desc[UR6][R4.64+0x10] ;  /* 0x0000100604780981 */ /* 0x000168000c1e1d00 */
[----:B------:R0:W5:Y:S02]  /*01f0*/  @P0 LD.E.128 R116, desc[UR6][R6.64] ;  /* 0x0000000606740980 */ /* 0x000164000c101d00 */
[----:B------:R-:W1:Y:S08]  /*0200*/  @P1 LDC.64 R14, c[0x0][0x3e8] ;  /* 0x0000fa00ff0e1b82 */ /* 0x000e700000000a00 */
[----:B------:R-:W0:Y:S08]  /*0210*/  @P2 LDC.64 R16, c[0x0][0x3d0] ;  /* 0x0000f400ff102b82 */ /* 0x000e300000000a00 */
[----:B------:R-:W0:Y:S08]  /*0220*/  @P2 LDC.64 R18, c[0x0][0x438] ;  /* 0x00010e00ff122b82 */ /* 0x000e300000000a00 */
[----:B------:R-:W0:Y:S01]  /*0230*/  @P2 LDC.64 R20, c[0x0][0x3e8] ;  /* 0x0000fa00ff142b82 */ /* 0x000e220000000a00 */
[----:B--2---:R-:W-:-:S07]  /*0240*/  @P0 IMAD.WIDE.U32 R8, R133, 0x20, R8 ;  /* 0x0000002085080825 */ /* 0x004fce00078e0008 */
[----:B------:R-:W2:Y:S01]  /*0250*/  @P3 LDC.64 R22, c[0x0][0x3d0] ;  /* 0x0000f400ff163b82 */ /* 0x000ea20000000a00 */
[----:B------:R-:W-:Y:S01]  /*0260*/  @P0 LOP3.LUT R133, R133, 0x80, RZ, 0xfc, !PT ;  /* 0x0000008085850812 */ /* 0x000fe200078efcff */
[----:B------:R0:W5:Y:S06]  /*0270*/  @P0 LD.E.128 R112, desc[UR6][R6.64+0x10] ;  /* 0x0000100606700980 */ /* 0x00016c000c101d00 */
[----:B------:R-:W2:Y:S08]  /*0280*/  @P3 LDC.64 R24, c[0x0][0x438] ;  /* 0x00010e00ff183b82 */ /* 0x000eb00000000a00 */
[----:B------:R-:W2:Y:S01]  /*0290*/  @P3 LDC.64 R26, c[0x0][0x3e8] ;  /* 0x0000fa00ff1a3b82 */ /* 0x000ea20000000a00 */
[C---:B---3--:R-:W-:Y:S01]  /*02a0*/  @P1 IMAD.WIDE.U32 R10, R133.reuse, 0x20, R10 ;  /* 0x00000020850a1825 */ /* 0x048fe200078e000a */
[----:B------:R3:W5:Y:S03]  /*02b0*/  @P0 LDG.E.128 R108, desc[UR6][R8.64] ;  /* 0x00000006086c0981 */ /* 0x000766000c1e1d00 */
[C---:B----4-:R-:W-:Y:S01]  /*02c0*/  @P1 IMAD.WIDE.U32 R12, R133.reuse, 0x20, R12 ;  /* 0x00000020850c1825 */ /* 0x050fe200078e000c */
[----:B------:R3:W5:Y:S03]  /*02d0*/  @P1 LDG.E.128 R100, desc[UR6][R10.64] ;  /* 0x000000060a641981 */ /* 0x000766000c1e1d00 */
[C---:B-1----:R-:W-:Y:S01]  /*02e0*/  @P1 IMAD.WIDE.U32 R14, R133.reuse, 0x20, R14 ;  /* 0x00000020850e1825 */ /* 0x042fe200078e000e */
[----:B------:R-:W-:Y:S01]  /*02f0*/  @P1 IADD3 R133, PT, PT, R133, 0x80, RZ ;  /* 0x0000008085851810 */ /* 0x000fe20007ffe0ff */
[----:B------:R3:W5:Y:S04]  /*0300*/  @P1 LDG.E.128 R96, desc[UR6][R10.64+0x10] ;  /* 0x000010060a601981 */ /* 0x000768000c1e1d00 */
[C---:B0-----:R-:W-:Y:S01]  /*0310*/  @P2 IMAD.WIDE.U32 R16, R133.reuse, 0x20, R16 ;  /* 0x0000002085102825 */ /* 0x041fe200078e0010 */
[----:B------:R3:W5:Y:S03]  /*0320*/  @P1 LD.E.128 R92, desc[UR6][R12.64] ;  /* 0x000000060c5c1980 */ /* 0x000766000c101d00 */
[C---:B------:R-:W-:Y:S01]  /*0330*/  @P2 IMAD.WIDE.U32 R18, R133.reuse, 0x20, R18 ;  /* 0x0000002085122825 */ /* 0x040fe200078e0012 */
[----:B------:R3:W5:Y:S03]  /*0340*/  @P1 LD.E.128 R88, desc[UR6][R12.64+0x10] ;  /* 0x000010060c581980 */ /* 0x000766000c101d00 */
[C---:B------:R-:W-:Y:S01]  /*0350*/  @P2 IMAD.WIDE.U32 R20, R133.reuse, 0x20, R20 ;  /* 0x0000002085142825 */ /* 0x040fe200078e0014 */
[----:B------:R-:W-:Y:S01]  /*0360*/  @P2 IADD3 R133, PT, PT, R133, 0x80, RZ ;  /* 0x0000008085852810 */ /* 0x000fe20007ffe0ff */
[----:B------:R3:W5:Y:S04]  /*0370*/  @P1 LDG.E.128 R84, desc[UR6][R14.64] ;  /* 0x000000060e541981 */ /* 0x000768000c1e1d00 */
[C---:B--2---:R-:W-:Y:S01]  /*0380*/  @P3 IMAD.WIDE.U32 R22, R133.reuse, 0x20, R22 ;  /* 0x0000002085163825 */ /* 0x044fe200078e0016 */
[----:B------:R3:W5:Y:S03]  /*0390*/  @P1 LDG.E.128 R80, desc[UR6][R14.64+0x10] ;  /* 0x000010060e501981 */ /* 0x000766000c1e1d00 */
[C---:B------:R-:W-:Y:S01]  /*03a0*/  @P3 IMAD.WIDE.U32 R24, R133.reuse, 0x20, R24 ;  /* 0x0000002085183825 */ /* 0x040fe200078e0018 */
[----:B------:R3:W5:Y:S03]  /*03b0*/  @P2 LDG.E.128 R76, desc[UR6][R16.64] ;  /* 0x00000006104c2981 */ /* 0x000766000c1e1d00 */
[----:B------:R-:W-:Y:S01]  /*03c0*/  @P3 IMAD.WIDE.U32 R26, R133, 0x20, R26 ;  /* 0x00000020851a3825 */ /* 0x000fe200078e001a */
[----:B------:R3:W5:Y:S04]  /*03d0*/  @P2 LDG.E.128 R72, desc[UR6][R16.64+0x10] ;  /* 0x0000100610482981 */ /* 0x000768000c1e1d00 */
[----:B------:R3:W5:Y:S04]  /*03e0*/  @P2 LD.E.128 R68, desc[UR6][R18.64] ;  /* 0x0000000612442980 */ /* 0x000768000c101d00 */
[----:B------:R3:W5:Y:S04]  /*03f0*/  @P2 LD.E.128 R64, desc[UR6][R18.64+0x10] ;  /* 0x0000100612402980 */ /* 0x000768000c101d00 */
[----:B------:R3:W5:Y:S04]  /*0400*/  @P2 LDG.E.128 R60, desc[UR6][R20.64] ;  /* 0x00000006143c2981 */ /* 0x000768000c1e1d00 */
[----:B------:R3:W5:Y:S04]  /*0410*/  @P2 LDG.E.128 R56, desc[UR6][R20.64+0x10] ;  /* 0x0000100614382981 */ /* 0x000768000c1e1d00 */
[----:B------:R3:W5:Y:S04]  /*0420*/  @P3 LDG.E.128 R52, desc[UR6][R22.64] ;  /* 0x0000000616343981 */ /* 0x000768000c1e1d00 */
[----:B------:R3:W5:Y:S04]  /*0430*/  @P3 LDG.E.128 R48, desc[UR6][R22.64+0x10] ;  /* 0x0000100616303981 */ /* 0x000768000c1e1d00 */
[----:B------:R3:W5:Y:S04]  /*0440*/  @P3 LD.E.128 R44, desc[UR6][R24.64] ;  /* 0x00000006182c3980 */ /* 0x000768000c101d00 */
[----:B------:R3:W5:Y:S04]  /*0450*/  @P3 LD.E.128 R40, desc[UR6][R24.64+0x10] ;  /* 0x0000100618283980 */ /* 0x000768000c101d00 */
[----:B------:R3:W5:Y:S04]  /*0460*/  @P3 LDG.E.128 R36, desc[UR6][R26.64] ;  /* 0x000000061a243981 */ /* 0x000768000c1e1d00 */
[----:B------:R3:W5:Y:S04]  /*0470*/  @P3 LDG.E.128 R32, desc[UR6][R26.64+0x10] ;  /* 0x000010061a203981 */ /* 0x000768000c1e1d00 */
[----:B------:R3:W5:Y:S01]  /*0480*/  @P0 LDG.E.128 R104, desc[UR6][R8.64+0x10] ;  /* 0x0000100608680981 */ /* 0x000762000c1e1d00 */
[----:B------:R-:W-:-:S02]  /*0490*/  ISETP.GE.U32.AND P0, PT, R3, 0x280, PT ;  /* 0x000002800300780c */ /* 0x000fc40003f06070 */
[----:B------:R-:W-:-:S11]  /*04a0*/  @P3 IADD3 R133, PT, PT, R133, 0x80, RZ ;  /* 0x0000008085853810 */ /* 0x000fd60007ffe0ff */
[----:B---3--:R-:W-:Y:S05]  /*04b0*/  @!P0 BRA `(.L_x_6840) ;  /* 0x0000000400488947 */ /* 0x008fea0003800000 */
[----:B------:R-:W0:Y:S08]  /*04c0*/  LDC.64 R4, c[0x0][0x3d0] ;  /* 0x0000f400ff047b82 */ /* 0x000e300000000a00 */
[----:B------:R-:W1:Y:S08]  /*04d0*/  LDC.64 R6, c[0x0][0x438] ;  /* 0x00010e00ff067b82 */ /* 0x000e700000000a00 */
[----:B------:R-:W2:Y:S01]  /*04e0*/  LDC.64 R128, c[0x0][0x3e8] ;  /* 0x0000fa00ff807b82 */ /* 0x000ea20000000a00 */
[----:B0-----:R-:W-:-:S05]  /*04f0*/  IMAD.WIDE.U32 R4, R133, 0x20, R4 ;  /* 0x0000002085047825 */ /* 0x001fca00078e0004 */
[----:B------:R0:W5:Y:S01]  /*0500*/  LDG.E.128 R28, desc[UR6][R4.64] ;  /* 0x00000006041c7981 */ /* 0x000162000c1e1d00 */
[----:B-1----:R-:W-:-:S03]  /*0510*/  IMAD.WIDE.U32 R6, R133, 0x20, R6 ;  /* 0x0000002085067825 */ /* 0x002fc600078e0006 */
[----:B------:R0:W5:Y:S04]  /*0520*/  LDG.E.128 R24, desc[UR6][R4.64+0x10] ;  /* 0x0000100604187981 */ /* 0x000168000c1e1d00 */
[----:B------:R0:W5:Y:S01]  /*0530*/  LD.E.128 R20, desc[UR6][R6.64] ;  /* 0x0000000606147980 */ /* 0x000162000c101d00 */
[----:B--2---:R-:W-:-:S03]  /*0540*/  IMAD.WIDE.U32 R128, R133, 0x20, R128 ;  /* 0x0000002085807825 */ /* 0x004fc600078e0080 */
[----:B------:R0:W5:Y:S04]  /*0550*/  LD.E.128 R16, desc[UR6][R6.64+0x10] ;  /* 0x0000100606107980 */ /* 0x000168000c101d00 */
[----:B------:R0:W5:Y:S04]  /*0560*/  LDG.E.128 R12, desc[UR6][R128.64] ;  /* 0x00000006800c7981 */ /* 0x000168000c1e1d00 */
[----:B------:R0:W5:Y:S01]  /*0570*/  LDG.E.128 R8, desc[UR6][R128.64+0x10] ;  /* 0x0000100680087981 */ /* 0x000162000c1e1d00 */
[----:B------:R-:W-:Y:S05]  /*0580*/  BRA `(.L_x_6840) ;  /* 0x0000000400147947 */ /* 0x000fea0003800000 */
.L_x_6839:
        /* <DEDUP_REMOVED lines=9> */
[----:B0-----:R-:W-:-:S07]  /*0620*/  @P0 IMAD.WIDE.U32 R40, R133, 0x20, R4 ;  /* 0x0000002085280825 */ /* 0x001fce00078e0004 */
[----:B------:R-:W0:Y:S01]  /*0630*/  @P2 LDC.64 R64, c[0x0][0x3d0] ;  /* 0x0000f400ff402b82 */ /* 0x000e220000000a00 */
[C---:B-1----:R-:W-:Y:S01]  /*0640*/  @P0 IMAD.WIDE.U32 R42, R133.reuse, 0x20, R6 ;  /* 0x00000020852a0825 */ /* 0x042fe200078e0006 */
[----:B------:R-:W-:Y:S01]  /*0650*/  @P0 LOP3.LUT R133, R133, 0x80, RZ, 0xfc, !PT ;  /* 0x0000008085850812 */ /* 0x000fe200078efcff */
[----:B------:R-:W5:Y:S05]  /*0660*/  @P0 LDG.E.128 R124, desc[UR6][R40.64] ;  /* 0x00000006287c0981 */ /* 0x000f6a000c1e1d00 */
[----:B------:R-:W1:Y:S01]  /*0670*/  @P2 LDC.64 R66, c[0x0][0x3e8] ;  /* 0x0000fa00ff422b82 */ /* 0x000e620000000a00 */
[C---:B--2---:R-:W-:Y:S01]  /*0680*/  @P1 IMAD.WIDE.U32 R44, R133.reuse, 0x20, R44 ;  /* 0x00000020852c1825 */ /* 0x044fe200078e002c */
[----:B------:R-:W5:Y:S06]  /*0690*/  @P0 LDG.E.128 R120, desc[UR6][R40.64+0x10] ;  /* 0x0000100628780981 */ /* 0x000f6c000c1e1d00 */
[----:B------:R-:W2:Y:S01]  /*06a0*/  @P3 LDC.64 R68, c[0x0][0x3d0] ;  /* 0x0000f400ff443b82 */ /* 0x000ea20000000a00 */
[C---:B---3--:R-:W-:Y:S01]  /*06b0*/  @P1 IMAD.WIDE.U32 R46, R133.reuse, 0x20, R46 ;  /* 0x00000020852e1825 */ /* 0x048fe200078e002e */
[----:B------:R-:W-:Y:S01]  /*06c0*/  @P1 IADD3 R133, PT, PT, R133, 0x80, RZ ;  /* 0x0000008085851810 */ /* 0x000fe20007ffe0ff */
[----:B------:R-:W5:Y:S05]  /*06d0*/  @P0 LDG.E.128 R108, desc[UR6][R42.64] ;  /* 0x000000062a6c0981 */ /* 0x000f6a000c1e1d00 */
[----:B------:R-:W3:Y:S01]  /*06e0*/  @P3 LDC.64 R70, c[0x0][0x3e8] ;  /* 0x0000fa00ff463b82 */ /* 0x000ee20000000a00 */
[C---:B0-----:R-:W-:Y:S01]  /*06f0*/  @P2 IMAD.WIDE.U32 R64, R133.reuse, 0x20, R64 ;  /* 0x0000002085402825 */ /* 0x041fe200078e0040 */
[----:B------:R0:W5:Y:S06]  /*0700*/  @P0 LDG.E.128 R104, desc[UR6][R42.64+0x10] ;  /* 0x000010062a680981 */ /* 0x00016c000c1e1d00 */
[----:B------:R-:W4:Y:S01]  /*0710*/  @P4 LDC.64 R4, c[0x0][0x3d0] ;  /* 0x0000f400ff044b82 */ /* 0x000f220000000a00 */
[C---:B-1----:R-:W-:Y:S01]  /*0720*/  @P2 IMAD.WIDE.U32 R66, R133.reuse, 0x20, R66 ;  /* 0x0000002085422825 */ /* 0x042fe200078e0042 */
[----:B------:R-:W-:Y:S01]  /*0730*/  @P2 IADD3 R133, PT, PT, R133, 0x80, RZ ;  /* 0x0000008085852810 */ /* 0x000fe20007ffe0ff */
[----:B------:R-:W5:Y:S05]  /*0740*/  @P1 LDG.E.128 R100, desc[UR6][R44.64] ;  /* 0x000000062c641981 */ /* 0x000f6a000c1e1d00 */
[----:B------:R-:W1:Y:S01]  /*0750*/  @P4 LDC.64 R6, c[0x0][0x3e8] ;  /* 0x0000fa00ff064b82 */ /* 0x000e620000000a00 */
[----:B--2---:R-:W-:Y:S01]  /*0760*/  @P3 IMAD.WIDE.U32 R68, R133, 0x20, R68 ;  /* 0x0000002085443825 */ /* 0x004fe200078e0044 */
[----:B------:R2:W5:Y:S01]  /*0770*/  @P1 LDG.E.128 R96, desc[UR6][R44.64+0x10] ;  /* 0x000010062c601981 */ /* 0x000562000c1e1d00 */
[----:B0-----:R-:W-:-:S02]  /*0780*/  CS2R R42, SRZ ;  /* 0x00000000002a7805 */ /* 0x001fc4000001ff00 */
[----:B------:R-:W-:Y:S02]  /*0790*/  CS2R R40, SRZ ;  /* 0x0000000000287805 */ /* 0x000fe4000001ff00 */
[----:B------:R-:W-:Y:S01]  /*07a0*/  CS2R R90, SRZ ;  /* 0x00000000005a7805 */ /* 0x000fe2000001ff00 */
[----:B------:R-:W5:Y:S01]  /*07b0*/  @P1 LDG.E.128 R84, desc[UR6][R46.64] ;  /* 0x000000062e541981 */ /* 0x000f62000c1e1d00 */
[C---:B---3--:R-:W-:Y:S01]  /*07c0*/  @P3 IMAD.WIDE.U32 R70, R133.reuse, 0x20, R70 ;  /* 0x0000002085463825 */ /* 0x048fe200078e0046 */
[----:B------:R-:W-:Y:S02]  /*07d0*/  @P3 IADD3 R133, PT, PT, R133, 0x80, RZ ;  /* 0x0000008085853810 */ /* 0x000fe40007ffe0ff */
[----:B------:R0:W5:Y:S01]  /*07e0*/  @P1 LDG.E.128 R80, desc[UR6][R46.64+0x10] ;  /* 0x000010062e501981 */ /* 0x000162000c1e1d00 */
[----:B------:R-:W-:Y:S02]  /*07f0*/  CS2R R88, SRZ ;  /* 0x0000000000587805 */ /* 0x000fe4000001ff00 */
[----:B--2---:R-:W-:-:S02]  /*0800*/  CS2R R44, SRZ ;  /* 0x00000000002c7805 */ /* 0x004fc4000001ff00 */
[----:B------:R-:W-:Y:S01]  /*0810*/  CS2R R94, SRZ ;  /* 0x00000000005e7805 */ /* 0x000fe2000001ff00 */
[----:B------:R-:W5:Y:S01]  /*0820*/  @P2 LDG.E.128 R76, desc[UR6][R64.64] ;  /* 0x00000006404c2981 */ /* 0x000f62000c1e1d00 */
[C---:B----4-:R-:W-:Y:S01]  /*0830*/  @P4 IMAD.WIDE.U32 R4, R133.reuse, 0x20, R4 ;  /* 0x0000002085044825 */ /* 0x050fe200078e0004 */
[----:B------:R-:W-:Y:S02]  /*0840*/  CS2R R92, SRZ ;  /* 0x00000000005c7805 */ /* 0x000fe4000001ff00 */
[----:B------:R2:W5:Y:S04]  /*0850*/  @P2 LDG.E.128 R72, desc[UR6][R64.64+0x10] ;  /* 0x0000100640482981 */ /* 0x000568000c1e1d00 */
[----:B------:R-:W5:Y:S01]  /*0860*/  @P4 LDG.E.128 R28, desc[UR6][R4.64] ;  /* 0x00000006041c4981 */ /* 0x000f62000c1e1d00 */
[----:B-1----:R-:W-:-:S03]  /*0870*/  @P4 IMAD.WIDE.U32 R6, R133, 0x20, R6 ;  /* 0x0000002085064825 */ /* 0x002fc600078e0006 */
[----:B------:R-:W5:Y:S04]  /*0880*/  @P4 LDG.E.128 R24, desc[UR6][R4.64+0x10] ;  /* 0x0000100604184981 */ /* 0x000f68000c1e1d00 */
[----:B------:R-:W5:Y:S04]  /*0890*/  @P4 LDG.E.128 R12, desc[UR6][R6.64] ;  /* 0x00000006060c4981 */ /* 0x000f68000c1e1d00 */
[----:B------:R-:W5:Y:S01]  /*08a0*/  @P4 LDG.E.128 R8, desc[UR6][R6.64+0x10] ;  /* 0x0000100606084981 */ /* 0x000f62000c1e1d00 */
[----:B0-----:R-:W-:Y:S02]  /*08b0*/  CS2R R46, SRZ ;  /* 0x00000000002e7805 */ /* 0x001fe4000001ff00 */
[----:B--2---:R-:W-:-:S02]  /*08c0*/  CS2R R64, SRZ ;  /* 0x0000000000407805 */ /* 0x004fc4000001ff00 */
[----:B------:R-:W-:Y:S01]  /*08d0*/  CS2R R114, SRZ ;  /* 0x0000000000727805 */ /* 0x000fe2000001ff00 */
[----:B------:R-:W5:Y:S01]  /*08e0*/  @P2 LDG.E.128 R60, desc[UR6][R66.64] ;  /* 0x00000006423c2981 */ /* 0x000f62000c1e1d00 */
[----:B------:R-:W-:Y:S02]  /*08f0*/  CS2R R112, SRZ ;  /* 0x0000000000707805 */ /* 0x000fe4000001ff00 */
[----:B------:R-:W-:Y:S02]  /*0900*/  CS2R R118, SRZ ;  /* 0x0000000000767805 */ /* 0x000fe4000001ff00 */
[----:B------:R-:W-:Y:S01]  /*0910*/  CS2R R116, SRZ ;  /* 0x0000000000747805 */ /* 0x000fe2000001ff00 */
[----:B------:R0:W5:Y:S01]  /*0920*/  @P2 LDG.E.128 R56, desc[UR6][R66.64+0x10] ;  /* 0x0000100642382981 */ /* 0x000162000c1e1d00 */
[----:B------:R-:W-:Y:S02]  /*0930*/  @P4 CS2R R18, SRZ ;  /* 0x0000000000124805 */ /* 0x000fe4000001ff00 */
[----:B------:R-:W-:-:S02]  /*0940*/  @P4 CS2R R16, SRZ ;  /* 0x0000000000104805 */ /* 0x000fc4000001ff00 */
[----:B------:R-:W-:Y:S01]  /*0950*/  @P4 CS2R R22, SRZ ;  /* 0x0000000000164805 */ /* 0x000fe2000001ff00 */
[----:B------:R-:W5:Y:S01]  /*0960*/  @P3 LDG.E.128 R52, desc[UR6][R68.64] ;  /* 0x0000000644343981 */ /* 0x000f62000c1e1d00 */
[----:B------:R-:W-:-:S03]  /*0970*/  @P4 CS2R R20, SRZ ;  /* 0x0000000000144805 */ /* 0x000fc6000001ff00 */
[----:B------:R1:W5:Y:S01]  /*0980*/  @P3 LDG.E.128 R48, desc[UR6][R68.64+0x10] ;  /* 0x0000100644303981 */ /* 0x000362000c1e1d00 */
[----:B0-----:R-:W-:-:S03]  /*0990*/  CS2R R66, SRZ ;  /* 0x0000000000427805 */ /* 0x001fc6000001ff00 */
[----:B------:R-:W5:Y:S04]  /*09a0*/  @P3 LDG.E.128 R36, desc[UR6][R70.64] ;  /* 0x0000000646243981 */ /* 0x000f68000c1e1d00 */
[----:B------:R0:W5:Y:S01]  /*09b0*/  @P3 LDG.E.128 R32, desc[UR6][R70.64+0x10] ;  /* 0x0000100646203981 */ /* 0x000162000c1e1d00 */
[----:B-1----:R-:W-:Y:S02]  /*09c0*/  CS2R R68, SRZ ;  /* 0x0000000000447805 */ /* 0x002fe4000001ff00 */
[----:B0-----:R-:W-:-:S07]  /*09d0*/  CS2R R70, SRZ ;  /* 0x0000000000467805 */ /* 0x001fce000001ff00 */
.L_x_6840:
[----:B------:R-:W-:Y:S05]  /*09e0*/  BSYNC.RECONVERGENT B0 ;  /* 0x0000000000007941 */ /* 0x000fea0003800200 */
.L_x_6838:
[----:B------:R-:W1:Y:S02]  /*09f0*/  LDCU UR4, c[0x0][0x384] ;  /* 0x00007080ff0477ac */ /* 0x000e640008000800 */
[----:B-1----:R-:W-:-:S13]  /*0a00*/  ISETP.GE.AND P0, PT, R2, UR4, PT ;  /* 0x0000000402007c0c */ /* 0x002fda000bf06270 */
[----:B------:R-:W-:Y:S05]  /*0a10*/  @P0 EXIT ;  /* 0x000000000000094d */ /* 0x000fea0003800000 */
[----:B------:R-:W-:Y:S01]  /*0a20*/  SHF.R.S32.HI R131, RZ, 0x3, R131 ;  /* 0x00000003ff837819 */ /* 0x000fe20000011483 */
[----:B0-----:R-:W0:Y:S01]  /*0a30*/  LDC.64 R6, c[0x0][0x3e0] ;  /* 0x0000f800ff067b82 */ /* 0x001e220000000a00 */
[----:B------:R-:W1:Y:S02]  /*0a40*/  LDCU UR12, c[0x0][0x388] ;  /* 0x00007100ff0c77ac */ /* 0x000e640008000800 */
[C---:B------:R-:W-:Y:S02]  /*0a50*/  LOP3.LUT R5, R131.reuse, 0x7f, RZ, 0xc0, !PT ;  /* 0x0000007f83057812 */ /* 0x040fe400078ec0ff */
[----:B------:R-:W-:Y:S01]  /*0a60*/  SHF.L.U32 R131, R131, 0x1, RZ ;  /* 0x0000000183837819 */ /* 0x000fe200000006ff */
[----:B------:R-:W2:Y:S01]  /*0a70*/  LDCU.U8 UR10, c[0x0][0x410] ;  /* 0x00008200ff0a77ac */ /* 0x000ea20008000000 */
[----:B------:R-:W-:Y:S01]  /*0a80*/  VIADDMNMX R130, R5, -R130, RZ, !PT ;  /* 0x8000008205827246 */ /* 0x000fe200078001ff */
[----:B------:R-:W-:Y:S01]  /*0a90*/  IMAD R0, R0, -0x20, R5 ;  /* 0xffffffe000007824 */ /* 0x000fe200078e0205 */
[----:B------:R-:W-:Y:S01]  /*0aa0*/  LOP3.LUT R131, R131, 0xffffff00, RZ, 0xc0, !PT ;  /* 0xffffff0083837812 */ /* 0x000fe200078ec0ff */
[----:B------:R-:W3:Y:S01]  /*0ab0*/  LDCU UR11, c[0x0][0x400] ;  /* 0x00008000ff0b77ac */ /* 0x000ee20008000800 */
[----:B------:R-:W-:-:S02]  /*0ac0*/  VIMNMX R130, PT, PT, R130, 0x20, PT ;  /* 0x0000002082827848 */ /* 0x000fc40003fe0100 */
[----:B------:R-:W-:Y:S01]  /*0ad0*/  VIMNMX R0, PT, PT, RZ, R0, !PT ;  /* 0x00000000ff007248 */ /* 0x000fe20007fe0100 */
[----:B------:R-:W4:Y:S01]  /*0ae0*/  LDCU.64 UR8, c[0x0][0x3a0] ;  /* 0x00007400ff0877ac */ /* 0x000f220008000a00 */
[-C--:B------:R-:W-:Y:S02]  /*0af0*/  LEA R130, R130, R131.reuse, 0x3 ;  /* 0x0000008382827211 */ /* 0x080fe400078e18ff */
[----:B------:R-:W-:Y:S01]  /*0b00*/  VIMNMX R0, PT, PT, R0, 0x20, PT ;  /* 0x0000002000007848 */ /* 0x000fe20003fe0100 */
[----:B------:R-:W-:Y:S01]  /*0b10*/  UPLOP3.LUT UP1, UPT, UPT, UPT, UPT, 0x40, 0x4 ;  /* 0x000000000004789c */ /* 0x000fe20003f2e870 */
[----:B------:R-:W-:Y:S02]  /*0b20*/  I2FP.F32.U32 R130, R130 ;  /* 0x0000008200827245 */ /* 0x000fe40000201000 */
[----:B------:R-:W-:Y:S02]  /*0b30*/  LEA R133, R0, R131, 0x3 ;  /* 0x0000008300857211 */ /* 0x000fe400078e18ff */
[----:B------:R0:W0:Y:S02]  /*0b40*/  MUFU.RCP R132, R130 ;  /* 0x0000008200847308 */ /* 0x0000240000001000 */
[----:B0-----:R-:W-:-:S04]  /*0b50*/  ISETP.NE.U32.AND P0, PT, R6, RZ, PT ;  /* 0x000000ff0600720c */ /* 0x001fc80003f05070 */
[----:B-1234-:R-:W-:-:S13]  /*0b60*/  ISETP.NE.AND.EX P0, PT, R7, RZ, PT, P0 ;  /* 0x000000ff0700720c */ /* 0x01efda0003f05300 */
.L_x_6875:
[----:B------:R-:W0:Y:S02]  /*0b70*/  @P0 LDC.64 R128, c[0x0][0x3e0] ;  /* 0x0000f800ff800b82 */ /* 0x000e240000000a00 */
[----:B0-----:R-:W-:-:S06]  /*0b80*/  @P0 IMAD.WIDE R128, R2, 0x2, R128 ;  /* 0x0000000202800825 */ /* 0x001fcc00078e0280 */
[----:B------:R-:W2:Y:S01]  /*0b90*/  @P0 LDG.E.U16 R128, desc[UR6][R128.64] ;  /* 0x0000000680800981 */ /* 0x000ea2000c1e1500 */
[----:B------:R-:W-:Y:S01]  /*0ba0*/  IMAD R0, R2, UR12, RZ ;  /* 0x0000000c02007c24 */ /* 0x000fe2000f8e02ff */
[----:B------:R-:W-:Y:S01]  /*0bb0*/  ISETP.GE.U32.AND P1, PT, R3, 0x80, PT ;  /* 0x000000800300780c */ /* 0x000fe20003f26070 */
[----:B------:R-:W-:Y:S01]  /*0bc0*/  BSSY.RECONVERGENT B0, `(.L_x_6841) ;  /* 0x0000063000007945 */ /* 0x000fe20003800200 */
[----:B------:R-:W0:Y:S02]  /*0bd0*/  S2R R175, SR_TID.X ;  /* 0x0000000000af7919 */ /* 0x000e240000002100 */
[----:B------:R-:W-:-:S04]  /*0be0*/  SHF.R.S32.HI R131, RZ, 0x1f, R0 ;  /* 0x0000001fff837819 */ /* 0x000fc80000011400 */
[----:B------:R-:W-:Y:S01]  /*0bf0*/  LEA.HI R166, R131, R0, RZ, 0x3 ;  /* 0x0000000083a67211 */ /* 0x000fe200078f18ff */
[----:B------:R-:W-:-:S03]  /*0c00*/  HFMA2 R0, -RZ, RZ, 1.875, 0 ;  /* 0x3f800000ff007431 */ /* 0x000fc600000001ff */
        /* <DEDUP_REMOVED lines=15> */
[----:B------:R-:W-:Y:S02]  /*0d00*/  SHF.L.U32 R167, R128, 0x10, RZ ;  /* 0x0000001080a77819 */ /* 0x000fe400000006ff */
[C---:B------:R-:W-:Y:S01]  /*0d10*/  PRMT R172, R130.reuse, 0x7632, R172 ;  /* 0x0000763282ac7816 */ /* 0x040fe200000000ac */
[-C--:B------:R-:W-:Y:S01]  /*0d20*/  FMUL.FTZ R129, R129, R0.reuse ;  /* 0x0000000081817220 */ /* 0x080fe20000410000 */
[----:B------:R-:W-:Y:S01]  /*0d30*/  SHF.L.U32 R169, R130, 0x10, RZ ;  /* 0x0000001082a97819 */ /* 0x000fe200000006ff */
[----:B------:R-:W-:Y:S01]  /*0d40*/  FMUL.FTZ R167, R167, R0 ;  /* 0x00000000a7a77220 */ /* 0x000fe20000410000 */
[----:B------:R-:W-:-:S02]  /*0d50*/  PRMT R168, R128, 0x7632, R168 ;  /* 0x0000763280a87816 */ /* 0x000fc400000000a8 */
[----:B------:R-:W-:Y:S01]  /*0d60*/  PRMT R173, R131, 0x7632, R173 ;  /* 0x0000763283ad7816 */ /* 0x000fe200000000ad */
[----:B------:R-:W-:Y:S01]  /*0d70*/  FMUL.FTZ R171, R169, R0 ;  /* 0x00000000a9ab7220 */ /* 0x000fe20000410000 */
[----:B------:R-:W-:Y:S02]  /*0d80*/  SHF.L.U32 R131, R131, 0x10, RZ ;  /* 0x0000001083837819 */ /* 0x000fe400000006ff */
[----:B------:R-:W-:Y:S02]  /*0d90*/  SHF.L.U32 R177, R172, 0x10, RZ ;  /* 0x00000010acb17819 */ /* 0x000fe400000006ff */
[----:B------:R-:W-:-:S05]  /*0da0*/  SHF.L.U32 R179, R173, 0x10, RZ ;  /* 0x00000010adb37819 */ /* 0x000fca00000006ff */
[----:B------:R-:W-:Y:S01]  /*0db0*/  FMUL.FTZ R176, R179, R0 ;  /* 0x00000000b3b07220 */ /* 0x000fe20000410000 */
[----:B--2---:R-:W-:Y:S02]  /*0dc0*/  SHF.L.U32 R130, R5, 0x10, RZ ;  /* 0x0000001005827819 */ /* 0x004fe400000006ff */
[----:B------:R-:W-:Y:S02]  /*0dd0*/  SHF.L.U32 R128, R4, 0x10, RZ ;  /* 0x0000001004807819 */ /* 0x000fe400000006ff */
[----:B------:R-:W-:Y:S01]  /*0de0*/  SHF.L.U32 R174, R6, 0x10, RZ ;  /* 0x0000001006ae7819 */ /* 0x000fe200000006ff */
[----:B------:R-:W-:Y:S01]  /*0df0*/  FFMA.FTZ R169, R129, R110, R130 ;  /* 0x0000006e81a97223 */ /* 0x000fe20000010082 */
[----:B------:R-:W-:Y:S01]  /*0e00*/  FMUL.FTZ R129, R131, R0 ;  /* 0x0000000083817220 */ /* 0x000fe20000410000 */
[----:B------:R-:W-:Y:S01]  /*0e10*/  FFMA.FTZ R167, R167, R108, R128 ;  /* 0x0000006ca7a77223 */ /* 0x000fe20000010080 */
[----:B------:R-:W-:Y:S01]  /*0e20*/  SHF.L.U32 R128, R7, 0x10, RZ ;  /* 0x0000001007807819 */ /* 0x000fe200000006ff */
[----:B------:R-:W-:Y:S01]  /*0e30*/  FFMA.FTZ R171, R171, R104, R174 ;  /* 0x00000068abab7223 */ /* 0x000fe200000100ae */
[----:B------:R-:W-:Y:S01]  /*0e40*/  SHF.L.U32 R131, R170, 0x10, RZ ;  /* 0x00000010aa837819 */ /* 0x000fe200000006ff */
[----:B------:R-:W-:Y:S01]  /*0e50*/  FMUL.FTZ R170, R177, R0 ;  /* 0x00000000b1aa7220 */ /* 0x000fe20000410000 */
[----:B------:R-:W-:Y:S01]  /*0e60*/  PRMT R130, R5, 0x7632, R130 ;  /* 0x0000763205827816 */ /* 0x000fe20000000082 */
[----:B------:R-:W-:Y:S01]  /*0e70*/  FFMA.FTZ R173, R129, R106, R128 ;  /* 0x0000006a81ad7223 */ /* 0x000fe20000010080 */
[----:B------:R-:W-:Y:S01]  /*0e80*/  SHF.L.U32 R129, R168, 0x10, RZ ;  /* 0x00000010a8817819 */ /* 0x000fe200000006ff */
[----:B------:R-:W-:Y:S01]  /*0e90*/  FMUL.FTZ R172, R131, R0 ;  /* 0x0000000083ac7220 */ /* 0x000fe20000410000 */
[----:B------:R-:W-:-:S02]  /*0ea0*/  PRMT R131, R6, 0x7632, R131 ;  /* 0x0000763206837816 */ /* 0x000fc40000000083 */
[----:B------:R-:W-:Y:S01]  /*0eb0*/  PRMT R168, R7, 0x7632, R168 ;  /* 0x0000763207a87816 */ /* 0x000fe200000000a8 */
[----:B------:R-:W-:Y:S01]  /*0ec0*/  FMUL.FTZ R174, R129, R0 ;  /* 0x0000000081ae7220 */ /* 0x000fe20000410000 */
[----:B------:R-:W-:Y:S02]  /*0ed0*/  PRMT R128, R4, 0x7632, R128 ;  /* 0x0000763204807816 */ /* 0x000fe40000000080 */
[----:B------:R-:W-:Y:S02]  /*0ee0*/  SHF.L.U32 R179, R131, 0x10, RZ ;  /* 0x0000001083b37819 */ /* 0x000fe400000006ff */
[----:B------:R-:W-:Y:S02]  /*0ef0*/  SHF.L.U32 R181, R168, 0x10, RZ ;  /* 0x00000010a8b57819 */ /* 0x000fe400000006ff */
[----:B------:R-:W-:Y:S01]  /*0f00*/  SHF.L.U32 R177, R130, 0x10, RZ ;  /* 0x0000001082b17819 */ /* 0x000fe200000006ff */
[----:B------:R-:W-:Y:S01]  /*0f10*/  FFMA.FTZ R170, R170, R105, R179 ;  /* 0x00000069aaaa7223 */ /* 0x000fe200000100b3 */
        /* <DEDUP_REMOVED lines=9> */
.L_x_6843:
        /* <DEDUP_REMOVED lines=32> */
.L_x_6844:
[----:B------:R-:W0:Y:S01]  /*11b0*/  LDC.64 R178, c[0x0][0x3a8] ;  /* 0x0000ea00ffb27b82 */ /* 0x000e220000000a00 */
[C---:B------:R-:W-:Y:S01]  /*11c0*/  IADD3 R176, PT, PT, R166.reuse, 0x80, RZ ;  /* 0x00000080a6b07810 */ /* 0x040fe20007ffe0ff */
[----:B0-----:R-:W-:-:S05]  /*11d0*/  IMAD.WIDE.U32 R178, R166, 0x10, R178 ;  /* 0x00000010a6b27825 */ /* 0x001fca00078e00b2 */
[----:B------:R0:W-:Y:S02]  /*11e0*/  STG.E.128 desc[UR6][R178.64], R128 ;  /* 0x00000080b2007986 */ /* 0x0001e4000c101d06 */
.L_x_6842:
[----:B------:R-:W-:Y:S05]  /*11f0*/  BSYNC.RECONVERGENT B0 ;  /* 0x0000000000007941 */ /* 0x000fea0003800200 */
.L_x_6841:
        /* <DEDUP_REMOVED lines=13> */
[----:B0----5:R-:W-:Y:S02]  /*12d0*/  PRMT R136, R129, 0x7632, R136 ;  /* 0x0000763281887816 */ /* 0x021fe40000000088 */
[----:B------:R-:W-:Y:S02]  /*12e0*/  PRMT R178, R131, 0x7632, R178 ;  /* 0x0000763283b27816 */ /* 0x000fe400000000b2 */
[----:B------:R-:W-:Y:S02]  /*12f0*/  SHF.L.U32 R137, R128, 0x10, RZ ;  /* 0x0000001080897819 */ /* 0x000fe400000006ff */
[----:B------:R-:W-:Y:S02]  /*1300*/  SHF.L.U32 R129, R129, 0x10, RZ ;  /* 0x0000001081817819 */ /* 0x000fe400000006ff */
[----:B------:R-:W-:Y:S01]  /*1310*/  SHF.L.U32 R139, R130, 0x10, RZ ;  /* 0x00000010828b7819 */ /* 0x000fe200000006ff */
[-C--:B------:R-:W-:Y:S01]  /*1320*/  FMUL.FTZ R137, R137, R0.reuse ;  /* 0x0000000089897220 */ /* 0x080fe20000410000 */
[----:B------:R-:W-:Y:S01]  /*1330*/  SHF.L.U32 R131, R131, 0x10, RZ ;  /* 0x0000001083837819 */ /* 0x000fe200000006ff */
[-C--:B------:R-:W-:Y:S01]  /*1340*/  FMUL.FTZ R129, R129, R0.reuse ;  /* 0x0000000081817220 */ /* 0x080fe20000410000 */
[----:B------:R-:W-:Y:S01]  /*1350*/  PRMT R134, R128, 0x7632, R134 ;  /* 0x0000763280867816 */ /* 0x000fe20000000086 */
[-C--:B------:R-:W-:Y:S01]  /*1360*/  FMUL.FTZ R141, R139, R0.reuse ;  /* 0x000000008b8d7220 */ /* 0x080fe20000410000 */
[----:B------:R-:W-:Y:S01]  /*1370*/  PRMT R138, R130, 0x7632, R138 ;  /* 0x00007632828a7816 */ /* 0x000fe2000000008a */
[----:B------:R-:W-:Y:S01]  /*1380*/  FMUL.FTZ R131, R131, R0 ;  /* 0x0000000083837220 */ /* 0x000fe20000410000 */
[----:B------:R-:W-:-:S02]  /*1390*/  SHF.L.U32 R128, R4, 0x10, RZ ;  /* 0x0000001004807819 */ /* 0x000fc400000006ff */
[----:B------:R-:W-:Y:S02]  /*13a0*/  SHF.L.U32 R130, R5, 0x10, RZ ;  /* 0x0000001005827819 */ /* 0x000fe400000006ff */
[----:B------:R-:W-:Y:S01]  /*13b0*/  SHF.L.U32 R140, R6, 0x10, RZ ;  /* 0x00000010068c7819 */ /* 0x000fe200000006ff */
[----:B------:R-:W-:Y:S01]  /*13c0*/  FFMA.FTZ R137, R137, R84, R128 ;  /* 0x0000005489897223 */ /* 0x000fe20000010080 */
[----:B------:R-:W-:Y:S01]  /*13d0*/  SHF.L.U32 R182, R7, 0x10, RZ ;  /* 0x0000001007b67819 */ /* 0x000fe200000006ff */
[----:B------:R-:W-:Y:S01]  /*13e0*/  FFMA.FTZ R139, R129, R86, R130 ;  /* 0x00000056818b7223 */ /* 0x000fe20000010082 */
[----:B------:R-:W-:Y:S01]  /*13f0*/  PRMT R128, R4, 0x7632, R128 ;  /* 0x0000763204807816 */ /* 0x000fe20000000080 */
[----:B------:R-:W-:Y:S01]  /*1400*/  FFMA.FTZ R141, R141, R80, R140 ;  /* 0x000000508d8d7223 */ /* 0x000fe2000001008c */
[----:B------:R-:W-:Y:S01]  /*1410*/  PRMT R130, R5, 0x7632, R130 ;  /* 0x0000763205827816 */ /* 0x000fe20000000082 */
[----:B------:R-:W-:Y:S01]  /*1420*/  FFMA.FTZ R143, R131, R82, R182 ;  /* 0x00000052838f7223 */ /* 0x000fe200000100b6 */
[----:B------:R-:W-:-:S02]  /*1430*/  PRMT R140, R6, 0x7632, R140 ;  /* 0x00007632068c7816 */ /* 0x000fc4000000008c */
[----:B------:R-:W-:Y:S02]  /*1440*/  PRMT R182, R7, 0x7632, R182 ;  /* 0x0000763207b67816 */ /* 0x000fe400000000b6 */
        /* <DEDUP_REMOVED lines=12> */
[----:B------:R-:W-:-:S02]  /*1510*/  FFMA.FTZ R138, R138, R87, R179 ;  /* 0x000000578a8a7223 */ /* 0x000fc400000100b3 */
[----:B------:R-:W-:Y:S01]  /*1520*/  FFMA.FTZ R136, R136, R81, R183 ;  /* 0x0000005188887223 */ /* 0x000fe200000100b7 */
[----:B------:R-:W-:Y:S01]  /*1530*/  FFMA.FTZ R140, R140, R85, R131 ;  /* 0x000000558c8c7223 */ /* 0x000fe20000010083 */
[----:B------:R-:W-:Y:S01]  /*1540*/  FFMA.FTZ R134, R134, R83, R187 ;  /* 0x0000005386867223 */ /* 0x000fe200000100bb */
[----:B------:R-:W-:Y:S02]  /*1550*/  F2FP.BF16.F32.PACK_AB R129, R138, R139 ;  /* 0x0000008b8a81723e */ /* 0x000fe400000010ff */
[----:B------:R-:W-:Y:S02]  /*1560*/  F2FP.BF16.F32.PACK_AB R130, R136, R141 ;  /* 0x0000008d8882723e */ /* 0x000fe400000010ff */
[----:B------:R-:W-:Y:S02]  /*1570*/  F2FP.BF16.F32.PACK_AB R131, R134, R143 ;  /* 0x0000008f8683723e */ /* 0x000fe400000010ff */
[----:B------:R-:W-:Y:S01]  /*1580*/  F2FP.BF16.F32.PACK_AB R128, R140, R137 ;  /* 0x000000898c80723e */ /* 0x000fe200000010ff */
[----:B------:R-:W-:Y:S06]  /*1590*/  BRA `(.L_x_6848) ;  /* 0x0000000000807947 */ /* 0x000fec0003800000 */
.L_x_6847:
        /* <DEDUP_REMOVED lines=32> */
.L_x_6848:
[----:B------:R-:W0:Y:S02]  /*17a0*/  LDC.64 R178, c[0x0][0x3a8] ;  /* 0x0000ea00ffb27b82 */ /* 0x000e240000000a00 */
[C---:B0-----:R-:W-:Y:S01]  /*17b0*/  IMAD.WIDE.U32 R178, R176.reuse, 0x10, R178 ;  /* 0x00000010b0b27825 */ /* 0x041fe200078e00b2 */
[----:B------:R-:W-:-:S04]  /*17c0*/  IADD3 R176, PT, PT, R176, 0x80, RZ ;  /* 0x00000080b0b07810 */ /* 0x000fc80007ffe0ff */
[----:B------:R1:W-:Y:S03]  /*17d0*/  STG.E.128 desc[UR6][R178.64], R128 ;  /* 0x00000080b2007986 */ /* 0x0003e6000c101d06 */
.L_x_6846:
[----:B------:R-:W-:Y:S05]  /*17e0*/  BSYNC.RECONVERGENT B0 ;  /* 0x0000000000007941 */ /* 0x000fea0003800200 */
.L_x_6845:
[----:B------:R-:W-:Y:S01]  /*17f0*/  ISETP.GE.U32.AND P2, PT, R3, 0x180, PT ;  /* 0x000001800300780c */ /* 0x000fe20003f46070 */
[----:B------:R-:W-:-:S12]  /*1800*/  BSSY.RECONVERGENT B0, `(.L_x_6849) ;  /* 0x000005c000007945 */ /* 0x000fd80003800200 */
[----:B------:R-:W-:Y:S05]  /*1810*/  @!P2 BRA `(.L_x_6850) ;  /* 0x000000040068a947 */ /* 0x000fea0003800000 */
[----:B------:R-:W-:Y:S01]  /*1820*/  ISETP.NE.U32.AND P3, PT, RZ, UR8, PT ;  /* 0x00000008ff007c0c */ /* 0x000fe2000bf65070 */
[----:B01----:R-:W0:Y:S03]  /*1830*/  LDC.64 R128, c[0x0][0x390] ;  /* 0x0000e400ff807b82 */ /* 0x003e260000000a00 */
[----:B------:R-:W-:-:S13]  /*1840*/  ISETP.NE.AND.EX P3, PT, RZ, UR9, PT, P3 ;  /* 0x00000009ff007c0c */ /* 0x000fda000bf65330 */
[----:B------:R-:W1:Y:S01]  /*1850*/  @P3 LDC.64 R130, c[0x0][0x3a0] ;  /* 0x0000e800ff823b82 */ /* 0x000e620000000a00 */
[----:B0-----:R-:W-:-:S04]  /*1860*/  IMAD.WIDE.U32 R128, R176, 0x10, R128 ;  /* 0x00000010b0807825 */ /* 0x001fc800078e0080 */
[----:B-1----:R-:W-:Y:S02]  /*1870*/  @P3 IMAD.WIDE.U32 R144, R176, 0x10, R130 ;  /* 0x00000010b0903825 */ /* 0x002fe400078e0082 */
[----:B------:R-:W5:Y:S04]  /*1880*/  LDG.E.128 R128, desc[UR6][R128.64] ;  /* 0x0000000680807981 */ /* 0x000f68000c1e1d00 */
        /* <DEDUP_REMOVED lines=47> */
.L_x_6851:
        /* <DEDUP_REMOVED lines=32> */
.L_x_6852:
[----:B------:R-:W0:Y:S02]  /*1d80*/  LDC.64 R178, c[0x0][0x3a8] ;  /* 0x0000ea00ffb27b82 */ /* 0x000e240000000a00 */
[C---:B0-----:R-:W-:Y:S01]  /*1d90*/  IMAD.WIDE.U32 R178, R176.reuse, 0x10, R178 ;  /* 0x00000010b0b27825 */ /* 0x041fe200078e00b2 */
[----:B------:R-:W-:-:S04]  /*1da0*/  IADD3 R176, PT, PT, R176, 0x80, RZ ;  /* 0x00000080b0b07810 */ /* 0x000fc80007ffe0ff */
[----:B------:R2:W-:Y:S03]  /*1db0*/  STG.E.128 desc[UR6][R178.64], R128 ;  /* 0x00000080b2007986 */ /* 0x0005e6000c101d06 */
.L_x_6850:
[----:B------:R-:W-:Y:S05]  /*1dc0*/  BSYNC.RECONVERGENT B0 ;  /* 0x0000000000007941 */ /* 0x000fea0003800200 */
.L_x_6849:
[----:B------:R-:W-:Y:S01]  /*1dd0*/  ISETP.GE.U32.AND P3, PT, R3, 0x200, PT ;  /* 0x000002000300780c */ /* 0x000fe20003f66070 */
[----:B------:R-:W-:-:S12]  /*1de0*/  BSSY.RECONVERGENT B0, `(.L_x_6853) ;  /* 0x000005c000007945 */ /* 0x000fd80003800200 */
[----:B------:R-:W-:Y:S05]  /*1df0*/  @!P3 BRA `(.L_x_6854) ;  /* 0x000000040068b947 */ /* 0x000fea0003800000 */
[----:B------:R-:W-:Y:S01]  /*1e00*/  ISETP.NE.U32.AND P4, PT, RZ, UR8, PT ;  /* 0x00000008ff007c0c */ /* 0x000fe2000bf85070 */
[----:B012---:R-:W0:Y:S03]  /*1e10*/  LDC.64 R128, c[0x0][0x390] ;  /* 0x0000e400ff807b82 */ /* 0x007e260000000a00 */
        /* <DEDUP_REMOVED lines=52> */
.L_x_6855:
        /* <DEDUP_REMOVED lines=32> */
.L_x_6856:
[----:B------:R-:W0:Y:S02]  /*2360*/  LDC.64 R178, c[0x0][0x3a8] ;  /* 0x0000ea00ffb27b82 */ /* 0x000e240000000a00 */
[C---:B0-----:R-:W-:Y:S01]  /*2370*/  IMAD.WIDE.U32 R178, R176.reuse, 0x10, R178 ;  /* 0x00000010b0b27825 */ /* 0x041fe200078e00b2 */
[----:B------:R-:W-:-:S04]  /*2380*/  IADD3 R176, PT, PT, R176, 0x80, RZ ;  /* 0x00000080b0b07810 */ /* 0x000fc80007ffe0ff */
[----:B------:R3:W-:Y:S03]  /*2390*/  STG.E.128 desc[UR6][R178.64], R128 ;  /* 0x00000080b2007986 */ /* 0x0007e6000c101d06 */
.L_x_6854:
[----:B------:R-:W-:Y:S05]  /*23a0*/  BSYNC.RECONVERGENT B0 ;  /* 0x0000000000007941 */ /* 0x000fea0003800200 */
.L_x_6853:
        /* <DEDUP_REMOVED lines=12> */
[C---:B-----5:R-:W-:Y:S02]  /*2470*/  PRMT R135, R128.reuse, 0x7632, R135 ;  /* 0x0000763280877816 */ /* 0x060fe40000000087 */
[----:B0-----:R-:W-:Y:S02]  /*2480*/  SHF.L.U32 R161, R128, 0x10, RZ ;  /* 0x0000001080a17819 */ /* 0x001fe400000006ff */
[C---:B------:R-:W-:Y:S02]  /*2490*/  PRMT R128, R129.reuse, 0x7632, R128 ;  /* 0x0000763281807816 */ /* 0x040fe40000000080 */
[----:B------:R-:W-:Y:S01]  /*24a0*/  SHF.L.U32 R129, R129, 0x10, RZ ;  /* 0x0000001081817819 */ /* 0x000fe200000006ff */
[-C--:B------:R-:W-:Y:S01]  /*24b0*/  FMUL.FTZ R161, R161, R0.reuse ;  /* 0x00000000a1a17220 */ /* 0x080fe20000410000 */
[----:B------:R-:W-:Y:S02]  /*24c0*/  SHF.L.U32 R158, R4, 0x10, RZ ;  /* 0x00000010049e7819 */ /* 0x000fe400000006ff */
[----:B------:R-:W-:Y:S01]  /*24d0*/  SHF.L.U32 R162, R5, 0x10, RZ ;  /* 0x0000001005a27819 */ /* 0x000fe200000006ff */
[----:B------:R-:W-:Y:S01]  /*24e0*/  FMUL.FTZ R129, R129, R0 ;  /* 0x0000000081817220 */ /* 0x000fe20000410000 */
[C---:B------:R-:W-:Y:S01]  /*24f0*/  PRMT R160, R130.reuse, 0x7632, R160 ;  /* 0x0000763282a07816 */ /* 0x040fe200000000a0 */
[----:B------:R-:W-:Y:S01]  /*2500*/  FFMA.FTZ R158, R161, R12, R158 ;  /* 0x0000000ca19e7223 */ /* 0x000fe2000001009e */
[----:B------:R-:W-:Y:S01]  /*2510*/  SHF.L.U32 R163, R130, 0x10, RZ ;  /* 0x0000001082a37819 */ /* 0x000fe200000006ff */
[----:B------:R-:W-:Y:S01]  /*2520*/  FFMA.FTZ R161, R129, R14, R162 ;  /* 0x0000000e81a17223 */ /* 0x000fe200000100a2 */
[----:B------:R-:W-:-:S02]  /*2530*/  PRMT R130, R131, 0x7632, R130 ;  /* 0x0000763283827816 */ /* 0x000fc40000000082 */
[----:B------:R-:W-:Y:S01]  /*2540*/  SHF.L.U32 R165, R131, 0x10, RZ ;  /* 0x0000001083a57819 */ /* 0x000fe200000006ff */
[-C--:B------:R-:W-:Y:S01]  /*2550*/  FMUL.FTZ R163, R163, R0.reuse ;  /* 0x00000000a3a37220 */ /* 0x080fe20000410000 */
[----:B------:R-:W-:Y:S02]  /*2560*/  SHF.L.U32 R164, R6, 0x10, RZ ;  /* 0x0000001006a47819 */ /* 0x000fe400000006ff */
[----:B------:R-:W-:Y:S01]  /*2570*/  SHF.L.U32 R131, R160, 0x10, RZ ;  /* 0x00000010a0837819 */ /* 0x000fe200000006ff */
[----:B------:R-:W-:Y:S01]  /*2580*/  FMUL.FTZ R165, R165, R0 ;  /* 0x00000000a5a57220 */ /* 0x000fe20000410000 */
[----:B------:R-:W-:Y:S01]  /*2590*/  SHF.L.U32 R135, R135, 0x10, RZ ;  /* 0x0000001087877819 */ /* 0x000fe200000006ff */
[----:B------:R-:W-:Y:S01]  /*25a0*/  FFMA.FTZ R163, R163, R8, R164 ;  /* 0x00000008a3a37223 */ /* 0x000fe200000100a4 */
        /* <DEDUP_REMOVED lines=8> */
[----:B------:R-:W-:-:S02]  /*2630*/  PRMT R0, R4, 0x7632, R0 ;  /* 0x0000763204007816 */ /* 0x000fc40000000000 */
[----:B------:R-:W-:Y:S02]  /*2640*/  PRMT R129, R5, 0x7632, R129 ;  /* 0x0000763205817816 */ /* 0x000fe40000000081 */
[----:B------:R-:W-:Y:S02]  /*2650*/  SHF.L.U32 R177, R131, 0x10, RZ ;  /* 0x0000001083b17819 */ /* 0x000fe400000006ff */
[----:B------:R-:W-:Y:S02]  /*2660*/  SHF.L.U32 R178, R7, 0x10, RZ ;  /* 0x0000001007b27819 */ /* 0x000fe400000006ff */
[----:B------:R-:W-:Y:S01]  /*2670*/  SHF.L.U32 R131, R130, 0x10, RZ ;  /* 0x0000001082837819 */ /* 0x000fe200000006ff */
[----:B------:R-:W-:Y:S01]  /*2680*/  FFMA.FTZ R160, R160, R11, R177 ;  /* 0x0000000ba0a07223 */ /* 0x000fe200000100b1 */
        /* <DEDUP_REMOVED lines=11> */
.L_x_6859:
        /* <DEDUP_REMOVED lines=32> */
.L_x_6860:
[----:B------:R-:W0:Y:S02]  /*2940*/  LDC.64 R178, c[0x0][0x3a8] ;  /* 0x0000ea00ffb27b82 */ /* 0x000e240000000a00 */
[----:B0-----:R-:W-:-:S05]  /*2950*/  IMAD.WIDE.U32 R176, R176, 0x10, R178 ;  /* 0x00000010b0b07825 */ /* 0x001fca00078e00b2 */
[----:B------:R4:W-:Y:S02]  /*2960*/  STG.E.128 desc[UR6][R176.64], R128 ;  /* 0x00000080b0007986 */ /* 0x0009e4000c101d06 */
.L_x_6858:
[----:B------:R-:W-:Y:S05]  /*2970*/  BSYNC.RECONVERGENT B0 ;  /* 0x0000000000007941 */ /* 0x000fea0003800200 */
.L_x_6857:
        /* <DEDUP_REMOVED lines=66> */
[----:B------:R-:W-:Y:S02]  /*2da0*/  FADD.FTZ R176, R139, -R128 ;  /* 0x800000808bb07221 */ /* 0x000fe40000010000 */
        /* <DEDUP_REMOVED lines=97> */
.L_x_6862:
[----:B------:R-:W-:Y:S05]  /*33c0*/  BSYNC.RECONVERGENT B0 ;  /* 0x0000000000007941 */ /* 0x000fea0003800200 */
.L_x_6861:
        /* <DEDUP_REMOVED lines=11> */
[----:B------:R0:W1:Y:S03]  /*3480*/  LDS.64 R128, [R0+UR4] ;  /* 0x0000000400807984 */ /* 0x0000660008000a00 */
.L_x_6864:
[----:B------:R-:W-:Y:S05]  /*3490*/  BSYNC.RECONVERGENT B0 ;  /* 0x0000000000007941 */ /* 0x000fea0003800200 */
.L_x_6863:
[----:B------:R-:W2:Y:S01]  /*34a0*/  SHFL.DOWN PT, R131, R178, 0x2, 0x1f ;  /* 0x08401f00b2837f89 */ /* 0x000ea200000e0000 */
[----:B------:R-:W-:Y:S01]  /*34b0*/  ISETP.NE.AND P5, PT, RZ, UR10, PT ;  /* 0x0000000aff007c0c */ /* 0x000fe2000bfa5270 */
[----:B------:R-:W-:Y:S02]  /*34c0*/  BSSY.RECONVERGENT B0, `(.L_x_6865) ;  /* 0x0000052000007945 */ /* 0x000fe40003800200 */
[----:B-1----:R-:W0:Y:S01]  /*34d0*/  SHFL.DOWN PT, R177, R128, 0x2, 0x1f ;  /* 0x08401f0080b17f89 */ /* 0x002e2200000e0000 */
[----:B--2---:R-:W-:Y:S02]  /*34e0*/  IADD3 R130, PT, PT, R131, R178, RZ ;  /* 0x000000b283827210 */ /* 0x004fe40007ffe0ff */
        /* <DEDUP_REMOVED lines=23> */
[----:B------:R-:W-:Y:S01]  /*3660*/  FFMA.FTZ R128, R176, R183, R131 ;  /* 0x000000b7b0807223 */ /* 0x000fe20000010083 */
[----:B------:R-:W-:Y:S02]  /*3670*/  FMUL.FTZ R131, R178, R178 ;  /* 0x000000b2b2837220 */ /* 0x000fe40000410000 */
[----:B------:R-:W0:Y:S01]  /*3680*/  LDC R178, c[0x0][0x448] ;  /* 0x00011200ffb27b82 */ /* 0x000e220000000800 */
[----:B-1----:R-:W-:Y:S01]  /*3690*/  FMUL.FTZ R130, R177, R128 ;  /* 0x00000080b1827220 */ /* 0x002fe20000410000 */
[----:B------:R-:W-:-:S04]  /*36a0*/  FMUL.FTZ R131, R176, R131 ;  /* 0x00000083b0837220 */ /* 0x000fc80000410000 */
[----:B------:R-:W1:Y:S01]  /*36b0*/  SHFL.IDX PT, R179, R130, RZ, 0x1f ;  /* 0x00001fff82b37589 */ /* 0x000e6200000e0000 */
[----:B------:R-:W-:Y:S01]  /*36c0*/  FMUL.FTZ R131, R131, R185 ;  /* 0x000000b983837220 */ /* 0x000fe20000410000 */
[----:B--2---:R-:W-:-:S04]  /*36d0*/  FADD.FTZ R128, R0, R129 ;  /* 0x0000008100807221 */ /* 0x004fc80000010000 */
[----:B------:R-:W-:-:S06]  /*36e0*/  FFMA.FTZ R177, R177, R131, R128 ;  /* 0x00000083b1b17223 */ /* 0x000fcc0000010080 */
[----:B------:R-:W0:Y:S01]  /*36f0*/  SHFL.IDX PT, R177, R177, RZ, 0x1f ;  /* 0x00001fffb1b17589 */ /* 0x000e2200000e0000 */
[----:B-1----:R-:W-:-:S05]  /*3700*/  FMUL.FTZ R0, R179, R179 ;  /* 0x000000b3b3007220 */ /* 0x002fca0000410000 */
[----:B------:R-:W-:Y:S02]  /*3710*/  FSEL R176, R0, RZ, P5 ;  /* 0x000000ff00b07208 */ /* 0x000fe40002800000 */
[----:B------:R-:W-:Y:S02]  /*3720*/  FSEL R0, R179, RZ, !P5 ;  /* 0x000000ffb3007208 */ /* 0x000fe40006800000 */
        /* <DEDUP_REMOVED lines=43> */
.L_x_6866:
[----:B------:R-:W-:Y:S05]  /*39e0*/  BSYNC.RECONVERGENT B0 ;  /* 0x0000000000007941 */ /* 0x000fea0003800200 */
.L_x_6865:
[----:B------:R-:W-:Y:S01]  /*39f0*/  ISETP.NE.AND P1, PT, R180, RZ, PT ;  /* 0x000000ffb400720c */ /* 0x000fe20003f25270 */
        /* <DEDUP_REMOVED lines=34> */
.L_x_6868:
[----:B------:R-:W-:Y:S05]  /*3c20*/  BSYNC.RECONVERGENT B0 ;  /* 0x0000000000007941 */ /* 0x000fea0003800200 */
.L_x_6867:
        /* <DEDUP_REMOVED lines=34> */
.L_x_6870:
[----:B------:R-:W-:Y:S05]  /*3e50*/  BSYNC.RECONVERGENT B0 ;  /* 0x0000000000007941 */ /* 0x000fea0003800200 */
.L_x_6869:
        /* <DEDUP_REMOVED lines=34> */
.L_x_6872:
[----:B------:R-:W-:Y:S05]  /*4080*/  BSYNC.RECONVERGENT B0 ;  /* 0x0000000000007941 */ /* 0x000fea0003800200 */
.L_x_6871:
        /* <DEDUP_REMOVED lines=33> */
.L_x_6874:
[----:B------:R-:W-:Y:S05]  /*42a0*/  BSYNC.RECONVERGENT B0 ;  /* 0x0000000000007941 */ /* 0x000fea0003800200 */
.L_x_6873:
[----:B01234-:R-:W0:Y:S01]  /*42b0*/  LDC.64 R128, c[0x0][0x380] ;  /* 0x0000e000ff807b82 */ /* 0x01fe220000000a00 */
[----:B------:R-:W-:Y:S01]  /*42c0*/  UPLOP3.LUT UP1, UPT, UPT, UPT, UP1, 0x40, 0x4 ;  /* 0x000000000004789c */ /* 0x000fe20003f2e810 */
[----:B0-----:R-:W-:-:S04]  /*42d0*/  IADD3 R2, PT, PT, R2, R128, RZ ;  /* 0x0000008002027210 */ /* 0x001fc80007ffe0ff */
[----:B------:R-:W-:-:S13]  /*42e0*/  ISETP.GE.AND P1, PT, R2, R129, PT ;  /* 0x000000810200720c */ /* 0x000fda0003f26270 */
[----:B------:R-:W-:Y:S05]  /*42f0*/  @!P1 BRA `(.L_x_6875) ;  /* 0xffffffc8001c9947 */ /* 0x000fea000383ffff */
[----:B------:R-:W-:Y:S05]  /*4300*/  EXIT ;  /* 0x000000000000794d */ /* 0x000fea0003800000 */
.L_x_6876:
        /* <DEDUP_REMOVED lines=15> */
.L_x_34016:


//--------------------- .text._ZN10layer_norm13ln_fwd_kernelINS_13Kernel_traitsIf13__nv_bfloat16S2_S2_fjLj5120ELj1ELj1ELj4ELj16ENS_18Kernel_traits_baseILj5120EfS2_S2_S2_fjLj128EEEEELb0ELb1ELb0ELb1EEEvNS_9FwdParamsE --------------------------
	.section	.text._ZN10layer_norm13ln_fwd_kernelINS_13Kernel_traitsIf13__nv_bfloat16S2_S2_fjLj5120ELj1ELj1ELj4ELj16ENS_18Kernel_traits_baseILj5120EfS2_S2_S2_fjLj128EEEEELb0ELb1ELb0ELb1EEEvNS_9FwdParamsE,"ax",@progbits
	.align	128
        .global         _ZN10layer_norm13ln_fwd_kernelINS_13Kernel_traitsIf13__nv_bfloat16S2_S2_fjLj5120ELj1ELj1ELj4ELj16ENS_18Kernel_traits_baseILj5120EfS2_S2_S2_fjLj128EEEEELb0ELb1ELb0ELb1EEEvNS_9FwdParamsE
        .type           _ZN10layer_norm13ln_fwd_kernelINS_13Kernel_traitsIf13__nv_bfloat16S2_S2_fjLj5120ELj1ELj1ELj4ELj16ENS_18Kernel_traits_baseILj5120EfS2_S2_S2_fjLj128EEEEELb0ELb1ELb0ELb1EEEvNS_9FwdParamsE,@function
        .size           _ZN10layer_norm13ln_fwd_kernelINS_13Kernel_traitsIf13__nv_bfloat16S2_S2_fjLj5120ELj1ELj1ELj4ELj16ENS_18Kernel_traits_baseILj5120EfS2_S2_S2_fjLj128EEEEELb0ELb1ELb0ELb1EEEvNS_9FwdParamsE,(.L_x_34017 - _ZN10layer_norm13ln_fwd_kernelINS_13Kernel_traitsIf13__nv_bfloat16S2_S2_fjLj5120ELj1ELj1ELj4ELj16ENS_18Kernel_traits_baseILj5120EfS2_S2_S2_fjLj128EEEEELb0ELb1ELb0ELb1EEEvNS_9FwdParamsE)
        .other          _ZN10layer_norm13ln_fwd_kernelINS_13Kernel_traitsIf13__nv_bfloat16S2_S2_fjLj5120ELj1ELj1ELj4ELj16ENS_18Kernel_traits_baseILj5120EfS2_S2_S2_fjLj128EEEEELb0ELb1ELb0ELb1EEEvNS_9FwdParamsE,@"STO_CUDA_ENTRY STV_DEFAULT"
_ZN10layer_norm13ln_fwd_kernelINS_13Kernel_traitsIf13__nv_bfloat16S2_S2_fjLj5120ELj1ELj1ELj4ELj16ENS_18Kernel_traits_baseILj5120EfS2_S2_S2_fjLj128EEEEELb0ELb1ELb0ELb1EEEvNS_9FwdParamsE:
.text._ZN10layer_norm13ln_fwd_kernelINS_13Kernel_traitsIf13__nv_bfloat16S2_S2_fjLj5120ELj1ELj1ELj4ELj16ENS_18Kernel_traits_baseILj5120EfS2_S2_S2_fjLj128EEEEELb0ELb1ELb0ELb1EEEvNS_9FwdParamsE:
        /* <DEDUP_REMOVED lines=46> */
.L_x_6877:
        /* <DEDUP_REMOVED lines=43> */
[----:B-1----:R-:W-:-:S07]  /*0590*/  CS2R R84, SRZ ;  /* 0x0000000000547805 */ /* 0x002fce000001ff00 */
.L_x_6878:
        /* <DEDUP_REMOVED lines=11> */
.L_x_6893:
[----:B-1----:R-:W0:Y:S01]  /*0650*/  S2R R140, SR_TID.X ;  /* 0x00000000008c7919 */ /* 0x002e220000002100 */
[----:B------:R-:W1:Y:S01]  /*0660*/  @P0 LDC.64 R2, c[0x0][0x3e0] ;  /* 0x0000f800ff020b82 */ /* 0x000e620000000a00 */
[----:B------:R-:W-:-:S05]  /*0670*/  IMAD R0, R136, UR10, RZ ;  /* 0x0000000a88007c24 */ /* 0x000fca000f8e02ff */
[----:B------:R-:W-:Y:S02]  /*0680*/  SHF.R.S32.HI R129, RZ, 0x1f, R0 ;  /* 0x0000001fff817819 */ /* 0x000fe40000011400 */
[----:B------:R-:W2:Y:S02]  /*0690*/  LDC.64 R138, c[0x0][0x390] ;  /* 0x0000e400ff8a7b82 */ /* 0x000ea40000000a00 */
[----:B------:R-:W-:Y:S01]  /*06a0*/  LEA.HI R129, R129, R0, RZ, 0x3 ;  /* 0x0000000081817211 */ /* 0x000fe200078f18ff */
[----:B-1----:R-:W-:-:S06]  /*06b0*/  @P0 IMAD.WIDE R2, R136, 0x2, R2 ;  /* 0x0000000288020825 */ /* 0x002fcc00078e0202 */
[----:B------:R-:W3:Y:S01]  /*06c0*/  @P0 LDG.E.U16 R2, desc[UR6][R2.64] ;  /* 0x0000000602020981 */ /* 0x000ee2000c1e1500 */
[----:B0-----:R-:W-:-:S05]  /*06d0*/  LEA.HI.SX32 R137, R129, R140, 0x1d ;  /* 0x0000008c81897211 */ /* 0x001fca00078feaff */
[----:B--2---:R-:W-:-:S05]  /*06e0*/  IMAD.WIDE.U32 R128, R137, 0x10, R138 ;  /* 0x0000001089807825 */ /* 0x004fca00078e008a */
[----:B-----5:R0:W5:Y:S01]  /*06f0*/  LDG.E.128 R144, desc[UR6][R128.64] ;  /* 0x0000000680907981 */ /* 0x020162000c1e1d00 */
[----:B------:R-:W-:-:S04]  /*0700*/  ISETP.NE.U32.AND P1, PT, RZ, UR8, PT ;  /* 0x00000008ff007c0c */ /* 0x000fc8000bf25070 */
[----:B------:R-:W-:Y:S01]  /*0710*/  ISETP.NE.AND.EX P1, PT, RZ, UR9, PT, P1 ;  /* 0x00000009ff007c0c */ /* 0x000fe2000bf25310 */
[----:B------:R-:W-:Y:S01]  /*0720*/  HFMA2 R0, -RZ, RZ, 1.875, 0 ;  /* 0x3f800000ff007431 */ /* 0x000fe200000001ff */
[----:B---3--:R-:W-:-:S11]  /*0730*/  @P0 SHF.L.U32 R0, R2, 0x10, RZ ;  /* 0x0000001002000819 */ /* 0x008fd600000006ff */
[----:B0-----:R-:W-:Y:S05]  /*0740*/  @!P1 BRA `(.L_x_6879) ;  /* 0x0000000000c09947 */ /* 0x001fea0003800000 */
[----:B------:R-:W0:Y:S02]  /*0750*/  LDC.64 R4, c[0x0][0x3a0] ;  /* 0x0000e800ff047b82 */ /* 0x000e240000000a00 */
[----:B0-----:R-:W-:-:S06]  /*0760*/  IMAD.WIDE.U32 R4, R137, 0x10, R4 ;  /* 0x0000001089047825 */ /* 0x001fcc00078e0004 */
[----:B------:R-:W2:Y:S01]  /*0770*/  LDG.E.128 R4, desc[UR6][R4.64] ;  /* 0x0000000604047981 */ /* 0x000ea2000c1e1d00 */
[----:B-----5:R-:W-:Y:S02]  /*0780*/  SHF.L.U32 R3, R144, 0x10, RZ ;  /* 0x0000001090037819 */ /* 0x020fe400000006ff */
[C---:B------:R-:W-:Y:S02]  /*0790*/  SHF.L.U32 R131, R145.reuse, 0x10, RZ ;  /* 0x0000001091837819 */ /* 0x040fe400000006ff */
[----:B------:R-:W-:Y:S01]  /*07a0*/  PRMT R129, R145, 0x7632, R129 ;  /* 0x0000763291817816 */ /* 0x000fe20000000081 */
[-C--:B------:R-:W-:Y:S01]  /*07b0*/  FMUL.FTZ R3, R3, R0.reuse ;  /* 0x0000000003037220 */ /* 0x080fe20000410000 */
[----:B------:R-:W-:Y:S01]  /*07c0*/  PRMT R135, R147, 0x7632, R135 ;  /* 0x0000763293877816 */ /* 0x000fe20000000087 */
[----:B------:R-:W-:Y:S01]  /*07d0*/  FMUL.FTZ R131, R131, R0 ;  /* 0x0000000083837220 */ /* 0x000fe20000410000 */
[----:B------:R-:W-:Y:S02]  /*07e0*/  SHF.L.U32 R147, R147, 0x10, RZ ;  /* 0x0000001093937819 */ /* 0x000fe400000006ff */
[----:B------:R-:W-:-:S02]  /*07f0*/  SHF.L.U32 R133, R146, 0x10, RZ ;  /* 0x0000001092857819 */ /* 0x000fc400000006ff */
[----:B------:R-:W-:Y:S01]  /*0800*/  SHF.L.U32 R129, R129, 0x10, RZ ;  /* 0x0000001081817819 */ /* 0x000fe200000006ff */
[-C--:B------:R-:W-:Y:S01]  /*0810*/  FMUL.FTZ R147, R147, R0.reuse ;  /* 0x0000000093937220 */ /* 0x080fe20000410000 */
[----:B------:R-:W-:Y:S01]  /*0820*/  PRMT R132, R146, 0x7632, R132 ;  /* 0x0000763292847816 */ /* 0x000fe20000000084 */
[-C--:B------:R-:W-:Y:S01]  /*0830*/  FMUL.FTZ R133, R133, R0.reuse ;  /* 0x0000000085857220 */ /* 0x080fe20000410000 */
[----:B------:R-:W-:Y:S01]  /*0840*/  PRMT R2, R144, 0x7632, R2 ;  /* 0x0000763290027816 */ /* 0x000fe20000000002 */
[----:B------:R-:W-:Y:S01]  /*0850*/  FMUL.FTZ R146, R129, R0 ;  /* 0x0000000081927220 */ /* 0x000fe20000410000 */
[----:B------:R-:W-:-:S05]  /*0860*/  SHF.L.U32 R135, R135, 0x10, RZ ;  /* 0x0000001087877819 */ /* 0x000fca00000006ff */
[----:B------:R-:W-:Y:S01]  /*0870*/  FMUL.FTZ R142, R135, R0 ;  /* 0x00000000878e7220 */ /* 0x000fe20000410000 */
[----:B--2---:R-:W-:Y:S02]  /*0880*/  SHF.L.U32 R128, R4, 0x10, RZ ;  /* 0x0000001004807819 */ /* 0x004fe400000006ff */
[----:B------:R-:W-:Y:S02]  /*0890*/  SHF.L.U32 R130, R5, 0x10, RZ ;  /* 0x0000001005827819 */ /* 0x000fe400000006ff */
[----:B------:R-:W-:Y:S01]  /*08a0*/  SHF.L.U32 R134, R6, 0x10, RZ ;  /* 0x0000001006867819 */ /* 0x000fe200000006ff */
[----:B------:R-:W-:Y:S01]  /*08b0*/  FFMA.FTZ R141, R3, R44, R128 ;  /* 0x0000002c038d7223 */ /* 0x000fe20000010080 */
[----:B------:R-:W-:Y:S01]  /*08c0*/  SHF.L.U32 R128, R7, 0x10, RZ ;  /* 0x0000001007807819 */ /* 0x000fe200000006ff */
[----:B------:R-:W-:Y:S01]  /*08d0*/  FFMA.FTZ R143, R131, R46, R130 ;  /* 0x0000002e838f7223 */ /* 0x000fe20000010082 */
[----:B------:R-:W-:Y:S01]  /*08e0*/  SHF.L.U32 R131, R132, 0x10, RZ ;  /* 0x0000001084837819 */ /* 0x000fe200000006ff */
[----:B------:R-:W-:Y:S01]  /*08f0*/  FFMA.FTZ R145, R133, R40, R134 ;  /* 0x0000002885917223 */ /* 0x000fe20000010086 */
[----:B------:R-:W-:Y:S01]  /*0900*/  SHF.L.U32 R3, R2, 0x10, RZ ;  /* 0x0000001002037819 */ /* 0x000fe200000006ff */
[----:B------:R-:W-:Y:S01]  /*0910*/  FFMA.FTZ R147, R147, R42, R128 ;  /* 0x0000002a93937223 */ /* 0x000fe20000010080 */
        /* <DEDUP_REMOVED lines=19> */
.L_x_6879:
        /* <DEDUP_REMOVED lines=32> */
.L_x_6880:
[----:B------:R-:W0:Y:S01]  /*0c50*/  LDC.64 R2, c[0x0][0x3a8] ;  /* 0x0000ea00ff027b82 */ /* 0x000e220000000a00 */
[----:B------:R-:W-:-:S05]  /*0c60*/  IADD3 R149, PT, PT, R137, 0x80, RZ ;  /* 0x0000008089957810 */ /* 0x000fca0007ffe0ff */
[----:B------:R-:W-:Y:S02]  /*0c70*/  IMAD.WIDE.U32 R130, R149, 0x10, R138 ;  /* 0x0000001095827825 */ /* 0x000fe400078e008a */
[----:B------:R-:W1:Y:S02]  /*0c80*/  @P1 LDC.64 R132, c[0x0][0x3a0] ;  /* 0x0000e800ff841b82 */ /* 0x000e640000000a00 */
[----:B0-----:R-:W-:-:S05]  /*0c90*/  IMAD.WIDE.U32 R128, R137, 0x10, R2 ;  /* 0x0000001089807825 */ /* 0x001fca00078e0002 */
[----:B------:R0:W-:Y:S01]  /*0ca0*/  STG.E.128 desc[UR6][R128.64], R152 ;  /* 0x0000009880007986 */ /* 0x0001e2000c101d06 */
[----:B-1----:R-:W-:-:S03]  /*0cb0*/  @P1 IMAD.WIDE.U32 R132, R149, 0x10, R132 ;  /* 0x0000001095841825 */ /* 0x002fc600078e0084 */
[----:B------:R0:W5:Y:S04]  /*0cc0*/  LDG.E.128 R156, desc[UR6][R130.64] ;  /* 0x00000006829c7981 */ /* 0x000168000c1e1d00 */
[----:B------:R0:W5:Y:S01]  /*0cd0*/  @P1 LDG.E.128 R4, desc[UR6][R132.64] ;  /* 0x0000000684041981 */ /* 0x000162000c1e1d00 */
[----:B------:R-:W-:Y:S05]  /*0ce0*/  @!P1 BRA `(.L_x_6881) ;  /* 0x0000000000b49947 */ /* 0x000fea0003800000 */
[----:B0----5:R-:W-:Y:S02]  /*0cf0*/  SHF.L.U32 R129, R156, 0x10, RZ ;  /* 0x000000109c817819 */ /* 0x021fe400000006ff */
        /* <DEDUP_REMOVED lines=18> */
[----:B------:R-:W-:Y:S02]  /*0e20*/  PRMT R129, R4, 0x7632, R129 ;  /* 0x0000763204817816 */ /* 0x000fe40000000081 */
[----:B------:R-:W-:Y:S01]  /*0e30*/  PRMT R130, R5, 0x7632, R130 ;  /* 0x0000763205827816 */ /* 0x000fe20000000082 */
[----:B------:R-:W-:Y:S01]  /*0e40*/  FFMA.FTZ R155, R155, R34, R154 ;  /* 0x000000229b9b7223 */ /* 0x000fe2000001009a */
[----:B------:R-:W-:Y:S02]  /*0e50*/  PRMT R134, R6, 0x7632, R134 ;  /* 0x0000763206867816 */ /* 0x000fe40000000086 */
[----:B------:R-:W-:-:S02]  /*0e60*/  PRMT R150, R7, 0x7632, R150 ;  /* 0x0000763207967816 */ /* 0x000fc40000000096 */
[----:B------:R-:W-:Y:S02]  /*0e70*/  SHF.L.U32 R131, R128, 0x10, RZ ;  /* 0x0000001080837819 */ /* 0x000fe400000006ff */
[----:B------:R-:W-:Y:S02]  /*0e80*/  SHF.L.U32 R133, R132, 0x10, RZ ;  /* 0x0000001084857819 */ /* 0x000fe400000006ff */
[----:B------:R-:W-:Y:S01]  /*0e90*/  SHF.L.U32 R163, R152, 0x10, RZ ;  /* 0x0000001098a37819 */ /* 0x000fe200000006ff */
[-C--:B------:R-:W-:Y:S01]  /*0ea0*/  FMUL.FTZ R156, R131, R0.reuse ;  /* 0x00000000839c7220 */ /* 0x080fe20000410000 */
[----:B------:R-:W-:Y:S01]  /*0eb0*/  SHF.L.U32 R159, R135, 0x10, RZ ;  /* 0x00000010879f7819 */ /* 0x000fe200000006ff */
[-C--:B------:R-:W-:Y:S01]  /*0ec0*/  FMUL.FTZ R154, R133, R0.reuse ;  /* 0x00000000859a7220 */ /* 0x080fe20000410000 */
[----:B------:R-:W-:Y:S02]  /*0ed0*/  SHF.L.U32 R129, R129, 0x10, RZ ;  /* 0x0000001081817819 */ /* 0x000fe400000006ff */
[----:B------:R-:W-:Y:S01]  /*0ee0*/  SHF.L.U32 R135, R130, 0x10, RZ ;  /* 0x0000001082877819 */ /* 0x000fe200000006ff */
[-C--:B------:R-:W-:Y:S01]  /*0ef0*/  FMUL.FTZ R152, R159, R0.reuse ;  /* 0x000000009f987220 */ /* 0x080fe20000410000 */
[----:B------:R-:W-:Y:S01]  /*0f00*/  SHF.L.U32 R161, R134, 0x10, RZ ;  /* 0x0000001086a17819 */ /* 0x000fe200000006ff */
[----:B------:R-:W-:Y:S01]  /*0f10*/  FFMA.FTZ R156, R156, R37, R129 ;  /* 0x000000259c9c7223 */ /* 0x000fe20000010081 */
[----:B------:R-:W-:Y:S01]  /*0f20*/  SHF.L.U32 R165, R150, 0x10, RZ ;  /* 0x0000001096a57819 */ /* 0x000fe200000006ff */
[----:B------:R-:W-:Y:S01]  /*0f30*/  FMUL.FTZ R150, R163, R0 ;  /* 0x00000000a3967220 */ /* 0x000fe20000410000 */
[----:B------:R-:W-:Y:S01]  /*0f40*/  FFMA.FTZ R154, R154, R39, R135 ;  /* 0x000000279a9a7223 */ /* 0x000fe20000010087 */
[----:B------:R-:W-:Y:S01]  /*0f50*/  FFMA.FTZ R152, R152, R33, R161 ;  /* 0x0000002198987223 */ /* 0x000fe200000100a1 */
[----:B------:R-:W-:Y:S01]  /*0f60*/  F2FP.BF16.F32.PACK_AB R160, R156, R151 ;  /* 0x000000979ca0723e */ /* 0x000fe200000010ff */
[----:B------:R-:W-:-:S02]  /*0f70*/  FFMA.FTZ R150, R150, R35, R165 ;  /* 0x0000002396967223 */ /* 0x000fc400000100a5 */
[----:B------:R-:W-:Y:S02]  /*0f80*/  F2FP.BF16.F32.PACK_AB R161, R154, R153 ;  /* 0x000000999aa1723e */ /* 0x000fe400000010ff */
[----:B------:R-:W-:Y:S02]  /*0f90*/  F2FP.BF16.F32.PACK_AB R162, R152, R157 ;  /* 0x0000009d98a2723e */ /* 0x000fe400000010ff */
[----:B------:R-:W-:Y:S01]  /*0fa0*/  F2FP.BF16.F32.PACK_AB R163, R150, R155 ;  /* 0x0000009b96a3723e */ /* 0x000fe200000010ff */
[----:B------:R-:W-:Y:S06]  /*0fb0*/  BRA `(.L_x_6882) ;  /* 0x0000000000807947 */ /* 0x000fec0003800000 */
.L_x_6881:
[----:B0----5:R-:W-:Y:S02]  /*0fc0*/  PRMT R128, R156, 0x7632, R128 ;  /* 0x000076329c807816 */ /* 0x021fe40000000080 */
        /* <DEDUP_REMOVED lines=31> */
.L_x_6882:
        /* <DEDUP_REMOVED lines=9> */
[----:B-1---5:R-:W-:Y:S02]  /*1250*/  PRMT R134, R129, 0x7632, R134 ;  /* 0x0000763281867816 */ /* 0x022fe40000000086 */
        /* <DEDUP_REMOVED lines=25> */
[----:B------:R-:W-:Y:S01]  /*13f0*/  SHF.L.U32 R173, R160, 0x10, RZ ;  /* 0x00000010a0ad7819 */ /* 0x000fe200000006ff */
[----:B------:R-:W-:Y:S01]  /*1400*/  FMUL.FTZ R164, R129, R0 ;  /* 0x0000000081a47220 */ /* 0x000fe20000410000 */
        /* <DEDUP_REMOVED lines=8> */
[----:B------:R-:W-:Y:S01]  /*1490*/  FFMA.FTZ R164, R164, R29, R131 ;  /* 0x0000001da4a47223 */ /* 0x000fe20000010083 */
[----:B------:R-:W-:Y:S02]  /*14a0*/  FFMA.FTZ R160, R160, R25, R171 ;  /* 0x00000019a0a07223 */ /* 0x000fe400000100ab */
[----:B------:R-:W-:Y:S01]  /*14b0*/  FFMA.FTZ R158, R158, R27, R175 ;  /* 0x0000001b9e9e7223 */ /* 0x000fe200000100af */
[----:B------:R-:W-:Y:S01]  /*14c0*/  FFMA.FTZ R162, R162, R31, R135 ;  /* 0x0000001fa2a27223 */ /* 0x000fe20000010087 */
[----:B------:R-:W-:-:S02]  /*14d0*/  F2FP.BF16.F32.PACK_AB R128, R164, R161 ;  /* 0x000000a1a480723e */ /* 0x000fc400000010ff */
[----:B------:R-:W-:Y:S02]  /*14e0*/  F2FP.BF16.F32.PACK_AB R130, R160, R165 ;  /* 0x000000a5a082723e */ /* 0x000fe400000010ff */
[----:B------:R-:W-:Y:S02]  /*14f0*/  F2FP.BF16.F32.PACK_AB R131, R158, R167 ;  /* 0x000000a79e83723e */ /* 0x000fe400000010ff */
[----:B------:R-:W-:Y:S01]  /*1500*/  F2FP.BF16.F32.PACK_AB R129, R162, R163 ;  /* 0x000000a3a281723e */ /* 0x000fe200000010ff */
[----:B------:R-:W-:Y:S06]  /*1510*/  BRA `(.L_x_6884) ;  /* 0x0000000000807947 */ /* 0x000fec0003800000 */
.L_x_6883:
[C---:B-1---5:R-:W-:Y:S02]  /*1520*/  PRMT R132, R128.reuse, 0x7632, R132 ;  /* 0x0000763280847816 */ /* 0x062fe40000000084 */
[----:B------:R-:W-:Y:S02]  /*1530*/  SHF.L.U32 R133, R128, 0x10, RZ ;  /* 0x0000001080857819 */ /* 0x000fe400000006ff */
        /* <DEDUP_REMOVED lines=30> */
.L_x_6884:
        /* <DEDUP_REMOVED lines=9> */
[C---:B-1---5:R-:W-:Y:S02]  /*17b0*/  PRMT R130, R133.reuse, 0x7632, R130 ;  /* 0x0000763285827816 */ /* 0x062fe40000000082 */
[----:B------:R-:W-:Y:S02]  /*17c0*/  SHF.L.U32 R129, R132, 0x10, RZ ;  /* 0x0000001084817819 */ /* 0x000fe400000006ff */
[----:B------:R-:W-:Y:S02]  /*17d0*/  SHF.L.U32 R133, R133, 0x10, RZ ;  /* 0x0000001085857819 */ /* 0x000fe400000006ff */
[----:B------:R-:W-:Y:S01]  /*17e0*/  SHF.L.U32 R131, R134, 0x10, RZ ;  /* 0x0000001086837819 */ /* 0x000fe200000006ff */
[-C--:B------:R-:W-:Y:S01]  /*17f0*/  FMUL.FTZ R129, R129, R0.reuse ;  /* 0x0000000081817220 */ /* 0x080fe20000410000 */
        /* <DEDUP_REMOVED lines=8> */
[----:B------:R-:W-:Y:S01]  /*1880*/  FMUL.FTZ R135, R135, R0 ;  /* 0x0000000087877220 */ /* 0x000fe20000410000 */
        /* <DEDUP_REMOVED lines=20> */
[----:B------:R-:W-:Y:S01]  /*19d0*/  FFMA.FTZ R172, R172, R21, R129 ;  /* 0x00000015acac7223 */ /* 0x000fe20000010081 */
[----:B------:R-:W-:Y:S01]  /*19e0*/  SHF.L.U32 R185, R170, 0x10, RZ ;  /* 0x00000010aab97819 */ /* 0x000fe200000006ff */
[----:B------:R-:W-:-:S02]  /*19f0*/  FMUL.FTZ R170, R133, R0 ;  /* 0x0000000085aa7220 */ /* 0x000fc40000410000 */
[----:B------:R-:W-:Y:S01]  /*1a00*/  FFMA.FTZ R168, R168, R17, R181 ;  /* 0x00000011a8a87223 */ /* 0x000fe200000100b5 */
[----:B------:R-:W-:Y:S01]  /*1a10*/  F2FP.BF16.F32.PACK_AB R128, R172, R171 ;  /* 0x000000abac80723e */ /* 0x000fe200000010ff */
[----:B------:R-:W-:Y:S01]  /*1a20*/  FFMA.FTZ R166, R166, R19, R185 ;  /* 0x00000013a6a67223 */ /* 0x000fe200000100b9 */
[----:B------:R-:W-:Y:S02]  /*1a30*/  FFMA.FTZ R170, R170, R23, R135 ;  /* 0x00000017aaaa7223 */ /* 0x000fe40000010087 */
[----:B------:R-:W-:Y:S02]  /*1a40*/  F2FP.BF16.F32.PACK_AB R130, R168, R175 ;  /* 0x000000afa882723e */ /* 0x000fe400000010ff */
[----:B------:R-:W-:Y:S02]  /*1a50*/  F2FP.BF16.F32.PACK_AB R131, R166, R177 ;  /* 0x000000b1a683723e */ /* 0x000fe400000010ff */
[----:B------:R-:W-:Y:S01]  /*1a60*/  F2FP.BF16.F32.PACK_AB R129, R170, R173 ;  /* 0x000000adaa81723e */ /* 0x000fe200000010ff */
[----:B------:R-:W-:Y:S06]  /*1a70*/  BRA `(.L_x_6886) ;  /* 0x0000000000807947 */ /* 0x000fec0003800000 */
.L_x_6885:
        /* <DEDUP_REMOVED lines=32> */
.L_x_6886:
        /* <DEDUP_REMOVED lines=9> */
[----:B-1---5:R-:W-:Y:S02]  /*1d10*/  SHF.L.U32 R129, R132, 0x10, RZ ;  /* 0x0000001084817819 */ /* 0x022fe400000006ff */
[C---:B------:R-:W-:Y:S02]  /*1d20*/  PRMT R130, R133.reuse, 0x7632, R130 ;  /* 0x0000763285827816 */ /* 0x040fe40000000082 */
[----:B------:R-:W-:Y:S01]  /*1d30*/  SHF.L.U32 R133, R133, 0x10, RZ ;  /* 0x0000001085857819 */ /* 0x000fe200000006ff */
[-C--:B------:R-:W-:Y:S01]  /*1d40*/  FMUL.FTZ R129, R129, R0.reuse ;  /* 0x0000000081817220 */ /* 0x080fe20000410000 */
[----:B------:R-:W-:Y:S02]  /*1d50*/  SHF.L.U32 R138, R4, 0x10, RZ ;  /* 0x00000010048a7819 */ /* 0x000fe400000006ff */
[----:B------:R-:W-:Y:S01]  /*1d60*/  PRMT R128, R132, 0x7632, R128 ;  /* 0x0000763284807816 */ /* 0x000fe20000000080 */
[----:B------:R-:W-:Y:S01]  /*1d70*/  FMUL.FTZ R131, R133, R0 ;  /* 0x0000000085837220 */ /* 0x000fe20000410000 */
[----:B------:R-:W-:Y:S01]  /*1d80*/  SHF.L.U32 R174, R5, 0x10, RZ ;  /* 0x0000001005ae7819 */ /* 0x000fe200000006ff */
[----:B------:R-:W-:Y:S01]  /*1d90*/  FFMA.FTZ R133, R129, R12, R138 ;  /* 0x0000000c81857223 */ /* 0x000fe2000001008a */
[----:B------:R-:W-:-:S02]  /*1da0*/  PRMT R132, R134, 0x7632, R132 ;  /* 0x0000763286847816 */ /* 0x000fc40000000084 */
[----:B------:R-:W-:Y:S02]  /*1db0*/  SHF.L.U32 R139, R134, 0x10, RZ ;  /* 0x00000010868b7819 */ /* 0x000fe400000006ff */
[C---:B------:R-:W-:Y:S02]  /*1dc0*/  PRMT R134, R135.reuse, 0x7632, R134 ;  /* 0x0000763287867816 */ /* 0x040fe40000000086 */
[----:B------:R-:W-:Y:S01]  /*1dd0*/  SHF.L.U32 R183, R135, 0x10, RZ ;  /* 0x0000001087b77819 */ /* 0x000fe200000006ff */
[----:B------:R-:W-:Y:S01]  /*1de0*/  FFMA.FTZ R135, R131, R14, R174 ;  /* 0x0000000e83877223 */ /* 0x000fe200000100ae */
        /* <DEDUP_REMOVED lines=8> */
[C---:B------:R-:W-:Y:S01]  /*1e70*/  SHF.L.U32 R176, R6.reuse, 0x10, RZ ;  /* 0x0000001006b07819 */ /* 0x040fe200000006ff */
[-C--:B------:R-:W-:Y:S01]  /*1e80*/  FMUL.FTZ R134, R181, R0.reuse ;  /* 0x00000000b5867220 */ /* 0x080fe20000410000 */
[----:B------:R-:W-:Y:S01]  /*1e90*/  PRMT R129, R6, 0x7632, R129 ;  /* 0x0000763206817816 */ /* 0x000fe20000000081 */
[----:B------:R-:W-:Y:S01]  /*1ea0*/  FMUL.FTZ R132, R187, R0 ;  /* 0x00000000bb847220 */ /* 0x000fe20000410000 */
[----:B------:R-:W-:Y:S01]  /*1eb0*/  PRMT R0, R4, 0x7632, R0 ;  /* 0x0000763204007816 */ /* 0x000fe20000000000 */
[----:B------:R-:W-:Y:S01]  /*1ec0*/  FFMA.FTZ R139, R139, R8, R176 ;  /* 0x000000088b8b7223 */ /* 0x000fe200000100b0 */
        /* <DEDUP_REMOVED lines=17> */
.L_x_6887:
[C---:B-1---5:R-:W-:Y:S02]  /*1fe0*/  PRMT R131, R135.reuse, 0x7632, R131 ;  /* 0x0000763287837816 */ /* 0x062fe40000000083 */
        /* <DEDUP_REMOVED lines=9> */
[----:B------:R-:W-:Y:S01]  /*2080*/  FMUL.FTZ R129, R129, R0 ;  /* 0x0000000081817220 */ /* 0x000fe20000410000 */
[----:B------:R-:W-:Y:S01]  /*2090*/  SHF.L.U32 R139, R134, 0x10, RZ ;  /* 0x00000010868b7819 */ /* 0x000fe200000006ff */
[----:B------:R-:W-:Y:S01]  /*20a0*/  FMUL.FTZ R135, R135, R14 ;  /* 0x0000000e87877220 */ /* 0x000fe20000410000 */
[----:B------:R-:W-:Y:S02]  /*20b0*/  SHF.L.U32 R131, R128, 0x10, RZ ;  /* 0x0000001080837819 */ /* 0x000fe400000006ff */
        /* <DEDUP_REMOVED lines=18> */
.L_x_6888:
        /* <DEDUP_REMOVED lines=153> */
.L_x_6890:
[----:B------:R-:W-:Y:S05]  /*2b70*/  BSYNC.RECONVERGENT B0 ;  /* 0x0000000000007941 */ /* 0x000fea0003800200 */
.L_x_6889:
[----:B0-----:R-:W-:Y:S01]  /*2b80*/  LOP3.LUT R0, R140, 0x1f, RZ, 0xc0, !PT ;  /* 0x0000001f8c007812 */ /* 0x001fe200078ec0ff */
[----:B------:R-:W-:Y:S01]  /*2b90*/  BAR.SYNC.DEFER_BLOCKING 0x0 ;  /* 0x0000000000007b1d */ /* 0x000fe20000010000 */
[----:B------:R-:W-:Y:S02]  /*2ba0*/  CS2R R2, SRZ ;  /* 0x0000000000027805 */ /* 0x000fe4000001ff00 */
[----:B------:R-:W-:Y:S02]  /*2bb0*/  ISETP.GT.U32.AND P1, PT, R0, 0x3, PT ;  /* 0x000000030000780c */ /* 0x000fe40003f24070 */
[----:B------:R-:W-:Y:S01]  /*2bc0*/  MOV R0, RZ ;  /* 0x000000ff00007202 */ /* 0x000fe20000000f00 */
[----:B------:R-:W-:Y:S10]  /*2bd0*/  BSSY.RECONVERGENT B0, `(.L_x_6891) ;  /* 0x000000a000007945 */ /* 0x000ff40003800200 */
[----:B------:R-:W-:Y:S05]  /*2be0*/  @P1 BRA `(.L_x_6892) ;  /* 0x0000000000201947 */ /* 0x000fea0003800000 */
[----:B------:R-:W0:Y:S01]  /*2bf0*/  S2UR UR5, SR_CgaCtaId ;  /* 0x00000000000579c3 */ /* 0x000e220000008800 */
[----:B------:R-:W-:Y:S01]  /*2c00*/  UMOV UR4, 0x400 ;  /* 0x0000040000047882 */ /* 0x000fe20000000000 */
[----:B------:R-:W-:-:S04]  /*2c10*/  SHF.L.U32 R0, R140, 0x3, RZ ;  /* 0x000000038c007819 */ /* 0x000fc800000006ff */
[----:B------:R-:W-:Y:S01]  /*2c20*/  LOP3.LUT R2, R0, 0xf8, RZ, 0xc0, !PT ;  /* 0x000000f800027812 */ /* 0x000fe200078ec0ff */
[----:B------:R-:W-:Y:S01]  /*2c30*/  HFMA2 R0, -RZ, RZ, 0, 7.62939453125e-05 ;  /* 0x00000500ff007431 */ /* 0x000fe200000001ff */
[----:B0-----:R-:W-:-:S04]  /*2c40*/  ULEA UR4, UR5, UR4, 0x18 ;  /* 0x0000000405047291 */ /* 0x001fc8000f8ec0ff */
[----:B------:R-:W-:-:S09]  /*2c50*/  @UP0 UIADD3 UR4, UPT, UPT, UR4, 0x20, URZ ;  /* 0x0000002004040890 */ /* 0x000fd2000fffe0ff */
[----:B------:R-:W0:Y:S03]  /*2c60*/  LDS.64 R2, [R2+UR4] ;  /* 0x0000000402027984 */ /* 0x000e260008000a00 */
.L_x_6892:
[----:B------:R-:W-:Y:S05]  /*2c70*/  BSYNC.RECONVERGENT B0 ;  /* 0x0000000000007941 */ /* 0x000fea0003800200 */
.L_x_6891:
[----:B------:R-:W1:Y:S01]  /*2c80*/  SHFL.DOWN PT, R129, R0, 0x2, 0x1f ;  /* 0x08401f0000817f89 */ /* 0x000e6200000e0000 */
[----:B------:R-:W-:Y:S01]  /*2c90*/  ISETP.NE.AND P1, PT, R140, RZ, PT ;  /* 0x000000ff8c00720c */ /* 0x000fe20003f25270 */
[----:B------:R-:W-:Y:S01]  /*2ca0*/  UPLOP3.LUT UP0, UPT, UPT, UPT, UP0, 0x40, 0x4 ;  /* 0x000000000004789c */ /* 0x000fe20003f0e800 */
        /* <DEDUP_REMOVED lines=32> */
[----:B------:R-:W0:Y:S01]  /*2eb0*/  LDC R2, c[0x0][0x448] ;  /* 0x00011200ff027b82 */ /* 0x000e220000000800 */
[----:B------:R-:W1:Y:S02]  /*2ec0*/  SHFL.IDX PT, R187, R131, RZ, 0x1f ;  /* 0x00001fff83bb7589 */ /* 0x000e6400000e0000 */
[----:B------:R-:W-:-:S05]  /*2ed0*/  FFMA.FTZ R176, R130, R176, R129 ;  /* 0x000000b082b07223 */ /* 0x000fca0000010081 */
[----:B------:R-:W0:Y:S01]  /*2ee0*/  SHFL.IDX PT, R183, R176, RZ, 0x1f ;  /* 0x00001fffb0b77589 */ /* 0x000e2200000e0000 */
[----:B------:R-:W2:Y:S01]  /*2ef0*/  @!P1 LDC.64 R128, c[0x0][0x3c0] ;  /* 0x0000f000ff809b82 */ /* 0x000ea20000000a00 */
[C---:B-1----:R-:W-:Y:S01]  /*2f00*/  FMUL.FTZ R0, R187.reuse, R187 ;  /* 0x000000bbbb007220 */ /* 0x042fe20000410000 */
[----:B------:R-:W-:-:S04]  /*2f10*/  FSEL R130, R187, RZ, !P2 ;  /* 0x000000ffbb827208 */ /* 0x000fc80005000000 */
[----:B------:R-:W-:Y:S01]  /*2f20*/  FSEL R3, R0, RZ, P2 ;  /* 0x000000ff00037208 */ /* 0x000fe20001000000 */
[C---:B------:R-:W-:Y:S01]  /*2f30*/  FADD.FTZ R141, -R130.reuse, R141 ;  /* 0x0000008d828d7221 */ /* 0x040fe20000010100 */
[----:B0-----:R-:W-:Y:S01]  /*2f40*/  FFMA.FTZ R0, R183, UR11, R2 ;  /* 0x0000000bb7007c23 */ /* 0x001fe20008010002 */
[C---:B------:R-:W-:Y:S01]  /*2f50*/  FADD.FTZ R148, -R130.reuse, R148 ;  /* 0x0000009482947221 */ /* 0x040fe20000010100 */
[C---:B------:R-:W-:Y:S01]  /*2f60*/  FADD.FTZ R140, -R130.reuse, R145 ;  /* 0x00000091828c7221 */ /* 0x040fe20000010100 */
[----:B------:R-:W-:Y:S01]  /*2f70*/  FADD.FTZ R176, -R130, R144 ;  /* 0x0000009082b07221 */ /* 0x000fe20000010100 */
[----:B------:R-:W-:Y:S01]  /*2f80*/  FADD.FTZ R0, R0, R3 ;  /* 0x0000000300007221 */ /* 0x000fe20000010000 */
[----:B--2---:R-:W-:Y:S01]  /*2f90*/  @!P1 IMAD.WIDE R128, R136, 0x4, R128 ;  /* 0x0000000488809825 */ /* 0x004fe200078e0280 */
[----:B------:R-:W0:Y:S03]  /*2fa0*/  @!P1 LDC.64 R2, c[0x0][0x3c8] ;  /* 0x0000f200ff029b82 */ /* 0x000e260000000a00 */
        /* <DEDUP_REMOVED lines=37> */
[----:B------:R-:W2:Y:S01]  /*3200*/  LDC.64 R144, c[0x0][0x428] ;  /* 0x00010a00ff907b82 */ /* 0x000ea20000000a00 */
[----:B0-----:R-:W-:-:S04]  /*3210*/  @!P1 IMAD.WIDE R130, R136, 0x4, R2 ;  /* 0x0000000488829825 */ /* 0x001fc800078e0202 */
[C---:B-1----:R-:W-:Y:S01]  /*3220*/  FMUL.FTZ R133, R191.reuse, R141 ;  /* 0x0000008dbf857220 */ /* 0x042fe20000410000 */
[C---:B------:R-:W-:Y:S01]  /*3230*/  FMUL.FTZ R148, R191.reuse, R148 ;  /* 0x00000094bf947220 */ /* 0x040fe20000410000 */
[C---:B------:R-:W-:Y:S01]  /*3240*/  FMUL.FTZ R147, R191.reuse, R140 ;  /* 0x0000008cbf937220 */ /* 0x040fe20000410000 */
[C---:B------:R-:W-:Y:S01]  /*3250*/  FMUL.FTZ R176, R191.reuse, R176 ;  /* 0x000000b0bfb07220 */ /* 0x040fe20000410000 */
[----:B------:R0:W-:Y:S01]  /*3260*/  @!P1 STG.E desc[UR6][R128.64], R187 ;  /* 0x000000bb80009986 */ /* 0x0001e2000c101906 */
[----:B------:R-:W-:Y:S01]  /*3270*/  FMUL.FTZ R155, R191, R182 ;  /* 0x000000b6bf9b7220 */ /* 0x000fe20000410000 */
[----:B------:R-:W-:Y:S01]  /*3280*/  FFMA.FTZ R147, R147, R120, R80 ;  /* 0x0000007893937223 */ /* 0x000fe20000010050 */
[C---:B------:R-:W-:Y:S01]  /*3290*/  FMUL.FTZ R154, R191.reuse, R154 ;  /* 0x0000009abf9a7220 */ /* 0x040fe20000410000 */
[----:B------:R1:W-:Y:S01]  /*32a0*/  @!P1 STG.E desc[UR6][R130.64], R191 ;  /* 0x000000bf82009986 */ /* 0x0003e2000c101906 */
[C---:B------:R-:W-:Y:S01]  /*32b0*/  FMUL.FTZ R157, R191.reuse, R157 ;  /* 0x0000009dbf9d7220 */ /* 0x040fe20000410000 */
[C---:B------:R-:W-:Y:S01]  /*32c0*/  FMUL.FTZ R152, R191.reuse, R152 ;  /* 0x00000098bf987220 */ /* 0x040fe20000410000 */
[C---:B------:R-:W-:Y:S01]  /*32d0*/  FMUL.FTZ R153, R191.reuse, R180 ;  /* 0x000000b4bf997220 */ /* 0x040fe20000410000 */
[----:B------:R-:W-:Y:S01]  /*32e0*/  FMUL.FTZ R180, R191, R134 ;  /* 0x00000086bfb47220 */ /* 0x000fe20000410000 */
[----:B------:R-:W-:Y:S01]  /*32f0*/  FFMA.FTZ R154, R154, R119, R79 ;  /* 0x000000779a9a7223 */ /* 0x000fe2000001004f */
[----:B------:R-:W-:Y:S01]  /*3300*/  FFMA.FTZ R134, R157, R112, R72 ;  /* 0x000000709d867223 */ /* 0x000fe20000010048 */
[----:B------:R-:W-:Y:S01]  /*3310*/  FMUL.FTZ R135, R191, R143 ;  /* 0x0000008fbf877220 */ /* 0x000fe20000410000 */
[----:B0-----:R-:W-:Y:S01]  /*3320*/  FFMA.FTZ R128, R133, R124, R84 ;  /* 0x0000007c85807223 */ /* 0x001fe20000010054 */
[----:B------:R-:W-:Y:S01]  /*3330*/  FFMA.FTZ R133, R148, R125, R85 ;  /* 0x0000007d94857223 */ /* 0x000fe20000010055 */
[C---:B------:R-:W-:Y:S01]  /*3340*/  FMUL.FTZ R146, R191.reuse, R146 ;  /* 0x00000092bf927220 */ /* 0x040fe20000410000 */
[C---:B------:R-:W-:Y:S01]  /*3350*/  FMUL.FTZ R175, R191.reuse, R175 ;  /* 0x000000afbfaf7220 */ /* 0x040fe20000410000 */
[----:B-1----:R-:W-:Y:S01]  /*3360*/  FFMA.FTZ R130, R176, R121, R81 ;  /* 0x00000079b0827223 */ /* 0x002fe20000010051 */
[----:B------:R-:W-:Y:S01]  /*3370*/  FMUL.FTZ R168, R191, R168 ;  /* 0x000000a8bfa87220 */ /* 0x000fe20000410000 */
[----:B------:R-:W-:Y:S01]  /*3380*/  F2FP.BF16.F32.PACK_AB R128, R133, R128 ;  /* 0x000000808580723e */ /* 0x000fe200000010ff */
[----:B------:R-:W-:Y:S01]  /*3390*/  FFMA.FTZ R133, R155, R118, R78 ;  /* 0x000000769b857223 */ /* 0x000fe2000001004e */
[----:B------:R-:W-:Y:S01]  /*33a0*/  FFMA.FTZ R129, R135, R126, R86 ;  /* 0x0000007e87817223 */ /* 0x000fe20000010056 */
[----:B------:R-:W-:Y:S01]  /*33b0*/  F2FP.BF16.F32.PACK_AB R130, R130, R147 ;  /* 0x000000938282723e */ /* 0x000fe200000010ff */
[----:B------:R-:W-:Y:S01]  /*33c0*/  FFMA.FTZ R147, R152, R113, R73 ;  /* 0x0000007198937223 */ /* 0x000fe20000010049 */
[----:B------:R-:W-:Y:S01]  /*33d0*/  FFMA.FTZ R146, R146, R127, R87 ;  /* 0x0000007f92927223 */ /* 0x000fe20000010057 */
[----:B------:R-:W-:Y:S01]  /*33e0*/  F2FP.BF16.F32.PACK_AB R133, R154, R133 ;  /* 0x000000859a85723e */ /* 0x000fe200000010ff */
[----:B------:R-:W-:Y:S01]  /*33f0*/  FFMA.FTZ R154, R175, R96, R56 ;  /* 0x00000060af9a7223 */ /* 0x000fe20000010038 */
[----:B------:R-:W-:Y:S01]  /*3400*/  FMUL.FTZ R183, R191, R183 ;  /* 0x000000b7bfb77220 */ /* 0x000fe20000410000 */
[----:B------:R-:W-:Y:S01]  /*3410*/  F2FP.BF16.F32.PACK_AB R134, R147, R134 ;  /* 0x000000869386723e */ /* 0x000fe200000010ff */
[----:B------:R-:W-:Y:S01]  /*3420*/  FFMA.FTZ R147, R168, R97, R57 ;  /* 0x00000061a8937223 */ /* 0x000fe20000010039 */
[C---:B------:R-:W-:Y:S01]  /*3430*/  FMUL.FTZ R150, R191.reuse, R150 ;  /* 0x00000096bf967220 */ /* 0x040fe20000410000 */
[C---:B------:R-:W-:Y:S01]  /*3440*/  FMUL.FTZ R156, R191.reuse, R156 ;  /* 0x0000009cbf9c7220 */ /* 0x040fe20000410000 */
[----:B------:R-:W-:Y:S01]  /*3450*/  FMUL.FTZ R182, R191, R132 ;  /* 0x00000084bfb67220 */ /* 0x000fe20000410000 */
[----:B--2---:R-:W-:-:S04]  /*3460*/  IMAD.WIDE.U32 R2, R137, 0x10, R144 ;  /* 0x0000001089027825 */ /* 0x004fc800078e0090 */
[----:B------:R-:W-:Y:S01]  /*3470*/  FFMA.FTZ R135, R183, R114, R74 ;  /* 0x00000072b7877223 */ /* 0x000fe2000001004a */
[----:B------:R-:W-:Y:S01]  /*3480*/  FFMA.FTZ R150, R150, R115, R75 ;  /* 0x0000007396967223 */ /* 0x000fe2000001004b */
[----:B------:R-:W-:Y:S01]  /*3490*/  F2FP.BF16.F32.PACK_AB R129, R146, R129 ;  /* 0x000000819281723e */ /* 0x000fe200000010ff */
[----:B------:R-:W-:Y:S01]  /*34a0*/  FFMA.FTZ R132, R153, R116, R76 ;  /* 0x0000007499847223 */ /* 0x000fe2000001004c */
[----:B------:R-:W-:Y:S01]  /*34b0*/  F2FP.BF16.F32.PACK_AB R154, R147, R154 ;  /* 0x0000009a939a723e */ /* 0x000fe200000010ff */
[----:B------:R-:W-:Y:S01]  /*34c0*/  FFMA.FTZ R137, R156, R117, R77 ;  /* 0x000000759c897223 */ /* 0x000fe2000001004d */
[----:B------:R-:W0:Y:S01]  /*34d0*/  LDC.64 R146, c[0x0][0x380] ;  /* 0x0000e000ff927b82 */ /* 0x000e220000000a00 */
        /* <DEDUP_REMOVED lines=8> */
[----:B------:R-:W-:Y:S01]  /*3560*/  IMAD.WIDE.U32 R138, R149, 0x10, R144 ;  /* 0x00000010958a7825 */ /* 0x000fe200078e0090 */
[----:B------:R-:W-:-:S03]  /*3570*/  F2FP.BF16.F32.PACK_AB R135, R150, R135 ;  /* 0x000000879687723e */ /* 0x000fc600000010ff */
[----:B------:R-:W-:Y:S01]  /*3580*/  FFMA.FTZ R151, R151, R122, R82 ;  /* 0x0000007a97977223 */ /* 0x000fe20000010052 */
[----:B------:R-:W-:Y:S01]  /*3590*/  FFMA.FTZ R0, R0, R123, R83 ;  /* 0x0000007b00007223 */ /* 0x000fe20000010053 */
[----:B------:R-:W-:Y:S01]  /*35a0*/  FFMA.FTZ R150, R165, R104, R64 ;  /* 0x00000068a5967223 */ /* 0x000fe20000010040 */
[----:B------:R-:W-:Y:S01]  /*35b0*/  FFMA.FTZ R149, R160, R105, R65 ;  /* 0x00000069a0957223 */ /* 0x000fe20000010041 */
[----:B------:R-:W-:Y:S01]  /*35c0*/  F2FP.BF16.F32.PACK_AB R132, R137, R132 ;  /* 0x000000848984723e */ /* 0x000fe200000010ff */
[----:B------:R-:W-:Y:S01]  /*35d0*/  FFMA.FTZ R148, R161, R108, R68 ;  /* 0x0000006ca1947223 */ /* 0x000fe20000010044 */
[----:B------:R-:W-:Y:S01]  /*35e0*/  FFMA.FTZ R137, R164, R109, R69 ;  /* 0x0000006da4897223 */ /* 0x000fe20000010045 */
        /* <DEDUP_REMOVED lines=14> */
[----:B------:R-:W-:Y:S01]  /*36d0*/  F2FP.BF16.F32.PACK_AB R131, R0, R151 ;  /* 0x000000970083723e */ /* 0x000fe200000010ff */
[----:B------:R-:W-:Y:S01]  /*36e0*/  FFMA.FTZ R151, R167, R106, R66 ;  /* 0x0000006aa7977223 */ /* 0x000fe20000010042 */
[----:B------:R-:W-:Y:S01]  /*36f0*/  F2FP.BF16.F32.PACK_AB R150, R149, R150 ;  /* 0x000000969596723e */ /* 0x000fe200000010ff */
        /* <DEDUP_REMOVED lines=18> */
[--C-:B------:R-:W-:Y:S01]  /*3820*/  IMAD.WIDE.U32 R140, R159, 0x10, R144.reuse ;  /* 0x000000109f8c7825 */ /* 0x100fe200078e0090 */
[----:B------:R-:W-:Y:S01]  /*3830*/  F2FP.BF16.F32.PACK_AB R151, R158, R151 ;  /* 0x000000979e97723e */ /* 0x000fe200000010ff */
[----:B------:R1:W-:Y:S01]  /*3840*/  STG.E.128 desc[UR6][R2.64], R128 ;  /* 0x0000008002007986 */ /* 0x0003e2000c101d06 */
[----:B------:R-:W-:Y:S01]  /*3850*/  F2FP.BF16.F32.PACK_AB R149, R162, R149 ;  /* 0x00000095a295723e */ /* 0x000fe200000010ff */
[--C-:B------:R-:W-:Y:S01]  /*3860*/  IMAD.WIDE.U32 R142, R169, 0x10, R144.reuse ;  /* 0x00000010a98e7825 */ /* 0x100fe200078e0090 */
[----:B------:R-:W-:Y:S01]  /*3870*/  F2FP.BF16.F32.PACK_AB R155, R166, R155 ;  /* 0x0000009ba69b723e */ /* 0x000fe200000010ff */
[----:B------:R1:W-:Y:S01]  /*3880*/  STG.E.128 desc[UR6][R138.64], R132 ;  /* 0x000000848a007986 */ /* 0x0003e2000c101d06 */
[----:B------:R-:W-:Y:S01]  /*3890*/  F2FP.BF16.F32.PACK_AB R153, R170, R153 ;  /* 0x00000099aa99723e */ /* 0x000fe200000010ff */
[----:B------:R-:W-:Y:S01]  /*38a0*/  IMAD.WIDE.U32 R144, R179, 0x10, R144 ;  /* 0x00000010b3907825 */ /* 0x000fe200078e0090 */
[----:B------:R-:W-:Y:S01]  /*38b0*/  F2FP.BF16.F32.PACK_AB R152, R137, R152 ;  /* 0x000000988998723e */ /* 0x000fe200000010ff */
[----:B------:R1:W-:Y:S01]  /*38c0*/  STG.E.128 desc[UR6][R140.64], R148 ;  /* 0x000000948c007986 */ /* 0x0003e2000c101d06 */
[----:B------:R-:W-:-:S02]  /*38d0*/  F2FP.BF16.F32.PACK_AB R159, R182, R189 ;  /* 0x000000bdb69f723e */ /* 0x000fc400000010ff */
[----:B------:R-:W-:Y:S01]  /*38e0*/  F2FP.BF16.F32.PACK_AB R158, R180, R187 ;  /* 0x000000bbb49e723e */ /* 0x000fe200000010ff */
[----:B------:R1:W-:Y:S01]  /*38f0*/  STG.E.128 desc[UR6][R142.64], R152 ;  /* 0x000000988e007986 */ /* 0x0003e2000c101d06 */
[----:B------:R-:W-:Y:S02]  /*3900*/  F2FP.BF16.F32.PACK_AB R157, R178, R185 ;  /* 0x000000b9b29d723e */ /* 0x000fe400000010ff */
[----:B------:R-:W-:Y:S02]  /*3910*/  F2FP.BF16.F32.PACK_AB R156, R174, R181 ;  /* 0x000000b5ae9c723e */ /* 0x000fe400000010ff */
[----:B0-----:R-:W-:-:S03]  /*3920*/  IADD3 R136, PT, PT, R136, R146, RZ ;  /* 0x0000009288887210 */ /* 0x001fc60007ffe0ff */
[----:B------:R1:W-:Y:S01]  /*3930*/  STG.E.128 desc[UR6][R144.64], R156 ;  /* 0x0000009c90007986 */ /* 0x0003e2000c101d06 */
[----:B------:R-:W-:-:S13]  /*3940*/  ISETP.GE.AND P1, PT, R136, R147, PT ;  /* 0x000000938800720c */ /* 0x000fda0003f26270 */
[----:B------:R-:W-:Y:S05]  /*3950*/  @!P1 BRA `(.L_x_6893) ;  /* 0xffffffcc003c9947 */ /* 0x000fea000383ffff */
[----:B------:R-:W-:Y:S05]  /*3960*/  EXIT ;  /* 0x000000000000794d */ /* 0x000fea0003800000 */
.L_x_6894:
        /* <DEDUP_REMOVED lines=9> */
.L_x_34017:


//--------------------- .text._ZN10layer_norm13ln_fwd_kernelINS_13Kernel_traitsIf13__nv_bfloat16S2_S2_fjLj5120ELj1ELj1ELj4ELj16ENS_18Kernel_traits_baseILj5120EfS2_S2_S2_fjLj128EEEEELb0ELb1ELb1ELb0EEEvNS_9FwdParamsE --------------------------
	.section	.text._ZN10layer_norm13ln_fwd_kernelINS_13Kernel_traitsIf13__nv_bfloat16S2_S2_fjLj5120ELj1ELj1ELj4ELj16ENS_18Kernel_traits_baseILj5120EfS2_S2_S2_fjLj128EEEEELb0ELb1ELb1ELb0EEEvNS_9FwdParamsE,"ax",@progbits
	.align	128
        .global         _ZN10layer_norm13ln_fwd_kernelINS_13Kernel_traitsIf13__nv_bfloat16S2_S2_fjLj5120ELj1ELj1ELj4ELj16ENS_18Kernel_traits_baseILj5120EfS2_S2_S2_fjLj128EEEEELb0ELb1ELb1ELb0EEEvNS_9FwdParamsE
        .type           _ZN10layer_norm13ln_fwd_kernelINS_13Kernel_traitsIf13__nv_bfloat16S2_S2_fjLj5120ELj1ELj1ELj4ELj16ENS_18Kernel_traits_baseILj5120EfS2_S2_S2_fjLj128EEEEELb0ELb1ELb1ELb0EEEvNS_9FwdParamsE,@function
        .size           _ZN10layer_norm13ln_fwd_kernelINS_13Kernel_traitsIf13__nv_bfloat16S2_S2_fjLj5120ELj1ELj1ELj4ELj16ENS_18Kernel_traits_baseILj5120EfS2_S2_S2_fjLj128EEEEELb0ELb1ELb1ELb0EEEvNS_9FwdParamsE,(.L_x_34018 - _ZN10layer_norm13ln_fwd_kernelINS_13Kernel_traitsIf13__nv_bfloat16S2_S2_fjLj5120ELj1ELj1ELj4ELj16ENS_18Kernel_traits_baseILj5120EfS2_S2_S2_fjLj128EEEEELb0ELb1ELb1ELb0EEEvNS_9FwdParamsE)
        .other          _ZN10layer_norm13ln_fwd_kernelINS_13Kernel_traitsIf13__nv_bfloat16S2_S2_fjLj5120ELj1ELj1ELj4ELj16ENS_18Kernel_traits_baseILj5120EfS2_S2_S2_fjLj128EEEEELb0ELb1ELb1ELb0EEEvNS_9FwdParamsE,@"STO_CUDA_ENTRY STV_DEFAULT"
_ZN10layer_norm13ln_fwd_kernelINS_13Kernel_traitsIf13__nv_bfloat16S2_S2_fjLj5120ELj1ELj1ELj4ELj16ENS_18Kernel_traits_baseILj5120EfS2_S2_S2_fjLj128EEEEELb0ELb1ELb1ELb0EEEvNS_9FwdParamsE:
.text._ZN10layer_norm13ln_fwd_kernelINS_13Kernel_traitsIf13__nv_bfloat16S2_S2_fjLj5120ELj1ELj1ELj4ELj16ENS_18Kernel_traits_baseILj5120EfS2_S2_S2_fjLj128EEEEELb0ELb1ELb1ELb0EEEvNS_9FwdParamsE:
        /* <DEDUP_REMOVED lines=89> */
.L_x_6896:
        /* <DEDUP_REMOVED lines=13> */
[----:B------:R-:W-:Y:S01]  /*0660*/  @P0 LOP3.LUT R135, R135, 0x80, RZ, 0xfc, !PT ;  /* 0x0000008087870812 */ /* 0x000fe200078efcff */
[----:B------:R-:W5:Y:S04]  /*0670*/  @P0 LDG.E.128 R124, desc[UR6][R8.64+0x10] ;  /* 0x00001006087c0981 */ /* 0x000f68000c1e1d00 */
[----:B------:R-:W5:Y:S01]  /*0680*/  @P0 LDG.E.128 R112, desc[UR6][R10.64] ;  /* 0x000000060a700981 */ /* 0x000f62000c1e1d00 */
[----:B------:R-:W1:Y:S01]  /*0690*/  @P2 LDC.64 R50, c[0x0][0x3e8] ;  /* 0x0000fa00ff322b82 */ /* 0x000e620000000a00 */
[----:B--2---:R-:W-:-:S02]  /*06a0*/  @P1 IMAD.WIDE.U32 R44, R135, 0x20, R44 ;  /* 0x00000020872c1825 */ /* 0x004fc400078e002c */
[----:B------:R-:W5:Y:S05]  /*06b0*/  @P0 LDG.E.128 R108, desc[UR6][R10.64+0x10] ;  /* 0x000010060a6c0981 */ /* 0x000f6a000c1e1d00 */
[----:B------:R-:W2:Y:S01]  /*06c0*/  @P3 LDC.64 R68, c[0x0][0x3d0] ;  /* 0x0000f400ff443b82 */ /* 0x000ea20000000a00 */
[C---:B---3--:R-:W-:Y:S01]  /*06d0*/  @P1 IMAD.WIDE.U32 R46, R135.reuse, 0x20, R46 ;  /* 0x00000020872e1825 */ /* 0x048fe200078e002e */
[----:B------:R-:W-:Y:S01]  /*06e0*/  @P1 IADD3 R135, PT, PT, R135, 0x80, RZ ;  /* 0x0000008087871810 */ /* 0x000fe20007ffe0ff */
[----:B------:R-:W5:Y:S05]  /*06f0*/  @P1 LDG.E.128 R104, desc[UR6][R44.64] ;  /* 0x000000062c681981 */ /* 0x000f6a000c1e1d00 */
[----:B------:R-:W3:Y:S01]  /*0700*/  @P3 LDC.64 R70, c[0x0][0x3e8] ;  /* 0x0000fa00ff463b82 */ /* 0x000ee20000000a00 */
[----:B0-----:R-:W-:Y:S01]  /*0710*/  @P2 IMAD.WIDE.U32 R48, R135, 0x20, R48 ;  /* 0x0000002087302825 */ /* 0x001fe200078e0030 */
[----:B------:R0:W5:Y:S01]  /*0720*/  @P1 LDG.E.128 R100, desc[UR6][R44.64+0x10] ;  /* 0x000010062c641981 */ /* 0x000162000c1e1d00 */
[----:B------:R-:W-:-:S02]  /*0730*/  CS2R R74, SRZ ;  /* 0x00000000004a7805 */ /* 0x000fc4000001ff00 */
[----:B------:R-:W-:Y:S02]  /*0740*/  CS2R R72, SRZ ;  /* 0x0000000000487805 */ /* 0x000fe4000001ff00 */
[----:B------:R-:W-:Y:S01]  /*0750*/  CS2R R94, SRZ ;  /* 0x00000000005e7805 */ /* 0x000fe2000001ff00 */
[----:B------:R-:W5:Y:S01]  /*0760*/  @P1 LDG.E.128 R88, desc[UR6][R46.64] ;  /* 0x000000062e581981 */ /* 0x000f62000c1e1d00 */
[----:B------:R-:W4:Y:S01]  /*0770*/  @P4 LDC.64 R4, c[0x0][0x3d0] ;  /* 0x0000f400ff044b82 */ /* 0x000f220000000a00 */
[C---:B-1----:R-:W-:Y:S01]  /*0780*/  @P2 IMAD.WIDE.U32 R50, R135.reuse, 0x20, R50 ;  /* 0x0000002087322825 */ /* 0x042fe200078e0032 */
[----:B------:R-:W-:Y:S01]  /*0790*/  @P2 IADD3 R135, PT, PT, R135, 0x80, RZ ;  /* 0x0000008087872810 */ /* 0x000fe20007ffe0ff */
[----:B------:R1:W5:Y:S05]  /*07a0*/  @P1 LDG.E.128 R84, desc[UR6][R46.64+0x10] ;  /* 0x000010062e541981 */ /* 0x00036a000c1e1d00 */
[----:B------:R-:W4:Y:S01]  /*07b0*/  @P4 LDC.64 R6, c[0x0][0x3e8] ;  /* 0x0000fa00ff064b82 */ /* 0x000f220000000a00 */
[----:B--2---:R-:W-:Y:S01]  /*07c0*/  @P3 IMAD.WIDE.U32 R68, R135, 0x20, R68 ;  /* 0x0000002087443825 */ /* 0x004fe200078e0044 */
[----:B------:R-:W5:Y:S01]  /*07d0*/  @P2 LDG.E.128 R80, desc[UR6][R48.64] ;  /* 0x0000000630502981 */ /* 0x000f62000c1e1d00 */
[----:B0-----:R-:W-:-:S02]  /*07e0*/  CS2R R44, SRZ ;  /* 0x00000000002c7805 */ /* 0x001fc4000001ff00 */
[----:B------:R-:W-:Y:S02]  /*07f0*/  CS2R R92, SRZ ;  /* 0x00000000005c7805 */ /* 0x000fe4000001ff00 */
[----:B------:R-:W-:Y:S01]  /*0800*/  CS2R R98, SRZ ;  /* 0x0000000000627805 */ /* 0x000fe2000001ff00 */
[----:B------:R0:W5:Y:S01]  /*0810*/  @P2 LDG.E.128 R76, desc[UR6][R48.64+0x10] ;  /* 0x00001006304c2981 */ /* 0x000162000c1e1d00 */
[C---:B---3--:R-:W-:Y:S01]  /*0820*/  @P3 IMAD.WIDE.U32 R70, R135.reuse, 0x20, R70 ;  /* 0x0000002087463825 */ /* 0x048fe200078e0046 */
[----:B------:R-:W-:Y:S02]  /*0830*/  @P3 IADD3 R135, PT, PT, R135, 0x80, RZ ;  /* 0x0000008087873810 */ /* 0x000fe40007ffe0ff */
[----:B------:R-:W5:Y:S01]  /*0840*/  @P2 LDG.E.128 R64, desc[UR6][R50.64] ;  /* 0x0000000632402981 */ /* 0x000f62000c1e1d00 */
[----:B-1----:R-:W-:Y:S02]  /*0850*/  CS2R R46, SRZ ;  /* 0x00000000002e7805 */ /* 0x002fe4000001ff00 */
[----:B------:R-:W-:-:S02]  /*0860*/  CS2R R96, SRZ ;  /* 0x0000000000607805 */ /* 0x000fc4000001ff00 */
[----:B------:R-:W-:Y:S01]  /*0870*/  CS2R R118, SRZ ;  /* 0x0000000000767805 */ /* 0x000fe2000001ff00 */
[----:B------:R1:W5:Y:S01]  /*0880*/  @P2 LDG.E.128 R60, desc[UR6][R50.64+0x10] ;  /* 0x00001006323c2981 */ /* 0x000362000c1e1d00 */
[C---:B----4-:R-:W-:Y:S01]  /*0890*/  @P4 IMAD.WIDE.U32 R4, R135.reuse, 0x20, R4 ;  /* 0x0000002087044825 */ /* 0x050fe200078e0004 */
[----:B0-----:R-:W-:Y:S02]  /*08a0*/  CS2R R48, SRZ ;  /* 0x0000000000307805 */ /* 0x001fe4000001ff00 */
[----:B------:R-:W5:Y:S04]  /*08b0*/  @P3 LDG.E.128 R56, desc[UR6][R68.64] ;  /* 0x0000000644383981 */ /* 0x000f68000c1e1d00 */
[----:B------:R-:W5:Y:S01]  /*08c0*/  @P4 LDG.E.128 R32, desc[UR6][R4.64] ;  /* 0x0000000604204981 */ /* 0x000f62000c1e1d00 */
[----:B------:R-:W-:-:S03]  /*08d0*/  @P4 IMAD.WIDE.U32 R6, R135, 0x20, R6 ;  /* 0x0000002087064825 */ /* 0x000fc600078e0006 */
[----:B------:R-:W5:Y:S04]  /*08e0*/  @P4 LDG.E.128 R28, desc[UR6][R4.64+0x10] ;  /* 0x00001006041c4981 */ /* 0x000f68000c1e1d00 */
[----:B------:R-:W5:Y:S04]  /*08f0*/  @P4 LDG.E.128 R16, desc[UR6][R6.64] ;  /* 0x0000000606104981 */ /* 0x000f68000c1e1d00 */
[----:B------:R-:W5:Y:S01]  /*0900*/  @P4 LDG.E.128 R12, desc[UR6][R6.64+0x10] ;  /* 0x00001006060c4981 */ /* 0x000f62000c1e1d00 */
[----:B-1----:R-:W-:Y:S02]  /*0910*/  CS2R R50, SRZ ;  /* 0x0000000000327805 */ /* 0x002fe4000001ff00 */
[----:B------:R-:W-:-:S02]  /*0920*/  CS2R R116, SRZ ;  /* 0x0000000000747805 */ /* 0x000fc4000001ff00 */
[----:B------:R-:W-:Y:S01]  /*0930*/  CS2R R122, SRZ ;  /* 0x00000000007a7805 */ /* 0x000fe2000001ff00 */
[----:B------:R0:W5:Y:S01]  /*0940*/  @P3 LDG.E.128 R52, desc[UR6][R68.64+0x10] ;  /* 0x0000100644343981 */ /* 0x000162000c1e1d00 */
[----:B------:R-:W-:Y:S02]  /*0950*/  CS2R R120, SRZ ;  /* 0x0000000000787805 */ /* 0x000fe4000001ff00 */
[----:B------:R-:W-:Y:S02]  /*0960*/  @P4 CS2R R22, SRZ ;  /* 0x0000000000164805 */ /* 0x000fe4000001ff00 */
[----:B------:R-:W-:Y:S01]  /*0970*/  @P4 CS2R R20, SRZ ;  /* 0x0000000000144805 */ /* 0x000fe2000001ff00 */
[----:B------:R-:W5:Y:S01]  /*0980*/  @P3 LDG.E.128 R40, desc[UR6][R70.64] ;  /* 0x0000000646283981 */ /* 0x000f62000c1e1d00 */
[----:B------:R-:W-:Y:S02]  /*0990*/  @P4 CS2R R26, SRZ ;  /* 0x00000000001a4805 */ /* 0x000fe4000001ff00 */
[----:B------:R-:W-:Y:S01]  /*09a0*/  @P4 CS2R R24, SRZ ;  /* 0x0000000000184805 */ /* 0x000fe2000001ff00 */
[----:B------:R1:W5:Y:S01]  /*09b0*/  @P3 LDG.E.128 R36, desc[UR6][R70.64+0x10] ;  /* 0x0000100646243981 */ /* 0x000362000c1e1d00 */
[----:B0-----:R-:W-:-:S02]  /*09c0*/  CS2R R68, SRZ ;  /* 0x0000000000447805 */ /* 0x001fc4000001ff00 */
[----:B-1----:R-:W-:-:S07]  /*09d0*/  CS2R R70, SRZ ;  /* 0x0000000000467805 */ /* 0x002fce000001ff00 */
.L_x_6897:
[----:B------:R-:W-:Y:S05]  /*09e0*/  BSYNC.RECONVERGENT B0 ;  /* 0x0000000000007941 */ /* 0x000fea0003800200 */
.L_x_6895:
        /* <DEDUP_REMOVED lines=15> */
[-C--:B------:R-:W-:Y:S02]  /*0ae0*/  LEA R132, R132, R133.reuse, 0x3 ;  /* 0x0000008584847211 */ /* 0x080fe400078e18ff */
[----:B------:R-:W-:Y:S02]  /*0af0*/  VIMNMX R0, PT, PT, R0, 0x20, PT ;  /* 0x0000002000007848 */ /* 0x000fe40003fe0100 */
[----:B------:R-:W-:Y:S02]  /*0b00*/  I2FP.F32.U32 R132, R132 ;  /* 0x0000008400847245 */ /* 0x000fe40000201000 */
[----:B------:R-:W-:Y:S02]  /*0b10*/  LEA R137, R0, R133, 0x3 ;  /* 0x0000008500897211 */ /* 0x000fe400078e18ff */
[----:B01----:R3:W4:Y:S05]  /*0b20*/  MUFU.RCP R136, R132 ;  /* 0x0000008400887308 */ /* 0x00372a0000001000 */
.L_x_6933:
[----:B---3--:R-:W0:Y:S08]  /*0b30*/  LDC.64 R132, c[0x0][0x3f0] ;  /* 0x0000fc00ff847b82 */ /* 0x008e300000000a00 */
[----:B------:R-:W1:Y:S08]  /*0b40*/  LDC.64 R134, c[0x0][0x3f8] ;  /* 0x0000fe00ff867b82 */ /* 0x000e700000000a00 */
[----:B------:R-:W3:Y:S01]  /*0b50*/  LDC R219, c[0x0][0x388] ;  /* 0x0000e200ffdb7b82 */ /* 0x000ee20000000800 */
[----:B0-----:R-:W-:-:S05]  /*0b60*/  IMAD.WIDE R132, R2, 0x4, R132 ;  /* 0x0000000402847825 */ /* 0x001fca00078e0284 */
[----:B------:R-:W2:Y:S01]  /*0b70*/  LDG.E R0, desc[UR6][R132.64] ;  /* 0x0000000684007981 */ /* 0x000ea2000c1e1900 */
[----:B-1----:R-:W-:-:S05]  /*0b80*/  IMAD.WIDE R134, R2, 0x4, R134 ;  /* 0x0000000402867825 */ /* 0x002fca00078e0286 */
[----:B-----5:R0:W5:Y:S01]  /*0b90*/  LDG.E R140, desc[UR6][R134.64] ;  /* 0x00000006868c7981 */ /* 0x020162000c1e1900 */
[----:B------:R-:W-:Y:S01]  /*0ba0*/  ISETP.GE.U32.AND P0, PT, R3, 0x80, PT ;  /* 0x000000800300780c */ /* 0x000fe20003f06070 */
[----:B------:R-:W-:Y:S01]  /*0bb0*/  BSSY.RECONVERGENT B0, `(.L_x_6898) ;  /* 0x000009f000007945 */ /* 0x000fe20003800200 */
[----:B------:R-:W1:Y:S01]  /*0bc0*/  S2R R138, SR_TID.X ;  /* 0x00000000008a7919 */ /* 0x000e620000002100 */
[----:B--2---:R-:W-:-:S13]  /*0bd0*/  ISETP.GE.AND P5, PT, R0, 0x1, PT ;  /* 0x000000010000780c */ /* 0x004fda0003fa6270 */
[----:B------:R-:W-:-:S05]  /*0be0*/  @P5 IADD3 R142, PT, PT, R0, -0x1, RZ ;  /* 0xffffffff008e5810 */ /* 0x000fca0007ffe0ff */
[-C--:B---3--:R-:W-:Y:S02]  /*0bf0*/  @P5 IMAD R144, R142, R219.reuse, RZ ;  /* 0x000000db8e905224 */ /* 0x088fe400078e02ff */
[----:B------:R-:W-:-:S03]  /*0c00*/  IMAD R142, R2, R219, RZ ;  /* 0x000000db028e7224 */ /* 0x000fc600078e02ff */
[----:B------:R-:W-:Y:S02]  /*0c10*/  @P5 SHF.R.S32.HI R221, RZ, 0x1f, R144 ;  /* 0x0000001fffdd5819 */ /* 0x000fe40000011490 */
[----:B------:R-:W-:Y:S02]  /*0c20*/  SHF.R.S32.HI R133, RZ, 0x1f, R142 ;  /* 0x0000001fff857819 */ /* 0x000fe4000001148e */
[----:B------:R-:W-:Y:S01]  /*0c30*/  @P5 LEA.HI R221, R221, R144, RZ, 0x3 ;  /* 0x00000090dddd5211 */ /* 0x000fe200078f18ff */
[----:B------:R-:W-:Y:S01]  /*0c40*/  HFMA2 R144, -RZ, RZ, 0, 0 ;  /* 0x00000000ff907431 */ /* 0x000fe200000001ff */
[----:B------:R-:W-:-:S04]  /*0c50*/  LEA.HI R133, R133, R142, RZ, 0x3 ;  /* 0x0000008e85857211 */ /* 0x000fc800078f18ff */
[-C--:B-1----:R-:W-:Y:S02]  /*0c60*/  LEA.HI.SX32 R142, R133, R138.reuse, 0x1d ;  /* 0x0000008a858e7211 */ /* 0x082fe400078feaff */
[----:B------:R-:W-:Y:S01]  /*0c70*/  @P5 LEA.HI.SX32 R144, R221, R138, 0x1d ;  /* 0x0000008add905211 */ /* 0x000fe200078feaff */
[----:B0-----:R-:W-:Y:S06]  /*0c80*/  @!P0 BRA `(.L_x_6899) ;  /* 0x0000000800448947 */ /* 0x001fec0003800000 */
[----:B------:R-:W-:-:S04]  /*0c90*/  UISETP.NE.U32.AND UP0, UPT, UR8, URZ, UPT ;  /* 0x000000ff0800728c */ /* 0x000fc8000bf05070 */
[----:B------:R-:W-:Y:S01]  /*0ca0*/  UISETP.NE.AND.EX UP0, UPT, UR9, URZ, UPT, UP0 ;  /* 0x000000ff0900728c */ /* 0x000fe2000bf05300 */
[----:B------:R-:W-:Y:S10]  /*0cb0*/  @!P5 BRA `(.L_x_6900) ;  /* 0x00000000000cd947 */ /* 0x000ff40003800000 */
[----:B------:R-:W0:Y:S02]  /*0cc0*/  LDC.64 R8, c[0x0][0x390] ;  /* 0x0000e400ff087b82 */ /* 0x000e240000000a00 */
[----:B0-----:R-:W-:-:S06]  /*0cd0*/  IMAD.WIDE.U32 R8, R144, 0x10, R8 ;  /* 0x0000001090087825 */ /* 0x001fcc00078e0008 */
[----:B------:R-:W5:Y:S02]  /*0ce0*/  LDG.E.128 R8, desc[UR6][R8.64] ;  /* 0x0000000608087981 */ /* 0x000f64000c1e1d00 */
.L_x_6900:
[----:B------:R-:W-:Y:S05]  /*0cf0*/  BRA.U !UP0, `(.L_x_6901) ;  /* 0x0000000508347547 */ /* 0x000fea000b800000 */
[----:B------:R-:W0:Y:S02]  /*0d00*/  LDC.64 R4, c[0x0][0x3a0] ;  /* 0x0000e800ff047b82 */ /* 0x000e240000000a00 */
[----:B0-----:R-:W-:-:S06]  /*0d10*/  IMAD.WIDE.U32 R4, R142, 0x10, R4 ;  /* 0x000000108e047825 */ /* 0x001fcc00078e0004 */
[----:B------:R-:W2:Y:S01]  /*0d20*/  LDG.E.128 R4, desc[UR6][R4.64] ;  /* 0x0000000604047981 */ /* 0x000ea2000c1e1d00 */
[----:B------:R-:W-:-:S13]  /*0d30*/  ISETP.GT.AND P1, PT, R0, RZ, PT ;  /* 0x000000ff0000720c */ /* 0x000fda0003f24270 */
[----:B------:R-:W0:Y:S01]  /*0d40*/  @P1 LDC R135, c[0x0][0x40c] ;  /* 0x00010300ff871b82 */ /* 0x000e220000000800 */
[C---:B-----5:R-:W-:Y:S02]  /*0d50*/  @P1 PRMT R133, R8.reuse, 0x7632, R133 ;  /* 0x0000763208851816 */ /* 0x060fe40000000085 */
[----:B------:R-:W-:Y:S02]  /*0d60*/  @P1 SHF.L.U32 R132, R8, 0x10, RZ ;  /* 0x0000001008841819 */ /* 0x000fe400000006ff */
[----:B------:R-:W-:Y:S02]  /*0d70*/  @P1 SHF.L.U32 R134, R133, 0x10, RZ ;  /* 0x0000001085861819 */ /* 0x000fe400000006ff */
[----:B------:R-:W-:Y:S01]  /*0d80*/  @P1 SHF.L.U32 R146, R9, 0x10, RZ ;  /* 0x0000001009921819 */ /* 0x000fe200000006ff */
[----:B------:R-:W1:Y:S08]  /*0d90*/  @P1 LDC R187, c[0x0][0x40c] ;  /* 0x00010300ffbb1b82 */ /* 0x000e700000000800 */
[----:B------:R-:W3:Y:S08]  /*0da0*/  @P1 LDC R193, c[0x0][0x40c] ;  /* 0x00010300ffc11b82 */ /* 0x000ef00000000800 */
[----:B------:R-:W4:Y:S01]  /*0db0*/  @P1 LDC R195, c[0x0][0x40c] ;  /* 0x00010300ffc31b82 */ /* 0x000f220000000800 */
[----:B0-----:R-:W-:-:S07]  /*0dc0*/  @P1 FMUL.FTZ R133, R132, R135 ;  /* 0x0000008784851220 */ /* 0x001fce0000410000 */
[----:B------:R-:W0:Y:S01]  /*0dd0*/  @P1 LDC R197, c[0x0][0x40c] ;  /* 0x00010300ffc51b82 */ /* 0x000e220000000800 */
[----:B-1----:R-:W-:-:S07]  /*0de0*/  @P1 FMUL.FTZ R134, R134, R187 ;  /* 0x000000bb86861220 */ /* 0x002fce0000410000 */
[----:B------:R-:W1:Y:S01]  /*0df0*/  @P1 LDC R221, c[0x0][0x40c] ;  /* 0x00010300ffdd1b82 */ /* 0x000e620000000800 */
[----:B---3--:R-:W-:Y:S01]  /*0e00*/  @P1 FMUL.FTZ R193, R146, R193 ;  /* 0x000000c192c11220 */ /* 0x008fe20000410000 */
[----:B------:R-:W-:-:S06]  /*0e10*/  @P1 SHF.L.U32 R146, R11, 0x10, RZ ;  /* 0x000000100b921819 */ /* 0x000fcc00000006ff */
[----:B------:R-:W3:Y:S08]  /*0e20*/  @P1 LDC R152, c[0x0][0x40c] ;  /* 0x00010300ff981b82 */ /* 0x000ef00000000800 */
[----:B------:R-:W3:Y:S01]  /*0e30*/  @P1 LDC R225, c[0x0][0x40c] ;  /* 0x00010300ffe11b82 */ /* 0x000ee20000000800 */
[----:B-1----:R-:W-:Y:S01]  /*0e40*/  @P1 FMUL.FTZ R221, R146, R221 ;  /* 0x000000dd92dd1220 */ /* 0x002fe20000410000 */
[C---:B--2---:R-:W-:Y:S01]  /*0e50*/  @P1 PRMT R132, R4.reuse, 0x7632, R132 ;  /* 0x0000763204841816 */ /* 0x044fe20000000084 */
[----:B------:R-:W-:Y:S01]  /*0e60*/  @!P1 IMAD.U32 R189, R5, 0x10000, RZ ;  /* 0x0001000005bd9824 */ /* 0x000fe200078e00ff */
[----:B------:R-:W-:-:S02]  /*0e70*/  @P1 SHF.L.U32 R148, R4, 0x10, RZ ;  /* 0x0000001004941819 */ /* 0x000fc400000006ff */
[----:B------:R-:W-:Y:S02]  /*0e80*/  @P1 SHF.L.U32 R135, R132, 0x10, RZ ;  /* 0x0000001084871819 */ /* 0x000fe400000006ff */
[----:B------:R-:W-:Y:S02]  /*0e90*/  @P1 PRMT R132, R9, 0x7632, R132 ;  /* 0x0000763209841816 */ /* 0x000fe40000000084 */
[C---:B------:R-:W-:Y:S01]  /*0ea0*/  @!P1 SHF.L.U32 R187, R4.reuse, 0x10, RZ ;  /* 0x0000001004bb9819 */ /* 0x040fe200000006ff */
[----:B------:R-:W-:Y:S01]  /*0eb0*/  @P1 FFMA.FTZ R187, R133, R112, R148 ;  /* 0x0000007085bb1223 */ /* 0x000fe20000010094 */
[----:B------:R-:W-:Y:S02]  /*0ec0*/  @P1 SHF.L.U32 R150, R5, 0x10, RZ ;  /* 0x0000001005961819 */ /* 0x000fe400000006ff */
[----:B------:R-:W-:Y:S02]  /*0ed0*/  @!P1 PRMT R191, R4, 0x7632, R191 ;  /* 0x0000763204bf9816 */ /* 0x000fe400000000bf */
[----:B------:R-:W-:Y:S01]  /*0ee0*/  @P1 SHF.L.U32 R132, R132, 0x10, RZ ;  /* 0x0000001084841819 */ /* 0x000fe200000006ff */
[----:B------:R-:W-:Y:S01]  /*0ef0*/  @P1 FFMA.FTZ R189, R193, R114, R150 ;  /* 0x00000072c1bd1223 */ /* 0x000fe20000010096 */
[----:B------:R-:W-:-:S02]  /*0f00*/  @P1 PRMT R133, R5, 0x7632, R133 ;  /* 0x0000763205851816 */ /* 0x000fc40000000085 */
[----:B------:R-:W-:Y:S01]  /*0f10*/  @!P1 SHF.L.U32 R191, R191, 0x10, RZ ;  /* 0x00000010bfbf9819 */ /* 0x000fe200000006ff */
[----:B------:R-:W-:Y:S01]  /*0f20*/  @P1 FFMA.FTZ R191, R134, R113, R135 ;  /* 0x0000007186bf1223 */ /* 0x000fe20000010087 */
[----:B------:R-:W-:Y:S01]  /*0f30*/  @!P1 PRMT R193, R5, 0x7632, R193 ;  /* 0x0000763205c19816 */ /* 0x000fe200000000c1 */
[----:B----4-:R-:W-:Y:S01]  /*0f40*/  @P1 FMUL.FTZ R132, R132, R195 ;  /* 0x000000c384841220 */ /* 0x010fe20000410000 */
[----:B------:R-:W-:Y:S02]  /*0f50*/  @P1 SHF.L.U32 R133, R133, 0x10, RZ ;  /* 0x0000001085851819 */ /* 0x000fe400000006ff */
[C---:B------:R-:W-:Y:S02]  /*0f60*/  @P1 PRMT R135, R10.reuse, 0x7632, R135 ;  /* 0x000076320a871816 */ /* 0x040fe40000000087 */
[----:B------:R-:W-:Y:S02]  /*0f70*/  @P1 SHF.L.U32 R134, R10, 0x10, RZ ;  /* 0x000000100a861819 */ /* 0x000fe400000006ff */
[----:B------:R-:W-:-:S02]  /*0f80*/  @P1 PRMT R148, R11, 0x7632, R148 ;  /* 0x000076320b941816 */ /* 0x000fc40000000094 */
[----:B------:R-:W-:Y:S01]  /*0f90*/  @!P1 SHF.L.U32 R193, R193, 0x10, RZ ;  /* 0x00000010c1c19819 */ /* 0x000fe200000006ff */
[----:B------:R-:W-:Y:S01]  /*0fa0*/  @P1 FFMA.FTZ R193, R132, R115, R133 ;  /* 0x0000007384c11223 */ /* 0x000fe20000010085 */
[----:B------:R-:W-:Y:S01]  /*0fb0*/  @P1 SHF.L.U32 R135, R135, 0x10, RZ ;  /* 0x0000001087871819 */ /* 0x000fe200000006ff */
[----:B0-----:R-:W-:Y:S01]  /*0fc0*/  @P1 FMUL.FTZ R133, R134, R197 ;  /* 0x000000c586851220 */ /* 0x001fe20000410000 */
[----:B------:R-:W-:Y:S02]  /*0fd0*/  @P1 SHF.L.U32 R148, R148, 0x10, RZ ;  /* 0x0000001094941819 */ /* 0x000fe400000006ff */
[----:B------:R-:W-:Y:S01]  /*0fe0*/  @P1 PRMT R134, R6, 0x7632, R134 ;  /* 0x0000763206861816 */ /* 0x000fe20000000086 */
[----:B---3--:R-:W-:Y:S01]  /*0ff0*/  @P1 FMUL.FTZ R132, R135, R152 ;  /* 0x0000009887841220 */ /* 0x008fe20000410000 */
[----:B------:R-:W-:Y:S01]  /*1000*/  @P1 PRMT R146, R7, 0x7632, R146 ;  /* 0x0000763207921816 */ /* 0x000fe20000000092 */
[----:B------:R-:W-:Y:S01]  /*1010*/  @P1 FMUL.FTZ R148, R148, R225 ;  /* 0x000000e194941220 */ /* 0x000fe20000410000 */
[----:B------:R-:W-:Y:S01]  /*1020*/  @P1 SHF.L.U32 R150, R6, 0x10, RZ ;  /* 0x0000001006961819 */ /* 0x000fe200000006ff */
[----:B------:R-:W-:Y:S01]  /*1030*/  @P1 IMAD.U32 R135, R134, 0x10000, RZ ;  /* 0x0001000086871824 */ /* 0x000fe200078e00ff */
[----:B------:R-:W-:-:S02]  /*1040*/  @!P1 PRMT R199, R6, 0x7632, R199 ;  /* 0x0000763206c79816 */ /* 0x000fc400000000c7 */
[C---:B------:R-:W-:Y:S02]  /*1050*/  @P1 SHF.L.U32 R152, R7.reuse, 0x10, RZ ;  /* 0x0000001007981819 */ /* 0x040fe400000006ff */
[----:B------:R-:W-:Y:S02]  /*1060*/  @!P1 PRMT R201, R7, 0x7632, R201 ;  /* 0x0000763207c99816 */ /* 0x000fe400000000c9 */
[----:B------:R-:W-:Y:S02]  /*1070*/  @P1 SHF.L.U32 R223, R146, 0x10, RZ ;  /* 0x0000001092df1819 */ /* 0x000fe400000006ff */
[----:B------:R-:W-:Y:S01]  /*1080*/  @!P1 SHF.L.U32 R195, R6, 0x10, RZ ;  /* 0x0000001006c39819 */ /* 0x000fe200000006ff */
[----:B------:R-:W-:Y:S01]  /*1090*/  @P1 FFMA.FTZ R195, R133, R108, R150 ;  /* 0x0000006c85c31223 */ /* 0x000fe20000010096 */
[----:B------:R-:W-:Y:S01]  /*10a0*/  @!P1 SHF.L.U32 R197, R7, 0x10, RZ ;  /* 0x0000001007c59819 */ /* 0x000fe200000006ff */
[----:B------:R-:W-:Y:S01]  /*10b0*/  @P1 FFMA.FTZ R197, R221, R110, R152 ;  /* 0x0000006eddc51223 */ /* 0x000fe20000010098 */
[----:B------:R-:W-:Y:S01]  /*10c0*/  @!P1 SHF.L.U32 R199, R199, 0x10, RZ ;  /* 0x00000010c7c79819 */ /* 0x000fe200000006ff */
[----:B------:R-:W-:Y:S01]  /*10d0*/  @P1 FFMA.FTZ R199, R132, R109, R135 ;  /* 0x0000006d84c71223 */ /* 0x000fe20000010087 */
[----:B------:R-:W-:Y:S01]  /*10e0*/  @!P1 SHF.L.U32 R201, R201, 0x10, RZ ;  /* 0x00000010c9c99819 */ /* 0x000fe200000006ff */
        /* <DEDUP_REMOVED lines=14> */
.L_x_6901:
[----:B------:R-:W0:Y:S01]  /*11d0*/  @P5 LDC R134, c[0x0][0x40c] ;  /* 0x00010300ff865b82 */ /* 0x000e220000000800 */
[----:B-----5:R-:W-:Y:S01]  /*11e0*/  @P5 PRMT R133, R9, 0x7632, R133 ;  /* 0x0000763209855816 */ /* 0x020fe20000000085 */
[----:B------:R-:W-:Y:S01]  /*11f0*/  HFMA2 R193, -RZ, RZ, 0, 0 ;  /* 0x00000000ffc17431 */ /* 0x000fe200000001ff */
[----:B------:R-:W-:Y:S01]  /*1200*/  @P5 PRMT R132, R8, 0x7632, R132 ;  /* 0x0000763208845816 */ /* 0x000fe20000000084 */
[----:B------:R-:W-:Y:S01]  /*1210*/  HFMA2 R201, -RZ, RZ, 0, 0 ;  /* 0x00000000ffc97431 */ /* 0x000fe200000001ff */
[----:B------:R-:W-:Y:S01]  /*1220*/  @P5 SHF.L.U32 R133, R133, 0x10, RZ ;  /* 0x0000001085855819 */ /* 0x000fe200000006ff */
[----:B------:R-:W-:Y:S01]  /*1230*/  HFMA2 R197, -RZ, RZ, 0, 0 ;  /* 0x00000000ffc57431 */ /* 0x000fe200000001ff */
[----:B------:R-:W-:Y:S01]  /*1240*/  @P5 SHF.L.U32 R132, R132, 0x10, RZ ;  /* 0x0000001084845819 */ /* 0x000fe200000006ff */
[----:B------:R-:W1:Y:S01]  /*1250*/  @P5 LDC R135, c[0x0][0x40c] ;  /* 0x00010300ff875b82 */ /* 0x000e620000000800 */
[----:B------:R-:W-:Y:S01]  /*1260*/  MOV R191, RZ ;  /* 0x000000ff00bf7202 */ /* 0x000fe20000000f00 */
[----:B------:R-:W-:Y:S01]  /*1270*/  IMAD.MOV.U32 R195, RZ, RZ, RZ ;  /* 0x000000ffffc37224 */ /* 0x000fe200078e00ff */
[----:B------:R-:W-:-:S02]  /*1280*/  MOV R199, RZ ;  /* 0x000000ff00c77202 */ /* 0x000fc40000000f00 */
[----:B------:R-:W-:-:S03]  /*1290*/  MOV R189, RZ ;  /* 0x000000ff00bd7202 */ /* 0x000fc60000000f00 */
[----:B------:R-:W2:Y:S08]  /*12a0*/  @P5 LDC R150, c[0x0][0x40c] ;  /* 0x00010300ff965b82 */ /* 0x000eb00000000800 */
[----:B------:R-:W3:Y:S01]  /*12b0*/  @P5 LDC R152, c[0x0][0x40c] ;  /* 0x00010300ff985b82 */ /* 0x000ee20000000800 */
[----:B0-----:R-:W-:Y:S01]  /*12c0*/  @P5 FMUL.FTZ R134, R133, R134 ;  /* 0x0000008685865220 */ /* 0x001fe20000410000 */
[----:B------:R-:W-:-:S03]  /*12d0*/  @P5 PRMT R133, R10, 0x7632, R133 ;  /* 0x000076320a855816 */ /* 0x000fc60000000085 */
[----:B------:R-:W-:Y:S01]  /*12e0*/  @P5 FMUL.FTZ R193, R134, R115 ;  /* 0x0000007386c15220 */ /* 0x000fe20000410000 */
[----:B------:R-:W-:Y:S02]  /*12f0*/  @P5 SHF.L.U32 R133, R133, 0x10, RZ ;  /* 0x0000001085855819 */ /* 0x000fe400000006ff */
[----:B------:R-:W0:Y:S01]  /*1300*/  @P5 LDC R146, c[0x0][0x40c] ;  /* 0x00010300ff925b82 */ /* 0x000e220000000800 */
[----:B-1----:R-:W-:Y:S01]  /*1310*/  @P5 FMUL.FTZ R132, R132, R135 ;  /* 0x0000008784845220 */ /* 0x002fe20000410000 */
[----:B------:R-:W-:-:S03]  /*1320*/  @P5 PRMT R135, R11, 0x7632, R135 ;  /* 0x000076320b875816 */ /* 0x000fc60000000087 */
[----:B------:R-:W-:Y:S01]  /*1330*/  @P5 FMUL.FTZ R191, R132, R113 ;  /* 0x0000007184bf5220 */ /* 0x000fe20000410000 */
[----:B------:R-:W-:Y:S02]  /*1340*/  @P5 SHF.L.U32 R135, R135, 0x10, RZ ;  /* 0x0000001087875819 */ /* 0x000fe400000006ff */
[----:B------:R-:W1:Y:S01]  /*1350*/  @P5 LDC R148, c[0x0][0x40c] ;  /* 0x00010300ff945b82 */ /* 0x000e620000000800 */
[----:B--2---:R-:W-:Y:S01]  /*1360*/  @P5 FMUL.FTZ R132, R133, R150 ;  /* 0x0000009685845220 */ /* 0x004fe20000410000 */
[----:B------:R-:W-:Y:S02]  /*1370*/  @P5 SHF.L.U32 R133, R9, 0x10, RZ ;  /* 0x0000001009855819 */ /* 0x000fe400000006ff */
[----:B------:R-:W-:Y:S01]  /*1380*/  @P5 SHF.L.U32 R150, R11, 0x10, RZ ;  /* 0x000000100b965819 */ /* 0x000fe200000006ff */
[----:B------:R-:W-:Y:S01]  /*1390*/  @P5 FMUL.FTZ R199, R132, R109 ;  /* 0x0000006d84c75220 */ /* 0x000fe20000410000 */
[----:B------:R-:W-:Y:S02]  /*13a0*/  @P5 SHF.L.U32 R132, R8, 0x10, RZ ;  /* 0x0000001008845819 */ /* 0x000fe400000006ff */
[----:B------:R-:W2:Y:S01]  /*13b0*/  @P5 LDC R187, c[0x0][0x40c] ;  /* 0x00010300ffbb5b82 */ /* 0x000ea20000000800 */
[----:B---3--:R-:W-:Y:S01]  /*13c0*/  @P5 FMUL.FTZ R134, R135, R152 ;  /* 0x0000009887865220 */ /* 0x008fe20000410000 */
[----:B------:R-:W-:-:S03]  /*13d0*/  @P5 SHF.L.U32 R135, R10, 0x10, RZ ;  /* 0x000000100a875819 */ /* 0x000fc600000006ff */
[----:B------:R-:W-:Y:S01]  /*13e0*/  @P5 FMUL.FTZ R201, R134, R111 ;  /* 0x0000006f86c95220 */ /* 0x000fe20000410000 */
[----:B------:R-:W-:Y:S02]  /*13f0*/  F2FP.BF16.F32.PACK_AB R134, RZ, R193 ;  /* 0x000000c1ff86723e */ /* 0x000fe400000010ff */
[----:B------:R-:W3:Y:S01]  /*1400*/  @P5 LDC R221, c[0x0][0x40c] ;  /* 0x00010300ffdd5b82 */ /* 0x000ee20000000800 */
[----:B0-----:R-:W-:Y:S01]  /*1410*/  @P5 FMUL.FTZ R133, R133, R146 ;  /* 0x0000009285855220 */ /* 0x001fe20000410000 */
[----:B------:R-:W-:Y:S02]  /*1420*/  F2FP.BF16.F32.PACK_AB R146, RZ, R191 ;  /* 0x000000bfff92723e */ /* 0x000fe400000010ff */
[----:B------:R-:W-:Y:S01]  /*1430*/  F2FP.BF16.F32.PACK_AB R152, RZ, R201 ;  /* 0x000000c9ff98723e */ /* 0x000fe200000010ff */
[----:B------:R-:W-:Y:S01]  /*1440*/  @P5 FMUL.FTZ R189, R133, R114 ;  /* 0x0000007285bd5220 */ /* 0x000fe20000410000 */
[----:B-1----:R-:W-:Y:S01]  /*1450*/  @P5 FMUL.FTZ R135, R135, R148 ;  /* 0x0000009487875220 */ /* 0x002fe20000410000 */
[----:B------:R-:W-:-:S03]  /*1460*/  F2FP.BF16.F32.PACK_AB R148, RZ, R199 ;  /* 0x000000c7ff94723e */ /* 0x000fc600000010ff */
[----:B------:R-:W-:Y:S01]  /*1470*/  F2FP.BF16.F32.PACK_AB R133, RZ, R189 ;  /* 0x000000bdff85723e */ /* 0x000fe200000010ff */
[----:B------:R-:W-:-:S03]  /*1480*/  @P5 FMUL.FTZ R195, R135, R108 ;  /* 0x0000006c87c35220 */ /* 0x000fc60000410000 */
[----:B------:R-:W-:Y:S01]  /*1490*/  PRMT R133, R133, 0x5410, R134 ;  /* 0x0000541085857816 */ /* 0x000fe20000000086 */
[----:B--2---:R-:W-:Y:S01]  /*14a0*/  @P5 FMUL.FTZ R223, R150, R187 ;  /* 0x000000bb96df5220 */ /* 0x004fe20000410000 */
[----:B------:R-:W-:Y:S02]  /*14b0*/  MOV R187, RZ ;  /* 0x000000ff00bb7202 */ /* 0x000fe40000000f00 */
[----:B------:R-:W-:Y:S01]  /*14c0*/  F2FP.BF16.F32.PACK_AB R135, RZ, R195 ;  /* 0x000000c3ff87723e */ /* 0x000fe200000010ff */
[----:B------:R-:W-:-:S03]  /*14d0*/  @P5 FMUL.FTZ R197, R223, R110 ;  /* 0x0000006edfc55220 */ /* 0x000fc60000410000 */
[----:B------:R-:W-:Y:S01]  /*14e0*/  PRMT R134, R135, 0x5410, R148 ;  /* 0x0000541087867816 */ /* 0x000fe20000000094 */
[----:B---3--:R-:W-:Y:S01]  /*14f0*/  @P5 FMUL.FTZ R221, R132, R221 ;  /* 0x000000dd84dd5220 */ /* 0x008fe20000410000 */
[----:B------:R-:W-:-:S03]  /*1500*/  F2FP.BF16.F32.PACK_AB R150, RZ, R197 ;  /* 0x000000c5ff96723e */ /* 0x000fc600000010ff */
[----:B------:R-:W-:Y:S01]  /*1510*/  @P5 FMUL.FTZ R187, R221, R112 ;  /* 0x00000070ddbb5220 */ /* 0x000fe20000410000 */
[----:B------:R-:W-:-:S04]  /*1520*/  PRMT R135, R150, 0x5410, R152 ;  /* 0x0000541096877816 */ /* 0x000fc80000000098 */
[----:B------:R-:W-:-:S04]  /*1530*/  F2FP.BF16.F32.PACK_AB R132, RZ, R187 ;  /* 0x000000bbff84723e */ /* 0x000fc800000010ff */
[----:B------:R-:W-:-:S07]  /*1540*/  PRMT R132, R132, 0x5410, R146 ;  /* 0x0000541084847816 */ /* 0x000fce0000000092 */
.L_x_6902:
[----:B------:R-:W0:Y:S01]  /*1550*/  LDC.64 R220, c[0x0][0x3a8] ;  /* 0x0000ea00ffdc7b82 */ /* 0x000e220000000a00 */
[----:B------:R-:W-:Y:S01]  /*1560*/  IADD3 R144, PT, PT, R144, 0x80, RZ ;  /* 0x0000008090907810 */ /* 0x000fe20007ffe0ff */
[C---:B0-----:R-:W-:Y:S01]  /*1570*/  IMAD.WIDE.U32 R220, R142.reuse, 0x10, R220 ;  /* 0x000000108edc7825 */ /* 0x041fe200078e00dc */
[----:B------:R-:W-:-:S04]  /*1580*/  IADD3 R142, PT, PT, R142, 0x80, RZ ;  /* 0x000000808e8e7810 */ /* 0x000fc80007ffe0ff */
[----:B------:R0:W-:Y:S03]  /*1590*/  STG.E.128 desc[UR6][R220.64], R132 ;  /* 0x00000084dc007986 */ /* 0x0001e6000c101d06 */
.L_x_6899:
[----:B------:R-:W-:Y:S05]  /*15a0*/  BSYNC.RECONVERGENT B0 ;  /* 0x0000000000007941 */ /* 0x000fea0003800200 */
.L_x_6898:
        /* <DEDUP_REMOVED lines=14> */
[----:B------:R-:W-:Y:S02]  /*1690*/  SHF.L.U32 R141, R5, 0x10, RZ ;  /* 0x00000010058d7819 */ /* 0x000fe400000006ff */
[----:B------:R-:W-:Y:S02]  /*16a0*/  SHF.L.U32 R145, R6, 0x10, RZ ;  /* 0x0000001006917819 */ /* 0x000fe400000006ff */
[----:B------:R-:W-:-:S07]  /*16b0*/  SHF.L.U32 R151, R4, 0x10, RZ ;  /* 0x0000001004977819 */ /* 0x000fce00000006ff */
[----:B0-----:R-:W0:Y:S01]  /*16c0*/  @P2 LDC R134, c[0x0][0x40c] ;  /* 0x00010300ff862b82 */ /* 0x001e220000000800 */
[----:B------:R-:W-:Y:S02]  /*16d0*/  @P2 PRMT R132, R8, 0x7632, R132 ;  /* 0x0000763208842816 */ /* 0x000fe40000000084 */
[----:B------:R-:W-:Y:S02]  /*16e0*/  @P2 SHF.L.U32 R147, R11, 0x10, RZ ;  /* 0x000000100b932819 */ /* 0x000fe400000006ff */
[----:B------:R-:W-:Y:S02]  /*16f0*/  @P2 SHF.L.U32 R133, R132, 0x10, RZ ;  /* 0x0000001084852819 */ /* 0x000fe400000006ff */
[----:B------:R-:W-:Y:S01]  /*1700*/  PRMT R132, R4, 0x7632, R132 ;  /* 0x0000763204847816 */ /* 0x000fe20000000084 */
[----:B------:R-:W1:Y:S03]  /*1710*/  @P2 LDC R148, c[0x0][0x40c] ;  /* 0x00010300ff942b82 */ /* 0x000e660000000800 */
[----:B------:R-:W-:-:S02]  /*1720*/  SHF.L.U32 R139, R132, 0x10, RZ ;  /* 0x00000010848b7819 */ /* 0x000fc400000006ff */
[----:B------:R-:W-:-:S03]  /*1730*/  @P2 PRMT R132, R9, 0x7632, R132 ;  /* 0x0000763209842816 */ /* 0x000fc60000000084 */
[----:B------:R-:W2:Y:S08]  /*1740*/  @P2 LDC R150, c[0x0][0x40c] ;  /* 0x00010300ff962b82 */ /* 0x000eb00000000800 */
[----:B------:R-:W3:Y:S01]  /*1750*/  @P2 LDC R152, c[0x0][0x40c] ;  /* 0x00010300ff982b82 */ /* 0x000ee20000000800 */
[----:B0-----:R-:W-:Y:S01]  /*1760*/  @P2 FMUL.FTZ R134, R133, R134 ;  /* 0x0000008685862220 */ /* 0x001fe20000410000 */
[----:B------:R-:W-:-:S03]  /*1770*/  @P2 SHF.L.U32 R133, R9, 0x10, RZ ;  /* 0x0000001009852819 */ /* 0x000fc600000006ff */
[----:B------:R-:W-:-:S03]  /*1780*/  @P2 FFMA.FTZ R139, R134, R89, R139 ;  /* 0x00000059868b2223 */ /* 0x000fc6000001008b */
[----:B------:R-:W0:Y:S01]  /*1790*/  @P2 LDC R135, c[0x0][0x40c] ;  /* 0x00010300ff872b82 */ /* 0x000e220000000800 */
[----:B-1----:R-:W-:Y:S01]  /*17a0*/  @P2 FMUL.FTZ R148, R133, R148 ;  /* 0x0000009485942220 */ /* 0x002fe20000410000 */
[----:B------:R-:W-:Y:S02]  /*17b0*/  @P2 SHF.L.U32 R133, R132, 0x10, RZ ;  /* 0x0000001084852819 */ /* 0x000fe400000006ff */
[----:B------:R-:W-:Y:S01]  /*17c0*/  PRMT R132, R5, 0x7632, R132 ;  /* 0x0000763205847816 */ /* 0x000fe20000000084 */
[----:B------:R-:W-:-:S03]  /*17d0*/  @P2 FFMA.FTZ R141, R148, R90, R141 ;  /* 0x0000005a948d2223 */ /* 0x000fc6000001008d */
[----:B------:R-:W1:Y:S01]  /*17e0*/  @P2 LDC R146, c[0x0][0x40c] ;  /* 0x00010300ff922b82 */ /* 0x000e620000000800 */
[----:B------:R-:W-:Y:S01]  /*17f0*/  SHF.L.U32 R143, R132, 0x10, RZ ;  /* 0x00000010848f7819 */ /* 0x000fe200000006ff */
[----:B--2---:R-:W-:Y:S01]  /*1800*/  @P2 FMUL.FTZ R134, R133, R150 ;  /* 0x0000009685862220 */ /* 0x004fe20000410000 */
[C---:B------:R-:W-:Y:S02]  /*1810*/  @P2 PRMT R132, R10.reuse, 0x7632, R132 ;  /* 0x000076320a842816 */ /* 0x040fe40000000084 */
[----:B------:R-:W-:Y:S01]  /*1820*/  @P2 SHF.L.U32 R133, R10, 0x10, RZ ;  /* 0x000000100a852819 */ /* 0x000fe200000006ff */
[----:B------:R-:W-:Y:S01]  /*1830*/  @P2 FFMA.FTZ R143, R134, R91, R143 ;  /* 0x0000005b868f2223 */ /* 0x000fe2000001008f */
[----:B------:R-:W-:Y:S01]  /*1840*/  @P2 SHF.L.U32 R132, R132, 0x10, RZ ;  /* 0x0000001084842819 */ /* 0x000fe200000006ff */
[----:B------:R-:W2:Y:S02]  /*1850*/  @P2 LDC R154, c[0x0][0x40c] ;  /* 0x00010300ff9a2b82 */ /* 0x000ea40000000800 */
[----:B---3--:R-:W-:Y:S01]  /*1860*/  @P2 FMUL.FTZ R152, R133, R152 ;  /* 0x0000009885982220 */ /* 0x008fe20000410000 */
[----:B------:R-:W-:-:S03]  /*1870*/  @P2 SHF.L.U32 R133, R8, 0x10, RZ ;  /* 0x0000001008852819 */ /* 0x000fc600000006ff */
[----:B------:R-:W-:Y:S02]  /*1880*/  @P2 FFMA.FTZ R145, R152, R84, R145 ;  /* 0x0000005498912223 */ /* 0x000fe40000010091 */
[----:B------:R-:W3:Y:S01]  /*1890*/  @P2 LDC R148, c[0x0][0x40c] ;  /* 0x00010300ff942b82 */ /* 0x000ee20000000800 */
[----:B0-----:R-:W-:Y:S01]  /*18a0*/  @P2 FMUL.FTZ R134, R132, R135 ;  /* 0x0000008784862220 */ /* 0x001fe20000410000 */
[----:B------:R-:W-:Y:S02]  /*18b0*/  @P2 PRMT R135, R11, 0x7632, R135 ;  /* 0x000076320b872816 */ /* 0x000fe40000000087 */
[----:B------:R-:W-:Y:S02]  /*18c0*/  PRMT R132, R6, 0x7632, R132 ;  /* 0x0000763206847816 */ /* 0x000fe40000000084 */
[----:B------:R-:W-:Y:S01]  /*18d0*/  @P2 SHF.L.U32 R135, R135, 0x10, RZ ;  /* 0x0000001087872819 */ /* 0x000fe200000006ff */
[----:B-1----:R-:W-:Y:S01]  /*18e0*/  @P2 FMUL.FTZ R146, R133, R146 ;  /* 0x0000009285922220 */ /* 0x002fe20000410000 */
[----:B------:R-:W-:-:S03]  /*18f0*/  PRMT R133, R7, 0x7632, R133 ;  /* 0x0000763207857816 */ /* 0x000fc60000000085 */
[----:B------:R-:W-:Y:S01]  /*1900*/  @P2 FFMA.FTZ R151, R146, R88, R151 ;  /* 0x0000005892972223 */ /* 0x000fe20000010097 */
[----:B------:R-:W-:Y:S02]  /*1910*/  SHF.L.U32 R153, R133, 0x10, RZ ;  /* 0x0000001085997819 */ /* 0x000fe400000006ff */
[----:B------:R-:W-:Y:S01]  /*1920*/  F2FP.BF16.F32.PACK_AB R133, RZ, R141 ;  /* 0x0000008dff85723e */ /* 0x000fe200000010ff */
[----:B--2---:R-:W-:Y:S01]  /*1930*/  @P2 FMUL.FTZ R154, R147, R154 ;  /* 0x0000009a939a2220 */ /* 0x004fe20000410000 */
[----:B------:R-:W-:Y:S02]  /*1940*/  SHF.L.U32 R147, R132, 0x10, RZ ;  /* 0x0000001084937819 */ /* 0x000fe400000006ff */
[----:B------:R-:W-:Y:S01]  /*1950*/  F2FP.BF16.F32.PACK_AB R146, RZ, R139 ;  /* 0x0000008bff92723e */ /* 0x000fe200000010ff */
[----:B------:R-:W-:Y:S02]  /*1960*/  @P2 FFMA.FTZ R149, R154, R86, R149 ;  /* 0x000000569a952223 */ /* 0x000fe40000010095 */
[----:B------:R-:W-:Y:S01]  /*1970*/  @P2 FFMA.FTZ R147, R134, R85, R147 ;  /* 0x0000005586932223 */ /* 0x000fe20000010093 */
[----:B------:R-:W-:Y:S01]  /*1980*/  F2FP.BF16.F32.PACK_AB R134, RZ, R143 ;  /* 0x0000008fff86723e */ /* 0x000fe200000010ff */
[----:B---3--:R-:W-:Y:S01]  /*1990*/  @P2 FMUL.FTZ R132, R135, R148 ;  /* 0x0000009487842220 */ /* 0x008fe20000410000 */
[----:B------:R-:W-:-:S02]  /*19a0*/  F2FP.BF16.F32.PACK_AB R148, RZ, R145 ;  /* 0x00000091ff94723e */ /* 0x000fc400000010ff */
[----:B------:R-:W-:Y:S01]  /*19b0*/  F2FP.BF16.F32.PACK_AB R150, RZ, R147 ;  /* 0x00000093ff96723e */ /* 0x000fe200000010ff */
[----:B------:R-:W-:Y:S01]  /*19c0*/  @P2 FFMA.FTZ R153, R132, R87, R153 ;  /* 0x0000005784992223 */ /* 0x000fe20000010099 */
        /* <DEDUP_REMOVED lines=8> */
.L_x_6905:
[----:B0-----:R-:W0:Y:S01]  /*1a50*/  @P5 LDC R134, c[0x0][0x40c] ;  /* 0x00010300ff865b82 */ /* 0x001e220000000800 */
        /* <DEDUP_REMOVED lines=8> */
[----:B------:R-:W-:Y:S02]  /*1ae0*/  @P5 SHF.L.U32 R141, R11, 0x10, RZ ;  /* 0x000000100b8d5819 */ /* 0x000fe400000006ff */
[----:B------:R-:W-:-:S02]  /*1af0*/  MOV R143, RZ ;  /* 0x000000ff008f7202 */ /* 0x000fc40000000f00 */
[----:B------:R-:W-:Y:S02]  /*1b00*/  MOV R145, RZ ;  /* 0x000000ff00917202 */ /* 0x000fe40000000f00 */
[----:B------:R-:W-:Y:S01]  /*1b10*/  MOV R153, RZ ;  /* 0x000000ff00997202 */ /* 0x000fe20000000f00 */
[----:B------:R-:W2:Y:S01]  /*1b20*/  @P5 LDC R150, c[0x0][0x40c] ;  /* 0x00010300ff965b82 */ /* 0x000ea20000000800 */
[----:B------:R-:W-:-:S07]  /*1b30*/  MOV R151, RZ ;  /* 0x000000ff00977202 */ /* 0x000fce0000000f00 */
        /* <DEDUP_REMOVED lines=12> */
[----:B------:R-:W-:-:S03]  /*1c00*/  @P5 SHF.L.U32 R133, R9, 0x10, RZ ;  /* 0x0000001009855819 */ /* 0x000fc600000006ff */
[----:B------:R-:W-:Y:S01]  /*1c10*/  @P5 FMUL.FTZ R147, R132, R85 ;  /* 0x0000005584935220 */ /* 0x000fe20000410000 */
[----:B------:R-:W-:Y:S02]  /*1c20*/  @P5 IMAD.U32 R132, R8, 0x10000, RZ ;  /* 0x0001000008845824 */ /* 0x000fe400078e00ff */
[----:B------:R-:W2:Y:S01]  /*1c30*/  @P5 LDC R148, c[0x0][0x40c] ;  /* 0x00010300ff945b82 */ /* 0x000ea20000000800 */
[----:B---3--:R-:W-:Y:S01]  /*1c40*/  @P5 FMUL.FTZ R134, R135, R154 ;  /* 0x0000009a87865220 */ /* 0x008fe20000410000 */
[----:B------:R-:W-:-:S03]  /*1c50*/  @P5 SHF.L.U32 R135, R10, 0x10, RZ ;  /* 0x000000100a875819 */ /* 0x000fc600000006ff */
[----:B------:R-:W-:Y:S01]  /*1c60*/  @P5 FMUL.FTZ R153, R134, R87 ;  /* 0x0000005786995220 */ /* 0x000fe20000410000 */
[----:B------:R-:W-:Y:S02]  /*1c70*/  F2FP.BF16.F32.PACK_AB R134, RZ, R143 ;  /* 0x0000008fff86723e */ /* 0x000fe400000010ff */
[----:B------:R-:W3:Y:S01]  /*1c80*/  @P5 LDC R221, c[0x0][0x40c] ;  /* 0x00010300ffdd5b82 */ /* 0x000ee20000000800 */
[----:B0-----:R-:W-:Y:S01]  /*1c90*/  @P5 FMUL.FTZ R223, R141, R152 ;  /* 0x000000988ddf5220 */ /* 0x001fe20000410000 */
[----:B------:R-:W-:Y:S01]  /*1ca0*/  HFMA2 R141, -RZ, RZ, 0, 0 ;  /* 0x00000000ff8d7431 */ /* 0x000fe200000001ff */
[----:B------:R-:W-:Y:S02]  /*1cb0*/  F2FP.BF16.F32.PACK_AB R152, RZ, R153 ;  /* 0x00000099ff98723e */ /* 0x000fe400000010ff */
[----:B------:R-:W-:Y:S01]  /*1cc0*/  @P5 FMUL.FTZ R149, R223, R86 ;  /* 0x00000056df955220 */ /* 0x000fe20000410000 */
[----:B-1----:R-:W-:Y:S01]  /*1cd0*/  @P5 FMUL.FTZ R133, R133, R146 ;  /* 0x0000009285855220 */ /* 0x002fe20000410000 */
[----:B------:R-:W-:-:S03]  /*1ce0*/  F2FP.BF16.F32.PACK_AB R146, RZ, R139 ;  /* 0x0000008bff92723e */ /* 0x000fc600000010ff */
[----:B------:R-:W-:Y:S01]  /*1cf0*/  F2FP.BF16.F32.PACK_AB R150, RZ, R149 ;  /* 0x00000095ff96723e */ /* 0x000fe200000010ff */
[----:B------:R-:W-:Y:S01]  /*1d00*/  @P5 FMUL.FTZ R141, R133, R90 ;  /* 0x0000005a858d5220 */ /* 0x000fe20000410000 */
[----:B--2---:R-:W-:-:S04]  /*1d10*/  @P5 FMUL.FTZ R135, R135, R148 ;  /* 0x0000009487875220 */ /* 0x004fc80000410000 */
[----:B------:R-:W-:Y:S02]  /*1d20*/  F2FP.BF16.F32.PACK_AB R133, RZ, R141 ;  /* 0x0000008dff85723e */ /* 0x000fe400000010ff */
[----:B------:R-:W-:Y:S01]  /*1d30*/  F2FP.BF16.F32.PACK_AB R148, RZ, R147 ;  /* 0x00000093ff94723e */ /* 0x000fe200000010ff */
[----:B------:R-:W-:Y:S01]  /*1d40*/  @P5 FMUL.FTZ R145, R135, R84 ;  /* 0x0000005487915220 */ /* 0x000fe20000410000 */
[----:B------:R-:W-:Y:S01]  /*1d50*/  PRMT R133, R133, 0x5410, R134 ;  /* 0x0000541085857816 */ /* 0x000fe20000000086 */
[----:B---3--:R-:W-:-:S03]  /*1d60*/  @P5 FMUL.FTZ R221, R132, R221 ;  /* 0x000000dd84dd5220 */ /* 0x008fc60000410000 */
[----:B------:R-:W-:Y:S01]  /*1d70*/  F2FP.BF16.F32.PACK_AB R135, RZ, R145 ;  /* 0x00000091ff87723e */ /* 0x000fe200000010ff */
[----:B------:R-:W-:-:S03]  /*1d80*/  @P5 FMUL.FTZ R151, R221, R88 ;  /* 0x00000058dd975220 */ /* 0x000fc60000410000 */
[----:B------:R-:W-:Y:S02]  /*1d90*/  PRMT R134, R135, 0x5410, R148 ;  /* 0x0000541087867816 */ /* 0x000fe40000000094 */
[----:B------:R-:W-:Y:S02]  /*1da0*/  PRMT R135, R150, 0x5410, R152 ;  /* 0x0000541096877816 */ /* 0x000fe40000000098 */
[----:B------:R-:W-:-:S04]  /*1db0*/  F2FP.BF16.F32.PACK_AB R132, RZ, R151 ;  /* 0x00000097ff84723e */ /* 0x000fc800000010ff */
[----:B------:R-:W-:-:S07]  /*1dc0*/  PRMT R132, R132, 0x5410, R146 ;  /* 0x0000541084847816 */ /* 0x000fce0000000092 */
.L_x_6906:
[----:B------:R-:W0:Y:S01]  /*1dd0*/  LDC.64 R220, c[0x0][0x3a8] ;  /* 0x0000ea00ffdc7b82 */ /* 0x000e220000000a00 */
[----:B------:R-:W-:Y:S01]  /*1de0*/  IADD3 R144, PT, PT, R144, 0x80, RZ ;  /* 0x0000008090907810 */ /* 0x000fe20007ffe0ff */
[C---:B0-----:R-:W-:Y:S01]  /*1df0*/  IMAD.WIDE.U32 R220, R142.reuse, 0x10, R220 ;  /* 0x000000108edc7825 */ /* 0x041fe200078e00dc */
[----:B------:R-:W-:-:S04]  /*1e00*/  IADD3 R142, PT, PT, R142, 0x80, RZ ;  /* 0x000000808e8e7810 */ /* 0x000fc80007ffe0ff */
[----:B------:R1:W-:Y:S03]  /*1e10*/  STG.E.128 desc[UR6][R220.64], R132 ;  /* 0x00000084dc007986 */ /* 0x0003e6000c101d06 */
.L_x_6904:
[----:B------:R-:W-:Y:S05]  /*1e20*/  BSYNC.RECONVERGENT B0 ;  /* 0x0000000000007941 */ /* 0x000fea0003800200 */
.L_x_6903:
        /* <DEDUP_REMOVED lines=13> */
[----:B-----5:R-:W-:Y:S02]  /*1f00*/  SHF.L.U32 R157, R5, 0x10, RZ ;  /* 0x00000010059d7819 */ /* 0x020fe400000006ff */
[----:B------:R-:W-:Y:S02]  /*1f10*/  SHF.L.U32 R161, R6, 0x10, RZ ;  /* 0x0000001006a17819 */ /* 0x000fe400000006ff */
[----:B------:R-:W-:Y:S02]  /*1f20*/  SHF.L.U32 R165, R7, 0x10, RZ ;  /* 0x0000001007a57819 */ /* 0x000fe400000006ff */
[----:B------:R-:W-:-:S05]  /*1f30*/  SHF.L.U32 R167, R4, 0x10, RZ ;  /* 0x0000001004a77819 */ /* 0x000fca00000006ff */
[----:B0-----:R-:W0:Y:S01]  /*1f40*/  @P3 LDC R134, c[0x0][0x40c] ;  /* 0x00010300ff863b82 */ /* 0x001e220000000800 */
[----:B------:R-:W-:-:S04]  /*1f50*/  @P3 PRMT R132, R8, 0x7632, R132 ;  /* 0x0000763208843816 */ /* 0x000fc80000000084 */
[----:B------:R-:W-:Y:S02]  /*1f60*/  @P3 SHF.L.U32 R133, R132, 0x10, RZ ;  /* 0x0000001084853819 */ /* 0x000fe400000006ff */
[----:B------:R-:W-:Y:S01]  /*1f70*/  PRMT R132, R4, 0x7632, R132 ;  /* 0x0000763204847816 */ /* 0x000fe20000000084 */
[----:B------:R-:W1:Y:S03]  /*1f80*/  @P3 LDC R148, c[0x0][0x40c] ;  /* 0x00010300ff943b82 */ /* 0x000e660000000800 */
[----:B------:R-:W-:Y:S02]  /*1f90*/  SHF.L.U32 R155, R132, 0x10, RZ ;  /* 0x00000010849b7819 */ /* 0x000fe400000006ff */
[----:B------:R-:W-:-:S03]  /*1fa0*/  @P3 PRMT R132, R9, 0x7632, R132 ;  /* 0x0000763209843816 */ /* 0x000fc60000000084 */
[----:B------:R-:W2:Y:S01]  /*1fb0*/  @P3 LDC R150, c[0x0][0x40c] ;  /* 0x00010300ff963b82 */ /* 0x000ea20000000800 */
[----:B0-----:R-:W-:-:S07]  /*1fc0*/  @P3 FMUL.FTZ R134, R133, R134 ;  /* 0x0000008685863220 */ /* 0x001fce0000410000 */
[----:B------:R-:W0:Y:S01]  /*1fd0*/  @P3 LDC R152, c[0x0][0x40c] ;  /* 0x00010300ff983b82 */ /* 0x000e220000000800 */
[----:B------:R-:W-:Y:S01]  /*1fe0*/  @P3 SHF.L.U32 R133, R9, 0x10, RZ ;  /* 0x0000001009853819 */ /* 0x000fe200000006ff */
[----:B------:R-:W-:-:S04]  /*1ff0*/  @P3 FFMA.FTZ R155, R134, R65, R155 ;  /* 0x00000041869b3223 */ /* 0x000fc8000001009b */
[----:B-1----:R-:W-:Y:S02]  /*2000*/  @P3 FMUL.FTZ R148, R133, R148 ;  /* 0x0000009485943220 */ /* 0x002fe40000410000 */
[----:B------:R-:W1:Y:S01]  /*2010*/  @P3 LDC R135, c[0x0][0x40c] ;  /* 0x00010300ff873b82 */ /* 0x000e620000000800 */
[----:B------:R-:W-:Y:S02]  /*2020*/  @P3 SHF.L.U32 R133, R132, 0x10, RZ ;  /* 0x0000001084853819 */ /* 0x000fe400000006ff */
[----:B------:R-:W-:Y:S01]  /*2030*/  PRMT R132, R5, 0x7632, R132 ;  /* 0x0000763205847816 */ /* 0x000fe20000000084 */
[----:B------:R-:W-:Y:S01]  /*2040*/  @P3 FFMA.FTZ R157, R148, R66, R157 ;  /* 0x00000042949d3223 */ /* 0x000fe2000001009d */
[----:B------:R-:W-:Y:S02]  /*2050*/  @P3 IMAD.U32 R148, R11, 0x10000, RZ ;  /* 0x000100000b943824 */ /* 0x000fe400078e00ff */
[----:B--2---:R-:W-:Y:S01]  /*2060*/  @P3 FMUL.FTZ R134, R133, R150 ;  /* 0x0000009685863220 */ /* 0x004fe20000410000 */
[----:B------:R-:W2:Y:S01]  /*2070*/  @P3 LDC R146, c[0x0][0x40c] ;  /* 0x00010300ff923b82 */ /* 0x000ea20000000800 */
[----:B------:R-:W-:-:S02]  /*2080*/  SHF.L.U32 R159, R132, 0x10, RZ ;  /* 0x00000010849f7819 */ /* 0x000fc400000006ff */
[C---:B------:R-:W-:Y:S02]  /*2090*/  @P3 PRMT R132, R10.reuse, 0x7632, R132 ;  /* 0x000076320a843816 */ /* 0x040fe40000000084 */
[----:B------:R-:W-:Y:S01]  /*20a0*/  @P3 SHF.L.U32 R133, R10, 0x10, RZ ;  /* 0x000000100a853819 */ /* 0x000fe200000006ff */
[----:B------:R-:W-:Y:S01]  /*20b0*/  @P3 FFMA.FTZ R159, R134, R67, R159 ;  /* 0x00000043869f3223 */ /* 0x000fe2000001009f */
[----:B------:R-:W-:Y:S01]  /*20c0*/  @P3 SHF.L.U32 R132, R132, 0x10, RZ ;  /* 0x0000001084843819 */ /* 0x000fe200000006ff */
[----:B------:R-:W3:Y:S02]  /*20d0*/  @P3 LDC R163, c[0x0][0x40c] ;  /* 0x00010300ffa33b82 */ /* 0x000ee40000000800 */
[----:B0-----:R-:W-:Y:S01]  /*20e0*/  @P3 FMUL.FTZ R152, R133, R152 ;  /* 0x0000009885983220 */ /* 0x001fe20000410000 */
[----:B------:R-:W-:-:S03]  /*20f0*/  @P3 SHF.L.U32 R133, R8, 0x10, RZ ;  /* 0x0000001008853819 */ /* 0x000fc600000006ff */
[----:B------:R-:W-:Y:S02]  /*2100*/  @P3 FFMA.FTZ R161, R152, R60, R161 ;  /* 0x0000003c98a13223 */ /* 0x000fe400000100a1 */
[----:B------:R-:W0:Y:S01]  /*2110*/  @P3 LDC R150, c[0x0][0x40c] ;  /* 0x00010300ff963b82 */ /* 0x000e220000000800 */
[----:B-1----:R-:W-:Y:S01]  /*2120*/  @P3 FMUL.FTZ R134, R132, R135 ;  /* 0x0000008784863220 */ /* 0x002fe20000410000 */
[----:B------:R-:W-:Y:S02]  /*2130*/  @P3 PRMT R135, R11, 0x7632, R135 ;  /* 0x000076320b873816 */ /* 0x000fe40000000087 */
[----:B------:R-:W-:Y:S02]  /*2140*/  PRMT R132, R6, 0x7632, R132 ;  /* 0x0000763206847816 */ /* 0x000fe40000000084 */
[----:B------:R-:W-:Y:S01]  /*2150*/  @P3 SHF.L.U32 R135, R135, 0x10, RZ ;  /* 0x0000001087873819 */ /* 0x000fe200000006ff */
[----:B--2---:R-:W-:Y:S01]  /*2160*/  @P3 FMUL.FTZ R146, R133, R146 ;  /* 0x0000009285923220 */ /* 0x004fe20000410000 */
[----:B------:R-:W-:-:S03]  /*2170*/  PRMT R133, R7, 0x7632, R133 ;  /* 0x0000763207857816 */ /* 0x000fc60000000085 */
[----:B------:R-:W-:Y:S01]  /*2180*/  @P3 FFMA.FTZ R167, R146, R64, R167 ;  /* 0x0000004092a73223 */ /* 0x000fe200000100a7 */
[----:B------:R-:W-:Y:S02]  /*2190*/  SHF.L.U32 R169, R133, 0x10, RZ ;  /* 0x0000001085a97819 */ /* 0x000fe400000006ff */
[----:B------:R-:W-:Y:S01]  /*21a0*/  F2FP.BF16.F32.PACK_AB R133, RZ, R157 ;  /* 0x0000009dff85723e */ /* 0x000fe200000010ff */
[----:B---3--:R-:W-:Y:S01]  /*21b0*/  @P3 FMUL.FTZ R148, R148, R163 ;  /* 0x000000a394943220 */ /* 0x008fe20000410000 */
[----:B------:R-:W-:Y:S02]  /*21c0*/  SHF.L.U32 R163, R132, 0x10, RZ ;  /* 0x0000001084a37819 */ /* 0x000fe400000006ff */
[----:B------:R-:W-:Y:S01]  /*21d0*/  F2FP.BF16.F32.PACK_AB R146, RZ, R155 ;  /* 0x0000009bff92723e */ /* 0x000fe200000010ff */
[----:B------:R-:W-:Y:S01]  /*21e0*/  @P3 FFMA.FTZ R165, R148, R62, R165 ;  /* 0x0000003e94a53223 */ /* 0x000fe200000100a5 */
[----:B------:R-:W-:Y:S01]  /*21f0*/  F2FP.BF16.F32.PACK_AB R148, RZ, R161 ;  /* 0x000000a1ff94723e */ /* 0x000fe200000010ff */
[----:B------:R-:W-:Y:S01]  /*2200*/  @P3 FFMA.FTZ R163, R134, R61, R163 ;  /* 0x0000003d86a33223 */ /* 0x000fe200000100a3 */
[----:B------:R-:W-:Y:S01]  /*2210*/  F2FP.BF16.F32.PACK_AB R134, RZ, R159 ;  /* 0x0000009fff86723e */ /* 0x000fe200000010ff */
[----:B0-----:R-:W-:Y:S01]  /*2220*/  @P3 FMUL.FTZ R132, R135, R150 ;  /* 0x0000009687843220 */ /* 0x001fe20000410000 */
[----:B------:R-:W-:-:S02]  /*2230*/  F2FP.BF16.F32.PACK_AB R152, RZ, R165 ;  /* 0x000000a5ff98723e */ /* 0x000fc400000010ff */
[----:B------:R-:W-:Y:S01]  /*2240*/  F2FP.BF16.F32.PACK_AB R150, RZ, R163 ;  /* 0x000000a3ff96723e */ /* 0x000fe200000010ff */
[----:B------:R-:W-:Y:S01]  /*2250*/  @P3 FFMA.FTZ R169, R132, R63, R169 ;  /* 0x0000003f84a93223 */ /* 0x000fe200000100a9 */
[----:B------:R-:W-:Y:S02]  /*2260*/  F2FP.BF16.F32.PACK_AB R132, RZ, R167 ;  /* 0x000000a7ff84723e */ /* 0x000fe400000010ff */
[----:B------:R-:W-:Y:S02]  /*2270*/  PRMT R133, R133, 0x5410, R134 ;  /* 0x0000541085857816 */ /* 0x000fe40000000086 */
[----:B------:R-:W-:Y:S02]  /*2280*/  F2FP.BF16.F32.PACK_AB R135, RZ, R169 ;  /* 0x000000a9ff87723e */ /* 0x000fe400000010ff */
[----:B------:R-:W-:Y:S02]  /*2290*/  PRMT R134, R148, 0x5410, R150 ;  /* 0x0000541094867816 */ /* 0x000fe40000000096 */
[----:B------:R-:W-:-:S02]  /*22a0*/  PRMT R132, R132, 0x5410, R146 ;  /* 0x0000541084847816 */ /* 0x000fc40000000092 */
[----:B------:R-:W-:Y:S01]  /*22b0*/  PRMT R135, R152, 0x5410, R135 ;  /* 0x0000541098877816 */ /* 0x000fe20000000087 */
[----:B------:R-:W-:Y:S06]  /*22c0*/  BRA `(.L_x_6910) ;  /* 0x0000000000e07947 */ /* 0x000fec0003800000 */
.L_x_6909:
        /* <DEDUP_REMOVED lines=9> */
[----:B------:R-:W-:Y:S02]  /*2360*/  MOV R159, RZ ;  /* 0x000000ff009f7202 */ /* 0x000fe40000000f00 */
[----:B------:R-:W-:-:S02]  /*2370*/  MOV R161, RZ ;  /* 0x000000ff00a17202 */ /* 0x000fc40000000f00 */
[----:B------:R-:W-:Y:S02]  /*2380*/  MOV R169, RZ ;  /* 0x000000ff00a97202 */ /* 0x000fe40000000f00 */
[----:B------:R-:W-:Y:S01]  /*2390*/  MOV R167, RZ ;  /* 0x000000ff00a77202 */ /* 0x000fe20000000f00 */
        /* <DEDUP_REMOVED lines=13> */
[----:B------:R-:W-:Y:S01]  /*2470*/  @P5 IMAD.U32 R150, R11, 0x10000, RZ ;  /* 0x000100000b965824 */ /* 0x000fe200078e00ff */
[----:B------:R-:W-:Y:S02]  /*2480*/  @P5 SHF.L.U32 R133, R9, 0x10, RZ ;  /* 0x0000001009855819 */ /* 0x000fe400000006ff */
        /* <DEDUP_REMOVED lines=28> */
.L_x_6910:
[----:B------:R-:W0:Y:S01]  /*2650*/  LDC.64 R220, c[0x0][0x3a8] ;  /* 0x0000ea00ffdc7b82 */ /* 0x000e220000000a00 */
[----:B------:R-:W-:Y:S01]  /*2660*/  IADD3 R144, PT, PT, R144, 0x80, RZ ;  /* 0x0000008090907810 */ /* 0x000fe20007ffe0ff */
[C---:B0-----:R-:W-:Y:S01]  /*2670*/  IMAD.WIDE.U32 R220, R142.reuse, 0x10, R220 ;  /* 0x000000108edc7825 */ /* 0x041fe200078e00dc */
[----:B------:R-:W-:-:S04]  /*2680*/  IADD3 R142, PT, PT, R142, 0x80, RZ ;  /* 0x000000808e8e7810 */ /* 0x000fc80007ffe0ff */
[----:B------:R2:W-:Y:S03]  /*2690*/  STG.E.128 desc[UR6][R220.64], R132 ;  /* 0x00000084dc007986 */ /* 0x0005e6000c101d06 */
.L_x_6908:
[----:B------:R-:W-:Y:S05]  /*26a0*/  BSYNC.RECONVERGENT B0 ;  /* 0x0000000000007941 */ /* 0x000fea0003800200 */
.L_x_6907:
        /* <DEDUP_REMOVED lines=74> */
.L_x_6913:
        /* <DEDUP_REMOVED lines=56> */
.L_x_6914:
[----:B------:R-:W0:Y:S01]  /*2ed0*/  LDC.64 R220, c[0x0][0x3a8] ;  /* 0x0000ea00ffdc7b82 */ /* 0x000e220000000a00 */
[----:B------:R-:W-:Y:S01]  /*2ee0*/  IADD3 R144, PT, PT, R144, 0x80, RZ ;  /* 0x0000008090907810 */ /* 0x000fe20007ffe0ff */
[C---:B0-----:R-:W-:Y:S01]  /*2ef0*/  IMAD.WIDE.U32 R220, R142.reuse, 0x10, R220 ;  /* 0x000000108edc7825 */ /* 0x041fe200078e00dc */
[----:B------:R-:W-:-:S04]  /*2f00*/  IADD3 R142, PT, PT, R142, 0x80, RZ ;  /* 0x000000808e8e7810 */ /* 0x000fc80007ffe0ff */
[----:B------:R3:W-:Y:S03]  /*2f10*/  STG.E.128 desc[UR6][R220.64], R132 ;  /* 0x00000084dc007986 */ /* 0x0007e6000c101d06 */
.L_x_6912:
[----:B------:R-:W-:Y:S05]  /*2f20*/  BSYNC.RECONVERGENT B0 ;  /* 0x0000000000007941 */ /* 0x000fea0003800200 */
.L_x_6911:
        /* <DEDUP_REMOVED lines=33> */
[----:B------:R-:W-:Y:S01]  /*3140*/  @P5 FFMA.FTZ R205, R144, R18, R205 ;  /* 0x0000001290cd5223 */ /* 0x000fe200000100cd */
[----:B------:R-:W-:Y:S02]  /*3150*/  @P5 IMAD.U32 R144, R11, 0x10000, RZ ;  /* 0x000100000b905824 */ /* 0x000fe400078e00ff */
[----:B------:R-:W1:Y:S01]  /*3160*/  @P5 LDC R134, c[0x0][0x40c] ;  /* 0x00010300ff865b82 */ /* 0x000e620000000800 */
[----:B--2---:R-:W-:Y:S01]  /*3170*/  @P5 FMUL.FTZ R132, R133, R146 ;  /* 0x0000009285845220 */ /* 0x004fe20000410000 */
[----:B------:R-:W-:-:S02]  /*3180*/  @P5 SHF.L.U32 R133, R10, 0x10, RZ ;  /* 0x000000100a855819 */ /* 0x000fc400000006ff */
[----:B------:R-:W-:Y:S02]  /*3190*/  SHF.L.U32 R207, R0, 0x10, RZ ;  /* 0x0000001000cf7819 */ /* 0x000fe400000006ff */
[----:B------:R-:W-:Y:S02]  /*31a0*/  @P5 PRMT R0, R10, 0x7632, R0 ;  /* 0x000076320a005816 */ /* 0x000fe40000000000 */
[----:B------:R-:W2:Y:S01]  /*31b0*/  @P5 LDC R135, c[0x0][0x40c] ;  /* 0x00010300ff875b82 */ /* 0x000ea20000000800 */
[----:B---3--:R-:W-:Y:S01]  /*31c0*/  @P5 FMUL.FTZ R148, R133, R148 ;  /* 0x0000009485945220 */ /* 0x008fe20000410000 */
[----:B------:R-:W-:Y:S01]  /*31d0*/  @P5 SHF.L.U32 R133, R8, 0x10, RZ ;  /* 0x0000001008855819 */ /* 0x000fe200000006ff */
[----:B------:R-:W-:Y:S01]  /*31e0*/  @P5 FFMA.FTZ R207, R132, R19, R207 ;  /* 0x0000001384cf5223 */ /* 0x000fe200000100cf */
[----:B------:R-:W-:Y:S01]  /*31f0*/  @P5 SHF.L.U32 R0, R0, 0x10, RZ ;  /* 0x0000001000005819 */ /* 0x000fe200000006ff */
[----:B------:R-:W-:-:S03]  /*3200*/  @P5 FFMA.FTZ R209, R148, R12, R209 ;  /* 0x0000000c94d15223 */ /* 0x000fc600000100d1 */
[----:B------:R-:W3:Y:S01]  /*3210*/  @P5 LDC R221, c[0x0][0x40c] ;  /* 0x00010300ffdd5b82 */ /* 0x000ee20000000800 */
[----:B0-----:R-:W-:-:S04]  /*3220*/  @P5 FMUL.FTZ R146, R144, R211 ;  /* 0x000000d390925220 */ /* 0x001fc80000410000 */
[----:B------:R-:W-:Y:S01]  /*3230*/  @P5 FFMA.FTZ R213, R146, R14, R213 ;  /* 0x0000000e92d55223 */ /* 0x000fe200000100d5 */
[----:B-1----:R-:W-:Y:S01]  /*3240*/  @P5 FMUL.FTZ R144, R133, R134 ;  /* 0x0000008685905220 */ /* 0x002fe20000410000 */
[----:B------:R-:W-:Y:S02]  /*3250*/  @P5 PRMT R134, R11, 0x7632, R134 ;  /* 0x000076320b865816 */ /* 0x000fe40000000086 */
[----:B------:R-:W-:Y:S01]  /*3260*/  PRMT R133, R7, 0x7632, R133 ;  /* 0x0000763207857816 */ /* 0x000fe20000000085 */
[----:B------:R-:W-:Y:S01]  /*3270*/  @P5 FFMA.FTZ R215, R144, R16, R215 ;  /* 0x0000001090d75223 */ /* 0x000fe200000100d7 */
[----:B------:R-:W-:Y:S02]  /*3280*/  @P5 SHF.L.U32 R134, R134, 0x10, RZ ;  /* 0x0000001086865819 */ /* 0x000fe400000006ff */
[----:B------:R-:W-:Y:S01]  /*3290*/  SHF.L.U32 R217, R133, 0x10, RZ ;  /* 0x0000001085d97819 */ /* 0x000fe200000006ff */
[----:B--2---:R-:W-:Y:S01]  /*32a0*/  @P5 FMUL.FTZ R132, R0, R135 ;  /* 0x0000008700845220 */ /* 0x004fe20000410000 */
[----:B------:R-:W-:-:S02]  /*32b0*/  PRMT R0, R6, 0x7632, R0 ;  /* 0x0000763206007816 */ /* 0x000fc40000000000 */
[----:B------:R-:W-:Y:S02]  /*32c0*/  F2FP.BF16.F32.PACK_AB R133, RZ, R205 ;  /* 0x000000cdff85723e */ /* 0x000fe400000010ff */
[----:B------:R-:W-:Y:S02]  /*32d0*/  SHF.L.U32 R211, R0, 0x10, RZ ;  /* 0x0000001000d37819 */ /* 0x000fe400000006ff */
[----:B------:R-:W-:Y:S01]  /*32e0*/  F2FP.BF16.F32.PACK_AB R0, RZ, R203 ;  /* 0x000000cbff00723e */ /* 0x000fe200000010ff */
[----:B---3--:R-:W-:Y:S01]  /*32f0*/  @P5 FMUL.FTZ R134, R134, R221 ;  /* 0x000000dd86865220 */ /* 0x008fe20000410000 */
        /* <DEDUP_REMOVED lines=13> */
.L_x_6917:
[----:B0-----:R-:W0:Y:S01]  /*33d0*/  @P5 LDC R135, c[0x0][0x40c] ;  /* 0x00010300ff875b82 */ /* 0x001e220000000800 */
[----:B-----5:R-:W-:Y:S01]  /*33e0*/  @P5 PRMT R132, R9, 0x7632, R132 ;  /* 0x0000763209845816 */ /* 0x020fe20000000084 */
[----:B------:R-:W-:Y:S01]  /*33f0*/  HFMA2 R203, -RZ, RZ, 0, 0 ;  /* 0x00000000ffcb7431 */ /* 0x000fe200000001ff */
[----:B------:R-:W-:Y:S01]  /*3400*/  @P5 PRMT R0, R8, 0x7632, R0 ;  /* 0x0000763208005816 */ /* 0x000fe20000000000 */
[C---:B------:R-:W-:Y:S01]  /*3410*/  @P5 IMAD.U32 R146, R11.reuse, 0x10000, RZ ;  /* 0x000100000b925824 */ /* 0x040fe200078e00ff */
[----:B------:R-:W-:Y:S02]  /*3420*/  @P5 SHF.L.U32 R132, R132, 0x10, RZ ;  /* 0x0000001084845819 */ /* 0x000fe400000006ff */
[----:B------:R-:W-:Y:S01]  /*3430*/  @P5 SHF.L.U32 R0, R0, 0x10, RZ ;  /* 0x0000001000005819 */ /* 0x000fe200000006ff */
[----:B------:R-:W1:Y:S01]  /*3440*/  @P5 LDC R133, c[0x0][0x40c] ;  /* 0x00010300ff855b82 */ /* 0x000e620000000800 */
[----:B------:R-:W-:Y:S02]  /*3450*/  @P5 PRMT R134, R11, 0x7632, R134 ;  /* 0x000076320b865816 */ /* 0x000fe40000000086 */
[----:B------:R-:W-:-:S02]  /*3460*/  MOV R207, RZ ;  /* 0x000000ff00cf7202 */ /* 0x000fc40000000f00 */
[----:B------:R-:W-:Y:S02]  /*3470*/  @P5 SHF.L.U32 R134, R134, 0x10, RZ ;  /* 0x0000001086865819 */ /* 0x000fe400000006ff */
[----:B------:R-:W-:Y:S01]  /*3480*/  MOV R217, RZ ;  /* 0x000000ff00d97202 */ /* 0x000fe20000000f00 */
[----:B------:R-:W2:Y:S01]  /*3490*/  @P5 LDC R211, c[0x0][0x40c] ;  /* 0x00010300ffd35b82 */ /* 0x000ea20000000800 */
[----:B------:R-:W-:-:S07]  /*34a0*/  MOV R215, RZ ;  /* 0x000000ff00d77202 */ /* 0x000fce0000000f00 */
[----:B------:R-:W3:Y:S01]  /*34b0*/  @P5 LDC R144, c[0x0][0x40c] ;  /* 0x00010300ff905b82 */ /* 0x000ee20000000800 */
[----:B0-----:R-:W-:-:S04]  /*34c0*/  @P5 FMUL.FTZ R132, R132, R135 ;  /* 0x0000008784845220 */ /* 0x001fc80000410000 */
        /* <DEDUP_REMOVED lines=9> */
[----:B------:R-:W-:-:S03]  /*3560*/  HFMA2 R211, -RZ, RZ, 0, 0 ;  /* 0x00000000ffd37431 */ /* 0x000fc600000001ff */
[----:B------:R-:W-:Y:S01]  /*3570*/  @P5 FMUL.FTZ R217, R134, R15 ;  /* 0x0000000f86d95220 */ /* 0x000fe20000410000 */
[----:B------:R-:W-:Y:S02]  /*3580*/  F2FP.BF16.F32.PACK_AB R134, RZ, R207 ;  /* 0x000000cfff86723e */ /* 0x000fe400000010ff */
[----:B------:R-:W2:Y:S01]  /*3590*/  @P5 LDC R209, c[0x0][0x40c] ;  /* 0x00010300ffd15b82 */ /* 0x000ea20000000800 */
[----:B---3--:R-:W-:Y:S01]  /*35a0*/  @P5 FMUL.FTZ R0, R133, R144 ;  /* 0x0000009085005220 */ /* 0x008fe20000410000 */
[----:B------:R-:W-:Y:S02]  /*35b0*/  @P5 SHF.L.U32 R144, R10, 0x10, RZ ;  /* 0x000000100a905819 */ /* 0x000fe400000006ff */
[----:B------:R-:W-:Y:S01]  /*35c0*/  F2FP.BF16.F32.PACK_AB R148, RZ, R217 ;  /* 0x000000d9ff94723e */ /* 0x000fe200000010ff */
[----:B------:R-:W-:Y:S01]  /*35d0*/  @P5 FMUL.FTZ R211, R0, R13 ;  /* 0x0000000d00d35220 */ /* 0x000fe20000410000 */
[----:B------:R-:W-:Y:S02]  /*35e0*/  @P5 SHF.L.U32 R0, R8, 0x10, RZ ;  /* 0x0000001008005819 */ /* 0x000fe400000006ff */
[----:B------:R-:W3:Y:S01]  /*35f0*/  @P5 LDC R135, c[0x0][0x40c] ;  /* 0x00010300ff875b82 */ /* 0x000ee20000000800 */
[----:B0-----:R-:W-:Y:S01]  /*3600*/  @P5 FMUL.FTZ R133, R132, R205 ;  /* 0x000000cd84855220 */ /* 0x001fe20000410000 */
[----:B------:R-:W-:-:S02]  /*3610*/  HFMA2 R205, -RZ, RZ, 0, 0 ;  /* 0x00000000ffcd7431 */ /* 0x000fc400000001ff */
[----:B-1----:R-:W-:Y:S01]  /*3620*/  @P5 FMUL.FTZ R223, R146, R213 ;  /* 0x000000d592df5220 */ /* 0x002fe20000410000 */
[----:B------:R-:W-:Y:S02]  /*3630*/  HFMA2 R213, -RZ, RZ, 0, 0 ;  /* 0x00000000ffd57431 */ /* 0x000fe400000001ff */
[----:B------:R-:W-:Y:S01]  /*3640*/  @P5 FMUL.FTZ R205, R133, R18 ;  /* 0x0000001285cd5220 */ /* 0x000fe20000410000 */
[----:B------:R-:W-:Y:S01]  /*3650*/  @P5 FMUL.FTZ R213, R223, R14 ;  /* 0x0000000edfd55220 */ /* 0x000fe20000410000 */
[----:B--2---:R-:W-:Y:S01]  /*3660*/  @P5 FMUL.FTZ R221, R144, R209 ;  /* 0x000000d190dd5220 */ /* 0x004fe20000410000 */
[----:B------:R-:W-:Y:S02]  /*3670*/  MOV R209, RZ ;  /* 0x000000ff00d17202 */ /* 0x000fe40000000f00 */
[----:B------:R-:W-:Y:S01]  /*3680*/  F2FP.BF16.F32.PACK_AB R133, RZ, R205 ;  /* 0x000000cdff85723e */ /* 0x000fe200000010ff */
[----:B------:R-:W-:Y:S01]  /*3690*/  @P5 FMUL.FTZ R209, R221, R12 ;  /* 0x0000000cddd15220 */ /* 0x000fe20000410000 */
[----:B------:R-:W-:-:S02]  /*36a0*/  F2FP.BF16.F32.PACK_AB R144, RZ, R211 ;  /* 0x000000d3ff90723e */ /* 0x000fc400000010ff */
[----:B------:R-:W-:Y:S01]  /*36b0*/  F2FP.BF16.F32.PACK_AB R146, RZ, R213 ;  /* 0x000000d5ff92723e */ /* 0x000fe200000010ff */
[----:B---3--:R-:W-:Y:S01]  /*36c0*/  @P5 FMUL.FTZ R135, R0, R135 ;  /* 0x0000008700875220 */ /* 0x008fe20000410000 */
[----:B------:R-:W-:Y:S02]  /*36d0*/  F2FP.BF16.F32.PACK_AB R0, RZ, R203 ;  /* 0x000000cbff00723e */ /* 0x000fe400000010ff */
[----:B------:R-:W-:Y:S01]  /*36e0*/  PRMT R133, R133, 0x5410, R134 ;  /* 0x0000541085857816 */ /* 0x000fe20000000086 */
[----:B------:R-:W-:Y:S01]  /*36f0*/  @P5 FMUL.FTZ R215, R135, R16 ;  /* 0x0000001087d75220 */ /* 0x000fe20000410000 */
[----:B------:R-:W-:-:S04]  /*3700*/  F2FP.BF16.F32.PACK_AB R135, RZ, R209 ;  /* 0x000000d1ff87723e */ /* 0x000fc800000010ff */
[----:B------:R-:W-:Y:S02]  /*3710*/  F2FP.BF16.F32.PACK_AB R132, RZ, R215 ;  /* 0x000000d7ff84723e */ /* 0x000fe400000010ff */
[----:B------:R-:W-:Y:S02]  /*3720*/  PRMT R134, R135, 0x5410, R144 ;  /* 0x0000541087867816 */ /* 0x000fe40000000090 */
[----:B------:R-:W-:Y:S02]  /*3730*/  PRMT R135, R146, 0x5410, R148 ;  /* 0x0000541092877816 */ /* 0x000fe40000000094 */
[----:B------:R-:W-:-:S07]  /*3740*/  PRMT R132, R132, 0x5410, R0 ;  /* 0x0000541084847816 */ /* 0x000fce0000000000 */
.L_x_6918:
[----:B------:R-:W0:Y:S02]  /*3750*/  LDC.64 R220, c[0x0][0x3a8] ;  /* 0x0000ea00ffdc7b82 */ /* 0x000e240000000a00 */
[----:B0-----:R-:W-:-:S05]  /*3760*/  IMAD.WIDE.U32 R220, R142, 0x10, R220 ;  /* 0x000000108edc7825 */ /* 0x001fca00078e00dc */
[----:B------:R0:W-:Y:S02]  /*3770*/  STG.E.128 desc[UR6][R220.64], R132 ;  /* 0x00000084dc007986 */ /* 0x0001e4000c101d06 */
.L_x_6916:
[----:B------:R-:W-:Y:S05]  /*3780*/  BSYNC.RECONVERGENT B0 ;  /* 0x0000000000007941 */ /* 0x000fea0003800200 */
.L_x_6915:
[----:B------:R-:W-:Y:S01]  /*3790*/  FADD.FTZ R0, RZ, R187 ;  /* 0x000000bbff007221 */ /* 0x000fe20000010000 */
[C---:B------:R-:W-:Y:S01]  /*37a0*/  ISETP.GT.U32.AND P5, PT, R3.reuse, 0xff, PT ;  /* 0x000000ff0300780c */ /* 0x040fe20003fa4070 */
[----:B------:R-:W-:Y:S01]  /*37b0*/  BSSY.RECONVERGENT B0, `(.L_x_6919) ;  /* 0x00000a2000007945 */ /* 0x000fe20003800200 */
[----:B------:R-:W-:Y:S01]  /*37c0*/  ISETP.GT.U32.AND P6, PT, R3, 0x17f, PT ;  /* 0x0000017f0300780c */ /* 0x000fe20003fc4070 */
[----:B------:R-:W-:Y:S01]  /*37d0*/  FADD.FTZ R0, R191, R0 ;  /* 0x00000000bf007221 */ /* 0x000fe20000010000 */
[----:B0123--:R-:W-:Y:S02]  /*37e0*/  P2R R133, PR, RZ, 0x2 ;  /* 0x00000002ff857803 */ /* 0x00ffe40000000000 */
        /* <DEDUP_REMOVED lines=53> */
[----:B----4-:R-:W-:-:S04]  /*3b40*/  FMUL.FTZ R132, R136, R221 ;  /* 0x000000dd88847220 */ /* 0x010fc80000410000 */
        /* <DEDUP_REMOVED lines=104> */
.L_x_6920:
[----:B------:R-:W-:Y:S05]  /*41d0*/  BSYNC.RECONVERGENT B0 ;  /* 0x0000000000007941 */ /* 0x000fea0003800200 */
.L_x_6919:
        /* <DEDUP_REMOVED lines=12> */
.L_x_6922:
[----:B------:R-:W-:Y:S05]  /*42a0*/  BSYNC.RECONVERGENT B0 ;  /* 0x0000000000007941 */ /* 0x000fea0003800200 */
.L_x_6921:
[----:B------:R-:W2:Y:S01]  /*42b0*/  SHFL.DOWN PT, R135, R144, 0x2, 0x1f ;  /* 0x08401f0090877f89 */ /* 0x000ea200000e0000 */
[----:B------:R-:W-:Y:S02]  /*42c0*/  ISETP.NE.AND P6, PT, R138, RZ, PT ;  /* 0x000000ff8a00720c */ /* 0x000fe40003fc5270 */
[----:B------:R-:W-:Y:S01]  /*42d0*/  ISETP.NE.AND P5, PT, RZ, UR10, PT ;  /* 0x0000000aff007c0c */ /* 0x000fe2000bfa5270 */
[----:B-1----:R-:W1:Y:S04]  /*42e0*/  SHFL.DOWN PT, R221, R132, 0x2, 0x1f ;  /* 0x08401f0084dd7f89 */ /* 0x002e6800000e0000 */
[----:B0-----:R-:W0:Y:S01]  /*42f0*/  SHFL.DOWN PT, R0, R133, 0x2, 0x1f ;  /* 0x08401f0085007f89 */ /* 0x001e2200000e0000 */
[----:B--2---:R-:W-:Y:S02]  /*4300*/  IADD3 R134, PT, PT, R135, R144, RZ ;  /* 0x0000009087867210 */ /* 0x004fe40007ffe0ff */
[----:B------:R-:W-:-:S02]  /*4310*/  I2FP.F32.S32 R148, R135 ;  /* 0x0000008700947245 */ /* 0x000fc40000201400 */
[----:B------:R-:W-:Y:S01]  /*4320*/  I2FP.F32.S32 R142, R134 ;  /* 0x00000086008e7245 */ /* 0x000fe20000201400 */
[----:B------:R-:W2:Y:S01]  /*4330*/  SHFL.DOWN PT, R225, R134, 0x1, 0x1f ;  /* 0x08201f0086e17f89 */ /* 0x000ea200000e0000 */
[----:B------:R-:W-:Y:S01]  /*4340*/  I2FP.F32.S32 R135, R144 ;  /* 0x0000009000877245 */ /* 0x000fe20000201400 */
[C---:B-1----:R-:W-:Y:S01]  /*4350*/  FMUL.FTZ R150, R221.reuse, R148 ;  /* 0x00000094dd967220 */ /* 0x042fe20000410000 */
[----:B------:R-:W1:Y:S01]  /*4360*/  MUFU.RCP R146, R142 ;  /* 0x0000008e00927308 */ /* 0x000e620000001000 */
[----:B------:R-:W-:Y:S01]  /*4370*/  FADD.FTZ R221, -R221, R132 ;  /* 0x00000084dddd7221 */ /* 0x000fe20000010100 */
[----:B0-----:R-:W-:Y:S01]  /*4380*/  FADD.FTZ R133, R0, R133 ;  /* 0x0000008500857221 */ /* 0x001fe20000010000 */
[----:B------:R-:W-:Y:S01]  /*4390*/  FFMA.FTZ R223, R135, R132, R150 ;  /* 0x0000008487df7223 */ /* 0x000fe20000010096 */
[----:B------:R-:W0:Y:S01]  /*43a0*/  LDC R144, c[0x0][0x448] ;  /* 0x00011200ff907b82 */ /* 0x000e220000000800 */
[----:B------:R-:W-:-:S04]  /*43b0*/  FMUL.FTZ R221, R221, R221 ;  /* 0x000000dddddd7220 */ /* 0x000fc80000410000 */
[----:B------:R-:W-:-:S04]  /*43c0*/  FMUL.FTZ R221, R221, R135 ;  /* 0x00000087dddd7220 */ /* 0x000fc80000410000 */
[----:B------:R-:W-:Y:S01]  /*43d0*/  FMUL.FTZ R221, R221, R148 ;  /* 0x00000094dddd7220 */ /* 0x000fe20000410000 */
[----:B-1----:R-:W-:-:S03]  /*43e0*/  FMUL.FTZ R223, R146, R223 ;  /* 0x000000df92df7220 */ /* 0x002fc60000410000 */
[----:B------:R-:W-:Y:S01]  /*43f0*/  FFMA.FTZ R133, R146, R221, R133 ;  /* 0x000000dd92857223 */ /* 0x000fe20000010085 */
[-C--:B--2---:R-:W-:Y:S01]  /*4400*/  IADD3 R134, PT, PT, R134, R225.reuse, RZ ;  /* 0x000000e186867210 */ /* 0x084fe20007ffe0ff */
        /* <DEDUP_REMOVED lines=16> */
[----:B------:R-:W0:Y:S01]  /*4510*/  SHFL.IDX PT, R225, R142, RZ, 0x1f ;  /* 0x00001fff8ee17589 */ /* 0x000e2200000e0000 */
[----:B------:R-:W3:Y:S01]  /*4520*/  @!P6 LDC.64 R134, c[0x0][0x3c8] ;  /* 0x0000f200ff86eb82 */ /* 0x000ee20000000a00 */
[----:B-1----:R-:W-:-:S04]  /*4530*/  @!P6 IMAD.WIDE R132, R2, 0x4, R132 ;  /* 0x000000040284e825 */ /* 0x002fc800078e0284 */
[----:B--2---:R-:W-:Y:S01]  /*4540*/  FMUL.FTZ R0, R221, R221 ;  /* 0x000000dddd007220 */ /* 0x004fe20000410000 */
[----:B------:R1:W-:Y:S04]  /*4550*/  @!P6 STG.E desc[UR6][R132.64], R221 ;  /* 0x000000dd8400e986 */ /* 0x0003e8000c101906 */
[----:B------:R-:W-:Y:S01]  /*4560*/  FSEL R223, R0, RZ, P5 ;  /* 0x000000ff00df7208 */ /* 0x000fe20002800000 */
[----:B0-----:R-:W-:Y:S01]  /*4570*/  FFMA.FTZ R0, R225, UR11, R144 ;  /* 0x0000000be1007c23 */ /* 0x001fe20008010090 */
[----:B---3--:R-:W-:-:S04]  /*4580*/  @!P6 IMAD.WIDE R134, R2, 0x4, R134 ;  /* 0x000000040286e825 */ /* 0x008fc800078e0286 */
[----:B------:R-:W-:-:S06]  /*4590*/  FADD.FTZ R0, R0, R223 ;  /* 0x000000df00007221 */ /* 0x000fcc0000010000 */
[----:B------:R-:W0:Y:S02]  /*45a0*/  MUFU.RSQ R0, R0 ;  /* 0x0000000000007308 */ /* 0x000e240000001400 */
[----:B0-----:R1:W-:Y:S01]  /*45b0*/  @!P6 STG.E desc[UR6][R134.64], R0 ;  /* 0x000000008600e986 */ /* 0x0013e2000c101906 */
[----:B-----5:R-:W-:-:S13]  /*45c0*/  ISETP.GE.AND P6, PT, R140, 0x1, PT ;  /* 0x000000018c00780c */ /* 0x020fda0003fc6270 */
[----:B-1----:R-:W-:Y:S05]  /*45d0*/  @!P6 BRA `(.L_x_6923) ;  /* 0x0000000800d0e947 */ /* 0x002fea0003800000 */
[----:B------:R-:W-:Y:S01]  /*45e0*/  IADD3 R140, PT, PT, R140, -0x1, RZ ;  /* 0xffffffff8c8c7810 */ /* 0x000fe20007ffe0ff */
[----:B------:R-:W-:Y:S04]  /*45f0*/  BSSY.RECONVERGENT B0, `(.L_x_6924) ;  /* 0x0000027000007945 */ /* 0x000fe80003800200 */
[----:B------:R-:W-:-:S05]  /*4600*/  IMAD R140, R140, R219, RZ ;  /* 0x000000db8c8c7224 */ /* 0x000fca00078e02ff */
[----:B------:R-:W-:-:S04]  /*4610*/  SHF.R.S32.HI R133, RZ, 0x1f, R140 ;  /* 0x0000001fff857819 */ /* 0x000fc8000001148c */
[----:B------:R-:W-:Y:S02]  /*4620*/  LEA.HI R133, R133, R140, RZ, 0x3 ;  /* 0x0000008c85857211 */ /* 0x000fe400078f18ff */
[----:B------:R-:W-:Y:S02]  /*4630*/  FSEL R140, R221, RZ, !P5 ;  /* 0x000000ffdd8c7208 */ /* 0x000fe40006800000 */
        /* <DEDUP_REMOVED lines=34> */
.L_x_6925:
[----:B------:R-:W-:Y:S05]  /*4860*/  BSYNC.RECONVERGENT B0 ;  /* 0x0000000000007941 */ /* 0x000fea0003800200 */
.L_x_6924:
        /* <DEDUP_REMOVED lines=34> */
.L_x_6927:
[----:B------:R-:W-:Y:S05]  /*4a90*/  BSYNC.RECONVERGENT B0 ;  /* 0x0000000000007941 */ /* 0x000fea0003800200 */
.L_x_6926:
[----:B------:R-:W-:Y:S04]  /*4aa0*/  BSSY.RECONVERGENT B0, `(.L_x_6928) ;  /* 0x0000022000007945 */ /* 0x000fe80003800200 */
[----:B------:R-:W-:Y:S05]  /*4ab0*/  @!P2 BRA `(.L_x_6929) ;  /* 0x000000000080a947 */ /* 0x000fea0003800000 */
[----:B01----:R-:W0:Y:S01]  /*4ac0*/  LDC.64 R218, c[0x0][0x428] ;  /* 0x00010a00ffda7b82 */ /* 0x003e220000000a00 */
        /* <DEDUP_REMOVED lines=31> */
.L_x_6929:
[----:B------:R-:W-:Y:S05]  /*4cc0*/  BSYNC.RECONVERGENT B0 ;  /* 0x0000000000007941 */ /* 0x000fea0003800200 */
.L_x_6928:
[----:B------:R-:W-:Y:S04]  /*4cd0*/  BSSY.RECONVERGENT B0, `(.L_x_6930) ;  /* 0x0000022000007945 */ /* 0x000fe80003800200 */
[----:B------:R-:W-:Y:S05]  /*4ce0*/  @!P3 BRA `(.L_x_6931) ;  /* 0x000000000080b947 */ /* 0x000fea0003800000 */
[----:B012---:R-:W0:Y:S01]  /*4cf0*/  LDC.64 R218, c[0x0][0x428] ;  /* 0x00010a00ffda7b82 */ /* 0x007e220000000a00 */
        /* <DEDUP_REMOVED lines=31> */
.L_x_6931:
[----:B------:R-:W-:Y:S05]  /*4ef0*/  BSYNC.RECONVERGENT B0 ;  /* 0x0000000000007941 */ /* 0x000fea0003800200 */
.L_x_6930:
        /* <DEDUP_REMOVED lines=33> */
.L_x_6932:
[----:B------:R-:W-:Y:S05]  /*5110*/  BSYNC.RECONVERGENT B0 ;  /* 0x0000000000007941 */ /* 0x000fea0003800200 */
.L_x_6923:
[----:B01234-:R-:W0:Y:S01]  /*5120*/  LDC.64 R132, c[0x0][0x380] ;  /* 0x0000e000ff847b82 */ /* 0x01fe220000000a00 */
[----:B------:R-:W-:Y:S01]  /*5130*/  UPLOP3.LUT UP1, UPT, UPT, UPT, UP1, 0x40, 0x4 ;  /* 0x000000000004789c */ /* 0x000fe20003f2e810 */
[----:B0-----:R-:W-:-:S04]  /*5140*/  IADD3 R2, PT, PT, R2, R132, RZ ;  /* 0x0000008402027210 */ /* 0x001fc80007ffe0ff */
[----:B------:R-:W-:-:S13]  /*5150*/  ISETP.GE.AND P0, PT, R2, R133, PT ;  /* 0x000000850200720c */ /* 0x000fda0003f06270 */
[----:B------:R-:W-:Y:S05]  /*5160*/  @!P0 BRA `(.L_x_6933) ;  /* 0xffffffb800708947 */ /* 0x000fea000383ffff */
[----:B------:R-:W-:Y:S05]  /*5170*/  EXIT ;  /* 0x000000000000794d */ /* 0x000fea0003800000 */
.L_x_6934:
        /* <DEDUP_REMOVED lines=16> */
.L_x_34018:


//--------------------- .text._ZN10layer_norm13ln_fwd_kernelINS_13Kernel_traitsIf13__nv_bfloat16S2_S2_fjLj5120ELj1ELj1ELj4ELj16ENS_18Kernel_traits_baseILj5120EfS2_S2_S2_fjLj128EEEEELb0ELb1ELb1ELb1EEEvNS_9FwdParamsE --------------------------
	.section	.text._ZN10layer_norm13ln_fwd_kernelINS_13Kernel_traitsIf13__nv_bfloat16S2_S2_fjLj5120ELj1ELj1ELj4ELj16ENS_18Kernel_traits_baseILj5120EfS2_S2_S2_fjLj128EEEEELb0ELb1ELb1ELb1EEEvNS_9FwdParamsE,"ax",@progbits
	.align	128
        .global         _ZN10layer_norm13ln_fwd_kernelINS_13Kernel_traitsIf13__nv_bfloat16S2_S2_fjLj5120ELj1ELj1ELj4ELj16ENS_18Kernel_traits_baseILj5120EfS2_S2_S2_fjLj128EEEEELb0ELb1ELb1ELb1EEEvNS_9FwdParamsE
        .type           _ZN10layer_norm13ln_fwd_kernelINS_13Kernel_traitsIf13__nv_bfloat16S2_S2_fjLj5120ELj1ELj1ELj4ELj16ENS_18Kernel_traits_baseILj5120EfS2_S2_S2_fjLj128EEEEELb0ELb1ELb1ELb1EEEvNS_9FwdParamsE,@function
        .size           _ZN10layer_norm13ln_fwd_kernelINS_13Kernel_traitsIf13__nv_bfloat16S2_S2_fjLj5120ELj1ELj1ELj4ELj16ENS_18Kernel_traits_baseILj5120EfS2_S2_S2_fjLj128EEEEELb0ELb1ELb1ELb1EEEvNS_9FwdParamsE,(.L_x_34019 - _ZN10layer_norm13ln_fwd_kernelINS_13Kernel_traitsIf13__nv_bfloat16S2_S2_fjLj5120ELj1ELj1ELj4ELj16ENS_18Kernel_traits_baseILj5120EfS2_S2_S2_fjLj128EEEEELb0ELb1ELb1ELb1EEEvNS_9FwdParamsE)
        .other          _ZN10layer_norm13ln_fwd_kernelINS_13Kernel_traitsIf13__nv_bfloat16S2_S2_fjLj5120ELj1ELj1ELj4ELj16ENS_18Kernel_traits_baseILj5120EfS2_S2_S2_fjLj128EEEEELb0ELb1ELb1ELb1EEEvNS_9FwdParamsE,@"STO_CUDA_ENTRY STV_DEFAULT"
_ZN10layer_norm13ln_fwd_kernelINS_13Kernel_traitsIf13__nv_bfloat16S2_S2_fjLj5120ELj1ELj1ELj4ELj16ENS_18Kernel_traits_baseILj5120EfS2_S2_S2_fjLj128EEEEELb0ELb1ELb1ELb1EEEvNS_9FwdParamsE:
.text._ZN10layer_norm13ln_fwd_kernelINS_13Kernel_traitsIf13__nv_bfloat16S2_S2_fjLj5120ELj1ELj1ELj4ELj16ENS_18Kernel_traits_baseILj5120EfS2_S2_S2_fjLj128EEEEELb0ELb1ELb1ELb1EEEvNS_9FwdParamsE:
        /* <DEDUP_REMOVED lines=46> */
.L_x_6935:
        /* <DEDUP_REMOVED lines=44> */
.L_x_6936:
[----:B------:R-:W0:Y:S02]  /*05a0*/  LDCU UR4, c[0x0][0x384] ;  /* 0x00007080ff0477ac */ /* 0x000e240008000800 */
[----:B0-----:R-:W-:-:S13]  /*05b0*/  ISETP.GE.AND P0, PT, R136, UR4, PT ;  /* 0x0000000488007c0c */ /* 0x001fda000bf06270 */
[----:B------:R-:W-:Y:S05]  /*05c0*/  @P0 EXIT ;  /* 0x000000000000094d */ /* 0x000fea0003800000 */
[----:B------:R-:W0:Y:S01]  /*05d0*/  LDCU.U8 UR10, c[0x0][0x410] ;  /* 0x00008200ff0a77ac */ /* 0x000e220008000000 */
[----:B------:R-:W1:Y:S01]  /*05e0*/  LDCU UR11, c[0x0][0x400] ;  /* 0x00008000ff0b77ac */ /* 0x000e620008000800 */
[----:B------:R-:W3:Y:S01]  /*05f0*/  LDCU.64 UR8, c[0x0][0x3a0] ;  /* 0x00007400ff0877ac */ /* 0x000ee20008000a00 */
[----:B------:R-:W-:-:S11]  /*0600*/  UPLOP3.LUT UP0, UPT, UPT, UPT, UPT, 0x40, 0x4 ;  /* 0x000000000004789c */ /* 0x000fd60003f0e870 */
.L_x_6952:
[----:B------:R-:W4:Y:S08]  /*0610*/  LDC.64 R140, c[0x0][0x3f0] ;  /* 0x0000fc00ff8c7b82 */ /* 0x000f300000000a00 */
[----:B------:R-:W0:Y:S08]  /*0620*/  LDC R137, c[0x0][0x388] ;  /* 0x0000e200ff897b82 */ /* 0x000e300000000800 */
[----:B------:R-:W2:Y:S01]  /*0630*/  LDC.64 R138, c[0x0][0x3f8] ;  /* 0x0000fe00ff8a7b82 */ /* 0x000ea20000000a00 */
[----:B----4-:R-:W-:-:S06]  /*0640*/  IMAD.WIDE R140, R136, 0x4, R140 ;  /* 0x00000004888c7825 */ /* 0x010fcc00078e028c */
[----:B------:R-:W4:Y:S01]  /*0650*/  LDG.E R140, desc[UR6][R140.64] ;  /* 0x000000068c8c7981 */ /* 0x000f22000c1e1900 */
[----:B------:R-:W-:Y:S02]  /*0660*/  HFMA2 R142, -RZ, RZ, 0, 0 ;  /* 0x00000000ff8e7431 */ /* 0x000fe400000001ff */
[----:B--2---:R-:W-:-:S06]  /*0670*/  IMAD.WIDE R138, R136, 0x4, R138 ;  /* 0x00000004888a7825 */ /* 0x004fcc00078e028a */
        /* <DEDUP_REMOVED lines=9> */
[----:B------:R2:W5:Y:S01]  /*0710*/  @P1 LDG.E.128 R8, desc[UR6][R2.64] ;  /* 0x0000000602081981 */ /* 0x000562000c1e1d00 */
[----:B---3--:R-:W-:Y:S01]  /*0720*/  ISETP.NE.U32.AND P0, PT, RZ, UR8, PT ;  /* 0x00000008ff007c0c */ /* 0x008fe2000bf05070 */
[----:B------:R-:W-:-:S03]  /*0730*/  IMAD R132, R136, R137, RZ ;  /* 0x0000008988847224 */ /* 0x000fc600078e02ff */
[----:B------:R-:W-:Y:S02]  /*0740*/  ISETP.NE.AND.EX P0, PT, RZ, UR9, PT, P0 ;  /* 0x00000009ff007c0c */ /* 0x000fe4000bf05300 */
[----:B------:R-:W-:-:S04]  /*0750*/  SHF.R.S32.HI R133, RZ, 0x1f, R132 ;  /* 0x0000001fff857819 */ /* 0x000fc80000011484 */
[----:B------:R-:W-:-:S04]  /*0760*/  LEA.HI R133, R133, R132, RZ, 0x3 ;  /* 0x0000008485857211 */ /* 0x000fc800078f18ff */
[----:B------:R-:W-:-:S03]  /*0770*/  LEA.HI.SX32 R155, R133, R0, 0x1d ;  /* 0x00000000859b7211 */ /* 0x000fc600078feaff */
[----:B--2---:R-:W-:Y:S05]  /*0780*/  @!P0 BRA `(.L_x_6937) ;  /* 0x0000000400348947 */ /* 0x004fea0003800000 */
        /* <DEDUP_REMOVED lines=9> */
[----:B------:R-:W3:Y:S08]  /*0820*/  @P2 LDC R133, c[0x0][0x40c] ;  /* 0x00010300ff852b82 */ /* 0x000ef00000000800 */
[----:B------:R-:W4:Y:S08]  /*0830*/  @P2 LDC R147, c[0x0][0x40c] ;  /* 0x00010300ff932b82 */ /* 0x000f300000000800 */
[----:B------:R-:W1:Y:S01]  /*0840*/  @P2 LDC R135, c[0x0][0x40c] ;  /* 0x00010300ff872b82 */ /* 0x000e620000000800 */
[----:B0-----:R-:W-:-:S07]  /*0850*/  @P2 FMUL.FTZ R3, R0, R3 ;  /* 0x0000000300032220 */ /* 0x001fce0000410000 */
[----:B------:R-:W0:Y:S01]  /*0860*/  @P2 LDC R149, c[0x0][0x40c] ;  /* 0x00010300ff952b82 */ /* 0x000e220000000800 */
[----:B---3--:R-:W-:-:S07]  /*0870*/  @P2 FMUL.FTZ R2, R2, R133 ;  /* 0x0000008502022220 */ /* 0x008fce0000410000 */
[----:B------:R-:W3:Y:S08]  /*0880*/  @P2 LDC R151, c[0x0][0x40c] ;  /* 0x00010300ff972b82 */ /* 0x000ef00000000800 */
[----:B------:R-:W0:Y:S01]  /*0890*/  @P2 LDC R146, c[0x0][0x40c] ;  /* 0x00010300ff922b82 */ /* 0x000e220000000800 */
[----:B-1----:R-:W-:Y:S01]  /*08a0*/  @P2 FMUL.FTZ R135, R132, R135 ;  /* 0x0000008784872220 */ /* 0x002fe20000410000 */
[----:B------:R-:W-:-:S04]  /*08b0*/  @P2 PRMT R132, R10, 0x7632, R132 ;  /* 0x000076320a842816 */ /* 0x000fc80000000084 */
[----:B------:R-:W-:Y:S02]  /*08c0*/  @P2 SHF.L.U32 R132, R132, 0x10, RZ ;  /* 0x0000001084842819 */ /* 0x000fe400000006ff */
[----:B------:R-:W1:Y:S03]  /*08d0*/  @P2 LDC R159, c[0x0][0x40c] ;  /* 0x00010300ff9f2b82 */ /* 0x000e660000000800 */
[----:B---3--:R-:W-:Y:S01]  /*08e0*/  @P2 FMUL.FTZ R132, R132, R151 ;  /* 0x0000009784842220 */ /* 0x008fe20000410000 */
[C---:B--2---:R-:W-:Y:S02]  /*08f0*/  @P2 PRMT R0, R4.reuse, 0x7632, R0 ;  /* 0x0000763204002816 */ /* 0x044fe40000000000 */
[----:B------:R-:W-:Y:S02]  /*0900*/  @!P2 PRMT R143, R4, 0x7632, R143 ;  /* 0x00007632048fa816 */ /* 0x000fe4000000008f */
[----:B------:R-:W-:-:S02]  /*0910*/  @P2 SHF.L.U32 R133, R0, 0x10, RZ ;  /* 0x0000001000852819 */ /* 0x000fc400000006ff */
[----:B------:R-:W-:Y:S02]  /*0920*/  @P2 PRMT R0, R9, 0x7632, R0 ;  /* 0x0000763209002816 */ /* 0x000fe40000000000 */
[----:B------:R-:W-:Y:S02]  /*0930*/  @P2 SHF.L.U32 R134, R4, 0x10, RZ ;  /* 0x0000001004862819 */ /* 0x000fe400000006ff */
[----:B------:R-:W-:Y:S01]  /*0940*/  @!P2 SHF.L.U32 R143, R143, 0x10, RZ ;  /* 0x000000108f8fa819 */ /* 0x000fe200000006ff */
[----:B------:R-:W-:Y:S01]  /*0950*/  @P2 FFMA.FTZ R143, R2, R49, R133 ;  /* 0x00000031028f2223 */ /* 0x000fe20000010085 */
[----:B------:R-:W-:Y:S02]  /*0960*/  @P2 SHF.L.U32 R0, R0, 0x10, RZ ;  /* 0x0000001000002819 */ /* 0x000fe400000006ff */
[----:B------:R-:W-:Y:S02]  /*0970*/  @P2 PRMT R2, R5, 0x7632, R2 ;  /* 0x0000763205022816 */ /* 0x000fe40000000002 */
[----:B------:R-:W-:Y:S01]  /*0980*/  @!P2 SHF.L.U32 R139, R4, 0x10, RZ ;  /* 0x00000010048ba819 */ /* 0x000fe200000006ff */
[----:B------:R-:W-:Y:S01]  /*0990*/  @P2 FFMA.FTZ R139, R3, R48, R134 ;  /* 0x00000030038b2223 */ /* 0x000fe20000010086 */
[----:B------:R-:W-:Y:S01]  /*09a0*/  @!P2 PRMT R145, R5, 0x7632, R145 ;  /* 0x000076320591a816 */ /* 0x000fe20000000091 */
[----:B----4-:R-:W-:Y:S01]  /*09b0*/  @P2 FMUL.FTZ R0, R0, R147 ;  /* 0x0000009300002220 */ /* 0x010fe20000410000 */
[----:B------:R-:W-:-:S02]  /*09c0*/  @P2 SHF.L.U32 R3, R2, 0x10, RZ ;  /* 0x0000001002032819 */ /* 0x000fc400000006ff */
[----:B------:R-:W-:Y:S02]  /*09d0*/  @!P2 SHF.L.U32 R145, R145, 0x10, RZ ;  /* 0x000000109191a819 */ /* 0x000fe400000006ff */
[----:B------:R-:W-:Y:S01]  /*09e0*/  @P2 SHF.L.U32 R2, R10, 0x10, RZ ;  /* 0x000000100a022819 */ /* 0x000fe200000006ff */
[----:B------:R-:W-:Y:S01]  /*09f0*/  @P2 FFMA.FTZ R145, R0, R51, R3 ;  /* 0x0000003300912223 */ /* 0x000fe20000010003 */
[----:B------:R-:W-:Y:S02]  /*0a00*/  @P2 PRMT R0, R11, 0x7632, R0 ;  /* 0x000076320b002816 */ /* 0x000fe40000000000 */
[----:B------:R-:W-:Y:S01]  /*0a10*/  @P2 SHF.L.U32 R144, R5, 0x10, RZ ;  /* 0x0000001005902819 */ /* 0x000fe200000006ff */
[----:B0-----:R-:W-:Y:S01]  /*0a20*/  @P2 FMUL.FTZ R3, R2, R149 ;  /* 0x0000009502032220 */ /* 0x001fe20000410000 */
[----:B------:R-:W-:Y:S02]  /*0a30*/  @P2 SHF.L.U32 R133, R11, 0x10, RZ ;  /* 0x000000100b852819 */ /* 0x000fe400000006ff */
[----:B------:R-:W-:-:S02]  /*0a40*/  @P2 SHF.L.U32 R2, R0, 0x10, RZ ;  /* 0x0000001000022819 */ /* 0x000fc400000006ff */
[----:B------:R-:W-:Y:S02]  /*0a50*/  @P2 PRMT R0, R6, 0x7632, R0 ;  /* 0x0000763206002816 */ /* 0x000fe40000000000 */
[----:B------:R-:W-:Y:S01]  /*0a60*/  @P2 PRMT R134, R7, 0x7632, R134 ;  /* 0x0000763207862816 */ /* 0x000fe20000000086 */
[----:B-1----:R-:W-:Y:S01]  /*0a70*/  @P2 FMUL.FTZ R2, R2, R159 ;  /* 0x0000009f02022220 */ /* 0x002fe20000410000 */
[----:B------:R-:W-:Y:S01]  /*0a80*/  @!P2 SHF.L.U32 R141, R5, 0x10, RZ ;  /* 0x00000010058da819 */ /* 0x000fe200000006ff */
[----:B------:R-:W-:Y:S01]  /*0a90*/  @P2 FFMA.FTZ R141, R135, R50, R144 ;  /* 0x00000032878d2223 */ /* 0x000fe20000010090 */
[----:B------:R-:W-:Y:S01]  /*0aa0*/  @P2 FMUL.FTZ R135, R133, R146 ;  /* 0x0000009285872220 */ /* 0x000fe20000410000 */
[C---:B------:R-:W-:Y:S02]  /*0ab0*/  @P2 SHF.L.U32 R144, R6.reuse, 0x10, RZ ;  /* 0x0000001006902819 */ /* 0x040fe400000006ff */
[----:B------:R-:W-:Y:S02]  /*0ac0*/  @!P2 PRMT R151, R6, 0x7632, R151 ;  /* 0x000076320697a816 */ /* 0x000fe40000000097 */
[----:B------:R-:W-:-:S02]  /*0ad0*/  @P2 SHF.L.U32 R146, R7, 0x10, RZ ;  /* 0x0000001007922819 */ /* 0x000fc400000006ff */
[----:B------:R-:W-:Y:S02]  /*0ae0*/  @!P2 PRMT R153, R7, 0x7632, R153 ;  /* 0x000076320799a816 */ /* 0x000fe40000000099 */
[----:B------:R-:W-:Y:S02]  /*0af0*/  @P2 SHF.L.U32 R133, R0, 0x10, RZ ;  /* 0x0000001000852819 */ /* 0x000fe400000006ff */
        /* <DEDUP_REMOVED lines=22> */
.L_x_6937:
[----:B------:R-:W0:Y:S01]  /*0c60*/  @P1 LDC R133, c[0x0][0x40c] ;  /* 0x00010300ff851b82 */ /* 0x000e220000000800 */
[----:B-----5:R-:W-:Y:S02]  /*0c70*/  @P1 PRMT R2, R9, 0x7632, R2 ;  /* 0x0000763209021816 */ /* 0x020fe40000000002 */
[----:B------:R-:W-:Y:S02]  /*0c80*/  @P1 PRMT R0, R8, 0x7632, R0 ;  /* 0x0000763208001816 */ /* 0x000fe40000000000 */
[----:B------:R-:W-:Y:S02]  /*0c90*/  @P1 SHF.L.U32 R2, R2, 0x10, RZ ;  /* 0x0000001002021819 */ /* 0x000fe400000006ff */
[----:B------:R-:W-:Y:S01]  /*0ca0*/  @P1 SHF.L.U32 R0, R0, 0x10, RZ ;  /* 0x0000001000001819 */ /* 0x000fe200000006ff */
[----:B------:R-:W2:Y:S01]  /*0cb0*/  @P1 LDC R3, c[0x0][0x40c] ;  /* 0x00010300ff031b82 */ /* 0x000ea20000000800 */
[----:B------:R-:W-:Y:S02]  /*0cc0*/  @P1 PRMT R132, R11, 0x7632, R132 ;  /* 0x000076320b841816 */ /* 0x000fe40000000084 */
[----:B------:R-:W-:-:S02]  /*0cd0*/  MOV R143, RZ ;  /* 0x000000ff008f7202 */ /* 0x000fc40000000f00 */
[----:B------:R-:W-:Y:S02]  /*0ce0*/  @P1 SHF.L.U32 R132, R132, 0x10, RZ ;  /* 0x0000001084841819 */ /* 0x000fe400000006ff */
        /* <DEDUP_REMOVED lines=8> */
[----:B------:R-:W-:-:S03]  /*0d70*/  MOV R149, RZ ;  /* 0x000000ff00957202 */ /* 0x000fc60000000f00 */
[----:B------:R-:W-:Y:S01]  /*0d80*/  @P1 FMUL.FTZ R145, R2, R51 ;  /* 0x0000003302911220 */ /* 0x000fe20000410000 */
[----:B------:R-:W-:Y:S02]  /*0d90*/  @P1 SHF.L.U32 R2, R9, 0x10, RZ ;  /* 0x0000001009021819 */ /* 0x000fe400000006ff */
[----:B------:R-:W0:Y:S01]  /*0da0*/  @P1 LDC R135, c[0x0][0x40c] ;  /* 0x00010300ff871b82 */ /* 0x000e220000000800 */
[----:B--2---:R-:W-:Y:S01]  /*0db0*/  @P1 FMUL.FTZ R0, R0, R3 ;  /* 0x0000000300001220 */ /* 0x004fe20000410000 */
[----:B------:R-:W-:-:S03]  /*0dc0*/  @P1 PRMT R3, R10, 0x7632, R3 ;  /* 0x000076320a031816 */ /* 0x000fc60000000003 */
[----:B------:R-:W-:Y:S01]  /*0dd0*/  @P1 FMUL.FTZ R143, R0, R49 ;  /* 0x00000031008f1220 */ /* 0x000fe20000410000 */
[----:B------:R-:W-:Y:S02]  /*0de0*/  @P1 SHF.L.U32 R3, R3, 0x10, RZ ;  /* 0x0000001003031819 */ /* 0x000fe400000006ff */
[----:B------:R-:W2:Y:S03]  /*0df0*/  @P1 LDC R134, c[0x0][0x40c] ;  /* 0x00010300ff861b82 */ /* 0x000ea60000000800 */
[----:B---3--:R-:W-:Y:S01]  /*0e00*/  @P1 FMUL.FTZ R0, R3, R144 ;  /* 0x0000009003001220 */ /* 0x008fe20000410000 */
[----:B------:R-:W-:-:S03]  /*0e10*/  @P1 SHF.L.U32 R3, R10, 0x10, RZ ;  /* 0x000000100a031819 */ /* 0x000fc600000006ff */
[----:B------:R-:W-:Y:S01]  /*0e20*/  @P1 FMUL.FTZ R151, R0, R45 ;  /* 0x0000002d00971220 */ /* 0x000fe20000410000 */
[----:B------:R-:W3:Y:S01]  /*0e30*/  @P1 LDC R146, c[0x0][0x40c] ;  /* 0x00010300ff921b82 */ /* 0x000ee20000000800 */
[----:B----4-:R-:W-:Y:S01]  /*0e40*/  @P1 FMUL.FTZ R132, R132, R139 ;  /* 0x0000008b84841220 */ /* 0x010fe20000410000 */
[----:B------:R-:W-:Y:S02]  /*0e50*/  @P1 SHF.L.U32 R139, R11, 0x10, RZ ;  /* 0x000000100b8b1819 */ /* 0x000fe400000006ff */
[----:B------:R-:W-:Y:S01]  /*0e60*/  @P1 SHF.L.U32 R0, R8, 0x10, RZ ;  /* 0x0000001008001819 */ /* 0x000fe200000006ff */
[----:B------:R-:W-:-:S03]  /*0e70*/  @P1 FMUL.FTZ R153, R132, R47 ;  /* 0x0000002f84991220 */ /* 0x000fc60000410000 */
[----:B------:R-:W4:Y:S01]  /*0e80*/  @P1 LDC R133, c[0x0][0x40c] ;  /* 0x00010300ff851b82 */ /* 0x000f220000000800 */
[----:B0-----:R-:W-:Y:S01]  /*0e90*/  @P1 FMUL.FTZ R135, R2, R135 ;  /* 0x0000008702871220 */ /* 0x001fe20000410000 */
[----:B------:R-:W-:Y:S02]  /*0ea0*/  F2FP.BF16.F32.PACK_AB R2, RZ, R145 ;  /* 0x00000091ff02723e */ /* 0x000fe400000010ff */
[----:B------:R-:W-:Y:S01]  /*0eb0*/  F2FP.BF16.F32.PACK_AB R144, RZ, R153 ;  /* 0x00000099ff90723e */ /* 0x000fe200000010ff */
[----:B------:R-:W-:Y:S01]  /*0ec0*/  @P1 FMUL.FTZ R141, R135, R50 ;  /* 0x00000032878d1220 */ /* 0x000fe20000410000 */
[----:B--2---:R-:W-:-:S04]  /*0ed0*/  @P1 FMUL.FTZ R3, R3, R134 ;  /* 0x0000008603031220 */ /* 0x004fc80000410000 */
[----:B------:R-:W-:Y:S01]  /*0ee0*/  @P1 FMUL.FTZ R147, R3, R44 ;  /* 0x0000002c03931220 */ /* 0x000fe20000410000 */
[----:B------:R-:W-:Y:S01]  /*0ef0*/  F2FP.BF16.F32.PACK_AB R3, RZ, R151 ;  /* 0x00000097ff03723e */ /* 0x000fe200000010ff */
[----:B---3--:R-:W-:Y:S01]  /*0f00*/  @P1 FMUL.FTZ R157, R139, R146 ;  /* 0x000000928b9d1220 */ /* 0x008fe20000410000 */
[----:B------:R-:W-:Y:S02]  /*0f10*/  MOV R139, RZ ;  /* 0x000000ff008b7202 */ /* 0x000fe40000000f00 */
[----:B------:R-:W-:Y:S01]  /*0f20*/  F2FP.BF16.F32.PACK_AB R134, RZ, R147 ;  /* 0x00000093ff86723e */ /* 0x000fe200000010ff */
[----:B------:R-:W-:-:S03]  /*0f30*/  @P1 FMUL.FTZ R149, R157, R46 ;  /* 0x0000002e9d951220 */ /* 0x000fc60000410000 */
[----:B------:R-:W-:Y:S01]  /*0f40*/  PRMT R134, R134, 0x5410, R3 ;  /* 0x0000541086867816 */ /* 0x000fe20000000003 */
[----:B----4-:R-:W-:Y:S01]  /*0f50*/  @P1 FMUL.FTZ R133, R0, R133 ;  /* 0x0000008500851220 */ /* 0x010fe20000410000 */
[----:B------:R-:W-:Y:S02]  /*0f60*/  F2FP.BF16.F32.PACK_AB R0, RZ, R143 ;  /* 0x0000008fff00723e */ /* 0x000fe400000010ff */
[----:B------:R-:W-:Y:S01]  /*0f70*/  F2FP.BF16.F32.PACK_AB R135, RZ, R149 ;  /* 0x00000095ff87723e */ /* 0x000fe200000010ff */
[----:B------:R-:W-:Y:S01]  /*0f80*/  @P1 FMUL.FTZ R139, R133, R48 ;  /* 0x00000030858b1220 */ /* 0x000fe20000410000 */
[----:B------:R-:W-:Y:S02]  /*0f90*/  F2FP.BF16.F32.PACK_AB R133, RZ, R141 ;  /* 0x0000008dff85723e */ /* 0x000fe400000010ff */
[----:B------:R-:W-:Y:S02]  /*0fa0*/  PRMT R135, R135, 0x5410, R144 ;  /* 0x0000541087877816 */ /* 0x000fe40000000090 */
[----:B------:R-:W-:-:S02]  /*0fb0*/  F2FP.BF16.F32.PACK_AB R132, RZ, R139 ;  /* 0x0000008bff84723e */ /* 0x000fc400000010ff */
[----:B------:R-:W-:Y:S02]  /*0fc0*/  PRMT R133, R133, 0x5410, R2 ;  /* 0x0000541085857816 */ /* 0x000fe40000000002 */
[----:B------:R-:W-:-:S07]  /*0fd0*/  PRMT R132, R132, 0x5410, R0 ;  /* 0x0000541084847816 */ /* 0x000fce0000000000 */
.L_x_6938:
[----:B------:R-:W0:Y:S01]  /*0fe0*/  LDC.64 R2, c[0x0][0x3a8] ;  /* 0x0000ea00ff027b82 */ /* 0x000e220000000a00 */
[----:B------:R-:W-:Y:S02]  /*0ff0*/  @P1 IADD3 R163, PT, PT, R142, 0x80, RZ ;  /* 0x000000808ea31810 */ /* 0x000fe40007ffe0ff */
[----:B------:R-:W-:-:S05]  /*1000*/  @P0 IADD3 R165, PT, PT, R155, 0x80, RZ ;  /* 0x000000809ba50810 */ /* 0x000fca0007ffe0ff */
[----:B------:R-:W2:Y:S08]  /*1010*/  @P1 LDC.64 R158, c[0x0][0x390] ;  /* 0x0000e400ff9e1b82 */ /* 0x000eb00000000a00 */
[----:B------:R-:W3:Y:S01]  /*1020*/  @P0 LDC.64 R160, c[0x0][0x3a0] ;  /* 0x0000e800ffa00b82 */ /* 0x000ee20000000a00 */
[----:B0-----:R-:W-:-:S05]  /*1030*/  IMAD.WIDE.U32 R156, R155, 0x10, R2 ;  /* 0x000000109b9c7825 */ /* 0x001fca00078e0002 */
[----:B------:R0:W-:Y:S01]  /*1040*/  STG.E.128 desc[UR6][R156.64], R132 ;  /* 0x000000849c007986 */ /* 0x0001e2000c101d06 */
[----:B--2---:R-:W-:-:S05]  /*1050*/  @P1 IMAD.WIDE.U32 R158, R163, 0x10, R158 ;  /* 0x00000010a39e1825 */ /* 0x004fca00078e009e */
[----:B------:R0:W5:Y:S01]  /*1060*/  @P1 LDG.E.128 R8, desc[UR6][R158.64] ;  /* 0x000000069e081981 */ /* 0x000162000c1e1d00 */
[----:B---3--:R-:W-:-:S05]  /*1070*/  @P0 IMAD.WIDE.U32 R160, R165, 0x10, R160 ;  /* 0x00000010a5a00825 */ /* 0x008fca00078e00a0 */
[----:B------:R0:W5:Y:S01]  /*1080*/  @P0 LDG.E.128 R4, desc[UR6][R160.64] ;  /* 0x00000006a0040981 */ /* 0x000162000c1e1d00 */
[----:B------:R-:W-:Y:S05]  /*1090*/  @!P0 BRA `(.L_x_6939) ;  /* 0x0000000000f88947 */ /* 0x000fea0003800000 */
[----:B------:R-:W-:Y:S02]  /*10a0*/  ISETP.GT.AND P2, PT, R140, RZ, PT ;  /* 0x000000ff8c00720c */ /* 0x000fe40003f44270 */
[----:B0----5:R-:W-:Y:S02]  /*10b0*/  SHF.L.U32 R157, R5, 0x10, RZ ;  /* 0x00000010059d7819 */ /* 0x021fe400000006ff */
[----:B------:R-:W-:Y:S02]  /*10c0*/  SHF.L.U32 R161, R6, 0x10, RZ ;  /* 0x0000001006a17819 */ /* 0x000fe400000006ff */
[----:B------:R-:W-:Y:S02]  /*10d0*/  SHF.L.U32 R169, R7, 0x10, RZ ;  /* 0x0000001007a97819 */ /* 0x000fe400000006ff */
[----:B------:R-:W-:-:S05]  /*10e0*/  SHF.L.U32 R171, R4, 0x10, RZ ;  /* 0x0000001004ab7819 */ /* 0x000fca00000006ff */
[----:B------:R-:W0:Y:S01]  /*10f0*/  @P2 LDC R133, c[0x0][0x40c] ;  /* 0x00010300ff852b82 */ /* 0x000e220000000800 */
[----:B------:R-:W-:-:S04]  /*1100*/  @P2 PRMT R0, R8, 0x7632, R0 ;  /* 0x0000763208002816 */ /* 0x000fc80000000000 */
[----:B------:R-:W-:Y:S02]  /*1110*/  @P2 SHF.L.U32 R132, R0, 0x10, RZ ;  /* 0x0000001000842819 */ /* 0x000fe400000006ff */
[----:B------:R-:W-:Y:S01]  /*1120*/  PRMT R0, R4, 0x7632, R0 ;  /* 0x0000763204007816 */ /* 0x000fe20000000000 */
[----:B------:R-:W2:Y:S03]  /*1130*/  @P2 LDC R144, c[0x0][0x40c] ;  /* 0x00010300ff902b82 */ /* 0x000ea60000000800 */
[----:B------:R-:W-:Y:S02]  /*1140*/  SHF.L.U32 R159, R0, 0x10, RZ ;  /* 0x00000010009f7819 */ /* 0x000fe400000006ff */
[----:B------:R-:W-:-:S03]  /*1150*/  @P2 PRMT R0, R9, 0x7632, R0 ;  /* 0x0000763209002816 */ /* 0x000fc60000000000 */
[----:B------:R-:W3:Y:S08]  /*1160*/  @P2 LDC R146, c[0x0][0x40c] ;  /* 0x00010300ff922b82 */ /* 0x000ef00000000800 */
[----:B------:R-:W4:Y:S01]  /*1170*/  @P2 LDC R148, c[0x0][0x40c] ;  /* 0x00010300ff942b82 */ /* 0x000f220000000800 */
[----:B0-----:R-:W-:Y:S01]  /*1180*/  @P2 FMUL.FTZ R132, R132, R133 ;  /* 0x0000008584842220 */ /* 0x001fe20000410000 */
[----:B------:R-:W-:-:S03]  /*1190*/  @P2 SHF.L.U32 R133, R9, 0x10, RZ ;  /* 0x0000001009852819 */ /* 0x000fc600000006ff */
[----:B------:R-:W-:-:S03]  /*11a0*/  @P2 FFMA.FTZ R159, R132, R41, R159 ;  /* 0x00000029849f2223 */ /* 0x000fc6000001009f */
[----:B------:R-:W0:Y:S01]  /*11b0*/  @P2 LDC R165, c[0x0][0x40c] ;  /* 0x00010300ffa52b82 */ /* 0x000e220000000800 */
[----:B--2---:R-:W-:Y:S01]  /*11c0*/  @P2 FMUL.FTZ R144, R133, R144 ;  /* 0x0000009085902220 */ /* 0x004fe20000410000 */
[----:B------:R-:W-:Y:S02]  /*11d0*/  @P2 SHF.L.U32 R133, R0, 0x10, RZ ;  /* 0x0000001000852819 */ /* 0x000fe400000006ff */
[----:B------:R-:W-:Y:S01]  /*11e0*/  PRMT R0, R5, 0x7632, R0 ;  /* 0x0000763205007816 */ /* 0x000fe20000000000 */
[----:B------:R-:W-:Y:S01]  /*11f0*/  @P2 FFMA.FTZ R157, R144, R42, R157 ;  /* 0x0000002a909d2223 */ /* 0x000fe2000001009d */
[----:B------:R-:W-:Y:S02]  /*1200*/  @P2 SHF.L.U32 R144, R11, 0x10, RZ ;  /* 0x000000100b902819 */ /* 0x000fe400000006ff */
[----:B------:R-:W2:Y:S01]  /*1210*/  @P2 LDC R134, c[0x0][0x40c] ;  /* 0x00010300ff862b82 */ /* 0x000ea20000000800 */
[----:B---3--:R-:W-:Y:S01]  /*1220*/  @P2 FMUL.FTZ R132, R133, R146 ;  /* 0x0000009285842220 */ /* 0x008fe20000410000 */
[----:B------:R-:W-:-:S02]  /*1230*/  @P2 SHF.L.U32 R133, R10, 0x10, RZ ;  /* 0x000000100a852819 */ /* 0x000fc400000006ff */
[----:B------:R-:W-:Y:S02]  /*1240*/  SHF.L.U32 R163, R0, 0x10, RZ ;  /* 0x0000001000a37819 */ /* 0x000fe400000006ff */
[----:B------:R-:W-:Y:S02]  /*1250*/  @P2 PRMT R0, R10, 0x7632, R0 ;  /* 0x000076320a002816 */ /* 0x000fe40000000000 */
[----:B------:R-:W3:Y:S01]  /*1260*/  @P2 LDC R135, c[0x0][0x40c] ;  /* 0x00010300ff872b82 */ /* 0x000ee20000000800 */
[----:B----4-:R-:W-:Y:S01]  /*1270*/  @P2 FMUL.FTZ R148, R133, R148 ;  /* 0x0000009485942220 */ /* 0x010fe20000410000 */
[----:B------:R-:W-:Y:S01]  /*1280*/  @P2 SHF.L.U32 R133, R8, 0x10, RZ ;  /* 0x0000001008852819 */ /* 0x000fe200000006ff */
[----:B------:R-:W-:Y:S01]  /*1290*/  @P2 FFMA.FTZ R163, R132, R43, R163 ;  /* 0x0000002b84a32223 */ /* 0x000fe200000100a3 */
[----:B------:R-:W-:Y:S01]  /*12a0*/  @P2 SHF.L.U32 R0, R0, 0x10, RZ ;  /* 0x0000001000002819 */ /* 0x000fe200000006ff */
[----:B------:R-:W-:-:S03]  /*12b0*/  @P2 FFMA.FTZ R161, R148, R36, R161 ;  /* 0x0000002494a12223 */ /* 0x000fc600000100a1 */
[----:B------:R-:W4:Y:S01]  /*12c0*/  @P2 LDC R173, c[0x0][0x40c] ;  /* 0x00010300ffad2b82 */ /* 0x000f220000000800 */
[----:B0-----:R-:W-:-:S04]  /*12d0*/  @P2 FMUL.FTZ R146, R144, R165 ;  /* 0x000000a590922220 */ /* 0x001fc80000410000 */
[----:B------:R-:W-:Y:S01]  /*12e0*/  @P2 FFMA.FTZ R169, R146, R38, R169 ;  /* 0x0000002692a92223 */ /* 0x000fe200000100a9 */
[----:B--2---:R-:W-:Y:S01]  /*12f0*/  @P2 FMUL.FTZ R144, R133, R134 ;  /* 0x0000008685902220 */ /* 0x004fe20000410000 */
[----:B------:R-:W-:Y:S02]  /*1300*/  @P2 PRMT R134, R11, 0x7632, R134 ;  /* 0x000076320b862816 */ /* 0x000fe40000000086 */
[----:B------:R-:W-:Y:S01]  /*1310*/  PRMT R133, R7, 0x7632, R133 ;  /* 0x0000763207857816 */ /* 0x000fe20000000085 */
[----:B------:R-:W-:Y:S01]  /*1320*/  @P2 FFMA.FTZ R171, R144, R40, R171 ;  /* 0x0000002890ab2223 */ /* 0x000fe200000100ab */
[----:B------:R-:W-:Y:S02]  /*1330*/  @P2 SHF.L.U32 R134, R134, 0x10, RZ ;  /* 0x0000001086862819 */ /* 0x000fe400000006ff */
[----:B------:R-:W-:Y:S01]  /*1340*/  SHF.L.U32 R167, R133, 0x10, RZ ;  /* 0x0000001085a77819 */ /* 0x000fe200000006ff */
[----:B---3--:R-:W-:Y:S01]  /*1350*/  @P2 FMUL.FTZ R132, R0, R135 ;  /* 0x0000008700842220 */ /* 0x008fe20000410000 */
[----:B------:R-:W-:-:S02]  /*1360*/  PRMT R0, R6, 0x7632, R0 ;  /* 0x0000763206007816 */ /* 0x000fc40000000000 */
[----:B------:R-:W-:Y:S02]  /*1370*/  F2FP.BF16.F32.PACK_AB R133, RZ, R157 ;  /* 0x0000009dff85723e */ /* 0x000fe400000010ff */
[----:B------:R-:W-:Y:S02]  /*1380*/  SHF.L.U32 R165, R0, 0x10, RZ ;  /* 0x0000001000a57819 */ /* 0x000fe400000006ff */
[----:B------:R-:W-:Y:S01]  /*1390*/  F2FP.BF16.F32.PACK_AB R0, RZ, R159 ;  /* 0x0000009fff00723e */ /* 0x000fe200000010ff */
[----:B----4-:R-:W-:Y:S01]  /*13a0*/  @P2 FMUL.FTZ R134, R134, R173 ;  /* 0x000000ad86862220 */ /* 0x010fe20000410000 */
        /* <DEDUP_REMOVED lines=13> */
.L_x_6939:
        /* <DEDUP_REMOVED lines=8> */
[----:B------:R-:W2:Y:S01]  /*1500*/  @P1 LDC R133, c[0x0][0x40c] ;  /* 0x00010300ff851b82 */ /* 0x000ea20000000800 */
[----:B------:R-:W-:Y:S02]  /*1510*/  @P1 PRMT R134, R11, 0x7632, R134 ;  /* 0x000076320b861816 */ /* 0x000fe40000000086 */
[----:B------:R-:W-:-:S02]  /*1520*/  MOV R159, RZ ;  /* 0x000000ff009f7202 */ /* 0x000fc40000000f00 */
[----:B------:R-:W-:Y:S02]  /*1530*/  @P1 SHF.L.U32 R134, R134, 0x10, RZ ;  /* 0x0000001086861819 */ /* 0x000fe400000006ff */
[----:B------:R-:W-:Y:S01]  /*1540*/  @P1 SHF.L.U32 R146, R11, 0x10, RZ ;  /* 0x000000100b921819 */ /* 0x000fe200000006ff */
[----:B------:R-:W3:Y:S08]  /*1550*/  @P1 LDC R144, c[0x0][0x40c] ;  /* 0x00010300ff901b82 */ /* 0x000ef00000000800 */
[----:B------:R-:W4:Y:S01]  /*1560*/  @P1 LDC R165, c[0x0][0x40c] ;  /* 0x00010300ffa51b82 */ /* 0x000f220000000800 */
[----:B0-----:R-:W-:-:S04]  /*1570*/  @P1 FMUL.FTZ R132, R132, R135 ;  /* 0x0000008784841220 */ /* 0x001fc80000410000 */
        /* <DEDUP_REMOVED lines=9> */
[----:B------:R-:W-:-:S04]  /*1610*/  @P1 SHF.L.U32 R144, R10, 0x10, RZ ;  /* 0x000000100a901819 */ /* 0x000fc800000006ff */
[----:B------:R-:W3:Y:S01]  /*1620*/  @P1 LDC R169, c[0x0][0x40c] ;  /* 0x00010300ffa91b82 */ /* 0x000ee20000000800 */
[----:B----4-:R-:W-:Y:S01]  /*1630*/  @P1 FMUL.FTZ R134, R134, R165 ;  /* 0x000000a586861220 */ /* 0x010fe20000410000 */
[----:B------:R-:W-:Y:S01]  /*1640*/  MOV R165, RZ ;  /* 0x000000ff00a57202 */ /* 0x000fe20000000f00 */
[----:B------:R-:W-:Y:S01]  /*1650*/  @P1 FMUL.FTZ R165, R0, R37 ;  /* 0x0000002500a51220 */ /* 0x000fe20000410000 */
[----:B------:R-:W-:Y:S01]  /*1660*/  @P1 SHF.L.U32 R0, R8, 0x10, RZ ;  /* 0x0000001008001819 */ /* 0x000fe200000006ff */
[----:B------:R-:W-:Y:S01]  /*1670*/  @P1 FMUL.FTZ R167, R134, R39 ;  /* 0x0000002786a71220 */ /* 0x000fe20000410000 */
[----:B------:R-:W-:Y:S02]  /*1680*/  F2FP.BF16.F32.PACK_AB R134, RZ, R163 ;  /* 0x000000a3ff86723e */ /* 0x000fe400000010ff */
[----:B------:R-:W4:Y:S01]  /*1690*/  @P1 LDC R135, c[0x0][0x40c] ;  /* 0x00010300ff871b82 */ /* 0x000f220000000800 */
[----:B0-----:R-:W-:Y:S01]  /*16a0*/  @P1 FMUL.FTZ R173, R144, R161 ;  /* 0x000000a190ad1220 */ /* 0x001fe20000410000 */
[----:B------:R-:W-:Y:S01]  /*16b0*/  HFMA2 R161, -RZ, RZ, 0, 0 ;  /* 0x00000000ffa17431 */ /* 0x000fe200000001ff */
[----:B------:R-:W-:-:S02]  /*16c0*/  F2FP.BF16.F32.PACK_AB R144, RZ, R165 ;  /* 0x000000a5ff90723e */ /* 0x000fc400000010ff */
[----:B------:R-:W-:Y:S01]  /*16d0*/  F2FP.BF16.F32.PACK_AB R148, RZ, R167 ;  /* 0x000000a7ff94723e */ /* 0x000fe200000010ff */
[----:B--2---:R-:W-:Y:S01]  /*16e0*/  @P1 FMUL.FTZ R133, R132, R157 ;  /* 0x0000009d84851220 */ /* 0x004fe20000410000 */
[----:B------:R-:W-:Y:S01]  /*16f0*/  MOV R157, RZ ;  /* 0x000000ff009d7202 */ /* 0x000fe20000000f00 */
[----:B------:R-:W-:Y:S02]  /*1700*/  @P1 FMUL.FTZ R161, R173, R36 ;  /* 0x00000024ada11220 */ /* 0x000fe40000410000 */
[----:B------:R-:W-:Y:S01]  /*1710*/  @P1 FMUL.FTZ R157, R133, R42 ;  /* 0x0000002a859d1220 */ /* 0x000fe20000410000 */
[----:B---3--:R-:W-:Y:S01]  /*1720*/  @P1 FMUL.FTZ R175, R146, R169 ;  /* 0x000000a992af1220 */ /* 0x008fe20000410000 */
[----:B------:R-:W-:-:S03]  /*1730*/  MOV R169, RZ ;  /* 0x000000ff00a97202 */ /* 0x000fc60000000f00 */
[----:B------:R-:W-:Y:S01]  /*1740*/  F2FP.BF16.F32.PACK_AB R133, RZ, R157 ;  /* 0x0000009dff85723e */ /* 0x000fe200000010ff */
[----:B------:R-:W-:-:S03]  /*1750*/  @P1 FMUL.FTZ R169, R175, R38 ;  /* 0x00000026afa91220 */ /* 0x000fc60000410000 */
[----:B------:R-:W-:Y:S01]  /*1760*/  PRMT R133, R133, 0x5410, R134 ;  /* 0x0000541085857816 */ /* 0x000fe20000000086 */
[----:B----4-:R-:W-:Y:S01]  /*1770*/  @P1 FMUL.FTZ R135, R0, R135 ;  /* 0x0000008700871220 */ /* 0x010fe20000410000 */
[----:B------:R-:W-:Y:S02]  /*1780*/  F2FP.BF16.F32.PACK_AB R0, RZ, R159 ;  /* 0x0000009fff00723e */ /* 0x000fe400000010ff */
[----:B------:R-:W-:Y:S01]  /*1790*/  F2FP.BF16.F32.PACK_AB R146, RZ, R169 ;  /* 0x000000a9ff92723e */ /* 0x000fe200000010ff */
[----:B------:R-:W-:Y:S01]  /*17a0*/  @P1 FMUL.FTZ R171, R135, R40 ;  /* 0x0000002887ab1220 */ /* 0x000fe20000410000 */
[----:B------:R-:W-:-:S04]  /*17b0*/  F2FP.BF16.F32.PACK_AB R135, RZ, R161 ;  /* 0x000000a1ff87723e */ /* 0x000fc800000010ff */
[----:B------:R-:W-:Y:S02]  /*17c0*/  F2FP.BF16.F32.PACK_AB R132, RZ, R171 ;  /* 0x000000abff84723e */ /* 0x000fe400000010ff */
[----:B------:R-:W-:Y:S02]  /*17d0*/  PRMT R134, R135, 0x5410, R144 ;  /* 0x0000541087867816 */ /* 0x000fe40000000090 */
[----:B------:R-:W-:Y:S02]  /*17e0*/  PRMT R135, R146, 0x5410, R148 ;  /* 0x0000541092877816 */ /* 0x000fe40000000094 */
[----:B------:R-:W-:-:S07]  /*17f0*/  PRMT R132, R132, 0x5410, R0 ;  /* 0x0000541084847816 */ /* 0x000fce0000000000 */
.L_x_6940:
[----:B------:R-:W0:Y:S01]  /*1800*/  @P1 LDC.64 R174, c[0x0][0x390] ;  /* 0x0000e400ffae1b82 */ /* 0x000e220000000a00 */
[C---:B------:R-:W-:Y:S02]  /*1810*/  IADD3 R173, PT, PT, R155.reuse, 0x80, RZ ;  /* 0x000000809bad7810 */ /* 0x040fe40007ffe0ff */
[----:B------:R-:W-:Y:S02]  /*1820*/  @P1 IADD3 R179, PT, PT, R142, 0x100, RZ ;  /* 0x000001008eb31810 */ /* 0x000fe40007ffe0ff */
[----:B------:R-:W-:Y:S01]  /*1830*/  @P0 IADD3 R181, PT, PT, R155, 0x100, RZ ;  /* 0x000001009bb50810 */ /* 0x000fe20007ffe0ff */
[----:B------:R-:W-:Y:S02]  /*1840*/  IMAD.WIDE.U32 R172, R173, 0x10, R2 ;  /* 0x00000010adac7825 */ /* 0x000fe400078e0002 */
[----:B------:R-:W2:Y:S03]  /*1850*/  @P0 LDC.64 R176, c[0x0][0x3a0] ;  /* 0x0000e800ffb00b82 */ /* 0x000ea60000000a00 */
[----:B------:R3:W-:Y:S01]  /*1860*/  STG.E.128 desc[UR6][R172.64], R132 ;  /* 0x00000084ac007986 */ /* 0x0007e2000c101d06 */
[----:B0-----:R-:W-:-:S05]  /*1870*/  @P1 IMAD.WIDE.U32 R174, R179, 0x10, R174 ;  /* 0x00000010b3ae1825 */ /* 0x001fca00078e00ae */
[----:B------:R3:W5:Y:S01]  /*1880*/  @P1 LDG.E.128 R8, desc[UR6][R174.64] ;  /* 0x00000006ae081981 */ /* 0x000762000c1e1d00 */
[----:B--2---:R-:W-:-:S05]  /*1890*/  @P0 IMAD.WIDE.U32 R176, R181, 0x10, R176 ;  /* 0x00000010b5b00825 */ /* 0x004fca00078e00b0 */
[----:B------:R3:W5:Y:S01]  /*18a0*/  @P0 LDG.E.128 R4, desc[UR6][R176.64] ;  /* 0x00000006b0040981 */ /* 0x000762000c1e1d00 */
[----:B------:R-:W-:Y:S05]  /*18b0*/  @!P0 BRA `(.L_x_6941) ;  /* 0x0000000000f88947 */ /* 0x000fea0003800000 */
[----:B------:R-:W-:Y:S02]  /*18c0*/  ISETP.GT.AND P2, PT, R140, RZ, PT ;  /* 0x000000ff8c00720c */ /* 0x000fe40003f44270 */
[----:B---3-5:R-:W-:Y:S02]  /*18d0*/  SHF.L.U32 R177, R5, 0x10, RZ ;  /* 0x0000001005b17819 */ /* 0x028fe400000006ff */
        /* <DEDUP_REMOVED lines=60> */
.L_x_6941:
[----:B---3--:R-:W0:Y:S01]  /*1ca0*/  @P1 LDC R135, c[0x0][0x40c] ;  /* 0x00010300ff871b82 */ /* 0x008e220000000800 */
        /* <DEDUP_REMOVED lines=55> */
.L_x_6942:
        /* <DEDUP_REMOVED lines=74> */
.L_x_6943:
        /* <DEDUP_REMOVED lines=56> */
.L_x_6944:
[----:B------:R-:W0:Y:S01]  /*2840*/  @P1 LDC.64 R206, c[0x0][0x390] ;  /* 0x0000e400ffce1b82 */ /* 0x000e220000000a00 */
[C---:B------:R-:W-:Y:S02]  /*2850*/  IADD3 R205, PT, PT, R155.reuse, 0x180, RZ ;  /* 0x000001809bcd7810 */ /* 0x040fe40007ffe0ff */
[----:B------:R-:W-:Y:S02]  /*2860*/  @P1 IADD3 R211, PT, PT, R142, 0x200, RZ ;  /* 0x000002008ed31810 */ /* 0x000fe40007ffe0ff */
[----:B------:R-:W-:Y:S01]  /*2870*/  IADD3 R155, PT, PT, R155, 0x200, RZ ;  /* 0x000002009b9b7810 */ /* 0x000fe20007ffe0ff */
        /* <DEDUP_REMOVED lines=70> */
.L_x_6945:
        /* <DEDUP_REMOVED lines=56> */
.L_x_6946:
        /* <DEDUP_REMOVED lines=156> */
.L_x_6948:
[----:B-1----:R-:W-:Y:S05]  /*3a20*/  BSYNC.RECONVERGENT B0 ;  /* 0x0000000000007941 */ /* 0x002fea0003800200 */
.L_x_6947:
[----:B------:R-:W-:Y:S01]  /*3a30*/  BAR.SYNC.DEFER_BLOCKING 0x0 ;  /* 0x0000000000007b1d */ /* 0x000fe20000010000 */
[----:B------:R-:W-:Y:S02]  /*3a40*/  MOV R132, RZ ;  /* 0x000000ff00847202 */ /* 0x000fe40000000f00 */
[----:B0-----:R-:W-:-:S03]  /*3a50*/  CS2R R2, SRZ ;  /* 0x0000000000027805 */ /* 0x001fc6000001ff00 */
        /* <DEDUP_REMOVED lines=10> */
.L_x_6950:
[----:B------:R-:W-:Y:S05]  /*3b00*/  BSYNC.RECONVERGENT B0 ;  /* 0x0000000000007941 */ /* 0x000fea0003800200 */
.L_x_6949:
        /* <DEDUP_REMOVED lines=33> */
[----:B--2---:R-:W-:Y:S01]  /*3d20*/  FADD.FTZ R133, R3, R132 ;  /* 0x0000008403857221 */ /* 0x004fe20000010000 */
[----:B------:R-:W1:Y:S01]  /*3d30*/  @!P0 LDC.64 R134, c[0x0][0x3c8] ;  /* 0x0000f200ff868b82 */ /* 0x000e620000000a00 */
[----:B------:R-:W-:Y:S02]  /*3d40*/  FMUL.FTZ R142, R142, R221 ;  /* 0x000000dd8e8e7220 */ /* 0x000fe40000410000 */
[----:B------:R-:W2:Y:S02]  /*3d50*/  SHFL.IDX PT, R155, R2, RZ, 0x1f ;  /* 0x00001fff029b7589 */ /* 0x000ea400000e0000 */
[----:B------:R-:W-:-:S03]  /*3d60*/  FFMA.FTZ R142, R140, R142, R133 ;  /* 0x0000008e8c8e7223 */ /* 0x000fc60000010085 */
[----:B------:R-:W3:Y:S02]  /*3d70*/  @!P0 LDC.64 R132, c[0x0][0x3c0] ;  /* 0x0000f000ff848b82 */ /* 0x000ee40000000a00 */
[----:B------:R-:W0:Y:S01]  /*3d80*/  SHFL.IDX PT, R221, R142, RZ, 0x1f ;  /* 0x00001fff8edd7589 */ /* 0x000e2200000e0000 */
[----:B-1----:R-:W-:-:S04]  /*3d90*/  @!P0 IMAD.WIDE R134, R136, 0x4, R134 ;  /* 0x0000000488868825 */ /* 0x002fc800078e0286 */
[----:B--2---:R-:W-:-:S05]  /*3da0*/  FMUL.FTZ R3, R155, R155 ;  /* 0x0000009b9b037220 */ /* 0x004fca0000410000 */
[----:B------:R-:W-:Y:S01]  /*3db0*/  FSEL R140, R3, RZ, P1 ;  /* 0x000000ff038c7208 */ /* 0x000fe20000800000 */
[----:B---3--:R-:W-:-:S04]  /*3dc0*/  @!P0 IMAD.WIDE R132, R136, 0x4, R132 ;  /* 0x0000000488848825 */ /* 0x008fc800078e0284 */
[----:B0-----:R-:W-:-:S04]  /*3dd0*/  FFMA.FTZ R3, R221, UR11, R144 ;  /* 0x0000000bdd037c23 */ /* 0x001fc80008010090 */
[----:B------:R-:W-:Y:S01]  /*3de0*/  FADD.FTZ R2, R3, R140 ;  /* 0x0000008c03027221 */ /* 0x000fe20000010000 */
[----:B------:R0:W-:Y:S05]  /*3df0*/  @!P0 STG.E desc[UR6][R132.64], R155 ;  /* 0x0000009b84008986 */ /* 0x0001ea000c101906 */
[----:B------:R-:W1:Y:S02]  /*3e00*/  MUFU.RSQ R2, R2 ;  /* 0x0000000200027308 */ /* 0x000e640000001400 */
[----:B-1----:R0:W-:Y:S01]  /*3e10*/  @!P0 STG.E desc[UR6][R134.64], R2 ;  /* 0x0000000286008986 */ /* 0x0021e2000c101906 */
[----:B------:R-:W-:-:S13]  /*3e20*/  ISETP.GE.AND P0, PT, R138, 0x1, PT ;  /* 0x000000018a00780c */ /* 0x000fda0003f06270 */
[----:B0-----:R-:W-:Y:S05]  /*3e30*/  @!P0 BRA `(.L_x_6951) ;  /* 0x0000000800848947 */ /* 0x001fea0003800000 */
[----:B------:R-:W-:Y:S02]  /*3e40*/  IADD3 R138, PT, PT, R138, -0x1, RZ ;  /* 0xffffffff8a8a7810 */ /* 0x000fe40007ffe0ff */
[----:B------:R-:W-:-:S03]  /*3e50*/  FSEL R132, R155, RZ, !P1 ;  /* 0x000000ff9b847208 */ /* 0x000fc60004800000 */
[----:B------:R-:W-:Y:S02]  /*3e60*/  IMAD R138, R138, R137, RZ ;  /* 0x000000898a8a7224 */ /* 0x000fe400078e02ff */
[C---:B------:R-:W-:Y:S01]  /*3e70*/  FADD.FTZ R137, -R132.reuse, R149 ;  /* 0x0000009584897221 */ /* 0x040fe20000010100 */
[C---:B------:R-:W-:Y:S01]  /*3e80*/  FADD.FTZ R139, -R132.reuse, R139 ;  /* 0x0000008b848b7221 */ /* 0x040fe20000010100 */
[----:B------:R-:W0:Y:S01]  /*3e90*/  LDC.64 R148, c[0x0][0x428] ;  /* 0x00010a00ff947b82 */ /* 0x000e220000000a00 */
[----:B------:R-:W-:Y:S01]  /*3ea0*/  SHF.R.S32.HI R3, RZ, 0x1f, R138 ;  /* 0x0000001fff037819 */ /* 0x000fe2000001148a */
[C---:B------:R-:W-:Y:S01]  /*3eb0*/  FADD.FTZ R143, -R132.reuse, R143 ;  /* 0x0000008f848f7221 */ /* 0x040fe20000010100 */
[C---:B------:R-:W-:Y:S01]  /*3ec0*/  FADD.FTZ R145, -R132.reuse, R145 ;  /* 0x0000009184917221 */ /* 0x040fe20000010100 */
[C---:B------:R-:W-:Y:S01]  /*3ed0*/  FADD.FTZ R147, -R132.reuse, R147 ;  /* 0x0000009384937221 */ /* 0x040fe20000010100 */
[----:B------:R-:W-:Y:S01]  /*3ee0*/  LEA.HI R3, R3, R138, RZ, 0x3 ;  /* 0x0000008a03037211 */ /* 0x000fe200078f18ff */
[----:B------:R-:W-:Y:S01]  /*3ef0*/  FADD.FTZ R141, -R132, R141 ;  /* 0x0000008d848d7221 */ /* 0x000fe20000010100 */
[C---:B------:R-:W-:Y:S01]  /*3f00*/  FMUL.FTZ R133, R2.reuse, R139 ;  /* 0x0000008b02857220 */ /* 0x040fe20000410000 */
[C---:B------:R-:W-:Y:S01]  /*3f10*/  FMUL.FTZ R134, R2.reuse, R143 ;  /* 0x0000008f02867220 */ /* 0x040fe20000410000 */
[----:B------:R-:W-:Y:S01]  /*3f20*/  LEA.HI.SX32 R3, R3, R0, 0x1d ;  /* 0x0000000003037211 */ /* 0x000fe200078feaff */
[C---:B------:R-:W-:Y:S01]  /*3f30*/  FMUL.FTZ R140, R2.reuse, R145 ;  /* 0x00000091028c7220 */ /* 0x040fe20000410000 */
[----:B------:R-:W-:Y:S01]  /*3f40*/  FMUL.FTZ R135, R2, R147 ;  /* 0x0000009302877220 */ /* 0x000fe20000410000 */
        /* <DEDUP_REMOVED lines=35> */
[C---:B------:R-:W-:Y:S01]  /*4180*/  IADD3 R139, PT, PT, R3.reuse, 0x80, RZ ;  /* 0x00000080038b7810 */ /* 0x040fe20007ffe0ff */
[C---:B------:R-:W-:Y:S01]  /*4190*/  FMUL.FTZ R141, R2.reuse, R141 ;  /* 0x0000008d028d7220 */ /* 0x040fe20000410000 */
[C---:B------:R-:W-:Y:S01]  /*41a0*/  IADD3 R147, PT, PT, R3.reuse, 0x100, RZ ;  /* 0x0000010003937810 */ /* 0x040fe20007ffe0ff */
[C---:B------:R-:W-:Y:S01]  /*41b0*/  FMUL.FTZ R142, R2.reuse, R151 ;  /* 0x00000097028e7220 */ /* 0x040fe20000410000 */
[C---:B------:R-:W-:Y:S01]  /*41c0*/  IADD3 R145, PT, PT, R3.reuse, 0x180, RZ ;  /* 0x0000018003917810 */ /* 0x040fe20007ffe0ff */
[C---:B------:R-:W-:Y:S01]  /*41d0*/  FMUL.FTZ R150, R2.reuse, R153 ;  /* 0x0000009902967220 */ /* 0x040fe20000410000 */
[C---:B------:R-:W-:Y:S01]  /*41e0*/  IADD3 R137, PT, PT, R3.reuse, 0x200, RZ ;  /* 0x0000020003897810 */ /* 0x040fe20007ffe0ff */
        /* <DEDUP_REMOVED lines=32> */
[----:B0-----:R-:W-:-:S04]  /*43f0*/  IMAD.WIDE.U32 R2, R3, 0x10, R148 ;  /* 0x0000001003027825 */ /* 0x001fc800078e0094 */
[----:B------:R-:W-:Y:S01]  /*4400*/  FFMA.FTZ R132, R133, R128, R88 ;  /* 0x0000008085847223 */ /* 0x000fe20000010058 */
[----:B------:R-:W-:Y:S01]  /*4410*/  FFMA.FTZ R133, R141, R130, R90 ;  /* 0x000000828d857223 */ /* 0x000fe2000001005a */
[----:B------:R-:W-:Y:S01]  /*4420*/  FFMA.FTZ R140, R140, R131, R91 ;  /* 0x000000838c8c7223 */ /* 0x000fe2000001005b */
[----:B------:R-:W-:-:S04]  /*4430*/  IMAD.WIDE.U32 R138, R139, 0x10, R148 ;  /* 0x000000108b8a7825 */ /* 0x000fc800078e0094 */
[----:B------:R-:W-:Y:S01]  /*4440*/  FFMA.FTZ R141, R142, R125, R85 ;  /* 0x0000007d8e8d7223 */ /* 0x000fe20000010055 */
[----:B------:R-:W-:Y:S01]  /*4450*/  FFMA.FTZ R158, R158, R119, R79 ;  /* 0x000000779e9e7223 */ /* 0x000fe2000001004f */
[----:B------:R-:W-:Y:S01]  /*4460*/  FFMA.FTZ R142, R161, R116, R76 ;  /* 0x00000074a18e7223 */ /* 0x000fe2000001004c */
        /* <DEDUP_REMOVED lines=17> */
[----:B------:R-:W-:Y:S01]  /*4580*/  F2FP.BF16.F32.PACK_AB R134, R141, R134 ;  /* 0x000000868d86723e */ /* 0x000fe200000010ff */
[----:B------:R-:W-:Y:S01]  /*4590*/  FFMA.FTZ R141, R157, R122, R82 ;  /* 0x0000007a9d8d7223 */ /* 0x000fe20000010052 */
[----:B------:R-:W-:Y:S01]  /*45a0*/  F2FP.BF16.F32.PACK_AB R143, R158, R143 ;  /* 0x0000008f9e8f723e */ /* 0x000fe200000010ff */
[----:B------:R-:W-:Y:S01]  /*45b0*/  FFMA.FTZ R166, R166, R111, R71 ;  /* 0x0000006fa6a67223 */ /* 0x000fe20000010047 */
        /* <DEDUP_REMOVED lines=41> */
.L_x_6951:
[----:B0-----:R-:W0:Y:S01]  /*4850*/  LDC.64 R2, c[0x0][0x380] ;  /* 0x0000e000ff027b82 */ /* 0x001e220000000a00 */
[----:B------:R-:W-:Y:S01]  /*4860*/  UPLOP3.LUT UP0, UPT, UPT, UPT, UP0, 0x40, 0x4 ;  /* 0x000000000004789c */ /* 0x000fe20003f0e800 */
[----:B0-----:R-:W-:-:S04]  /*4870*/  IADD3 R136, PT, PT, R136, R2, RZ ;  /* 0x0000000288887210 */ /* 0x001fc80007ffe0ff */
[----:B------:R-:W-:-:S13]  /*4880*/  ISETP.GE.AND P0, PT, R136, R3, PT ;  /* 0x000000038800720c */ /* 0x000fda0003f06270 */
[----:B------:R-:W-:Y:S05]  /*4890*/  @!P0 BRA `(.L_x_6952) ;  /* 0xffffffbc005c8947 */ /* 0x000fea000383ffff */
[----:B------:R-:W-:Y:S05]  /*48a0*/  EXIT ;  /* 0x000000000000794d */ /* 0x000fea0003800000 */
.L_x_6953:
        /* <DEDUP_REMOVED lines=13> */
.L_x_34019:


//--------------------- .text._ZN10layer_norm13ln_fwd_kernelINS_13Kernel_traitsIf13__nv_bfloat16S2_S2_fjLj5120ELj1ELj1ELj4ELj16ENS_18Kernel_traits_baseILj5120EfS2_S2_S2_fjLj128EEEEELb1ELb0ELb0ELb0EEEvNS_9FwdParamsE --------------------------
	.section	.text._ZN10layer_norm13ln_fwd_kernelINS_13Kernel_traitsIf13__nv_bfloat16S2_S2_fjLj5120ELj1ELj1ELj4ELj16ENS_18Kernel_traits_baseILj5120EfS2_S2_S2_fjLj128EEEEELb1ELb0ELb0ELb0EEEvNS_9FwdParamsE,"ax",@progbits
	.align	128
        .global         _ZN10layer_norm13ln_fwd_kernelINS_13Kernel_traitsIf13__nv_bfloat16S2_S2_fjLj5120ELj1ELj1ELj4ELj16ENS_18Kernel_traits_baseILj5120EfS2_S2_S2_fjLj128EEEEELb1ELb0ELb0ELb0EEEvNS_9FwdParamsE
        .type           _ZN10layer_norm13ln_fwd_kernelINS_13Kernel_traitsIf13__nv_bfloat16S2_S2_fjLj5120ELj1ELj1ELj4ELj16ENS_18Kernel_traits_baseILj5120EfS2_S2_S2_fjLj128EEEEELb1ELb0ELb0ELb0EEEvNS_9FwdParamsE,@function
        .size           _ZN10layer_norm13ln_fwd_kernelINS_13Kernel_traitsIf13__nv_bfloat16S2_S2_fjLj5120ELj1ELj1ELj4ELj16ENS_18Kernel_traits_baseILj5120EfS2_S2_S2_fjLj128EEEEELb1ELb0ELb0ELb0EEEvNS_9FwdParamsE,(.L_x_34020 - _ZN10layer_norm13ln_fwd_kernelINS_13Kernel_traitsIf13__nv_bfloat16S2_S2_fjLj5120ELj1ELj1ELj4ELj16ENS_18Kernel_traits_baseILj5120EfS2_S2_S2_fjLj128EEEEELb1ELb0ELb0ELb0EEEvNS_9FwdParamsE)
        .other          _ZN10layer_norm13ln_fwd_kernelINS_13Kernel_traitsIf13__nv_bfloat16S2_S2_fjLj5120ELj1ELj1ELj4ELj16ENS_18Kernel_traits_baseILj5120EfS2_S2_S2_fjLj128EEEEELb1ELb0ELb0ELb0EEEvNS_9FwdParamsE,@"STO_CUDA_ENTRY STV_DEFAULT"
_ZN10layer_norm13ln_fwd_kernelINS_13Kernel_traitsIf13__nv_bfloat16S2_S2_fjLj5120ELj1ELj1ELj4ELj16ENS_18Kernel_traits_baseILj5120EfS2_S2_S2_fjLj128EEEEELb1ELb0ELb0ELb0EEEvNS_9FwdParamsE:
.text._ZN10layer_norm13ln_fwd_kernelINS_13Kernel_traitsIf13__nv_bfloat16S2_S2_fjLj5120ELj1ELj1ELj4ELj16ENS_18Kernel_traits_baseILj5120EfS2_S2_S2_fjLj128EEEEELb1ELb0ELb0ELb0EEEvNS_9FwdParamsE:
        /* <DEDUP_REMOVED lines=67> */
[----:B------:R-:W-:Y:S01]  /*0430*/  @P0 LOP3.LUT R11, R11, 0x80, RZ, 0xfc, !PT ;  /* 0x000000800b0b0812 */ /* 0x000fe200078efcff */
[----:B------:R0:W5:Y:S04]  /*0440*/  @P0 LDG.E.128 R92, desc[UR8][R8.64+0x10] ;  /* 0x00001008085c0981 */ /* 0x000168000c1e1d00 */
[----:B------:R0:W5:Y:S01]  /*0450*/  @P0 LD.E.128 R88, desc[UR8][R12.64] ;  /* 0x000000080c580980 */ /* 0x000162000c101d00 */
[----:B------:R-:W1:Y:S08]  /*0460*/  @P2 LDC.64 R20, c[0x0][0x438] ;  /* 0x00010e00ff142b82 */ /* 0x000e700000000a00 */
[----:B------:R-:W0:Y:S08]  /*0470*/  @P3 LDC.64 R22, c[0x0][0x3d0] ;  /* 0x0000f400ff163b82 */ /* 0x000e300000000a00 */
[----:B------:R-:W0:Y:S01]  /*0480*/  @P3 LDC.64 R24, c[0x0][0x438] ;  /* 0x00010e00ff183b82 */ /* 0x000e220000000a00 */
[C---:B--2---:R-:W-:Y:S01]  /*0490*/  @P1 IMAD.WIDE.U32 R14, R11.reuse, 0x20, R14 ;  /* 0x000000200b0e1825 */ /* 0x044fe200078e000e */
[----:B------:R2:W5:Y:S03]  /*04a0*/  @P0 LD.E.128 R84, desc[UR8][R12.64+0x10] ;  /* 0x000010080c540980 */ /* 0x000566000c101d00 */
[C---:B---3--:R-:W-:Y:S01]  /*04b0*/  @P1 IMAD.WIDE.U32 R16, R11.reuse, 0x20, R16 ;  /* 0x000000200b101825 */ /* 0x048fe200078e0010 */
[----:B------:R-:W-:Y:S01]  /*04c0*/  @P1 IADD3 R11, PT, PT, R11, 0x80, RZ ;  /* 0x000000800b0b1810 */ /* 0x000fe20007ffe0ff */
[----:B------:R2:W5:Y:S04]  /*04d0*/  @P1 LDG.E.128 R80, desc[UR8][R14.64] ;  /* 0x000000080e501981 */ /* 0x000568000c1e1d00 */
[C---:B----4-:R-:W-:Y:S01]  /*04e0*/  @P2 IMAD.WIDE.U32 R18, R11.reuse, 0x20, R18 ;  /* 0x000000200b122825 */ /* 0x050fe200078e0012 */
[----:B------:R2:W5:Y:S03]  /*04f0*/  @P1 LDG.E.128 R76, desc[UR8][R14.64+0x10] ;  /* 0x000010080e4c1981 */ /* 0x000566000c1e1d00 */
[C---:B-1----:R-:W-:Y:S01]  /*0500*/  @P2 IMAD.WIDE.U32 R20, R11.reuse, 0x20, R20 ;  /* 0x000000200b142825 */ /* 0x042fe200078e0014 */
[----:B------:R2:W5:Y:S03]  /*0510*/  @P1 LD.E.128 R72, desc[UR8][R16.64] ;  /* 0x0000000810481980 */ /* 0x000566000c101d00 */
[----:B------:R-:W-:Y:S01]  /*0520*/  @P2 VIADD R11, R11, 0x80 ;  /* 0x000000800b0b2836 */ /* 0x000fe20000000000 */
[----:B------:R2:W5:Y:S03]  /*0530*/  @P1 LD.E.128 R68, desc[UR8][R16.64+0x10] ;  /* 0x0000100810441980 */ /* 0x000566000c101d00 */
[C---:B0-----:R-:W-:Y:S01]  /*0540*/  @P3 IMAD.WIDE.U32 R22, R11.reuse, 0x20, R22 ;  /* 0x000000200b163825 */ /* 0x041fe200078e0016 */
[----:B------:R2:W5:Y:S03]  /*0550*/  @P2 LDG.E.128 R64, desc[UR8][R18.64] ;  /* 0x0000000812402981 */ /* 0x000566000c1e1d00 */
[C---:B------:R-:W-:Y:S01]  /*0560*/  @P3 IMAD.WIDE.U32 R24, R11.reuse, 0x20, R24 ;  /* 0x000000200b183825 */ /* 0x040fe200078e0018 */
[----:B------:R2:W5:Y:S04]  /*0570*/  @P2 LDG.E.128 R60, desc[UR8][R18.64+0x10] ;  /* 0x00001008123c2981 */ /* 0x000568000c1e1d00 */
[----:B------:R2:W5:Y:S04]  /*0580*/  @P2 LD.E.128 R56, desc[UR8][R20.64] ;  /* 0x0000000814382980 */ /* 0x000568000c101d00 */
[----:B------:R2:W5:Y:S04]  /*0590*/  @P2 LD.E.128 R52, desc[UR8][R20.64+0x10] ;  /* 0x0000100814342980 */ /* 0x000568000c101d00 */
[----:B------:R2:W5:Y:S04]  /*05a0*/  @P3 LDG.E.128 R48, desc[UR8][R22.64] ;  /* 0x0000000816303981 */ /* 0x000568000c1e1d00 */
[----:B------:R2:W5:Y:S04]  /*05b0*/  @P3 LDG.E.128 R44, desc[UR8][R22.64+0x10] ;  /* 0x00001008162c3981 */ /* 0x000568000c1e1d00 */
[----:B------:R2:W5:Y:S04]  /*05c0*/  @P3 LD.E.128 R40, desc[UR8][R24.64] ;  /* 0x0000000818283980 */ /* 0x000568000c101d00 */
[----:B------:R2:W5:Y:S01]  /*05d0*/  @P3 LD.E.128 R36, desc[UR8][R24.64+0x10] ;  /* 0x0000100818243980 */ /* 0x000562000c101d00 */
[----:B------:R-:W-:Y:S01]  /*05e0*/  ISETP.GE.U32.AND P0, PT, R2, 0x280, PT ;  /* 0x000002800200780c */ /* 0x000fe20003f06070 */
[----:B------:R-:W-:-:S12]  /*05f0*/  @P3 VIADD R11, R11, 0x80 ;  /* 0x000000800b0b3836 */ /* 0x000fd80000000000 */
[----:B--2---:R-:W-:Y:S05]  /*0600*/  @!P0 BRA `(.L_x_6956) ;  /* 0x0000000000e88947 */ /* 0x004fea0003800000 */
        /* <DEDUP_REMOVED lines=9> */
.L_x_6955:
        /* <DEDUP_REMOVED lines=14> */
[----:B------:R-:W-:Y:S01]  /*0780*/  @P1 IADD3 R11, PT, PT, R11, 0x80, RZ ;  /* 0x000000800b0b1810 */ /* 0x000fe20007ffe0ff */
[----:B------:R0:W5:Y:S04]  /*0790*/  @P0 LDG.E.128 R92, desc[UR8][R12.64+0x10] ;  /* 0x000010080c5c0981 */ /* 0x000168000c1e1d00 */
[----:B------:R0:W5:Y:S01]  /*07a0*/  @P1 LDG.E.128 R80, desc[UR8][R14.64] ;  /* 0x000000080e501981 */ /* 0x000162000c1e1d00 */
[----:B--2---:R-:W-:-:S03]  /*07b0*/  @P2 IMAD.WIDE.U32 R16, R11, 0x20, R16 ;  /* 0x000000200b102825 */ /* 0x004fc600078e0010 */
[----:B------:R0:W5:Y:S01]  /*07c0*/  @P1 LDG.E.128 R76, desc[UR8][R14.64+0x10] ;  /* 0x000010080e4c1981 */ /* 0x000162000c1e1d00 */
[----:B------:R-:W-:-:S03]  /*07d0*/  @P2 VIADD R11, R11, 0x80 ;  /* 0x000000800b0b2836 */ /* 0x000fc60000000000 */
[----:B------:R0:W5:Y:S01]  /*07e0*/  @P2 LDG.E.128 R64, desc[UR8][R16.64] ;  /* 0x0000000810402981 */ /* 0x000162000c1e1d00 */
[----:B---3--:R-:W-:-:S03]  /*07f0*/  @P3 IMAD.WIDE.U32 R18, R11, 0x20, R18 ;  /* 0x000000200b123825 */ /* 0x008fc600078e0012 */
[----:B------:R0:W5:Y:S01]  /*0800*/  @P2 LDG.E.128 R60, desc[UR8][R16.64+0x10] ;  /* 0x00001008103c2981 */ /* 0x000162000c1e1d00 */
[----:B------:R-:W-:-:S03]  /*0810*/  @P3 VIADD R11, R11, 0x80 ;  /* 0x000000800b0b3836 */ /* 0x000fc60000000000 */
        /* <DEDUP_REMOVED lines=25> */
.L_x_6956:
[----:B------:R-:W-:Y:S05]  /*09b0*/  BSYNC.RECONVERGENT B0 ;  /* 0x0000000000007941 */ /* 0x000fea0003800200 */
.L_x_6954:
[----:B------:R-:W1:Y:S02]  /*09c0*/  LDCU UR4, c[0x0][0x384] ;  /* 0x00007080ff0477ac */ /* 0x000e640008000800 */
[----:B-1----:R-:W-:-:S06]  /*09d0*/  UISETP.GE.AND UP0, UPT, UR16, UR4, UPT ;  /* 0x000000041000728c */ /* 0x002fcc000bf06270 */
[----:B------:R-:W-:-:S13]  /*09e0*/  PLOP3.LUT P0, PT, PT, PT, UP0, 0x80, 0x8 ;  /* 0x000000000008781c */ /* 0x000fda0003f0f008 */
[----:B------:R-:W-:Y:S05]  /*09f0*/  @P0 EXIT ;  /* 0x000000000000094d */ /* 0x000fea0003800000 */
[----:B0-----:R-:W-:Y:S01]  /*0a00*/  IMAD.HI.U32 R9, R0, -0x326172a9, RZ ;  /* 0xcd9e8d5700097827 */ /* 0x001fe200078e00ff */
        /* <DEDUP_REMOVED lines=51> */
[----:B------:R-:W-:Y:S01]  /*0d40*/  LOP3.LUT R13, R14, UR10, R13, 0x96, !PT ;  /* 0x0000000a0e0d7c12 */ /* 0x000fe2000f8e960d */
[----:B------:R-:W4:Y:S01]  /*0d50*/  LDCU.64 UR10, c[0x0][0x3a0] ;  /* 0x00007400ff0a77ac */ /* 0x000f220008000a00 */
[----:B------:R-:W-:Y:S01]  /*0d60*/  LOP3.LUT R14, R7, 0x7f, RZ, 0xc0, !PT ;  /* 0x0000007f070e7812 */ /* 0x000fe200078ec0ff */
[----:B------:R-:W-:Y:S01]  /*0d70*/  IMAD R8, R8, -0x2daee0ad, RZ ;  /* 0xd2511f5308087824 */ /* 0x000fe200078e02ff */
[----:B------:R-:W-:Y:S01]  /*0d80*/  LOP3.LUT R11, R12, UR27, R11, 0x96, !PT ;  /* 0x0000001b0c0b7c12 */ /* 0x000fe2000f8e960b */
[----:B------:R-:W-:Y:S01]  /*0d90*/  IMAD R12, R9, -0x326172a9, RZ ;  /* 0xcd9e8d57090c7824 */ /* 0x000fe200078e02ff */
[----:B------:R-:W-:Y:S01]  /*0da0*/  VIADDMNMX R15, R14, -R5, RZ, !PT ;  /* 0x800000050e0f7246 */ /* 0x000fe200078001ff */
[----:B------:R-:W-:Y:S01]  /*0db0*/  IMAD.HI.U32 R9, R13, -0x326172a9, RZ ;  /* 0xcd9e8d570d097827 */ /* 0x000fe200078e00ff */
[----:B------:R-:W-:-:S02]  /*0dc0*/  SHF.L.U32 R7, R7, 0x1, RZ ;  /* 0x0000000107077819 */ /* 0x000fc400000006ff */
[----:B------:R-:W-:Y:S01]  /*0dd0*/  VIMNMX R15, PT, PT, R15, 0x20, PT ;  /* 0x000000200f0f7848 */ /* 0x000fe20003fe0100 */
[----:B------:R-:W-:Y:S01]  /*0de0*/  IMAD.HI.U32 R5, R11, -0x2daee0ad, RZ ;  /* 0xd2511f530b057827 */ /* 0x000fe200078e00ff */
[----:B------:R-:W-:-:S03]  /*0df0*/  LOP3.LUT R12, R12, UR28, R9, 0x96, !PT ;  /* 0x0000001c0c0c7c12 */ /* 0x000fc6000f8e9609 */
[----:B------:R-:W-:Y:S01]  /*0e00*/  IMAD R6, R6, -0x20, R14 ;  /* 0xffffffe006067824 */ /* 0x000fe200078e020e */
[----:B------:R-:W-:Y:S01]  /*0e10*/  LOP3.LUT R14, R8, UR29, R5, 0x96, !PT ;  /* 0x0000001d080e7c12 */ /* 0x000fe2000f8e9605 */
[----:B------:R-:W-:Y:S02]  /*0e20*/  IMAD R8, R11, -0x2daee0ad, RZ ;  /* 0xd2511f530b087824 */ /* 0x000fe400078e02ff */
[----:B------:R-:W-:Y:S01]  /*0e30*/  IMAD R16, R13, -0x326172a9, RZ ;  /* 0xcd9e8d570d107824 */ /* 0x000fe200078e02ff */
[----:B------:R-:W-:Y:S01]  /*0e40*/  VIMNMX R5, PT, PT, RZ, R6, !PT ;  /* 0x00000006ff057248 */ /* 0x000fe20007fe0100 */
[----:B------:R-:W-:Y:S01]  /*0e50*/  IMAD.HI.U32 R9, R14, -0x326172a9, RZ ;  /* 0xcd9e8d570e097827 */ /* 0x000fe200078e00ff */
[----:B------:R-:W-:Y:S02]  /*0e60*/  LOP3.LUT R6, R7, 0xffffff00, RZ, 0xc0, !PT ;  /* 0xffffff0007067812 */ /* 0x000fe400078ec0ff */
[----:B------:R-:W-:Y:S01]  /*0e70*/  VIMNMX R5, PT, PT, R5, 0x20, PT ;  /* 0x0000002005057848 */ /* 0x000fe20003fe0100 */
[----:B------:R-:W-:-:S04]  /*0e80*/  IMAD.HI.U32 R7, R12, -0x2daee0ad, RZ ;  /* 0xd2511f530c077827 */ /* 0x000fc800078e00ff */
[--C-:B------:R-:W-:Y:S02]  /*0e90*/  IMAD R15, R15, 0x8, R6.reuse ;  /* 0x000000080f0f7824 */ /* 0x100fe400078e0206 */
[----:B------:R-:W-:Y:S01]  /*0ea0*/  IMAD R5, R5, 0x8, R6 ;  /* 0x0000000805057824 */ /* 0x000fe200078e0206 */
[----:B------:R-:W-:Y:S01]  /*0eb0*/  LOP3.LUT R6, R8, UR31, R7, 0x96, !PT ;  /* 0x0000001f08067c12 */ /* 0x000fe2000f8e9607 */
[----:B------:R-:W-:Y:S01]  /*0ec0*/  IMAD R142, R12, -0x2daee0ad, RZ ;  /* 0xd2511f530c8e7824 */ /* 0x000fe200078e02ff */
[----:B------:R-:W-:Y:S01]  /*0ed0*/  I2FP.F32.U32 R8, R15 ;  /* 0x0000000f00087245 */ /* 0x000fe20000201000 */
[----:B------:R-:W-:Y:S01]  /*0ee0*/  IMAD R12, R14, -0x326172a9, RZ ;  /* 0xcd9e8d570e0c7824 */ /* 0x000fe200078e02ff */
[----:B------:R-:W-:Y:S02]  /*0ef0*/  LOP3.LUT R7, R16, UR30, R9, 0x96, !PT ;  /* 0x0000001e10077c12 */ /* 0x000fe4000f8e9609 */
[----:B------:R-:W-:Y:S01]  /*0f00*/  LOP3.LUT R9, R10, 0x3, RZ, 0xc0, !PT ;  /* 0x000000030a097812 */ /* 0x000fe200078ec0ff */
[----:B------:R-:W-:Y:S01]  /*0f10*/  HFMA2 R10, -RZ, RZ, 0, 0 ;  /* 0x00000000ff0a7431 */ /* 0x000fe200000001ff */
[----:B-1234-:R-:W0:Y:S06]  /*0f20*/  MUFU.RCP R8, R8 ;  /* 0x0000000800087308 */ /* 0x01ee2c0000001000 */
.L_x_7390:
[----:B-1----:R-:W1:Y:S01]  /*0f30*/  @UP0 LDCU.64 UR4, c[0x0][0x3e0] ;  /* 0x00007c00ff0407ac */ /* 0x002e620008000a00 */
[----:B------:R-:W-:Y:S01]  /*0f40*/  PLOP3.LUT P0, PT, PT, PT, UP0, 0x80, 0x8 ;  /* 0x000000000008781c */ /* 0x000fe20003f0f008 */
[----:B-1----:R-:W-:-:S06]  /*0f50*/  @UP0 UIMAD.WIDE UR4, UR16, 0x2, UR4 ;  /* 0x00000002100408a5 */ /* 0x002fcc000f8e0204 */
[----:B0-234-:R-:W-:Y:S02]  /*0f60*/  IMAD.U32 R100, RZ, RZ, UR4 ;  /* 0x00000004ff647e24 */ /* 0x01dfe4000f8e00ff */
[----:B------:R-:W-:-:S05]  /*0f70*/  IMAD.U32 R101, RZ, RZ, UR5 ;  /* 0x00000005ff657e24 */ /* 0x000fca000f8e00ff */
[----:B------:R-:W2:Y:S01]  /*0f80*/  @P0 LDG.E.U16 R100, desc[UR8][R100.64] ;  /* 0x0000000864640981 */ /* 0x000ea2000c1e1500 */
[----:B------:R-:W-:Y:S01]  /*0f90*/  PLOP3.LUT P0, PT, PT, PT, UP0, 0x80, 0x8 ;  /* 0x000000000008781c */ /* 0x000fe20003f0f008 */
[----:B------:R-:W-:Y:S01]  /*0fa0*/  UIMAD UR4, UR16, UR32, URZ ;  /* 0x00000020100472a4 */ /* 0x000fe2000f8e02ff */
[----:B------:R-:W-:Y:S01]  /*0fb0*/  ISETP.GE.U32.AND P1, PT, R2, 0x80, PT ;  /* 0x000000800200780c */ /* 0x000fe20003f26070 */
[----:B------:R-:W1:Y:S01]  /*0fc0*/  S2R R141, SR_TID.X ;  /* 0x00000000008d7919 */ /* 0x000e620000002100 */
[----:B------:R-:W-:Y:S01]  /*0fd0*/  BSSY.RECONVERGENT B0, `(.L_x_6957) ;  /* 0x0000560000007945 */ /* 0x000fe20003800200 */
[----:B------:R-:W-:Y:S01]  /*0fe0*/  USHF.R.S32.HI UR5, URZ, 0x1f, UR4 ;  /* 0x0000001fff057899 */ /* 0x000fe20008011404 */
[----:B------:R-:W-:-:S03]  /*0ff0*/  P2R R143, PR, RZ, 0x2 ;  /* 0x00000002ff8f7803 */ /* 0x000fc60000000000 */
[----:B------:R-:W-:-:S03]  /*1000*/  ULEA.HI UR5, UR5, UR4, URZ, 0x3 ;  /* 0x0000000405057291 */ /* 0x000fc6000f8f18ff */
[----:B------:R-:W-:-:S03]  /*1010*/  UMOV UR4, 0x3f800000 ;  /* 0x3f80000000047882 */ /* 0x000fc60000000000 */
[----:B------:R-:W-:-:S04]  /*1020*/  MOV R120, UR5 ;  /* 0x0000000500787c02 */ /* 0x000fc80008000f00 */
[----:B-1----:R-:W-:-:S05]  /*1030*/  LEA.HI.SX32 R120, R120, R141, 0x1d ;  /* 0x0000008d78787211 */ /* 0x002fca00078feaff */
[----:B------:R-:W-:Y:S01]  /*1040*/  IMAD.MOV.U32 R145, RZ, RZ, R120 ;  /* 0x000000ffff917224 */ /* 0x000fe200078e0078 */
[----:B--2---:R-:W-:-:S13]  /*1050*/  @P0 R2UR UR35, R100 ;  /* 0x00000000642302ca */ /* 0x004fda00000e0000 */
[----:B------:R-:W-:Y:S01]  /*1060*/  @UP0 USHF.L.U32 UR4, UR35, 0x10, URZ ;  /* 0x0000001023040899 */ /* 0x000fe200080006ff */
[----:B------:R-:W-:Y:S11]  /*1070*/  @!P1 BRA `(.L_x_6958) ;  /* 0x0000005400549947 */ /* 0x000ff60003800000 */
        /* <DEDUP_REMOVED lines=18> */
[----:B------:R-:W1:Y:S02]  /*11a0*/  LDC R110, c[0x2][R11] ;  /* 0x008000000b6e7b82 */ /* 0x000e640000000800 */
[----:B-1----:R-:W-:-:S04]  /*11b0*/  SHF.R.S32.HI R111, RZ, 0x1f, R110 ;  /* 0x0000001fff6f7819 */ /* 0x002fc8000001146e */
.L_x_33852:
[----:B0-----:R-:W-:Y:S05]  /*11c0*/  BRX R110 -0x11d0                                       (*"BRANCH_TARGETS .L_x_33853,.L_x_33854,.L_x_33855"*) ;  /* 0xffffffec6e8c7949 */ /* 0x001fea000383ffff */
.L_x_33855:
[----:B------:R-:W-:Y:S01]  /*11d0*/  VIADD R13, R9, 0x1 ;  /* 0x00000001090d7836 */ /* 0x000fe20000000000 */
[----:B------:R-:W-:Y:S01]  /*11e0*/  MOV R11, R7 ;  /* 0x00000007000b7202 */ /* 0x000fe20000000f00 */
[----:B------:R-:W-:Y:S01]  /*11f0*/  IMAD.MOV.U32 R144, RZ, RZ, R142 ;  /* 0x000000ffff907224 */ /* 0x000fe200078e008e */
[----:B------:R-:W-:Y:S06]  /*1200*/  BRA `(.L_x_6961) ;  /* 0x0000000000f07947 */ /* 0x000fec0003800000 */
.L_x_33853:
[----:B------:R-:W-:Y:S01]  /*1210*/  IMAD.MOV.U32 R144, RZ, RZ, R142 ;  /* 0x000000ffff907224 */ /* 0x000fe200078e008e */
[----:B------:R-:W-:Y:S01]  /*1220*/  MOV R11, R6 ;  /* 0x00000006000b7202 */ /* 0x000fe20000000f00 */
[----:B------:R-:W-:Y:S01]  /*1230*/  IMAD.MOV.U32 R13, RZ, RZ, 0x3 ;  /* 0x00000003ff0d7424 */ /* 0x000fe200078e00ff */
[----:B------:R-:W-:Y:S06]  /*1240*/  BRA `(.L_x_6961) ;  /* 0x0000000000e07947 */ /* 0x000fec0003800000 */
.L_x_33854:
        /* <DEDUP_REMOVED lines=13> */
.L_x_6963:
[----:B------:R-:W-:Y:S05]  /*1320*/  BSYNC.RECONVERGENT B2 ;  /* 0x0000000000027941 */ /* 0x000fea0003800200 */
.L_x_6962:
[----:B------:R-:W-:Y:S01]  /*1330*/  IMAD.WIDE.U32 R6, R0, -0x326172a9, RZ ;  /* 0xcd9e8d5700067825 */ /* 0x000fe200078e00ff */
[----:B------:R-:W-:Y:S01]  /*1340*/  LOP3.LUT R12, R10, UR7, R111, 0x96, !PT ;  /* 0x000000070a0c7c12 */ /* 0x000fe2000f8e966f */
[----:B------:R-:W-:Y:S02]  /*1350*/  UIADD3 UR5, UPT, UPT, UR7, 0x1fd5c5a3, URZ ;  /* 0x1fd5c5a307057890 */ /* 0x000fe4000fffe0ff */
        /* <DEDUP_REMOVED lines=39> */
.L_x_6961:
[----:B0-----:R-:W-:Y:S05]  /*15d0*/  BSYNC.RECONVERGENT B1 ;  /* 0x0000000000017941 */ /* 0x001fea0003800200 */
.L_x_6960:
        /* <DEDUP_REMOVED lines=10> */
[----:B------:R-:W-:-:S03]  /*1680*/  IMAD.MOV.U32 R9, RZ, RZ, R12 ;  /* 0x000000ffff097224 */ /* 0x000fc600078e000c */
[----:B0-----:R-:W-:Y:S01]  /*1690*/  FMUL.FTZ R11, R11, R146 ;  /* 0x000000920b0b7220 */ /* 0x001fe20000410000 */
[----:B-1----:R-:W-:Y:S02]  /*16a0*/  FSETP.GTU.FTZ.AND P0, PT, R110, R145, PT ;  /* 0x000000916e00720b */ /* 0x002fe40003f1c000 */
[C---:B------:R-:W-:Y:S02]  /*16b0*/  SHF.L.U32 R110, R100.reuse, 0x10, RZ ;  /* 0x00000010646e7819 */ /* 0x040fe400000006ff */
[----:B------:R-:W-:Y:S02]  /*16c0*/  FSEL R11, R11, RZ, !P0 ;  /* 0x000000ff0b0b7208 */ /* 0x000fe40004000000 */
[----:B------:R-:W-:Y:S02]  /*16d0*/  PLOP3.LUT P0, PT, P0, PT, PT, 0x8, 0x80 ;  /* 0x000000000080781c */ /* 0x000fe4000070e170 */
[----:B------:R-:W-:Y:S01]  /*16e0*/  PRMT R100, R100, 0x7632, R100 ;  /* 0x0000763264647816 */ /* 0x000fe20000000064 */
[----:B------:R-:W-:Y:S01]  /*16f0*/  FADD.FTZ R11, R11, R110 ;  /* 0x0000006e0b0b7221 */ /* 0x000fe20000010000 */
[----:B------:R-:W-:Y:S01]  /*1700*/  P2R R142, PR, RZ, 0x1 ;  /* 0x00000001ff8e7803 */ /* 0x000fe20000000000 */
        /* <DEDUP_REMOVED lines=10> */
.L_x_6966:
        /* <DEDUP_REMOVED lines=13> */
.L_x_6968:
[----:B------:R-:W-:Y:S05]  /*1880*/  BSYNC.RECONVERGENT B2 ;  /* 0x0000000000027941 */ /* 0x000fea0003800200 */
.L_x_6967:
        /* <DEDUP_REMOVED lines=43> */
.L_x_6965:
[----:B------:R-:W-:Y:S05]  /*1b40*/  BSYNC.RECONVERGENT B1 ;  /* 0x0000000000017941 */ /* 0x000fea0003800200 */
.L_x_6964:
        /* <DEDUP_REMOVED lines=23> */
.L_x_6971:
        /* <DEDUP_REMOVED lines=13> */
.L_x_6973:
[----:B------:R-:W-:Y:S05]  /*1d90*/  BSYNC.RECONVERGENT B2 ;  /* 0x0000000000027941 */ /* 0x000fea0003800200 */
.L_x_6972:
[----:B------:R-:W-:Y:S01]  /*1da0*/  IMAD.WIDE.U32 R6, R0, -0x326172a9, RZ ;  /* 0xcd9e8d5700067825 */ /* 0x000fe200078e00ff */
[----:B------:R-:W-:Y:S01]  /*1db0*/  LOP3.LUT R110, R10, UR7, R151, 0x96, !PT ;  /* 0x000000070a6e7c12 */ /* 0x000fe2000f8e9697 */
[----:B------:R-:W-:Y:S01]  /*1dc0*/  UIADD3 UR5, UPT, UPT, UR7, 0x1fd5c5a3, URZ ;  /* 0x1fd5c5a307057890 */ /* 0x000fe2000fffe0ff */
        /* <DEDUP_REMOVED lines=41> */
.L_x_6970:
[----:B------:R-:W-:Y:S05]  /*2060*/  BSYNC.RECONVERGENT B1 ;  /* 0x0000000000017941 */ /* 0x000fea0003800200 */
.L_x_6969:
[----:B------:R-:W-:Y:S01]  /*2070*/  I2FP.F32.U32 R9, R9 ;  /* 0x0000000900097245 */ /* 0x000fe20000201000 */
[----:B------:R-:W-:Y:S01]  /*2080*/  IMAD.U32 R110, R101, 0x10000, RZ ;  /* 0x00010000656e7824 */ /* 0x000fe200078e00ff */
[----:B------:R-:W-:Y:S01]  /*2090*/  SHF.L.U32 R104, R105, 0x10, RZ ;  /* 0x0000001069687819 */ /* 0x000fe200000006ff */
[----:B------:R-:W-:Y:S01]  /*20a0*/  BSSY.RECONVERGENT B1, `(.L_x_6974) ;  /* 0x0000050000017945 */ /* 0x000fe20003800200 */
[----:B------:R-:W-:Y:S01]  /*20b0*/  ISETP.NE.AND P2, PT, R121, 0x1, PT ;  /* 0x000000017900780c */ /* 0x000fe20003f45270 */
[----:B------:R-:W-:Y:S01]  /*20c0*/  FFMA.FTZ R100, R9, R132, 1.1641532182693481445e-10 ;  /* 0x2f00000009647423 */ /* 0x000fe20000010084 */
[----:B------:R-:W-:Y:S01]  /*20d0*/  PRMT R111, R101, 0x7632, R111 ;  /* 0x00007632656f7816 */ /* 0x000fe2000000006f */
[----:B------:R-:W-:Y:S01]  /*20e0*/  FMUL.FTZ R9, R104, UR4 ;  /* 0x0000000468097c20 */ /* 0x000fe20008410000 */
[----:B------:R-:W-:Y:S01]  /*20f0*/  IMAD.MOV.U32 R104, RZ, RZ, 0x2 ;  /* 0x00000002ff687424 */ /* 0x000fe200078e00ff */
[----:B------:R-:W-:Y:S02]  /*2100*/  MOV R101, R12 ;  /* 0x0000000c00657202 */ /* 0x000fe40000000f00 */
[----:B------:R-:W-:Y:S01]  /*2110*/  FMUL.FTZ R9, R9, R146 ;  /* 0x0000009209097220 */ /* 0x000fe20000410000 */
[----:B------:R-:W-:-:S04]  /*2120*/  FSETP.GTU.FTZ.AND P1, PT, R100, R145, PT ;  /* 0x000000916400720b */ /* 0x000fc80003f3c000 */
[----:B------:R-:W-:Y:S02]  /*2130*/  FSEL R9, R9, RZ, !P1 ;  /* 0x000000ff09097208 */ /* 0x000fe40004800000 */
[----:B------:R-:W-:-:S03]  /*2140*/  PLOP3.LUT P1, PT, P1, PT, PT, 0x8, 0x80 ;  /* 0x000000000080781c */ /* 0x000fc60000f2e170 */
[----:B------:R-:W-:Y:S01]  /*2150*/  FADD.FTZ R110, R9, R110 ;  /* 0x0000006e096e7221 */ /* 0x000fe20000010000 */
[----:B------:R-:W-:Y:S01]  /*2160*/  PRMT R9, R105, 0x7632, R9 ;  /* 0x0000763269097816 */ /* 0x000fe20000000009 */
        /* <DEDUP_REMOVED lines=9> */
.L_x_6976:
        /* <DEDUP_REMOVED lines=13> */
.L_x_6978:
[----:B------:R-:W-:Y:S05]  /*22d0*/  BSYNC.RECONVERGENT B2 ;  /* 0x0000000000027941 */ /* 0x000fea0003800200 */
.L_x_6977:
[----:B------:R-:W-:Y:S01]  /*22e0*/  IMAD.WIDE.U32 R6, R0, -0x326172a9, RZ ;  /* 0xcd9e8d5700067825 */ /* 0x000fe200078e00ff */
[----:B------:R-:W-:Y:S01]  /*22f0*/  LOP3.LUT R100, R10, UR7, R149, 0x96, !PT ;  /* 0x000000070a647c12 */ /* 0x000fe2000f8e9695 */
[----:B------:R-:W-:-:S03]  /*2300*/  UIADD3 UR5, UPT, UPT, UR7, 0x1fd5c5a3, URZ ;  /* 0x1fd5c5a307057890 */ /* 0x000fc6000fffe0ff */
        /* <DEDUP_REMOVED lines=41> */
.L_x_6975:
[----:B------:R-:W-:Y:S05]  /*25a0*/  BSYNC.RECONVERGENT B1 ;  /* 0x0000000000017941 */ /* 0x000fea0003800200 */
.L_x_6974:
[----:B------:R-:W-:Y:S01]  /*25b0*/  I2FP.F32.U32 R101, R101 ;  /* 0x0000006500657245 */ /* 0x000fe20000201000 */
[----:B------:R-:W-:Y:S01]  /*25c0*/  IMAD.U32 R9, R9, 0x10000, RZ ;  /* 0x0001000009097824 */ /* 0x000fe200078e00ff */
[----:B------:R-:W-:Y:S01]  /*25d0*/  ISETP.NE.AND P3, PT, R104, 0x1, PT ;  /* 0x000000016800780c */ /* 0x000fe20003f65270 */
[----:B------:R-:W-:Y:S01]  /*25e0*/  BSSY.RECONVERGENT B1, `(.L_x_6979) ;  /* 0x000004e000017945 */ /* 0x000fe20003800200 */
[----:B------:R-:W-:Y:S02]  /*25f0*/  HFMA2 R105, -RZ, RZ, 0, 1.1920928955078125e-07 ;  /* 0x00000002ff697431 */ /* 0x000fe400000001ff */
[----:B------:R-:W-:Y:S01]  /*2600*/  FFMA.FTZ R100, R101, R132, 1.1641532182693481445e-10 ;  /* 0x2f00000065647423 */ /* 0x000fe20000010084 */
[----:B------:R-:W-:-:S04]  /*2610*/  FMUL.FTZ R9, R9, UR4 ;  /* 0x0000000409097c20 */ /* 0x000fc80008410000 */
[----:B------:R-:W-:Y:S01]  /*2620*/  FMUL.FTZ R9, R9, R146 ;  /* 0x0000009209097220 */ /* 0x000fe20000410000 */
[----:B------:R-:W-:Y:S01]  /*2630*/  FSETP.GTU.FTZ.AND P2, PT, R100, R145, PT ;  /* 0x000000916400720b */ /* 0x000fe20003f5c000 */
        /* <DEDUP_REMOVED lines=14> */
.L_x_6981:
        /* <DEDUP_REMOVED lines=13> */
.L_x_6983:
[----:B------:R-:W-:Y:S05]  /*27f0*/  BSYNC.RECONVERGENT B2 ;  /* 0x0000000000027941 */ /* 0x000fea0003800200 */
.L_x_6982:
        /* <DEDUP_REMOVED lines=44> */
.L_x_6980:
[----:B------:R-:W-:Y:S05]  /*2ac0*/  BSYNC.RECONVERGENT B1 ;  /* 0x0000000000017941 */ /* 0x000fea0003800200 */
.L_x_6979:
[----:B------:R-:W-:Y:S01]  /*2ad0*/  I2FP.F32.U32 R9, R9 ;  /* 0x0000000900097245 */ /* 0x000fe20000201000 */
[C---:B------:R-:W-:Y:S01]  /*2ae0*/  IMAD.U32 R101, R106.reuse, 0x10000, RZ ;  /* 0x000100006a657824 */ /* 0x040fe200078e00ff */
[----:B------:R-:W-:Y:S01]  /*2af0*/  ISETP.NE.AND P4, PT, R105, 0x1, PT ;  /* 0x000000016900780c */ /* 0x000fe20003f85270 */
[----:B------:R-:W-:Y:S01]  /*2b00*/  BSSY.RECONVERGENT B1, `(.L_x_6984) ;  /* 0x0000050000017945 */ /* 0x000fe20003800200 */
[----:B------:R-:W-:Y:S01]  /*2b10*/  PRMT R106, R106, 0x7632, R106 ;  /* 0x000076326a6a7816 */ /* 0x000fe2000000006a */
[----:B------:R-:W-:Y:S01]  /*2b20*/  FFMA.FTZ R100, R9, R132, 1.1641532182693481445e-10 ;  /* 0x2f00000009647423 */ /* 0x000fe20000010084 */
[----:B------:R-:W-:Y:S01]  /*2b30*/  FMUL.FTZ R101, R101, UR4 ;  /* 0x0000000465657c20 */ /* 0x000fe20008410000 */
[----:B------:R-:W-:-:S03]  /*2b40*/  IMAD.MOV.U32 R9, RZ, RZ, R12 ;  /* 0x000000ffff097224 */ /* 0x000fc600078e000c */
[----:B------:R-:W-:Y:S01]  /*2b50*/  FMUL.FTZ R101, R101, R146 ;  /* 0x0000009265657220 */ /* 0x000fe20000410000 */
[----:B------:R-:W-:Y:S02]  /*2b60*/  FSETP.GTU.FTZ.AND P3, PT, R100, R145, PT ;  /* 0x000000916400720b */ /* 0x000fe40003f7c000 */
[C---:B------:R-:W-:Y:S02]  /*2b70*/  SHF.L.U32 R100, R102.reuse, 0x10, RZ ;  /* 0x0000001066647819 */ /* 0x040fe400000006ff */
[----:B------:R-:W-:Y:S02]  /*2b80*/  FSEL R101, R101, RZ, !P3 ;  /* 0x000000ff65657208 */ /* 0x000fe40005800000 */
[----:B------:R-:W-:Y:S02]  /*2b90*/  PLOP3.LUT P3, PT, P3, PT, PT, 0x8, 0x80 ;  /* 0x000000000080781c */ /* 0x000fe40001f6e170 */
[----:B------:R-:W-:Y:S01]  /*2ba0*/  PRMT R102, R102, 0x7632, R102 ;  /* 0x0000763266667816 */ /* 0x000fe20000000066 */
        /* <DEDUP_REMOVED lines=11> */
.L_x_6986:
        /* <DEDUP_REMOVED lines=13> */
.L_x_6988:
[----:B------:R-:W-:Y:S05]  /*2d30*/  BSYNC.RECONVERGENT B2 ;  /* 0x0000000000027941 */ /* 0x000fea0003800200 */
.L_x_6987:
[----:B------:R-:W-:Y:S01]  /*2d40*/  IMAD.WIDE.U32 R6, R0, -0x326172a9, RZ ;  /* 0xcd9e8d5700067825 */ /* 0x000fe200078e00ff */
[----:B------:R-:W-:Y:S01]  /*2d50*/  LOP3.LUT R100, R10, UR7, R149, 0x96, !PT ;  /* 0x000000070a647c12 */ /* 0x000fe2000f8e9695 */
[----:B------:R-:W-:Y:S01]  /*2d60*/  UIADD3 UR5, UPT, UPT, UR7, 0x1fd5c5a3, URZ ;  /* 0x1fd5c5a307057890 */ /* 0x000fe2000fffe0ff */
        /* <DEDUP_REMOVED lines=41> */
.L_x_6985:
[----:B------:R-:W-:Y:S05]  /*3000*/  BSYNC.RECONVERGENT B1 ;  /* 0x0000000000017941 */ /* 0x000fea0003800200 */
.L_x_6984:
[----:B------:R-:W-:Y:S01]  /*3010*/  I2FP.F32.U32 R9, R9 ;  /* 0x0000000900097245 */ /* 0x000fe20000201000 */
[----:B------:R-:W-:Y:S01]  /*3020*/  IMAD.U32 R102, R102, 0x10000, RZ ;  /* 0x0001000066667824 */ /* 0x000fe200078e00ff */
[----:B------:R-:W-:Y:S01]  /*3030*/  SHF.L.U32 R106, R106, 0x10, RZ ;  /* 0x000000106a6a7819 */ /* 0x000fe200000006ff */
[----:B------:R-:W-:Y:S01]  /*3040*/  BSSY.RECONVERGENT B1, `(.L_x_6989) ;  /* 0x000004e000017945 */ /* 0x000fe20003800200 */
[----:B------:R-:W-:Y:S01]  /*3050*/  ISETP.NE.AND P5, PT, R101, 0x1, PT ;  /* 0x000000016500780c */ /* 0x000fe20003fa5270 */
[----:B------:R-:W-:Y:S02]  /*3060*/  FFMA.FTZ R100, R9, R132, 1.1641532182693481445e-10 ;  /* 0x2f00000009647423 */ /* 0x000fe40000010084 */
[----:B------:R-:W-:-:S03]  /*3070*/  FMUL.FTZ R9, R106, UR4 ;  /* 0x000000046a097c20 */ /* 0x000fc60008410000 */
[----:B------:R-:W-:Y:S01]  /*3080*/  FSETP.GTU.FTZ.AND P4, PT, R100, R145, PT ;  /* 0x000000916400720b */ /* 0x000fe20003f9c000 */
[----:B------:R-:W-:-:S05]  /*3090*/  FMUL.FTZ R9, R9, R146 ;  /* 0x0000009209097220 */ /* 0x000fca0000410000 */
        /* <DEDUP_REMOVED lines=14> */
.L_x_6991:
        /* <DEDUP_REMOVED lines=13> */
.L_x_6993:
[----:B------:R-:W-:Y:S05]  /*3250*/  BSYNC.RECONVERGENT B2 ;  /* 0x0000000000027941 */ /* 0x000fea0003800200 */
.L_x_6992:
[----:B------:R-:W-:Y:S01]  /*3260*/  IMAD.WIDE.U32 R6, R0, -0x326172a9, RZ ;  /* 0xcd9e8d5700067825 */ /* 0x000fe200078e00ff */
[----:B------:R-:W-:Y:S01]  /*3270*/  LOP3.LUT R100, R10, UR7, R149, 0x96, !PT ;  /* 0x000000070a647c12 */ /* 0x000fe2000f8e9695 */
[----:B------:R-:W-:Y:S02]  /*3280*/  UIADD3 UR5, UPT, UPT, UR7, 0x1fd5c5a3, URZ ;  /* 0x1fd5c5a307057890 */ /* 0x000fe4000fffe0ff */
        /* <DEDUP_REMOVED lines=41> */
.L_x_6990:
[----:B------:R-:W-:Y:S05]  /*3520*/  BSYNC.RECONVERGENT B1 ;  /* 0x0000000000017941 */ /* 0x000fea0003800200 */
.L_x_6989:
[----:B------:R-:W-:Y:S01]  /*3530*/  I2FP.F32.U32 R9, R9 ;  /* 0x0000000900097245 */ /* 0x000fe20000201000 */
[----:B------:R-:W-:Y:S01]  /*3540*/  IMAD.U32 R101, R107, 0x10000, RZ ;  /* 0x000100006b657824 */ /* 0x000fe200078e00ff */
[----:B------:R-:W-:Y:S01]  /*3550*/  ISETP.NE.AND P6, PT, R102, 0x1, PT ;  /* 0x000000016600780c */ /* 0x000fe20003fc5270 */
[----:B------:R-:W-:Y:S01]  /*3560*/  IMAD.U32 R106, R103, 0x10000, RZ ;  /* 0x00010000676a7824 */ /* 0x000fe200078e00ff */
[----:B------:R-:W-:Y:S01]  /*3570*/  BSSY.RECONVERGENT B1, `(.L_x_6994) ;  /* 0x0000052000017945 */ /* 0x000fe20003800200 */
[----:B------:R-:W-:Y:S01]  /*3580*/  FFMA.FTZ R100, R9, R132, 1.1641532182693481445e-10 ;  /* 0x2f00000009647423 */ /* 0x000fe20000010084 */
[----:B------:R-:W-:Y:S01]  /*3590*/  FMUL.FTZ R101, R101, UR4 ;  /* 0x0000000465657c20 */ /* 0x000fe20008410000 */
[----:B------:R-:W-:Y:S02]  /*35a0*/  PRMT R107, R107, 0x7632, R107 ;  /* 0x000076326b6b7816 */ /* 0x000fe4000000006b */
[----:B------:R-:W-:Y:S01]  /*35b0*/  PRMT R147, R103, 0x7632, R147 ;  /* 0x0000763267937816 */ /* 0x000fe20000000093 */
[----:B------:R-:W-:Y:S01]  /*35c0*/  FMUL.FTZ R101, R101, R146 ;  /* 0x0000009265657220 */ /* 0x000fe20000410000 */
[----:B------:R-:W-:-:S02]  /*35d0*/  FSETP.GTU.FTZ.AND P5, PT, R100, R145, PT ;  /* 0x000000916400720b */ /* 0x000fc40003fbc000 */
[----:B------:R-:W-:Y:S02]  /*35e0*/  MOV R9, 0x2 ;  /* 0x0000000200097802 */ /* 0x000fe40000000f00 */
        /* <DEDUP_REMOVED lines=14> */
.L_x_6996:
        /* <DEDUP_REMOVED lines=15> */
.L_x_6998:
[----:B------:R-:W-:Y:S05]  /*37c0*/  BSYNC.RECONVERGENT B2 ;  /* 0x0000000000027941 */ /* 0x000fea0003800200 */
.L_x_6997:
[----:B------:R-:W-:Y:S01]  /*37d0*/  IMAD.WIDE.U32 R6, R0, -0x326172a9, RZ ;  /* 0xcd9e8d5700067825 */ /* 0x000fe200078e00ff */
[----:B------:R-:W-:Y:S01]  /*37e0*/  LOP3.LUT R100, R10, UR7, R105, 0x96, !PT ;  /* 0x000000070a647c12 */ /* 0x000fe2000f8e9669 */
[----:B------:R-:W-:Y:S02]  /*37f0*/  UIADD3 UR5, UPT, UPT, UR7, 0x1fd5c5a3, URZ ;  /* 0x1fd5c5a307057890 */ /* 0x000fe4000fffe0ff */
        /* <DEDUP_REMOVED lines=41> */
.L_x_6995:
[----:B------:R-:W-:Y:S05]  /*3a90*/  BSYNC.RECONVERGENT B1 ;  /* 0x0000000000017941 */ /* 0x000fea0003800200 */
.L_x_6994:
[----:B------:R-:W-:Y:S01]  /*3aa0*/  I2FP.F32.U32 R101, R101 ;  /* 0x0000006500657245 */ /* 0x000fe20000201000 */
[----:B------:R-:W-:Y:S01]  /*3ab0*/  IMAD.U32 R100, R147, 0x10000, RZ ;  /* 0x0001000093647824 */ /* 0x000fe200078e00ff */
        /* <DEDUP_REMOVED lines=8> */
[----:B------:R-:W-:-:S03]  /*3b40*/  PLOP3.LUT P6, PT, P6, PT, PT, 0x8, 0x80 ;  /* 0x000000000080781c */ /* 0x000fc600037ce170 */
[----:B------:R-:W-:Y:S01]  /*3b50*/  FADD.FTZ R132, R107, R100 ;  /* 0x000000646b847221 */ /* 0x000fe20000010000 */
[----:B------:R-:W-:-:S04]  /*3b60*/  F2FP.BF16.F32.PACK_AB R100, R13, R11 ;  /* 0x0000000b0d64723e */ /* 0x000fc800000010ff */
[----:B------:R-:W-:Y:S01]  /*3b70*/  F2FP.BF16.F32.PACK_AB R103, R132, R106 ;  /* 0x0000006a8467723e */ /* 0x000fe200000010ff */
[----:B------:R-:W-:Y:S06]  /*3b80*/  BRA `(.L_x_6999) ;  /* 0x00000028003c7947 */ /* 0x000fec0003800000 */
.L_x_6959:
        /* <DEDUP_REMOVED lines=16> */
.L_x_7002:
        /* <DEDUP_REMOVED lines=13> */
.L_x_7004:
[----:B0-----:R-:W-:Y:S05]  /*3d60*/  BSYNC.RECONVERGENT B2 ;  /* 0x0000000000027941 */ /* 0x001fea0003800200 */
.L_x_7003:
        /* <DEDUP_REMOVED lines=41> */
[----:B------:R-:W-:-:S07]  /*4000*/  LOP3.LUT R6, R6, UR31, R145, 0x96, !PT ;  /* 0x0000001f06067c12 */ /* 0x000fce000f8e9691 */
.L_x_7001:
[----:B0-----:R-:W-:Y:S05]  /*4010*/  BSYNC.RECONVERGENT B1 ;  /* 0x0000000000017941 */ /* 0x001fea0003800200 */
.L_x_7000:
[----:B------:R-:W0:Y:S01]  /*4020*/  LDC R146, c[0x0][0x404] ;  /* 0x00010100ff927b82 */ /* 0x000e220000000800 */
[----:B------:R-:W-:Y:S01]  /*4030*/  I2FP.F32.U32 R9, R11 ;  /* 0x0000000b00097245 */ /* 0x000fe20000201000 */
[----:B------:R-:W-:Y:S01]  /*4040*/  IMAD.MOV.U32 R132, RZ, RZ, 0x2f800000 ;  /* 0x2f800000ff847424 */ /* 0x000fe200078e00ff */
[----:B------:R-:W-:Y:S01]  /*4050*/  ISETP.NE.AND P1, PT, R13, 0x1, PT ;  /* 0x000000010d00780c */ /* 0x000fe20003f25270 */
[----:B------:R-:W-:Y:S01]  /*4060*/  BSSY.RECONVERGENT B1, `(.L_x_7005) ;  /* 0x000004f000017945 */ /* 0x000fe20003800200 */
[C---:B-----5:R-:W-:Y:S01]  /*4070*/  SHF.L.U32 R11, R104.reuse, 0x10, RZ ;  /* 0x00000010680b7819 */ /* 0x060fe200000006ff */
[----:B------:R-:W-:Y:S01]  /*4080*/  FFMA.FTZ R9, R9, R132, 1.1641532182693481445e-10 ;  /* 0x2f00000009097423 */ /* 0x000fe20000010084 */
[----:B------:R-:W-:Y:S01]  /*4090*/  PRMT R104, R104, 0x7632, R104 ;  /* 0x0000763268687816 */ /* 0x000fe20000000068 */
[----:B------:R-:W1:Y:S02]  /*40a0*/  LDC R145, c[0x0][0x408] ;  /* 0x00010200ff917b82 */ /* 0x000e640000000800 */
[----:B------:R-:W-:Y:S01]  /*40b0*/  FMUL.FTZ R100, R11, UR4 ;  /* 0x000000040b647c20 */ /* 0x000fe20008410000 */
[----:B0-----:R-:W-:Y:S01]  /*40c0*/  FSETP.GTU.FTZ.AND P0, PT, R9, R146, PT ;  /* 0x000000920900720b */ /* 0x001fe20003f1c000 */
[----:B------:R-:W-:-:S03]  /*40d0*/  IMAD.MOV.U32 R9, RZ, RZ, R12 ;  /* 0x000000ffff097224 */ /* 0x000fc600078e000c */
[----:B------:R-:W-:Y:S01]  /*40e0*/  PLOP3.LUT P2, PT, P0, PT, PT, 0x8, 0x80 ;  /* 0x000000000080781c */ /* 0x000fe2000074e170 */
[----:B-1----:R-:W-:-:S03]  /*40f0*/  FMUL.FTZ R11, R100, R145 ;  /* 0x00000091640b7220 */ /* 0x002fc60000410000 */
[----:B------:R-:W-:Y:S01]  /*4100*/  P2R R142, PR, RZ, 0x4 ;  /* 0x00000004ff8e7803 */ /* 0x000fe20000000000 */
[----:B------:R-:W-:Y:S01]  /*4110*/  IMAD.MOV.U32 R100, RZ, RZ, 0x2 ;  /* 0x00000002ff647424 */ /* 0x000fe200078e00ff */
[----:B------:R-:W-:Y:S01]  /*4120*/  FSEL R11, R11, RZ, !P0 ;  /* 0x000000ff0b0b7208 */ /* 0x000fe20004000000 */
        /* <DEDUP_REMOVED lines=9> */
.L_x_7007:
        /* <DEDUP_REMOVED lines=13> */
.L_x_7009:
[----:B------:R-:W-:Y:S05]  /*4290*/  BSYNC.RECONVERGENT B2 ;  /* 0x0000000000027941 */ /* 0x000fea0003800200 */
.L_x_7008:
        /* <DEDUP_REMOVED lines=43> */
.L_x_7006:
[----:B------:R-:W-:Y:S05]  /*4550*/  BSYNC.RECONVERGENT B1 ;  /* 0x0000000000017941 */ /* 0x000fea0003800200 */
.L_x_7005:
[----:B------:R-:W-:Y:S01]  /*4560*/  ISETP.NE.AND P2, PT, R100, 0x1, PT ;  /* 0x000000016400780c */ /* 0x000fe20003f45270 */
[----:B------:R-:W-:Y:S01]  /*4570*/  IMAD.U32 R104, R104, 0x10000, RZ ;  /* 0x0001000068687824 */ /* 0x000fe200078e00ff */
[----:B------:R-:W-:Y:S01]  /*4580*/  I2FP.F32.U32 R9, R9 ;  /* 0x0000000900097245 */ /* 0x000fe20000201000 */
[----:B------:R-:W-:Y:S01]  /*4590*/  BSSY.RECONVERGENT B1, `(.L_x_7010) ;  /* 0x000004c000017945 */ /* 0x000fe20003800200 */
[----:B------:R-:W-:Y:S02]  /*45a0*/  HFMA2 R102, -RZ, RZ, 0, 1.1920928955078125e-07 ;  /* 0x00000002ff667431 */ /* 0x000fe400000001ff */
[----:B------:R-:W-:Y:S01]  /*45b0*/  FMUL.FTZ R104, R104, UR4 ;  /* 0x0000000468687c20 */ /* 0x000fe20008410000 */
[----:B------:R-:W-:-:S03]  /*45c0*/  FFMA.FTZ R9, R9, R132, 1.1641532182693481445e-10 ;  /* 0x2f00000009097423 */ /* 0x000fc60000010084 */
[----:B------:R-:W-:Y:S02]  /*45d0*/  FMUL.FTZ R13, R104, R145 ;  /* 0x00000091680d7220 */ /* 0x000fe40000410000 */
[----:B------:R-:W-:Y:S01]  /*45e0*/  FSETP.GTU.FTZ.AND P1, PT, R9, R146, PT ;  /* 0x000000920900720b */ /* 0x000fe20003f3c000 */
[----:B------:R-:W-:-:S03]  /*45f0*/  IMAD.MOV.U32 R9, RZ, RZ, R12 ;  /* 0x000000ffff097224 */ /* 0x000fc600078e000c */
        /* <DEDUP_REMOVED lines=11> */
.L_x_7012:
        /* <DEDUP_REMOVED lines=13> */
.L_x_7014:
[----:B------:R-:W-:Y:S05]  /*4780*/  BSYNC.RECONVERGENT B2 ;  /* 0x0000000000027941 */ /* 0x000fea0003800200 */
.L_x_7013:
        /* <DEDUP_REMOVED lines=44> */
.L_x_7011:
[----:B------:R-:W-:Y:S05]  /*4a50*/  BSYNC.RECONVERGENT B1 ;  /* 0x0000000000017941 */ /* 0x000fea0003800200 */
.L_x_7010:
        /* <DEDUP_REMOVED lines=9> */
[----:B------:R-:W-:Y:S02]  /*4af0*/  FSETP.GTU.FTZ.AND P2, PT, R9, R146, PT ;  /* 0x000000920900720b */ /* 0x000fe40003f5c000 */
[----:B------:R-:W-:Y:S02]  /*4b00*/  PRMT R9, R105, 0x7632, R9 ;  /* 0x0000763269097816 */ /* 0x000fe40000000009 */
        /* <DEDUP_REMOVED lines=11> */
.L_x_7017:
        /* <DEDUP_REMOVED lines=13> */
.L_x_7019:
[----:B------:R-:W-:Y:S05]  /*4c90*/  BSYNC.RECONVERGENT B2 ;  /* 0x0000000000027941 */ /* 0x000fea0003800200 */
.L_x_7018:
        /* <DEDUP_REMOVED lines=44> */
.L_x_7016:
[----:B------:R-:W-:Y:S05]  /*4f60*/  BSYNC.RECONVERGENT B1 ;  /* 0x0000000000017941 */ /* 0x000fea0003800200 */
.L_x_7015:
[----:B------:R-:W-:Y:S01]  /*4f70*/  ISETP.NE.AND P4, PT, R103, 0x1, PT ;  /* 0x000000016700780c */ /* 0x000fe20003f85270 */
[----:B------:R-:W-:Y:S01]  /*4f80*/  IMAD.U32 R9, R9, 0x10000, RZ ;  /* 0x0001000009097824 */ /* 0x000fe200078e00ff */
[----:B------:R-:W-:Y:S01]  /*4f90*/  I2FP.F32.U32 R101, R101 ;  /* 0x0000006500657245 */ /* 0x000fe20000201000 */
[----:B------:R-:W-:Y:S02]  /*4fa0*/  BSSY.RECONVERGENT B1, `(.L_x_7020) ;  /* 0x000004c000017945 */ /* 0x000fe40003800200 */
[----:B------:R-:W-:Y:S01]  /*4fb0*/  FMUL.FTZ R100, R9, UR4 ;  /* 0x0000000409647c20 */ /* 0x000fe20008410000 */
[----:B------:R-:W-:Y:S02]  /*4fc0*/  IMAD.MOV.U32 R9, RZ, RZ, R12 ;  /* 0x000000ffff097224 */ /* 0x000fe400078e000c */
[----:B------:R-:W-:Y:S01]  /*4fd0*/  FFMA.FTZ R101, R101, R132, 1.1641532182693481445e-10 ;  /* 0x2f00000065657423 */ /* 0x000fe20000010084 */
[----:B------:R-:W-:-:S04]  /*4fe0*/  FMUL.FTZ R100, R100, R145 ;  /* 0x0000009164647220 */ /* 0x000fc80000410000 */
[----:B------:R-:W-:Y:S01]  /*4ff0*/  FSETP.GTU.FTZ.AND P3, PT, R101, R146, PT ;  /* 0x000000926500720b */ /* 0x000fe20003f7c000 */
[----:B------:R-:W-:-:S03]  /*5000*/  HFMA2 R101, -RZ, RZ, 0, 1.1920928955078125e-07 ;  /* 0x00000002ff657431 */ /* 0x000fc600000001ff */
        /* <DEDUP_REMOVED lines=11> */
.L_x_7022:
        /* <DEDUP_REMOVED lines=13> */
.L_x_7024:
[----:B------:R-:W-:Y:S05]  /*5190*/  BSYNC.RECONVERGENT B2 ;  /* 0x0000000000027941 */ /* 0x000fea0003800200 */
.L_x_7023:
        /* <DEDUP_REMOVED lines=44> */
.L_x_7021:
[----:B------:R-:W-:Y:S05]  /*5460*/  BSYNC.RECONVERGENT B1 ;  /* 0x0000000000017941 */ /* 0x000fea0003800200 */
.L_x_7020:
        /* <DEDUP_REMOVED lines=22> */
.L_x_7027:
        /* <DEDUP_REMOVED lines=13> */
.L_x_7029:
[----:B------:R-:W-:Y:S05]  /*56a0*/  BSYNC.RECONVERGENT B2 ;  /* 0x0000000000027941 */ /* 0x000fea0003800200 */
.L_x_7028:
        /* <DEDUP_REMOVED lines=44> */
.L_x_7026:
[----:B------:R-:W-:Y:S05]  /*5970*/  BSYNC.RECONVERGENT B1 ;  /* 0x0000000000017941 */ /* 0x000fea0003800200 */
.L_x_7025:
        /* <DEDUP_REMOVED lines=21> */
.L_x_7032:
        /* <DEDUP_REMOVED lines=13> */
.L_x_7034:
[----:B------:R-:W-:Y:S05]  /*5ba0*/  BSYNC.RECONVERGENT B2 ;  /* 0x0000000000027941 */ /* 0x000fea0003800200 */
.L_x_7033:
        /* <DEDUP_REMOVED lines=44> */
.L_x_7031:
[----:B------:R-:W-:Y:S05]  /*5e70*/  BSYNC.RECONVERGENT B1 ;  /* 0x0000000000017941 */ /* 0x000fea0003800200 */
.L_x_7030:
        /* <DEDUP_REMOVED lines=9> */
[----:B------:R-:W-:Y:S01]  /*5f10*/  FSETP.GTU.FTZ.AND P5, PT, R9, R146, PT ;  /* 0x000000920900720b */ /* 0x000fe20003fbc000 */
[----:B------:R-:W-:-:S03]  /*5f20*/  HFMA2 R9, -RZ, RZ, 0, 1.1920928955078125e-07 ;  /* 0x00000002ff097431 */ /* 0x000fc600000001ff */
        /* <DEDUP_REMOVED lines=12> */
.L_x_7037:
        /* <DEDUP_REMOVED lines=15> */
.L_x_7039:
[----:B------:R-:W-:Y:S05]  /*60e0*/  BSYNC.RECONVERGENT B2 ;  /* 0x0000000000027941 */ /* 0x000fea0003800200 */
.L_x_7038:
        /* <DEDUP_REMOVED lines=44> */
.L_x_7036:
[----:B------:R-:W-:Y:S05]  /*63b0*/  BSYNC.RECONVERGENT B1 ;  /* 0x0000000000017941 */ /* 0x000fea0003800200 */
.L_x_7035:
[----:B------:R-:W-:Y:S02]  /*63c0*/  I2FP.F32.U32 R101, R101 ;  /* 0x0000006500657245 */ /* 0x000fe40000201000 */
        /* <DEDUP_REMOVED lines=8> */
[----:B------:R-:W-:Y:S02]  /*6450*/  PLOP3.LUT P6, PT, P6, PT, PT, 0x8, 0x80 ;  /* 0x000000000080781c */ /* 0x000fe400037ce170 */
[----:B------:R-:W-:Y:S02]  /*6460*/  F2FP.BF16.F32.PACK_AB R100, R13, R11 ;  /* 0x0000000b0d64723e */ /* 0x000fe400000010ff */
[----:B------:R-:W-:-:S09]  /*6470*/  F2FP.BF16.F32.PACK_AB R103, R132, R106 ;  /* 0x0000006a8467723e */ /* 0x000fd200000010ff */
.L_x_6999:
        /* <DEDUP_REMOVED lines=15> */
[----:B------:R-:W-:-:S03]  /*6570*/  LOP3.LUT R146, R142, R145, RZ, 0xfc, !PT ;  /* 0x000000918e927212 */ /* 0x000fc600078efcff */
[----:B------:R-:W-:Y:S01]  /*6580*/  IMAD.MOV.U32 R142, RZ, RZ, R144 ;  /* 0x000000ffff8e7224 */ /* 0x000fe200078e0090 */
[----:B------:R2:W-:Y:S01]  /*6590*/  STG.E.128 desc[UR8][R106.64], R100 ;  /* 0x000000646a007986 */ /* 0x0005e2000c101d08 */
[C---:B------:R-:W-:Y:S02]  /*65a0*/  VIADD R145, R120.reuse, 0x80 ;  /* 0x0000008078917836 */ /* 0x040fe40000000000 */
[----:B-1----:R-:W-:-:S05]  /*65b0*/  IMAD.WIDE.U32 R104, R120, 0x8, R104 ;  /* 0x0000000878687825 */ /* 0x002fca00078e0068 */
[----:B------:R2:W-:Y:S02]  /*65c0*/  STG.E.64 desc[UR8][R104.64], R146 ;  /* 0x0000009268007986 */ /* 0x0005e4000c101b08 */
.L_x_6958:
[----:B0-----:R-:W-:Y:S05]  /*65d0*/  BSYNC.RECONVERGENT B0 ;  /* 0x0000000000007941 */ /* 0x001fea0003800200 */
.L_x_6957:
[----:B------:R-:W-:Y:S01]  /*65e0*/  ISETP.GE.U32.AND P0, PT, R2, 0x100, PT ;  /* 0x000001000200780c */ /* 0x000fe20003f06070 */
[----:B------:R-:W-:Y:S03]  /*65f0*/  BSSY.RECONVERGENT B0, `(.L_x_7040) ;  /* 0x0000558000007945 */ /* 0x000fe60003800200 */
[----:B------:R-:W-:-:S09]  /*6600*/  P2R R144, PR, RZ, 0x1 ;  /* 0x00000001ff907803 */ /* 0x000fd20000000000 */
[----:B------:R-:W-:Y:S05]  /*6610*/  @!P0 BRA `(.L_x_7041) ;  /* 0x0000005400548947 */ /* 0x000fea0003800000 */
[----:B------:R-:W0:Y:S02]  /*6620*/  LDC.64 R14, c[0x0][0x390] ;  /* 0x0000e400ff0e7b82 */ /* 0x000e240000000a00 */
[----:B0-----:R-:W-:-:S05]  /*6630*/  IMAD.WIDE.U32 R14, R145, 0x10, R14 ;  /* 0x00000010910e7825 */ /* 0x001fca00078e000e */
[----:B--2---:R0:W5:Y:S01]  /*6640*/  LDG.E.128 R104, desc[UR8][R14.64] ;  /* 0x000000080e687981 */ /* 0x004162000c1e1d00 */
[----:B------:R-:W-:-:S04]  /*6650*/  UISETP.NE.U32.AND UP1, UPT, UR10, URZ, UPT ;  /* 0x000000ff0a00728c */ /* 0x000fc8000bf25070 */
[----:B------:R-:W-:-:S09]  /*6660*/  UISETP.NE.AND.EX UP1, UPT, UR11, URZ, UPT, UP1 ;  /* 0x000000ff0b00728c */ /* 0x000fd2000bf25310 */
[----:B0-----:R-:W-:Y:S05]  /*6670*/  BRA.U !UP1, `(.L_x_7042) ;  /* 0x0000002909a47547 */ /* 0x001fea000b800000 */
[----:B------:R-:W0:Y:S02]  /*6680*/  LDC.64 R14, c[0x0][0x3a0] ;  /* 0x0000e800ff0e7b82 */ /* 0x000e240000000a00 */
[----:B0-----:R-:W-:-:S05]  /*6690*/  IMAD.WIDE.U32 R14, R145, 0x10, R14 ;  /* 0x00000010910e7825 */ /* 0x001fca00078e000e */
[----:B------:R0:W5:Y:S01]  /*66a0*/  LDG.E.128 R100, desc[UR8][R14.64] ;  /* 0x000000080e647981 */ /* 0x000162000c1e1d00 */
[----:B------:R-:W-:Y:S01]  /*66b0*/  ISETP.NE.AND P0, PT, R9, 0x1, PT ;  /* 0x000000010900780c */ /* 0x000fe20003f05270 */
[----:B------:R-:W-:Y:S01]  /*66c0*/  BSSY.RECONVERGENT B1, `(.L_x_7043) ;  /* 0x0000048000017945 */ /* 0x000fe20003800200 */
[----:B------:R-:W-:Y:S02]  /*66d0*/  HFMA2 R112, -RZ, RZ, 0, 1.1920928955078125e-07 ;  /* 0x00000002ff707431 */ /* 0x000fe400000001ff */
[----:B------:R-:W-:Y:S02]  /*66e0*/  IMAD.MOV.U32 R113, RZ, RZ, R12 ;  /* 0x000000ffff717224 */ /* 0x000fe400078e000c */
[----:B------:R-:W-:-:S07]  /*66f0*/  IMAD.MOV.U32 R146, RZ, RZ, R142 ;  /* 0x000000ffff927224 */ /* 0x000fce00078e008e */
[----:B0-----:R-:W-:Y:S05]  /*6700*/  @!P0 BRA `(.L_x_7044) ;  /* 0x00000004000c8947 */ /* 0x001fea0003800000 */
        /* <DEDUP_REMOVED lines=10> */
.L_x_7045:
        /* <DEDUP_REMOVED lines=13> */
.L_x_7047:
[----:B------:R-:W-:Y:S05]  /*6880*/  BSYNC.RECONVERGENT B2 ;  /* 0x0000000000027941 */ /* 0x000fea0003800200 */
.L_x_7046:
        /* <DEDUP_REMOVED lines=43> */
.L_x_7044:
[----:B------:R-:W-:Y:S05]  /*6b40*/  BSYNC.RECONVERGENT B1 ;  /* 0x0000000000017941 */ /* 0x000fea0003800200 */
.L_x_7043:
[----:B------:R-:W0:Y:S01]  /*6b50*/  LDC R134, c[0x0][0x408] ;  /* 0x00010200ff867b82 */ /* 0x000e220000000800 */
[----:B------:R-:W-:Y:S01]  /*6b60*/  I2FP.F32.U32 R9, R113 ;  /* 0x0000007100097245 */ /* 0x000fe20000201000 */
[----:B------:R-:W-:Y:S01]  /*6b70*/  IMAD.MOV.U32 R148, RZ, RZ, 0x2f800000 ;  /* 0x2f800000ff947424 */ /* 0x000fe200078e00ff */
[----:B------:R-:W-:Y:S01]  /*6b80*/  ISETP.NE.AND P1, PT, R112, 0x1, PT ;  /* 0x000000017000780c */ /* 0x000fe20003f25270 */
[----:B-----5:R-:W-:Y:S01]  /*6b90*/  IMAD.U32 R15, R104, 0x10000, RZ ;  /* 0x00010000680f7824 */ /* 0x020fe200078e00ff */
[----:B------:R-:W-:Y:S01]  /*6ba0*/  BSSY.RECONVERGENT B1, `(.L_x_7048) ;  /* 0x0000052000017945 */ /* 0x000fe20003800200 */
[----:B------:R-:W-:Y:S01]  /*6bb0*/  FFMA.FTZ R14, R9, R148, 1.1641532182693481445e-10 ;  /* 0x2f000000090e7423 */ /* 0x000fe20000010094 */
[----:B------:R-:W-:Y:S01]  /*6bc0*/  SHF.L.U32 R9, R100, 0x10, RZ ;  /* 0x0000001064097819 */ /* 0x000fe200000006ff */
[----:B------:R-:W1:Y:S01]  /*6bd0*/  LDC R147, c[0x0][0x404] ;  /* 0x00010100ff937b82 */ /* 0x000e620000000800 */
[----:B------:R-:W-:Y:S01]  /*6be0*/  FMUL.FTZ R15, R15, UR4 ;  /* 0x000000040f0f7c20 */ /* 0x000fe20008410000 */
[----:B------:R-:W-:Y:S01]  /*6bf0*/  PRMT R104, R104, 0x7632, R104 ;  /* 0x0000763268687816 */ /* 0x000fe20000000068 */
        /* <DEDUP_REMOVED lines=18> */
.L_x_7050:
        /* <DEDUP_REMOVED lines=13> */
.L_x_7052:
[----:B------:R-:W-:Y:S05]  /*6df0*/  BSYNC.RECONVERGENT B2 ;  /* 0x0000000000027941 */ /* 0x000fea0003800200 */
.L_x_7051:
        /* <DEDUP_REMOVED lines=44> */
.L_x_7049:
[----:B------:R-:W-:Y:S05]  /*70c0*/  BSYNC.RECONVERGENT B1 ;  /* 0x0000000000017941 */ /* 0x000fea0003800200 */
.L_x_7048:
        /* <DEDUP_REMOVED lines=23> */
.L_x_7055:
        /* <DEDUP_REMOVED lines=13> */
.L_x_7057:
[----:B------:R-:W-:Y:S05]  /*7310*/  BSYNC.RECONVERGENT B2 ;  /* 0x0000000000027941 */ /* 0x000fea0003800200 */
.L_x_7056:
        /* <DEDUP_REMOVED lines=44> */
.L_x_7054:
[----:B------:R-:W-:Y:S05]  /*75e0*/  BSYNC.RECONVERGENT B1 ;  /* 0x0000000000017941 */ /* 0x000fea0003800200 */
.L_x_7053:
[----:B------:R-:W-:Y:S01]  /*75f0*/  I2FP.F32.U32 R9, R9 ;  /* 0x0000000900097245 */ /* 0x000fe20000201000 */
[----:B------:R-:W-:Y:S01]  /*7600*/  IMAD.U32 R104, R105, 0x10000, RZ ;  /* 0x0001000069687824 */ /* 0x000fe200078e00ff */
[----:B------:R-:W-:Y:S01]  /*7610*/  ISETP.NE.AND P2, PT, R123, 0x1, PT ;  /* 0x000000017b00780c */ /* 0x000fe20003f45270 */
[----:B------:R-:W-:Y:S01]  /*7620*/  IMAD.U32 R112, R101, 0x10000, RZ ;  /* 0x0001000065707824 */ /* 0x000fe200078e00ff */
[----:B------:R-:W-:Y:S01]  /*7630*/  BSSY.RECONVERGENT B1, `(.L_x_7058) ;  /* 0x000004f000017945 */ /* 0x000fe20003800200 */
[----:B------:R-:W-:Y:S01]  /*7640*/  FFMA.FTZ R100, R9, R148, 1.1641532182693481445e-10 ;  /* 0x2f00000009647423 */ /* 0x000fe20000010094 */
[----:B------:R-:W-:Y:S01]  /*7650*/  FMUL.FTZ R9, R104, UR4 ;  /* 0x0000000468097c20 */ /* 0x000fe20008410000 */
[----:B------:R-:W-:Y:S01]  /*7660*/  HFMA2 R104, -RZ, RZ, 0, 1.1920928955078125e-07 ;  /* 0x00000002ff687431 */ /* 0x000fe200000001ff */
[----:B------:R-:W-:Y:S01]  /*7670*/  PRMT R113, R101, 0x7632, R113 ;  /* 0x0000763265717816 */ /* 0x000fe20000000071 */
[----:B------:R-:W-:Y:S02]  /*7680*/  IMAD.MOV.U32 R101, RZ, RZ, R12 ;  /* 0x000000ffff657224 */ /* 0x000fe400078e000c */
        /* <DEDUP_REMOVED lines=15> */
.L_x_7060:
        /* <DEDUP_REMOVED lines=13> */
.L_x_7062:
[----:B------:R-:W-:Y:S05]  /*7850*/  BSYNC.RECONVERGENT B2 ;  /* 0x0000000000027941 */ /* 0x000fea0003800200 */
.L_x_7061:
        /* <DEDUP_REMOVED lines=44> */
.L_x_7059:
[----:B------:R-:W-:Y:S05]  /*7b20*/  BSYNC.RECONVERGENT B1 ;  /* 0x0000000000017941 */ /* 0x000fea0003800200 */
.L_x_7058:
[----:B------:R-:W-:Y:S01]  /*7b30*/  I2FP.F32.U32 R101, R101 ;  /* 0x0000006500657245 */ /* 0x000fe20000201000 */
[----:B------:R-:W-:Y:S01]  /*7b40*/  IMAD.U32 R9, R9, 0x10000, RZ ;  /* 0x0001000009097824 */ /* 0x000fe200078e00ff */
[----:B------:R-:W-:Y:S01]  /*7b50*/  ISETP.NE.AND P3, PT, R104, 0x1, PT ;  /* 0x000000016800780c */ /* 0x000fe20003f65270 */
[----:B------:R-:W-:Y:S01]  /*7b60*/  BSSY.RECONVERGENT B1, `(.L_x_7063) ;  /* 0x000004e000017945 */ /* 0x000fe20003800200 */
[----:B------:R-:W-:Y:S02]  /*7b70*/  IMAD.MOV.U32 R105, RZ, RZ, 0x2 ;  /* 0x00000002ff697424 */ /* 0x000fe400078e00ff */
[----:B------:R-:W-:Y:S01]  /*7b80*/  FFMA.FTZ R100, R101, R148, 1.1641532182693481445e-10 ;  /* 0x2f00000065647423 */ /* 0x000fe20000010094 */
[----:B------:R-:W-:-:S04]  /*7b90*/  FMUL.FTZ R9, R9, UR4 ;  /* 0x0000000409097c20 */ /* 0x000fc80008410000 */
[----:B------:R-:W-:Y:S01]  /*7ba0*/  FMUL.FTZ R9, R9, R134 ;  /* 0x0000008609097220 */ /* 0x000fe20000410000 */
[----:B------:R-:W-:Y:S02]  /*7bb0*/  FSETP.GTU.FTZ.AND P2, PT, R100, R147, PT ;  /* 0x000000936400720b */ /* 0x000fe40003f5c000 */
        /* <DEDUP_REMOVED lines=14> */
.L_x_7065:
        /* <DEDUP_REMOVED lines=13> */
.L_x_7067:
[----:B------:R-:W-:Y:S05]  /*7d70*/  BSYNC.RECONVERGENT B2 ;  /* 0x0000000000027941 */ /* 0x000fea0003800200 */
.L_x_7066:
        /* <DEDUP_REMOVED lines=44> */
.L_x_7064:
[----:B------:R-:W-:Y:S05]  /*8040*/  BSYNC.RECONVERGENT B1 ;  /* 0x0000000000017941 */ /* 0x000fea0003800200 */
.L_x_7063:
[----:B------:R-:W-:Y:S01]  /*8050*/  I2FP.F32.U32 R9, R9 ;  /* 0x0000000900097245 */ /* 0x000fe20000201000 */
[----:B------:R-:W-:Y:S01]  /*8060*/  BSSY.RECONVERGENT B1, `(.L_x_7068) ;  /* 0x0000052000017945 */ /* 0x000fe20003800200 */
[C---:B------:R-:W-:Y:S02]  /*8070*/  SHF.L.U32 R101, R106.reuse, 0x10, RZ ;  /* 0x000000106a657819 */ /* 0x040fe400000006ff */
[----:B------:R-:W-:Y:S01]  /*8080*/  ISETP.NE.AND P4, PT, R105, 0x1, PT ;  /* 0x000000016900780c */ /* 0x000fe20003f85270 */
[----:B------:R-:W-:Y:S01]  /*8090*/  FFMA.FTZ R100, R9, R148, 1.1641532182693481445e-10 ;  /* 0x2f00000009647423 */ /* 0x000fe20000010094 */
[----:B------:R-:W-:Y:S01]  /*80a0*/  PRMT R106, R106, 0x7632, R106 ;  /* 0x000076326a6a7816 */ /* 0x000fe2000000006a */
[----:B------:R-:W-:Y:S01]  /*80b0*/  FMUL.FTZ R101, R101, UR4 ;  /* 0x0000000465657c20 */ /* 0x000fe20008410000 */
[----:B------:R-:W-:Y:S02]  /*80c0*/  MOV R9, R12 ;  /* 0x0000000c00097202 */ /* 0x000fe40000000f00 */
[----:B------:R-:W-:Y:S01]  /*80d0*/  FSETP.GTU.FTZ.AND P3, PT, R100, R147, PT ;  /* 0x000000936400720b */ /* 0x000fe20003f7c000 */
[----:B------:R-:W-:Y:S01]  /*80e0*/  FMUL.FTZ R101, R101, R134 ;  /* 0x0000008665657220 */ /* 0x000fe20000410000 */
[C---:B------:R-:W-:Y:S01]  /*80f0*/  IMAD.U32 R100, R102.reuse, 0x10000, RZ ;  /* 0x0001000066647824 */ /* 0x040fe200078e00ff */
[----:B------:R-:W-:-:S03]  /*8100*/  PRMT R102, R102, 0x7632, R102 ;  /* 0x0000763266667816 */ /* 0x000fc60000000066 */
        /* <DEDUP_REMOVED lines=13> */
.L_x_7070:
        /* <DEDUP_REMOVED lines=13> */
.L_x_7072:
[----:B------:R-:W-:Y:S05]  /*82b0*/  BSYNC.RECONVERGENT B2 ;  /* 0x0000000000027941 */ /* 0x000fea0003800200 */
.L_x_7071:
        /* <DEDUP_REMOVED lines=44> */
.L_x_7069:
[----:B------:R-:W-:Y:S05]  /*8580*/  BSYNC.RECONVERGENT B1 ;  /* 0x0000000000017941 */ /* 0x000fea0003800200 */
.L_x_7068:
[----:B------:R-:W-:Y:S01]  /*8590*/  I2FP.F32.U32 R9, R9 ;  /* 0x0000000900097245 */ /* 0x000fe20000201000 */
[----:B------:R-:W-:Y:S01]  /*85a0*/  IMAD.U32 R106, R106, 0x10000, RZ ;  /* 0x000100006a6a7824 */ /* 0x000fe200078e00ff */
[----:B------:R-:W-:Y:S01]  /*85b0*/  ISETP.NE.AND P5, PT, R101, 0x1, PT ;  /* 0x000000016500780c */ /* 0x000fe20003fa5270 */
[----:B------:R-:W-:Y:S01]  /*85c0*/  IMAD.U32 R102, R102, 0x10000, RZ ;  /* 0x0001000066667824 */ /* 0x000fe200078e00ff */
        /* <DEDUP_REMOVED lines=19> */
.L_x_7075:
        /* <DEDUP_REMOVED lines=13> */
.L_x_7077:
[----:B------:R-:W-:Y:S05]  /*87d0*/  BSYNC.RECONVERGENT B2 ;  /* 0x0000000000027941 */ /* 0x000fea0003800200 */
.L_x_7076:
[----:B------:R-:W-:Y:S01]  /*87e0*/  IMAD.WIDE.U32 R6, R0, -0x326172a9, RZ ;  /* 0xcd9e8d5700067825 */ /* 0x000fe200078e00ff */
[----:B------:R-:W-:Y:S01]  /*87f0*/  LOP3.LUT R100, R10, UR7, R151, 0x96, !PT ;  /* 0x000000070a647c12 */ /* 0x000fe2000f8e9697 */
[----:B------:R-:W-:Y:S02]  /*8800*/  UIADD3 UR5, UPT, UPT, UR7, 0x1fd5c5a3, URZ ;  /* 0x1fd5c5a307057890 */ /* 0x000fe4000fffe0ff */
        /* <DEDUP_REMOVED lines=41> */
.L_x_7074:
[----:B------:R-:W-:Y:S05]  /*8aa0*/  BSYNC.RECONVERGENT B1 ;  /* 0x0000000000017941 */ /* 0x000fea0003800200 */
.L_x_7073:
[----:B------:R-:W-:Y:S01]  /*8ab0*/  I2FP.F32.U32 R9, R9 ;  /* 0x0000000900097245 */ /* 0x000fe20000201000 */
[----:B------:R-:W-:Y:S01]  /*8ac0*/  IMAD.U32 R101, R107, 0x10000, RZ ;  /* 0x000100006b657824 */ /* 0x000fe200078e00ff */
[----:B------:R-:W-:Y:S01]  /*8ad0*/  ISETP.NE.AND P6, PT, R102, 0x1, PT ;  /* 0x000000016600780c */ /* 0x000fe20003fc5270 */
[----:B------:R-:W-:Y:S01]  /*8ae0*/  BSSY.RECONVERGENT B1, `(.L_x_7078) ;  /* 0x0000053000017945 */ /* 0x000fe20003800200 */
[----:B------:R-:W-:Y:S01]  /*8af0*/  SHF.L.U32 R106, R103, 0x10, RZ ;  /* 0x00000010676a7819 */ /* 0x000fe200000006ff */
[----:B------:R-:W-:Y:S01]  /*8b00*/  FFMA.FTZ R100, R9, R148, 1.1641532182693481445e-10 ;  /* 0x2f00000009647423 */ /* 0x000fe20000010094 */
[----:B------:R-:W-:Y:S01]  /*8b10*/  FMUL.FTZ R101, R101, UR4 ;  /* 0x0000000465657c20 */ /* 0x000fe20008410000 */
[----:B------:R-:W-:Y:S01]  /*8b20*/  PRMT R107, R107, 0x7632, R107 ;  /* 0x000076326b6b7816 */ /* 0x000fe2000000006b */
[----:B------:R-:W-:Y:S01]  /*8b30*/  IMAD.MOV.U32 R9, RZ, RZ, 0x2 ;  /* 0x00000002ff097424 */ /* 0x000fe200078e00ff */
[----:B------:R-:W-:Y:S01]  /*8b40*/  PRMT R149, R103, 0x7632, R149 ;  /* 0x0000763267957816 */ /* 0x000fe20000000095 */
        /* <DEDUP_REMOVED lines=16> */
.L_x_7080:
        /* <DEDUP_REMOVED lines=15> */
.L_x_7082:
[----:B------:R-:W-:Y:S05]  /*8d40*/  BSYNC.RECONVERGENT B2 ;  /* 0x0000000000027941 */ /* 0x000fea0003800200 */
.L_x_7081:
[----:B------:R-:W-:Y:S01]  /*8d50*/  IMAD.WIDE.U32 R6, R0, -0x326172a9, RZ ;  /* 0xcd9e8d5700067825 */ /* 0x000fe200078e00ff */
[----:B------:R-:W-:Y:S01]  /*8d60*/  LOP3.LUT R100, R10, UR7, R105, 0x96, !PT ;  /* 0x000000070a647c12 */ /* 0x000fe2000f8e9669 */
[----:B------:R-:W-:Y:S02]  /*8d70*/  UIADD3 UR5, UPT, UPT, UR7, 0x1fd5c5a3, URZ ;  /* 0x1fd5c5a307057890 */ /* 0x000fe4000fffe0ff */
        /* <DEDUP_REMOVED lines=41> */
.L_x_7079:
[----:B------:R-:W-:Y:S05]  /*9010*/  BSYNC.RECONVERGENT B1 ;  /* 0x0000000000017941 */ /* 0x000fea0003800200 */
.L_x_7078:
[----:B------:R-:W-:Y:S01]  /*9020*/  I2FP.F32.U32 R101, R101 ;  /* 0x0000006500657245 */ /* 0x000fe20000201000 */
[----:B------:R-:W-:Y:S01]  /*9030*/  IMAD.U32 R107, R107, 0x10000, RZ ;  /* 0x000100006b6b7824 */ /* 0x000fe200078e00ff */
[----:B------:R-:W-:Y:S01]  /*9040*/  F2FP.BF16.F32.PACK_AB R102, R124, R123 ;  /* 0x0000007b7c66723e */ /* 0x000fe200000010ff */
[----:B------:R-:W-:Y:S02]  /*9050*/  IMAD.U32 R100, R149, 0x10000, RZ ;  /* 0x0001000095647824 */ /* 0x000fe400078e00ff */
[----:B------:R-:W-:Y:S01]  /*9060*/  FFMA.FTZ R148, R101, R148, 1.1641532182693481445e-10 ;  /* 0x2f00000065947423 */ /* 0x000fe20000010094 */
[----:B------:R-:W-:Y:S01]  /*9070*/  FMUL.FTZ R107, R107, UR4 ;  /* 0x000000046b6b7c20 */ /* 0x000fe20008410000 */
[----:B------:R-:W-:-:S03]  /*9080*/  F2FP.BF16.F32.PACK_AB R101, R113, R112 ;  /* 0x000000707165723e */ /* 0x000fc600000010ff */
[----:B------:R-:W-:Y:S01]  /*9090*/  FMUL.FTZ R107, R107, R134 ;  /* 0x000000866b6b7220 */ /* 0x000fe20000410000 */
[----:B------:R-:W-:-:S04]  /*90a0*/  FSETP.GTU.FTZ.AND P6, PT, R148, R147, PT ;  /* 0x000000939400720b */ /* 0x000fc80003fdc000 */
[----:B------:R-:W-:Y:S02]  /*90b0*/  FSEL R107, R107, RZ, !P6 ;  /* 0x000000ff6b6b7208 */ /* 0x000fe40007000000 */
[----:B------:R-:W-:-:S03]  /*90c0*/  PLOP3.LUT P6, PT, P6, PT, PT, 0x8, 0x80 ;  /* 0x000000000080781c */ /* 0x000fc600037ce170 */
[----:B------:R-:W-:Y:S01]  /*90d0*/  FADD.FTZ R134, R107, R100 ;  /* 0x000000646b867221 */ /* 0x000fe20000010000 */
[----:B------:R-:W-:-:S04]  /*90e0*/  F2FP.BF16.F32.PACK_AB R100, R15, R14 ;  /* 0x0000000e0f64723e */ /* 0x000fc800000010ff */
[----:B------:R-:W-:Y:S01]  /*90f0*/  F2FP.BF16.F32.PACK_AB R103, R134, R106 ;  /* 0x0000006a8667723e */ /* 0x000fe200000010ff */
[----:B------:R-:W-:Y:S06]  /*9100*/  BRA `(.L_x_7083) ;  /* 0x0000002800447947 */ /* 0x000fec0003800000 */
.L_x_7042:
        /* <DEDUP_REMOVED lines=16> */
.L_x_7086:
        /* <DEDUP_REMOVED lines=13> */
.L_x_7088:
[----:B------:R-:W-:Y:S05]  /*92e0*/  BSYNC.RECONVERGENT B2 ;  /* 0x0000000000027941 */ /* 0x000fea0003800200 */
.L_x_7087:
        /* <DEDUP_REMOVED lines=43> */
.L_x_7085:
[----:B------:R-:W-:Y:S05]  /*95a0*/  BSYNC.RECONVERGENT B1 ;  /* 0x0000000000017941 */ /* 0x000fea0003800200 */
.L_x_7084:
        /* <DEDUP_REMOVED lines=11> */
[----:B0-----:R-:W-:Y:S01]  /*9660*/  FSETP.GTU.FTZ.AND P0, PT, R9, R148, PT ;  /* 0x000000940900720b */ /* 0x001fe20003f1c000 */
[----:B------:R-:W-:-:S03]  /*9670*/  IMAD.MOV.U32 R9, RZ, RZ, R12 ;  /* 0x000000ffff097224 */ /* 0x000fc600078e000c */
        /* <DEDUP_REMOVED lines=13> */
.L_x_7091:
        /* <DEDUP_REMOVED lines=13> */
.L_x_7093:
[----:B------:R-:W-:Y:S05]  /*9820*/  BSYNC.RECONVERGENT B2 ;  /* 0x0000000000027941 */ /* 0x000fea0003800200 */
.L_x_7092:
        /* <DEDUP_REMOVED lines=44> */
.L_x_7090:
[----:B------:R-:W-:Y:S05]  /*9af0*/  BSYNC.RECONVERGENT B1 ;  /* 0x0000000000017941 */ /* 0x000fea0003800200 */
.L_x_7089:
        /* <DEDUP_REMOVED lines=21> */
.L_x_7096:
        /* <DEDUP_REMOVED lines=13> */
.L_x_7098:
[----:B------:R-:W-:Y:S05]  /*9d20*/  BSYNC.RECONVERGENT B2 ;  /* 0x0000000000027941 */ /* 0x000fea0003800200 */
.L_x_7097:
        /* <DEDUP_REMOVED lines=44> */
.L_x_7095:
[----:B------:R-:W-:Y:S05]  /*9ff0*/  BSYNC.RECONVERGENT B1 ;  /* 0x0000000000017941 */ /* 0x000fea0003800200 */
.L_x_7094:
        /* <DEDUP_REMOVED lines=22> */
.L_x_7101:
        /* <DEDUP_REMOVED lines=13> */
.L_x_7103:
[----:B------:R-:W-:Y:S05]  /*a230*/  BSYNC.RECONVERGENT B2 ;  /* 0x0000000000027941 */ /* 0x000fea0003800200 */
.L_x_7102:
        /* <DEDUP_REMOVED lines=44> */
.L_x_7100:
[----:B------:R-:W-:Y:S05]  /*a500*/  BSYNC.RECONVERGENT B1 ;  /* 0x0000000000017941 */ /* 0x000fea0003800200 */
.L_x_7099:
[----:B------:R-:W-:Y:S01]  /*a510*/  I2FP.F32.U32 R101, R101 ;  /* 0x0000006500657245 */ /* 0x000fe20000201000 */
[----:B------:R-:W-:Y:S01]  /*a520*/  IMAD.U32 R9, R9, 0x10000, RZ ;  /* 0x0001000009097824 */ /* 0x000fe200078e00ff */
[----:B------:R-:W-:Y:S01]  /*a530*/  ISETP.NE.AND P3, PT, R103, 0x1, PT ;  /* 0x000000016700780c */ /* 0x000fe20003f65270 */
[----:B------:R-:W-:Y:S02]  /*a540*/  BSSY.RECONVERGENT B1, `(.L_x_7104) ;  /* 0x000004c000017945 */ /* 0x000fe40003800200 */
[----:B------:R-:W-:Y:S01]  /*a550*/  FFMA.FTZ R101, R101, R134, 1.1641532182693481445e-10 ;  /* 0x2f00000065657423 */ /* 0x000fe20000010086 */
[----:B------:R-:W-:Y:S01]  /*a560*/  FMUL.FTZ R100, R9, UR4 ;  /* 0x0000000409647c20 */ /* 0x000fe20008410000 */
[----:B------:R-:W-:-:S03]  /*a570*/  IMAD.MOV.U32 R9, RZ, RZ, R12 ;  /* 0x000000ffff097224 */ /* 0x000fc600078e000c */
        /* <DEDUP_REMOVED lines=14> */
.L_x_7106:
        /* <DEDUP_REMOVED lines=13> */
.L_x_7108:
[----:B------:R-:W-:Y:S05]  /*a730*/  BSYNC.RECONVERGENT B2 ;  /* 0x0000000000027941 */ /* 0x000fea0003800200 */
.L_x_7107:
        /* <DEDUP_REMOVED lines=44> */
.L_x_7105:
[----:B------:R-:W-:Y:S05]  /*aa00*/  BSYNC.RECONVERGENT B1 ;  /* 0x0000000000017941 */ /* 0x000fea0003800200 */
.L_x_7104:
        /* <DEDUP_REMOVED lines=22> */
.L_x_7111:
        /* <DEDUP_REMOVED lines=13> */
.L_x_7113:
[----:B------:R-:W-:Y:S05]  /*ac40*/  BSYNC.RECONVERGENT B2 ;  /* 0x0000000000027941 */ /* 0x000fea0003800200 */
.L_x_7112:
        /* <DEDUP_REMOVED lines=44> */
.L_x_7110:
[----:B------:R-:W-:Y:S05]  /*af10*/  BSYNC.RECONVERGENT B1 ;  /* 0x0000000000017941 */ /* 0x000fea0003800200 */
.L_x_7109:
        /* <DEDUP_REMOVED lines=21> */
.L_x_7116:
        /* <DEDUP_REMOVED lines=13> */
.L_x_7118:
[----:B------:R-:W-:Y:S05]  /*b140*/  BSYNC.RECONVERGENT B2 ;  /* 0x0000000000027941 */ /* 0x000fea0003800200 */
.L_x_7117:
        /* <DEDUP_REMOVED lines=44> */
.L_x_7115:
[----:B------:R-:W-:Y:S05]  /*b410*/  BSYNC.RECONVERGENT B1 ;  /* 0x0000000000017941 */ /* 0x000fea0003800200 */
.L_x_7114:
        /* <DEDUP_REMOVED lines=23> */
.L_x_7121:
        /* <DEDUP_REMOVED lines=15> */
.L_x_7123:
[----:B------:R-:W-:Y:S05]  /*b680*/  BSYNC.RECONVERGENT B2 ;  /* 0x0000000000027941 */ /* 0x000fea0003800200 */
.L_x_7122:
        /* <DEDUP_REMOVED lines=44> */
.L_x_7120:
[----:B------:R-:W-:Y:S05]  /*b950*/  BSYNC.RECONVERGENT B1 ;  /* 0x0000000000017941 */ /* 0x000fea0003800200 */
.L_x_7119:
        /* <DEDUP_REMOVED lines=12> */
.L_x_7083:
        /* <DEDUP_REMOVED lines=21> */
.L_x_7041:
[----:B------:R-:W-:Y:S05]  /*bb70*/  BSYNC.RECONVERGENT B0 ;  /* 0x0000000000007941 */ /* 0x000fea0003800200 */
.L_x_7040:
[----:B------:R-:W-:Y:S01]  /*bb80*/  ISETP.GE.U32.AND P0, PT, R2, 0x180, PT ;  /* 0x000001800200780c */ /* 0x000fe20003f06070 */
[----:B------:R-:W-:Y:S03]  /*bb90*/  BSSY.RECONVERGENT B0, `(.L_x_7124) ;  /* 0x000055a000007945 */ /* 0x000fe60003800200 */
[----:B--2---:R-:W-:-:S09]  /*bba0*/  P2R R146, PR, RZ, 0x1 ;  /* 0x00000001ff927803 */ /* 0x004fd20000000000 */
        /* <DEDUP_REMOVED lines=26> */
.L_x_7129:
        /* <DEDUP_REMOVED lines=13> */
.L_x_7131:
[----:B------:R-:W-:Y:S05]  /*be20*/  BSYNC.RECONVERGENT B2 ;  /* 0x0000000000027941 */ /* 0x000fea0003800200 */
.L_x_7130:
        /* <DEDUP_REMOVED lines=42> */
[----:B------:R-:W-:Y:S02]  /*c0d0*/  IMAD.MOV.U32 R147, RZ, RZ, R16 ;  /* 0x000000ffff937224 */ /* 0x000fe400078e0010 */
[----:B------:R-:W-:-:S07]  /*c0e0*/  IMAD.MOV.U32 R114, RZ, RZ, RZ ;  /* 0x000000ffff727224 */ /* 0x000fce00078e00ff */
.L_x_7128:
[----:B------:R-:W-:Y:S05]  /*c0f0*/  BSYNC.RECONVERGENT B1 ;  /* 0x0000000000017941 */ /* 0x000fea0003800200 */
.L_x_7127:
        /* <DEDUP_REMOVED lines=13> */
[C---:B------:R-:W-:Y:S01]  /*c1d0*/  IMAD.U32 R9, R100.reuse, 0x10000, RZ ;  /* 0x0001000064097824 */ /* 0x040fe200078e00ff */
[----:B------:R-:W-:Y:S02]  /*c1e0*/  PRMT R100, R100, 0x7632, R100 ;  /* 0x0000763264647816 */ /* 0x000fe40000000064 */
        /* <DEDUP_REMOVED lines=14> */
.L_x_7134:
        /* <DEDUP_REMOVED lines=13> */
.L_x_7136:
[----:B------:R-:W-:Y:S05]  /*c3a0*/  BSYNC.RECONVERGENT B2 ;  /* 0x0000000000027941 */ /* 0x000fea0003800200 */
.L_x_7135:
        /* <DEDUP_REMOVED lines=44> */
.L_x_7133:
[----:B------:R-:W-:Y:S05]  /*c670*/  BSYNC.RECONVERGENT B1 ;  /* 0x0000000000017941 */ /* 0x000fea0003800200 */
.L_x_7132:
        /* <DEDUP_REMOVED lines=8> */
[----:B------:R-:W-:Y:S01]  /*c700*/  FSETP.GTU.FTZ.AND P0, PT, R9, R148, PT ;  /* 0x000000940900720b */ /* 0x000fe20003f1c000 */
[----:B------:R-:W-:-:S03]  /*c710*/  IMAD.MOV.U32 R9, RZ, RZ, R12 ;  /* 0x000000ffff097224 */ /* 0x000fc600078e000c */
[----:B------:R-:W-:Y:S01]  /*c720*/  FSEL R17, R104, RZ, !P0 ;  /* 0x000000ff68117208 */ /* 0x000fe20004000000 */
[----:B------:R-:W-:Y:S01]  /*c730*/  HFMA2 R104, -RZ, RZ, 0, 1.1920928955078125e-07 ;  /* 0x00000002ff687431 */ /* 0x000fe200000001ff */
        /* <DEDUP_REMOVED lines=11> */
.L_x_7139:
        /* <DEDUP_REMOVED lines=13> */
.L_x_7141:
[----:B------:R-:W-:Y:S05]  /*c8c0*/  BSYNC.RECONVERGENT B2 ;  /* 0x0000000000027941 */ /* 0x000fea0003800200 */
.L_x_7140:
        /* <DEDUP_REMOVED lines=44> */
.L_x_7138:
[----:B------:R-:W-:Y:S05]  /*cb90*/  BSYNC.RECONVERGENT B1 ;  /* 0x0000000000017941 */ /* 0x000fea0003800200 */
.L_x_7137:
[----:B------:R-:W-:Y:S01]  /*cba0*/  I2FP.F32.U32 R9, R9 ;  /* 0x0000000900097245 */ /* 0x000fe20000201000 */
[----:B------:R-:W-:Y:S01]  /*cbb0*/  IMAD.U32 R100, R105, 0x10000, RZ ;  /* 0x0001000069647824 */ /* 0x000fe200078e00ff */
[----:B------:R-:W-:Y:S01]  /*cbc0*/  ISETP.NE.AND P2, PT, R104, 0x1, PT ;  /* 0x000000016800780c */ /* 0x000fe20003f45270 */
[----:B------:R-:W-:Y:S01]  /*cbd0*/  BSSY.RECONVERGENT B1, `(.L_x_7142) ;  /* 0x0000050000017945 */ /* 0x000fe20003800200 */
[----:B------:R-:W-:Y:S01]  /*cbe0*/  PRMT R115, R101, 0x7632, R115 ;  /* 0x0000763265737816 */ /* 0x000fe20000000073 */
[----:B------:R-:W-:Y:S01]  /*cbf0*/  FFMA.FTZ R9, R9, R136, 1.1641532182693481445e-10 ;  /* 0x2f00000009097423 */ /* 0x000fe20000010088 */
[----:B------:R-:W-:-:S04]  /*cc00*/  FMUL.FTZ R100, R100, UR4 ;  /* 0x0000000464647c20 */ /* 0x000fc80008410000 */
[----:B------:R-:W-:Y:S01]  /*cc10*/  FMUL.FTZ R100, R100, R149 ;  /* 0x0000009564647220 */ /* 0x000fe20000410000 */
[----:B------:R-:W-:Y:S02]  /*cc20*/  FSETP.GTU.FTZ.AND P1, PT, R9, R148, PT ;  /* 0x000000940900720b */ /* 0x000fe40003f3c000 */
[----:B------:R-:W-:Y:S01]  /*cc30*/  SHF.L.U32 R9, R101, 0x10, RZ ;  /* 0x0000001065097819 */ /* 0x000fe200000006ff */
[----:B------:R-:W-:Y:S01]  /*cc40*/  IMAD.MOV.U32 R101, RZ, RZ, R12 ;  /* 0x000000ffff657224 */ /* 0x000fe200078e000c */
        /* <DEDUP_REMOVED lines=14> */
.L_x_7144:
        /* <DEDUP_REMOVED lines=13> */
.L_x_7146:
[----:B------:R-:W-:Y:S05]  /*ce00*/  BSYNC.RECONVERGENT B2 ;  /* 0x0000000000027941 */ /* 0x000fea0003800200 */
.L_x_7145:
        /* <DEDUP_REMOVED lines=44> */
.L_x_7143:
[----:B------:R-:W-:Y:S05]  /*d0d0*/  BSYNC.RECONVERGENT B1 ;  /* 0x0000000000017941 */ /* 0x000fea0003800200 */
.L_x_7142:
[----:B------:R-:W-:Y:S01]  /*d0e0*/  I2FP.F32.U32 R101, R101 ;  /* 0x0000006500657245 */ /* 0x000fe20000201000 */
[----:B------:R-:W-:Y:S01]  /*d0f0*/  IMAD.U32 R115, R115, 0x10000, RZ ;  /* 0x0001000073737824 */ /* 0x000fe200078e00ff */
[----:B------:R-:W-:Y:S01]  /*d100*/  SHF.L.U32 R9, R9, 0x10, RZ ;  /* 0x0000001009097819 */ /* 0x000fe200000006ff */
[----:B------:R-:W-:Y:S01]  /*d110*/  BSSY.RECONVERGENT B1, `(.L_x_7147) ;  /* 0x000004e000017945 */ /* 0x000fe20003800200 */
[----:B------:R-:W-:Y:S01]  /*d120*/  ISETP.NE.AND P3, PT, R105, 0x1, PT ;  /* 0x000000016900780c */ /* 0x000fe20003f65270 */
[----:B------:R-:W-:Y:S02]  /*d130*/  FFMA.FTZ R101, R101, R136, 1.1641532182693481445e-10 ;  /* 0x2f00000065657423 */ /* 0x000fe40000010088 */
[----:B------:R-:W-:Y:S01]  /*d140*/  FMUL.FTZ R100, R9, UR4 ;  /* 0x0000000409647c20 */ /* 0x000fe20008410000 */
[----:B------:R-:W-:Y:S02]  /*d150*/  MOV R9, R12 ;  /* 0x0000000c00097202 */ /* 0x000fe40000000f00 */
[----:B------:R-:W-:Y:S01]  /*d160*/  FSETP.GTU.FTZ.AND P2, PT, R101, R148, PT ;  /* 0x000000946500720b */ /* 0x000fe20003f5c000 */
[----:B------:R-:W-:Y:S01]  /*d170*/  FMUL.FTZ R100, R100, R149 ;  /* 0x0000009564647220 */ /* 0x000fe20000410000 */
[----:B------:R-:W-:-:S04]  /*d180*/  IMAD.MOV.U32 R101, RZ, RZ, 0x2 ;  /* 0x00000002ff657424 */ /* 0x000fc800078e00ff */
        /* <DEDUP_REMOVED lines=12> */
.L_x_7149:
        /* <DEDUP_REMOVED lines=13> */
.L_x_7151:
[----:B------:R-:W-:Y:S05]  /*d320*/  BSYNC.RECONVERGENT B2 ;  /* 0x0000000000027941 */ /* 0x000fea0003800200 */
.L_x_7150:
        /* <DEDUP_REMOVED lines=44> */
.L_x_7148:
[----:B------:R-:W-:Y:S05]  /*d5f0*/  BSYNC.RECONVERGENT B1 ;  /* 0x0000000000017941 */ /* 0x000fea0003800200 */
.L_x_7147:
        /* <DEDUP_REMOVED lines=25> */
.L_x_7154:
        /* <DEDUP_REMOVED lines=13> */
.L_x_7156:
[----:B------:R-:W-:Y:S05]  /*d860*/  BSYNC.RECONVERGENT B2 ;  /* 0x0000000000027941 */ /* 0x000fea0003800200 */
.L_x_7155:
        /* <DEDUP_REMOVED lines=44> */
.L_x_7153:
[----:B------:R-:W-:Y:S05]  /*db30*/  BSYNC.RECONVERGENT B1 ;  /* 0x0000000000017941 */ /* 0x000fea0003800200 */
.L_x_7152:
        /* <DEDUP_REMOVED lines=23> */
.L_x_7159:
        /* <DEDUP_REMOVED lines=13> */
.L_x_7161:
[----:B------:R-:W-:Y:S05]  /*dd80*/  BSYNC.RECONVERGENT B2 ;  /* 0x0000000000027941 */ /* 0x000fea0003800200 */
.L_x_7160:
        /* <DEDUP_REMOVED lines=44> */
.L_x_7158:
[----:B------:R-:W-:Y:S05]  /*e050*/  BSYNC.RECONVERGENT B1 ;  /* 0x0000000000017941 */ /* 0x000fea0003800200 */
.L_x_7157:
        /* <DEDUP_REMOVED lines=8> */
[----:B------:R-:W-:Y:S02]  /*e0e0*/  PRMT R150, R103, 0x7632, R150 ;  /* 0x0000763267967816 */ /* 0x000fe40000000096 */
[----:B------:R-:W-:Y:S01]  /*e0f0*/  FSETP.GTU.FTZ.AND P5, PT, R9, R148, PT ;  /* 0x000000940900720b */ /* 0x000fe20003fbc000 */
[----:B------:R-:W-:Y:S01]  /*e100*/  FMUL.FTZ R100, R100, R149 ;  /* 0x0000009564647220 */ /* 0x000fe20000410000 */
[----:B------:R-:W-:-:S04]  /*e110*/  IMAD.MOV.U32 R9, RZ, RZ, 0x2 ;  /* 0x00000002ff097424 */ /* 0x000fc800078e00ff */
        /* <DEDUP_REMOVED lines=14> */
.L_x_7164:
        /* <DEDUP_REMOVED lines=15> */
.L_x_7166:
[----:B------:R-:W-:Y:S05]  /*e2f0*/  BSYNC.RECONVERGENT B2 ;  /* 0x0000000000027941 */ /* 0x000fea0003800200 */
.L_x_7165:
        /* <DEDUP_REMOVED lines=44> */
.L_x_7163:
[----:B------:R-:W-:Y:S05]  /*e5c0*/  BSYNC.RECONVERGENT B1 ;  /* 0x0000000000017941 */ /* 0x000fea0003800200 */
.L_x_7162:
        /* <DEDUP_REMOVED lines=15> */
.L_x_7126:
        /* <DEDUP_REMOVED lines=16> */
.L_x_7170:
        /* <DEDUP_REMOVED lines=13> */
.L_x_7172:
[----:B------:R-:W-:Y:S05]  /*e890*/  BSYNC.RECONVERGENT B2 ;  /* 0x0000000000027941 */ /* 0x000fea0003800200 */
.L_x_7171:
        /* <DEDUP_REMOVED lines=41> */
[----:B------:R-:W-:Y:S01]  /*eb30*/  IMAD.MOV.U32 R16, RZ, RZ, R142 ;  /* 0x000000ffff107224 */ /* 0x000fe200078e008e */
[----:B------:R-:W-:Y:S01]  /*eb40*/  LOP3.LUT R6, R6, UR31, R17, 0x96, !PT ;  /* 0x0000001f06067c12 */ /* 0x000fe2000f8e9611 */
[----:B------:R-:W-:-:S07]  /*eb50*/  IMAD.MOV.U32 R100, RZ, RZ, RZ ;  /* 0x000000ffff647224 */ /* 0x000fce00078e00ff */
.L_x_7169:
[----:B------:R-:W-:Y:S05]  /*eb60*/  BSYNC.RECONVERGENT B1 ;  /* 0x0000000000017941 */ /* 0x000fea0003800200 */
.L_x_7168:
[----:B------:R-:W0:Y:S01]  /*eb70*/  LDC R149, c[0x0][0x404] ;  /* 0x00010100ff957b82 */ /* 0x000e220000000800 */
[----:B------:R-:W-:Y:S01]  /*eb80*/  HFMA2 R136, -RZ, RZ, 0.1171875, 0 ;  /* 0x2f800000ff887431 */ /* 0x000fe200000001ff */
[----:B------:R-:W-:Y:S01]  /*eb90*/  I2FP.F32.U32 R9, R16 ;  /* 0x0000001000097245 */ /* 0x000fe20000201000 */
[----:B-----5:R-:W-:Y:S01]  /*eba0*/  IMAD.U32 R17, R104, 0x10000, RZ ;  /* 0x0001000068117824 */ /* 0x020fe200078e00ff */
[----:B------:R-:W-:Y:S01]  /*ebb0*/  ISETP.NE.AND P1, PT, R100, 0x1, PT ;  /* 0x000000016400780c */ /* 0x000fe20003f25270 */
[----:B------:R-:W-:Y:S01]  /*ebc0*/  BSSY.RECONVERGENT B1, `(.L_x_7173) ;  /* 0x000004f000017945 */ /* 0x000fe20003800200 */
[----:B------:R-:W-:Y:S01]  /*ebd0*/  PRMT R104, R104, 0x7632, R104 ;  /* 0x0000763268687816 */ /* 0x000fe20000000068 */
[----:B------:R-:W-:Y:S01]  /*ebe0*/  FMUL.FTZ R17, R17, UR4 ;  /* 0x0000000411117c20 */ /* 0x000fe20008410000 */
[----:B------:R-:W1:Y:S01]  /*ebf0*/  LDC R148, c[0x0][0x408] ;  /* 0x00010200ff947b82 */ /* 0x000e620000000800 */
[----:B------:R-:W-:Y:S02]  /*ec00*/  IMAD.MOV.U32 R101, RZ, RZ, 0x2 ;  /* 0x00000002ff657424 */ /* 0x000fe400078e00ff */
[----:B------:R-:W-:Y:S01]  /*ec10*/  FFMA.FTZ R16, R9, R136, 1.1641532182693481445e-10 ;  /* 0x2f00000009107423 */ /* 0x000fe20000010088 */
[----:B------:R-:W-:-:S04]  /*ec20*/  MOV R9, R12 ;  /* 0x0000000c00097202 */ /* 0x000fc80000000f00 */
        /* <DEDUP_REMOVED lines=14> */
.L_x_7175:
        /* <DEDUP_REMOVED lines=13> */
.L_x_7177:
[----:B------:R-:W-:Y:S05]  /*ede0*/  BSYNC.RECONVERGENT B2 ;  /* 0x0000000000027941 */ /* 0x000fea0003800200 */
.L_x_7176:
        /* <DEDUP_REMOVED lines=44> */
.L_x_7174:
[----:B------:R-:W-:Y:S05]  /*f0b0*/  BSYNC.RECONVERGENT B1 ;  /* 0x0000000000017941 */ /* 0x000fea0003800200 */
.L_x_7173:
        /* <DEDUP_REMOVED lines=21> */
.L_x_7180:
        /* <DEDUP_REMOVED lines=13> */
.L_x_7182:
[----:B------:R-:W-:Y:S05]  /*f2e0*/  BSYNC.RECONVERGENT B2 ;  /* 0x0000000000027941 */ /* 0x000fea0003800200 */
.L_x_7181:
        /* <DEDUP_REMOVED lines=44> */
.L_x_7179:
[----:B------:R-:W-:Y:S05]  /*f5b0*/  BSYNC.RECONVERGENT B1 ;  /* 0x0000000000017941 */ /* 0x000fea0003800200 */
.L_x_7178:
[----:B------:R-:W-:Y:S01]  /*f5c0*/  I2FP.F32.U32 R9, R9 ;  /* 0x0000000900097245 */ /* 0x000fe20000201000 */
[----:B------:R-:W-:Y:S01]  /*f5d0*/  IMAD.U32 R101, R105, 0x10000, RZ ;  /* 0x0001000069657824 */ /* 0x000fe200078e00ff */
[----:B------:R-:W-:Y:S01]  /*f5e0*/  ISETP.NE.AND P2, PT, R102, 0x1, PT ;  /* 0x000000016600780c */ /* 0x000fe20003f45270 */
[----:B------:R-:W-:Y:S01]  /*f5f0*/  BSSY.RECONVERGENT B1, `(.L_x_7183) ;  /* 0x000004d000017945 */ /* 0x000fe20003800200 */
[----:B------:R-:W-:Y:S02]  /*f600*/  IMAD.MOV.U32 R103, RZ, RZ, 0x2 ;  /* 0x00000002ff677424 */ /* 0x000fe400078e00ff */
[----:B------:R-:W-:Y:S01]  /*f610*/  FFMA.FTZ R100, R9, R136, 1.1641532182693481445e-10 ;  /* 0x2f00000009647423 */ /* 0x000fe20000010088 */
[----:B------:R-:W-:Y:S01]  /*f620*/  FMUL.FTZ R101, R101, UR4 ;  /* 0x0000000465657c20 */ /* 0x000fe20008410000 */
[----:B------:R-:W-:-:S03]  /*f630*/  PRMT R9, R105, 0x7632, R9 ;  /* 0x0000763269097816 */ /* 0x000fc60000000009 */
        /* <DEDUP_REMOVED lines=14> */
.L_x_7185:
        /* <DEDUP_REMOVED lines=13> */
.L_x_7187:
[----:B------:R-:W-:Y:S05]  /*f7f0*/  BSYNC.RECONVERGENT B2 ;  /* 0x0000000000027941 */ /* 0x000fea0003800200 */
.L_x_7186:
        /* <DEDUP_REMOVED lines=41> */
[----:B------:R-:W-:Y:S01]  /*fa90*/  LOP3.LUT R6, R6, UR31, R101, 0x96, !PT ;  /* 0x0000001f06067c12 */ /* 0x000fe2000f8e9665 */
[----:B------:R-:W-:Y:S02]  /*faa0*/  IMAD.MOV.U32 R101, RZ, RZ, R147 ;  /* 0x000000ffff657224 */ /* 0x000fe400078e0093 */
[----:B------:R-:W-:-:S07]  /*fab0*/  IMAD.MOV.U32 R147, RZ, RZ, R100 ;  /* 0x000000ffff937224 */ /* 0x000fce00078e0064 */
.L_x_7184:
[----:B------:R-:W-:Y:S05]  /*fac0*/  BSYNC.RECONVERGENT B1 ;  /* 0x0000000000017941 */ /* 0x000fea0003800200 */
.L_x_7183:
        /* <DEDUP_REMOVED lines=21> */
.L_x_7190:
        /* <DEDUP_REMOVED lines=13> */
.L_x_7192:
[----:B------:R-:W-:Y:S05]  /*fcf0*/  BSYNC.RECONVERGENT B2 ;  /* 0x0000000000027941 */ /* 0x000fea0003800200 */
.L_x_7191:
        /* <DEDUP_REMOVED lines=44> */
.L_x_7189:
[----:B------:R-:W-:Y:S05]  /*ffc0*/  BSYNC.RECONVERGENT B1 ;  /* 0x0000000000017941 */ /* 0x000fea0003800200 */
.L_x_7188:
[----:B------:R-:W-:Y:S01]  /*ffd0*/  I2FP.F32.U32 R9, R9 ;  /* 0x0000000900097245 */ /* 0x000fe20000201000 */
[----:B------:R-:W-:Y:S01]  /*ffe0*/  IMAD.U32 R101, R106, 0x10000, RZ ;  /* 0x000100006a657824 */ /* 0x000fe200078e00ff */
[----:B------:R-:W-:Y:S01]  /*fff0*/  ISETP.NE.AND P4, PT, R102, 0x1, PT ;  /* 0x000000016600780c */ /* 0x000fe20003f85270 */
[----:B------:R-:W-:Y:S01]  /*10000*/  BSSY.RECONVERGENT B1, `(.L_x_7193) ;  /* 0x000004d000017945 */ /* 0x000fe20003800200 */
[----:B------:R-:W-:Y:S01]  /*10010*/  PRMT R106, R106, 0x7632, R106 ;  /* 0x000076326a6a7816 */ /* 0x000fe2000000006a */
        /* <DEDUP_REMOVED lines=17> */
.L_x_7195:
        /* <DEDUP_REMOVED lines=13> */
.L_x_7197:
[----:B------:R-:W-:Y:S05]  /*10200*/  BSYNC.RECONVERGENT B2 ;  /* 0x0000000000027941 */ /* 0x000fea0003800200 */
.L_x_7196:
        /* <DEDUP_REMOVED lines=44> */
.L_x_7194:
[----:B------:R-:W-:Y:S05]  /*104d0*/  BSYNC.RECONVERGENT B1 ;  /* 0x0000000000017941 */ /* 0x000fea0003800200 */
.L_x_7193:
        /* <DEDUP_REMOVED lines=21> */
.L_x_7200:
        /* <DEDUP_REMOVED lines=13> */
.L_x_7202:
[----:B------:R-:W-:Y:S05]  /*10700*/  BSYNC.RECONVERGENT B2 ;  /* 0x0000000000027941 */ /* 0x000fea0003800200 */
.L_x_7201:
        /* <DEDUP_REMOVED lines=44> */
.L_x_7199:
[----:B------:R-:W-:Y:S05]  /*109d0*/  BSYNC.RECONVERGENT B1 ;  /* 0x0000000000017941 */ /* 0x000fea0003800200 */
.L_x_7198:
[----:B------:R-:W-:Y:S01]  /*109e0*/  I2FP.F32.U32 R9, R9 ;  /* 0x0000000900097245 */ /* 0x000fe20000201000 */
[C---:B------:R-:W-:Y:S01]  /*109f0*/  IMAD.U32 R101, R107.reuse, 0x10000, RZ ;  /* 0x000100006b657824 */ /* 0x040fe200078e00ff */
[----:B------:R-:W-:Y:S01]  /*10a00*/  ISETP.NE.AND P6, PT, R102, 0x1, PT ;  /* 0x000000016600780c */ /* 0x000fe20003fc5270 */
[----:B------:R-:W-:Y:S01]  /*10a10*/  BSSY.RECONVERGENT B1, `(.L_x_7203) ;  /* 0x0000050000017945 */ /* 0x000fe20003800200 */
[----:B------:R-:W-:Y:S01]  /*10a20*/  PRMT R107, R107, 0x7632, R107 ;  /* 0x000076326b6b7816 */ /* 0x000fe2000000006b */
        /* <DEDUP_REMOVED lines=18> */
.L_x_7205:
        /* <DEDUP_REMOVED lines=15> */
.L_x_7207:
[----:B------:R-:W-:Y:S05]  /*10c40*/  BSYNC.RECONVERGENT B2 ;  /* 0x0000000000027941 */ /* 0x000fea0003800200 */
.L_x_7206:
        /* <DEDUP_REMOVED lines=44> */
.L_x_7204:
[----:B------:R-:W-:Y:S05]  /*10f10*/  BSYNC.RECONVERGENT B1 ;  /* 0x0000000000017941 */ /* 0x000fea0003800200 */
.L_x_7203:
[----:B------:R-:W-:Y:S01]  /*10f20*/  I2FP.F32.U32 R101, R101 ;  /* 0x0000006500657245 */ /* 0x000fe20000201000 */
[----:B------:R-:W-:Y:S01]  /*10f30*/  IMAD.U32 R107, R107, 0x10000, RZ ;  /* 0x000100006b6b7824 */ /* 0x000fe200078e00ff */
[----:B------:R-:W-:Y:S02]  /*10f40*/  F2FP.BF16.F32.PACK_AB R102, R126, R125 ;  /* 0x0000007d7e66723e */ /* 0x000fe400000010ff */
[----:B------:R-:W-:Y:S01]  /*10f50*/  F2FP.BF16.F32.PACK_AB R100, R17, R16 ;  /* 0x000000101164723e */ /* 0x000fe200000010ff */
[----:B------:R-:W-:Y:S01]  /*10f60*/  FFMA.FTZ R136, R101, R136, 1.1641532182693481445e-10 ;  /* 0x2f00000065887423 */ /* 0x000fe20000010088 */
[----:B------:R-:W-:Y:S01]  /*10f70*/  FMUL.FTZ R107, R107, UR4 ;  /* 0x000000046b6b7c20 */ /* 0x000fe20008410000 */
[----:B------:R-:W-:-:S03]  /*10f80*/  F2FP.BF16.F32.PACK_AB R101, R115, R114 ;  /* 0x000000727365723e */ /* 0x000fc600000010ff */
[----:B------:R-:W-:Y:S01]  /*10f90*/  FMUL.FTZ R107, R107, R148 ;  /* 0x000000946b6b7220 */ /* 0x000fe20000410000 */
[----:B------:R-:W-:-:S04]  /*10fa0*/  FSETP.GTU.FTZ.AND P6, PT, R136, R149, PT ;  /* 0x000000958800720b */ /* 0x000fc80003fdc000 */
[----:B------:R-:W-:Y:S02]  /*10fb0*/  FSEL R136, R107, RZ, !P6 ;  /* 0x000000ff6b887208 */ /* 0x000fe40007000000 */
[----:B------:R-:W-:Y:S02]  /*10fc0*/  PLOP3.LUT P6, PT, P6, PT, PT, 0x8, 0x80 ;  /* 0x000000000080781c */ /* 0x000fe400037ce170 */
[----:B------:R-:W-:-:S11]  /*10fd0*/  F2FP.BF16.F32.PACK_AB R103, R136, R106 ;  /* 0x0000006a8867723e */ /* 0x000fd600000010ff */
.L_x_7167:
        /* <DEDUP_REMOVED lines=21> */
.L_x_7125:
[----:B------:R-:W-:Y:S05]  /*11130*/  BSYNC.RECONVERGENT B0 ;  /* 0x0000000000007941 */ /* 0x000fea0003800200 */
.L_x_7124:
        /* <DEDUP_REMOVED lines=15> */
[----:B------:R-:W-:Y:S01]  /*11230*/  IMAD.MOV.U32 R116, RZ, RZ, 0x2 ;  /* 0x00000002ff747424 */ /* 0x000fe200078e00ff */
[----:B------:R-:W-:Y:S01]  /*11240*/  MOV R117, R12 ;  /* 0x0000000c00757202 */ /* 0x000fe20000000f00 */
[----:B------:R-:W-:-:S09]  /*11250*/  IMAD.MOV.U32 R148, RZ, RZ, R142 ;  /* 0x000000ffff947224 */ /* 0x000fd200078e008e */
[----:B0-----:R-:W-:Y:S05]  /*11260*/  @!P0 BRA `(.L_x_7212) ;  /* 0x00000004000c8947 */ /* 0x001fea0003800000 */
        /* <DEDUP_REMOVED lines=10> */
.L_x_7213:
        /* <DEDUP_REMOVED lines=13> */
.L_x_7215:
[----:B------:R-:W-:Y:S05]  /*113e0*/  BSYNC.RECONVERGENT B2 ;  /* 0x0000000000027941 */ /* 0x000fea0003800200 */
.L_x_7214:
        /* <DEDUP_REMOVED lines=43> */
.L_x_7212:
[----:B------:R-:W-:Y:S05]  /*116a0*/  BSYNC.RECONVERGENT B1 ;  /* 0x0000000000017941 */ /* 0x000fea0003800200 */
.L_x_7211:
        /* <DEDUP_REMOVED lines=9> */
[----:B------:R-:W-:Y:S01]  /*11740*/  PRMT R104, R104, 0x7632, R104 ;  /* 0x0000763268687816 */ /* 0x000fe20000000068 */
[----:B------:R-:W-:Y:S01]  /*11750*/  FFMA.FTZ R18, R9, R150, 1.1641532182693481445e-10 ;  /* 0x2f00000009127423 */ /* 0x000fe20000010096 */
[C---:B------:R-:W-:Y:S01]  /*11760*/  IMAD.U32 R9, R100.reuse, 0x10000, RZ ;  /* 0x0001000064097824 */ /* 0x040fe200078e00ff */
[----:B------:R-:W-:Y:S01]  /*11770*/  PRMT R100, R100, 0x7632, R100 ;  /* 0x0000763264647816 */ /* 0x000fe20000000064 */
[----:B0-----:R-:W-:-:S02]  /*11780*/  FMUL.FTZ R19, R19, R138 ;  /* 0x0000008a13137220 */ /* 0x001fc40000410000 */
        /* <DEDUP_REMOVED lines=15> */
.L_x_7218:
        /* <DEDUP_REMOVED lines=13> */
.L_x_7220:
[----:B------:R-:W-:Y:S05]  /*11950*/  BSYNC.RECONVERGENT B2 ;  /* 0x0000000000027941 */ /* 0x000fea0003800200 */
.L_x_7219:
        /* <DEDUP_REMOVED lines=44> */
.L_x_7217:
[----:B------:R-:W-:Y:S05]  /*11c20*/  BSYNC.RECONVERGENT B1 ;  /* 0x0000000000017941 */ /* 0x000fea0003800200 */
.L_x_7216:
        /* <DEDUP_REMOVED lines=23> */
.L_x_7223:
        /* <DEDUP_REMOVED lines=13> */
.L_x_7225:
[----:B------:R-:W-:Y:S05]  /*11e70*/  BSYNC.RECONVERGENT B2 ;  /* 0x0000000000027941 */ /* 0x000fea0003800200 */
.L_x_7224:
        /* <DEDUP_REMOVED lines=44> */
.L_x_7222:
[----:B------:R-:W-:Y:S05]  /*12140*/  BSYNC.RECONVERGENT B1 ;  /* 0x0000000000017941 */ /* 0x000fea0003800200 */
.L_x_7221:
        /* <DEDUP_REMOVED lines=10> */
[----:B------:R-:W-:Y:S01]  /*121f0*/  PRMT R9, R105, 0x7632, R9 ;  /* 0x0000763269097816 */ /* 0x000fe20000000009 */
[----:B------:R-:W-:Y:S01]  /*12200*/  IMAD.MOV.U32 R105, RZ, RZ, 0x2 ;  /* 0x00000002ff697424 */ /* 0x000fe200078e00ff */
[----:B------:R-:W-:Y:S01]  /*12210*/  PLOP3.LUT P1, PT, P1, PT, PT, 0x8, 0x80 ;  /* 0x000000000080781c */ /* 0x000fe20000f2e170 */
[--C-:B------:R-:W-:Y:S01]  /*12220*/  FADD.FTZ R116, R116, R117.reuse ;  /* 0x0000007574747221 */ /* 0x100fe20000010000 */
[----:B------:R-:W-:Y:S02]  /*12230*/  PRMT R117, R101, 0x7632, R117 ;  /* 0x0000763265757816 */ /* 0x000fe40000000075 */
        /* <DEDUP_REMOVED lines=10> */
.L_x_7228:
        /* <DEDUP_REMOVED lines=13> */
.L_x_7230:
[----:B------:R-:W-:Y:S05]  /*123b0*/  BSYNC.RECONVERGENT B2 ;  /* 0x0000000000027941 */ /* 0x000fea0003800200 */
.L_x_7229:
        /* <DEDUP_REMOVED lines=44> */
.L_x_7227:
[----:B------:R-:W-:Y:S05]  /*12680*/  BSYNC.RECONVERGENT B1 ;  /* 0x0000000000017941 */ /* 0x000fea0003800200 */
.L_x_7226:
[----:B------:R-:W-:Y:S01]  /*12690*/  I2FP.F32.U32 R101, R101 ;  /* 0x0000006500657245 */ /* 0x000fe20000201000 */
[----:B------:R-:W-:Y:S01]  /*126a0*/  IMAD.U32 R9, R9, 0x10000, RZ ;  /* 0x0001000009097824 */ /* 0x000fe200078e00ff */
[----:B------:R-:W-:Y:S01]  /*126b0*/  ISETP.NE.AND P3, PT, R105, 0x1, PT ;  /* 0x000000016900780c */ /* 0x000fe20003f65270 */
[----:B------:R-:W-:Y:S01]  /*126c0*/  IMAD.U32 R104, R117, 0x10000, RZ ;  /* 0x0001000075687824 */ /* 0x000fe200078e00ff */
[----:B------:R-:W-:Y:S01]  /*126d0*/  BSSY.RECONVERGENT B1, `(.L_x_7231) ;  /* 0x000004d000017945 */ /* 0x000fe20003800200 */
[----:B------:R-:W-:Y:S01]  /*126e0*/  FFMA.FTZ R100, R101, R150, 1.1641532182693481445e-10 ;  /* 0x2f00000065647423 */ /* 0x000fe20000010096 */
[----:B------:R-:W-:Y:S01]  /*126f0*/  FMUL.FTZ R9, R9, UR4 ;  /* 0x0000000409097c20 */ /* 0x000fe20008410000 */
[----:B------:R-:W-:-:S03]  /*12700*/  MOV R128, 0x2 ;  /* 0x0000000200807802 */ /* 0x000fc60000000f00 */
        /* <DEDUP_REMOVED lines=15> */
.L_x_7233:
        /* <DEDUP_REMOVED lines=13> */
.L_x_7235:
[----:B------:R-:W-:Y:S05]  /*128d0*/  BSYNC.RECONVERGENT B2 ;  /* 0x0000000000027941 */ /* 0x000fea0003800200 */
.L_x_7234:
        /* <DEDUP_REMOVED lines=44> */
.L_x_7232:
[----:B------:R-:W-:Y:S05]  /*12ba0*/  BSYNC.RECONVERGENT B1 ;  /* 0x0000000000017941 */ /* 0x000fea0003800200 */
.L_x_7231:
        /* <DEDUP_REMOVED lines=8> */
[----:B------:R-:W-:Y:S01]  /*12c30*/  IMAD.MOV.U32 R9, RZ, RZ, R12 ;  /* 0x000000ffff097224 */ /* 0x000fe200078e000c */
[----:B------:R-:W-:Y:S01]  /*12c40*/  PRMT R102, R102, 0x7632, R102 ;  /* 0x0000763266667816 */ /* 0x000fe20000000066 */
        /* <DEDUP_REMOVED lines=15> */
.L_x_7238:
        /* <DEDUP_REMOVED lines=13> */
.L_x_7240:
[----:B------:R-:W-:Y:S05]  /*12e10*/  BSYNC.RECONVERGENT B2 ;  /* 0x0000000000027941 */ /* 0x000fea0003800200 */
.L_x_7239:
        /* <DEDUP_REMOVED lines=44> */
.L_x_7237:
[----:B------:R-:W-:Y:S05]  /*130e0*/  BSYNC.RECONVERGENT B1 ;  /* 0x0000000000017941 */ /* 0x000fea0003800200 */
.L_x_7236:
        /* <DEDUP_REMOVED lines=23> */
.L_x_7243:
        /* <DEDUP_REMOVED lines=13> */
.L_x_7245:
[----:B------:R-:W-:Y:S05]  /*13330*/  BSYNC.RECONVERGENT B2 ;  /* 0x0000000000027941 */ /* 0x000fea0003800200 */
.L_x_7244:
        /* <DEDUP_REMOVED lines=44> */
.L_x_7242:
[----:B------:R-:W-:Y:S05]  /*13600*/  BSYNC.RECONVERGENT B1 ;  /* 0x0000000000017941 */ /* 0x000fea0003800200 */
.L_x_7241:
        /* <DEDUP_REMOVED lines=26> */
.L_x_7248:
        /* <DEDUP_REMOVED lines=15> */
.L_x_7250:
[----:B------:R-:W-:Y:S05]  /*138a0*/  BSYNC.RECONVERGENT B2 ;  /* 0x0000000000027941 */ /* 0x000fea0003800200 */
.L_x_7249:
        /* <DEDUP_REMOVED lines=44> */
.L_x_7247:
[----:B------:R-:W-:Y:S05]  /*13b70*/  BSYNC.RECONVERGENT B1 ;  /* 0x0000000000017941 */ /* 0x000fea0003800200 */
.L_x_7246:
        /* <DEDUP_REMOVED lines=15> */
.L_x_7210:
        /* <DEDUP_REMOVED lines=16> */
.L_x_7254:
        /* <DEDUP_REMOVED lines=13> */
.L_x_7256:
[----:B------:R-:W-:Y:S05]  /*13e40*/  BSYNC.RECONVERGENT B2 ;  /* 0x0000000000027941 */ /* 0x000fea0003800200 */
.L_x_7255:
        /* <DEDUP_REMOVED lines=43> */
.L_x_7253:
[----:B------:R-:W-:Y:S05]  /*14100*/  BSYNC.RECONVERGENT B1 ;  /* 0x0000000000017941 */ /* 0x000fea0003800200 */
.L_x_7252:
[----:B------:R-:W0:Y:S01]  /*14110*/  LDC R150, c[0x0][0x404] ;  /* 0x00010100ff967b82 */ /* 0x000e220000000800 */
[----:B------:R-:W-:Y:S01]  /*14120*/  HFMA2 R138, -RZ, RZ, 0.1171875, 0 ;  /* 0x2f800000ff8a7431 */ /* 0x000fe200000001ff */
[----:B------:R-:W-:Y:S01]  /*14130*/  I2FP.F32.U32 R9, R18 ;  /* 0x0000001200097245 */ /* 0x000fe20000201000 */
[C---:B-----5:R-:W-:Y:S01]  /*14140*/  IMAD.U32 R18, R104.reuse, 0x10000, RZ ;  /* 0x0001000068127824 */ /* 0x060fe200078e00ff */
[----:B------:R-:W-:Y:S01]  /*14150*/  ISETP.NE.AND P1, PT, R19, 0x1, PT ;  /* 0x000000011300780c */ /* 0x000fe20003f25270 */
[----:B------:R-:W-:Y:S01]  /*14160*/  BSSY.RECONVERGENT B1, `(.L_x_7257) ;  /* 0x000004f000017945 */ /* 0x000fe20003800200 */
[----:B------:R-:W-:Y:S01]  /*14170*/  PRMT R104, R104, 0x7632, R104 ;  /* 0x0000763268687816 */ /* 0x000fe20000000068 */
[----:B------:R-:W-:Y:S01]  /*14180*/  FMUL.FTZ R18, R18, UR4 ;  /* 0x0000000412127c20 */ /* 0x000fe20008410000 */
[----:B------:R-:W1:Y:S01]  /*14190*/  LDC R149, c[0x0][0x408] ;  /* 0x00010200ff957b82 */ /* 0x000e620000000800 */
[----:B------:R-:W-:Y:S02]  /*141a0*/  IMAD.MOV.U32 R100, RZ, RZ, 0x2 ;  /* 0x00000002ff647424 */ /* 0x000fe400078e00ff */
[----:B------:R-:W-:-:S05]  /*141b0*/  FFMA.FTZ R9, R9, R138, 1.1641532182693481445e-10 ;  /* 0x2f00000009097423 */ /* 0x000fca000001008a */
[----:B0-----:R-:W-:Y:S02]  /*141c0*/  FSETP.GTU.FTZ.AND P0, PT, R9, R150, PT ;  /* 0x000000960900720b */ /* 0x001fe40003f1c000 */
[----:B------:R-:W-:Y:S02]  /*141d0*/  MOV R9, R12 ;  /* 0x0000000c00097202 */ /* 0x000fe40000000f00 */
        /* <DEDUP_REMOVED lines=13> */
.L_x_7259:
        /* <DEDUP_REMOVED lines=13> */
.L_x_7261:
[----:B------:R-:W-:Y:S05]  /*14380*/  BSYNC.RECONVERGENT B2 ;  /* 0x0000000000027941 */ /* 0x000fea0003800200 */
.L_x_7260:
        /* <DEDUP_REMOVED lines=44> */
.L_x_7258:
[----:B------:R-:W-:Y:S05]  /*14650*/  BSYNC.RECONVERGENT B1 ;  /* 0x0000000000017941 */ /* 0x000fea0003800200 */
.L_x_7257:
        /* <DEDUP_REMOVED lines=21> */
.L_x_7264:
        /* <DEDUP_REMOVED lines=13> */
.L_x_7266:
[----:B------:R-:W-:Y:S05]  /*14880*/  BSYNC.RECONVERGENT B2 ;  /* 0x0000000000027941 */ /* 0x000fea0003800200 */
.L_x_7265:
        /* <DEDUP_REMOVED lines=44> */
.L_x_7263:
[----:B------:R-:W-:Y:S05]  /*14b50*/  BSYNC.RECONVERGENT B1 ;  /* 0x0000000000017941 */ /* 0x000fea0003800200 */
.L_x_7262:
[----:B------:R-:W-:Y:S01]  /*14b60*/  I2FP.F32.U32 R9, R9 ;  /* 0x0000000900097245 */ /* 0x000fe20000201000 */
[----:B------:R-:W-:Y:S01]  /*14b70*/  IMAD.U32 R100, R105, 0x10000, RZ ;  /* 0x0001000069647824 */ /* 0x000fe200078e00ff */
[----:B------:R-:W-:Y:S01]  /*14b80*/  ISETP.NE.AND P2, PT, R102, 0x1, PT ;  /* 0x000000016600780c */ /* 0x000fe20003f45270 */
[----:B------:R-:W-:Y:S01]  /*14b90*/  BSSY.RECONVERGENT B1, `(.L_x_7267) ;  /* 0x000004d000017945 */ /* 0x000fe20003800200 */
[----:B------:R-:W-:Y:S02]  /*14ba0*/  IMAD.MOV.U32 R103, RZ, RZ, 0x2 ;  /* 0x00000002ff677424 */ /* 0x000fe400078e00ff */
[----:B------:R-:W-:Y:S01]  /*14bb0*/  FFMA.FTZ R9, R9, R138, 1.1641532182693481445e-10 ;  /* 0x2f00000009097423 */ /* 0x000fe2000001008a */
[----:B------:R-:W-:Y:S01]  /*14bc0*/  FMUL.FTZ R100, R100, UR4 ;  /* 0x0000000464647c20 */ /* 0x000fe20008410000 */
[----:B------:R-:W-:-:S03]  /*14bd0*/  MOV R101, R12 ;  /* 0x0000000c00657202 */ /* 0x000fc60000000f00 */
[----:B------:R-:W-:Y:S01]  /*14be0*/  FMUL.FTZ R100, R100, R149 ;  /* 0x0000009564647220 */ /* 0x000fe20000410000 */
[----:B------:R-:W-:Y:S02]  /*14bf0*/  FSETP.GTU.FTZ.AND P1, PT, R9, R150, PT ;  /* 0x000000960900720b */ /* 0x000fe40003f3c000 */
[----:B------:R-:W-:Y:S02]  /*14c00*/  PRMT R9, R105, 0x7632, R9 ;  /* 0x0000763269097816 */ /* 0x000fe40000000009 */
        /* <DEDUP_REMOVED lines=11> */
.L_x_7269:
        /* <DEDUP_REMOVED lines=13> */
.L_x_7271:
[----:B------:R-:W-:Y:S05]  /*14d90*/  BSYNC.RECONVERGENT B2 ;  /* 0x0000000000027941 */ /* 0x000fea0003800200 */
.L_x_7270:
        /* <DEDUP_REMOVED lines=44> */
.L_x_7268:
[----:B------:R-:W-:Y:S05]  /*15060*/  BSYNC.RECONVERGENT B1 ;  /* 0x0000000000017941 */ /* 0x000fea0003800200 */
.L_x_7267:
[----:B------:R-:W-:Y:S01]  /*15070*/  I2FP.F32.U32 R101, R101 ;  /* 0x0000006500657245 */ /* 0x000fe20000201000 */
[----:B------:R-:W-:Y:S01]  /*15080*/  IMAD.U32 R9, R9, 0x10000, RZ ;  /* 0x0001000009097824 */ /* 0x000fe200078e00ff */
[----:B------:R-:W-:Y:S01]  /*15090*/  ISETP.NE.AND P3, PT, R103, 0x1, PT ;  /* 0x000000016700780c */ /* 0x000fe20003f65270 */
[----:B------:R-:W-:Y:S02]  /*150a0*/  BSSY.RECONVERGENT B1, `(.L_x_7272) ;  /* 0x000004c000017945 */ /* 0x000fe40003800200 */
[----:B------:R-:W-:Y:S01]  /*150b0*/  FFMA.FTZ R101, R101, R138, 1.1641532182693481445e-10 ;  /* 0x2f00000065657423 */ /* 0x000fe2000001008a */
[----:B------:R-:W-:Y:S01]  /*150c0*/  FMUL.FTZ R100, R9, UR4 ;  /* 0x0000000409647c20 */ /* 0x000fe20008410000 */
[----:B------:R-:W-:-:S03]  /*150d0*/  MOV R9, R12 ;  /* 0x0000000c00097202 */ /* 0x000fc60000000f00 */
[----:B------:R-:W-:Y:S01]  /*150e0*/  FMUL.FTZ R100, R100, R149 ;  /* 0x0000009564647220 */ /* 0x000fe20000410000 */
[----:B------:R-:W-:Y:S01]  /*150f0*/  FSETP.GTU.FTZ.AND P2, PT, R101, R150, PT ;  /* 0x000000966500720b */ /* 0x000fe20003f5c000 */
[----:B------:R-:W-:-:S03]  /*15100*/  IMAD.MOV.U32 R101, RZ, RZ, 0x2 ;  /* 0x00000002ff657424 */ /* 0x000fc600078e00ff */
        /* <DEDUP_REMOVED lines=11> */
.L_x_7274:
        /* <DEDUP_REMOVED lines=13> */
.L_x_7276:
[----:B------:R-:W-:Y:S05]  /*15290*/  BSYNC.RECONVERGENT B2 ;  /* 0x0000000000027941 */ /* 0x000fea0003800200 */
.L_x_7275:
        /* <DEDUP_REMOVED lines=44> */
.L_x_7273:
[----:B------:R-:W-:Y:S05]  /*15560*/  BSYNC.RECONVERGENT B1 ;  /* 0x0000000000017941 */ /* 0x000fea0003800200 */
.L_x_7272:
        /* <DEDUP_REMOVED lines=22> */
.L_x_7279:
        /* <DEDUP_REMOVED lines=13> */
.L_x_7281:
[----:B------:R-:W-:Y:S05]  /*157a0*/  BSYNC.RECONVERGENT B2 ;  /* 0x0000000000027941 */ /* 0x000fea0003800200 */
.L_x_7280:
        /* <DEDUP_REMOVED lines=44> */
.L_x_7278:
[----:B------:R-:W-:Y:S05]  /*15a70*/  BSYNC.RECONVERGENT B1 ;  /* 0x0000000000017941 */ /* 0x000fea0003800200 */
.L_x_7277:
        /* <DEDUP_REMOVED lines=21> */
.L_x_7284:
        /* <DEDUP_REMOVED lines=13> */
.L_x_7286:
[----:B------:R-:W-:Y:S05]  /*15ca0*/  BSYNC.RECONVERGENT B2 ;  /* 0x0000000000027941 */ /* 0x000fea0003800200 */
.L_x_7285:
        /* <DEDUP_REMOVED lines=44> */
.L_x_7283:
[----:B------:R-:W-:Y:S05]  /*15f70*/  BSYNC.RECONVERGENT B1 ;  /* 0x0000000000017941 */ /* 0x000fea0003800200 */
.L_x_7282:
[----:B------:R-:W-:Y:S01]  /*15f80*/  I2FP.F32.U32 R9, R9 ;  /* 0x0000000900097245 */ /* 0x000fe20000201000 */
[C---:B------:R-:W-:Y:S01]  /*15f90*/  IMAD.U32 R100, R107.reuse, 0x10000, RZ ;  /* 0x000100006b647824 */ /* 0x040fe200078e00ff */
[----:B------:R-:W-:Y:S01]  /*15fa0*/  ISETP.NE.AND P6, PT, R102, 0x1, PT ;  /* 0x000000016600780c */ /* 0x000fe20003fc5270 */
[----:B------:R-:W-:Y:S01]  /*15fb0*/  BSSY.RECONVERGENT B1, `(.L_x_7287) ;  /* 0x0000050000017945 */ /* 0x000fe20003800200 */
[----:B------:R-:W-:Y:S01]  /*15fc0*/  PRMT R107, R107, 0x7632, R107 ;  /* 0x000076326b6b7816 */ /* 0x000fe2000000006b */
[----:B------:R-:W-:Y:S01]  /*15fd0*/  FFMA.FTZ R9, R9, R138, 1.1641532182693481445e-10 ;  /* 0x2f00000009097423 */ /* 0x000fe2000001008a */
[----:B------:R-:W-:Y:S01]  /*15fe0*/  FMUL.FTZ R100, R100, UR4 ;  /* 0x0000000464647c20 */ /* 0x000fe20008410000 */
[----:B------:R-:W-:-:S03]  /*15ff0*/  MOV R101, R12 ;  /* 0x0000000c00657202 */ /* 0x000fc60000000f00 */
[----:B------:R-:W-:Y:S01]  /*16000*/  FMUL.FTZ R100, R100, R149 ;  /* 0x0000009564647220 */ /* 0x000fe20000410000 */
[----:B------:R-:W-:Y:S01]  /*16010*/  FSETP.GTU.FTZ.AND P5, PT, R9, R150, PT ;  /* 0x000000960900720b */ /* 0x000fe20003fbc000 */
[----:B------:R-:W-:-:S03]  /*16020*/  IMAD.MOV.U32 R9, RZ, RZ, 0x2 ;  /* 0x00000002ff097424 */ /* 0x000fc600078e00ff */
[----:B------:R-:W-:Y:S02]  /*16030*/  FSEL R106, R100, RZ, !P5 ;  /* 0x000000ff646a7208 */ /* 0x000fe40006800000 */
[----:B------:R-:W-:-:S03]  /*16040*/  PLOP3.LUT P5, PT, P5, PT, PT, 0x8, 0x80 ;  /* 0x000000000080781c */ /* 0x000fc60002fae170 */
[----:B------:R-:W-:Y:S01]  /*16050*/  IMAD.MOV.U32 R137, RZ, RZ, R106 ;  /* 0x000000ffff897224 */ /* 0x000fe200078e006a */
        /* <DEDUP_REMOVED lines=9> */
.L_x_7289:
        /* <DEDUP_REMOVED lines=15> */
.L_x_7291:
[----:B------:R-:W-:Y:S05]  /*161e0*/  BSYNC.RECONVERGENT B2 ;  /* 0x0000000000027941 */ /* 0x000fea0003800200 */
.L_x_7290:
        /* <DEDUP_REMOVED lines=44> */
.L_x_7288:
[----:B------:R-:W-:Y:S05]  /*164b0*/  BSYNC.RECONVERGENT B1 ;  /* 0x0000000000017941 */ /* 0x000fea0003800200 */
.L_x_7287:
[----:B------:R-:W-:Y:S01]  /*164c0*/  I2FP.F32.U32 R101, R101 ;  /* 0x0000006500657245 */ /* 0x000fe20000201000 */
[----:B------:R-:W-:Y:S01]  /*164d0*/  IMAD.U32 R107, R107, 0x10000, RZ ;  /* 0x000100006b6b7824 */ /* 0x000fe200078e00ff */
[----:B------:R-:W-:-:S03]  /*164e0*/  F2FP.BF16.F32.PACK_AB R102, R128, R127 ;  /* 0x0000007f8066723e */ /* 0x000fc600000010ff */
[----:B------:R-:W-:Y:S01]  /*164f0*/  FFMA.FTZ R101, R101, R138, 1.1641532182693481445e-10 ;  /* 0x2f00000065657423 */ /* 0x000fe2000001008a */
[----:B------:R-:W-:-:S04]  /*16500*/  FMUL.FTZ R100, R107, UR4 ;  /* 0x000000046b647c20 */ /* 0x000fc80008410000 */
[----:B------:R-:W-:Y:S01]  /*16510*/  FMUL.FTZ R100, R100, R149 ;  /* 0x0000009564647220 */ /* 0x000fe20000410000 */
[----:B------:R-:W-:Y:S02]  /*16520*/  FSETP.GTU.FTZ.AND P6, PT, R101, R150, PT ;  /* 0x000000966500720b */ /* 0x000fe40003fdc000 */
[----:B------:R-:W-:Y:S02]  /*16530*/  F2FP.BF16.F32.PACK_AB R101, R117, R116 ;  /* 0x000000747565723e */ /* 0x000fe400000010ff */
[----:B------:R-:W-:Y:S02]  /*16540*/  FSEL R138, R100, RZ, !P6 ;  /* 0x000000ff648a7208 */ /* 0x000fe40007000000 */
[----:B------:R-:W-:Y:S02]  /*16550*/  PLOP3.LUT P6, PT, P6, PT, PT, 0x8, 0x80 ;  /* 0x000000000080781c */ /* 0x000fe400037ce170 */
[----:B------:R-:W-:Y:S02]  /*16560*/  F2FP.BF16.F32.PACK_AB R100, R19, R18 ;  /* 0x000000121364723e */ /* 0x000fe400000010ff */
[----:B------:R-:W-:-:S09]  /*16570*/  F2FP.BF16.F32.PACK_AB R103, R138, R106 ;  /* 0x0000006a8a67723e */ /* 0x000fd200000010ff */
.L_x_7251:
        /* <DEDUP_REMOVED lines=21> */
.L_x_7209:
[----:B------:R-:W-:Y:S05]  /*166d0*/  BSYNC.RECONVERGENT B0 ;  /* 0x0000000000007941 */ /* 0x000fea0003800200 */
.L_x_7208:
        /* <DEDUP_REMOVED lines=28> */
.L_x_7297:
        /* <DEDUP_REMOVED lines=13> */
.L_x_7299:
[----:B------:R-:W-:Y:S05]  /*16970*/  BSYNC.RECONVERGENT B2 ;  /* 0x0000000000027941 */ /* 0x000fea0003800200 */
.L_x_7298:
        /* <DEDUP_REMOVED lines=43> */
.L_x_7296:
[----:B------:R-:W-:Y:S05]  /*16c30*/  BSYNC.RECONVERGENT B1 ;  /* 0x0000000000017941 */ /* 0x000fea0003800200 */
.L_x_7295:
        /* <DEDUP_REMOVED lines=11> */
[----:B0-----:R-:W-:-:S04]  /*16cf0*/  FMUL.FTZ R108, R108, R151 ;  /* 0x000000976c6c7220 */ /* 0x001fc80000410000 */
[----:B-1----:R-:W-:Y:S01]  /*16d00*/  FSETP.GTU.FTZ.AND P2, PT, R9, R150, PT ;  /* 0x000000960900720b */ /* 0x002fe20003f5c000 */
        /* <DEDUP_REMOVED lines=16> */
.L_x_7302:
        /* <DEDUP_REMOVED lines=13> */
.L_x_7304:
[----:B------:R-:W-:Y:S05]  /*16ee0*/  BSYNC.RECONVERGENT B2 ;  /* 0x0000000000027941 */ /* 0x000fea0003800200 */
.L_x_7303:
        /* <DEDUP_REMOVED lines=44> */
.L_x_7301:
[----:B------:R-:W-:Y:S05]  /*171b0*/  BSYNC.RECONVERGENT B1 ;  /* 0x0000000000017941 */ /* 0x000fea0003800200 */
.L_x_7300:
[----:B------:R-:W-:Y:S01]  /*171c0*/  I2FP.F32.U32 R9, R9 ;  /* 0x0000000900097245 */ /* 0x000fe20000201000 */
[----:B------:R-:W-:Y:S01]  /*171d0*/  IMAD.U32 R100, R100, 0x10000, RZ ;  /* 0x0001000064647824 */ /* 0x000fe200078e00ff */
[----:B------:R-:W-:Y:S01]  /*171e0*/  SHF.L.U32 R109, R104, 0x10, RZ ;  /* 0x00000010686d7819 */ /* 0x000fe200000006ff */
[----:B------:R-:W-:Y:S01]  /*171f0*/  BSSY.RECONVERGENT B1, `(.L_x_7305) ;  /* 0x000004f000017945 */ /* 0x000fe20003800200 */
[----:B------:R-:W-:Y:S02]  /*17200*/  IMAD.MOV.U32 R104, RZ, RZ, 0x2 ;  /* 0x00000002ff687424 */ /* 0x000fe400078e00ff */
[----:B------:R-:W-:Y:S01]  /*17210*/  FFMA.FTZ R9, R9, R140, 1.1641532182693481445e-10 ;  /* 0x2f00000009097423 */ /* 0x000fe2000001008c */
[----:B------:R-:W-:-:S04]  /*17220*/  FMUL.FTZ R100, R100, UR4 ;  /* 0x0000000464647c20 */ /* 0x000fc80008410000 */
[----:B------:R-:W-:Y:S01]  /*17230*/  FMUL.FTZ R100, R100, R151 ;  /* 0x0000009764647220 */ /* 0x000fe20000410000 */
[----:B------:R-:W-:Y:S01]  /*17240*/  FSETP.GTU.FTZ.AND P1, PT, R9, R150, PT ;  /* 0x000000960900720b */ /* 0x000fe20003f3c000 */
[----:B------:R-:W-:-:S03]  /*17250*/  IMAD.MOV.U32 R9, RZ, RZ, R12 ;  /* 0x000000ffff097224 */ /* 0x000fc600078e000c */
        /* <DEDUP_REMOVED lines=14> */
.L_x_7307:
        /* <DEDUP_REMOVED lines=13> */
.L_x_7309:
[----:B------:R-:W-:Y:S05]  /*17410*/  BSYNC.RECONVERGENT B2 ;  /* 0x0000000000027941 */ /* 0x000fea0003800200 */
.L_x_7308:
        /* <DEDUP_REMOVED lines=44> */
.L_x_7306:
[----:B------:R-:W-:Y:S05]  /*176e0*/  BSYNC.RECONVERGENT B1 ;  /* 0x0000000000017941 */ /* 0x000fea0003800200 */
.L_x_7305:
        /* <DEDUP_REMOVED lines=8> */
[----:B------:R-:W-:Y:S01]  /*17770*/  FMUL.FTZ R100, R100, R151 ;  /* 0x0000009764647220 */ /* 0x000fe20000410000 */
[----:B------:R-:W-:Y:S02]  /*17780*/  PRMT R9, R101, 0x7632, R9 ;  /* 0x0000763265097816 */ /* 0x000fe40000000009 */
[----:B------:R-:W-:Y:S02]  /*17790*/  MOV R101, R12 ;  /* 0x0000000c00657202 */ /* 0x000fe40000000f00 */
        /* <DEDUP_REMOVED lines=14> */
.L_x_7312:
        /* <DEDUP_REMOVED lines=13> */
.L_x_7314:
[----:B------:R-:W-:Y:S05]  /*17950*/  BSYNC.RECONVERGENT B2 ;  /* 0x0000000000027941 */ /* 0x000fea0003800200 */
.L_x_7313:
        /* <DEDUP_REMOVED lines=44> */
.L_x_7311:
[----:B------:R-:W-:Y:S05]  /*17c20*/  BSYNC.RECONVERGENT B1 ;  /* 0x0000000000017941 */ /* 0x000fea0003800200 */
.L_x_7310:
[----:B------:R-:W-:Y:S01]  /*17c30*/  I2FP.F32.U32 R101, R101 ;  /* 0x0000006500657245 */ /* 0x000fe20000201000 */
[----:B------:R-:W-:Y:S01]  /*17c40*/  IMAD.U32 R9, R9, 0x10000, RZ ;  /* 0x0001000009097824 */ /* 0x000fe200078e00ff */
[----:B------:R-:W-:Y:S01]  /*17c50*/  ISETP.NE.AND P3, PT, R105, 0x1, PT ;  /* 0x000000016900780c */ /* 0x000fe20003f65270 */
[----:B------:R-:W-:Y:S01]  /*17c60*/  IMAD.U32 R119, R119, 0x10000, RZ ;  /* 0x0001000077777824 */ /* 0x000fe200078e00ff */
[----:B------:R-:W-:Y:S01]  /*17c70*/  BSSY.RECONVERGENT B1, `(.L_x_7315) ;  /* 0x000004d000017945 */ /* 0x000fe20003800200 */
[----:B------:R-:W-:Y:S01]  /*17c80*/  FFMA.FTZ R101, R101, R140, 1.1641532182693481445e-10 ;  /* 0x2f00000065657423 */ /* 0x000fe2000001008c */
[----:B------:R-:W-:Y:S01]  /*17c90*/  FMUL.FTZ R100, R9, UR4 ;  /* 0x0000000409647c20 */ /* 0x000fe20008410000 */
[----:B------:R-:W-:-:S03]  /*17ca0*/  IMAD.MOV.U32 R9, RZ, RZ, R12 ;  /* 0x000000ffff097224 */ /* 0x000fc600078e000c */
[----:B------:R-:W-:Y:S01]  /*17cb0*/  FMUL.FTZ R100, R100, R151 ;  /* 0x0000009764647220 */ /* 0x000fe20000410000 */
[----:B------:R-:W-:Y:S02]  /*17cc0*/  FSETP.GTU.FTZ.AND P2, PT, R101, R150, PT ;  /* 0x000000966500720b */ /* 0x000fe40003f5c000 */
[----:B------:R-:W-:Y:S02]  /*17cd0*/  MOV R101, 0x2 ;  /* 0x0000000200657802 */ /* 0x000fe40000000f00 */
        /* <DEDUP_REMOVED lines=12> */
.L_x_7317:
        /* <DEDUP_REMOVED lines=13> */
.L_x_7319:
[----:B------:R-:W-:Y:S05]  /*17e70*/  BSYNC.RECONVERGENT B2 ;  /* 0x0000000000027941 */ /* 0x000fea0003800200 */
.L_x_7318:
        /* <DEDUP_REMOVED lines=44> */
.L_x_7316:
[----:B------:R-:W-:Y:S05]  /*18140*/  BSYNC.RECONVERGENT B1 ;  /* 0x0000000000017941 */ /* 0x000fea0003800200 */
.L_x_7315:
[----:B------:R-:W-:Y:S01]  /*18150*/  I2FP.F32.U32 R9, R9 ;  /* 0x0000000900097245 */ /* 0x000fe20000201000 */
[----:B------:R-:W-:Y:S01]  /*18160*/  IMAD.U32 R100, R102, 0x10000, RZ ;  /* 0x0001000066647824 */ /* 0x000fe200078e00ff */
[----:B------:R-:W-:Y:S01]  /*18170*/  ISETP.NE.AND P4, PT, R101, 0x1, PT ;  /* 0x000000016500780c */ /* 0x000fe20003f85270 */
[----:B------:R-:W-:Y:S01]  /*18180*/  BSSY.RECONVERGENT B1, `(.L_x_7320) ;  /* 0x0000050000017945 */ /* 0x000fe20003800200 */
[----:B------:R-:W-:Y:S01]  /*18190*/  SHF.L.U32 R129, R106, 0x10, RZ ;  /* 0x000000106a817819 */ /* 0x000fe200000006ff */
        /* <DEDUP_REMOVED lines=20> */
.L_x_7322:
        /* <DEDUP_REMOVED lines=13> */
.L_x_7324:
[----:B------:R-:W-:Y:S05]  /*183b0*/  BSYNC.RECONVERGENT B2 ;  /* 0x0000000000027941 */ /* 0x000fea0003800200 */
.L_x_7323:
        /* <DEDUP_REMOVED lines=44> */
.L_x_7321:
[----:B------:R-:W-:Y:S05]  /*18680*/  BSYNC.RECONVERGENT B1 ;  /* 0x0000000000017941 */ /* 0x000fea0003800200 */
.L_x_7320:
        /* <DEDUP_REMOVED lines=23> */
.L_x_7327:
        /* <DEDUP_REMOVED lines=13> */
.L_x_7329:
[----:B------:R-:W-:Y:S05]  /*188d0*/  BSYNC.RECONVERGENT B2 ;  /* 0x0000000000027941 */ /* 0x000fea0003800200 */
.L_x_7328:
        /* <DEDUP_REMOVED lines=44> */
.L_x_7326:
[----:B------:R-:W-:Y:S05]  /*18ba0*/  BSYNC.RECONVERGENT B1 ;  /* 0x0000000000017941 */ /* 0x000fea0003800200 */
.L_x_7325:
[----:B------:R-:W-:Y:S01]  /*18bb0*/  I2FP.F32.U32 R9, R9 ;  /* 0x0000000900097245 */ /* 0x000fe20000201000 */
[----:B------:R-:W-:Y:S01]  /*18bc0*/  IMAD.U32 R100, R103, 0x10000, RZ ;  /* 0x0001000067647824 */ /* 0x000fe200078e00ff */
[----:B------:R-:W-:Y:S01]  /*18bd0*/  ISETP.NE.AND P6, PT, R102, 0x1, PT ;  /* 0x000000016600780c */ /* 0x000fe20003fc5270 */
[----:B------:R-:W-:Y:S01]  /*18be0*/  IMAD.U32 R101, R107, 0x10000, RZ ;  /* 0x000100006b657824 */ /* 0x000fe200078e00ff */
[----:B------:R-:W-:Y:S01]  /*18bf0*/  PRMT R107, R103, 0x7632, R107 ;  /* 0x00007632676b7816 */ /* 0x000fe2000000006b */
[----:B------:R-:W-:Y:S01]  /*18c00*/  FFMA.FTZ R9, R9, R140, 1.1641532182693481445e-10 ;  /* 0x2f00000009097423 */ /* 0x000fe2000001008c */
[----:B------:R-:W-:Y:S01]  /*18c10*/  FMUL.FTZ R100, R100, UR4 ;  /* 0x0000000464647c20 */ /* 0x000fe20008410000 */
[----:B------:R-:W-:Y:S01]  /*18c20*/  BSSY.RECONVERGENT B1, `(.L_x_7330) ;  /* 0x000004f000017945 */ /* 0x000fe20003800200 */
[----:B------:R-:W-:Y:S02]  /*18c30*/  PRMT R152, R107, 0x7632, R152 ;  /* 0x000076326b987816 */ /* 0x000fe40000000098 */
        /* <DEDUP_REMOVED lines=17> */
.L_x_7332:
        /* <DEDUP_REMOVED lines=15> */
.L_x_7334:
[----:B------:R-:W-:Y:S05]  /*18e40*/  BSYNC.RECONVERGENT B2 ;  /* 0x0000000000027941 */ /* 0x000fea0003800200 */
.L_x_7333:
        /* <DEDUP_REMOVED lines=44> */
.L_x_7331:
[----:B------:R-:W-:Y:S05]  /*19110*/  BSYNC.RECONVERGENT B1 ;  /* 0x0000000000017941 */ /* 0x000fea0003800200 */
.L_x_7330:
        /* <DEDUP_REMOVED lines=15> */
.L_x_7294:
        /* <DEDUP_REMOVED lines=16> */
.L_x_7338:
        /* <DEDUP_REMOVED lines=13> */
.L_x_7340:
[----:B------:R-:W-:Y:S05]  /*193e0*/  BSYNC.RECONVERGENT B2 ;  /* 0x0000000000027941 */ /* 0x000fea0003800200 */
.L_x_7339:
        /* <DEDUP_REMOVED lines=43> */
.L_x_7337:
[----:B------:R-:W-:Y:S05]  /*196a0*/  BSYNC.RECONVERGENT B1 ;  /* 0x0000000000017941 */ /* 0x000fea0003800200 */
.L_x_7336:
        /* <DEDUP_REMOVED lines=9> */
[----:B------:R-:W-:Y:S02]  /*19740*/  FFMA.FTZ R9, R9, R140, 1.1641532182693481445e-10 ;  /* 0x2f00000009097423 */ /* 0x000fe4000001008c */
[----:B0-----:R-:W-:-:S03]  /*19750*/  FMUL.FTZ R104, R104, R151 ;  /* 0x0000009768687220 */ /* 0x001fc60000410000 */
[----:B-1----:R-:W-:Y:S02]  /*19760*/  FSETP.GTU.FTZ.AND P2, PT, R9, R150, PT ;  /* 0x000000960900720b */ /* 0x002fe40003f5c000 */
[----:B------:R-:W-:Y:S02]  /*19770*/  MOV R9, R12 ;  /* 0x0000000c00097202 */ /* 0x000fe40000000f00 */
[----:B------:R-:W-:Y:S01]  /*19780*/  FSEL R106, R104, RZ, !P2 ;  /* 0x000000ff686a7208 */ /* 0x000fe20005000000 */
[----:B------:R-:W-:Y:S01]  /*19790*/  IMAD.MOV.U32 R104, RZ, RZ, 0x2 ;  /* 0x00000002ff687424 */ /* 0x000fe200078e00ff */
[----:B------:R-:W-:-:S03]  /*197a0*/  PLOP3.LUT P2, PT, P2, PT, PT, 0x8, 0x80 ;  /* 0x000000000080781c */ /* 0x000fc6000174e170 */
        /* <DEDUP_REMOVED lines=11> */
.L_x_7343:
        /* <DEDUP_REMOVED lines=13> */
.L_x_7345:
[----:B------:R-:W-:Y:S05]  /*19930*/  BSYNC.RECONVERGENT B2 ;  /* 0x0000000000027941 */ /* 0x000fea0003800200 */
.L_x_7344:
        /* <DEDUP_REMOVED lines=44> */
.L_x_7342:
[----:B------:R-:W-:Y:S05]  /*19c00*/  BSYNC.RECONVERGENT B1 ;  /* 0x0000000000017941 */ /* 0x000fea0003800200 */
.L_x_7341:
[----:B------:R-:W-:Y:S01]  /*19c10*/  I2FP.F32.U32 R9, R9 ;  /* 0x0000000900097245 */ /* 0x000fe20000201000 */
[----:B------:R-:W-:Y:S01]  /*19c20*/  IMAD.U32 R100, R100, 0x10000, RZ ;  /* 0x0001000064647824 */ /* 0x000fe200078e00ff */
        /* <DEDUP_REMOVED lines=10> */
[----:B------:R-:W-:Y:S01]  /*19cd0*/  IMAD.MOV.U32 R109, RZ, RZ, R107 ;  /* 0x000000ffff6d7224 */ /* 0x000fe200078e006b */
        /* <DEDUP_REMOVED lines=10> */
.L_x_7348:
        /* <DEDUP_REMOVED lines=13> */
.L_x_7350:
[----:B------:R-:W-:Y:S05]  /*19e50*/  BSYNC.RECONVERGENT B2 ;  /* 0x0000000000027941 */ /* 0x000fea0003800200 */
.L_x_7349:
        /* <DEDUP_REMOVED lines=44> */
.L_x_7347:
[----:B------:R-:W-:Y:S05]  /*1a120*/  BSYNC.RECONVERGENT B1 ;  /* 0x0000000000017941 */ /* 0x000fea0003800200 */
.L_x_7346:
        /* <DEDUP_REMOVED lines=8> */
[----:B------:R-:W-:Y:S02]  /*1a1b0*/  IMAD.MOV.U32 R101, RZ, RZ, R12 ;  /* 0x000000ffff657224 */ /* 0x000fe400078e000c */
[----:B------:R-:W-:Y:S01]  /*1a1c0*/  FSETP.GTU.FTZ.AND P1, PT, R105, R150, PT ;  /* 0x000000966900720b */ /* 0x000fe20003f3c000 */
[----:B------:R-:W-:-:S05]  /*1a1d0*/  FMUL.FTZ R100, R100, R151 ;  /* 0x0000009764647220 */ /* 0x000fca0000410000 */
        /* <DEDUP_REMOVED lines=11> */
.L_x_7353:
        /* <DEDUP_REMOVED lines=13> */
.L_x_7355:
[----:B------:R-:W-:Y:S05]  /*1a360*/  BSYNC.RECONVERGENT B2 ;  /* 0x0000000000027941 */ /* 0x000fea0003800200 */
.L_x_7354:
        /* <DEDUP_REMOVED lines=44> */
.L_x_7352:
[----:B------:R-:W-:Y:S05]  /*1a630*/  BSYNC.RECONVERGENT B1 ;  /* 0x0000000000017941 */ /* 0x000fea0003800200 */
.L_x_7351:
[----:B------:R-:W-:Y:S01]  /*1a640*/  I2FP.F32.U32 R101, R101 ;  /* 0x0000006500657245 */ /* 0x000fe20000201000 */
[----:B------:R-:W-:Y:S01]  /*1a650*/  BSSY.RECONVERGENT B1, `(.L_x_7356) ;  /* 0x000004e000017945 */ /* 0x000fe20003800200 */
[----:B------:R-:W-:Y:S02]  /*1a660*/  SHF.L.U32 R9, R9, 0x10, RZ ;  /* 0x0000001009097819 */ /* 0x000fe400000006ff */
        /* <DEDUP_REMOVED lines=18> */
.L_x_7358:
        /* <DEDUP_REMOVED lines=13> */
.L_x_7360:
[----:B------:R-:W-:Y:S05]  /*1a860*/  BSYNC.RECONVERGENT B2 ;  /* 0x0000000000027941 */ /* 0x000fea0003800200 */
.L_x_7359:
        /* <DEDUP_REMOVED lines=44> */
.L_x_7357:
[----:B------:R-:W-:Y:S05]  /*1ab30*/  BSYNC.RECONVERGENT B1 ;  /* 0x0000000000017941 */ /* 0x000fea0003800200 */
.L_x_7356:
[----:B------:R-:W-:Y:S01]  /*1ab40*/  I2FP.F32.U32 R9, R9 ;  /* 0x0000000900097245 */ /* 0x000fe20000201000 */
[----:B------:R-:W-:Y:S01]  /*1ab50*/  BSSY.RECONVERGENT B1, `(.L_x_7361) ;  /* 0x000004f000017945 */ /* 0x000fe20003800200 */
[C---:B------:R-:W-:Y:S02]  /*1ab60*/  SHF.L.U32 R100, R102.reuse, 0x10, RZ ;  /* 0x0000001066647819 */ /* 0x040fe400000006ff */
[----:B------:R-:W-:Y:S01]  /*1ab70*/  ISETP.NE.AND P4, PT, R101, 0x1, PT ;  /* 0x000000016500780c */ /* 0x000fe20003f85270 */
[----:B------:R-:W-:Y:S01]  /*1ab80*/  FFMA.FTZ R9, R9, R140, 1.1641532182693481445e-10 ;  /* 0x2f00000009097423 */ /* 0x000fe2000001008c */
[----:B------:R-:W-:Y:S01]  /*1ab90*/  PRMT R102, R102, 0x7632, R102 ;  /* 0x0000763266667816 */ /* 0x000fe20000000066 */
[----:B------:R-:W-:-:S03]  /*1aba0*/  FMUL.FTZ R100, R100, UR4 ;  /* 0x0000000464647c20 */ /* 0x000fc60008410000 */
[----:B------:R-:W-:Y:S01]  /*1abb0*/  FSETP.GTU.FTZ.AND P3, PT, R9, R150, PT ;  /* 0x000000960900720b */ /* 0x000fe20003f7c000 */
[----:B------:R-:W-:Y:S01]  /*1abc0*/  FMUL.FTZ R100, R100, R151 ;  /* 0x0000009764647220 */ /* 0x000fe20000410000 */
[----:B------:R-:W-:-:S04]  /*1abd0*/  MOV R9, R12 ;  /* 0x0000000c00097202 */ /* 0x000fc80000000f00 */
        /* <DEDUP_REMOVED lines=12> */
.L_x_7363:
        /* <DEDUP_REMOVED lines=13> */
.L_x_7365:
[----:B------:R-:W-:Y:S05]  /*1ad70*/  BSYNC.RECONVERGENT B2 ;  /* 0x0000000000027941 */ /* 0x000fea0003800200 */
.L_x_7364:
        /* <DEDUP_REMOVED lines=44> */
.L_x_7362:
[----:B------:R-:W-:Y:S05]  /*1b040*/  BSYNC.RECONVERGENT B1 ;  /* 0x0000000000017941 */ /* 0x000fea0003800200 */
.L_x_7361:
[----:B------:R-:W-:Y:S01]  /*1b050*/  I2FP.F32.U32 R9, R9 ;  /* 0x0000000900097245 */ /* 0x000fe20000201000 */
[----:B------:R-:W-:Y:S01]  /*1b060*/  BSSY.RECONVERGENT B1, `(.L_x_7366) ;  /* 0x000004e000017945 */ /* 0x000fe20003800200 */
[----:B------:R-:W-:Y:S02]  /*1b070*/  SHF.L.U32 R102, R102, 0x10, RZ ;  /* 0x0000001066667819 */ /* 0x000fe400000006ff */
[----:B------:R-:W-:Y:S01]  /*1b080*/  ISETP.NE.AND P5, PT, R100, 0x1, PT ;  /* 0x000000016400780c */ /* 0x000fe20003fa5270 */
[----:B------:R-:W-:Y:S02]  /*1b090*/  FFMA.FTZ R9, R9, R140, 1.1641532182693481445e-10 ;  /* 0x2f00000009097423 */ /* 0x000fe4000001008c */
        /* <DEDUP_REMOVED lines=16> */
.L_x_7368:
        /* <DEDUP_REMOVED lines=13> */
.L_x_7370:
[----:B------:R-:W-:Y:S05]  /*1b270*/  BSYNC.RECONVERGENT B2 ;  /* 0x0000000000027941 */ /* 0x000fea0003800200 */
.L_x_7369:
        /* <DEDUP_REMOVED lines=44> */
.L_x_7367:
[----:B------:R-:W-:Y:S05]  /*1b540*/  BSYNC.RECONVERGENT B1 ;  /* 0x0000000000017941 */ /* 0x000fea0003800200 */
.L_x_7366:
[----:B------:R-:W-:Y:S01]  /*1b550*/  I2FP.F32.U32 R9, R9 ;  /* 0x0000000900097245 */ /* 0x000fe20000201000 */
[----:B------:R-:W-:Y:S01]  /*1b560*/  BSSY.RECONVERGENT B1, `(.L_x_7371) ;  /* 0x0000051000017945 */ /* 0x000fe20003800200 */
[----:B------:R-:W-:Y:S02]  /*1b570*/  SHF.L.U32 R100, R103, 0x10, RZ ;  /* 0x0000001067647819 */ /* 0x000fe400000006ff */
[----:B------:R-:W-:Y:S01]  /*1b580*/  ISETP.NE.AND P6, PT, R102, 0x1, PT ;  /* 0x000000016600780c */ /* 0x000fe20003fc5270 */
[----:B------:R-:W-:Y:S01]  /*1b590*/  FFMA.FTZ R9, R9, R140, 1.1641532182693481445e-10 ;  /* 0x2f00000009097423 */ /* 0x000fe2000001008c */
[----:B------:R-:W-:Y:S01]  /*1b5a0*/  PRMT R152, R103, 0x7632, R152 ;  /* 0x0000763267987816 */ /* 0x000fe20000000098 */
        /* <DEDUP_REMOVED lines=16> */
.L_x_7373:
        /* <DEDUP_REMOVED lines=15> */
.L_x_7375:
[----:B------:R-:W-:Y:S05]  /*1b7a0*/  BSYNC.RECONVERGENT B2 ;  /* 0x0000000000027941 */ /* 0x000fea0003800200 */
.L_x_7374:
        /* <DEDUP_REMOVED lines=44> */
.L_x_7372:
[----:B------:R-:W-:Y:S05]  /*1ba70*/  BSYNC.RECONVERGENT B1 ;  /* 0x0000000000017941 */ /* 0x000fea0003800200 */
.L_x_7371:
[----:B------:R-:W-:Y:S02]  /*1ba80*/  I2FP.F32.U32 R101, R101 ;  /* 0x0000006500657245 */ /* 0x000fe40000201000 */
[----:B------:R-:W-:Y:S02]  /*1ba90*/  SHF.L.U32 R152, R152, 0x10, RZ ;  /* 0x0000001098987819 */ /* 0x000fe400000006ff */
[----:B------:R-:W-:Y:S01]  /*1baa0*/  F2FP.BF16.F32.PACK_AB R102, R130, R129 ;  /* 0x000000818266723e */ /* 0x000fe200000010ff */
[----:B------:R-:W-:Y:S01]  /*1bab0*/  FFMA.FTZ R101, R101, R140, 1.1641532182693481445e-10 ;  /* 0x2f00000065657423 */ /* 0x000fe2000001008c */
[----:B------:R-:W-:Y:S01]  /*1bac0*/  F2FP.BF16.F32.PACK_AB R100, R107, R106 ;  /* 0x0000006a6b64723e */ /* 0x000fe200000010ff */
[----:B------:R-:W-:-:S03]  /*1bad0*/  FMUL.FTZ R152, R152, UR4 ;  /* 0x0000000498987c20 */ /* 0x000fc60008410000 */
[----:B------:R-:W-:Y:S01]  /*1bae0*/  FSETP.GTU.FTZ.AND P6, PT, R101, R150, PT ;  /* 0x000000966500720b */ /* 0x000fe20003fdc000 */
[----:B------:R-:W-:Y:S01]  /*1baf0*/  FMUL.FTZ R152, R152, R151 ;  /* 0x0000009798987220 */ /* 0x000fe20000410000 */
[----:B------:R-:W-:-:S04]  /*1bb00*/  F2FP.BF16.F32.PACK_AB R101, R119, R118 ;  /* 0x000000767765723e */ /* 0x000fc800000010ff */
[----:B------:R-:W-:Y:S02]  /*1bb10*/  FSEL R140, R152, RZ, !P6 ;  /* 0x000000ff988c7208 */ /* 0x000fe40007000000 */
[----:B------:R-:W-:Y:S02]  /*1bb20*/  PLOP3.LUT P6, PT, P6, PT, PT, 0x8, 0x80 ;  /* 0x000000000080781c */ /* 0x000fe400037ce170 */
[----:B------:R-:W-:-:S11]  /*1bb30*/  F2FP.BF16.F32.PACK_AB R103, R140, R139 ;  /* 0x0000008b8c67723e */ /* 0x000fd600000010ff */
.L_x_7335:
        /* <DEDUP_REMOVED lines=21> */
.L_x_7293:
[----:B------:R-:W-:Y:S05]  /*1bc90*/  BSYNC.RECONVERGENT B0 ;  /* 0x0000000000007941 */ /* 0x000fea0003800200 */
.L_x_7292:
[----:B0-234-:R-:W-:Y:S01]  /*1bca0*/  FADD.FTZ R100, RZ, R11 ;  /* 0x0000000bff647221 */ /* 0x01dfe20000010000 */
        /* <DEDUP_REMOVED lines=159> */
.L_x_7377:
[----:B------:R-:W-:Y:S05]  /*1c6a0*/  BSYNC.RECONVERGENT B0 ;  /* 0x0000000000007941 */ /* 0x000fea0003800200 */
.L_x_7376:
        /* <DEDUP_REMOVED lines=12> */
.L_x_7379:
[----:B------:R-:W-:Y:S05]  /*1c770*/  BSYNC.RECONVERGENT B0 ;  /* 0x0000000000007941 */ /* 0x000fea0003800200 */
.L_x_7378:
        /* <DEDUP_REMOVED lines=54> */
[----:B------:R-:W0:Y:S01]  /*1cae0*/  LDC.64 R104, c[0x0][0x428] ;  /* 0x00010a00ff687b82 */ /* 0x000e220000000a00 */
[--C-:B-1----:R-:W-:Y:S01]  /*1caf0*/  FADD.FTZ R101, R11, -R107.reuse ;  /* 0x8000006b0b657221 */ /* 0x102fe20000010000 */
        /* <DEDUP_REMOVED lines=30> */
.L_x_7381:
[----:B------:R-:W-:Y:S05]  /*1cce0*/  BSYNC.RECONVERGENT B0 ;  /* 0x0000000000007941 */ /* 0x000fea0003800200 */
.L_x_7380:
[----:B------:R-:W-:Y:S01]  /*1ccf0*/  ISETP.NE.AND P1, PT, R144, RZ, PT ;  /* 0x000000ff9000720c */ /* 0x000fe20003f25270 */
[----:B------:R-:W-:-:S12]  /*1cd00*/  BSSY.RECONVERGENT B0, `(.L_x_7382) ;  /* 0x0000022000007945 */ /* 0x000fd80003800200 */
[----:B------:R-:W-:Y:S05]  /*1cd10*/  @!P1 BRA `(.L_x_7383) ;  /* 0x0000000000809947 */ /* 0x000fea0003800000 */
[----:B0-----:R-:W0:Y:S01]  /*1cd20*/  LDC.64 R104, c[0x0][0x428] ;  /* 0x00010a00ff687b82 */ /* 0x001e220000000a00 */
        /* <DEDUP_REMOVED lines=31> */
.L_x_7383:
[----:B------:R-:W-:Y:S05]  /*1cf20*/  BSYNC.RECONVERGENT B0 ;  /* 0x0000000000007941 */ /* 0x000fea0003800200 */
.L_x_7382:
[----:B------:R-:W-:Y:S01]  /*1cf30*/  ISETP.NE.AND P1, PT, R146, RZ, PT ;  /* 0x000000ff9200720c */ /* 0x000fe20003f25270 */
[----:B------:R-:W-:-:S12]  /*1cf40*/  BSSY.RECONVERGENT B0, `(.L_x_7384) ;  /* 0x0000022000007945 */ /* 0x000fd80003800200 */
[----:B------:R-:W-:Y:S05]  /*1cf50*/  @!P1 BRA `(.L_x_7385) ;  /* 0x0000000000809947 */ /* 0x000fea0003800000 */
[----:B0-2---:R-:W0:Y:S01]  /*1cf60*/  LDC.64 R104, c[0x0][0x428] ;  /* 0x00010a00ff687b82 */ /* 0x005e220000000a00 */
        /* <DEDUP_REMOVED lines=31> */
.L_x_7385:
[----:B------:R-:W-:Y:S05]  /*1d160*/  BSYNC.RECONVERGENT B0 ;  /* 0x0000000000007941 */ /* 0x000fea0003800200 */
.L_x_7384:
[----:B------:R-:W-:Y:S01]  /*1d170*/  ISETP.NE.AND P1, PT, R147, RZ, PT ;  /* 0x000000ff9300720c */ /* 0x000fe20003f25270 */
[----:B------:R-:W-:-:S12]  /*1d180*/  BSSY.RECONVERGENT B0, `(.L_x_7386) ;  /* 0x0000022000007945 */ /* 0x000fd80003800200 */
[----:B------:R-:W-:Y:S05]  /*1d190*/  @!P1 BRA `(.L_x_7387) ;  /* 0x0000000000809947 */ /* 0x000fea0003800000 */
[----:B0-23--:R-:W0:Y:S01]  /*1d1a0*/  LDC.64 R104, c[0x0][0x428] ;  /* 0x00010a00ff687b82 */ /* 0x00de220000000a00 */
        /* <DEDUP_REMOVED lines=31> */
.L_x_7387:
[----:B------:R-:W-:Y:S05]  /*1d3a0*/  BSYNC.RECONVERGENT B0 ;  /* 0x0000000000007941 */ /* 0x000fea0003800200 */
.L_x_7386:
        /* <DEDUP_REMOVED lines=33> */
.L_x_7389:
[----:B------:R-:W-:Y:S05]  /*1d5c0*/  BSYNC.RECONVERGENT B0 ;  /* 0x0000000000007941 */ /* 0x000fea0003800200 */
.L_x_7388:
[----:B------:R-:W-:Y:S02]  /*1d5d0*/  UIADD3 UR16, UPT, UPT, UR16, UR12, URZ ;  /* 0x0000000c10107290 */ /* 0x000fe4000fffe0ff */
[----:B------:R-:W-:Y:S02]  /*1d5e0*/  UPLOP3.LUT UP2, UPT, UPT, UPT, UP2, 0x40, 0x4 ;  /* 0x000000000004789c */ /* 0x000fe40003f4e820 */
[----:B------:R-:W-:-:S09]  /*1d5f0*/  UISETP.GE.AND UP1, UPT, UR16, UR13, UPT ;  /* 0x0000000d1000728c */ /* 0x000fd2000bf26270 */
[----:B------:R-:W-:Y:S05]  /*1d600*/  BRA.U !UP1, `(.L_x_7390) ;  /* 0xfffffe3909487547 */ /* 0x000fea000b83ffff */
[----:B------:R-:W-:Y:S05]  /*1d610*/  EXIT ;  /* 0x000000000000794d */ /* 0x000fea0003800000 */
.L_x_7391:
        /* <DEDUP_REMOVED lines=14> */
.L_x_34020:


//--------------------- .text._ZN10layer_norm13ln_fwd_kernelINS_13Kernel_traitsIf13__nv_bfloat16S2_S2_fjLj5120ELj1ELj1ELj4ELj16ENS_18Kernel_traits_baseILj5120EfS2_S2_S2_fjLj128EEEEELb1ELb0ELb0ELb1EEEvNS_9FwdParamsE --------------------------
	.section	.text._ZN10layer_norm13ln_fwd_kernelINS_13Kernel_traitsIf13__nv_bfloat16S2_S2_fjLj5120ELj1ELj1ELj4ELj16ENS_18Kernel_traits_baseILj5120EfS2_S2_S2_fjLj128EEEEELb1ELb0ELb0ELb1EEEvNS_9FwdParamsE,"ax",@progbits
	.align	128
        .global         _ZN10layer_norm13ln_fwd_kernelINS_13Kernel_traitsIf13__nv_bfloat16S2_S2_fjLj5120ELj1ELj1ELj4ELj16ENS_18Kernel_traits_baseILj5120EfS2_S2_S2_fjLj128EEEEELb1ELb0ELb0ELb1EEEvNS_9FwdParamsE
        .type           _ZN10layer_norm13ln_fwd_kernelINS_13Kernel_traitsIf13__nv_bfloat16S2_S2_fjLj5120ELj1ELj1ELj4ELj16ENS_18Kernel_traits_baseILj5120EfS2_S2_S2_fjLj128EEEEELb1ELb0ELb0ELb1EEEvNS_9FwdParamsE,@function
        .size           _ZN10layer_norm13ln_fwd_kernelINS_13Kernel_traitsIf13__nv_bfloat16S2_S2_fjLj5120ELj1ELj1ELj4ELj16ENS_18Kernel_traits_baseILj5120EfS2_S2_S2_fjLj128EEEEELb1ELb0ELb0ELb1EEEvNS_9FwdParamsE,(.L_x_34021 - _ZN10layer_norm13ln_fwd_kernelINS_13Kernel_traitsIf13__nv_bfloat16S2_S2_fjLj5120ELj1ELj1ELj4ELj16ENS_18Kernel_traits_baseILj5120EfS2_S2_S2_fjLj128EEEEELb1ELb0ELb0ELb1EEEvNS_9FwdParamsE)
        .other          _ZN10layer_norm13ln_fwd_kernelINS_13Kernel_traitsIf13__nv_bfloat16S2_S2_fjLj5120ELj1ELj1ELj4ELj16ENS_18Kernel_traits_baseILj5120EfS2_S2_S2_fjLj128EEEEELb1ELb0ELb0ELb1EEEvNS_9FwdParamsE,@"STO_CUDA_ENTRY STV_DEFAULT"
_ZN10layer_norm13ln_fwd_kernelINS_13Kernel_traitsIf13__nv_bfloat16S2_S2_fjLj5120ELj1ELj1ELj4ELj16ENS_18Kernel_traits_baseILj5120EfS2_S2_S2_fjLj128EEEEELb1ELb0ELb0ELb1EEEvNS_9FwdParamsE:
.text._ZN10layer_norm13ln_fwd_kernelINS_13Kernel_traitsIf13__nv_bfloat16S2_S2_fjLj5120ELj1ELj1ELj4ELj16ENS_18Kernel_traits_baseILj5120EfS2_S2_S2_fjLj128EEEEELb1ELb0ELb0ELb1EEEvNS_9FwdParamsE:
[----:B------:R-:W-:Y:S01]  /*0000*/  LDC R1, c[0x0][0x37c] ;  /* 0x0000df00ff017b82 */ /* 0x000fe20000000800 */
[----:B------:R-:W0:Y:S07]  /*0010*/  LDCU.U8 UR4, c[0x0][0x464] ;  /* 0x00008c80ff0477ac */ /* 0x000e2e0008000000 */
[----:B------:R-:W1:Y:S01]  /*0020*/  LDC R146, c[0x0][0x458] ;  /* 0x00011600ff927b82 */ /* 0x000e620000000800 */
[----:B------:R-:W2:Y:S01]  /*0030*/  LDCU.64 UR10, c[0x0][0x450] ;  /* 0x00008a00ff0a77ac */ /* 0x000ea20008000a00 */
[----:B------:R-:W3:Y:S06]  /*0040*/  LDCU.64 UR8, c[0x0][0x358] ;  /* 0x00006b00ff0877ac */ /* 0x000eec0008000a00 */
[----:B------:R-:W4:Y:S01]  /*0050*/  LDC R147, c[0x0][0x45c] ;  /* 0x00011700ff937b82 */ /* 0x000f220000000800 */
        /* <DEDUP_REMOVED lines=9> */
[----:B0-----:R-:W-:Y:S02]  /*00f0*/  UISETP.NE.U32.AND UP0, UPT, UR4, URZ, UPT ;  /* 0x000000ff0400728c */ /* 0x001fe4000bf05070 */
[----:B------:R-:W0:Y:S01]  /*0100*/  S2UR UR16, SR_CTAID.X ;  /* 0x00000000001079c3 */ /* 0x000e220000002500 */
[----:B------:R-:W0:Y:S01]  /*0110*/  S2R R7, SR_TID.X ;  /* 0x0000000000077919 */ /* 0x000e220000002100 */
[----:B------:R-:W-:-:S06]  /*0120*/  UISETP.NE.AND.EX UP0, UPT, UR5, URZ, UPT, UP0 ;  /* 0x000000ff0500728c */ /* 0x000fcc000bf05300 */
[----:B------:R-:W0:Y:S02]  /*0130*/  LDC R110, c[0x0][0x360] ;  /* 0x0000d800ff6e7b82 */ /* 0x000e240000000800 */
[----:B0-----:R-:W-:Y:S01]  /*0140*/  IMAD R110, R110, UR16, R7 ;  /* 0x000000106e6e7c24 */ /* 0x001fe2000f8e0207 */
[----:B--2---:R-:W-:Y:S02]  /*0150*/  @P0 R2UR UR10, R2 ;  /* 0x00000000020a02ca */ /* 0x004fe400000e0000 */
[----:B------:R-:W-:Y:S02]  /*0160*/  @P0 R2UR UR11, R3 ;  /* 0x00000000030b02ca */ /* 0x000fe400000e0000 */
[----:B-1----:R-:W-:-:S05]  /*0170*/  @P0 IADD3 R146, P1, PT, R4, R9, RZ ;  /* 0x0000000904920210 */ /* 0x002fca0007f3e0ff */
[----:B------:R-:W-:-:S04]  /*0180*/  @P0 IMAD.X R147, RZ, RZ, R5, P1 ;  /* 0x000000ffff930224 */ /* 0x000fc800008e0605 */
[----:B------:R-:W-:Y:S02]  /*0190*/  UIADD3 UR20, UPT, UPT, UR10, -0x61c88647, URZ ;  /* 0x9e3779b90a147890 */ /* 0x000fe4000fffe0ff */
[----:B------:R-:W-:Y:S01]  /*01a0*/  UIADD3 UR21, UPT, UPT, UR11, -0x4498517b, URZ ;  /* 0xbb67ae850b157890 */ /* 0x000fe2000fffe0ff */
[--C-:B------:R-:W-:Y:S01]  /*01b0*/  SHF.R.U64 R17, R146, 0x2, R147.reuse ;  /* 0x0000000292117819 */ /* 0x100fe20000001293 */
[----:B------:R-:W-:Y:S01]  /*01c0*/  UIADD3 UR22, UPT, UPT, UR10, 0x3c6ef372, URZ ;  /* 0x3c6ef3720a167890 */ /* 0x000fe2000fffe0ff */
[----:B------:R-:W-:Y:S01]  /*01d0*/  SHF.R.U32.HI R16, RZ, 0x2, R147 ;  /* 0x00000002ff107819 */ /* 0x000fe20000011693 */
[----:B------:R-:W-:Y:S02]  /*01e0*/  UIADD3 UR23, UPT, UPT, UR11, 0x76cf5d0a, URZ ;  /* 0x76cf5d0a0b177890 */ /* 0x000fe4000fffe0ff */
[----:B------:R-:W-:Y:S02]  /*01f0*/  UIADD3 UR24, UPT, UPT, UR10, -0x255992d5, URZ ;  /* 0xdaa66d2b0a187890 */ /* 0x000fe4000fffe0ff */
[----:B------:R-:W-:-:S02]  /*0200*/  UIADD3 UR25, UPT, UPT, UR11, 0x32370b8f, URZ ;  /* 0x32370b8f0b197890 */ /* 0x000fc4000fffe0ff */
[----:B------:R-:W-:Y:S02]  /*0210*/  UIADD3 UR26, UPT, UPT, UR10, 0x78dde6e4, URZ ;  /* 0x78dde6e40a1a7890 */ /* 0x000fe4000fffe0ff */
[----:B------:R-:W-:Y:S02]  /*0220*/  UIADD3 UR27, UPT, UPT, UR11, -0x126145ec, URZ ;  /* 0xed9eba140b1b7890 */ /* 0x000fe4000fffe0ff */
[----:B------:R-:W-:Y:S02]  /*0230*/  UIADD3 UR28, UPT, UPT, UR10, 0x1715609d, URZ ;  /* 0x1715609d0a1c7890 */ /* 0x000fe4000fffe0ff */
[----:B------:R-:W-:Y:S02]  /*0240*/  UIADD3 UR29, UPT, UPT, UR11, -0x56f99767, URZ ;  /* 0xa90668990b1d7890 */ /* 0x000fe4000fffe0ff */
[----:B------:R-:W-:Y:S02]  /*0250*/  UIADD3 UR30, UPT, UPT, UR10, -0x4ab325aa, URZ ;  /* 0xb54cda560a1e7890 */ /* 0x000fe4000fffe0ff */
[----:B------:R-:W-:-:S02]  /*0260*/  UIADD3 UR31, UPT, UPT, UR11, 0x646e171e, URZ ;  /* 0x646e171e0b1f7890 */ /* 0x000fc4000fffe0ff */
[----:B------:R-:W-:Y:S02]  /*0270*/  UIADD3 UR32, UPT, UPT, UR10, 0x5384540f, URZ ;  /* 0x5384540f0a207890 */ /* 0x000fe4000fffe0ff */
[----:B------:R-:W-:Y:S02]  /*0280*/  UIADD3 UR33, UPT, UPT, UR11, 0x1fd5c5a3, URZ ;  /* 0x1fd5c5a30b217890 */ /* 0x000fe4000fffe0ff */
[----:B------:R-:W-:Y:S02]  /*0290*/  UIADD3 UR34, UPT, UPT, UR10, -0xe443238, URZ ;  /* 0xf1bbcdc80a227890 */ /* 0x000fe4000fffe0ff */
[----:B------:R-:W-:Y:S02]  /*02a0*/  UIADD3 UR35, UPT, UPT, UR11, -0x24c28bd8, URZ ;  /* 0xdb3d74280b237890 */ /* 0x000fe4000fffe0ff */
[----:B------:R-:W-:Y:S02]  /*02b0*/  UIADD3 UR36, UPT, UPT, UR10, -0x700cb87f, URZ ;  /* 0x8ff347810a247890 */ /* 0x000fe4000fffe0ff */
[----:B------:R-:W-:Y:S01]  /*02c0*/  UIADD3 UR37, UPT, UPT, UR11, -0x695add53, URZ ;  /* 0x96a522ad0b257890 */ /* 0x000fe2000fffe0ff */
[----:B------:R-:W-:Y:S11]  /*02d0*/  BRA.U !UP0, `(.L_x_7392) ;  /* 0x0000000108647547 */ /* 0x000ff6000b800000 */
        /* <DEDUP_REMOVED lines=25> */
.L_x_7392:
        /* <DEDUP_REMOVED lines=32> */
.L_x_7393:
[----:B------:R-:W1:Y:S02]  /*0670*/  LDCU UR4, c[0x0][0x384] ;  /* 0x00007080ff0477ac */ /* 0x000e640008000800 */
[----:B-1----:R-:W-:-:S06]  /*0680*/  UISETP.GE.AND UP0, UPT, UR16, UR4, UPT ;  /* 0x000000041000728c */ /* 0x002fcc000bf06270 */
[----:B------:R-:W-:-:S13]  /*0690*/  PLOP3.LUT P0, PT, PT, PT, UP0, 0x80, 0x8 ;  /* 0x000000000008781c */ /* 0x000fda0003f0f008 */
[----:B------:R-:W-:Y:S05]  /*06a0*/  @P0 EXIT ;  /* 0x000000000000094d */ /* 0x000fea0003800000 */
[----:B0-----:R-:W-:Y:S01]  /*06b0*/  IMAD.HI.U32 R3, R110, -0x326172a9, RZ ;  /* 0xcd9e8d576e037827 */ /* 0x001fe200078e00ff */
[----:B------:R-:W0:Y:S03]  /*06c0*/  LDCU.64 UR4, c[0x0][0x3e0] ;  /* 0x00007c00ff0477ac */ /* 0x000e260008000a00 */
[----:B------:R-:W-:Y:S01]  /*06d0*/  HFMA2 R13, -RZ, RZ, 0, 0 ;  /* 0x00000000ff0d7431 */ /* 0x000fe200000001ff */
[----:B------:R-:W-:Y:S01]  /*06e0*/  LOP3.LUT R146, R146, 0x3, RZ, 0xc0, !PT ;  /* 0x0000000392927812 */ /* 0x000fe200078ec0ff */
[C---:B------:R-:W-:Y:S01]  /*06f0*/  IMAD.HI.U32 R0, R17.reuse, -0x2daee0ad, RZ ;  /* 0xd2511f5311007827 */ /* 0x040fe200078e00ff */
[----:B------:R-:W-:Y:S01]  /*0700*/  LOP3.LUT R3, R16, UR10, R3, 0x96, !PT ;  /* 0x0000000a10037c12 */ /* 0x000fe2000f8e9603 */
[----:B------:R-:W1:Y:S02]  /*0710*/  LDCU UR6, c[0x0][0x404] ;  /* 0x00008080ff0677ac */ /* 0x000e640008000800 */
[----:B------:R-:W-:Y:S01]  /*0720*/  IMAD R7, R17, -0x2daee0ad, RZ ;  /* 0xd2511f5311077824 */ /* 0x000fe200078e02ff */
[----:B------:R-:W-:Y:S01]  /*0730*/  LOP3.LUT R0, R0, UR11, RZ, 0x3c, !PT ;  /* 0x0000000b00007c12 */ /* 0x000fe2000f8e3cff */
[----:B------:R-:W-:Y:S01]  /*0740*/  IMAD.HI.U32 R4, R3, -0x2daee0ad, RZ ;  /* 0xd2511f5303047827 */ /* 0x000fe200078e00ff */
[----:B------:R-:W2:Y:S03]  /*0750*/  LDCU UR7, c[0x0][0x408] ;  /* 0x00008100ff0777ac */ /* 0x000ea60008000800 */
[----:B------:R-:W-:Y:S01]  /*0760*/  IMAD R5, R110, -0x326172a9, RZ ;  /* 0xcd9e8d576e057824 */ /* 0x000fe200078e02ff */
[----:B------:R-:W-:Y:S01]  /*0770*/  LOP3.LUT R4, R7, UR21, R4, 0x96, !PT ;  /* 0x0000001507047c12 */ /* 0x000fe2000f8e9604 */
[C---:B------:R-:W-:Y:S01]  /*0780*/  IMAD.HI.U32 R2, R0.reuse, -0x326172a9, RZ ;  /* 0xcd9e8d5700027827 */ /* 0x040fe200078e00ff */
[----:B------:R-:W3:Y:S03]  /*0790*/  LDCU UR18, c[0x0][0x388] ;  /* 0x00007100ff1277ac */ /* 0x000ee60008000800 */
[----:B------:R-:W-:Y:S01]  /*07a0*/  IMAD R6, R3, -0x2daee0ad, RZ ;  /* 0xd2511f5303067824 */ /* 0x000fe200078e02ff */
[----:B------:R-:W-:Y:S01]  /*07b0*/  LOP3.LUT R2, R5, UR20, R2, 0x96, !PT ;  /* 0x0000001405027c12 */ /* 0x000fe2000f8e9602 */
[----:B------:R-:W-:Y:S01]  /*07c0*/  IMAD R5, R0, -0x326172a9, RZ ;  /* 0xcd9e8d5700057824 */ /* 0x000fe200078e02ff */
[----:B0-----:R-:W-:Y:S01]  /*07d0*/  UISETP.NE.U32.AND UP0, UPT, UR4, URZ, UPT ;  /* 0x000000ff0400728c */ /* 0x001fe2000bf05070 */
[----:B------:R-:W-:Y:S01]  /*07e0*/  IMAD.HI.U32 R0, R4, -0x326172a9, RZ ;  /* 0xcd9e8d5704007827 */ /* 0x000fe200078e00ff */
[----:B------:R-:W0:Y:S03]  /*07f0*/  LDCU.U8 UR38, c[0x0][0x410] ;  /* 0x00008200ff2677ac */ /* 0x000e260008000000 */
[----:B------:R-:W-:Y:S01]  /*0800*/  IMAD.HI.U32 R3, R2, -0x2daee0ad, RZ ;  /* 0xd2511f5302037827 */ /* 0x000fe200078e00ff */
[----:B------:R-:W-:Y:S01]  /*0810*/  LOP3.LUT R0, R5, UR22, R0, 0x96, !PT ;  /* 0x0000001605007c12 */ /* 0x000fe2000f8e9600 */
[----:B------:R-:W-:-:S02]  /*0820*/  UISETP.NE.AND.EX UP0, UPT, UR5, URZ, UPT, UP0 ;  /* 0x000000ff0500728c */ /* 0x000fc4000bf05300 */
[----:B------:R-:W-:Y:S01]  /*0830*/  IMAD R7, R2, -0x2daee0ad, RZ ;  /* 0xd2511f5302077824 */ /* 0x000fe200078e02ff */
[----:B------:R-:W-:Y:S01]  /*0840*/  LOP3.LUT R3, R6, UR23, R3, 0x96, !PT ;  /* 0x0000001706037c12 */ /* 0x000fe2000f8e9603 */
[----:B------:R-:W-:Y:S01]  /*0850*/  IMAD.HI.U32 R6, R0, -0x2daee0ad, RZ ;  /* 0xd2511f5300067827 */ /* 0x000fe200078e00ff */
[----:B------:R-:W4:Y:S03]  /*0860*/  LDCU UR19, c[0x0][0x400] ;  /* 0x00008000ff1377ac */ /* 0x000f260008000800 */
[----:B------:R-:W-:Y:S01]  /*0870*/  IMAD R5, R4, -0x326172a9, RZ ;  /* 0xcd9e8d5704057824 */ /* 0x000fe200078e02ff */
[----:B------:R-:W-:Y:S01]  /*0880*/  LOP3.LUT R6, R7, UR25, R6, 0x96, !PT ;  /* 0x0000001907067c12 */ /* 0x000fe2000f8e9606 */
[C---:B------:R-:W-:Y:S01]  /*0890*/  IMAD.HI.U32 R2, R3.reuse, -0x326172a9, RZ ;  /* 0xcd9e8d5703027827 */ /* 0x040fe200078e00ff */
[----:B------:R-:W0:Y:S03]  /*08a0*/  LDCU.64 UR12, c[0x0][0x3a0] ;  /* 0x00007400ff0c77ac */ /* 0x000e260008000a00 */
[----:B------:R-:W-:Y:S01]  /*08b0*/  IMAD R4, R3, -0x326172a9, RZ ;  /* 0xcd9e8d5703047824 */ /* 0x000fe200078e02ff */
[----:B------:R-:W-:Y:S01]  /*08c0*/  LOP3.LUT R2, R5, UR24, R2, 0x96, !PT ;  /* 0x0000001805027c12 */ /* 0x000fe2000f8e9602 */
[----:B------:R-:W-:Y:S01]  /*08d0*/  IMAD R5, R0, -0x2daee0ad, RZ ;  /* 0xd2511f5300057824 */ /* 0x000fe200078e02ff */
[----:B------:R-:W0:Y:S01]  /*08e0*/  LDCU.64 UR14, c[0x0][0x380] ;  /* 0x00007000ff0e77ac */ /* 0x000e220008000a00 */
[----:B------:R-:W-:Y:S01]  /*08f0*/  IMAD.HI.U32 R3, R6, -0x326172a9, RZ ;  /* 0xcd9e8d5706037827 */ /* 0x000fe200078e00ff */
[----:B------:R-:W-:-:S03]  /*0900*/  UPLOP3.LUT UP2, UPT, UPT, UPT, UPT, 0x40, 0x4 ;  /* 0x000000000004789c */ /* 0x000fc60003f4e870 */
        /* <DEDUP_REMOVED lines=35> */
.L_x_7647:
[----:B0-----:R-:W0:Y:S01]  /*0b40*/  @UP0 LDCU.64 UR4, c[0x0][0x3e0] ;  /* 0x00007c00ff0407ac */ /* 0x001e220008000a00 */
[----:B------:R-:W1:Y:S01]  /*0b50*/  S2R R11, SR_TID.X ;  /* 0x00000000000b7919 */ /* 0x000e620000002100 */
[----:B------:R-:W2:Y:S01]  /*0b60*/  LDC.64 R112, c[0x0][0x390] ;  /* 0x0000e400ff707b82 */ /* 0x000ea20000000a00 */
[----:B------:R-:W-:Y:S01]  /*0b70*/  PLOP3.LUT P0, PT, PT, PT, UP0, 0x80, 0x8 ;  /* 0x000000000008781c */ /* 0x000fe20003f0f008 */
[----:B0-----:R-:W-:-:S06]  /*0b80*/  @UP0 UIMAD.WIDE UR4, UR16, 0x2, UR4 ;  /* 0x00000002100408a5 */ /* 0x001fcc000f8e0204 */
[----:B------:R-:W-:Y:S01]  /*0b90*/  IMAD.U32 R2, RZ, RZ, UR4 ;  /* 0x00000004ff027e24 */ /* 0x000fe2000f8e00ff */
[----:B------:R-:W-:Y:S01]  /*0ba0*/  UIMAD UR4, UR16, UR18, URZ ;  /* 0x00000012100472a4 */ /* 0x000fe2000f8e02ff */
[----:B------:R-:W-:-:S03]  /*0bb0*/  IMAD.U32 R3, RZ, RZ, UR5 ;  /* 0x00000005ff037e24 */ /* 0x000fc6000f8e00ff */
[----:B------:R-:W-:Y:S02]  /*0bc0*/  USHF.R.S32.HI UR5, URZ, 0x1f, UR4 ;  /* 0x0000001fff057899 */ /* 0x000fe40008011404 */
[----:B------:R-:W3:Y:S02]  /*0bd0*/  @P0 LDG.E.U16 R2, desc[UR8][R2.64] ;  /* 0x0000000802020981 */ /* 0x000ee4000c1e1500 */
[----:B------:R-:W-:-:S06]  /*0be0*/  ULEA.HI UR5, UR5, UR4, URZ, 0x3 ;  /* 0x0000000405057291 */ /* 0x000fcc000f8f18ff */
[----:B------:R-:W-:-:S04]  /*0bf0*/  MOV R10, UR5 ;  /* 0x00000005000a7c02 */ /* 0x000fc80008000f00 */
[----:B-1----:R-:W-:-:S05]  /*0c00*/  LEA.HI.SX32 R10, R10, R11, 0x1d ;  /* 0x0000000b0a0a7211 */ /* 0x002fca00078feaff */
[----:B--2---:R-:W-:-:S06]  /*0c10*/  IMAD.WIDE.U32 R100, R10, 0x10, R112 ;  /* 0x000000100a647825 */ /* 0x004fcc00078e0070 */
[----:B-----5:R-:W5:Y:S01]  /*0c20*/  LDG.E.128 R100, desc[UR8][R100.64] ;  /* 0x0000000864647981 */ /* 0x020f62000c1e1d00 */
[----:B------:R-:W-:Y:S01]  /*0c30*/  PLOP3.LUT P0, PT, PT, PT, UP0, 0x80, 0x8 ;  /* 0x000000000008781c */ /* 0x000fe20003f0f008 */
[----:B------:R-:W-:Y:S01]  /*0c40*/  UISETP.NE.U32.AND UP1, UPT, UR12, URZ, UPT ;  /* 0x000000ff0c00728c */ /* 0x000fe2000bf25070 */
[----:B------:R-:W-:Y:S01]  /*0c50*/  IMAD.MOV.U32 R111, RZ, RZ, 0x2f800000 ;  /* 0x2f800000ff6f7424 */ /* 0x000fe200078e00ff */
        /* <DEDUP_REMOVED lines=18> */
.L_x_33856:
[----:B------:R-:W-:Y:S05]  /*0d80*/  BRX R2 -0xd90                                          (*"BRANCH_TARGETS .L_x_33857,.L_x_33858,.L_x_33859"*) ;  /* 0xfffffff0029c7949 */ /* 0x000fea000383ffff */
.L_x_33859:
[----:B------:R-:W-:Y:S01]  /*0d90*/  VIADD R2, R146, 0x1 ;  /* 0x0000000192027836 */ /* 0x000fe20000000000 */
[----:B------:R-:W-:Y:S01]  /*0da0*/  MOV R0, R14 ;  /* 0x0000000e00007202 */ /* 0x000fe20000000f00 */
[----:B------:R-:W-:Y:S01]  /*0db0*/  IMAD.MOV.U32 R114, RZ, RZ, R141 ;  /* 0x000000ffff727224 */ /* 0x000fe200078e008d */
[----:B------:R-:W-:Y:S06]  /*0dc0*/  BRA `(.L_x_7395) ;  /* 0x0000000000e87947 */ /* 0x000fec0003800000 */
.L_x_33857:
[----:B------:R-:W-:Y:S01]  /*0dd0*/  IMAD.MOV.U32 R114, RZ, RZ, R141 ;  /* 0x000000ffff727224 */ /* 0x000fe200078e008d */
[----:B------:R-:W-:Y:S01]  /*0de0*/  MOV R0, R15 ;  /* 0x0000000f00007202 */ /* 0x000fe20000000f00 */
[----:B------:R-:W-:Y:S01]  /*0df0*/  IMAD.MOV.U32 R2, RZ, RZ, 0x3 ;  /* 0x00000003ff027424 */ /* 0x000fe200078e00ff */
[----:B------:R-:W-:Y:S06]  /*0e00*/  BRA `(.L_x_7395) ;  /* 0x0000000000d87947 */ /* 0x000fec0003800000 */
.L_x_33858:
        /* <DEDUP_REMOVED lines=12> */
.L_x_7396:
        /* <DEDUP_REMOVED lines=42> */
.L_x_7395:
[----:B------:R-:W-:Y:S01]  /*1170*/  I2FP.F32.U32 R0, R0 ;  /* 0x0000000000007245 */ /* 0x000fe20000201000 */
[----:B-----5:R-:W-:Y:S01]  /*1180*/  IMAD.U32 R3, R100, 0x10000, RZ ;  /* 0x0001000064037824 */ /* 0x020fe200078e00ff */
[----:B------:R-:W-:Y:S01]  /*1190*/  ISETP.NE.AND P1, PT, R2, 0x1, PT ;  /* 0x000000010200780c */ /* 0x000fe20003f25270 */
[----:B------:R-:W-:Y:S01]  /*11a0*/  UMOV UR5, UR7 ;  /* 0x0000000700057c82 */ /* 0x000fe20008000000 */
[----:B------:R-:W-:Y:S01]  /*11b0*/  UMOV UR4, UR6 ;  /* 0x0000000600047c82 */ /* 0x000fe20008000000 */
[----:B------:R-:W-:Y:S01]  /*11c0*/  FFMA.FTZ R0, R0, R111, 1.1641532182693481445e-10 ;  /* 0x2f00000000007423 */ /* 0x000fe2000001006f */
[----:B------:R-:W-:Y:S01]  /*11d0*/  FMUL.FTZ R3, R3, UR17 ;  /* 0x0000001103037c20 */ /* 0x000fe20008410000 */
[----:B------:R-:W-:Y:S01]  /*11e0*/  PRMT R100, R100, 0x7632, R100 ;  /* 0x0000763264647816 */ /* 0x000fe20000000064 */
[----:B------:R-:W-:Y:S02]  /*11f0*/  IMAD.MOV.U32 R4, RZ, RZ, 0x2 ;  /* 0x00000002ff047424 */ /* 0x000fe400078e00ff */
[----:B------:R-:W-:Y:S01]  /*1200*/  FMUL.FTZ R3, R3, UR5 ;  /* 0x0000000503037c20 */ /* 0x000fe20008410000 */
[----:B------:R-:W-:-:S02]  /*1210*/  FSETP.GTU.FTZ.AND P0, PT, R0, UR4, PT ;  /* 0x0000000400007c0b */ /* 0x000fc4000bf1c000 */
[C---:B------:R-:W-:Y:S02]  /*1220*/  SHF.L.U32 R0, R104.reuse, 0x10, RZ ;  /* 0x0000001068007819 */ /* 0x040fe400000006ff */
        /* <DEDUP_REMOVED lines=15> */
.L_x_7398:
        /* <DEDUP_REMOVED lines=12> */
.L_x_7399:
        /* <DEDUP_REMOVED lines=43> */
.L_x_7397:
        /* <DEDUP_REMOVED lines=22> */
.L_x_7401:
        /* <DEDUP_REMOVED lines=12> */
.L_x_7402:
        /* <DEDUP_REMOVED lines=36> */
[----:B------:R-:W-:Y:S02]  /*1af0*/  HFMA2 R5, -RZ, RZ, 0, 0 ;  /* 0x00000000ff057431 */ /* 0x000fe400000001ff */
[----:B------:R-:W-:Y:S01]  /*1b00*/  IMAD.WIDE.U32 R6, R6, -0x2daee0ad, RZ ;  /* 0xd2511f5306067825 */ /* 0x000fe200078e00ff */
[----:B------:R-:W-:Y:S02]  /*1b10*/  LOP3.LUT R14, R4, UR36, R19, 0x96, !PT ;  /* 0x00000024040e7c12 */ /* 0x000fe4000f8e9613 */
[----:B------:R-:W-:Y:S02]  /*1b20*/  MOV R12, R18 ;  /* 0x00000012000c7202 */ /* 0x000fe40000000f00 */
[----:B------:R-:W-:Y:S01]  /*1b30*/  LOP3.LUT R15, R2, UR37, R7, 0x96, !PT ;  /* 0x00000025020f7c12 */ /* 0x000fe2000f8e9607 */
[----:B------:R-:W-:Y:S02]  /*1b40*/  IMAD.MOV.U32 R2, RZ, RZ, R114 ;  /* 0x000000ffff027224 */ /* 0x000fe400078e0072 */
[----:B------:R-:W-:-:S07]  /*1b50*/  IMAD.MOV.U32 R114, RZ, RZ, R6 ;  /* 0x000000ffff727224 */ /* 0x000fce00078e0006 */
.L_x_7400:
        /* <DEDUP_REMOVED lines=24> */
.L_x_7404:
        /* <DEDUP_REMOVED lines=12> */
.L_x_7405:
        /* <DEDUP_REMOVED lines=43> */
.L_x_7403:
        /* <DEDUP_REMOVED lines=22> */
.L_x_7407:
        /* <DEDUP_REMOVED lines=12> */
.L_x_7408:
        /* <DEDUP_REMOVED lines=43> */
.L_x_7406:
        /* <DEDUP_REMOVED lines=24> */
.L_x_7410:
        /* <DEDUP_REMOVED lines=12> */
.L_x_7411:
        /* <DEDUP_REMOVED lines=43> */
.L_x_7409:
        /* <DEDUP_REMOVED lines=22> */
.L_x_7413:
        /* <DEDUP_REMOVED lines=12> */
.L_x_7414:
        /* <DEDUP_REMOVED lines=43> */
.L_x_7412:
[----:B------:R-:W-:Y:S01]  /*2ee0*/  I2FP.F32.U32 R2, R2 ;  /* 0x0000000200027245 */ /* 0x000fe20000201000 */
[----:B------:R-:W-:Y:S01]  /*2ef0*/  IMAD.U32 R3, R103, 0x10000, RZ ;  /* 0x0001000067037824 */ /* 0x000fe200078e00ff */
        /* <DEDUP_REMOVED lines=9> */
[----:B------:R-:W-:Y:S02]  /*2f90*/  PRMT R107, R107, 0x7632, R107 ;  /* 0x000076326b6b7816 */ /* 0x000fe4000000006b */
[----:B------:R-:W-:Y:S01]  /*2fa0*/  PLOP3.LUT P5, PT, P5, PT, PT, 0x8, 0x80 ;  /* 0x000000000080781c */ /* 0x000fe20002fae170 */
[----:B------:R-:W-:Y:S01]  /*2fb0*/  FADD.FTZ R3, R3, R2 ;  /* 0x0000000203037221 */ /* 0x000fe20000010000 */
[----:B------:R-:W-:Y:S01]  /*2fc0*/  IMAD.MOV.U32 R2, RZ, RZ, R12 ;  /* 0x000000ffff027224 */ /* 0x000fe200078e000c */
        /* <DEDUP_REMOVED lines=9> */
.L_x_7416:
        /* <DEDUP_REMOVED lines=14> */
.L_x_7417:
        /* <DEDUP_REMOVED lines=43> */
.L_x_7415:
[----:B------:R-:W-:Y:S01]  /*33f0*/  I2FP.F32.U32 R2, R2 ;  /* 0x0000000200027245 */ /* 0x000fe20000201000 */
[----:B------:R-:W-:Y:S01]  /*3400*/  IMAD.U32 R18, R107, 0x10000, RZ ;  /* 0x000100006b127824 */ /* 0x000fe200078e00ff */
[----:B------:R-:W-:Y:S02]  /*3410*/  SHF.L.U32 R103, R103, 0x10, RZ ;  /* 0x0000001067677819 */ /* 0x000fe400000006ff */
[----:B------:R-:W-:Y:S01]  /*3420*/  F2FP.BF16.F32.PACK_AB R102, R4, R5 ;  /* 0x000000050466723e */ /* 0x000fe200000010ff */
[----:B------:R-:W-:Y:S01]  /*3430*/  FFMA.FTZ R2, R2, R111, 1.1641532182693481445e-10 ;  /* 0x2f00000002027423 */ /* 0x000fe2000001006f */
[----:B------:R-:W-:Y:S01]  /*3440*/  F2FP.BF16.F32.PACK_AB R101, R6, R7 ;  /* 0x000000070665723e */ /* 0x000fe200000010ff */
[----:B------:R-:W-:Y:S01]  /*3450*/  FMUL.FTZ R103, R103, UR17 ;  /* 0x0000001167677c20 */ /* 0x000fe20008410000 */
[----:B------:R-:W-:Y:S02]  /*3460*/  F2FP.BF16.F32.PACK_AB R100, R8, R9 ;  /* 0x000000090864723e */ /* 0x000fe400000010ff */
[----:B------:R-:W-:Y:S01]  /*3470*/  FSETP.GTU.FTZ.AND P6, PT, R2, UR4, PT ;  /* 0x0000000402007c0b */ /* 0x000fe2000bfdc000 */
[----:B------:R-:W-:-:S05]  /*3480*/  FMUL.FTZ R103, R103, UR5 ;  /* 0x0000000567677c20 */ /* 0x000fca0008410000 */
[----:B------:R-:W-:Y:S02]  /*3490*/  FSEL R103, R103, RZ, !P6 ;  /* 0x000000ff67677208 */ /* 0x000fe40007000000 */
[----:B------:R-:W-:-:S03]  /*34a0*/  PLOP3.LUT P6, PT, P6, PT, PT, 0x8, 0x80 ;  /* 0x000000000080781c */ /* 0x000fc600037ce170 */
[----:B------:R-:W-:-:S05]  /*34b0*/  FADD.FTZ R2, R103, R18 ;  /* 0x0000001267027221 */ /* 0x000fca0000010000 */
[----:B------:R-:W-:Y:S01]  /*34c0*/  F2FP.BF16.F32.PACK_AB R103, R2, R3 ;  /* 0x000000030267723e */ /* 0x000fe200000010ff */
[----:B------:R-:W-:Y:S06]  /*34d0*/  BRA `(.L_x_7418) ;  /* 0x00000024009c7947 */ /* 0x000fec0003800000 */
.L_x_7394:
        /* <DEDUP_REMOVED lines=15> */
.L_x_7420:
        /* <DEDUP_REMOVED lines=12> */
.L_x_7421:
        /* <DEDUP_REMOVED lines=41> */
[----:B------:R-:W-:-:S07]  /*3920*/  LOP3.LUT R15, R2, UR37, R115, 0x96, !PT ;  /* 0x00000025020f7c12 */ /* 0x000fce000f8e9673 */
.L_x_7419:
[----:B------:R-:W-:Y:S01]  /*3930*/  I2FP.F32.U32 R0, R0 ;  /* 0x0000000000007245 */ /* 0x000fe20000201000 */
[----:B------:R-:W-:Y:S01]  /*3940*/  UMOV UR4, UR6 ;  /* 0x0000000600047c82 */ /* 0x000fe20008000000 */
[----:B-----5:R-:W-:Y:S01]  /*3950*/  SHF.L.U32 R2, R100, 0x10, RZ ;  /* 0x0000001064027819 */ /* 0x020fe200000006ff */
[----:B------:R-:W-:Y:S01]  /*3960*/  UMOV UR5, UR7 ;  /* 0x0000000700057c82 */ /* 0x000fe20008000000 */
[----:B------:R-:W-:Y:S01]  /*3970*/  ISETP.NE.AND P1, PT, R3, 0x1, PT ;  /* 0x000000010300780c */ /* 0x000fe20003f25270 */
[----:B------:R-:W-:Y:S01]  /*3980*/  FFMA.FTZ R0, R0, R111, 1.1641532182693481445e-10 ;  /* 0x2f00000000007423 */ /* 0x000fe2000001006f */
[----:B------:R-:W-:Y:S01]  /*3990*/  PRMT R100, R100, 0x7632, R100 ;  /* 0x0000763264647816 */ /* 0x000fe20000000064 */
[----:B------:R-:W-:Y:S01]  /*39a0*/  FMUL.FTZ R2, R2, UR17 ;  /* 0x0000001102027c20 */ /* 0x000fe20008410000 */
[----:B------:R-:W-:Y:S02]  /*39b0*/  IMAD.MOV.U32 R4, RZ, RZ, 0x2 ;  /* 0x00000002ff047424 */ /* 0x000fe400078e00ff */
        /* <DEDUP_REMOVED lines=15> */
.L_x_7423:
        /* <DEDUP_REMOVED lines=12> */
.L_x_7424:
        /* <DEDUP_REMOVED lines=43> */
.L_x_7422:
        /* <DEDUP_REMOVED lines=20> */
.L_x_7426:
        /* <DEDUP_REMOVED lines=12> */
.L_x_7427:
        /* <DEDUP_REMOVED lines=43> */
.L_x_7425:
        /* <DEDUP_REMOVED lines=21> */
.L_x_7429:
        /* <DEDUP_REMOVED lines=12> */
.L_x_7430:
        /* <DEDUP_REMOVED lines=43> */
.L_x_7428:
        /* <DEDUP_REMOVED lines=20> */
.L_x_7432:
        /* <DEDUP_REMOVED lines=12> */
.L_x_7433:
        /* <DEDUP_REMOVED lines=43> */
.L_x_7431:
        /* <DEDUP_REMOVED lines=21> */
.L_x_7435:
        /* <DEDUP_REMOVED lines=12> */
.L_x_7436:
        /* <DEDUP_REMOVED lines=43> */
.L_x_7434:
[----:B------:R-:W-:Y:S01]  /*5100*/  I2FP.F32.U32 R2, R2 ;  /* 0x0000000200027245 */ /* 0x000fe20000201000 */
[----:B------:R-:W-:Y:S01]  /*5110*/  IMAD.MOV.U32 R18, RZ, RZ, 0x2 ;  /* 0x00000002ff127424 */ /* 0x000fe200078e00ff */
[----:B------:R-:W-:Y:S02]  /*5120*/  SHF.L.U32 R102, R102, 0x10, RZ ;  /* 0x0000001066667819 */ /* 0x000fe400000006ff */
[----:B------:R-:W-:Y:S01]  /*5130*/  ISETP.NE.AND P5, PT, R3, 0x1, PT ;  /* 0x000000010300780c */ /* 0x000fe20003fa5270 */
[----:B------:R-:W-:Y:S02]  /*5140*/  FFMA.FTZ R2, R2, R111, 1.1641532182693481445e-10 ;  /* 0x2f00000002027423 */ /* 0x000fe4000001006f */
        /* <DEDUP_REMOVED lines=15> */
.L_x_7438:
        /* <DEDUP_REMOVED lines=12> */
.L_x_7439:
        /* <DEDUP_REMOVED lines=43> */
.L_x_7437:
[----:B------:R-:W-:Y:S01]  /*55b0*/  I2FP.F32.U32 R2, R2 ;  /* 0x0000000200027245 */ /* 0x000fe20000201000 */
[----:B------:R-:W-:Y:S01]  /*55c0*/  IMAD.MOV.U32 R115, RZ, RZ, 0x2 ;  /* 0x00000002ff737424 */ /* 0x000fe200078e00ff */
[C---:B------:R-:W-:Y:S02]  /*55d0*/  SHF.L.U32 R3, R103.reuse, 0x10, RZ ;  /* 0x0000001067037819 */ /* 0x040fe400000006ff */
        /* <DEDUP_REMOVED lines=18> */
.L_x_7441:
        /* <DEDUP_REMOVED lines=14> */
.L_x_7442:
        /* <DEDUP_REMOVED lines=43> */
.L_x_7440:
[----:B------:R-:W-:Y:S02]  /*5a90*/  I2FP.F32.U32 R2, R2 ;  /* 0x0000000200027245 */ /* 0x000fe40000201000 */
        /* <DEDUP_REMOVED lines=9> */
[----:B------:R-:W-:Y:S02]  /*5b30*/  PLOP3.LUT P6, PT, P6, PT, PT, 0x8, 0x80 ;  /* 0x000000000080781c */ /* 0x000fe400037ce170 */
[----:B------:R-:W-:-:S11]  /*5b40*/  F2FP.BF16.F32.PACK_AB R103, R2, R3 ;  /* 0x000000030267723e */ /* 0x000fd600000010ff */
.L_x_7418:
        /* <DEDUP_REMOVED lines=41> */
.L_x_7445:
        /* <DEDUP_REMOVED lines=12> */
.L_x_7446:
        /* <DEDUP_REMOVED lines=39> */
[----:B------:R-:W-:Y:S02]  /*6110*/  MOV R12, R118 ;  /* 0x00000076000c7202 */ /* 0x000fe40000000f00 */
[----:B------:R-:W-:Y:S01]  /*6120*/  LOP3.LUT R15, R116, UR37, R125, 0x96, !PT ;  /* 0x00000025740f7c12 */ /* 0x000fe2000f8e967d */
[----:B------:R-:W-:-:S07]  /*6130*/  IMAD.MOV.U32 R116, RZ, RZ, RZ ;  /* 0x000000ffff747224 */ /* 0x000fce00078e00ff */
.L_x_7444:
[----:B------:R-:W-:Y:S01]  /*6140*/  I2FP.F32.U32 R114, R117 ;  /* 0x0000007500727245 */ /* 0x000fe20000201000 */
[----:B------:R-:W-:Y:S01]  /*6150*/  IMAD.MOV.U32 R118, RZ, RZ, 0x2 ;  /* 0x00000002ff767424 */ /* 0x000fe200078e00ff */
[----:B-----5:R-:W-:Y:S02]  /*6160*/  SHF.L.U32 R115, R100, 0x10, RZ ;  /* 0x0000001064737819 */ /* 0x020fe400000006ff */
        /* <DEDUP_REMOVED lines=22> */
.L_x_7448:
        /* <DEDUP_REMOVED lines=12> */
.L_x_7449:
        /* <DEDUP_REMOVED lines=43> */
.L_x_7447:
        /* <DEDUP_REMOVED lines=22> */
.L_x_7451:
        /* <DEDUP_REMOVED lines=12> */
.L_x_7452:
        /* <DEDUP_REMOVED lines=43> */
.L_x_7450:
        /* <DEDUP_REMOVED lines=24> */
.L_x_7454:
        /* <DEDUP_REMOVED lines=12> */
.L_x_7455:
        /* <DEDUP_REMOVED lines=43> */
.L_x_7453:
        /* <DEDUP_REMOVED lines=22> */
.L_x_7457:
        /* <DEDUP_REMOVED lines=12> */
.L_x_7458:
        /* <DEDUP_REMOVED lines=43> */
.L_x_7456:
        /* <DEDUP_REMOVED lines=24> */
.L_x_7460:
        /* <DEDUP_REMOVED lines=12> */
.L_x_7461:
        /* <DEDUP_REMOVED lines=43> */
.L_x_7459:
        /* <DEDUP_REMOVED lines=22> */
.L_x_7463:
        /* <DEDUP_REMOVED lines=12> */
.L_x_7464:
        /* <DEDUP_REMOVED lines=43> */
.L_x_7462:
[----:B------:R-:W-:Y:S01]  /*7e90*/  I2FP.F32.U32 R100, R100 ;  /* 0x0000006400647245 */ /* 0x000fe20000201000 */
[----:B------:R-:W-:Y:S01]  /*7ea0*/  IMAD.U32 R122, R107, 0x10000, RZ ;  /* 0x000100006b7a7824 */ /* 0x000fe200078e00ff */
[C---:B------:R-:W-:Y:S01]  /*7eb0*/  SHF.L.U32 R101, R103.reuse, 0x10, RZ ;  /* 0x0000001067657819 */ /* 0x040fe200000006ff */
        /* <DEDUP_REMOVED lines=21> */
.L_x_7466:
        /* <DEDUP_REMOVED lines=14> */
.L_x_7467:
        /* <DEDUP_REMOVED lines=43> */
.L_x_7465:
        /* <DEDUP_REMOVED lines=15> */
.L_x_7443:
[----:B------:R-:W-:Y:S01]  /*8490*/  ISETP.NE.AND P0, PT, R115, 0x1, PT ;  /* 0x000000017300780c */ /* 0x000fe20003f05270 */
[----:B------:R-:W-:Y:S01]  /*84a0*/  IMAD.MOV.U32 R104, RZ, RZ, R12 ;  /* 0x000000ffff687224 */ /* 0x000fe200078e000c */
[----:B-1----:R-:W-:Y:S01]  /*84b0*/  MOV R106, 0x2 ;  /* 0x00000002006a7802 */ /* 0x002fe20000000f00 */
        /* <DEDUP_REMOVED lines=12> */
.L_x_7470:
        /* <DEDUP_REMOVED lines=12> */
.L_x_7471:
        /* <DEDUP_REMOVED lines=42> */
.L_x_7469:
        /* <DEDUP_REMOVED lines=22> */
.L_x_7473:
        /* <DEDUP_REMOVED lines=12> */
.L_x_7474:
        /* <DEDUP_REMOVED lines=43> */
.L_x_7472:
        /* <DEDUP_REMOVED lines=20> */
.L_x_7476:
        /* <DEDUP_REMOVED lines=12> */
.L_x_7477:
        /* <DEDUP_REMOVED lines=43> */
.L_x_7475:
[----:B------:R-:W-:Y:S01]  /*9260*/  I2FP.F32.U32 R100, R100 ;  /* 0x0000006400647245 */ /* 0x000fe20000201000 */
[C---:B------:R-:W-:Y:S01]  /*9270*/  IMAD.U32 R104, R101.reuse, 0x10000, RZ ;  /* 0x0001000065687824 */ /* 0x040fe200078e00ff */
        /* <DEDUP_REMOVED lines=19> */
.L_x_7479:
        /* <DEDUP_REMOVED lines=12> */
.L_x_7480:
        /* <DEDUP_REMOVED lines=43> */
.L_x_7478:
        /* <DEDUP_REMOVED lines=20> */
.L_x_7482:
        /* <DEDUP_REMOVED lines=12> */
.L_x_7483:
        /* <DEDUP_REMOVED lines=43> */
.L_x_7481:
        /* <DEDUP_REMOVED lines=21> */
.L_x_7485:
        /* <DEDUP_REMOVED lines=12> */
.L_x_7486:
        /* <DEDUP_REMOVED lines=43> */
.L_x_7484:
        /* <DEDUP_REMOVED lines=20> */
.L_x_7488:
        /* <DEDUP_REMOVED lines=12> */
.L_x_7489:
        /* <DEDUP_REMOVED lines=43> */
.L_x_7487:
        /* <DEDUP_REMOVED lines=21> */
.L_x_7491:
        /* <DEDUP_REMOVED lines=14> */
.L_x_7492:
        /* <DEDUP_REMOVED lines=43> */
.L_x_7490:
        /* <DEDUP_REMOVED lines=12> */
.L_x_7468:
[----:B------:R-:W-:Y:S02]  /*aae0*/  SEL R107, RZ, 0x1000000, !P6 ;  /* 0x01000000ff6b7807 */ /* 0x000fe40007000000 */
[----:B------:R-:W-:Y:S02]  /*aaf0*/  ISETP.NE.AND P6, PT, R120, RZ, PT ;  /* 0x000000ff7800720c */ /* 0x000fe40003fc5270 */
[----:B------:R-:W-:Y:S02]  /*ab00*/  SEL R120, RZ, 0x10000, !P5 ;  /* 0x00010000ff787807 */ /* 0x000fe40006800000 */
[----:B------:R-:W-:Y:S02]  /*ab10*/  SEL R129, RZ, 0x100, !P4 ;  /* 0x00000100ff817807 */ /* 0x000fe40006000000 */
[----:B------:R-:W-:Y:S02]  /*ab20*/  SEL R104, RZ, 0x1000000, !P2 ;  /* 0x01000000ff687807 */ /* 0x000fe40005000000 */
[----:B------:R-:W-:-:S02]  /*ab30*/  SEL R105, RZ, 0x10000, !P1 ;  /* 0x00010000ff697807 */ /* 0x000fc40004800000 */
[----:B------:R-:W-:Y:S02]  /*ab40*/  SEL R106, RZ, 0x100, !P0 ;  /* 0x00000100ff6a7807 */ /* 0x000fe40004000000 */
[----:B------:R-:W-:Y:S01]  /*ab50*/  LOP3.LUT R129, R129, R107, R120, 0xfe, !PT ;  /* 0x0000006b81817212 */ /* 0x000fe200078efe78 */
[----:B------:R-:W-:Y:S01]  /*ab60*/  VIADD R120, R10, 0x100 ;  /* 0x000001000a787836 */ /* 0x000fe20000000000 */
[----:B------:R-:W-:Y:S02]  /*ab70*/  SEL R128, RZ, 0x1, !P3 ;  /* 0x00000001ff807807 */ /* 0x000fe40005800000 */
[----:B------:R-:W-:Y:S01]  /*ab80*/  LOP3.LUT R106, R106, R104, R105, 0xfe, !PT ;  /* 0x000000686a6a7212 */ /* 0x000fe200078efe69 */
[----:B------:R-:W-:Y:S01]  /*ab90*/  IMAD.WIDE.U32 R104, R0, 0x10, R108 ;  /* 0x0000001000687825 */ /* 0x000fe200078e006c */
[----:B------:R-:W-:Y:S02]  /*aba0*/  SEL R107, RZ, 0x1, !P6 ;  /* 0x00000001ff6b7807 */ /* 0x000fe40007000000 */
[----:B------:R-:W-:Y:S01]  /*abb0*/  LOP3.LUT R129, R129, R128, RZ, 0xfc, !PT ;  /* 0x0000008081817212 */ /* 0x000fe200078efcff */
[----:B------:R-:W-:Y:S01]  /*abc0*/  IMAD.WIDE.U32 R126, R120, 0x10, R112 ;  /* 0x00000010787e7825 */ /* 0x000fe200078e0070 */
[----:B------:R-:W-:Y:S01]  /*abd0*/  LOP3.LUT R128, R106, R107, RZ, 0xfc, !PT ;  /* 0x0000006b6a807212 */ /* 0x000fe200078efcff */
[----:B------:R0:W-:Y:S02]  /*abe0*/  STG.E.128 desc[UR8][R104.64], R100 ;  /* 0x0000006468007986 */ /* 0x0001e4000c101d08 */
[----:B------:R-:W-:-:S05]  /*abf0*/  IMAD.WIDE.U32 R106, R0, 0x8, R18 ;  /* 0x00000008006a7825 */ /* 0x000fca00078e0012 */
[----:B------:R1:W-:Y:S04]  /*ac00*/  STG.E.64 desc[UR8][R106.64], R128 ;  /* 0x000000806a007986 */ /* 0x0003e8000c101b08 */
[----:B0-----:R1:W5:Y:S01]  /*ac10*/  LDG.E.128 R100, desc[UR8][R126.64] ;  /* 0x000000087e647981 */ /* 0x001362000c1e1d00 */
[----:B------:R-:W-:Y:S05]  /*ac20*/  BRA.U !UP1, `(.L_x_7493) ;  /* 0x0000002509f87547 */ /* 0x000fea000b800000 */
[----:B------:R-:W0:Y:S02]  /*ac30*/  LDC.64 R104, c[0x0][0x3a0] ;  /* 0x0000e800ff687b82 */ /* 0x000e240000000a00 */
[----:B0-----:R-:W-:-:S06]  /*ac40*/  IMAD.WIDE.U32 R104, R120, 0x10, R104 ;  /* 0x0000001078687825 */ /* 0x001fcc00078e0068 */
[----:B-1----:R-:W5:Y:S01]  /*ac50*/  LDG.E.128 R104, desc[UR8][R104.64] ;  /* 0x0000000868687981 */ /* 0x002f62000c1e1d00 */
        /* <DEDUP_REMOVED lines=15> */
.L_x_7495:
        /* <DEDUP_REMOVED lines=12> */
.L_x_7496:
        /* <DEDUP_REMOVED lines=42> */
.L_x_7494:
[----:B------:R-:W-:Y:S01]  /*b0b0*/  I2FP.F32.U32 R124, R126 ;  /* 0x0000007e007c7245 */ /* 0x000fe20000201000 */
[C---:B-----5:R-:W-:Y:S01]  /*b0c0*/  IMAD.U32 R123, R100.reuse, 0x10000, RZ ;  /* 0x00010000647b7824 */ /* 0x060fe200078e00ff */
        /* <DEDUP_REMOVED lines=23> */
.L_x_7498:
        /* <DEDUP_REMOVED lines=12> */
.L_x_7499:
        /* <DEDUP_REMOVED lines=43> */
.L_x_7497:
        /* <DEDUP_REMOVED lines=22> */
.L_x_7501:
        /* <DEDUP_REMOVED lines=12> */
.L_x_7502:
        /* <DEDUP_REMOVED lines=43> */
.L_x_7500:
        /* <DEDUP_REMOVED lines=24> */
.L_x_7504:
        /* <DEDUP_REMOVED lines=12> */
.L_x_7505:
        /* <DEDUP_REMOVED lines=43> */
.L_x_7503:
[----:B------:R-:W-:Y:S01]  /*bf70*/  I2FP.F32.U32 R100, R101 ;  /* 0x0000006500647245 */ /* 0x000fe20000201000 */
[----:B------:R-:W-:Y:S01]  /*bf80*/  IMAD.U32 R128, R128, 0x10000, RZ ;  /* 0x0001000080807824 */ /* 0x000fe200078e00ff */
[----:B------:R-:W-:Y:S01]  /*bf90*/  ISETP.NE.AND P3, PT, R104, 0x1, PT ;  /* 0x000000016800780c */ /* 0x000fe20003f65270 */
[----:B------:R-:W-:Y:S01]  /*bfa0*/  IMAD.U32 R129, R129, 0x10000, RZ ;  /* 0x0001000081817824 */ /* 0x000fe200078e00ff */
[----:B------:R-:W-:Y:S01]  /*bfb0*/  MOV R105, 0x2 ;  /* 0x0000000200697802 */ /* 0x000fe20000000f00 */
[----:B------:R-:W-:Y:S01]  /*bfc0*/  FFMA.FTZ R100, R100, R111, 1.1641532182693481445e-10 ;  /* 0x2f00000064647423 */ /* 0x000fe2000001006f */
[----:B------:R-:W-:Y:S01]  /*bfd0*/  FMUL.FTZ R128, R128, UR17 ;  /* 0x0000001180807c20 */ /* 0x000fe20008410000 */
[----:B------:R-:W-:-:S03]  /*bfe0*/  IMAD.MOV.U32 R101, RZ, RZ, R12 ;  /* 0x000000ffff657224 */ /* 0x000fc600078e000c */
[----:B------:R-:W-:Y:S01]  /*bff0*/  FMUL.FTZ R128, R128, UR5 ;  /* 0x0000000580807c20 */ /* 0x000fe20008410000 */
[----:B------:R-:W-:-:S04]  /*c000*/  FSETP.GTU.FTZ.AND P2, PT, R100, UR4, PT ;  /* 0x0000000464007c0b */ /* 0x000fc8000bf5c000 */
        /* <DEDUP_REMOVED lines=12> */
.L_x_7507:
        /* <DEDUP_REMOVED lines=12> */
.L_x_7508:
        /* <DEDUP_REMOVED lines=43> */
.L_x_7506:
        /* <DEDUP_REMOVED lines=9> */
[C---:B------:R-:W-:Y:S02]  /*c4d0*/  SHF.L.U32 R100, R106.reuse, 0x10, RZ ;  /* 0x000000106a647819 */ /* 0x040fe400000006ff */
[----:B------:R-:W-:Y:S02]  /*c4e0*/  FSEL R101, R101, RZ, !P3 ;  /* 0x000000ff65657208 */ /* 0x000fe40005800000 */
[----:B------:R-:W-:Y:S02]  /*c4f0*/  PLOP3.LUT P3, PT, P3, PT, PT, 0x8, 0x80 ;  /* 0x000000000080781c */ /* 0x000fe40001f6e170 */
[----:B------:R-:W-:Y:S01]  /*c500*/  PRMT R106, R106, 0x7632, R106 ;  /* 0x000076326a6a7816 */ /* 0x000fe2000000006a */
        /* <DEDUP_REMOVED lines=11> */
.L_x_7510:
        /* <DEDUP_REMOVED lines=12> */
.L_x_7511:
        /* <DEDUP_REMOVED lines=43> */
.L_x_7509:
[----:B------:R-:W-:Y:S01]  /*c930*/  I2FP.F32.U32 R100, R101 ;  /* 0x0000006500647245 */ /* 0x000fe20000201000 */
[----:B------:R-:W-:Y:S01]  /*c940*/  IMAD.U32 R101, R106, 0x10000, RZ ;  /* 0x000100006a657824 */ /* 0x000fe200078e00ff */
[----:B------:R-:W-:Y:S02]  /*c950*/  SHF.L.U32 R102, R102, 0x10, RZ ;  /* 0x0000001066667819 */ /* 0x000fe400000006ff */
[----:B------:R-:W-:Y:S01]  /*c960*/  ISETP.NE.AND P5, PT, R104, 0x1, PT ;  /* 0x000000016800780c */ /* 0x000fe20003fa5270 */
[----:B------:R-:W-:Y:S02]  /*c970*/  FFMA.FTZ R100, R100, R111, 1.1641532182693481445e-10 ;  /* 0x2f00000064647423 */ /* 0x000fe4000001006f */
[----:B------:R-:W-:-:S03]  /*c980*/  FMUL.FTZ R102, R102, UR17 ;  /* 0x0000001166667c20 */ /* 0x000fc60008410000 */
[----:B------:R-:W-:Y:S01]  /*c990*/  FSETP.GTU.FTZ.AND P4, PT, R100, UR4, PT ;  /* 0x0000000464007c0b */ /* 0x000fe2000bf9c000 */
[----:B------:R-:W-:-:S05]  /*c9a0*/  FMUL.FTZ R102, R102, UR5 ;  /* 0x0000000566667c20 */ /* 0x000fca0008410000 */
        /* <DEDUP_REMOVED lines=14> */
.L_x_7513:
        /* <DEDUP_REMOVED lines=12> */
.L_x_7514:
        /* <DEDUP_REMOVED lines=43> */
.L_x_7512:
[----:B------:R-:W-:Y:S01]  /*ce00*/  I2FP.F32.U32 R100, R101 ;  /* 0x0000006500647245 */ /* 0x000fe20000201000 */
[----:B------:R-:W-:Y:S01]  /*ce10*/  IMAD.U32 R101, R103, 0x10000, RZ ;  /* 0x0001000067657824 */ /* 0x000fe200078e00ff */
[----:B------:R-:W-:Y:S01]  /*ce20*/  ISETP.NE.AND P6, PT, R102, 0x1, PT ;  /* 0x000000016600780c */ /* 0x000fe20003fc5270 */
[----:B------:R-:W-:Y:S01]  /*ce30*/  IMAD.U32 R106, R107, 0x10000, RZ ;  /* 0x000100006b6a7824 */ /* 0x000fe200078e00ff */
[----:B------:R-:W-:Y:S01]  /*ce40*/  PRMT R107, R103, 0x7632, R107 ;  /* 0x00007632676b7816 */ /* 0x000fe2000000006b */
[----:B------:R-:W-:Y:S01]  /*ce50*/  FFMA.FTZ R100, R100, R111, 1.1641532182693481445e-10 ;  /* 0x2f00000064647423 */ /* 0x000fe2000001006f */
[----:B------:R-:W-:Y:S01]  /*ce60*/  FMUL.FTZ R101, R101, UR17 ;  /* 0x0000001165657c20 */ /* 0x000fe20008410000 */
[----:B------:R-:W-:Y:S02]  /*ce70*/  MOV R133, 0x2 ;  /* 0x0000000200857802 */ /* 0x000fe40000000f00 */
[----:B------:R-:W-:Y:S01]  /*ce80*/  PRMT R130, R107, 0x7632, R130 ;  /* 0x000076326b827816 */ /* 0x000fe20000000082 */
        /* <DEDUP_REMOVED lines=16> */
.L_x_7516:
        /* <DEDUP_REMOVED lines=14> */
.L_x_7517:
        /* <DEDUP_REMOVED lines=43> */
.L_x_7515:
        /* <DEDUP_REMOVED lines=15> */
.L_x_7493:
        /* <DEDUP_REMOVED lines=15> */
.L_x_7520:
        /* <DEDUP_REMOVED lines=12> */
.L_x_7521:
        /* <DEDUP_REMOVED lines=42> */
.L_x_7519:
        /* <DEDUP_REMOVED lines=11> */
[----:B------:R-:W-:Y:S02]  /*d910*/  FSEL R104, R104, RZ, !P0 ;  /* 0x000000ff68687208 */ /* 0x000fe40004000000 */
        /* <DEDUP_REMOVED lines=11> */
.L_x_7523:
        /* <DEDUP_REMOVED lines=12> */
.L_x_7524:
        /* <DEDUP_REMOVED lines=40> */
[----:B------:R-:W-:Y:S01]  /*dd10*/  MOV R12, R128 ;  /* 0x00000080000c7202 */ /* 0x000fe20000000f00 */
[----:B------:R-:W-:Y:S01]  /*dd20*/  IMAD.MOV.U32 R132, RZ, RZ, R124 ;  /* 0x000000ffff847224 */ /* 0x000fe200078e007c */
[----:B------:R-:W-:-:S07]  /*dd30*/  LOP3.LUT R15, R106, UR37, R125, 0x96, !PT ;  /* 0x000000256a0f7c12 */ /* 0x000fce000f8e967d */
.L_x_7522:
        /* <DEDUP_REMOVED lines=21> */
.L_x_7526:
        /* <DEDUP_REMOVED lines=12> */
.L_x_7527:
        /* <DEDUP_REMOVED lines=43> */
.L_x_7525:
        /* <DEDUP_REMOVED lines=21> */
.L_x_7529:
        /* <DEDUP_REMOVED lines=12> */
.L_x_7530:
        /* <DEDUP_REMOVED lines=43> */
.L_x_7528:
        /* <DEDUP_REMOVED lines=20> */
.L_x_7532:
        /* <DEDUP_REMOVED lines=12> */
.L_x_7533:
        /* <DEDUP_REMOVED lines=43> */
.L_x_7531:
        /* <DEDUP_REMOVED lines=21> */
.L_x_7535:
        /* <DEDUP_REMOVED lines=12> */
.L_x_7536:
        /* <DEDUP_REMOVED lines=43> */
.L_x_7534:
        /* <DEDUP_REMOVED lines=20> */
.L_x_7538:
        /* <DEDUP_REMOVED lines=12> */
.L_x_7539:
        /* <DEDUP_REMOVED lines=43> */
.L_x_7537:
        /* <DEDUP_REMOVED lines=21> */
.L_x_7541:
        /* <DEDUP_REMOVED lines=14> */
.L_x_7542:
        /* <DEDUP_REMOVED lines=43> */
.L_x_7540:
        /* <DEDUP_REMOVED lines=12> */
.L_x_7518:
        /* <DEDUP_REMOVED lines=39> */
.L_x_7545:
        /* <DEDUP_REMOVED lines=12> */
.L_x_7546:
        /* <DEDUP_REMOVED lines=42> */
.L_x_7544:
[----:B------:R-:W-:Y:S01]  /*10050*/  I2FP.F32.U32 R132, R135 ;  /* 0x0000008700847245 */ /* 0x000fe20000201000 */
[----:B-----5:R-:W-:Y:S01]  /*10060*/  IMAD.U32 R133, R100, 0x10000, RZ ;  /* 0x0001000064857824 */ /* 0x020fe200078e00ff */
        /* <DEDUP_REMOVED lines=23> */
.L_x_7548:
        /* <DEDUP_REMOVED lines=12> */
.L_x_7549:
        /* <DEDUP_REMOVED lines=43> */
.L_x_7547:
        /* <DEDUP_REMOVED lines=22> */
.L_x_7551:
        /* <DEDUP_REMOVED lines=12> */
.L_x_7552:
        /* <DEDUP_REMOVED lines=43> */
.L_x_7550:
[----:B------:R-:W-:Y:S01]  /*10a20*/  I2FP.F32.U32 R100, R100 ;  /* 0x0000006400647245 */ /* 0x000fe20000201000 */
[----:B------:R-:W-:Y:S01]  /*10a30*/  IMAD.U32 R104, R101, 0x10000, RZ ;  /* 0x0001000065687824 */ /* 0x000fe200078e00ff */
[----:B------:R-:W-:Y:S01]  /*10a40*/  ISETP.NE.AND P2, PT, R137, 0x1, PT ;  /* 0x000000018900780c */ /* 0x000fe20003f45270 */
[----:B------:R-:W-:Y:S01]  /*10a50*/  IMAD.U32 R135, R105, 0x10000, RZ ;  /* 0x0001000069877824 */ /* 0x000fe200078e00ff */
[----:B------:R-:W-:Y:S01]  /*10a60*/  PRMT R134, R101, 0x7632, R134 ;  /* 0x0000763265867816 */ /* 0x000fe20000000086 */
[----:B------:R-:W-:Y:S01]  /*10a70*/  FFMA.FTZ R100, R100, R111, 1.1641532182693481445e-10 ;  /* 0x2f00000064647423 */ /* 0x000fe2000001006f */
[----:B------:R-:W-:Y:S01]  /*10a80*/  FMUL.FTZ R104, R104, UR17 ;  /* 0x0000001168687c20 */ /* 0x000fe20008410000 */
[----:B------:R-:W-:Y:S01]  /*10a90*/  PRMT R138, R105, 0x7632, R138 ;  /* 0x00007632698a7816 */ /* 0x000fe2000000008a */
[----:B------:R-:W-:Y:S02]  /*10aa0*/  IMAD.MOV.U32 R101, RZ, RZ, R12 ;  /* 0x000000ffff657224 */ /* 0x000fe400078e000c */
[----:B------:R-:W-:Y:S01]  /*10ab0*/  FMUL.FTZ R104, R104, UR5 ;  /* 0x0000000568687c20 */ /* 0x000fe20008410000 */
[----:B------:R-:W-:-:S04]  /*10ac0*/  FSETP.GTU.FTZ.AND P1, PT, R100, UR4, PT ;  /* 0x0000000464007c0b */ /* 0x000fc8000bf3c000 */
        /* <DEDUP_REMOVED lines=13> */
.L_x_7554:
        /* <DEDUP_REMOVED lines=12> */
.L_x_7555:
        /* <DEDUP_REMOVED lines=43> */
.L_x_7553:
        /* <DEDUP_REMOVED lines=22> */
.L_x_7557:
        /* <DEDUP_REMOVED lines=12> */
.L_x_7558:
        /* <DEDUP_REMOVED lines=43> */
.L_x_7556:
        /* <DEDUP_REMOVED lines=24> */
.L_x_7560:
        /* <DEDUP_REMOVED lines=12> */
.L_x_7561:
        /* <DEDUP_REMOVED lines=43> */
.L_x_7559:
[----:B------:R-:W-:Y:S01]  /*118d0*/  I2FP.F32.U32 R100, R101 ;  /* 0x0000006500647245 */ /* 0x000fe20000201000 */
[----:B------:R-:W-:Y:S01]  /*118e0*/  IMAD.U32 R102, R102, 0x10000, RZ ;  /* 0x0001000066667824 */ /* 0x000fe200078e00ff */
[----:B------:R-:W-:Y:S01]  /*118f0*/  ISETP.NE.AND P5, PT, R104, 0x1, PT ;  /* 0x000000016800780c */ /* 0x000fe20003fa5270 */
[----:B------:R-:W-:Y:S02]  /*11900*/  IMAD.U32 R101, R106, 0x10000, RZ ;  /* 0x000100006a657824 */ /* 0x000fe400078e00ff */
[----:B------:R-:W-:Y:S01]  /*11910*/  FFMA.FTZ R100, R100, R111, 1.1641532182693481445e-10 ;  /* 0x2f00000064647423 */ /* 0x000fe2000001006f */
[----:B------:R-:W-:-:S04]  /*11920*/  FMUL.FTZ R102, R102, UR17 ;  /* 0x0000001166667c20 */ /* 0x000fc80008410000 */
[----:B------:R-:W-:Y:S01]  /*11930*/  FMUL.FTZ R102, R102, UR5 ;  /* 0x0000000566667c20 */ /* 0x000fe20008410000 */
[----:B------:R-:W-:-:S04]  /*11940*/  FSETP.GTU.FTZ.AND P4, PT, R100, UR4, PT ;  /* 0x0000000464007c0b */ /* 0x000fc8000bf9c000 */
        /* <DEDUP_REMOVED lines=14> */
.L_x_7563:
        /* <DEDUP_REMOVED lines=12> */
.L_x_7564:
        /* <DEDUP_REMOVED lines=43> */
.L_x_7562:
[----:B------:R-:W-:Y:S01]  /*11da0*/  I2FP.F32.U32 R100, R101 ;  /* 0x0000006500647245 */ /* 0x000fe20000201000 */
[----:B------:R-:W-:Y:S01]  /*11db0*/  IMAD.U32 R101, R103, 0x10000, RZ ;  /* 0x0001000067657824 */ /* 0x000fe200078e00ff */
[----:B------:R-:W-:Y:S01]  /*11dc0*/  ISETP.NE.AND P6, PT, R102, 0x1, PT ;  /* 0x000000016600780c */ /* 0x000fe20003fc5270 */
[----:B------:R-:W-:Y:S01]  /*11dd0*/  IMAD.MOV.U32 R143, RZ, RZ, 0x2 ;  /* 0x00000002ff8f7424 */ /* 0x000fe200078e00ff */
[----:B------:R-:W-:Y:S01]  /*11de0*/  SHF.L.U32 R106, R107, 0x10, RZ ;  /* 0x000000106b6a7819 */ /* 0x000fe200000006ff */
[----:B------:R-:W-:Y:S01]  /*11df0*/  FFMA.FTZ R100, R100, R111, 1.1641532182693481445e-10 ;  /* 0x2f00000064647423 */ /* 0x000fe2000001006f */
[----:B------:R-:W-:Y:S01]  /*11e00*/  FMUL.FTZ R101, R101, UR17 ;  /* 0x0000001165657c20 */ /* 0x000fe20008410000 */
[----:B------:R-:W-:-:S03]  /*11e10*/  PRMT R107, R103, 0x7632, R107 ;  /* 0x00007632676b7816 */ /* 0x000fc6000000006b */
[----:B------:R-:W-:Y:S01]  /*11e20*/  FMUL.FTZ R101, R101, UR5 ;  /* 0x0000000565657c20 */ /* 0x000fe20008410000 */
[----:B------:R-:W-:Y:S02]  /*11e30*/  FSETP.GTU.FTZ.AND P5, PT, R100, UR4, PT ;  /* 0x0000000464007c0b */ /* 0x000fe4000bfbc000 */
[----:B------:R-:W-:Y:S02]  /*11e40*/  PRMT R139, R107, 0x7632, R139 ;  /* 0x000076326b8b7816 */ /* 0x000fe4000000008b */
        /* <DEDUP_REMOVED lines=14> */
.L_x_7566:
        /* <DEDUP_REMOVED lines=14> */
.L_x_7567:
        /* <DEDUP_REMOVED lines=43> */
.L_x_7565:
[----:B------:R-:W-:Y:S01]  /*122c0*/  I2FP.F32.U32 R100, R101 ;  /* 0x0000006500647245 */ /* 0x000fe20000201000 */
[----:B------:R-:W-:Y:S01]  /*122d0*/  IMAD.U32 R107, R107, 0x10000, RZ ;  /* 0x000100006b6b7824 */ /* 0x000fe200078e00ff */
[----:B------:R-:W-:Y:S01]  /*122e0*/  F2FP.BF16.F32.PACK_AB R101, R134, R135 ;  /* 0x000000878665723e */ /* 0x000fe200000010ff */
[----:B------:R-:W-:Y:S02]  /*122f0*/  IMAD.U32 R102, R139, 0x10000, RZ ;  /* 0x000100008b667824 */ /* 0x000fe400078e00ff */
        /* <DEDUP_REMOVED lines=11> */
.L_x_7543:
        /* <DEDUP_REMOVED lines=15> */
.L_x_7570:
        /* <DEDUP_REMOVED lines=12> */
.L_x_7571:
        /* <DEDUP_REMOVED lines=42> */
.L_x_7569:
        /* <DEDUP_REMOVED lines=23> */
.L_x_7573:
        /* <DEDUP_REMOVED lines=12> */
.L_x_7574:
        /* <DEDUP_REMOVED lines=43> */
.L_x_7572:
[----:B------:R-:W-:Y:S01]  /*12ce0*/  I2FP.F32.U32 R104, R105 ;  /* 0x0000006900687245 */ /* 0x000fe20000201000 */
[----:B------:R-:W-:Y:S01]  /*12cf0*/  IMAD.U32 R100, R100, 0x10000, RZ ;  /* 0x0001000064647824 */ /* 0x000fe200078e00ff */
        /* <DEDUP_REMOVED lines=19> */
.L_x_7576:
        /* <DEDUP_REMOVED lines=12> */
.L_x_7577:
        /* <DEDUP_REMOVED lines=43> */
.L_x_7575:
        /* <DEDUP_REMOVED lines=21> */
.L_x_7579:
        /* <DEDUP_REMOVED lines=12> */
.L_x_7580:
        /* <DEDUP_REMOVED lines=43> */
.L_x_7578:
[----:B------:R-:W-:Y:S01]  /*13660*/  ISETP.NE.AND P4, PT, R104, 0x1, PT ;  /* 0x000000016800780c */ /* 0x000fe20003f85270 */
[----:B------:R-:W-:Y:S01]  /*13670*/  IMAD.MOV.U32 R105, RZ, RZ, 0x2 ;  /* 0x00000002ff697424 */ /* 0x000fe200078e00ff */
[----:B------:R-:W-:Y:S01]  /*13680*/  I2FP.F32.U32 R100, R101 ;  /* 0x0000006500647245 */ /* 0x000fe20000201000 */
[----:B------:R-:W-:Y:S01]  /*13690*/  IMAD.MOV.U32 R101, RZ, RZ, R12 ;  /* 0x000000ffff657224 */ /* 0x000fe200078e000c */
[----:B------:R-:W-:-:S03]  /*136a0*/  SHF.L.U32 R134, R134, 0x10, RZ ;  /* 0x0000001086867819 */ /* 0x000fc600000006ff */
[----:B------:R-:W-:Y:S02]  /*136b0*/  FFMA.FTZ R100, R100, R111, 1.1641532182693481445e-10 ;  /* 0x2f00000064647423 */ /* 0x000fe4000001006f */
[----:B------:R-:W-:-:S03]  /*136c0*/  FMUL.FTZ R134, R134, UR17 ;  /* 0x0000001186867c20 */ /* 0x000fc60008410000 */
[----:B------:R-:W-:Y:S01]  /*136d0*/  FSETP.GTU.FTZ.AND P3, PT, R100, UR4, PT ;  /* 0x0000000464007c0b */ /* 0x000fe2000bf7c000 */
[----:B------:R-:W-:-:S03]  /*136e0*/  FMUL.FTZ R134, R134, UR5 ;  /* 0x0000000586867c20 */ /* 0x000fc60008410000 */
        /* <DEDUP_REMOVED lines=11> */
.L_x_7582:
        /* <DEDUP_REMOVED lines=12> */
.L_x_7583:
        /* <DEDUP_REMOVED lines=43> */
.L_x_7581:
        /* <DEDUP_REMOVED lines=21> */
.L_x_7585:
        /* <DEDUP_REMOVED lines=12> */
.L_x_7586:
        /* <DEDUP_REMOVED lines=43> */
.L_x_7584:
[----:B------:R-:W-:Y:S01]  /*13fd0*/  I2FP.F32.U32 R100, R101 ;  /* 0x0000006500647245 */ /* 0x000fe20000201000 */
[----:B------:R-:W-:Y:S01]  /*13fe0*/  IMAD.MOV.U32 R101, RZ, RZ, R12 ;  /* 0x000000ffff657224 */ /* 0x000fe200078e000c */
[----:B------:R-:W-:Y:S02]  /*13ff0*/  SHF.L.U32 R102, R102, 0x10, RZ ;  /* 0x0000001066667819 */ /* 0x000fe400000006ff */
[----:B------:R-:W-:Y:S01]  /*14000*/  ISETP.NE.AND P5, PT, R104, 0x1, PT ;  /* 0x000000016800780c */ /* 0x000fe20003fa5270 */
[----:B------:R-:W-:Y:S02]  /*14010*/  FFMA.FTZ R100, R100, R111, 1.1641532182693481445e-10 ;  /* 0x2f00000064647423 */ /* 0x000fe4000001006f */
[----:B------:R-:W-:-:S03]  /*14020*/  FMUL.FTZ R102, R102, UR17 ;  /* 0x0000001166667c20 */ /* 0x000fc60008410000 */
[----:B------:R-:W-:Y:S01]  /*14030*/  FSETP.GTU.FTZ.AND P4, PT, R100, UR4, PT ;  /* 0x0000000464007c0b */ /* 0x000fe2000bf9c000 */
[----:B------:R-:W-:-:S05]  /*14040*/  FMUL.FTZ R102, R102, UR5 ;  /* 0x0000000566667c20 */ /* 0x000fca0008410000 */
        /* <DEDUP_REMOVED lines=12> */
.L_x_7588:
        /* <DEDUP_REMOVED lines=12> */
.L_x_7589:
        /* <DEDUP_REMOVED lines=43> */
.L_x_7587:
        /* <DEDUP_REMOVED lines=8> */
[----:B------:R-:W-:-:S05]  /*14500*/  FMUL.FTZ R101, R101, UR5 ;  /* 0x0000000565657c20 */ /* 0x000fca0008410000 */
        /* <DEDUP_REMOVED lines=12> */
.L_x_7591:
        /* <DEDUP_REMOVED lines=14> */
.L_x_7592:
        /* <DEDUP_REMOVED lines=43> */
.L_x_7590:
        /* <DEDUP_REMOVED lines=12> */
.L_x_7568:
[----:B------:R-:W-:Y:S02]  /*14a20*/  SEL R141, RZ, 0x1000000, !P6 ;  /* 0x01000000ff8d7807 */ /* 0x000fe40007000000 */
[----:B------:R-:W-:Y:S02]  /*14a30*/  SEL R107, RZ, 0x10000, !P5 ;  /* 0x00010000ff6b7807 */ /* 0x000fe40006800000 */
[----:B------:R-:W-:Y:S02]  /*14a40*/  SEL R144, RZ, 0x100, !P4 ;  /* 0x00000100ff907807 */ /* 0x000fe40006000000 */
[----:B------:R-:W-:Y:S01]  /*14a50*/  ISETP.NE.AND P6, PT, R140, RZ, PT ;  /* 0x000000ff8c00720c */ /* 0x000fe20003fc5270 */
[----:B------:R-:W-:Y:S01]  /*14a60*/  VIADD R140, R10, 0x200 ;  /* 0x000002000a8c7836 */ /* 0x000fe20000000000 */
[----:B------:R-:W-:Y:S02]  /*14a70*/  SEL R106, RZ, 0x1000000, !P2 ;  /* 0x01000000ff6a7807 */ /* 0x000fe40005000000 */
[----:B------:R-:W-:Y:S01]  /*14a80*/  SEL R105, RZ, 0x10000, !P1 ;  /* 0x00010000ff697807 */ /* 0x000fe20004800000 */
[----:B------:R-:W-:Y:S01]  /*14a90*/  IMAD.WIDE.U32 R112, R140, 0x10, R112 ;  /* 0x000000108c707825 */ /* 0x000fe200078e0070 */
[----:B------:R-:W-:-:S02]  /*14aa0*/  SEL R104, RZ, 0x100, !P0 ;  /* 0x00000100ff687807 */ /* 0x000fc40004000000 */
        /* <DEDUP_REMOVED lines=30> */
.L_x_7595:
        /* <DEDUP_REMOVED lines=12> */
.L_x_7596:
        /* <DEDUP_REMOVED lines=43> */
.L_x_7594:
[----:B------:R-:W-:Y:S01]  /*15000*/  I2FP.F32.U32 R112, R112 ;  /* 0x0000007000707245 */ /* 0x000fe20000201000 */
[----:B-----5:R-:W-:Y:S01]  /*15010*/  IMAD.U32 R142, R100, 0x10000, RZ ;  /* 0x00010000648e7824 */ /* 0x020fe200078e00ff */
        /* <DEDUP_REMOVED lines=23> */
.L_x_7598:
        /* <DEDUP_REMOVED lines=12> */
.L_x_7599:
        /* <DEDUP_REMOVED lines=43> */
.L_x_7597:
        /* <DEDUP_REMOVED lines=22> */
.L_x_7601:
        /* <DEDUP_REMOVED lines=12> */
.L_x_7602:
        /* <DEDUP_REMOVED lines=43> */
.L_x_7600:
[----:B------:R-:W-:Y:S01]  /*159d0*/  I2FP.F32.U32 R100, R100 ;  /* 0x0000006400647245 */ /* 0x000fe20000201000 */
[----:B------:R-:W-:Y:S01]  /*159e0*/  IMAD.U32 R143, R105, 0x10000, RZ ;  /* 0x00010000698f7824 */ /* 0x000fe200078e00ff */
[C---:B------:R-:W-:Y:S02]  /*159f0*/  SHF.L.U32 R104, R101.reuse, 0x10, RZ ;  /* 0x0000001065687819 */ /* 0x040fe400000006ff */
        /* <DEDUP_REMOVED lines=21> */
.L_x_7604:
        /* <DEDUP_REMOVED lines=12> */
.L_x_7605:
        /* <DEDUP_REMOVED lines=43> */
.L_x_7603:
        /* <DEDUP_REMOVED lines=22> */
.L_x_7607:
        /* <DEDUP_REMOVED lines=12> */
.L_x_7608:
        /* <DEDUP_REMOVED lines=43> */
.L_x_7606:
        /* <DEDUP_REMOVED lines=24> */
.L_x_7610:
        /* <DEDUP_REMOVED lines=12> */
.L_x_7611:
        /* <DEDUP_REMOVED lines=43> */
.L_x_7609:
        /* <DEDUP_REMOVED lines=22> */
.L_x_7613:
        /* <DEDUP_REMOVED lines=12> */
.L_x_7614:
        /* <DEDUP_REMOVED lines=43> */
.L_x_7612:
[----:B------:R-:W-:Y:S01]  /*16d50*/  I2FP.F32.U32 R100, R101 ;  /* 0x0000006500647245 */ /* 0x000fe20000201000 */
[----:B------:R-:W-:Y:S01]  /*16d60*/  IMAD.U32 R101, R103, 0x10000, RZ ;  /* 0x0001000067657824 */ /* 0x000fe200078e00ff */
        /* <DEDUP_REMOVED lines=23> */
.L_x_7616:
        /* <DEDUP_REMOVED lines=14> */
.L_x_7617:
[----:B------:R-:W-:Y:S01]  /*16fc0*/  LOP3.LUT R100, R13, UR11, R103, 0x96, !PT ;  /* 0x0000000b0d647c12 */ /* 0x000fe2000f8e9667 */
[----:B------:R-:W-:-:S04]  /*16fd0*/  IMAD.WIDE.U32 R14, R110, -0x326172a9, RZ ;  /* 0xcd9e8d576e0e7825 */ /* 0x000fc800078e00ff */
[----:B------:R-:W-:Y:S01]  /*16fe0*/  IMAD.WIDE.U32 R100, R100, -0x326172a9, RZ ;  /* 0xcd9e8d5764647825 */ /* 0x000fe200078e00ff */
[----:B------:R-:W-:-:S03]  /*16ff0*/  LOP3.LUT R15, R16, UR10, R15, 0x96, !PT ;  /* 0x0000000a100f7c12 */ /* 0x000fc6000f8e960f */
[----:B------:R-:W-:Y:S01]  /*17000*/  IMAD.MOV.U32 R146, RZ, RZ, RZ ;  /* 0x000000ffff927224 */ /* 0x000fe200078e00ff */
[----:B------:R-:W-:Y:S01]  /*17010*/  LOP3.LUT R103, R14, UR20, R101, 0x96, !PT ;  /* 0x000000140e677c12 */ /* 0x000fe2000f8e9665 */
[----:B------:R-:W-:-:S05]  /*17020*/  IMAD.WIDE.U32 R14, R15, -0x2daee0ad, RZ ;  /* 0xd2511f530f0e7825 */ /* 0x000fca00078e00ff */
        /* <DEDUP_REMOVED lines=27> */
[----:B------:R-:W-:-:S04]  /*171e0*/  IMAD.WIDE.U32 R14, R15, -0x326172a9, RZ ;  /* 0xcd9e8d570f0e7825 */ /* 0x000fc800078e00ff */
[----:B------:R-:W-:Y:S01]  /*171f0*/  IMAD.WIDE.U32 R104, R104, -0x326172a9, RZ ;  /* 0xcd9e8d5768687825 */ /* 0x000fe200078e00ff */
[----:B------:R-:W-:-:S04]  /*17200*/  LOP3.LUT R100, R100, UR34, R15, 0x96, !PT ;  /* 0x0000002264647c12 */ /* 0x000fc8000f8e960f */
[----:B------:R-:W-:Y:S01]  /*17210*/  LOP3.LUT R14, R14, UR36, R105, 0x96, !PT ;  /* 0x000000240e0e7c12 */ /* 0x000fe2000f8e9669 */
[----:B------:R-:W-:Y:S01]  /*17220*/  IMAD.WIDE.U32 R100, R100, -0x2daee0ad, RZ ;  /* 0xd2511f5364647825 */ /* 0x000fe200078e00ff */
[----:B------:R-:W-:-:S04]  /*17230*/  MOV R12, R104 ;  /* 0x00000068000c7202 */ /* 0x000fc80000000f00 */
[----:B------:R-:W-:Y:S01]  /*17240*/  LOP3.LUT R15, R102, UR37, R101, 0x96, !PT ;  /* 0x00000025660f7c12 */ /* 0x000fe2000f8e9665 */
[----:B------:R-:W-:Y:S01]  /*17250*/  IMAD.MOV.U32 R101, RZ, RZ, R141 ;  /* 0x000000ffff657224 */ /* 0x000fe200078e008d */
[----:B------:R-:W-:-:S07]  /*17260*/  MOV R141, R100 ;  /* 0x00000064008d7202 */ /* 0x000fce0000000f00 */
.L_x_7615:
        /* <DEDUP_REMOVED lines=15> */
.L_x_7593:
        /* <DEDUP_REMOVED lines=15> */
.L_x_7620:
        /* <DEDUP_REMOVED lines=12> */
.L_x_7621:
        /* <DEDUP_REMOVED lines=43> */
.L_x_7619:
        /* <DEDUP_REMOVED lines=8> */
[----:B------:R-:W-:-:S03]  /*17840*/  FMUL.FTZ R105, R105, UR5 ;  /* 0x0000000569697c20 */ /* 0x000fc60008410000 */
        /* <DEDUP_REMOVED lines=13> */
.L_x_7623:
        /* <DEDUP_REMOVED lines=12> */
.L_x_7624:
        /* <DEDUP_REMOVED lines=43> */
.L_x_7622:
        /* <DEDUP_REMOVED lines=9> */
[----:B------:R-:W-:Y:S02]  /*17d20*/  FSEL R113, R100, RZ, !P1 ;  /* 0x000000ff64717208 */ /* 0x000fe40004800000 */
        /* <DEDUP_REMOVED lines=10> */
.L_x_7626:
        /* <DEDUP_REMOVED lines=12> */
.L_x_7627:
        /* <DEDUP_REMOVED lines=43> */
.L_x_7625:
[----:B------:R-:W-:Y:S02]  /*18140*/  I2FP.F32.U32 R100, R100 ;  /* 0x0000006400647245 */ /* 0x000fe40000201000 */
[----:B------:R-:W-:Y:S02]  /*18150*/  SHF.L.U32 R104, R101, 0x10, RZ ;  /* 0x0000001065687819 */ /* 0x000fe400000006ff */
[----:B------:R-:W-:Y:S01]  /*18160*/  ISETP.NE.AND P3, PT, R105, 0x1, PT ;  /* 0x000000016900780c */ /* 0x000fe20003f65270 */
[----:B------:R-:W-:Y:S01]  /*18170*/  FFMA.FTZ R100, R100, R111, 1.1641532182693481445e-10 ;  /* 0x2f00000064647423 */ /* 0x000fe2000001006f */
[----:B------:R-:W-:Y:S01]  /*18180*/  PRMT R142, R101, 0x7632, R142 ;  /* 0x00007632658e7816 */ /* 0x000fe2000000008e */
[----:B------:R-:W-:Y:S01]  /*18190*/  FMUL.FTZ R104, R104, UR17 ;  /* 0x0000001168687c20 */ /* 0x000fe20008410000 */
[----:B------:R-:W-:Y:S02]  /*181a0*/  MOV R101, R12 ;  /* 0x0000000c00657202 */ /* 0x000fe40000000f00 */
        /* <DEDUP_REMOVED lines=14> */
.L_x_7629:
        /* <DEDUP_REMOVED lines=12> */
.L_x_7630:
        /* <DEDUP_REMOVED lines=43> */
.L_x_7628:
[----:B------:R-:W-:Y:S01]  /*18600*/  ISETP.NE.AND P4, PT, R104, 0x1, PT ;  /* 0x000000016800780c */ /* 0x000fe20003f85270 */
[----:B------:R-:W-:Y:S01]  /*18610*/  IMAD.MOV.U32 R105, RZ, RZ, 0x2 ;  /* 0x00000002ff697424 */ /* 0x000fe200078e00ff */
[----:B------:R-:W-:Y:S02]  /*18620*/  I2FP.F32.U32 R100, R101 ;  /* 0x0000006500647245 */ /* 0x000fe40000201000 */
[----:B------:R-:W-:Y:S02]  /*18630*/  SHF.L.U32 R142, R142, 0x10, RZ ;  /* 0x000000108e8e7819 */ /* 0x000fe400000006ff */
[----:B------:R-:W-:Y:S01]  /*18640*/  MOV R101, R12 ;  /* 0x0000000c00657202 */ /* 0x000fe20000000f00 */
        /* <DEDUP_REMOVED lines=15> */
.L_x_7632:
        /* <DEDUP_REMOVED lines=12> */
.L_x_7633:
        /* <DEDUP_REMOVED lines=43> */
.L_x_7631:
        /* <DEDUP_REMOVED lines=21> */
.L_x_7635:
        /* <DEDUP_REMOVED lines=12> */
.L_x_7636:
        /* <DEDUP_REMOVED lines=43> */
.L_x_7634:
[----:B------:R-:W-:Y:S02]  /*18f70*/  I2FP.F32.U32 R100, R101 ;  /* 0x0000006500647245 */ /* 0x000fe40000201000 */
[----:B------:R-:W-:Y:S02]  /*18f80*/  SHF.L.U32 R102, R102, 0x10, RZ ;  /* 0x0000001066667819 */ /* 0x000fe400000006ff */
[----:B------:R-:W-:Y:S01]  /*18f90*/  ISETP.NE.AND P5, PT, R104, 0x1, PT ;  /* 0x000000016800780c */ /* 0x000fe20003fa5270 */
[----:B------:R-:W-:Y:S01]  /*18fa0*/  FFMA.FTZ R100, R100, R111, 1.1641532182693481445e-10 ;  /* 0x2f00000064647423 */ /* 0x000fe2000001006f */
[----:B------:R-:W-:Y:S01]  /*18fb0*/  MOV R101, R12 ;  /* 0x0000000c00657202 */ /* 0x000fe20000000f00 */
        /* <DEDUP_REMOVED lines=15> */
.L_x_7638:
        /* <DEDUP_REMOVED lines=12> */
.L_x_7639:
        /* <DEDUP_REMOVED lines=43> */
.L_x_7637:
        /* <DEDUP_REMOVED lines=21> */
.L_x_7641:
        /* <DEDUP_REMOVED lines=14> */
.L_x_7642:
        /* <DEDUP_REMOVED lines=43> */
.L_x_7640:
        /* <DEDUP_REMOVED lines=12> */
.L_x_7618:
        /* <DEDUP_REMOVED lines=73> */
[----:B------:R-:W-:Y:S01]  /*19e50*/  FADD.FTZ R148, -R104, R2 ;  /* 0x0000000268947221 */ /* 0x000fe20000010100 */
[----:B------:R-:W-:Y:S02]  /*19e60*/  SEL R147, RZ, 0x1000000, !P2 ;  /* 0x01000000ff937807 */ /* 0x000fe40005000000 */
[----:B------:R-:W-:Y:S01]  /*19e70*/  FFMA.FTZ R105, R144, R144, R105 ;  /* 0x0000009090697223 */ /* 0x000fe20000010069 */
[----:B------:R-:W-:Y:S01]  /*19e80*/  FADD.FTZ R144, -R104, R115 ;  /* 0x0000007368907221 */ /* 0x000fe20000010100 */
[----:B------:R-:W-:-:S02]  /*19e90*/  SEL R150, RZ, 0x10000, !P1 ;  /* 0x00010000ff967807 */ /* 0x000fc40004800000 */
        /* <DEDUP_REMOVED lines=68> */
[----:B------:R-:W-:Y:S02]  /*1a2e0*/  LOP3.LUT R105, R105, R147, R150, 0xfe, !PT ;  /* 0x0000009369697212 */ /* 0x000fe400078efe96 */
[----:B------:R-:W-:Y:S01]  /*1a2f0*/  SEL R147, RZ, 0x1, !P3 ;  /* 0x00000001ff937807 */ /* 0x000fe20005800000 */
[----:B0-----:R-:W-:Y:S01]  /*1a300*/  FADD.FTZ R149, R144, R149 ;  /* 0x0000009590957221 */ /* 0x001fe20000010000 */
[----:B------:R-:W-:-:S04]  /*1a310*/  SEL R144, RZ, 0x1, !P6 ;  /* 0x00000001ff907807 */ /* 0x000fc80007000000 */
[----:B------:R-:W0:Y:S02]  /*1a320*/  SHFL.BFLY PT, R148, R149, 0x4, 0x1f ;  /* 0x0c801f0095947f89 */ /* 0x000e2400000e0000 */
[----:B0-----:R-:W-:Y:S01]  /*1a330*/  FADD.FTZ R148, R149, R148 ;  /* 0x0000009495947221 */ /* 0x001fe20000010000 */
[----:B------:R-:W-:-:S04]  /*1a340*/  LOP3.LUT R149, R152, R147, RZ, 0xfc, !PT ;  /* 0x0000009398957212 */ /* 0x000fc800078efcff */
[----:B------:R-:W0:Y:S02]  /*1a350*/  SHFL.BFLY PT, R151, R148, 0x8, 0x1f ;  /* 0x0d001f0094977f89 */ /* 0x000e2400000e0000 */
[----:B0-----:R-:W-:Y:S01]  /*1a360*/  FADD.FTZ R151, R148, R151 ;  /* 0x0000009794977221 */ /* 0x001fe20000010000 */
[----:B------:R-:W-:Y:S02]  /*1a370*/  LOP3.LUT R148, R105, R144, RZ, 0xfc, !PT ;  /* 0x0000009069947212 */ /* 0x000fe400078efcff */
[----:B------:R-:W-:Y:S02]  /*1a380*/  LOP3.LUT P0, R144, R11, 0x1f, RZ, 0xc0, !PT ;  /* 0x0000001f0b907812 */ /* 0x000fe4000780c0ff */
[----:B------:R-:W0:Y:S04]  /*1a390*/  SHFL.BFLY PT, R150, R151, 0x10, 0x1f ;  /* 0x0e001f0097967f89 */ /* 0x000e2800000e0000 */
[----:B------:R1:W-:Y:S01]  /*1a3a0*/  STG.E.64 desc[UR8][R18.64], R148 ;  /* 0x0000009412007986 */ /* 0x0003e2000c101b08 */
[----:B0-----:R-:W-:-:S06]  /*1a3b0*/  FADD.FTZ R105, R151, R150 ;  /* 0x0000009697697221 */ /* 0x001fcc0000010000 */
[----:B-1----:R-:W-:Y:S05]  /*1a3c0*/  @P0 BRA `(.L_x_7644) ;  /* 0x00000000001c0947 */ /* 0x002fea0003800000 */
[----:B------:R-:W0:Y:S01]  /*1a3d0*/  S2UR UR5, SR_CgaCtaId ;  /* 0x00000000000579c3 */ /* 0x000e220000008800 */
[----:B------:R-:W-:Y:S01]  /*1a3e0*/  UMOV UR4, 0x400 ;  /* 0x0000040000047882 */ /* 0x000fe20000000000 */
[----:B------:R-:W-:-:S04]  /*1a3f0*/  SHF.R.U32.HI R18, RZ, 0x2, R11 ;  /* 0x00000002ff127819 */ /* 0x000fc8000001160b */
[----:B------:R-:W-:Y:S01]  /*1a400*/  LOP3.LUT R18, R18, 0x18, RZ, 0xc0, !PT ;  /* 0x0000001812127812 */ /* 0x000fe200078ec0ff */
[----:B0-----:R-:W-:-:S04]  /*1a410*/  ULEA UR4, UR5, UR4, 0x18 ;  /* 0x0000000405047291 */ /* 0x001fc8000f8ec0ff */
[----:B------:R-:W-:-:S09]  /*1a420*/  @UP2 UIADD3 UR4, UPT, UPT, UR4, 0x20, URZ ;  /* 0x0000002004042890 */ /* 0x000fd2000fffe0ff */
[----:B------:R0:W-:Y:S03]  /*1a430*/  STS.64 [R18+UR4], R104 ;  /* 0x0000006812007988 */ /* 0x0001e60008000a04 */
.L_x_7644:
[----:B------:R-:W-:Y:S05]  /*1a440*/  BSYNC.RECONVERGENT B0 ;  /* 0x0000000000007941 */ /* 0x000fea0003800200 */
.L_x_7643:
[----:B------:R-:W-:Y:S01]  /*1a450*/  BAR.SYNC.DEFER_BLOCKING 0x0 ;  /* 0x0000000000007b1d */ /* 0x000fe20000010000 */
[----:B------:R-:W-:Y:S01]  /*1a460*/  ISETP.GT.U32.AND P0, PT, R144, 0x3, PT ;  /* 0x000000039000780c */ /* 0x000fe20003f04070 */
[----:B------:R-:W-:Y:S01]  /*1a470*/  IMAD.MOV.U32 R101, RZ, RZ, RZ ;  /* 0x000000ffff657224 */ /* 0x000fe200078e00ff */
[----:B0-----:R-:W-:-:S03]  /*1a480*/  CS2R R18, SRZ ;  /* 0x0000000000127805 */ /* 0x001fc6000001ff00 */
[----:B------:R-:W-:Y:S08]  /*1a490*/  BSSY.RECONVERGENT B0, `(.L_x_7645) ;  /* 0x000000a000007945 */ /* 0x000ff00003800200 */
        /* <DEDUP_REMOVED lines=9> */
.L_x_7646:
[----:B------:R-:W-:Y:S05]  /*1a530*/  BSYNC.RECONVERGENT B0 ;  /* 0x0000000000007941 */ /* 0x000fea0003800200 */
.L_x_7645:
        /* <DEDUP_REMOVED lines=35> */
[----:B------:R-:W-:-:S03]  /*1a770*/  FMUL.FTZ R101, R101, R148 ;  /* 0x0000009465657220 */ /* 0x000fc60000410000 */
[----:B------:R-:W1:Y:S01]  /*1a780*/  SHFL.IDX PT, R11, R11, RZ, 0x1f ;  /* 0x00001fff0b0b7589 */ /* 0x000e6200000e0000 */
[----:B------:R-:W-:Y:S01]  /*1a790*/  FFMA.FTZ R18, R105, R101, R102 ;  /* 0x0000006569127223 */ /* 0x000fe20000010066 */
[----:B------:R-:W-:Y:S01]  /*1a7a0*/  MOV R105, UR16 ;  /* 0x0000001000697c02 */ /* 0x000fe20008000f00 */
[----:B------:R-:W2:Y:S01]  /*1a7b0*/  @!P0 LDC.64 R100, c[0x0][0x3c0] ;  /* 0x0000f000ff648b82 */ /* 0x000ea20000000a00 */
[----:B------:R-:W-:-:S03]  /*1a7c0*/  UIADD3 UR16, UPT, UPT, UR16, UR14, URZ ;  /* 0x0000000e10107290 */ /* 0x000fc6000fffe0ff */
[----:B------:R-:W0:Y:S01]  /*1a7d0*/  SHFL.IDX PT, R18, R18, RZ, 0x1f ;  /* 0x00001fff12127589 */ /* 0x000e2200000e0000 */
[----:B------:R-:W-:Y:S01]  /*1a7e0*/  UISETP.GE.AND UP1, UPT, UR16, UR15, UPT ;  /* 0x0000000f1000728c */ /* 0x000fe2000bf26270 */
[C---:B-1----:R-:W-:Y:S01]  /*1a7f0*/  FMUL.FTZ R19, R11.reuse, R11 ;  /* 0x0000000b0b137220 */ /* 0x042fe20000410000 */
[----:B------:R-:W-:Y:S01]  /*1a800*/  FSEL R102, R11, RZ, !P1 ;  /* 0x000000ff0b667208 */ /* 0x000fe20004800000 */
[----:B--2---:R-:W-:-:S03]  /*1a810*/  @!P0 IMAD.WIDE R100, R105, 0x4, R100 ;  /* 0x0000000469648825 */ /* 0x004fc600078e0264 */
[----:B------:R-:W-:Y:S01]  /*1a820*/  FSEL R104, R19, RZ, P1 ;  /* 0x000000ff13687208 */ /* 0x000fe20000800000 */
[----:B------:R-:W-:Y:S01]  /*1a830*/  FADD.FTZ R9, -R102, R9 ;  /* 0x0000000966097221 */ /* 0x000fe20000010100 */
[----:B0-----:R-:W-:Y:S01]  /*1a840*/  FFMA.FTZ R103, R18, UR19, R103 ;  /* 0x0000001312677c23 */ /* 0x001fe20008010067 */
[C---:B------:R-:W-:Y:S01]  /*1a850*/  FADD.FTZ R8, -R102.reuse, R8 ;  /* 0x0000000866087221 */ /* 0x040fe20000010100 */
[----:B------:R-:W0:Y:S01]  /*1a860*/  @!P0 LDC.64 R18, c[0x0][0x3c8] ;  /* 0x0000f200ff128b82 */ /* 0x000e220000000a00 */
[C---:B------:R-:W-:Y:S01]  /*1a870*/  FADD.FTZ R7, -R102.reuse, R7 ;  /* 0x0000000766077221 */ /* 0x040fe20000010100 */
[----:B------:R-:W-:Y:S01]  /*1a880*/  FADD.FTZ R103, R103, R104 ;  /* 0x0000006867677221 */ /* 0x000fe20000010000 */
        /* <DEDUP_REMOVED lines=24> */
[----:B------:R1:W2:Y:S01]  /*1aa10*/  MUFU.RSQ R104, R103 ;  /* 0x0000006700687308 */ /* 0x0002a20000001400 */
        /* <DEDUP_REMOVED lines=13> */
[----:B0-----:R-:W-:Y:S01]  /*1aaf0*/  @!P0 IMAD.WIDE R18, R105, 0x4, R18 ;  /* 0x0000000469128825 */ /* 0x001fe200078e0212 */
[----:B-1----:R-:W0:Y:S01]  /*1ab00*/  LDC.64 R102, c[0x0][0x428] ;  /* 0x00010a00ff667b82 */ /* 0x002e220000000a00 */
[----:B------:R1:W-:Y:S02]  /*1ab10*/  @!P0 STG.E desc[UR8][R100.64], R11 ;  /* 0x0000000b64008986 */ /* 0x0003e4000c101908 */
[C---:B--2---:R-:W-:Y:S01]  /*1ab20*/  FMUL.FTZ R9, R104.reuse, R9 ;  /* 0x0000000968097220 */ /* 0x044fe20000410000 */
[C---:B------:R-:W-:Y:S01]  /*1ab30*/  FMUL.FTZ R8, R104.reuse, R8 ;  /* 0x0000000868087220 */ /* 0x040fe20000410000 */
[C---:B------:R-:W-:Y:S01]  /*1ab40*/  FMUL.FTZ R5, R104.reuse, R5 ;  /* 0x0000000568057220 */ /* 0x040fe20000410000 */
[C---:B------:R-:W-:Y:S01]  /*1ab50*/  FMUL.FTZ R4, R104.reuse, R4 ;  /* 0x0000000468047220 */ /* 0x040fe20000410000 */
[C---:B------:R-:W-:Y:S01]  /*1ab60*/  FMUL.FTZ R105, R104.reuse, R3 ;  /* 0x0000000368697220 */ /* 0x040fe20000410000 */
[C---:B------:R-:W-:Y:S01]  /*1ab70*/  FMUL.FTZ R134, R104.reuse, R2 ;  /* 0x0000000268867220 */ /* 0x040fe20000410000 */
[----:B------:R2:W-:Y:S01]  /*1ab80*/  @!P0 STG.E desc[UR8][R18.64], R104 ;  /* 0x0000006812008986 */ /* 0x0005e2000c101908 */
[----:B------:R-:W-:Y:S01]  /*1ab90*/  FMUL.FTZ R6, R104, R6 ;  /* 0x0000000668067220 */ /* 0x000fe20000410000 */
[----:B------:R-:W-:Y:S01]  /*1aba0*/  FFMA.FTZ R9, R9, R96, R56 ;  /* 0x0000006009097223 */ /* 0x000fe20000010038 */
[----:B------:R-:W-:Y:S01]  /*1abb0*/  FFMA.FTZ R8, R8, R97, R57 ;  /* 0x0000006108087223 */ /* 0x000fe20000010039 */
[C---:B------:R-:W-:Y:S01]  /*1abc0*/  FMUL.FTZ R7, R104.reuse, R7 ;  /* 0x0000000768077220 */ /* 0x040fe20000410000 */
[C---:B------:R-:W-:Y:S01]  /*1abd0*/  FMUL.FTZ R115, R104.reuse, R115 ;  /* 0x0000007368737220 */ /* 0x040fe20000410000 */
[C---:B------:R-:W-:Y:S01]  /*1abe0*/  FMUL.FTZ R114, R104.reuse, R114 ;  /* 0x0000007268727220 */ /* 0x040fe20000410000 */
[C---:B-1----:R-:W-:Y:S01]  /*1abf0*/  FMUL.FTZ R11, R104.reuse, R122 ;  /* 0x0000007a680b7220 */ /* 0x042fe20000410000 */
[C---:B------:R-:W-:Y:S01]  /*1ac00*/  FMUL.FTZ R100, R104.reuse, R121 ;  /* 0x0000007968647220 */ /* 0x040fe20000410000 */
[C---:B------:R-:W-:Y:S01]  /*1ac10*/  FMUL.FTZ R144, R104.reuse, R139 ;  /* 0x0000008b68907220 */ /* 0x040fe20000410000 */
[C---:B------:R-:W-:Y:S01]  /*1ac20*/  FMUL.FTZ R119, R104.reuse, R119 ;  /* 0x0000007768777220 */ /* 0x040fe20000410000 */
[----:B------:R-:W-:Y:S01]  /*1ac30*/  FMUL.FTZ R118, R104, R118 ;  /* 0x0000007668767220 */ /* 0x000fe20000410000 */
[----:B--2---:R-:W-:Y:S01]  /*1ac40*/  FFMA.FTZ R19, R4, R93, R53 ;  /* 0x0000005d04137223 */ /* 0x004fe20000010035 */
[C---:B------:R-:W-:Y:S01]  /*1ac50*/  FMUL.FTZ R127, R104.reuse, R127 ;  /* 0x0000007f687f7220 */ /* 0x040fe20000410000 */
[C---:B------:R-:W-:Y:S01]  /*1ac60*/  FMUL.FTZ R128, R104.reuse, R128 ;  /* 0x0000008068807220 */ /* 0x040fe20000410000 */
[----:B------:R-:W-:Y:S01]  /*1ac70*/  FMUL.FTZ R139, R104, R107 ;  /* 0x0000006b688b7220 */ /* 0x000fe20000410000 */
[----:B0-----:R-:W-:-:S04]  /*1ac80*/  IMAD.WIDE.U32 R2, R10, 0x10, R102 ;  /* 0x000000100a027825 */ /* 0x001fc800078e0066 */
[----:B------:R-:W-:Y:S01]  /*1ac90*/  FFMA.FTZ R10, R5, R92, R52 ;  /* 0x0000005c050a7223 */ /* 0x000fe20000010034 */
[----:B------:R-:W-:Y:S01]  /*1aca0*/  FMUL.FTZ R136, R104, R130 ;  /* 0x0000008268887220 */ /* 0x000fe20000410000 */
[----:B------:R-:W-:Y:S01]  /*1acb0*/  FFMA.FTZ R5, R6, R99, R59 ;  /* 0x0000006306057223 */ /* 0x000fe2000001003b */
[----:B------:R-:W-:-:S04]  /*1acc0*/  IMAD.WIDE.U32 R106, R0, 0x10, R102 ;  /* 0x00000010006a7825 */ /* 0x000fc800078e0066 */
[C---:B------:R-:W-:Y:S01]  /*1acd0*/  FMUL.FTZ R122, R104.reuse, R109 ;  /* 0x0000006d687a7220 */ /* 0x040fe20000410000 */
[----:B------:R-:W-:Y:S01]  /*1ace0*/  FMUL.FTZ R130, R104, R113 ;  /* 0x0000007168827220 */ /* 0x000fe20000410000 */
        /* <DEDUP_REMOVED lines=27> */
[----:B------:R-:W-:Y:S01]  /*1aea0*/  F2FP.BF16.F32.PACK_AB R10, R101, R10 ;  /* 0x0000000a650a723e */ /* 0x000fe200000010ff */
[----:B------:R-:W-:Y:S01]  /*1aeb0*/  FFMA.FTZ R100, R123, R80, R40 ;  /* 0x000000507b647223 */ /* 0x000fe20000010028 */
[----:B------:R-:W-:Y:S01]  /*1aec0*/  F2FP.BF16.F32.PACK_AB R102, R105, R102 ;  /* 0x000000666966723e */ /* 0x000fe200000010ff */
[----:B------:R-:W-:Y:S01]  /*1aed0*/  FFMA.FTZ R19, R124, R81, R41 ;  /* 0x000000517c137223 */ /* 0x000fe20000010029 */
[----:B------:R-:W-:Y:S01]  /*1aee0*/  FMUL.FTZ R129, R104, R129 ;  /* 0x0000008168817220 */ /* 0x000fe20000410000 */
        /* <DEDUP_REMOVED lines=48> */
[----:B------:R0:W-:Y:S04]  /*1b1f0*/  STG.E.128 desc[UR8][R108.64], R116 ;  /* 0x000000746c007986 */ /* 0x0001e8000c101d08 */
[----:B------:R0:W-:Y:S01]  /*1b200*/  STG.E.128 desc[UR8][R112.64], R124 ;  /* 0x0000007c70007986 */ /* 0x0001e2000c101d08 */
[----:B------:R-:W-:Y:S05]  /*1b210*/  BRA.U !UP1, `(.L_x_7647) ;  /* 0xfffffe5909487547 */ /* 0x000fea000b83ffff */
[----:B------:R-:W-:Y:S05]  /*1b220*/  EXIT ;  /* 0x000000000000794d */ /* 0x000fea0003800000 */
.L_x_7648:
        /* <DEDUP_REMOVED lines=13> */
.L_x_34021:


//--------------------- .text._ZN10layer_norm13ln_fwd_kernelINS_13Kernel_traitsIf13__nv_bfloat16S2_S2_fjLj5120ELj1ELj1ELj4ELj16ENS_18Kernel_traits_baseILj5120EfS2_S2_S2_fjLj128EEEEELb1ELb0ELb1ELb0EEEvNS_9FwdParamsE --------------------------
	.section	.text._ZN10layer_norm13ln_fwd_kernelINS_13Kernel_traitsIf13__nv_bfloat16S2_S2_fjLj5120ELj1ELj1ELj4ELj16ENS_18Kernel_traits_baseILj5120EfS2_S2_S2_fjLj128EEEEELb1ELb0ELb1ELb0EEEvNS_9FwdParamsE,"ax",@progbits
	.align	128
        .global         _ZN10layer_norm13ln_fwd_kernelINS_13Kernel_traitsIf13__nv_bfloat16S2_S2_fjLj5120ELj1ELj1ELj4ELj16ENS_18Kernel_traits_baseILj5120EfS2_S2_S2_fjLj128EEEEELb1ELb0ELb1ELb0EEEvNS_9FwdParamsE
        .type           _ZN10layer_norm13ln_fwd_kernelINS_13Kernel_traitsIf13__nv_bfloat16S2_S2_fjLj5120ELj1ELj1ELj4ELj16ENS_18Kernel_traits_baseILj5120EfS2_S2_S2_fjLj128EEEEELb1ELb0ELb1ELb0EEEvNS_9FwdParamsE,@function
        .size           _ZN10layer_norm13ln_fwd_kernelINS_13Kernel_traitsIf13__nv_bfloat16S2_S2_fjLj5120ELj1ELj1ELj4ELj16ENS_18Kernel_traits_baseILj5120EfS2_S2_S2_fjLj128EEEEELb1ELb0ELb1ELb0EEEvNS_9FwdParamsE,(.L_x_34022 - _ZN10layer_norm13ln_fwd_kernelINS_13Kernel_traitsIf13__nv_bfloat16S2_S2_fjLj5120ELj1ELj1ELj4ELj16ENS_18Kernel_traits_baseILj5120EfS2_S2_S2_fjLj128EEEEELb1ELb0ELb1ELb0EEEvNS_9FwdParamsE)
        .other          _ZN10layer_norm13ln_fwd_kernelINS_13Kernel_traitsIf13__nv_bfloat16S2_S2_fjLj5120ELj1ELj1ELj4ELj16ENS_18Kernel_traits_baseILj5120EfS2_S2_S2_fjLj128EEEEELb1ELb0ELb1ELb0EEEvNS_9FwdParamsE,@"STO_CUDA_ENTRY STV_DEFAULT"
_ZN10layer_norm13ln_fwd_kernelINS_13Kernel_traitsIf13__nv_bfloat16S2_S2_fjLj5120ELj1ELj1ELj4ELj16ENS_18Kernel_traits_baseILj5120EfS2_S2_S2_fjLj128EEEEELb1ELb0ELb1ELb0EEEvNS_9FwdParamsE:
.text._ZN10layer_norm13ln_fwd_kernelINS_13Kernel_traitsIf13__nv_bfloat16S2_S2_fjLj5120ELj1ELj1ELj4ELj16ENS_18Kernel_traits_baseILj5120EfS2_S2_S2_fjLj128EEEEELb1ELb0ELb1ELb0EEEvNS_9FwdParamsE:
        /* <DEDUP_REMOVED lines=86> */
[----:B------:R-:W-:Y:S01]  /*0560*/  @P3 IMAD.WIDE.U32 R20, R23, 0x20, R20 ;  /* 0x0000002017143825 */ /* 0x000fe200078e0014 */
        /* <DEDUP_REMOVED lines=19> */
.L_x_7650:
        /* <DEDUP_REMOVED lines=49> */
.L_x_7651:
[----:B------:R-:W-:Y:S05]  /*09b0*/  BSYNC.RECONVERGENT B0 ;  /* 0x0000000000007941 */ /* 0x000fea0003800200 */
.L_x_7649:
[----:B------:R-:W1:Y:S02]  /*09c0*/  LDCU UR4, c[0x0][0x384] ;  /* 0x00007080ff0477ac */ /* 0x000e640008000800 */
[----:B-1----:R-:W-:-:S06]  /*09d0*/  UISETP.GE.AND UP0, UPT, UR24, UR4, UPT ;  /* 0x000000041800728c */ /* 0x002fcc000bf06270 */
[----:B------:R-:W-:-:S13]  /*09e0*/  PLOP3.LUT P0, PT, PT, PT, UP0, 0x80, 0x8 ;  /* 0x000000000008781c */ /* 0x000fda0003f0f008 */
[----:B------:R-:W-:Y:S05]  /*09f0*/  @P0 EXIT ;  /* 0x000000000000094d */ /* 0x000fea0003800000 */
[----:B0-----:R-:W-:Y:S01]  /*0a00*/  IMAD.HI.U32 R6, R117, -0x326172a9, RZ ;  /* 0xcd9e8d5775067827 */ /* 0x001fe200078e00ff */
        /* <DEDUP_REMOVED lines=54> */
[----:B------:R-:W-:Y:S02]  /*0d70*/  SHF.L.U32 R5, R5, 0x1, RZ ;  /* 0x0000000105057819 */ /* 0x000fe400000006ff */
[----:B------:R-:W-:Y:S01]  /*0d80*/  VIADDMNMX R12, R11, -R0, RZ, !PT ;  /* 0x800000000b0c7246 */ /* 0x000fe200078001ff */
[----:B------:R-:W-:Y:S01]  /*0d90*/  IMAD R4, R4, -0x20, R11 ;  /* 0xffffffe004047824 */ /* 0x000fe200078e020b */
[----:B------:R-:W-:-:S02]  /*0da0*/  LOP3.LUT R5, R5, 0xffffff00, RZ, 0xc0, !PT ;  /* 0xffffff0005057812 */ /* 0x000fc400078ec0ff */
[----:B------:R-:W-:Y:S02]  /*0db0*/  VIMNMX R12, PT, PT, R12, 0x20, PT ;  /* 0x000000200c0c7848 */ /* 0x000fe40003fe0100 */
[----:B------:R-:W-:Y:S01]  /*0dc0*/  LOP3.LUT R8, R9, UR9, R8, 0x96, !PT ;  /* 0x0000000909087c12 */ /* 0x000fe2000f8e9608 */
[----:B------:R-:W-:Y:S01]  /*0dd0*/  IMAD R9, R6, -0x326172a9, RZ ;  /* 0xcd9e8d5706097824 */ /* 0x000fe200078e02ff */
[----:B------:R-:W-:Y:S01]  /*0de0*/  VIMNMX R4, PT, PT, RZ, R4, !PT ;  /* 0x00000004ff047248 */ /* 0x000fe20007fe0100 */
[----:B------:R-:W-:Y:S02]  /*0df0*/  IMAD R12, R12, 0x8, R5 ;  /* 0x000000080c0c7824 */ /* 0x000fe400078e0205 */
[----:B------:R-:W-:Y:S01]  /*0e00*/  IMAD.HI.U32 R6, R10, -0x326172a9, RZ ;  /* 0xcd9e8d570a067827 */ /* 0x000fe200078e00ff */
[----:B------:R-:W-:Y:S02]  /*0e10*/  VIMNMX R4, PT, PT, R4, 0x20, PT ;  /* 0x0000002004047848 */ /* 0x000fe40003fe0100 */
[----:B------:R-:W-:Y:S01]  /*0e20*/  I2FP.F32.U32 R12, R12 ;  /* 0x0000000c000c7245 */ /* 0x000fe20000201000 */
[----:B------:R-:W-:Y:S01]  /*0e30*/  IMAD.HI.U32 R0, R8, -0x2daee0ad, RZ ;  /* 0xd2511f5308007827 */ /* 0x000fe200078e00ff */
[----:B------:R-:W-:-:S02]  /*0e40*/  LOP3.LUT R6, R9, UR10, R6, 0x96, !PT ;  /* 0x0000000a09067c12 */ /* 0x000fc4000f8e9606 */
[----:B------:R0:W0:Y:S01]  /*0e50*/  MUFU.RCP R114, R12 ;  /* 0x0000000c00727308 */ /* 0x0000220000001000 */
[----:B------:R-:W-:Y:S01]  /*0e60*/  IMAD R9, R8, -0x2daee0ad, RZ ;  /* 0xd2511f5308097824 */ /* 0x000fe200078e02ff */
[----:B------:R-:W-:Y:S01]  /*0e70*/  LOP3.LUT R7, R7, UR11, R0, 0x96, !PT ;  /* 0x0000000b07077c12 */ /* 0x000fe2000f8e9600 */
[----:B------:R-:W-:-:S04]  /*0e80*/  IMAD.HI.U32 R112, R6, -0x2daee0ad, RZ ;  /* 0xd2511f5306707827 */ /* 0x000fc800078e00ff */
[----:B------:R-:W-:Y:S01]  /*0e90*/  HFMA2 R0, -RZ, RZ, 0, 0 ;  /* 0x00000000ff007431 */ /* 0x000fe200000001ff */
[----:B------:R-:W0:Y:S01]  /*0ea0*/  LDCU.128 UR8, c[0x0][0x3f0] ;  /* 0x00007e00ff0877ac */ /* 0x000e220008000c00 */
[----:B------:R-:W-:Y:S01]  /*0eb0*/  IMAD R10, R10, -0x326172a9, RZ ;  /* 0xcd9e8d570a0a7824 */ /* 0x000fe200078e02ff */
[----:B------:R-:W-:Y:S01]  /*0ec0*/  LOP3.LUT R112, R9, UR26, R112, 0x96, !PT ;  /* 0x0000001a09707c12 */ /* 0x000fe2000f8e9670 */
[----:B------:R-:W-:-:S04]  /*0ed0*/  IMAD.HI.U32 R111, R7, -0x326172a9, RZ ;  /* 0xcd9e8d57076f7827 */ /* 0x000fc800078e00ff */
[----:B------:R-:W-:Y:S01]  /*0ee0*/  IMAD R113, R4, 0x8, R5 ;  /* 0x0000000804717824 */ /* 0x000fe200078e0205 */
[----:B------:R-:W-:Y:S01]  /*0ef0*/  LOP3.LUT R111, R10, UR18, R111, 0x96, !PT ;  /* 0x000000120a6f7c12 */ /* 0x000fe2000f8e966f */
[----:B------:R-:W-:Y:S01]  /*0f00*/  IMAD R148, R6, -0x2daee0ad, RZ ;  /* 0xd2511f5306947824 */ /* 0x000fe200078e02ff */
[----:B------:R-:W0:Y:S01]  /*0f10*/  LDCU.64 UR18, c[0x0][0x3a0] ;  /* 0x00007400ff1277ac */ /* 0x000e220008000a00 */
[----:B-1234-:R-:W-:-:S07]  /*0f20*/  IMAD R110, R7, -0x326172a9, RZ ;  /* 0xcd9e8d57076e7824 */ /* 0x01efce00078e02ff */
.L_x_8175:
[----:B0-----:R-:W-:-:S06]  /*0f30*/  UIMAD.WIDE UR4, UR24, 0x4, UR8 ;  /* 0x00000004180478a5 */ /* 0x001fcc000f8e0208 */
[----:B-1234-:R-:W-:Y:S02]  /*0f40*/  IMAD.U32 R104, RZ, RZ, UR4 ;  /* 0x00000004ff687e24 */ /* 0x01efe4000f8e00ff */
[----:B------:R-:W-:-:S05]  /*0f50*/  IMAD.U32 R105, RZ, RZ, UR5 ;  /* 0x00000005ff697e24 */ /* 0x000fca000f8e00ff */
[----:B------:R0:W2:Y:S01]  /*0f60*/  LDG.E R106, desc[UR12][R104.64] ;  /* 0x0000000c686a7981 */ /* 0x0000a2000c1e1900 */
[----:B------:R-:W-:-:S06]  /*0f70*/  UIMAD.WIDE UR4, UR24, 0x4, UR10 ;  /* 0x00000004180478a5 */ /* 0x000fcc000f8e020a */
[----:B0-----:R-:W-:Y:S01]  /*0f80*/  MOV R104, UR4 ;  /* 0x0000000400687c02 */ /* 0x001fe20008000f00 */
[----:B------:R-:W-:-:S05]  /*0f90*/  IMAD.U32 R105, RZ, RZ, UR5 ;  /* 0x00000005ff697e24 */ /* 0x000fca000f8e00ff */
        /* <DEDUP_REMOVED lines=27> */
.L_x_7654:
        /* <DEDUP_REMOVED lines=25> */
.L_x_7659:
        /* <DEDUP_REMOVED lines=13> */
.L_x_7661:
[----:B------:R-:W-:Y:S05]  /*13b0*/  BSYNC.RECONVERGENT B2 ;  /* 0x0000000000027941 */ /* 0x000fea0003800200 */
.L_x_7660:
[----:B------:R-:W-:Y:S01]  /*13c0*/  IMAD.WIDE.U32 R4, R117, -0x326172a9, RZ ;  /* 0xcd9e8d5775047825 */ /* 0x000fe200078e00ff */
[----:B------:R-:W-:Y:S01]  /*13d0*/  LOP3.LUT R110, R0, UR15, R119, 0x96, !PT ;  /* 0x0000000f006e7c12 */ /* 0x000fe2000f8e9677 */
[----:B------:R-:W-:Y:S02]  /*13e0*/  UIADD3 UR6, UPT, UPT, UR15, 0x76cf5d0a, URZ ;  /* 0x76cf5d0a0f067890 */ /* 0x000fe4000fffe0ff */
[----:B------:R-:W-:Y:S02]  /*13f0*/  UIADD3 UR5, UPT, UPT, UR14, 0x3c6ef372, URZ ;  /* 0x3c6ef3720e057890 */ /* 0x000fe4000fffe0ff */
[----:B------:R-:W-:Y:S01]  /*1400*/  LOP3.LUT R128, R115, UR14, R5, 0x96, !PT ;  /* 0x0000000e73807c12 */ /* 0x000fe2000f8e9605 */
[----:B------:R-:W-:-:S04]  /*1410*/  IMAD.WIDE.U32 R110, R110, -0x326172a9, RZ ;  /* 0xcd9e8d576e6e7825 */ /* 0x000fc800078e00ff */
[----:B------:R-:W-:Y:S01]  /*1420*/  IMAD.WIDE.U32 R128, R128, -0x2daee0ad, RZ ;  /* 0xd2511f5380807825 */ /* 0x000fe200078e00ff */
[----:B------:R-:W-:-:S04]  /*1430*/  LOP3.LUT R119, R4, UR22, R111, 0x96, !PT ;  /* 0x0000001604777c12 */ /* 0x000fc8000f8e966f */
[----:B------:R-:W-:Y:S01]  /*1440*/  LOP3.LUT R4, R118, UR23, R129, 0x96, !PT ;  /* 0x0000001776047c12 */ /* 0x000fe2000f8e9681 */
        /* <DEDUP_REMOVED lines=15> */
[----:B------:R-:W-:-:S03]  /*1540*/  UIADD3 UR6, UPT, UPT, UR15, -0x56f99767, URZ ;  /* 0xa90668990f067890 */ /* 0x000fc6000fffe0ff */
[----:B------:R-:W-:Y:S01]  /*1550*/  LOP3.LUT R128, R110, UR5, R5, 0x96, !PT ;  /* 0x000000056e807c12 */ /* 0x000fe2000f8e9605 */
[----:B------:R-:W-:Y:S01]  /*1560*/  UIADD3 UR5, UPT, UPT, UR14, 0x1715609d, URZ ;  /* 0x1715609d0e057890 */ /* 0x000fe2000fffe0ff */
        /* <DEDUP_REMOVED lines=21> */
[----:B------:R-:W-:Y:S01]  /*16c0*/  UIADD3 UR5, UPT, UPT, UR14, -0x700cb87f, URZ ;  /* 0x8ff347810e057890 */ /* 0x000fe2000fffe0ff */
[----:B------:R-:W-:-:S04]  /*16d0*/  IMAD.WIDE.U32 R110, R111, -0x326172a9, RZ ;  /* 0xcd9e8d576f6e7825 */ /* 0x000fc800078e00ff */
[----:B------:R-:W-:Y:S01]  /*16e0*/  IMAD.WIDE.U32 R138, R138, -0x2daee0ad, RZ ;  /* 0xd2511f538a8a7825 */ /* 0x000fe200078e00ff */
[----:B------:R-:W-:-:S03]  /*16f0*/  LOP3.LUT R111, R118, UR5, R111, 0x96, !PT ;  /* 0x00000005766f7c12 */ /* 0x000fc6000f8e966f */
[----:B------:R-:W-:Y:S01]  /*1700*/  IMAD.MOV.U32 R118, RZ, RZ, RZ ;  /* 0x000000ffff767224 */ /* 0x000fe200078e00ff */
[----:B------:R-:W-:Y:S02]  /*1710*/  LOP3.LUT R112, R4, UR26, R139, 0x96, !PT ;  /* 0x0000001a04707c12 */ /* 0x000fe4000f8e968b */
[----:B------:R-:W-:-:S07]  /*1720*/  MOV R4, R148 ;  /* 0x0000009400047202 */ /* 0x000fce0000000f00 */
.L_x_7658:
[----:B------:R-:W-:Y:S05]  /*1730*/  BSYNC.RECONVERGENT B1 ;  /* 0x0000000000017941 */ /* 0x000fea0003800200 */
.L_x_7657:
        /* <DEDUP_REMOVED lines=11> */
.L_x_7656:
        /* <DEDUP_REMOVED lines=22> */
.L_x_7665:
        /* <DEDUP_REMOVED lines=13> */
.L_x_7667:
[----:B------:R-:W-:Y:S05]  /*1a20*/  BSYNC.RECONVERGENT B2 ;  /* 0x0000000000027941 */ /* 0x000fea0003800200 */
.L_x_7666:
        /* <DEDUP_REMOVED lines=49> */
[----:B------:R-:W-:Y:S01]  /*1d40*/  UIADD3 UR5, UPT, UPT, UR14, -0x700cb87f, URZ ;  /* 0x8ff347810e057890 */ /* 0x000fe2000fffe0ff */
[----:B------:R-:W-:-:S04]  /*1d50*/  IMAD.WIDE.U32 R110, R110, -0x326172a9, RZ ;  /* 0xcd9e8d576e6e7825 */ /* 0x000fc800078e00ff */
[----:B------:R-:W-:Y:S01]  /*1d60*/  IMAD.WIDE.U32 R6, R6, -0x2daee0ad, RZ ;  /* 0xd2511f5306067825 */ /* 0x000fe200078e00ff */
[----:B------:R-:W-:Y:S02]  /*1d70*/  LOP3.LUT R111, R128, UR5, R111, 0x96, !PT ;  /* 0x00000005806f7c12 */ /* 0x000fe4000f8e966f */
[----:B------:R-:W-:Y:S01]  /*1d80*/  MOV R2, R6 ;  /* 0x0000000600027202 */ /* 0x000fe20000000f00 */
[----:B------:R-:W-:Y:S01]  /*1d90*/  IMAD.MOV.U32 R6, RZ, RZ, R138 ;  /* 0x000000ffff067224 */ /* 0x000fe200078e008a */
[----:B------:R-:W-:-:S07]  /*1da0*/  LOP3.LUT R112, R118, UR26, R7, 0x96, !PT ;  /* 0x0000001a76707c12 */ /* 0x000fce000f8e9607 */
.L_x_7664:
[----:B------:R-:W-:Y:S05]  /*1db0*/  BSYNC.RECONVERGENT B1 ;  /* 0x0000000000017941 */ /* 0x000fea0003800200 */
.L_x_7663:
        /* <DEDUP_REMOVED lines=13> */
.L_x_7662:
        /* <DEDUP_REMOVED lines=21> */
.L_x_7671:
        /* <DEDUP_REMOVED lines=13> */
.L_x_7673:
[----:B------:R-:W-:Y:S05]  /*20b0*/  BSYNC.RECONVERGENT B2 ;  /* 0x0000000000027941 */ /* 0x000fea0003800200 */
.L_x_7672:
[----:B------:R-:W-:Y:S01]  /*20c0*/  IMAD.WIDE.U32 R128, R117, -0x326172a9, RZ ;  /* 0xcd9e8d5775807825 */ /* 0x000fe200078e00ff */
[----:B------:R-:W-:Y:S01]  /*20d0*/  LOP3.LUT R110, R0, UR15, R139, 0x96, !PT ;  /* 0x0000000f006e7c12 */ /* 0x000fe2000f8e968b */
[----:B------:R-:W-:Y:S02]  /*20e0*/  UIADD3 UR6, UPT, UPT, UR15, 0x76cf5d0a, URZ ;  /* 0x76cf5d0a0f067890 */ /* 0x000fe4000fffe0ff */
[----:B------:R-:W-:Y:S02]  /*20f0*/  UIADD3 UR5, UPT, UPT, UR14, 0x3c6ef372, URZ ;  /* 0x3c6ef3720e057890 */ /* 0x000fe4000fffe0ff */
        /* <DEDUP_REMOVED lines=49> */
[----:B------:R-:W-:Y:S01]  /*2410*/  IMAD.MOV.U32 R104, RZ, RZ, R118 ;  /* 0x000000ffff687224 */ /* 0x000fe200078e0076 */
[----:B------:R-:W-:Y:S01]  /*2420*/  LOP3.LUT R112, R128, UR26, R119, 0x96, !PT ;  /* 0x0000001a80707c12 */ /* 0x000fe2000f8e9677 */
[----:B------:R-:W-:-:S07]  /*2430*/  HFMA2 R128, -RZ, RZ, 0, 0 ;  /* 0x00000000ff807431 */ /* 0x000fce00000001ff */
.L_x_7670:
[----:B------:R-:W-:Y:S05]  /*2440*/  BSYNC.RECONVERGENT B1 ;  /* 0x0000000000017941 */ /* 0x000fea0003800200 */
.L_x_7669:
        /* <DEDUP_REMOVED lines=11> */
.L_x_7668:
        /* <DEDUP_REMOVED lines=22> */
.L_x_7677:
        /* <DEDUP_REMOVED lines=13> */
.L_x_7679:
[----:B------:R-:W-:Y:S05]  /*2730*/  BSYNC.RECONVERGENT B2 ;  /* 0x0000000000027941 */ /* 0x000fea0003800200 */
.L_x_7678:
[----:B------:R-:W-:Y:S01]  /*2740*/  IMAD.WIDE.U32 R138, R117, -0x326172a9, RZ ;  /* 0xcd9e8d57758a7825 */ /* 0x000fe200078e00ff */
[----:B------:R-:W-:Y:S01]  /*2750*/  LOP3.LUT R110, R0, UR15, R153, 0x96, !PT ;  /* 0x0000000f006e7c12 */ /* 0x000fe2000f8e9699 */
[----:B------:R-:W-:Y:S01]  /*2760*/  UIADD3 UR6, UPT, UPT, UR15, 0x76cf5d0a, URZ ;  /* 0x76cf5d0a0f067890 */ /* 0x000fe2000fffe0ff */
[----:B------:R-:W-:Y:S01]  /*2770*/  MOV R9, R104 ;  /* 0x0000006800097202 */ /* 0x000fe20000000f00 */
        /* <DEDUP_REMOVED lines=51> */
[----:B------:R-:W-:-:S07]  /*2ab0*/  IMAD.MOV.U32 R129, RZ, RZ, RZ ;  /* 0x000000ffff817224 */ /* 0x000fce00078e00ff */
.L_x_7676:
[----:B------:R-:W-:Y:S05]  /*2ac0*/  BSYNC.RECONVERGENT B1 ;  /* 0x0000000000017941 */ /* 0x000fea0003800200 */
.L_x_7675:
        /* <DEDUP_REMOVED lines=13> */
.L_x_7674:
        /* <DEDUP_REMOVED lines=21> */
.L_x_7683:
        /* <DEDUP_REMOVED lines=13> */
.L_x_7685:
[----:B------:R-:W-:Y:S05]  /*2dc0*/  BSYNC.RECONVERGENT B2 ;  /* 0x0000000000027941 */ /* 0x000fea0003800200 */
.L_x_7684:
        /* <DEDUP_REMOVED lines=52> */
[----:B------:R-:W-:-:S04]  /*3110*/  LOP3.LUT R111, R128, UR5, R111, 0x96, !PT ;  /* 0x00000005806f7c12 */ /* 0x000fc8000f8e966f */
[----:B------:R-:W-:Y:S01]  /*3120*/  LOP3.LUT R112, R104, UR26, R153, 0x96, !PT ;  /* 0x0000001a68707c12 */ /* 0x000fe2000f8e9699 */
[----:B------:R-:W-:-:S07]  /*3130*/  IMAD.MOV.U32 R104, RZ, RZ, RZ ;  /* 0x000000ffff687224 */ /* 0x000fce00078e00ff */
.L_x_7682:
[----:B------:R-:W-:Y:S05]  /*3140*/  BSYNC.RECONVERGENT B1 ;  /* 0x0000000000017941 */ /* 0x000fea0003800200 */
.L_x_7681:
        /* <DEDUP_REMOVED lines=11> */
.L_x_7680:
        /* <DEDUP_REMOVED lines=16> */
[----:B------:R-:W-:Y:S01]  /*3300*/  @P2 IADD3 R105, PT, PT, R104, 0x1, RZ ;  /* 0x0000000168692810 */ /* 0x000fe20007ffe0ff */
[----:B------:R-:W-:Y:S01]  /*3310*/  @!P2 IMAD.MOV.U32 R2, RZ, RZ, R152 ;  /* 0x000000ffff02a224 */ /* 0x000fe200078e0098 */
[----:B------:R-:W-:Y:S01]  /*3320*/  @P2 MOV R2, R152 ;  /* 0x0000009800022202 */ /* 0x000fe20000000f00 */
[----:B------:R-:W-:Y:S02]  /*3330*/  @!P2 IMAD.MOV.U32 R11, RZ, RZ, R112 ;  /* 0x000000ffff0ba224 */ /* 0x000fe400078e0070 */
[----:B------:R-:W-:Y:S01]  /*3340*/  @P2 IMAD.MOV.U32 R11, RZ, RZ, R111 ;  /* 0x000000ffff0b2224 */ /* 0x000fe200078e006f */
[----:B------:R-:W-:Y:S06]  /*3350*/  BRA `(.L_x_7688) ;  /* 0x0000000400187947 */ /* 0x000fec0003800000 */
.L_x_7689:
        /* <DEDUP_REMOVED lines=13> */
.L_x_7691:
[----:B------:R-:W-:Y:S05]  /*3430*/  BSYNC.RECONVERGENT B2 ;  /* 0x0000000000027941 */ /* 0x000fea0003800200 */
.L_x_7690:
[----:B------:R-:W-:Y:S01]  /*3440*/  LOP3.LUT R110, R0, UR15, R139, 0x96, !PT ;  /* 0x0000000f006e7c12 */ /* 0x000fe2000f8e968b */
[----:B------:R-:W-:Y:S01]  /*3450*/  IMAD.WIDE.U32 R104, R117, -0x326172a9, RZ ;  /* 0xcd9e8d5775687825 */ /* 0x000fe200078e00ff */
[----:B------:R-:W-:-:S03]  /*3460*/  UIADD3 UR5, UPT, UPT, UR15, 0x76cf5d0a, URZ ;  /* 0x76cf5d0a0f057890 */ /* 0x000fc6000fffe0ff */
[----:B------:R-:W-:Y:S01]  /*3470*/  IMAD.WIDE.U32 R110, R110, -0x326172a9, RZ ;  /* 0xcd9e8d576e6e7825 */ /* 0x000fe200078e00ff */
[----:B------:R-:W-:-:S03]  /*3480*/  LOP3.LUT R105, R115, UR14, R105, 0x96, !PT ;  /* 0x0000000e73697c12 */ /* 0x000fc6000f8e9669 */
[----:B------:R-:W-:Y:S01]  /*3490*/  IMAD.MOV.U32 R11, RZ, RZ, R152 ;  /* 0x000000ffff0b7224 */ /* 0x000fe200078e0098 */
[----:B------:R-:W-:Y:S01]  /*34a0*/  LOP3.LUT R139, R104, UR22, R111, 0x96, !PT ;  /* 0x00000016688b7c12 */ /* 0x000fe2000f8e966f */
[----:B------:R-:W-:-:S05]  /*34b0*/  IMAD.WIDE.U32 R104, R105, -0x2daee0ad, RZ ;  /* 0xd2511f5369687825 */ /* 0x000fca00078e00ff */
[----:B------:R-:W-:Y:S01]  /*34c0*/  LOP3.LUT R105, R138, UR23, R105, 0x96, !PT ;  /* 0x000000178a697c12 */ /* 0x000fe2000f8e9669 */
[----:B------:R-:W-:-:S05]  /*34d0*/  IMAD.WIDE.U32 R138, R139, -0x2daee0ad, RZ ;  /* 0xd2511f538b8a7825 */ /* 0x000fca00078e00ff */
[----:B------:R-:W-:Y:S01]  /*34e0*/  LOP3.LUT R111, R104, UR5, R139, 0x96, !PT ;  /* 0x00000005686f7c12 */ /* 0x000fe2000f8e968b */
[----:B------:R-:W-:Y:S01]  /*34f0*/  UIADD3 UR5, UPT, UPT, UR14, 0x3c6ef372, URZ ;  /* 0x3c6ef3720e057890 */ /* 0x000fe2000fffe0ff */
[----:B------:R-:W-:-:S05]  /*3500*/  IMAD.WIDE.U32 R104, R105, -0x326172a9, RZ ;  /* 0xcd9e8d5769687825 */ /* 0x000fca00078e00ff */
[----:B------:R-:W-:Y:S01]  /*3510*/  LOP3.LUT R105, R110, UR5, R105, 0x96, !PT ;  /* 0x000000056e697c12 */ /* 0x000fe2000f8e9669 */
[----:B------:R-:W-:Y:S01]  /*3520*/  UIADD3 UR5, UPT, UPT, UR14, -0x255992d5, URZ ;  /* 0xdaa66d2b0e057890 */ /* 0x000fe2000fffe0ff */
        /* <DEDUP_REMOVED lines=26> */
[----:B------:R-:W-:Y:S01]  /*36d0*/  IMAD.WIDE.U32 R104, R105, -0x2daee0ad, RZ ;  /* 0xd2511f5369687825 */ /* 0x000fe200078e00ff */
[----:B------:R-:W-:-:S04]  /*36e0*/  UIADD3 UR5, UPT, UPT, UR15, -0x24c28bd8, URZ ;  /* 0xdb3d74280f057890 */ /* 0x000fc8000fffe0ff */
[----:B------:R-:W-:Y:S01]  /*36f0*/  LOP3.LUT R105, R138, UR25, R105, 0x96, !PT ;  /* 0x000000198a697c12 */ /* 0x000fe2000f8e9669 */
[----:B------:R-:W-:-:S05]  /*3700*/  IMAD.WIDE.U32 R138, R139, -0x2daee0ad, RZ ;  /* 0xd2511f538b8a7825 */ /* 0x000fca00078e00ff */
[----:B------:R-:W-:Y:S01]  /*3710*/  LOP3.LUT R111, R104, UR5, R139, 0x96, !PT ;  /* 0x00000005686f7c12 */ /* 0x000fe2000f8e968b */
[----:B------:R-:W-:Y:S01]  /*3720*/  UIADD3 UR5, UPT, UPT, UR14, -0xe443238, URZ ;  /* 0xf1bbcdc80e057890 */ /* 0x000fe2000fffe0ff */
[----:B------:R-:W-:-:S05]  /*3730*/  IMAD.WIDE.U32 R104, R105, -0x326172a9, RZ ;  /* 0xcd9e8d5769687825 */ /* 0x000fca00078e00ff */
[----:B------:R-:W-:Y:S01]  /*3740*/  LOP3.LUT R105, R110, UR5, R105, 0x96, !PT ;  /* 0x000000056e697c12 */ /* 0x000fe2000f8e9669 */
[----:B------:R-:W-:Y:S01]  /*3750*/  UIADD3 UR5, UPT, UPT, UR14, -0x700cb87f, URZ ;  /* 0x8ff347810e057890 */ /* 0x000fe2000fffe0ff */
[----:B------:R-:W-:-:S05]  /*3760*/  IMAD.WIDE.U32 R110, R111, -0x326172a9, RZ ;  /* 0xcd9e8d576f6e7825 */ /* 0x000fca00078e00ff */
[----:B------:R-:W-:Y:S01]  /*3770*/  LOP3.LUT R111, R104, UR5, R111, 0x96, !PT ;  /* 0x00000005686f7c12 */ /* 0x000fe2000f8e966f */
[----:B------:R-:W-:-:S05]  /*3780*/  IMAD.WIDE.U32 R104, R105, -0x2daee0ad, RZ ;  /* 0xd2511f5369687825 */ /* 0x000fca00078e00ff */
[----:B------:R-:W-:Y:S01]  /*3790*/  LOP3.LUT R112, R138, UR26, R105, 0x96, !PT ;  /* 0x0000001a8a707c12 */ /* 0x000fe2000f8e9669 */
[----:B------:R-:W-:Y:S01]  /*37a0*/  IMAD.MOV.U32 R105, RZ, RZ, RZ ;  /* 0x000000ffff697224 */ /* 0x000fe200078e00ff */
[----:B------:R-:W-:-:S07]  /*37b0*/  MOV R2, R104 ;  /* 0x0000006800027202 */ /* 0x000fce0000000f00 */
.L_x_7688:
[----:B------:R-:W-:Y:S05]  /*37c0*/  BSYNC.RECONVERGENT B1 ;  /* 0x0000000000017941 */ /* 0x000fea0003800200 */
.L_x_7687:
        /* <DEDUP_REMOVED lines=13> */
.L_x_7686:
        /* <DEDUP_REMOVED lines=16> */
[----:B------:R-:W-:Y:S01]  /*39a0*/  @!P2 MOV R12, R112 ;  /* 0x00000070000ca202 */ /* 0x000fe20000000f00 */
[----:B------:R-:W-:Y:S02]  /*39b0*/  @P2 VIADD R104, R105, 0x1 ;  /* 0x0000000169682836 */ /* 0x000fe40000000000 */
[----:B------:R-:W-:Y:S02]  /*39c0*/  @P2 IMAD.MOV.U32 R159, RZ, RZ, R2 ;  /* 0x000000ffff9f2224 */ /* 0x000fe400078e0002 */
[----:B------:R-:W-:Y:S01]  /*39d0*/  @P2 IMAD.MOV.U32 R12, RZ, RZ, R111 ;  /* 0x000000ffff0c2224 */ /* 0x000fe200078e006f */
[----:B------:R-:W-:Y:S06]  /*39e0*/  BRA `(.L_x_7694) ;  /* 0x0000000400187947 */ /* 0x000fec0003800000 */
.L_x_7695:
        /* <DEDUP_REMOVED lines=13> */
.L_x_7697:
[----:B------:R-:W-:Y:S05]  /*3ac0*/  BSYNC.RECONVERGENT B2 ;  /* 0x0000000000027941 */ /* 0x000fea0003800200 */
.L_x_7696:
        /* <DEDUP_REMOVED lines=52> */
[----:B------:R-:W-:-:S04]  /*3e10*/  IMAD.WIDE.U32 R104, R105, -0x2daee0ad, RZ ;  /* 0xd2511f5369687825 */ /* 0x000fc800078e00ff */
[----:B------:R-:W-:Y:S02]  /*3e20*/  IMAD.MOV.U32 R159, RZ, RZ, R104 ;  /* 0x000000ffff9f7224 */ /* 0x000fe400078e0068 */
[----:B------:R-:W-:Y:S01]  /*3e30*/  HFMA2 R104, -RZ, RZ, 0, 0 ;  /* 0x00000000ff687431 */ /* 0x000fe200000001ff */
[----:B------:R-:W-:-:S07]  /*3e40*/  LOP3.LUT R112, R138, UR26, R105, 0x96, !PT ;  /* 0x0000001a8a707c12 */ /* 0x000fce000f8e9669 */
.L_x_7694:
[----:B------:R-:W-:Y:S05]  /*3e50*/  BSYNC.RECONVERGENT B1 ;  /* 0x0000000000017941 */ /* 0x000fea0003800200 */
.L_x_7693:
        /* <DEDUP_REMOVED lines=11> */
.L_x_7692:
        /* <DEDUP_REMOVED lines=17> */
[----:B------:R-:W-:Y:S01]  /*4020*/  @!P1 IMAD.MOV.U32 R13, RZ, RZ, R112 ;  /* 0x000000ffff0d9224 */ /* 0x000fe200078e0070 */
[----:B------:R-:W-:Y:S01]  /*4030*/  @P1 MOV R13, R111 ;  /* 0x0000006f000d1202 */ /* 0x000fe20000000f00 */
[----:B------:R-:W-:Y:S02]  /*4040*/  @P1 VIADD R2, R104, 0x1 ;  /* 0x0000000168021836 */ /* 0x000fe40000000000 */
[----:B------:R-:W-:Y:S01]  /*4050*/  @P1 IMAD.MOV.U32 R152, RZ, RZ, R159 ;  /* 0x000000ffff981224 */ /* 0x000fe200078e009f */
[----:B------:R-:W-:Y:S06]  /*4060*/  BRA `(.L_x_7700) ;  /* 0x0000000400187947 */ /* 0x000fec0003800000 */
.L_x_7701:
        /* <DEDUP_REMOVED lines=13> */
.L_x_7703:
[----:B------:R-:W-:Y:S05]  /*4140*/  BSYNC.RECONVERGENT B2 ;  /* 0x0000000000027941 */ /* 0x000fea0003800200 */
.L_x_7702:
[----:B------:R-:W-:Y:S01]  /*4150*/  LOP3.LUT R110, R0, UR15, R153, 0x96, !PT ;  /* 0x0000000f006e7c12 */ /* 0x000fe2000f8e9699 */
[----:B------:R-:W-:Y:S01]  /*4160*/  IMAD.WIDE.U32 R104, R117, -0x326172a9, RZ ;  /* 0xcd9e8d5775687825 */ /* 0x000fe200078e00ff */
[----:B------:R-:W-:Y:S01]  /*4170*/  UIADD3 UR5, UPT, UPT, UR15, 0x76cf5d0a, URZ ;  /* 0x76cf5d0a0f057890 */ /* 0x000fe2000fffe0ff */
[----:B------:R-:W-:Y:S02]  /*4180*/  MOV R13, R159 ;  /* 0x0000009f000d7202 */ /* 0x000fe40000000f00 */
        /* <DEDUP_REMOVED lines=51> */
[----:B------:R-:W-:-:S07]  /*44c0*/  IMAD.MOV.U32 R152, RZ, RZ, R104 ;  /* 0x000000ffff987224 */ /* 0x000fce00078e0068 */
.L_x_7700:
[----:B------:R-:W-:Y:S05]  /*44d0*/  BSYNC.RECONVERGENT B1 ;  /* 0x0000000000017941 */ /* 0x000fea0003800200 */
.L_x_7699:
[----:B------:R-:W-:Y:S01]  /*44e0*/  I2FP.F32.U32 R13, R13 ;  /* 0x0000000d000d7245 */ /* 0x000fe20000201000 */
[----:B------:R-:W-:Y:S01]  /*44f0*/  IMAD.MOV.U32 R104, RZ, RZ, 0x2f800000 ;  /* 0x2f800000ff687424 */ /* 0x000fe200078e00ff */
[----:B------:R-:W-:-:S03]  /*4500*/  PRMT R107, R107, 0x7632, R107 ;  /* 0x000076326b6b7816 */ /* 0x000fc6000000006b */
[----:B------:R-:W-:Y:S01]  /*4510*/  FFMA.FTZ R13, R13, R104, 1.1641532182693481445e-10 ;  /* 0x2f0000000d0d7423 */ /* 0x000fe20000010068 */
[----:B-----5:R-:W-:Y:S01]  /*4520*/  PRMT R104, R23, 0x7632, R104 ;  /* 0x0000763217687816 */ /* 0x020fe20000000068 */
[----:B------:R-:W-:-:S03]  /*4530*/  IMAD.U32 R107, R107, 0x10000, RZ ;  /* 0x000100006b6b7824 */ /* 0x000fc600078e00ff */
[----:B------:R-:W-:Y:S02]  /*4540*/  SHF.L.U32 R104, R104, 0x10, RZ ;  /* 0x0000001068687819 */ /* 0x000fe400000006ff */
[----:B------:R-:W-:-:S03]  /*4550*/  FSETP.GTU.FTZ.AND P1, PT, R13, UR27, PT ;  /* 0x0000001b0d007c0b */ /* 0x000fc6000bf3c000 */
[----:B------:R-:W-:Y:S01]  /*4560*/  FMUL.FTZ R104, R104, UR17 ;  /* 0x0000001168687c20 */ /* 0x000fe20008410000 */
[----:B------:R-:W-:-:S03]  /*4570*/  SEL R13, RZ, 0x1, P1 ;  /* 0x00000001ff0d7807 */ /* 0x000fc60000800000 */
[----:B------:R-:W-:-:S05]  /*4580*/  FMUL.FTZ R104, R104, UR16 ;  /* 0x0000001068687c20 */ /* 0x000fca0008410000 */
[----:B------:R-:W-:-:S05]  /*4590*/  FSEL R104, R104, RZ, !P1 ;  /* 0x000000ff68687208 */ /* 0x000fca0004800000 */
[----:B------:R-:W-:-:S07]  /*45a0*/  FADD.FTZ R139, R107, R104 ;  /* 0x000000686b8b7221 */ /* 0x000fce0000010000 */
.L_x_7698:
[----:B------:R-:W-:Y:S02]  /*45b0*/  F2FP.BF16.F32.PACK_AB R107, RZ, R139 ;  /* 0x0000008bff6b723e */ /* 0x000fe400000010ff */
[----:B------:R-:W-:Y:S02]  /*45c0*/  PRMT R106, R158, 0x5410, R106 ;  /* 0x000054109e6a7816 */ /* 0x000fe4000000006a */
[----:B------:R-:W-:Y:S02]  /*45d0*/  PRMT R105, R155, 0x5410, R157 ;  /* 0x000054109b697816 */ /* 0x000fe4000000009d */
[----:B------:R-:W-:Y:S02]  /*45e0*/  PRMT R104, R148, 0x5410, R154 ;  /* 0x0000541094687816 */ /* 0x000fe4000000009a */
[----:B------:R-:W-:Y:S01]  /*45f0*/  PRMT R107, R156, 0x5410, R107 ;  /* 0x000054109c6b7816 */ /* 0x000fe2000000006b */
[----:B------:R-:W-:Y:S06]  /*4600*/  BRA `(.L_x_7704) ;  /* 0x00000030004c7947 */ /* 0x000fec0003800000 */
.L_x_7655:
        /* <DEDUP_REMOVED lines=20> */
.L_x_7708:
        /* <DEDUP_REMOVED lines=13> */
.L_x_7710:
[----:B------:R-:W-:Y:S05]  /*4820*/  BSYNC.RECONVERGENT B2 ;  /* 0x0000000000027941 */ /* 0x000fea0003800200 */
.L_x_7709:
        /* <DEDUP_REMOVED lines=55> */
.L_x_7707:
[----:B------:R-:W-:Y:S05]  /*4ba0*/  BSYNC.RECONVERGENT B1 ;  /* 0x0000000000017941 */ /* 0x000fea0003800200 */
.L_x_7706:
        /* <DEDUP_REMOVED lines=9> */
.L_x_7705:
        /* <DEDUP_REMOVED lines=17> */
.L_x_7714:
        /* <DEDUP_REMOVED lines=13> */
.L_x_7716:
[----:B------:R-:W-:Y:S05]  /*4e20*/  BSYNC.RECONVERGENT B2 ;  /* 0x0000000000027941 */ /* 0x000fea0003800200 */
.L_x_7715:
[----:B------:R-:W-:Y:S01]  /*4e30*/  IMAD.WIDE.U32 R104, R117, -0x326172a9, RZ ;  /* 0xcd9e8d5775687825 */ /* 0x000fe200078e00ff */
[----:B------:R-:W-:Y:S01]  /*4e40*/  LOP3.LUT R6, R0, UR15, R107, 0x96, !PT ;  /* 0x0000000f00067c12 */ /* 0x000fe2000f8e966b */
[----:B------:R-:W-:Y:S02]  /*4e50*/  UIADD3 UR6, UPT, UPT, UR15, 0x76cf5d0a, URZ ;  /* 0x76cf5d0a0f067890 */ /* 0x000fe4000fffe0ff */
[----:B------:R-:W-:Y:S01]  /*4e60*/  HFMA2 R2, -RZ, RZ, 0, 0 ;  /* 0x00000000ff027431 */ /* 0x000fe200000001ff */
        /* <DEDUP_REMOVED lines=50> */
[----:B------:R-:W-:Y:S02]  /*5190*/  IMAD.MOV.U32 R7, RZ, RZ, R152 ;  /* 0x000000ffff077224 */ /* 0x000fe400078e0098 */
[----:B------:R-:W-:-:S07]  /*51a0*/  IMAD.MOV.U32 R152, RZ, RZ, R6 ;  /* 0x000000ffff987224 */ /* 0x000fce00078e0006 */
.L_x_7713:
[----:B------:R-:W-:Y:S05]  /*51b0*/  BSYNC.RECONVERGENT B1 ;  /* 0x0000000000017941 */ /* 0x000fea0003800200 */
.L_x_7712:
[----:B------:R-:W-:Y:S01]  /*51c0*/  I2FP.F32.U32 R6, R7 ;  /* 0x0000000700067245 */ /* 0x000fe20000201000 */
[----:B------:R-:W-:Y:S01]  /*51d0*/  IMAD.MOV.U32 R105, RZ, RZ, 0x2f800000 ;  /* 0x2f800000ff697424 */ /* 0x000fe200078e00ff */
[----:B-----5:R-:W-:-:S03]  /*51e0*/  PRMT R7, R20, 0x7632, R7 ;  /* 0x0000763214077816 */ /* 0x020fc60000000007 */
[----:B------:R-:W-:Y:S02]  /*51f0*/  FFMA.FTZ R6, R6, R105, 1.1641532182693481445e-10 ;  /* 0x2f00000006067423 */ /* 0x000fe40000010069 */
[----:B------:R-:W-:-:S03]  /*5200*/  IMAD.U32 R7, R7, 0x10000, RZ ;  /* 0x0001000007077824 */ /* 0x000fc600078e00ff */
[----:B------:R-:W-:Y:S01]  /*5210*/  FSETP.GTU.FTZ.AND P1, PT, R6, UR27, PT ;  /* 0x0000001b06007c0b */ /* 0x000fe2000bf3c000 */
[----:B------:R-:W-:-:S04]  /*5220*/  FMUL.FTZ R7, R7, UR17 ;  /* 0x0000001107077c20 */ /* 0x000fc80008410000 */
[----:B------:R-:W-:Y:S01]  /*5230*/  FMUL.FTZ R6, R7, UR16 ;  /* 0x0000001007067c20 */ /* 0x000fe20008410000 */
[----:B------:R-:W-:-:S04]  /*5240*/  SEL R7, RZ, 0x1, P1 ;  /* 0x00000001ff077807 */ /* 0x000fc80000800000 */
[----:B------:R-:W-:-:S07]  /*5250*/  FSEL R6, R6, RZ, !P1 ;  /* 0x000000ff06067208 */ /* 0x000fce0004800000 */
.L_x_7711:
        /* <DEDUP_REMOVED lines=17> */
.L_x_7720:
        /* <DEDUP_REMOVED lines=13> */
.L_x_7722:
[----:B------:R-:W-:Y:S05]  /*5440*/  BSYNC.RECONVERGENT B2 ;  /* 0x0000000000027941 */ /* 0x000fea0003800200 */
.L_x_7721:
        /* <DEDUP_REMOVED lines=56> */
.L_x_7719:
[----:B------:R-:W-:Y:S05]  /*57d0*/  BSYNC.RECONVERGENT B1 ;  /* 0x0000000000017941 */ /* 0x000fea0003800200 */
.L_x_7718:
        /* <DEDUP_REMOVED lines=9> */
.L_x_7717:
        /* <DEDUP_REMOVED lines=17> */
.L_x_7726:
        /* <DEDUP_REMOVED lines=13> */
.L_x_7728:
[----:B------:R-:W-:Y:S05]  /*5a50*/  BSYNC.RECONVERGENT B2 ;  /* 0x0000000000027941 */ /* 0x000fea0003800200 */
.L_x_7727:
        /* <DEDUP_REMOVED lines=13> */
[----:B------:R-:W-:Y:S02]  /*5b30*/  UIADD3 UR6, UPT, UPT, UR15, 0x32370b8f, URZ ;  /* 0x32370b8f0f067890 */ /* 0x000fe4000fffe0ff */
        /* <DEDUP_REMOVED lines=40> */
[----:B------:R-:W-:Y:S02]  /*5dc0*/  LOP3.LUT R112, R106, UR26, R105, 0x96, !PT ;  /* 0x0000001a6a707c12 */ /* 0x000fe4000f8e9669 */
[----:B------:R-:W-:-:S07]  /*5dd0*/  MOV R152, R104 ;  /* 0x0000006800987202 */ /* 0x000fce0000000f00 */
.L_x_7725:
[----:B------:R-:W-:Y:S05]  /*5de0*/  BSYNC.RECONVERGENT B1 ;  /* 0x0000000000017941 */ /* 0x000fea0003800200 */
.L_x_7724:
        /* <DEDUP_REMOVED lines=10> */
.L_x_7723:
        /* <DEDUP_REMOVED lines=17> */
.L_x_7732:
        /* <DEDUP_REMOVED lines=13> */
.L_x_7734:
[----:B------:R-:W-:Y:S05]  /*6070*/  BSYNC.RECONVERGENT B2 ;  /* 0x0000000000027941 */ /* 0x000fea0003800200 */
.L_x_7733:
        /* <DEDUP_REMOVED lines=53> */
[----:B------:R-:W-:Y:S02]  /*63d0*/  IMAD.MOV.U32 R152, RZ, RZ, R104 ;  /* 0x000000ffff987224 */ /* 0x000fe400078e0068 */
[----:B------:R-:W-:Y:S01]  /*63e0*/  HFMA2 R104, -RZ, RZ, 0, 0 ;  /* 0x00000000ff687431 */ /* 0x000fe200000001ff */
[----:B------:R-:W-:-:S07]  /*63f0*/  LOP3.LUT R112, R106, UR26, R105, 0x96, !PT ;  /* 0x0000001a6a707c12 */ /* 0x000fce000f8e9669 */
.L_x_7731:
[----:B------:R-:W-:Y:S05]  /*6400*/  BSYNC.RECONVERGENT B1 ;  /* 0x0000000000017941 */ /* 0x000fea0003800200 */
.L_x_7730:
        /* <DEDUP_REMOVED lines=9> */
.L_x_7729:
        /* <DEDUP_REMOVED lines=17> */
.L_x_7738:
        /* <DEDUP_REMOVED lines=13> */
.L_x_7740:
[----:B------:R-:W-:Y:S05]  /*6680*/  BSYNC.RECONVERGENT B2 ;  /* 0x0000000000027941 */ /* 0x000fea0003800200 */
.L_x_7739:
        /* <DEDUP_REMOVED lines=55> */
[----:B------:R-:W-:-:S07]  /*6a00*/  LOP3.LUT R112, R106, UR26, R105, 0x96, !PT ;  /* 0x0000001a6a707c12 */ /* 0x000fce000f8e9669 */
.L_x_7737:
[----:B------:R-:W-:Y:S05]  /*6a10*/  BSYNC.RECONVERGENT B1 ;  /* 0x0000000000017941 */ /* 0x000fea0003800200 */
.L_x_7736:
        /* <DEDUP_REMOVED lines=10> */
.L_x_7735:
        /* <DEDUP_REMOVED lines=17> */
.L_x_7744:
        /* <DEDUP_REMOVED lines=13> */
.L_x_7746:
[----:B------:R-:W-:Y:S05]  /*6ca0*/  BSYNC.RECONVERGENT B2 ;  /* 0x0000000000027941 */ /* 0x000fea0003800200 */
.L_x_7745:
        /* <DEDUP_REMOVED lines=52> */
[----:B------:R-:W-:Y:S02]  /*6ff0*/  LOP3.LUT R111, R138, UR5, R111, 0x96, !PT ;  /* 0x000000058a6f7c12 */ /* 0x000fe4000f8e966f */
[----:B------:R-:W-:Y:S01]  /*7000*/  MOV R152, R104 ;  /* 0x0000006800987202 */ /* 0x000fe20000000f00 */
[----:B------:R-:W-:Y:S01]  /*7010*/  IMAD.MOV.U32 R104, RZ, RZ, RZ ;  /* 0x000000ffff687224 */ /* 0x000fe200078e00ff */
[----:B------:R-:W-:-:S07]  /*7020*/  LOP3.LUT R112, R106, UR26, R105, 0x96, !PT ;  /* 0x0000001a6a707c12 */ /* 0x000fce000f8e9669 */
.L_x_7743:
[----:B------:R-:W-:Y:S05]  /*7030*/  BSYNC.RECONVERGENT B1 ;  /* 0x0000000000017941 */ /* 0x000fea0003800200 */
.L_x_7742:
        /* <DEDUP_REMOVED lines=9> */
.L_x_7741:
        /* <DEDUP_REMOVED lines=17> */
.L_x_7750:
        /* <DEDUP_REMOVED lines=13> */
.L_x_7752:
[----:B------:R-:W-:Y:S05]  /*72b0*/  BSYNC.RECONVERGENT B2 ;  /* 0x0000000000027941 */ /* 0x000fea0003800200 */
.L_x_7751:
[----:B------:R-:W-:Y:S01]  /*72c0*/  LOP3.LUT R110, R0, UR15, R107, 0x96, !PT ;  /* 0x0000000f006e7c12 */ /* 0x000fe2000f8e966b */
[----:B------:R-:W-:Y:S01]  /*72d0*/  IMAD.WIDE.U32 R104, R117, -0x326172a9, RZ ;  /* 0xcd9e8d5775687825 */ /* 0x000fe200078e00ff */
[----:B------:R-:W-:-:S03]  /*72e0*/  UIADD3 UR5, UPT, UPT, UR15, 0x76cf5d0a, URZ ;  /* 0x76cf5d0a0f057890 */ /* 0x000fc6000fffe0ff */
[----:B------:R-:W-:Y:S02]  /*72f0*/  HFMA2 R2, -RZ, RZ, 0, 0 ;  /* 0x00000000ff027431 */ /* 0x000fe400000001ff */
        /* <DEDUP_REMOVED lines=50> */
[----:B------:R-:W-:Y:S01]  /*7620*/  IMAD.MOV.U32 R152, RZ, RZ, R104 ;  /* 0x000000ffff987224 */ /* 0x000fe200078e0068 */
[----:B------:R-:W-:-:S07]  /*7630*/  LOP3.LUT R112, R106, UR26, R105, 0x96, !PT ;  /* 0x0000001a6a707c12 */ /* 0x000fce000f8e9669 */
.L_x_7749:
[----:B------:R-:W-:Y:S05]  /*7640*/  BSYNC.RECONVERGENT B1 ;  /* 0x0000000000017941 */ /* 0x000fea0003800200 */
.L_x_7748:
[----:B------:R-:W-:Y:S01]  /*7650*/  I2FP.F32.U32 R13, R13 ;  /* 0x0000000d000d7245 */ /* 0x000fe20000201000 */
[----:B------:R-:W-:-:S04]  /*7660*/  IMAD.MOV.U32 R104, RZ, RZ, 0x2f800000 ;  /* 0x2f800000ff687424 */ /* 0x000fc800078e00ff */
[----:B------:R-:W-:Y:S01]  /*7670*/  FFMA.FTZ R13, R13, R104, 1.1641532182693481445e-10 ;  /* 0x2f0000000d0d7423 */ /* 0x000fe20000010068 */
[----:B-----5:R-:W-:-:S04]  /*7680*/  PRMT R104, R23, 0x7632, R104 ;  /* 0x0000763217687816 */ /* 0x020fc80000000068 */
[----:B------:R-:W-:Y:S01]  /*7690*/  FSETP.GTU.FTZ.AND P1, PT, R13, UR27, PT ;  /* 0x0000001b0d007c0b */ /* 0x000fe2000bf3c000 */
[----:B------:R-:W-:-:S03]  /*76a0*/  IMAD.U32 R104, R104, 0x10000, RZ ;  /* 0x0001000068687824 */ /* 0x000fc600078e00ff */
[----:B------:R-:W-:Y:S01]  /*76b0*/  SEL R13, RZ, 0x1, P1 ;  /* 0x00000001ff0d7807 */ /* 0x000fe20000800000 */
[----:B------:R-:W-:-:S04]  /*76c0*/  FMUL.FTZ R104, R104, UR17 ;  /* 0x0000001168687c20 */ /* 0x000fc80008410000 */
[----:B------:R-:W-:-:S05]  /*76d0*/  FMUL.FTZ R104, R104, UR16 ;  /* 0x0000001068687c20 */ /* 0x000fca0008410000 */
[----:B------:R-:W-:-:S07]  /*76e0*/  FSEL R139, R104, RZ, !P1 ;  /* 0x000000ff688b7208 */ /* 0x000fce0004800000 */
.L_x_7747:
[----:B------:R-:W-:Y:S02]  /*76f0*/  F2FP.BF16.F32.PACK_AB R107, RZ, R139 ;  /* 0x0000008bff6b723e */ /* 0x000fe400000010ff */
[----:B------:R-:W-:Y:S02]  /*7700*/  PRMT R106, R157, 0x5410, R158 ;  /* 0x000054109d6a7816 */ /* 0x000fe4000000009e */
[----:B------:R-:W-:Y:S02]  /*7710*/  PRMT R105, R155, 0x5410, R156 ;  /* 0x000054109b697816 */ /* 0x000fe4000000009c */
[----:B------:R-:W-:Y:S02]  /*7720*/  PRMT R104, R154, 0x5410, R153 ;  /* 0x000054109a687816 */ /* 0x000fe40000000099 */
[----:B------:R-:W-:-:S07]  /*7730*/  PRMT R107, R148, 0x5410, R107 ;  /* 0x00005410946b7816 */ /* 0x000fce000000006b */
.L_x_7704:
        /* <DEDUP_REMOVED lines=9> */
[----:B------:R-:W-:Y:S02]  /*77d0*/  LOP3.LUT R154, R9, 0xff, RZ, 0xc0, !PT ;  /* 0x000000ff099a7812 */ /* 0x000fe400078ec0ff */
[----:B------:R-:W-:Y:S02]  /*77e0*/  PRMT R157, R105, 0x4210, R104 ;  /* 0x00004210699d7816 */ /* 0x000fe40000000068 */
[----:B------:R-:W0:Y:S01]  /*77f0*/  LDC.64 R104, c[0x0][0x3b0] ;  /* 0x0000ec00ff687b82 */ /* 0x000e220000000a00 */
[----:B------:R-:W-:Y:S01]  /*7800*/  LOP3.LUT R152, R8, 0xff, RZ, 0xc0, !PT ;  /* 0x000000ff08987812 */ /* 0x000fe200078ec0ff */
[----:B------:R-:W-:Y:S01]  /*7810*/  IMAD.WIDE.U32 R154, R154, 0x1000000, RZ ;  /* 0x010000009a9a7825 */ /* 0x000fe200078e00ff */
[----:B------:R-:W-:-:S02]  /*7820*/  LOP3.LUT R157, R157, 0xff00, R106, 0xf8, !PT ;  /* 0x0000ff009d9d7812 */ /* 0x000fc400078ef86a */
        /* <DEDUP_REMOVED lines=10> */
.L_x_7753:
[----:B------:R-:W-:Y:S01]  /*78d0*/  VIADD R151, R151, 0x80 ;  /* 0x0000008097977836 */ /* 0x000fe20000000000 */
[----:B------:R-:W-:-:S07]  /*78e0*/  IADD3 R150, PT, PT, R150, 0x80, RZ ;  /* 0x0000008096967810 */ /* 0x000fce0007ffe0ff */
.L_x_7653:
[----:B------:R-:W-:Y:S05]  /*78f0*/  BSYNC.RECONVERGENT B0 ;  /* 0x0000000000007941 */ /* 0x000fea0003800200 */
.L_x_7652:
        /* <DEDUP_REMOVED lines=10> */
.L_x_7756:
        /* <DEDUP_REMOVED lines=25> */
.L_x_7761:
        /* <DEDUP_REMOVED lines=13> */
.L_x_7763:
[----:B------:R-:W-:Y:S05]  /*7c00*/  BSYNC.RECONVERGENT B2 ;  /* 0x0000000000027941 */ /* 0x000fea0003800200 */
.L_x_7762:
        /* <DEDUP_REMOVED lines=56> */
.L_x_7760:
[----:B------:R-:W-:Y:S05]  /*7f90*/  BSYNC.RECONVERGENT B1 ;  /* 0x0000000000017941 */ /* 0x000fea0003800200 */
.L_x_7759:
        /* <DEDUP_REMOVED lines=11> */
.L_x_7758:
        /* <DEDUP_REMOVED lines=22> */
.L_x_7767:
        /* <DEDUP_REMOVED lines=13> */
.L_x_7769:
[----:B------:R-:W-:Y:S05]  /*8280*/  BSYNC.RECONVERGENT B2 ;  /* 0x0000000000027941 */ /* 0x000fea0003800200 */
.L_x_7768:
        /* <DEDUP_REMOVED lines=54> */
[----:B------:R-:W-:Y:S01]  /*85f0*/  IMAD.MOV.U32 R121, RZ, RZ, RZ ;  /* 0x000000ffff797224 */ /* 0x000fe200078e00ff */
[----:B------:R-:W-:-:S07]  /*8600*/  MOV R2, R120 ;  /* 0x0000007800027202 */ /* 0x000fce0000000f00 */
.L_x_7766:
[----:B------:R-:W-:Y:S05]  /*8610*/  BSYNC.RECONVERGENT B1 ;  /* 0x0000000000017941 */ /* 0x000fea0003800200 */
.L_x_7765:
        /* <DEDUP_REMOVED lines=13> */
.L_x_7764:
        /* <DEDUP_REMOVED lines=21> */
.L_x_7773:
        /* <DEDUP_REMOVED lines=13> */
.L_x_7775:
[----:B------:R-:W-:Y:S05]  /*8910*/  BSYNC.RECONVERGENT B2 ;  /* 0x0000000000027941 */ /* 0x000fea0003800200 */
.L_x_7774:
        /* <DEDUP_REMOVED lines=56> */
.L_x_7772:
[----:B------:R-:W-:Y:S05]  /*8ca0*/  BSYNC.RECONVERGENT B1 ;  /* 0x0000000000017941 */ /* 0x000fea0003800200 */
.L_x_7771:
        /* <DEDUP_REMOVED lines=11> */
.L_x_7770:
        /* <DEDUP_REMOVED lines=22> */
.L_x_7779:
        /* <DEDUP_REMOVED lines=13> */
.L_x_7781:
[----:B------:R-:W-:Y:S05]  /*8f90*/  BSYNC.RECONVERGENT B2 ;  /* 0x0000000000027941 */ /* 0x000fea0003800200 */
.L_x_7780:
        /* <DEDUP_REMOVED lines=56> */
.L_x_7778:
[----:B------:R-:W-:Y:S05]  /*9320*/  BSYNC.RECONVERGENT B1 ;  /* 0x0000000000017941 */ /* 0x000fea0003800200 */
.L_x_7777:
        /* <DEDUP_REMOVED lines=13> */
.L_x_7776:
        /* <DEDUP_REMOVED lines=21> */
.L_x_7785:
        /* <DEDUP_REMOVED lines=13> */
.L_x_7787:
[----:B------:R-:W-:Y:S05]  /*9620*/  BSYNC.RECONVERGENT B2 ;  /* 0x0000000000027941 */ /* 0x000fea0003800200 */
.L_x_7786:
        /* <DEDUP_REMOVED lines=53> */
[----:B------:R-:W-:-:S04]  /*9980*/  LOP3.LUT R111, R130, UR5, R111, 0x96, !PT ;  /* 0x00000005826f7c12 */ /* 0x000fc8000f8e966f */
[----:B------:R-:W-:-:S07]  /*9990*/  LOP3.LUT R112, R104, UR26, R155, 0x96, !PT ;  /* 0x0000001a68707c12 */ /* 0x000fce000f8e969b */
.L_x_7784:
[----:B------:R-:W-:Y:S05]  /*99a0*/  BSYNC.RECONVERGENT B1 ;  /* 0x0000000000017941 */ /* 0x000fea0003800200 */
.L_x_7783:
        /* <DEDUP_REMOVED lines=11> */
.L_x_7782:
        /* <DEDUP_REMOVED lines=22> */
.L_x_7791:
        /* <DEDUP_REMOVED lines=13> */
.L_x_7793:
[----:B------:R-:W-:Y:S05]  /*9c90*/  BSYNC.RECONVERGENT B2 ;  /* 0x0000000000027941 */ /* 0x000fea0003800200 */
.L_x_7792:
        /* <DEDUP_REMOVED lines=52> */
[----:B------:R-:W-:-:S03]  /*9fe0*/  IMAD.WIDE.U32 R104, R105, -0x2daee0ad, RZ ;  /* 0xd2511f5369687825 */ /* 0x000fc600078e00ff */
[----:B------:R-:W-:Y:S01]  /*9ff0*/  MOV R2, R104 ;  /* 0x0000006800027202 */ /* 0x000fe20000000f00 */
[----:B------:R-:W-:Y:S01]  /*a000*/  IMAD.MOV.U32 R104, RZ, RZ, RZ ;  /* 0x000000ffff687224 */ /* 0x000fe200078e00ff */
[----:B------:R-:W-:-:S07]  /*a010*/  LOP3.LUT R112, R140, UR26, R105, 0x96, !PT ;  /* 0x0000001a8c707c12 */ /* 0x000fce000f8e9669 */
.L_x_7790:
[----:B------:R-:W-:Y:S05]  /*a020*/  BSYNC.RECONVERGENT B1 ;  /* 0x0000000000017941 */ /* 0x000fea0003800200 */
.L_x_7789:
        /* <DEDUP_REMOVED lines=13> */
.L_x_7788:
        /* <DEDUP_REMOVED lines=21> */
.L_x_7797:
        /* <DEDUP_REMOVED lines=13> */
.L_x_7799:
[----:B------:R-:W-:Y:S05]  /*a320*/  BSYNC.RECONVERGENT B2 ;  /* 0x0000000000027941 */ /* 0x000fea0003800200 */
.L_x_7798:
        /* <DEDUP_REMOVED lines=47> */
[----:B------:R-:W-:-:S04]  /*a620*/  IMAD.WIDE.U32 R140, R141, -0x326172a9, RZ ;  /* 0xcd9e8d578d8c7825 */ /* 0x000fc800078e00ff */
[----:B------:R-:W-:Y:S01]  /*a630*/  IMAD.MOV.U32 R105, RZ, RZ, RZ ;  /* 0x000000ffff697224 */ /* 0x000fe200078e00ff */
[----:B------:R-:W-:Y:S01]  /*a640*/  LOP3.LUT R160, R110, UR5, R141, 0x96, !PT ;  /* 0x000000056ea07c12 */ /* 0x000fe2000f8e968d */
[----:B------:R-:W-:Y:S01]  /*a650*/  UIADD3 UR5, UPT, UPT, UR14, -0x700cb87f, URZ ;  /* 0x8ff347810e057890 */ /* 0x000fe2000fffe0ff */
[----:B------:R-:W-:-:S04]  /*a660*/  IMAD.WIDE.U32 R110, R111, -0x326172a9, RZ ;  /* 0xcd9e8d576f6e7825 */ /* 0x000fc800078e00ff */
[----:B------:R-:W-:Y:S01]  /*a670*/  IMAD.WIDE.U32 R160, R160, -0x2daee0ad, RZ ;  /* 0xd2511f53a0a07825 */ /* 0x000fe200078e00ff */
[----:B------:R-:W-:-:S04]  /*a680*/  LOP3.LUT R111, R140, UR5, R111, 0x96, !PT ;  /* 0x000000058c6f7c12 */ /* 0x000fc8000f8e966f */
[----:B------:R-:W-:-:S07]  /*a690*/  LOP3.LUT R112, R104, UR26, R161, 0x96, !PT ;  /* 0x0000001a68707c12 */ /* 0x000fce000f8e96a1 */
.L_x_7796:
[----:B------:R-:W-:Y:S05]  /*a6a0*/  BSYNC.RECONVERGENT B1 ;  /* 0x0000000000017941 */ /* 0x000fea0003800200 */
.L_x_7795:
        /* <DEDUP_REMOVED lines=11> */
.L_x_7794:
        /* <DEDUP_REMOVED lines=17> */
[----:B------:R-:W-:Y:S01]  /*a870*/  @P1 MOV R154, R160 ;  /* 0x000000a0009a1202 */ /* 0x000fe20000000f00 */
[----:B------:R-:W-:Y:S02]  /*a880*/  @!P1 IMAD.MOV.U32 R13, RZ, RZ, R112 ;  /* 0x000000ffff0d9224 */ /* 0x000fe400078e0070 */
[----:B------:R-:W-:Y:S02]  /*a890*/  @P1 VIADD R2, R105, 0x1 ;  /* 0x0000000169021836 */ /* 0x000fe40000000000 */
[----:B------:R-:W-:Y:S01]  /*a8a0*/  @P1 IMAD.MOV.U32 R13, RZ, RZ, R111 ;  /* 0x000000ffff0d1224 */ /* 0x000fe200078e006f */
[----:B------:R-:W-:Y:S06]  /*a8b0*/  BRA `(.L_x_7802) ;  /* 0x0000000400187947 */ /* 0x000fec0003800000 */
.L_x_7803:
        /* <DEDUP_REMOVED lines=13> */
.L_x_7805:
[----:B------:R-:W-:Y:S05]  /*a990*/  BSYNC.RECONVERGENT B2 ;  /* 0x0000000000027941 */ /* 0x000fea0003800200 */
.L_x_7804:
        /* <DEDUP_REMOVED lines=56> */
.L_x_7802:
[----:B------:R-:W-:Y:S05]  /*ad20*/  BSYNC.RECONVERGENT B1 ;  /* 0x0000000000017941 */ /* 0x000fea0003800200 */
.L_x_7801:
[----:B------:R-:W-:Y:S01]  /*ad30*/  I2FP.F32.U32 R13, R13 ;  /* 0x0000000d000d7245 */ /* 0x000fe20000201000 */
[----:B------:R-:W-:Y:S01]  /*ad40*/  IMAD.MOV.U32 R104, RZ, RZ, 0x2f800000 ;  /* 0x2f800000ff687424 */ /* 0x000fe200078e00ff */
[----:B------:R-:W-:-:S03]  /*ad50*/  PRMT R107, R107, 0x7632, R107 ;  /* 0x000076326b6b7816 */ /* 0x000fc6000000006b */
[----:B------:R-:W-:Y:S01]  /*ad60*/  FFMA.FTZ R13, R13, R104, 1.1641532182693481445e-10 ;  /* 0x2f0000000d0d7423 */ /* 0x000fe20000010068 */
[----:B-----5:R-:W-:Y:S02]  /*ad70*/  PRMT R104, R23, 0x7632, R104 ;  /* 0x0000763217687816 */ /* 0x020fe40000000068 */
[----:B------:R-:W-:Y:S02]  /*ad80*/  SHF.L.U32 R107, R107, 0x10, RZ ;  /* 0x000000106b6b7819 */ /* 0x000fe400000006ff */
[----:B------:R-:W-:Y:S01]  /*ad90*/  FSETP.GTU.FTZ.AND P1, PT, R13, UR27, PT ;  /* 0x0000001b0d007c0b */ /* 0x000fe2000bf3c000 */
[----:B------:R-:W-:-:S03]  /*ada0*/  IMAD.U32 R104, R104, 0x10000, RZ ;  /* 0x0001000068687824 */ /* 0x000fc600078e00ff */
[----:B------:R-:W-:Y:S01]  /*adb0*/  SEL R13, RZ, 0x1, P1 ;  /* 0x00000001ff0d7807 */ /* 0x000fe20000800000 */
[----:B------:R-:W-:-:S04]  /*adc0*/  FMUL.FTZ R104, R104, UR17 ;  /* 0x0000001168687c20 */ /* 0x000fc80008410000 */
[----:B------:R-:W-:-:S05]  /*add0*/  FMUL.FTZ R104, R104, UR16 ;  /* 0x0000001068687c20 */ /* 0x000fca0008410000 */
[----:B------:R-:W-:-:S05]  /*ade0*/  FSEL R104, R104, RZ, !P1 ;  /* 0x000000ff68687208 */ /* 0x000fca0004800000 */
[----:B------:R-:W-:-:S07]  /*adf0*/  FADD.FTZ R141, R107, R104 ;  /* 0x000000686b8d7221 */ /* 0x000fce0000010000 */
.L_x_7800:
[----:B------:R-:W-:Y:S02]  /*ae00*/  F2FP.BF16.F32.PACK_AB R107, RZ, R141 ;  /* 0x0000008dff6b723e */ /* 0x000fe400000010ff */
[----:B------:R-:W-:Y:S02]  /*ae10*/  PRMT R106, R159, 0x5410, R106 ;  /* 0x000054109f6a7816 */ /* 0x000fe4000000006a */
[----:B------:R-:W-:Y:S02]  /*ae20*/  PRMT R105, R156, 0x5410, R158 ;  /* 0x000054109c697816 */ /* 0x000fe4000000009e */
[----:B------:R-:W-:Y:S02]  /*ae30*/  PRMT R104, R148, 0x5410, R153 ;  /* 0x0000541094687816 */ /* 0x000fe40000000099 */
[----:B------:R-:W-:Y:S01]  /*ae40*/  PRMT R107, R157, 0x5410, R107 ;  /* 0x000054109d6b7816 */ /* 0x000fe2000000006b */
[----:B------:R-:W-:Y:S06]  /*ae50*/  BRA `(.L_x_7806) ;  /* 0x00000030004c7947 */ /* 0x000fec0003800000 */
.L_x_7757:
        /* <DEDUP_REMOVED lines=20> */
.L_x_7810:
        /* <DEDUP_REMOVED lines=13> */
.L_x_7812:
[----:B------:R-:W-:Y:S05]  /*b070*/  BSYNC.RECONVERGENT B2 ;  /* 0x0000000000027941 */ /* 0x000fea0003800200 */
.L_x_7811:
        /* <DEDUP_REMOVED lines=53> */
[----:B------:R-:W-:Y:S01]  /*b3d0*/  HFMA2 R104, -RZ, RZ, 0, 0 ;  /* 0x00000000ff687431 */ /* 0x000fe200000001ff */
[----:B------:R-:W-:-:S07]  /*b3e0*/  LOP3.LUT R112, R14, UR26, R155, 0x96, !PT ;  /* 0x0000001a0e707c12 */ /* 0x000fce000f8e969b */
.L_x_7809:
[----:B------:R-:W-:Y:S05]  /*b3f0*/  BSYNC.RECONVERGENT B1 ;  /* 0x0000000000017941 */ /* 0x000fea0003800200 */
.L_x_7808:
        /* <DEDUP_REMOVED lines=9> */
.L_x_7807:
        /* <DEDUP_REMOVED lines=17> */
.L_x_7816:
        /* <DEDUP_REMOVED lines=13> */
.L_x_7818:
[----:B------:R-:W-:Y:S05]  /*b670*/  BSYNC.RECONVERGENT B2 ;  /* 0x0000000000027941 */ /* 0x000fea0003800200 */
.L_x_7817:
        /* <DEDUP_REMOVED lines=56> */
.L_x_7815:
[----:B------:R-:W-:Y:S05]  /*ba00*/  BSYNC.RECONVERGENT B1 ;  /* 0x0000000000017941 */ /* 0x000fea0003800200 */
.L_x_7814:
        /* <DEDUP_REMOVED lines=10> */
.L_x_7813:
        /* <DEDUP_REMOVED lines=17> */
.L_x_7822:
        /* <DEDUP_REMOVED lines=13> */
.L_x_7824:
[----:B------:R-:W-:Y:S05]  /*bc90*/  BSYNC.RECONVERGENT B2 ;  /* 0x0000000000027941 */ /* 0x000fea0003800200 */
.L_x_7823:
        /* <DEDUP_REMOVED lines=56> */
.L_x_7821:
[----:B------:R-:W-:Y:S05]  /*c020*/  BSYNC.RECONVERGENT B1 ;  /* 0x0000000000017941 */ /* 0x000fea0003800200 */
.L_x_7820:
        /* <DEDUP_REMOVED lines=9> */
.L_x_7819:
        /* <DEDUP_REMOVED lines=17> */
.L_x_7828:
        /* <DEDUP_REMOVED lines=13> */
.L_x_7830:
[----:B------:R-:W-:Y:S05]  /*c2a0*/  BSYNC.RECONVERGENT B2 ;  /* 0x0000000000027941 */ /* 0x000fea0003800200 */
.L_x_7829:
        /* <DEDUP_REMOVED lines=56> */
.L_x_7827:
[----:B------:R-:W-:Y:S05]  /*c630*/  BSYNC.RECONVERGENT B1 ;  /* 0x0000000000017941 */ /* 0x000fea0003800200 */
.L_x_7826:
        /* <DEDUP_REMOVED lines=10> */
.L_x_7825:
        /* <DEDUP_REMOVED lines=17> */
.L_x_7834:
        /* <DEDUP_REMOVED lines=13> */
.L_x_7836:
[----:B------:R-:W-:Y:S05]  /*c8c0*/  BSYNC.RECONVERGENT B2 ;  /* 0x0000000000027941 */ /* 0x000fea0003800200 */
.L_x_7835:
        /* <DEDUP_REMOVED lines=56> */
.L_x_7833:
[----:B------:R-:W-:Y:S05]  /*cc50*/  BSYNC.RECONVERGENT B1 ;  /* 0x0000000000017941 */ /* 0x000fea0003800200 */
.L_x_7832:
        /* <DEDUP_REMOVED lines=9> */
.L_x_7831:
        /* <DEDUP_REMOVED lines=17> */
.L_x_7840:
        /* <DEDUP_REMOVED lines=13> */
.L_x_7842:
[----:B------:R-:W-:Y:S05]  /*ced0*/  BSYNC.RECONVERGENT B2 ;  /* 0x0000000000027941 */ /* 0x000fea0003800200 */
.L_x_7841:
        /* <DEDUP_REMOVED lines=56> */
.L_x_7839:
[----:B------:R-:W-:Y:S05]  /*d260*/  BSYNC.RECONVERGENT B1 ;  /* 0x0000000000017941 */ /* 0x000fea0003800200 */
.L_x_7838:
        /* <DEDUP_REMOVED lines=10> */
.L_x_7837:
        /* <DEDUP_REMOVED lines=17> */
.L_x_7846:
        /* <DEDUP_REMOVED lines=13> */
.L_x_7848:
[----:B------:R-:W-:Y:S05]  /*d4f0*/  BSYNC.RECONVERGENT B2 ;  /* 0x0000000000027941 */ /* 0x000fea0003800200 */
.L_x_7847:
        /* <DEDUP_REMOVED lines=56> */
.L_x_7845:
[----:B------:R-:W-:Y:S05]  /*d880*/  BSYNC.RECONVERGENT B1 ;  /* 0x0000000000017941 */ /* 0x000fea0003800200 */
.L_x_7844:
        /* <DEDUP_REMOVED lines=9> */
.L_x_7843:
        /* <DEDUP_REMOVED lines=17> */
.L_x_7852:
        /* <DEDUP_REMOVED lines=13> */
.L_x_7854:
[----:B------:R-:W-:Y:S05]  /*db00*/  BSYNC.RECONVERGENT B2 ;  /* 0x0000000000027941 */ /* 0x000fea0003800200 */
.L_x_7853:
        /* <DEDUP_REMOVED lines=56> */
.L_x_7851:
[----:B------:R-:W-:Y:S05]  /*de90*/  BSYNC.RECONVERGENT B1 ;  /* 0x0000000000017941 */ /* 0x000fea0003800200 */
.L_x_7850:
[----:B------:R-:W-:Y:S01]  /*dea0*/  HFMA2 R104, -RZ, RZ, 0.1171875, 0 ;  /* 0x2f800000ff687431 */ /* 0x000fe200000001ff */
[----:B------:R-:W-:-:S05]  /*deb0*/  I2FP.F32.U32 R13, R13 ;  /* 0x0000000d000d7245 */ /* 0x000fca0000201000 */
        /* <DEDUP_REMOVED lines=8> */
.L_x_7849:
[----:B------:R-:W-:Y:S02]  /*df40*/  F2FP.BF16.F32.PACK_AB R107, RZ, R141 ;  /* 0x0000008dff6b723e */ /* 0x000fe400000010ff */
[----:B------:R-:W-:Y:S02]  /*df50*/  PRMT R106, R158, 0x5410, R159 ;  /* 0x000054109e6a7816 */ /* 0x000fe4000000009f */
[----:B------:R-:W-:Y:S02]  /*df60*/  PRMT R105, R157, 0x5410, R156 ;  /* 0x000054109d697816 */ /* 0x000fe4000000009c */
[----:B------:R-:W-:Y:S02]  /*df70*/  PRMT R104, R155, 0x5410, R153 ;  /* 0x000054109b687816 */ /* 0x000fe40000000099 */
[----:B------:R-:W-:-:S07]  /*df80*/  PRMT R107, R148, 0x5410, R107 ;  /* 0x00005410946b7816 */ /* 0x000fce000000006b */
.L_x_7806:
        /* <DEDUP_REMOVED lines=8> */
[----:B------:R-:W-:Y:S02]  /*e010*/  PRMT R107, R11, 0x7104, RZ ;  /* 0x000071040b6b7816 */ /* 0x000fe400000000ff */
[----:B------:R-:W-:Y:S02]  /*e020*/  PRMT R106, R105, 0x4210, R104 ;  /* 0x00004210696a7816 */ /* 0x000fe40000000068 */
[----:B------:R-:W0:Y:S01]  /*e030*/  LDC.64 R104, c[0x0][0x3b0] ;  /* 0x0000ec00ff687b82 */ /* 0x000e220000000a00 */
        /* <DEDUP_REMOVED lines=9> */
[----:B------:R-:W-:Y:S02]  /*e0d0*/  LOP3.LUT R154, R106, R156, R154, 0xfe, !PT ;  /* 0x0000009c6a9a7212 */ /* 0x000fe400078efe9a */
[----:B------:R-:W-:Y:S02]  /*e0e0*/  LOP3.LUT R107, R153, R107, RZ, 0xfc, !PT ;  /* 0x0000006b996b7212 */ /* 0x000fe400078efcff */
[----:B------:R-:W-:Y:S01]  /*e0f0*/  LOP3.LUT R106, R154, 0xff, R5, 0xf8, !PT ;  /* 0x000000ff9a6a7812 */ /* 0x000fe200078ef805 */
[----:B0-----:R-:W-:-:S05]  /*e100*/  IMAD.WIDE.U32 R104, R150, 0x8, R104 ;  /* 0x0000000896687825 */ /* 0x001fca00078e0068 */
[----:B------:R1:W-:Y:S02]  /*e110*/  STG.E.64 desc[UR12][R104.64], R106 ;  /* 0x0000006a68007986 */ /* 0x0003e4000c101b0c */
.L_x_7855:
[----:B------:R-:W-:Y:S02]  /*e120*/  VIADD R151, R151, 0x80 ;  /* 0x0000008097977836 */ /* 0x000fe40000000000 */
[----:B------:R-:W-:-:S07]  /*e130*/  VIADD R150, R150, 0x80 ;  /* 0x0000008096967836 */ /* 0x000fce0000000000 */
.L_x_7755:
[----:B------:R-:W-:Y:S05]  /*e140*/  BSYNC.RECONVERGENT B0 ;  /* 0x0000000000007941 */ /* 0x000fea0003800200 */
.L_x_7754:
        /* <DEDUP_REMOVED lines=9> */
.L_x_7858:
        /* <DEDUP_REMOVED lines=25> */
.L_x_7863:
        /* <DEDUP_REMOVED lines=13> */
.L_x_7865:
[----:B------:R-:W-:Y:S05]  /*e440*/  BSYNC.RECONVERGENT B2 ;  /* 0x0000000000027941 */ /* 0x000fea0003800200 */
.L_x_7864:
        /* <DEDUP_REMOVED lines=56> */
.L_x_7862:
[----:B------:R-:W-:Y:S05]  /*e7d0*/  BSYNC.RECONVERGENT B1 ;  /* 0x0000000000017941 */ /* 0x000fea0003800200 */
.L_x_7861:
        /* <DEDUP_REMOVED lines=11> */
.L_x_7860:
        /* <DEDUP_REMOVED lines=22> */
.L_x_7869:
        /* <DEDUP_REMOVED lines=13> */
.L_x_7871:
[----:B------:R-:W-:Y:S05]  /*eac0*/  BSYNC.RECONVERGENT B2 ;  /* 0x0000000000027941 */ /* 0x000fea0003800200 */
.L_x_7870:
        /* <DEDUP_REMOVED lines=56> */
.L_x_7868:
[----:B------:R-:W-:Y:S05]  /*ee50*/  BSYNC.RECONVERGENT B1 ;  /* 0x0000000000017941 */ /* 0x000fea0003800200 */
.L_x_7867:
        /* <DEDUP_REMOVED lines=13> */
.L_x_7866:
        /* <DEDUP_REMOVED lines=21> */
.L_x_7875:
        /* <DEDUP_REMOVED lines=13> */
.L_x_7877:
[----:B------:R-:W-:Y:S05]  /*f150*/  BSYNC.RECONVERGENT B2 ;  /* 0x0000000000027941 */ /* 0x000fea0003800200 */
.L_x_7876:
        /* <DEDUP_REMOVED lines=56> */
.L_x_7874:
[----:B------:R-:W-:Y:S05]  /*f4e0*/  BSYNC.RECONVERGENT B1 ;  /* 0x0000000000017941 */ /* 0x000fea0003800200 */
.L_x_7873:
        /* <DEDUP_REMOVED lines=11> */
.L_x_7872:
        /* <DEDUP_REMOVED lines=22> */
.L_x_7881:
        /* <DEDUP_REMOVED lines=13> */
.L_x_7883:
[----:B------:R-:W-:Y:S05]  /*f7d0*/  BSYNC.RECONVERGENT B2 ;  /* 0x0000000000027941 */ /* 0x000fea0003800200 */
.L_x_7882:
        /* <DEDUP_REMOVED lines=56> */
.L_x_7880:
[----:B------:R-:W-:Y:S05]  /*fb60*/  BSYNC.RECONVERGENT B1 ;  /* 0x0000000000017941 */ /* 0x000fea0003800200 */
.L_x_7879:
        /* <DEDUP_REMOVED lines=13> */
.L_x_7878:
        /* <DEDUP_REMOVED lines=21> */
.L_x_7887:
        /* <DEDUP_REMOVED lines=13> */
.L_x_7889:
[----:B------:R-:W-:Y:S05]  /*fe60*/  BSYNC.RECONVERGENT B2 ;  /* 0x0000000000027941 */ /* 0x000fea0003800200 */
.L_x_7888:
        /* <DEDUP_REMOVED lines=50> */
[----:B------:R-:W-:Y:S01]  /*10190*/  UIADD3 UR5, UPT, UPT, UR14, -0x700cb87f, URZ ;  /* 0x8ff347810e057890 */ /* 0x000fe2000fffe0ff */
[----:B------:R-:W-:-:S04]  /*101a0*/  IMAD.WIDE.U32 R110, R111, -0x326172a9, RZ ;  /* 0xcd9e8d576f6e7825 */ /* 0x000fc800078e00ff */
[----:B------:R-:W-:Y:S01]  /*101b0*/  IMAD.WIDE.U32 R154, R154, -0x2daee0ad, RZ ;  /* 0xd2511f539a9a7825 */ /* 0x000fe200078e00ff */
[----:B------:R-:W-:-:S04]  /*101c0*/  LOP3.LUT R111, R132, UR5, R111, 0x96, !PT ;  /* 0x00000005846f7c12 */ /* 0x000fc8000f8e966f */
[----:B------:R-:W-:-:S07]  /*101d0*/  LOP3.LUT R112, R104, UR26, R155, 0x96, !PT ;  /* 0x0000001a68707c12 */ /* 0x000fce000f8e969b */
.L_x_7886:
[----:B------:R-:W-:Y:S05]  /*101e0*/  BSYNC.RECONVERGENT B1 ;  /* 0x0000000000017941 */ /* 0x000fea0003800200 */
.L_x_7885:
        /* <DEDUP_REMOVED lines=11> */
.L_x_7884:
        /* <DEDUP_REMOVED lines=22> */
.L_x_7893:
        /* <DEDUP_REMOVED lines=13> */
.L_x_7895:
[----:B------:R-:W-:Y:S05]  /*104d0*/  BSYNC.RECONVERGENT B2 ;  /* 0x0000000000027941 */ /* 0x000fea0003800200 */
.L_x_7894:
[----:B------:R-:W-:Y:S01]  /*104e0*/  LOP3.LUT R110, R0, UR15, R143, 0x96, !PT ;  /* 0x0000000f006e7c12 */ /* 0x000fe2000f8e968f */
[----:B------:R-:W-:Y:S01]  /*104f0*/  IMAD.WIDE.U32 R104, R117, -0x326172a9, RZ ;  /* 0xcd9e8d5775687825 */ /* 0x000fe200078e00ff */
[----:B------:R-:W-:Y:S01]  /*10500*/  UIADD3 UR5, UPT, UPT, UR15, 0x76cf5d0a, URZ ;  /* 0x76cf5d0a0f057890 */ /* 0x000fe2000fffe0ff */
[----:B------:R-:W-:Y:S02]  /*10510*/  MOV R11, R154 ;  /* 0x0000009a000b7202 */ /* 0x000fe40000000f00 */
[----:B------:R-:W-:Y:S01]  /*10520*/  IMAD.WIDE.U32 R110, R110, -0x326172a9, RZ ;  /* 0xcd9e8d576e6e7825 */ /* 0x000fe200078e00ff */
[----:B------:R-:W-:-:S04]  /*10530*/  LOP3.LUT R105, R115, UR14, R105, 0x96, !PT ;  /* 0x0000000e73697c12 */ /* 0x000fc8000f8e9669 */
        /* <DEDUP_REMOVED lines=48> */
[----:B------:R-:W-:Y:S01]  /*10840*/  LOP3.LUT R112, R142, UR26, R105, 0x96, !PT ;  /* 0x0000001a8e707c12 */ /* 0x000fe2000f8e9669 */
[----:B------:R-:W-:-:S07]  /*10850*/  IMAD.MOV.U32 R104, RZ, RZ, RZ ;  /* 0x000000ffff687224 */ /* 0x000fce00078e00ff */
.L_x_7892:
[----:B------:R-:W-:Y:S05]  /*10860*/  BSYNC.RECONVERGENT B1 ;  /* 0x0000000000017941 */ /* 0x000fea0003800200 */
.L_x_7891:
        /* <DEDUP_REMOVED lines=13> */
.L_x_7890:
        /* <DEDUP_REMOVED lines=21> */
.L_x_7899:
        /* <DEDUP_REMOVED lines=13> */
.L_x_7901:
[----:B------:R-:W-:Y:S05]  /*10b60*/  BSYNC.RECONVERGENT B2 ;  /* 0x0000000000027941 */ /* 0x000fea0003800200 */
.L_x_7900:
        /* <DEDUP_REMOVED lines=55> */
.L_x_7898:
[----:B------:R-:W-:Y:S05]  /*10ee0*/  BSYNC.RECONVERGENT B1 ;  /* 0x0000000000017941 */ /* 0x000fea0003800200 */
.L_x_7897:
        /* <DEDUP_REMOVED lines=11> */
.L_x_7896:
        /* <DEDUP_REMOVED lines=18> */
[----:B------:R-:W-:Y:S01]  /*110c0*/  @P2 IADD3 R2, PT, PT, R105, 0x1, RZ ;  /* 0x0000000169022810 */ /* 0x000fe20007ffe0ff */
[----:B------:R-:W-:Y:S02]  /*110d0*/  @P2 IMAD.MOV.U32 R154, RZ, RZ, R160 ;  /* 0x000000ffff9a2224 */ /* 0x000fe400078e00a0 */
[----:B------:R-:W-:Y:S01]  /*110e0*/  @P2 IMAD.MOV.U32 R13, RZ, RZ, R111 ;  /* 0x000000ffff0d2224 */ /* 0x000fe200078e006f */
[----:B------:R-:W-:Y:S06]  /*110f0*/  BRA `(.L_x_7904) ;  /* 0x0000000400187947 */ /* 0x000fec0003800000 */
.L_x_7905:
        /* <DEDUP_REMOVED lines=13> */
.L_x_7907:
[----:B------:R-:W-:Y:S05]  /*111d0*/  BSYNC.RECONVERGENT B2 ;  /* 0x0000000000027941 */ /* 0x000fea0003800200 */
.L_x_7906:
[----:B------:R-:W-:Y:S01]  /*111e0*/  LOP3.LUT R110, R0, UR15, R155, 0x96, !PT ;  /* 0x0000000f006e7c12 */ /* 0x000fe2000f8e969b */
[----:B------:R-:W-:Y:S01]  /*111f0*/  IMAD.WIDE.U32 R104, R117, -0x326172a9, RZ ;  /* 0xcd9e8d5775687825 */ /* 0x000fe200078e00ff */
[----:B------:R-:W-:-:S03]  /*11200*/  UIADD3 UR5, UPT, UPT, UR15, 0x76cf5d0a, URZ ;  /* 0x76cf5d0a0f057890 */ /* 0x000fc6000fffe0ff */
[----:B------:R-:W-:Y:S01]  /*11210*/  IMAD.WIDE.U32 R110, R110, -0x326172a9, RZ ;  /* 0xcd9e8d576e6e7825 */ /* 0x000fe200078e00ff */
[----:B------:R-:W-:-:S03]  /*11220*/  LOP3.LUT R105, R115, UR14, R105, 0x96, !PT ;  /* 0x0000000e73697c12 */ /* 0x000fc6000f8e9669 */
[----:B------:R-:W-:Y:S01]  /*11230*/  IMAD.MOV.U32 R13, RZ, RZ, R160 ;  /* 0x000000ffff0d7224 */ /* 0x000fe200078e00a0 */
[----:B------:R-:W-:Y:S01]  /*11240*/  LOP3.LUT R155, R104, UR22, R111, 0x96, !PT ;  /* 0x00000016689b7c12 */ /* 0x000fe2000f8e966f */
[----:B------:R-:W-:-:S04]  /*11250*/  IMAD.WIDE.U32 R104, R105, -0x2daee0ad, RZ ;  /* 0xd2511f5369687825 */ /* 0x000fc800078e00ff */
[----:B------:R-:W-:Y:S01]  /*11260*/  IMAD.MOV.U32 R2, RZ, RZ, RZ ;  /* 0x000000ffff027224 */ /* 0x000fe200078e00ff */
        /* <DEDUP_REMOVED lines=45> */
[----:B------:R-:W-:Y:S02]  /*11540*/  LOP3.LUT R112, R154, UR26, R105, 0x96, !PT ;  /* 0x0000001a9a707c12 */ /* 0x000fe4000f8e9669 */
[----:B------:R-:W-:-:S07]  /*11550*/  MOV R154, R104 ;  /* 0x00000068009a7202 */ /* 0x000fce0000000f00 */
.L_x_7904:
[----:B------:R-:W-:Y:S05]  /*11560*/  BSYNC.RECONVERGENT B1 ;  /* 0x0000000000017941 */ /* 0x000fea0003800200 */
.L_x_7903:
[----:B------:R-:W-:Y:S01]  /*11570*/  HFMA2 R104, -RZ, RZ, 0.1171875, 0 ;  /* 0x2f800000ff687431 */ /* 0x000fe200000001ff */
[----:B------:R-:W-:Y:S02]  /*11580*/  I2FP.F32.U32 R13, R13 ;  /* 0x0000000d000d7245 */ /* 0x000fe40000201000 */
[----:B------:R-:W-:-:S05]  /*11590*/  PRMT R107, R107, 0x7632, R107 ;  /* 0x000076326b6b7816 */ /* 0x000fca000000006b */
[----:B------:R-:W-:Y:S02]  /*115a0*/  IMAD.U32 R107, R107, 0x10000, RZ ;  /* 0x000100006b6b7824 */ /* 0x000fe400078e00ff */
[----:B------:R-:W-:Y:S01]  /*115b0*/  FFMA.FTZ R13, R13, R104, 1.1641532182693481445e-10 ;  /* 0x2f0000000d0d7423 */ /* 0x000fe20000010068 */
[----:B-----5:R-:W-:-:S04]  /*115c0*/  PRMT R104, R23, 0x7632, R104 ;  /* 0x0000763217687816 */ /* 0x020fc80000000068 */
[----:B------:R-:W-:Y:S01]  /*115d0*/  FSETP.GTU.FTZ.AND P2, PT, R13, UR27, PT ;  /* 0x0000001b0d007c0b */ /* 0x000fe2000bf5c000 */
[----:B------:R-:W-:-:S03]  /*115e0*/  IMAD.U32 R104, R104, 0x10000, RZ ;  /* 0x0001000068687824 */ /* 0x000fc600078e00ff */
[----:B------:R-:W-:Y:S01]  /*115f0*/  SEL R13, RZ, 0x1, P2 ;  /* 0x00000001ff0d7807 */ /* 0x000fe20001000000 */
[----:B------:R-:W-:-:S04]  /*11600*/  FMUL.FTZ R104, R104, UR17 ;  /* 0x0000001168687c20 */ /* 0x000fc80008410000 */
[----:B------:R-:W-:-:S05]  /*11610*/  FMUL.FTZ R104, R104, UR16 ;  /* 0x0000001068687c20 */ /* 0x000fca0008410000 */
[----:B------:R-:W-:-:S05]  /*11620*/  FSEL R104, R104, RZ, !P2 ;  /* 0x000000ff68687208 */ /* 0x000fca0005000000 */
[----:B------:R-:W-:-:S07]  /*11630*/  FADD.FTZ R143, R107, R104 ;  /* 0x000000686b8f7221 */ /* 0x000fce0000010000 */
.L_x_7902:
[----:B------:R-:W-:Y:S02]  /*11640*/  F2FP.BF16.F32.PACK_AB R107, RZ, R143 ;  /* 0x0000008fff6b723e */ /* 0x000fe400000010ff */
[----:B------:R-:W-:Y:S02]  /*11650*/  PRMT R106, R159, 0x5410, R106 ;  /* 0x000054109f6a7816 */ /* 0x000fe4000000006a */
[----:B------:R-:W-:Y:S02]  /*11660*/  PRMT R105, R156, 0x5410, R158 ;  /* 0x000054109c697816 */ /* 0x000fe4000000009e */
[----:B------:R-:W-:Y:S02]  /*11670*/  PRMT R104, R148, 0x5410, R153 ;  /* 0x0000541094687816 */ /* 0x000fe40000000099 */
[----:B------:R-:W-:Y:S01]  /*11680*/  PRMT R107, R157, 0x5410, R107 ;  /* 0x000054109d6b7816 */ /* 0x000fe2000000006b */
[----:B------:R-:W-:Y:S06]  /*11690*/  BRA `(.L_x_7908) ;  /* 0x00000030004c7947 */ /* 0x000fec0003800000 */
.L_x_7859:
        /* <DEDUP_REMOVED lines=20> */
.L_x_7912:
        /* <DEDUP_REMOVED lines=13> */
.L_x_7914:
[----:B------:R-:W-:Y:S05]  /*118b0*/  BSYNC.RECONVERGENT B2 ;  /* 0x0000000000027941 */ /* 0x000fea0003800200 */
.L_x_7913:
        /* <DEDUP_REMOVED lines=54> */
[----:B------:R-:W-:-:S07]  /*11c20*/  LOP3.LUT R112, R16, UR26, R155, 0x96, !PT ;  /* 0x0000001a10707c12 */ /* 0x000fce000f8e969b */
.L_x_7911:
[----:B------:R-:W-:Y:S05]  /*11c30*/  BSYNC.RECONVERGENT B1 ;  /* 0x0000000000017941 */ /* 0x000fea0003800200 */
.L_x_7910:
        /* <DEDUP_REMOVED lines=9> */
.L_x_7909:
        /* <DEDUP_REMOVED lines=17> */
.L_x_7918:
        /* <DEDUP_REMOVED lines=13> */
.L_x_7920:
[----:B------:R-:W-:Y:S05]  /*11eb0*/  BSYNC.RECONVERGENT B2 ;  /* 0x0000000000027941 */ /* 0x000fea0003800200 */
.L_x_7919:
        /* <DEDUP_REMOVED lines=56> */
.L_x_7917:
[----:B------:R-:W-:Y:S05]  /*12240*/  BSYNC.RECONVERGENT B1 ;  /* 0x0000000000017941 */ /* 0x000fea0003800200 */
.L_x_7916:
        /* <DEDUP_REMOVED lines=10> */
.L_x_7915:
        /* <DEDUP_REMOVED lines=17> */
.L_x_7924:
        /* <DEDUP_REMOVED lines=13> */
.L_x_7926:
[----:B------:R-:W-:Y:S05]  /*124d0*/  BSYNC.RECONVERGENT B2 ;  /* 0x0000000000027941 */ /* 0x000fea0003800200 */
.L_x_7925:
        /* <DEDUP_REMOVED lines=56> */
.L_x_7923:
[----:B------:R-:W-:Y:S05]  /*12860*/  BSYNC.RECONVERGENT B1 ;  /* 0x0000000000017941 */ /* 0x000fea0003800200 */
.L_x_7922:
        /* <DEDUP_REMOVED lines=9> */
.L_x_7921:
        /* <DEDUP_REMOVED lines=17> */
.L_x_7930:
        /* <DEDUP_REMOVED lines=13> */
.L_x_7932:
[----:B------:R-:W-:Y:S05]  /*12ae0*/  BSYNC.RECONVERGENT B2 ;  /* 0x0000000000027941 */ /* 0x000fea0003800200 */
.L_x_7931:
        /* <DEDUP_REMOVED lines=56> */
.L_x_7929:
[----:B------:R-:W-:Y:S05]  /*12e70*/  BSYNC.RECONVERGENT B1 ;  /* 0x0000000000017941 */ /* 0x000fea0003800200 */
.L_x_7928:
        /* <DEDUP_REMOVED lines=10> */
.L_x_7927:
        /* <DEDUP_REMOVED lines=17> */
.L_x_7936:
        /* <DEDUP_REMOVED lines=13> */
.L_x_7938:
[----:B------:R-:W-:Y:S05]  /*13100*/  BSYNC.RECONVERGENT B2 ;  /* 0x0000000000027941 */ /* 0x000fea0003800200 */
.L_x_7937:
        /* <DEDUP_REMOVED lines=56> */
.L_x_7935:
[----:B------:R-:W-:Y:S05]  /*13490*/  BSYNC.RECONVERGENT B1 ;  /* 0x0000000000017941 */ /* 0x000fea0003800200 */
.L_x_7934:
        /* <DEDUP_REMOVED lines=9> */
.L_x_7933:
        /* <DEDUP_REMOVED lines=17> */
.L_x_7942:
        /* <DEDUP_REMOVED lines=13> */
.L_x_7944:
[----:B------:R-:W-:Y:S05]  /*13710*/  BSYNC.RECONVERGENT B2 ;  /* 0x0000000000027941 */ /* 0x000fea0003800200 */
.L_x_7943:
        /* <DEDUP_REMOVED lines=56> */
.L_x_7941:
[----:B------:R-:W-:Y:S05]  /*13aa0*/  BSYNC.RECONVERGENT B1 ;  /* 0x0000000000017941 */ /* 0x000fea0003800200 */
.L_x_7940:
        /* <DEDUP_REMOVED lines=10> */
.L_x_7939:
        /* <DEDUP_REMOVED lines=17> */
.L_x_7948:
        /* <DEDUP_REMOVED lines=13> */
.L_x_7950:
[----:B------:R-:W-:Y:S05]  /*13d30*/  BSYNC.RECONVERGENT B2 ;  /* 0x0000000000027941 */ /* 0x000fea0003800200 */
.L_x_7949:
        /* <DEDUP_REMOVED lines=56> */
.L_x_7947:
[----:B------:R-:W-:Y:S05]  /*140c0*/  BSYNC.RECONVERGENT B1 ;  /* 0x0000000000017941 */ /* 0x000fea0003800200 */
.L_x_7946:
        /* <DEDUP_REMOVED lines=9> */
.L_x_7945:
        /* <DEDUP_REMOVED lines=17> */
.L_x_7954:
        /* <DEDUP_REMOVED lines=13> */
.L_x_7956:
[----:B------:R-:W-:Y:S05]  /*14340*/  BSYNC.RECONVERGENT B2 ;  /* 0x0000000000027941 */ /* 0x000fea0003800200 */
.L_x_7955:
        /* <DEDUP_REMOVED lines=56> */
.L_x_7953:
[----:B------:R-:W-:Y:S05]  /*146d0*/  BSYNC.RECONVERGENT B1 ;  /* 0x0000000000017941 */ /* 0x000fea0003800200 */
.L_x_7952:
[----:B------:R-:W-:Y:S01]  /*146e0*/  I2FP.F32.U32 R13, R13 ;  /* 0x0000000d000d7245 */ /* 0x000fe20000201000 */
[----:B------:R-:W-:-:S04]  /*146f0*/  IMAD.MOV.U32 R104, RZ, RZ, 0x2f800000 ;  /* 0x2f800000ff687424 */ /* 0x000fc800078e00ff */
[----:B------:R-:W-:Y:S01]  /*14700*/  FFMA.FTZ R13, R13, R104, 1.1641532182693481445e-10 ;  /* 0x2f0000000d0d7423 */ /* 0x000fe20000010068 */
[----:B-----5:R-:W-:-:S04]  /*14710*/  PRMT R104, R23, 0x7632, R104 ;  /* 0x0000763217687816 */ /* 0x020fc80000000068 */
[----:B------:R-:W-:Y:S02]  /*14720*/  SHF.L.U32 R104, R104, 0x10, RZ ;  /* 0x0000001068687819 */ /* 0x000fe400000006ff */
[----:B------:R-:W-:-:S03]  /*14730*/  FSETP.GTU.FTZ.AND P2, PT, R13, UR27, PT ;  /* 0x0000001b0d007c0b */ /* 0x000fc6000bf5c000 */
[----:B------:R-:W-:Y:S01]  /*14740*/  FMUL.FTZ R104, R104, UR17 ;  /* 0x0000001168687c20 */ /* 0x000fe20008410000 */
[----:B------:R-:W-:-:S03]  /*14750*/  SEL R13, RZ, 0x1, P2 ;  /* 0x00000001ff0d7807 */ /* 0x000fc60001000000 */
[----:B------:R-:W-:-:S05]  /*14760*/  FMUL.FTZ R104, R104, UR16 ;  /* 0x0000001068687c20 */ /* 0x000fca0008410000 */
[----:B------:R-:W-:-:S07]  /*14770*/  FSEL R143, R104, RZ, !P2 ;  /* 0x000000ff688f7208 */ /* 0x000fce0005000000 */
.L_x_7951:
[----:B------:R-:W-:Y:S02]  /*14780*/  F2FP.BF16.F32.PACK_AB R107, RZ, R143 ;  /* 0x0000008fff6b723e */ /* 0x000fe400000010ff */
[----:B------:R-:W-:Y:S02]  /*14790*/  PRMT R106, R158, 0x5410, R159 ;  /* 0x000054109e6a7816 */ /* 0x000fe4000000009f */
[----:B------:R-:W-:Y:S02]  /*147a0*/  PRMT R105, R157, 0x5410, R156 ;  /* 0x000054109d697816 */ /* 0x000fe4000000009c */
[----:B------:R-:W-:Y:S02]  /*147b0*/  PRMT R104, R155, 0x5410, R153 ;  /* 0x000054109b687816 */ /* 0x000fe40000000099 */
[----:B------:R-:W-:-:S07]  /*147c0*/  PRMT R107, R148, 0x5410, R107 ;  /* 0x00005410946b7816 */ /* 0x000fce000000006b */
.L_x_7908:
[----:B------:R-:W0:Y:S01]  /*147d0*/  LDC.64 R156, c[0x0][0x3a8] ;  /* 0x0000ea00ff9c7b82 */ /* 0x000e220000000a00 */
[----:B------:R-:W-:Y:S02]  /*147e0*/  IMAD.MOV.U32 R148, RZ, RZ, R154 ;  /* 0x000000ffff947224 */ /* 0x000fe400078e009a */
        /* <DEDUP_REMOVED lines=23> */
.L_x_7957:
[----:B------:R-:W-:Y:S01]  /*14960*/  IADD3 R151, PT, PT, R151, 0x80, RZ ;  /* 0x0000008097977810 */ /* 0x000fe20007ffe0ff */
[----:B------:R-:W-:-:S07]  /*14970*/  VIADD R150, R150, 0x80 ;  /* 0x0000008096967836 */ /* 0x000fce0000000000 */
.L_x_7857:
[----:B------:R-:W-:Y:S05]  /*14980*/  BSYNC.RECONVERGENT B0 ;  /* 0x0000000000007941 */ /* 0x000fea0003800200 */
.L_x_7856:
        /* <DEDUP_REMOVED lines=9> */
.L_x_7960:
        /* <DEDUP_REMOVED lines=25> */
.L_x_7965:
        /* <DEDUP_REMOVED lines=13> */
.L_x_7967:
[----:B------:R-:W-:Y:S05]  /*14c80*/  BSYNC.RECONVERGENT B2 ;  /* 0x0000000000027941 */ /* 0x000fea0003800200 */
.L_x_7966:
        /* <DEDUP_REMOVED lines=56> */
.L_x_7964:
[----:B------:R-:W-:Y:S05]  /*15010*/  BSYNC.RECONVERGENT B1 ;  /* 0x0000000000017941 */ /* 0x000fea0003800200 */
.L_x_7963:
[----:B------:R-:W-:Y:S01]  /*15020*/  I2FP.F32.U32 R2, R5 ;  /* 0x0000000500027245 */ /* 0x000fe20000201000 */
[----:B------:R-:W-:Y:S02]  /*15030*/  HFMA2 R5, -RZ, RZ, 0.1171875, 0 ;  /* 0x2f800000ff057431 */ /* 0x000fe400000001ff */
[----:B-----5:R-:W-:Y:S02]  /*15040*/  IMAD.U32 R18, R20, 0x10000, RZ ;  /* 0x0001000014127824 */ /* 0x020fe400078e00ff */
[----:B------:R-:W-:Y:S02]  /*15050*/  IMAD.U32 R19, R104, 0x10000, RZ ;  /* 0x0001000068137824 */ /* 0x000fe400078e00ff */
[----:B------:R-:W-:-:S04]  /*15060*/  FMUL.FTZ R18, R18, UR17 ;  /* 0x0000001112127c20 */ /* 0x000fc80008410000 */
[----:B------:R-:W-:Y:S01]  /*15070*/  FMUL.FTZ R18, R18, UR16 ;  /* 0x0000001012127c20 */ /* 0x000fe20008410000 */
[----:B------:R-:W-:-:S05]  /*15080*/  FFMA.FTZ R2, R2, R5, 1.1641532182693481445e-10 ;  /* 0x2f00000002027423 */ /* 0x000fca0000010005 */
[----:B------:R-:W-:-:S04]  /*15090*/  FSETP.GTU.FTZ.AND P4, PT, R2, UR27, PT ;  /* 0x0000001b02007c0b */ /* 0x000fc8000bf9c000 */
[----:B------:R-:W-:Y:S02]  /*150a0*/  FSEL R18, R18, RZ, !P4 ;  /* 0x000000ff12127208 */ /* 0x000fe40006000000 */
[----:B------:R-:W-:-:S03]  /*150b0*/  SEL R5, RZ, 0x1, P4 ;  /* 0x00000001ff057807 */ /* 0x000fc60002000000 */
[----:B------:R-:W-:-:S07]  /*150c0*/  FADD.FTZ R18, R19, R18 ;  /* 0x0000001213127221 */ /* 0x000fce0000010000 */
.L_x_7962:
        /* <DEDUP_REMOVED lines=22> */
.L_x_7971:
        /* <DEDUP_REMOVED lines=13> */
.L_x_7973:
[----:B------:R-:W-:Y:S05]  /*15300*/  BSYNC.RECONVERGENT B2 ;  /* 0x0000000000027941 */ /* 0x000fea0003800200 */
.L_x_7972:
        /* <DEDUP_REMOVED lines=56> */
.L_x_7970:
[----:B------:R-:W-:Y:S05]  /*15690*/  BSYNC.RECONVERGENT B1 ;  /* 0x0000000000017941 */ /* 0x000fea0003800200 */
.L_x_7969:
        /* <DEDUP_REMOVED lines=13> */
.L_x_7968:
        /* <DEDUP_REMOVED lines=21> */
.L_x_7977:
        /* <DEDUP_REMOVED lines=13> */
.L_x_7979:
[----:B------:R-:W-:Y:S05]  /*15990*/  BSYNC.RECONVERGENT B2 ;  /* 0x0000000000027941 */ /* 0x000fea0003800200 */
.L_x_7978:
        /* <DEDUP_REMOVED lines=56> */
.L_x_7976:
[----:B------:R-:W-:Y:S05]  /*15d20*/  BSYNC.RECONVERGENT B1 ;  /* 0x0000000000017941 */ /* 0x000fea0003800200 */
.L_x_7975:
        /* <DEDUP_REMOVED lines=11> */
.L_x_7974:
        /* <DEDUP_REMOVED lines=22> */
.L_x_7983:
        /* <DEDUP_REMOVED lines=13> */
.L_x_7985:
[----:B------:R-:W-:Y:S05]  /*16010*/  BSYNC.RECONVERGENT B2 ;  /* 0x0000000000027941 */ /* 0x000fea0003800200 */
.L_x_7984:
        /* <DEDUP_REMOVED lines=56> */
.L_x_7982:
[----:B------:R-:W-:Y:S05]  /*163a0*/  BSYNC.RECONVERGENT B1 ;  /* 0x0000000000017941 */ /* 0x000fea0003800200 */
.L_x_7981:
        /* <DEDUP_REMOVED lines=13> */
.L_x_7980:
        /* <DEDUP_REMOVED lines=21> */
.L_x_7989:
        /* <DEDUP_REMOVED lines=13> */
.L_x_7991:
[----:B------:R-:W-:Y:S05]  /*166a0*/  BSYNC.RECONVERGENT B2 ;  /* 0x0000000000027941 */ /* 0x000fea0003800200 */
.L_x_7990:
        /* <DEDUP_REMOVED lines=55> */
.L_x_7988:
[----:B------:R-:W-:Y:S05]  /*16a20*/  BSYNC.RECONVERGENT B1 ;  /* 0x0000000000017941 */ /* 0x000fea0003800200 */
.L_x_7987:
        /* <DEDUP_REMOVED lines=11> */
.L_x_7986:
        /* <DEDUP_REMOVED lines=22> */
.L_x_7995:
        /* <DEDUP_REMOVED lines=13> */
.L_x_7997:
[----:B------:R-:W-:Y:S05]  /*16d10*/  BSYNC.RECONVERGENT B2 ;  /* 0x0000000000027941 */ /* 0x000fea0003800200 */
.L_x_7996:
        /* <DEDUP_REMOVED lines=56> */
.L_x_7994:
[----:B------:R-:W-:Y:S05]  /*170a0*/  BSYNC.RECONVERGENT B1 ;  /* 0x0000000000017941 */ /* 0x000fea0003800200 */
.L_x_7993:
        /* <DEDUP_REMOVED lines=13> */
.L_x_7992:
        /* <DEDUP_REMOVED lines=21> */
.L_x_8001:
        /* <DEDUP_REMOVED lines=13> */
.L_x_8003:
[----:B------:R-:W-:Y:S05]  /*173a0*/  BSYNC.RECONVERGENT B2 ;  /* 0x0000000000027941 */ /* 0x000fea0003800200 */
.L_x_8002:
        /* <DEDUP_REMOVED lines=48> */
[----:B------:R-:W-:Y:S01]  /*176b0*/  HFMA2 R105, -RZ, RZ, 0, 0 ;  /* 0x00000000ff697431 */ /* 0x000fe200000001ff */
[----:B------:R-:W-:Y:S01]  /*176c0*/  LOP3.LUT R160, R110, UR5, R145, 0x96, !PT ;  /* 0x000000056ea07c12 */ /* 0x000fe2000f8e9691 */
[----:B------:R-:W-:Y:S01]  /*176d0*/  UIADD3 UR5, UPT, UPT, UR14, -0x700cb87f, URZ ;  /* 0x8ff347810e057890 */ /* 0x000fe2000fffe0ff */
[----:B------:R-:W-:-:S04]  /*176e0*/  IMAD.WIDE.U32 R110, R111, -0x326172a9, RZ ;  /* 0xcd9e8d576f6e7825 */ /* 0x000fc800078e00ff */
[----:B------:R-:W-:Y:S01]  /*176f0*/  IMAD.WIDE.U32 R160, R160, -0x2daee0ad, RZ ;  /* 0xd2511f53a0a07825 */ /* 0x000fe200078e00ff */
[----:B------:R-:W-:-:S04]  /*17700*/  LOP3.LUT R111, R144, UR5, R111, 0x96, !PT ;  /* 0x00000005906f7c12 */ /* 0x000fc8000f8e966f */
[----:B------:R-:W-:-:S07]  /*17710*/  LOP3.LUT R112, R104, UR26, R161, 0x96, !PT ;  /* 0x0000001a68707c12 */ /* 0x000fce000f8e96a1 */
.L_x_8000:
[----:B------:R-:W-:Y:S05]  /*17720*/  BSYNC.RECONVERGENT B1 ;  /* 0x0000000000017941 */ /* 0x000fea0003800200 */
.L_x_7999:
        /* <DEDUP_REMOVED lines=11> */
.L_x_7998:
        /* <DEDUP_REMOVED lines=22> */
.L_x_8007:
        /* <DEDUP_REMOVED lines=13> */
.L_x_8009:
[----:B------:R-:W-:Y:S05]  /*17a10*/  BSYNC.RECONVERGENT B2 ;  /* 0x0000000000027941 */ /* 0x000fea0003800200 */
.L_x_8008:
        /* <DEDUP_REMOVED lines=56> */
.L_x_8006:
[----:B------:R-:W-:Y:S05]  /*17da0*/  BSYNC.RECONVERGENT B1 ;  /* 0x0000000000017941 */ /* 0x000fea0003800200 */
.L_x_8005:
        /* <DEDUP_REMOVED lines=13> */
.L_x_8004:
[----:B------:R-:W-:Y:S02]  /*17e80*/  F2FP.BF16.F32.PACK_AB R107, RZ, R145 ;  /* 0x00000091ff6b723e */ /* 0x000fe400000010ff */
[----:B------:R-:W-:Y:S02]  /*17e90*/  PRMT R106, R159, 0x5410, R106 ;  /* 0x000054109f6a7816 */ /* 0x000fe4000000006a */
[----:B------:R-:W-:Y:S02]  /*17ea0*/  PRMT R105, R156, 0x5410, R158 ;  /* 0x000054109c697816 */ /* 0x000fe4000000009e */
[----:B------:R-:W-:Y:S02]  /*17eb0*/  PRMT R104, R148, 0x5410, R153 ;  /* 0x0000541094687816 */ /* 0x000fe40000000099 */
[----:B------:R-:W-:Y:S01]  /*17ec0*/  PRMT R107, R157, 0x5410, R107 ;  /* 0x000054109d6b7816 */ /* 0x000fe2000000006b */
[----:B------:R-:W-:Y:S06]  /*17ed0*/  BRA `(.L_x_8010) ;  /* 0x00000030004c7947 */ /* 0x000fec0003800000 */
.L_x_7961:
        /* <DEDUP_REMOVED lines=20> */
.L_x_8014:
        /* <DEDUP_REMOVED lines=13> */
.L_x_8016:
[----:B------:R-:W-:Y:S05]  /*180f0*/  BSYNC.RECONVERGENT B2 ;  /* 0x0000000000027941 */ /* 0x000fea0003800200 */
.L_x_8015:
        /* <DEDUP_REMOVED lines=55> */
.L_x_8013:
[----:B------:R-:W-:Y:S05]  /*18470*/  BSYNC.RECONVERGENT B1 ;  /* 0x0000000000017941 */ /* 0x000fea0003800200 */
.L_x_8012:
        /* <DEDUP_REMOVED lines=9> */
.L_x_8011:
        /* <DEDUP_REMOVED lines=17> */
.L_x_8020:
        /* <DEDUP_REMOVED lines=13> */
.L_x_8022:
[----:B------:R-:W-:Y:S05]  /*186f0*/  BSYNC.RECONVERGENT B2 ;  /* 0x0000000000027941 */ /* 0x000fea0003800200 */
.L_x_8021:
        /* <DEDUP_REMOVED lines=56> */
.L_x_8019:
[----:B------:R-:W-:Y:S05]  /*18a80*/  BSYNC.RECONVERGENT B1 ;  /* 0x0000000000017941 */ /* 0x000fea0003800200 */
.L_x_8018:
        /* <DEDUP_REMOVED lines=10> */
.L_x_8017:
        /* <DEDUP_REMOVED lines=17> */
.L_x_8026:
        /* <DEDUP_REMOVED lines=13> */
.L_x_8028:
[----:B------:R-:W-:Y:S05]  /*18d10*/  BSYNC.RECONVERGENT B2 ;  /* 0x0000000000027941 */ /* 0x000fea0003800200 */
.L_x_8027:
        /* <DEDUP_REMOVED lines=56> */
.L_x_8025:
[----:B------:R-:W-:Y:S05]  /*190a0*/  BSYNC.RECONVERGENT B1 ;  /* 0x0000000000017941 */ /* 0x000fea0003800200 */
.L_x_8024:
        /* <DEDUP_REMOVED lines=9> */
.L_x_8023:
        /* <DEDUP_REMOVED lines=17> */
.L_x_8032:
        /* <DEDUP_REMOVED lines=13> */
.L_x_8034:
[----:B------:R-:W-:Y:S05]  /*19320*/  BSYNC.RECONVERGENT B2 ;  /* 0x0000000000027941 */ /* 0x000fea0003800200 */
.L_x_8033:
        /* <DEDUP_REMOVED lines=56> */
.L_x_8031:
[----:B------:R-:W-:Y:S05]  /*196b0*/  BSYNC.RECONVERGENT B1 ;  /* 0x0000000000017941 */ /* 0x000fea0003800200 */
.L_x_8030:
        /* <DEDUP_REMOVED lines=10> */
.L_x_8029:
        /* <DEDUP_REMOVED lines=17> */
.L_x_8038:
        /* <DEDUP_REMOVED lines=13> */
.L_x_8040:
[----:B------:R-:W-:Y:S05]  /*19940*/  BSYNC.RECONVERGENT B2 ;  /* 0x0000000000027941 */ /* 0x000fea0003800200 */
.L_x_8039:
        /* <DEDUP_REMOVED lines=56> */
.L_x_8037:
[----:B------:R-:W-:Y:S05]  /*19cd0*/  BSYNC.RECONVERGENT B1 ;  /* 0x0000000000017941 */ /* 0x000fea0003800200 */
.L_x_8036:
        /* <DEDUP_REMOVED lines=9> */
.L_x_8035:
        /* <DEDUP_REMOVED lines=17> */
.L_x_8044:
        /* <DEDUP_REMOVED lines=13> */
.L_x_8046:
[----:B------:R-:W-:Y:S05]  /*19f50*/  BSYNC.RECONVERGENT B2 ;  /* 0x0000000000027941 */ /* 0x000fea0003800200 */
.L_x_8045:
        /* <DEDUP_REMOVED lines=56> */
.L_x_8043:
[----:B------:R-:W-:Y:S05]  /*1a2e0*/  BSYNC.RECONVERGENT B1 ;  /* 0x0000000000017941 */ /* 0x000fea0003800200 */
.L_x_8042:
        /* <DEDUP_REMOVED lines=10> */
.L_x_8041:
        /* <DEDUP_REMOVED lines=17> */
.L_x_8050:
        /* <DEDUP_REMOVED lines=13> */
.L_x_8052:
[----:B------:R-:W-:Y:S05]  /*1a570*/  BSYNC.RECONVERGENT B2 ;  /* 0x0000000000027941 */ /* 0x000fea0003800200 */
.L_x_8051:
        /* <DEDUP_REMOVED lines=56> */
.L_x_8049:
[----:B------:R-:W-:Y:S05]  /*1a900*/  BSYNC.RECONVERGENT B1 ;  /* 0x0000000000017941 */ /* 0x000fea0003800200 */
.L_x_8048:
        /* <DEDUP_REMOVED lines=9> */
.L_x_8047:
        /* <DEDUP_REMOVED lines=17> */
.L_x_8056:
        /* <DEDUP_REMOVED lines=13> */
.L_x_8058:
[----:B------:R-:W-:Y:S05]  /*1ab80*/  BSYNC.RECONVERGENT B2 ;  /* 0x0000000000027941 */ /* 0x000fea0003800200 */
.L_x_8057:
        /* <DEDUP_REMOVED lines=56> */
.L_x_8055:
[----:B------:R-:W-:Y:S05]  /*1af10*/  BSYNC.RECONVERGENT B1 ;  /* 0x0000000000017941 */ /* 0x000fea0003800200 */
.L_x_8054:
        /* <DEDUP_REMOVED lines=10> */
.L_x_8053:
[----:B------:R-:W-:Y:S02]  /*1afc0*/  F2FP.BF16.F32.PACK_AB R107, RZ, R145 ;  /* 0x00000091ff6b723e */ /* 0x000fe400000010ff */
[----:B------:R-:W-:Y:S02]  /*1afd0*/  PRMT R106, R158, 0x5410, R159 ;  /* 0x000054109e6a7816 */ /* 0x000fe4000000009f */
[----:B------:R-:W-:Y:S02]  /*1afe0*/  PRMT R105, R157, 0x5410, R156 ;  /* 0x000054109d697816 */ /* 0x000fe4000000009c */
[----:B------:R-:W-:Y:S02]  /*1aff0*/  PRMT R104, R155, 0x5410, R153 ;  /* 0x000054109b687816 */ /* 0x000fe40000000099 */
[----:B------:R-:W-:-:S07]  /*1b000*/  PRMT R107, R148, 0x5410, R107 ;  /* 0x00005410946b7816 */ /* 0x000fce000000006b */
.L_x_8010:
        /* <DEDUP_REMOVED lines=25> */
.L_x_8059:
[----:B------:R-:W-:Y:S01]  /*1b1a0*/  VIADD R151, R151, 0x80 ;  /* 0x0000008097977836 */ /* 0x000fe20000000000 */
[----:B------:R-:W-:-:S07]  /*1b1b0*/  IADD3 R150, PT, PT, R150, 0x80, RZ ;  /* 0x0000008096967810 */ /* 0x000fce0007ffe0ff */
.L_x_7959:
[----:B------:R-:W-:Y:S05]  /*1b1c0*/  BSYNC.RECONVERGENT B0 ;  /* 0x0000000000007941 */ /* 0x000fea0003800200 */
.L_x_7958:
        /* <DEDUP_REMOVED lines=9> */
.L_x_8062:
        /* <DEDUP_REMOVED lines=25> */
.L_x_8067:
        /* <DEDUP_REMOVED lines=13> */
.L_x_8069:
[----:B------:R-:W-:Y:S05]  /*1b4c0*/  BSYNC.RECONVERGENT B2 ;  /* 0x0000000000027941 */ /* 0x000fea0003800200 */
.L_x_8068:
        /* <DEDUP_REMOVED lines=55> */
.L_x_8066:
[----:B------:R-:W-:Y:S05]  /*1b840*/  BSYNC.RECONVERGENT B1 ;  /* 0x0000000000017941 */ /* 0x000fea0003800200 */
.L_x_8065:
        /* <DEDUP_REMOVED lines=11> */
.L_x_8064:
        /* <DEDUP_REMOVED lines=22> */
.L_x_8073:
        /* <DEDUP_REMOVED lines=13> */
.L_x_8075:
[----:B------:R-:W-:Y:S05]  /*1bb30*/  BSYNC.RECONVERGENT B2 ;  /* 0x0000000000027941 */ /* 0x000fea0003800200 */
.L_x_8074:
        /* <DEDUP_REMOVED lines=56> */
.L_x_8072:
[----:B------:R-:W-:Y:S05]  /*1bec0*/  BSYNC.RECONVERGENT B1 ;  /* 0x0000000000017941 */ /* 0x000fea0003800200 */
.L_x_8071:
        /* <DEDUP_REMOVED lines=13> */
.L_x_8070:
        /* <DEDUP_REMOVED lines=21> */
.L_x_8079:
        /* <DEDUP_REMOVED lines=13> */
.L_x_8081:
[----:B------:R-:W-:Y:S05]  /*1c1c0*/  BSYNC.RECONVERGENT B2 ;  /* 0x0000000000027941 */ /* 0x000fea0003800200 */
.L_x_8080:
        /* <DEDUP_REMOVED lines=56> */
.L_x_8078:
[----:B------:R-:W-:Y:S05]  /*1c550*/  BSYNC.RECONVERGENT B1 ;  /* 0x0000000000017941 */ /* 0x000fea0003800200 */
.L_x_8077:
        /* <DEDUP_REMOVED lines=11> */
.L_x_8076:
        /* <DEDUP_REMOVED lines=22> */
.L_x_8085:
        /* <DEDUP_REMOVED lines=13> */
.L_x_8087:
[----:B------:R-:W-:Y:S05]  /*1c840*/  BSYNC.RECONVERGENT B2 ;  /* 0x0000000000027941 */ /* 0x000fea0003800200 */
.L_x_8086:
        /* <DEDUP_REMOVED lines=56> */
.L_x_8084:
[----:B------:R-:W-:Y:S05]  /*1cbd0*/  BSYNC.RECONVERGENT B1 ;  /* 0x0000000000017941 */ /* 0x000fea0003800200 */
.L_x_8083:
        /* <DEDUP_REMOVED lines=13> */
.L_x_8082:
        /* <DEDUP_REMOVED lines=21> */
.L_x_8091:
        /* <DEDUP_REMOVED lines=13> */
.L_x_8093:
[----:B------:R-:W-:Y:S05]  /*1ced0*/  BSYNC.RECONVERGENT B2 ;  /* 0x0000000000027941 */ /* 0x000fea0003800200 */
.L_x_8092:
        /* <DEDUP_REMOVED lines=56> */
.L_x_8090:
[----:B------:R-:W-:Y:S05]  /*1d260*/  BSYNC.RECONVERGENT B1 ;  /* 0x0000000000017941 */ /* 0x000fea0003800200 */
.L_x_8089:
        /* <DEDUP_REMOVED lines=11> */
.L_x_8088:
        /* <DEDUP_REMOVED lines=19> */
[--C-:B------:R-:W-:Y:S02]  /*1d450*/  @!P5 IMAD.MOV.U32 R2, RZ, RZ, R148.reuse ;  /* 0x000000ffff02d224 */ /* 0x100fe400078e0094 */
[----:B------:R-:W-:Y:S01]  /*1d460*/  @P5 IMAD.MOV.U32 R2, RZ, RZ, R148 ;  /* 0x000000ffff025224 */ /* 0x000fe200078e0094 */
[----:B------:R-:W-:Y:S06]  /*1d470*/  BRA `(.L_x_8096) ;  /* 0x0000000400187947 */ /* 0x000fec0003800000 */
.L_x_8097:
        /* <DEDUP_REMOVED lines=13> */
.L_x_8099:
[----:B------:R-:W-:Y:S05]  /*1d550*/  BSYNC.RECONVERGENT B2 ;  /* 0x0000000000027941 */ /* 0x000fea0003800200 */
.L_x_8098:
        /* <DEDUP_REMOVED lines=56> */
.L_x_8096:
[----:B------:R-:W-:Y:S05]  /*1d8e0*/  BSYNC.RECONVERGENT B1 ;  /* 0x0000000000017941 */ /* 0x000fea0003800200 */
.L_x_8095:
        /* <DEDUP_REMOVED lines=13> */
.L_x_8094:
        /* <DEDUP_REMOVED lines=16> */
[----:B------:R-:W-:Y:S01]  /*1dac0*/  @!P5 MOV R106, R2 ;  /* 0x00000002006ad202 */ /* 0x000fe20000000f00 */
[----:B------:R-:W-:Y:S02]  /*1dad0*/  @P5 VIADD R105, R104, 0x1 ;  /* 0x0000000168695836 */ /* 0x000fe40000000000 */
[----:B------:R-:W-:Y:S02]  /*1dae0*/  @P5 IMAD.MOV.U32 R12, RZ, RZ, R111 ;  /* 0x000000ffff0c5224 */ /* 0x000fe400078e006f */
[----:B------:R-:W-:Y:S01]  /*1daf0*/  @P5 IMAD.MOV.U32 R106, RZ, RZ, R2 ;  /* 0x000000ffff6a5224 */ /* 0x000fe200078e0002 */
[----:B------:R-:W-:Y:S06]  /*1db00*/  BRA `(.L_x_8102) ;  /* 0x0000000400187947 */ /* 0x000fec0003800000 */
.L_x_8103:
        /* <DEDUP_REMOVED lines=13> */
.L_x_8105:
[----:B------:R-:W-:Y:S05]  /*1dbe0*/  BSYNC.RECONVERGENT B2 ;  /* 0x0000000000027941 */ /* 0x000fea0003800200 */
.L_x_8104:
        /* <DEDUP_REMOVED lines=56> */
.L_x_8102:
[----:B------:R-:W-:Y:S05]  /*1df70*/  BSYNC.RECONVERGENT B1 ;  /* 0x0000000000017941 */ /* 0x000fea0003800200 */
.L_x_8101:
        /* <DEDUP_REMOVED lines=10> */
[----:B------:R-:W-:-:S07]  /*1e020*/  FADD.FTZ R146, R147, R146 ;  /* 0x0000009293927221 */ /* 0x000fce0000010000 */
.L_x_8100:
        /* <DEDUP_REMOVED lines=19> */
[----:B------:R-:W-:Y:S01]  /*1e160*/  @!P4 IMAD.MOV.U32 R13, RZ, RZ, R112 ;  /* 0x000000ffff0dc224 */ /* 0x000fe200078e0070 */
[----:B------:R-:W-:Y:S01]  /*1e170*/  @P4 MOV R13, R111 ;  /* 0x0000006f000d4202 */ /* 0x000fe20000000f00 */
[----:B------:R-:W-:Y:S06]  /*1e180*/  BRA `(.L_x_8108) ;  /* 0x0000000400187947 */ /* 0x000fec0003800000 */
.L_x_8109:
        /* <DEDUP_REMOVED lines=13> */
.L_x_8111:
[----:B------:R-:W-:Y:S05]  /*1e260*/  BSYNC.RECONVERGENT B2 ;  /* 0x0000000000027941 */ /* 0x000fea0003800200 */
.L_x_8110:
        /* <DEDUP_REMOVED lines=56> */
.L_x_8108:
[----:B------:R-:W-:Y:S05]  /*1e5f0*/  BSYNC.RECONVERGENT B1 ;  /* 0x0000000000017941 */ /* 0x000fea0003800200 */
.L_x_8107:
        /* <DEDUP_REMOVED lines=13> */
.L_x_8106:
[----:B------:R-:W-:Y:S02]  /*1e6d0*/  F2FP.BF16.F32.PACK_AB R107, RZ, R147 ;  /* 0x00000093ff6b723e */ /* 0x000fe400000010ff */
[----:B------:R-:W-:Y:S02]  /*1e6e0*/  PRMT R106, R160, 0x5410, R161 ;  /* 0x00005410a06a7816 */ /* 0x000fe400000000a1 */
[----:B------:R-:W-:Y:S02]  /*1e6f0*/  PRMT R105, R157, 0x5410, R159 ;  /* 0x000054109d697816 */ /* 0x000fe4000000009f */
[----:B------:R-:W-:Y:S02]  /*1e700*/  PRMT R104, R153, 0x5410, R156 ;  /* 0x0000541099687816 */ /* 0x000fe4000000009c */
[----:B------:R-:W-:Y:S01]  /*1e710*/  PRMT R107, R158, 0x5410, R107 ;  /* 0x000054109e6b7816 */ /* 0x000fe2000000006b */
[----:B------:R-:W-:Y:S06]  /*1e720*/  BRA `(.L_x_8112) ;  /* 0x0000003000507947 */ /* 0x000fec0003800000 */
.L_x_8063:
        /* <DEDUP_REMOVED lines=20> */
.L_x_8116:
        /* <DEDUP_REMOVED lines=13> */
.L_x_8118:
[----:B------:R-:W-:Y:S05]  /*1e940*/  BSYNC.RECONVERGENT B2 ;  /* 0x0000000000027941 */ /* 0x000fea0003800200 */
.L_x_8117:
        /* <DEDUP_REMOVED lines=54> */
[----:B------:R-:W-:-:S07]  /*1ecb0*/  HFMA2 R104, -RZ, RZ, 0, 0 ;  /* 0x00000000ff687431 */ /* 0x000fce00000001ff */
.L_x_8115:
[----:B------:R-:W-:Y:S05]  /*1ecc0*/  BSYNC.RECONVERGENT B1 ;  /* 0x0000000000017941 */ /* 0x000fea0003800200 */
.L_x_8114:
        /* <DEDUP_REMOVED lines=9> */
.L_x_8113:
        /* <DEDUP_REMOVED lines=17> */
.L_x_8122:
        /* <DEDUP_REMOVED lines=13> */
.L_x_8124:
[----:B------:R-:W-:Y:S05]  /*1ef40*/  BSYNC.RECONVERGENT B2 ;  /* 0x0000000000027941 */ /* 0x000fea0003800200 */
.L_x_8123:
[----:B------:R-:W-:Y:S01]  /*1ef50*/  IMAD.WIDE.U32 R106, R117, -0x326172a9, RZ ;  /* 0xcd9e8d57756a7825 */ /* 0x000fe200078e00ff */
[----:B------:R-:W-:Y:S01]  /*1ef60*/  LOP3.LUT R104, R0, UR15, R127, 0x96, !PT ;  /* 0x0000000f00687c12 */ /* 0x000fe2000f8e967f */
[----:B------:R-:W-:Y:S02]  /*1ef70*/  UIADD3 UR6, UPT, UPT, UR15, 0x76cf5d0a, URZ ;  /* 0x76cf5d0a0f067890 */ /* 0x000fe4000fffe0ff */
[----:B------:R-:W-:Y:S01]  /*1ef80*/  HFMA2 R2, -RZ, RZ, 0, 0 ;  /* 0x00000000ff027431 */ /* 0x000fe200000001ff */
[----:B------:R-:W-:Y:S02]  /*1ef90*/  UIADD3 UR5, UPT, UPT, UR14, 0x3c6ef372, URZ ;  /* 0x3c6ef3720e057890 */ /* 0x000fe4000fffe0ff */
[----:B------:R-:W-:Y:S01]  /*1efa0*/  LOP3.LUT R110, R115, UR14, R107, 0x96, !PT ;  /* 0x0000000e736e7c12 */ /* 0x000fe2000f8e966b */
[----:B------:R-:W-:Y:S01]  /*1efb0*/  IMAD.WIDE.U32 R104, R104, -0x326172a9, RZ ;  /* 0xcd9e8d5768687825 */ /* 0x000fe200078e00ff */
[----:B------:R-:W-:-:S03]  /*1efc0*/  MOV R7, R158 ;  /* 0x0000009e00077202 */ /* 0x000fc60000000f00 */
        /* <DEDUP_REMOVED lines=48> */
.L_x_8121:
[----:B------:R-:W-:Y:S05]  /*1f2d0*/  BSYNC.RECONVERGENT B1 ;  /* 0x0000000000017941 */ /* 0x000fea0003800200 */
.L_x_8120:
        /* <DEDUP_REMOVED lines=10> */
.L_x_8119:
        /* <DEDUP_REMOVED lines=17> */
.L_x_8128:
        /* <DEDUP_REMOVED lines=13> */
.L_x_8130:
[----:B------:R-:W-:Y:S05]  /*1f560*/  BSYNC.RECONVERGENT B2 ;  /* 0x0000000000027941 */ /* 0x000fea0003800200 */
.L_x_8129:
        /* <DEDUP_REMOVED lines=56> */
.L_x_8127:
[----:B------:R-:W-:Y:S05]  /*1f8f0*/  BSYNC.RECONVERGENT B1 ;  /* 0x0000000000017941 */ /* 0x000fea0003800200 */
.L_x_8126:
        /* <DEDUP_REMOVED lines=9> */
.L_x_8125:
        /* <DEDUP_REMOVED lines=17> */
.L_x_8134:
        /* <DEDUP_REMOVED lines=13> */
.L_x_8136:
[----:B------:R-:W-:Y:S05]  /*1fb70*/  BSYNC.RECONVERGENT B2 ;  /* 0x0000000000027941 */ /* 0x000fea0003800200 */
.L_x_8135:
        /* <DEDUP_REMOVED lines=56> */
.L_x_8133:
[----:B------:R-:W-:Y:S05]  /*1ff00*/  BSYNC.RECONVERGENT B1 ;  /* 0x0000000000017941 */ /* 0x000fea0003800200 */
.L_x_8132:
        /* <DEDUP_REMOVED lines=10> */
.L_x_8131:
        /* <DEDUP_REMOVED lines=17> */
.L_x_8140:
        /* <DEDUP_REMOVED lines=13> */
.L_x_8142:
[----:B------:R-:W-:Y:S05]  /*20190*/  BSYNC.RECONVERGENT B2 ;  /* 0x0000000000027941 */ /* 0x000fea0003800200 */
.L_x_8141:
        /* <DEDUP_REMOVED lines=56> */
.L_x_8139:
[----:B------:R-:W-:Y:S05]  /*20520*/  BSYNC.RECONVERGENT B1 ;  /* 0x0000000000017941 */ /* 0x000fea0003800200 */
.L_x_8138:
        /* <DEDUP_REMOVED lines=9> */
.L_x_8137:
        /* <DEDUP_REMOVED lines=17> */
.L_x_8146:
        /* <DEDUP_REMOVED lines=13> */
.L_x_8148:
[----:B------:R-:W-:Y:S05]  /*207a0*/  BSYNC.RECONVERGENT B2 ;  /* 0x0000000000027941 */ /* 0x000fea0003800200 */
.L_x_8147:
        /* <DEDUP_REMOVED lines=56> */
.L_x_8145:
[----:B------:R-:W-:Y:S05]  /*20b30*/  BSYNC.RECONVERGENT B1 ;  /* 0x0000000000017941 */ /* 0x000fea0003800200 */
.L_x_8144:
        /* <DEDUP_REMOVED lines=10> */
.L_x_8143:
        /* <DEDUP_REMOVED lines=17> */
.L_x_8152:
        /* <DEDUP_REMOVED lines=13> */
.L_x_8154:
[----:B------:R-:W-:Y:S05]  /*20dc0*/  BSYNC.RECONVERGENT B2 ;  /* 0x0000000000027941 */ /* 0x000fea0003800200 */
.L_x_8153:
        /* <DEDUP_REMOVED lines=56> */
.L_x_8151:
[----:B------:R-:W-:Y:S05]  /*21150*/  BSYNC.RECONVERGENT B1 ;  /* 0x0000000000017941 */ /* 0x000fea0003800200 */
.L_x_8150:
        /* <DEDUP_REMOVED lines=9> */
.L_x_8149:
        /* <DEDUP_REMOVED lines=16> */
[----:B------:R-:W-:Y:S06]  /*212f0*/  BRA `(.L_x_8157) ;  /* 0x0000000400187947 */ /* 0x000fec0003800000 */
.L_x_8158:
        /* <DEDUP_REMOVED lines=13> */
.L_x_8160:
[----:B------:R-:W-:Y:S05]  /*213d0*/  BSYNC.RECONVERGENT B2 ;  /* 0x0000000000027941 */ /* 0x000fea0003800200 */
.L_x_8159:
[----:B------:R-:W-:Y:S01]  /*213e0*/  LOP3.LUT R110, R0, UR15, R107, 0x96, !PT ;  /* 0x0000000f006e7c12 */ /* 0x000fe2000f8e966b */
[----:B------:R-:W-:Y:S01]  /*213f0*/  IMAD.WIDE.U32 R104, R117, -0x326172a9, RZ ;  /* 0xcd9e8d5775687825 */ /* 0x000fe200078e00ff */
[----:B------:R-:W-:-:S03]  /*21400*/  UIADD3 UR5, UPT, UPT, UR15, 0x76cf5d0a, URZ ;  /* 0x76cf5d0a0f057890 */ /* 0x000fc6000fffe0ff */
[----:B------:R-:W-:Y:S01]  /*21410*/  HFMA2 R2, -RZ, RZ, 0, 0 ;  /* 0x00000000ff027431 */ /* 0x000fe200000001ff */
[----:B------:R-:W-:Y:S01]  /*21420*/  MOV R13, R158 ;  /* 0x0000009e000d7202 */ /* 0x000fe20000000f00 */
        /* <DEDUP_REMOVED lines=51> */
.L_x_8157:
[----:B------:R-:W-:Y:S05]  /*21760*/  BSYNC.RECONVERGENT B1 ;  /* 0x0000000000017941 */ /* 0x000fea0003800200 */
.L_x_8156:
        /* <DEDUP_REMOVED lines=10> */
.L_x_8155:
[----:B------:R-:W-:Y:S01]  /*21810*/  F2FP.BF16.F32.PACK_AB R107, RZ, R147 ;  /* 0x00000093ff6b723e */ /* 0x000fe200000010ff */
[----:B------:R-:W-:Y:S01]  /*21820*/  IMAD.MOV.U32 R148, RZ, RZ, R158 ;  /* 0x000000ffff947224 */ /* 0x000fe200078e009e */
[----:B------:R-:W-:Y:S02]  /*21830*/  PRMT R106, R159, 0x5410, R160 ;  /* 0x000054109f6a7816 */ /* 0x000fe400000000a0 */
[----:B------:R-:W-:Y:S02]  /*21840*/  PRMT R105, R156, 0x5410, R157 ;  /* 0x000054109c697816 */ /* 0x000fe4000000009d */
[----:B------:R-:W-:Y:S02]  /*21850*/  PRMT R104, R155, 0x5410, R154 ;  /* 0x000054109b687816 */ /* 0x000fe4000000009a */
[----:B------:R-:W-:-:S07]  /*21860*/  PRMT R107, R153, 0x5410, R107 ;  /* 0x00005410996b7816 */ /* 0x000fce000000006b */
.L_x_8112:
        /* <DEDUP_REMOVED lines=8> */
[----:B------:R-:W-:Y:S02]  /*218f0*/  LOP3.LUT R156, R9, 0xff, RZ, 0xc0, !PT ;  /* 0x000000ff099c7812 */ /* 0x000fe400078ec0ff */
[----:B------:R-:W-:Y:S02]  /*21900*/  PRMT R106, R107, 0x4210, R106 ;  /* 0x000042106b6a7816 */ /* 0x000fe4000000006a */
[----:B------:R-:W-:Y:S01]  /*21910*/  PRMT R107, R11, 0x7104, RZ ;  /* 0x000071040b6b7816 */ /* 0x000fe200000000ff */
[----:B------:R-:W-:Y:S01]  /*21920*/  IMAD.WIDE.U32 R156, R156, 0x1000000, RZ ;  /* 0x010000009c9c7825 */ /* 0x000fe200078e00ff */
[----:B------:R-:W-:-:S02]  /*21930*/  LOP3.LUT R154, R8, 0xff, RZ, 0xc0, !PT ;  /* 0x000000ff089a7812 */ /* 0x000fc400078ec0ff */
[----:B------:R-:W-:Y:S02]  /*21940*/  LOP3.LUT R107, R106, 0xff00, R107, 0xf8, !PT ;  /* 0x0000ff006a6b7812 */ /* 0x000fe400078ef86b */
[----:B------:R-:W-:Y:S01]  /*21950*/  LOP3.LUT R106, R7, 0xff, RZ, 0xc0, !PT ;  /* 0x000000ff076a7812 */ /* 0x000fe200078ec0ff */
[----:B------:R-:W-:Y:S01]  /*21960*/  IMAD.WIDE.U32 R154, R154, 0x10000, RZ ;  /* 0x000100009a9a7825 */ /* 0x000fe200078e00ff */
[----:B------:R-:W-:-:S03]  /*21970*/  LOP3.LUT R151, R107, 0xff, R10, 0xf8, !PT ;  /* 0x000000ff6b977812 */ /* 0x000fc600078ef80a */
[----:B------:R-:W-:Y:S01]  /*21980*/  IMAD.WIDE.U32 R106, R106, 0x100, RZ ;  /* 0x000001006a6a7825 */ /* 0x000fe200078e00ff */
[----:B------:R-:W-:Y:S02]  /*21990*/  LOP3.LUT R151, R155, R151, R157, 0xfe, !PT ;  /* 0x000000979b977212 */ /* 0x000fe400078efe9d */
[----:B------:R-:W-:Y:S02]  /*219a0*/  LOP3.LUT R154, R106, R156, R154, 0xfe, !PT ;  /* 0x0000009c6a9a7212 */ /* 0x000fe400078efe9a */
[----:B------:R-:W-:Y:S01]  /*219b0*/  LOP3.LUT R107, R151, R107, RZ, 0xfc, !PT ;  /* 0x0000006b976b7212 */ /* 0x000fe200078efcff */
[----:B0-----:R-:W-:Y:S01]  /*219c0*/  IMAD.WIDE.U32 R104, R150, 0x8, R104 ;  /* 0x0000000896687825 */ /* 0x001fe200078e0068 */
[----:B------:R-:W-:-:S05]  /*219d0*/  LOP3.LUT R106, R154, 0xff, R5, 0xf8, !PT ;  /* 0x000000ff9a6a7812 */ /* 0x000fca00078ef805 */
[----:B------:R3:W-:Y:S02]  /*219e0*/  STG.E.64 desc[UR12][R104.64], R106 ;  /* 0x0000006a68007986 */ /* 0x0007e4000c101b0c */
.L_x_8061:
[----:B------:R-:W-:Y:S05]  /*219f0*/  BSYNC.RECONVERGENT B0 ;  /* 0x0000000000007941 */ /* 0x000fea0003800200 */
.L_x_8060:
        /* <DEDUP_REMOVED lines=111> */
[----:B------:R-:W-:-:S03]  /*220f0*/  FADD.FTZ R107, R19, -R104 ;  /* 0x80000068136b7221 */ /* 0x000fc60000010000 */
        /* <DEDUP_REMOVED lines=50> */
.L_x_8162:
[----:B------:R-:W-:Y:S05]  /*22420*/  BSYNC.RECONVERGENT B0 ;  /* 0x0000000000007941 */ /* 0x000fea0003800200 */
.L_x_8161:
        /* <DEDUP_REMOVED lines=12> */
.L_x_8164:
[----:B------:R-:W-:Y:S05]  /*224f0*/  BSYNC.RECONVERGENT B0 ;  /* 0x0000000000007941 */ /* 0x000fea0003800200 */
.L_x_8163:
[----:B------:R-:W1:Y:S01]  /*22500*/  SHFL.DOWN PT, R106, R155, 0x2, 0x1f ;  /* 0x08401f009b6a7f89 */ /* 0x000e6200000e0000 */
[----:B------:R-:W-:Y:S01]  /*22510*/  I2FP.F32.S32 R156, R155 ;  /* 0x0000009b009c7245 */ /* 0x000fe20000201400 */
[----:B------:R-:W-:Y:S01]  /*22520*/  UISETP.GE.AND UP0, UPT, UR4, 0x1, UPT ;  /* 0x000000010400788c */ /* 0x000fe2000bf06270 */
[----:B------:R-:W-:Y:S01]  /*22530*/  ISETP.NE.AND P5, PT, R149, RZ, PT ;  /* 0x000000ff9500720c */ /* 0x000fe20003fa5270 */
[----:B0-----:R-:W0:Y:S01]  /*22540*/  SHFL.DOWN PT, R107, R104, 0x2, 0x1f ;  /* 0x08401f00686b7f89 */ /* 0x001e2200000e0000 */
[----:B------:R-:W-:-:S03]  /*22550*/  ISETP.NE.AND P4, PT, RZ, UR29, PT ;  /* 0x0000001dff007c0c */ /* 0x000fc6000bf85270 */
        /* <DEDUP_REMOVED lines=9> */
[----:B--2---:R-:W-:Y:S01]  /*225f0*/  FADD.FTZ R154, R154, R105 ;  /* 0x000000699a9a7221 */ /* 0x004fe20000010000 */
[----:B------:R-:W1:Y:S01]  /*22600*/  MUFU.RCP R153, R150 ;  /* 0x0000009600997308 */ /* 0x000e620000001000 */
[----:B------:R-:W-:-:S04]  /*22610*/  FMUL.FTZ R156, R151, R156 ;  /* 0x0000009c979c7220 */ /* 0x000fc80000410000 */
[----:B------:R-:W-:Y:S01]  /*22620*/  FMUL.FTZ R156, R156, R157 ;  /* 0x0000009d9c9c7220 */ /* 0x000fe20000410000 */
[----:B-1----:R-:W-:-:S03]  /*22630*/  FMUL.FTZ R151, R153, R158 ;  /* 0x0000009e99977220 */ /* 0x002fc60000410000 */
[----:B------:R-:W-:Y:S01]  /*22640*/  FFMA.FTZ R154, R153, R156, R154 ;  /* 0x0000009c999a7223 */ /* 0x000fe2000001009a */
[----:B0-----:R-:W-:Y:S01]  /*22650*/  IMAD.IADD R153, R106, 0x1, R107 ;  /* 0x000000016a997824 */ /* 0x001fe200078e026b */
[----:B------:R-:W-:Y:S01]  /*22660*/  I2FP.F32.S32 R155, R107 ;  /* 0x0000006b009b7245 */ /* 0x000fe20000201400 */
[----:B------:R-:W0:Y:S03]  /*22670*/  SHFL.DOWN PT, R104, R151, 0x1, 0x1f ;  /* 0x08201f0097687f89 */ /* 0x000e2600000e0000 */
        /* <DEDUP_REMOVED lines=9> */
[----:B-1----:R-:W-:Y:S01]  /*22710*/  FADD.FTZ R104, R154, R105 ;  /* 0x000000699a687221 */ /* 0x002fe20000010000 */
[----:B------:R-:W0:Y:S01]  /*22720*/  LDC R150, c[0x0][0x448] ;  /* 0x00011200ff967b82 */ /* 0x000e220000000800 */
[----:B------:R-:W-:-:S03]  /*22730*/  FMUL.FTZ R107, R107, R155 ;  /* 0x0000009b6b6b7220 */ /* 0x000fc60000410000 */
[----:B------:R-:W1:Y:S01]  /*22740*/  SHFL.IDX PT, R151, R151, RZ, 0x1f ;  /* 0x00001fff97977589 */ /* 0x000e6200000e0000 */
[----:B------:R-:W-:-:S03]  /*22750*/  FFMA.FTZ R153, R153, R107, R104 ;  /* 0x0000006b99997223 */ /* 0x000fc60000010068 */
[----:B------:R-:W2:Y:S03]  /*22760*/  @!P5 LDC.64 R106, c[0x0][0x3c0] ;  /* 0x0000f000ff6adb82 */ /* 0x000ea60000000a00 */
[----:B------:R-:W0:Y:S01]  /*22770*/  SHFL.IDX PT, R153, R153, RZ, 0x1f ;  /* 0x00001fff99997589 */ /* 0x000e2200000e0000 */
[----:B-1----:R-:W-:-:S05]  /*22780*/  FMUL.FTZ R104, R151, R151 ;  /* 0x0000009797687220 */ /* 0x002fca0000410000 */
[----:B------:R-:W-:Y:S02]  /*22790*/  FSEL R155, R104, RZ, P4 ;  /* 0x000000ff689b7208 */ /* 0x000fe40002000000 */
[----:B------:R-:W1:Y:S01]  /*227a0*/  @!P5 LDC.64 R104, c[0x0][0x3c8] ;  /* 0x0000f200ff68db82 */ /* 0x000e620000000a00 */
[----:B0-----:R-:W-:Y:S01]  /*227b0*/  FFMA.FTZ R150, R153, UR30, R150 ;  /* 0x0000001e99967c23 */ /* 0x001fe20008010096 */
[----:B------:R-:W-:-:S03]  /*227c0*/  IMAD.U32 R153, RZ, RZ, UR24 ;  /* 0x00000018ff997e24 */ /* 0x000fc6000f8e00ff */
[----:B------:R-:W-:Y:S01]  /*227d0*/  FADD.FTZ R150, R150, R155 ;  /* 0x0000009b96967221 */ /* 0x000fe20000010000 */
[----:B------:R-:W-:-:S05]  /*227e0*/  MOV R155, UR24 ;  /* 0x00000018009b7c02 */ /* 0x000fca0008000f00 */
[----:B------:R-:W0:Y:S01]  /*227f0*/  MUFU.RSQ R150, R150 ;  /* 0x0000009600967308 */ /* 0x000e220000001400 */
[----:B--2---:R-:W-:-:S05]  /*22800*/  @!P5 IMAD.WIDE R106, R155, 0x4, R106 ;  /* 0x000000049b6ad825 */ /* 0x004fca00078e026a */
[----:B------:R2:W-:Y:S01]  /*22810*/  @!P5 STG.E desc[UR12][R106.64], R151 ;  /* 0x000000976a00d986 */ /* 0x0005e2000c10190c */
[----:B-1----:R-:W-:-:S05]  /*22820*/  @!P5 IMAD.WIDE R104, R153, 0x4, R104 ;  /* 0x000000049968d825 */ /* 0x002fca00078e0268 */
[----:B0-----:R2:W-:Y:S01]  /*22830*/  @!P5 STG.E desc[UR12][R104.64], R150 ;  /* 0x000000966800d986 */ /* 0x0015e2000c10190c */
[----:B------:R-:W-:Y:S05]  /*22840*/  BRA.U !UP0, `(.L_x_8165) ;  /* 0x0000000908d87547 */ /* 0x000fea000b800000 */
[----:B------:R-:W-:Y:S01]  /*22850*/  UIADD3 UR4, UPT, UPT, UR4, -0x1, URZ ;  /* 0xffffffff04047890 */ /* 0x000fe2000fffe0ff */
[----:B------:R-:W-:Y:S01]  /*22860*/  BSSY.RECONVERGENT B0, `(.L_x_8166) ;  /* 0x0000028000007945 */ /* 0x000fe20003800200 */
[----:B--2---:R-:W-:Y:S02]  /*22870*/  FSEL R151, R151, RZ, !P4 ;  /* 0x000000ff97977208 */ /* 0x004fe40006000000 */
[----:B------:R-:W-:-:S04]  /*22880*/  UIMAD UR4, UR4, UR28, URZ ;  /* 0x0000001c040472a4 */ /* 0x000fc8000f8e02ff */
[----:B------:R-:W-:-:S04]  /*22890*/  USHF.R.S32.HI UR5, URZ, 0x1f, UR4 ;  /* 0x0000001fff057899 */ /* 0x000fc80008011404 */
[----:B------:R-:W-:-:S06]  /*228a0*/  ULEA.HI UR5, UR5, UR4, URZ, 0x3 ;  /* 0x0000000405057291 */ /* 0x000fcc000f8f18ff */
[----:B------:R-:W-:-:S04]  /*228b0*/  MOV R104, UR5 ;  /* 0x0000000500687c02 */ /* 0x000fc80008000f00 */
[----:B------:R-:W-:Y:S01]  /*228c0*/  LEA.HI.SX32 R149, R104, R149, 0x1d ;  /* 0x0000009568957211 */ /* 0x000fe200078feaff */
[----:B------:R-:W-:Y:S06]  /*228d0*/  @!P0 BRA `(.L_x_8167) ;  /* 0x0000000000808947 */ /* 0x000fec0003800000 */
[--C-:B------:R-:W-:Y:S01]  /*228e0*/  FADD.FTZ R105, R4, -R151.reuse ;  /* 0x8000009704697221 */ /* 0x100fe20000010000 */
[--C-:B------:R-:W-:Y:S01]  /*228f0*/  FADD.FTZ R107, R6, -R151.reuse ;  /* 0x80000097066b7221 */ /* 0x100fe20000010000 */
[----:B------:R-:W0:Y:S01]  /*22900*/  LDC.64 R154, c[0x0][0x428] ;  /* 0x00010a00ff9a7b82 */ /* 0x000e220000000a00 */
[--C-:B------:R-:W-:Y:S01]  /*22910*/  FADD.FTZ R153, R128, -R151.reuse ;  /* 0x8000009780997221 */ /* 0x100fe20000010000 */
[C---:B------:R-:W-:Y:S01]  /*22920*/  FMUL.FTZ R105, R150.reuse, R105 ;  /* 0x0000006996697220 */ /* 0x040fe20000410000 */
[----:B------:R-:W-:Y:S01]  /*22930*/  FMUL.FTZ R106, R150, R107 ;  /* 0x0000006b966a7220 */ /* 0x000fe20000410000 */
[--C-:B------:R-:W-:Y:S01]  /*22940*/  FADD.FTZ R107, R118, -R151.reuse ;  /* 0x80000097766b7221 */ /* 0x100fe20000010000 */
[----:B------:R-:W-:Y:S01]  /*22950*/  FADD.FTZ R157, R138, -R151 ;  /* 0x800000978a9d7221 */ /* 0x000fe20000010000 */
[----:B-----5:R-:W-:Y:S01]  /*22960*/  FFMA.FTZ R104, R105, R100, R92 ;  /* 0x0000006469687223 */ /* 0x020fe2000001005c */
[----:B------:R-:W-:Y:S01]  /*22970*/  FFMA.FTZ R105, R106, R101, R93 ;  /* 0x000000656a697223 */ /* 0x000fe2000001005d */
[--C-:B------:R-:W-:Y:S01]  /*22980*/  FADD.FTZ R159, R139, -R151.reuse ;  /* 0x800000978b9f7221 */ /* 0x100fe20000010000 */
[C---:B------:R-:W-:Y:S01]  /*22990*/  FMUL.FTZ R107, R150.reuse, R107 ;  /* 0x0000006b966b7220 */ /* 0x040fe20000410000 */
[C---:B------:R-:W-:Y:S01]  /*229a0*/  FMUL.FTZ R153, R150.reuse, R153 ;  /* 0x0000009996997220 */ /* 0x040fe20000410000 */
[C---:B------:R-:W-:Y:S01]  /*229b0*/  FMUL.FTZ R157, R150.reuse, R157 ;  /* 0x0000009d969d7220 */ /* 0x040fe20000410000 */
[----:B------:R-:W-:Y:S01]  /*229c0*/  F2FP.BF16.F32.PACK_AB R104, R105, R104 ;  /* 0x000000686968723e */ /* 0x000fe200000010ff */
[----:B------:R-:W-:Y:S01]  /*229d0*/  FADD.FTZ R105, R119, -R151 ;  /* 0x8000009777697221 */ /* 0x000fe20000010000 */
[----:B------:R-:W-:Y:S01]  /*229e0*/  FMUL.FTZ R158, R150, R159 ;  /* 0x0000009f969e7220 */ /* 0x000fe20000410000 */
[----:B------:R-:W-:-:S02]  /*229f0*/  FFMA.FTZ R153, R153, R96, R88 ;  /* 0x0000006099997223 */ /* 0x000fc40000010058 */
[----:B------:R-:W-:Y:S01]  /*22a00*/  FMUL.FTZ R106, R150, R105 ;  /* 0x00000069966a7220 */ /* 0x000fe20000410000 */
[----:B------:R-:W-:Y:S01]  /*22a10*/  FADD.FTZ R105, R129, -R151 ;  /* 0x8000009781697221 */ /* 0x000fe20000010000 */
[----:B------:R-:W-:Y:S02]  /*22a20*/  FFMA.FTZ R158, R158, R99, R91 ;  /* 0x000000639e9e7223 */ /* 0x000fe4000001005b */
[----:B------:R-:W-:Y:S01]  /*22a30*/  FFMA.FTZ R106, R106, R103, R95 ;  /* 0x000000676a6a7223 */ /* 0x000fe2000001005f */
[----:B------:R-:W-:Y:S01]  /*22a40*/  FMUL.FTZ R156, R150, R105 ;  /* 0x00000069969c7220 */ /* 0x000fe20000410000 */
[----:B------:R-:W-:Y:S01]  /*22a50*/  FFMA.FTZ R105, R107, R102, R94 ;  /* 0x000000666b697223 */ /* 0x000fe2000001005e */
[----:B------:R-:W-:Y:S01]  /*22a60*/  FFMA.FTZ R107, R157, R98, R90 ;  /* 0x000000629d6b7223 */ /* 0x000fe2000001005a */
[----:B0-----:R-:W-:-:S04]  /*22a70*/  IMAD.WIDE.U32 R154, R149, 0x10, R154 ;  /* 0x00000010959a7825 */ /* 0x001fc800078e009a */
[----:B------:R-:W-:Y:S01]  /*22a80*/  FFMA.FTZ R156, R156, R97, R89 ;  /* 0x000000619c9c7223 */ /* 0x000fe20000010059 */
[----:B------:R-:W-:Y:S01]  /*22a90*/  F2FP.BF16.F32.PACK_AB R105, R106, R105 ;  /* 0x000000696a69723e */ /* 0x000fe200000010ff */
[----:B------:R-:W-:Y:S01]  /*22aa0*/  VIADD R149, R149, 0x80 ;  /* 0x0000008095957836 */ /* 0x000fe20000000000 */
[----:B------:R-:W-:Y:S02]  /*22ab0*/  F2FP.BF16.F32.PACK_AB R107, R158, R107 ;  /* 0x0000006b9e6b723e */ /* 0x000fe400000010ff */
[----:B------:R-:W-:-:S05]  /*22ac0*/  F2FP.BF16.F32.PACK_AB R106, R156, R153 ;  /* 0x000000999c6a723e */ /* 0x000fca00000010ff */
[----:B------:R0:W-:Y:S02]  /*22ad0*/  STG.E.128 desc[UR12][R154.64], R104 ;  /* 0x000000689a007986 */ /* 0x0001e4000c101d0c */
.L_x_8167:
[----:B------:R-:W-:Y:S05]  /*22ae0*/  BSYNC.RECONVERGENT B0 ;  /* 0x0000000000007941 */ /* 0x000fea0003800200 */
.L_x_8166:
[----:B------:R-:W-:Y:S01]  /*22af0*/  ISETP.NE.AND P0, PT, R152, RZ, PT ;  /* 0x000000ff9800720c */ /* 0x000fe20003f05270 */
[----:B------:R-:W-:-:S12]  /*22b00*/  BSSY.RECONVERGENT B0, `(.L_x_8168) ;  /* 0x0000022000007945 */ /* 0x000fd80003800200 */
[----:B------:R-:W-:Y:S05]  /*22b10*/  @!P0 BRA `(.L_x_8169) ;  /* 0x0000000000808947 */ /* 0x000fea0003800000 */
[--C-:B0-----:R-:W-:Y:S01]  /*22b20*/  FADD.FTZ R105, R14, -R151.reuse ;  /* 0x800000970e697221 */ /* 0x101fe20000010000 */
        /* <DEDUP_REMOVED lines=26> */
[----:B------:R-:W-:Y:S02]  /*22cd0*/  IADD3 R149, PT, PT, R149, 0x80, RZ ;  /* 0x0000008095957810 */ /* 0x000fe40007ffe0ff */
[----:B------:R-:W-:Y:S02]  /*22ce0*/  F2FP.BF16.F32.PACK_AB R105, R106, R105 ;  /* 0x000000696a69723e */ /* 0x000fe400000010ff */
[----:B------:R-:W-:Y:S02]  /*22cf0*/  F2FP.BF16.F32.PACK_AB R106, R154, R155 ;  /* 0x0000009b9a6a723e */ /* 0x000fe400000010ff */
[----:B------:R-:W-:-:S05]  /*22d00*/  F2FP.BF16.F32.PACK_AB R107, R156, R107 ;  /* 0x0000006b9c6b723e */ /* 0x000fca00000010ff */
[----:B------:R1:W-:Y:S02]  /*22d10*/  STG.E.128 desc[UR12][R152.64], R104 ;  /* 0x0000006898007986 */ /* 0x0003e4000c101d0c */
.L_x_8169:
[----:B------:R-:W-:Y:S05]  /*22d20*/  BSYNC.RECONVERGENT B0 ;  /* 0x0000000000007941 */ /* 0x000fea0003800200 */
.L_x_8168:
[----:B------:R-:W-:Y:S04]  /*22d30*/  BSSY.RECONVERGENT B0, `(.L_x_8170) ;  /* 0x0000022000007945 */ /* 0x000fe80003800200 */
[----:B------:R-:W-:Y:S05]  /*22d40*/  @!P1 BRA `(.L_x_8171) ;  /* 0x0000000000809947 */ /* 0x000fea0003800000 */
[--C-:B01----:R-:W-:Y:S01]  /*22d50*/  FADD.FTZ R105, R16, -R151.reuse ;  /* 0x8000009710697221 */ /* 0x103fe20000010000 */
        /* <DEDUP_REMOVED lines=31> */
.L_x_8171:
[----:B------:R-:W-:Y:S05]  /*22f50*/  BSYNC.RECONVERGENT B0 ;  /* 0x0000000000007941 */ /* 0x000fea0003800200 */
.L_x_8170:
[----:B------:R-:W-:Y:S04]  /*22f60*/  BSSY.RECONVERGENT B0, `(.L_x_8172) ;  /* 0x0000022000007945 */ /* 0x000fe80003800200 */
[----:B------:R-:W-:Y:S05]  /*22f70*/  @!P2 BRA `(.L_x_8173) ;  /* 0x000000000080a947 */ /* 0x000fea0003800000 */
[--C-:B012---:R-:W-:Y:S01]  /*22f80*/  FADD.FTZ R105, R18, -R151.reuse ;  /* 0x8000009712697221 */ /* 0x107fe20000010000 */
        /* <DEDUP_REMOVED lines=31> */
.L_x_8173:
[----:B------:R-:W-:Y:S05]  /*23180*/  BSYNC.RECONVERGENT B0 ;  /* 0x0000000000007941 */ /* 0x000fea0003800200 */
.L_x_8172:
[----:B------:R-:W-:Y:S04]  /*23190*/  BSSY.RECONVERGENT B0, `(.L_x_8165) ;  /* 0x0000021000007945 */ /* 0x000fe80003800200 */
[----:B------:R-:W-:Y:S05]  /*231a0*/  @!P3 BRA `(.L_x_8174) ;  /* 0x00000000007cb947 */ /* 0x000fea0003800000 */
[--C-:B-123--:R-:W-:Y:S01]  /*231b0*/  FADD.FTZ R153, R146, -R151.reuse ;  /* 0x8000009792997221 */ /* 0x10efe20000010000 */
[--C-:B------:R-:W-:Y:S01]  /*231c0*/  FADD.FTZ R163, R147, -R151.reuse ;  /* 0x8000009793a37221 */ /* 0x100fe20000010000 */
[--C-:B0-----:R-:W-:Y:S01]  /*231d0*/  FADD.FTZ R107, R109, -R151.reuse ;  /* 0x800000976d6b7221 */ /* 0x101fe20000010000 */
[--C-:B------:R-:W-:Y:S01]  /*231e0*/  FADD.FTZ R105, R108, -R151.reuse ;  /* 0x800000976c697221 */ /* 0x100fe20000010000 */
[C---:B------:R-:W-:Y:S01]  /*231f0*/  FMUL.FTZ R161, R150.reuse, R153 ;  /* 0x0000009996a17220 */ /* 0x040fe20000410000 */
[----:B------:R-:W-:Y:S01]  /*23200*/  FMUL.FTZ R106, R150, R163 ;  /* 0x000000a3966a7220 */ /* 0x000fe20000410000 */
[----:B------:R-:W0:Y:S01]  /*23210*/  LDC.64 R152, c[0x0][0x428] ;  /* 0x00010a00ff987b82 */ /* 0x000e220000000a00 */
[--C-:B------:R-:W-:Y:S01]  /*23220*/  FADD.FTZ R155, R126, -R151.reuse ;  /* 0x800000977e9b7221 */ /* 0x100fe20000010000 */
[--C-:B------:R-:W-:Y:S01]  /*23230*/  FADD.FTZ R157, R127, -R151.reuse ;  /* 0x800000977f9d7221 */ /* 0x100fe20000010000 */
[--C-:B------:R-:W-:Y:S01]  /*23240*/  FADD.FTZ R159, R136, -R151.reuse ;  /* 0x80000097889f7221 */ /* 0x100fe20000010000 */
[----:B------:R-:W-:Y:S01]  /*23250*/  FADD.FTZ R151, R137, -R151 ;  /* 0x8000009789977221 */ /* 0x000fe20000010000 */
[----:B------:R-:W-:Y:S01]  /*23260*/  FMUL.FTZ R104, R150, R107 ;  /* 0x0000006b96687220 */ /* 0x000fe20000410000 */
[----:B-----5:R-:W-:Y:S01]  /*23270*/  FFMA.FTZ R107, R161, R34, R26 ;  /* 0x00000022a16b7223 */ /* 0x020fe2000001001a */
[----:B------:R-:W-:Y:S01]  /*23280*/  FFMA.FTZ R156, R106, R35, R27 ;  /* 0x000000236a9c7223 */ /* 0x000fe2000001001b */
[C---:B------:R-:W-:Y:S01]  /*23290*/  FMUL.FTZ R105, R150.reuse, R105 ;  /* 0x0000006996697220 */ /* 0x040fe20000410000 */
[C---:B------:R-:W-:Y:S01]  /*232a0*/  FMUL.FTZ R154, R150.reuse, R151 ;  /* 0x00000097969a7220 */ /* 0x040fe20000410000 */
[C---:B------:R-:W-:Y:S01]  /*232b0*/  FMUL.FTZ R155, R150.reuse, R155 ;  /* 0x0000009b969b7220 */ /* 0x040fe20000410000 */
[C---:B------:R-:W-:Y:S01]  /*232c0*/  FMUL.FTZ R106, R150.reuse, R157 ;  /* 0x0000009d966a7220 */ /* 0x040fe20000410000 */
[----:B------:R-:W-:Y:S01]  /*232d0*/  FMUL.FTZ R159, R150, R159 ;  /* 0x0000009f969f7220 */ /* 0x000fe20000410000 */
[----:B------:R-:W-:Y:S01]  /*232e0*/  F2FP.BF16.F32.PACK_AB R107, R156, R107 ;  /* 0x0000006b9c6b723e */ /* 0x000fe200000010ff */
[----:B------:R-:W-:Y:S01]  /*232f0*/  FFMA.FTZ R150, R105, R36, R28 ;  /* 0x0000002469967223 */ /* 0x000fe2000001001c */
[----:B------:R-:W-:Y:S01]  /*23300*/  FFMA.FTZ R156, R154, R33, R25 ;  /* 0x000000219a9c7223 */ /* 0x000fe20000010019 */
[----:B------:R-:W-:Y:S01]  /*23310*/  FFMA.FTZ R105, R155, R38, R30 ;  /* 0x000000269b697223 */ /* 0x000fe2000001001e */
[----:B------:R-:W-:Y:S01]  /*23320*/  FFMA.FTZ R159, R159, R32, R24 ;  /* 0x000000209f9f7223 */ /* 0x000fe20000010018 */
[----:B------:R-:W-:Y:S01]  /*23330*/  FFMA.FTZ R154, R106, R39, R31 ;  /* 0x000000276a9a7223 */ /* 0x000fe2000001001f */
[----:B------:R-:W-:-:S03]  /*23340*/  FFMA.FTZ R151, R104, R37, R29 ;  /* 0x0000002568977223 */ /* 0x000fc6000001001d */
[----:B------:R-:W-:Y:S02]  /*23350*/  F2FP.BF16.F32.PACK_AB R106, R156, R159 ;  /* 0x0000009f9c6a723e */ /* 0x000fe400000010ff */
[----:B------:R-:W-:Y:S01]  /*23360*/  F2FP.BF16.F32.PACK_AB R105, R154, R105 ;  /* 0x000000699a69723e */ /* 0x000fe200000010ff */
[----:B0-----:R-:W-:Y:S01]  /*23370*/  IMAD.WIDE.U32 R152, R149, 0x10, R152 ;  /* 0x0000001095987825 */ /* 0x001fe200078e0098 */
[----:B------:R-:W-:-:S05]  /*23380*/  F2FP.BF16.F32.PACK_AB R104, R151, R150 ;  /* 0x000000969768723e */ /* 0x000fca00000010ff */
[----:B------:R4:W-:Y:S02]  /*23390*/  STG.E.128 desc[UR12][R152.64], R104 ;  /* 0x0000006898007986 */ /* 0x0009e4000c101d0c */
.L_x_8174:
[----:B------:R-:W-:Y:S05]  /*233a0*/  BSYNC.RECONVERGENT B0 ;  /* 0x0000000000007941 */ /* 0x000fea0003800200 */
.L_x_8165:
[----:B------:R-:W-:Y:S02]  /*233b0*/  UIADD3 UR24, UPT, UPT, UR24, UR20, URZ ;  /* 0x0000001418187290 */ /* 0x000fe4000fffe0ff */
[----:B------:R-:W-:Y:S02]  /*233c0*/  UPLOP3.LUT UP1, UPT, UPT, UPT, UP1, 0x40, 0x4 ;  /* 0x000000000004789c */ /* 0x000fe40003f2e810 */
[----:B------:R-:W-:-:S09]  /*233d0*/  UISETP.GE.AND UP0, UPT, UR24, UR21, UPT ;  /* 0x000000151800728c */ /* 0x000fd2000bf06270 */
[----:B------:R-:W-:Y:S05]  /*233e0*/  BRA.U !UP0, `(.L_x_8175) ;  /* 0xfffffdd908d07547 */ /* 0x000fea000b83ffff */
[----:B------:R-:W-:Y:S05]  /*233f0*/  EXIT ;  /* 0x000000000000794d */ /* 0x000fea0003800000 */
.L_x_8176:
        /* <DEDUP_REMOVED lines=16> */
.L_x_34022:


//--------------------- .text._ZN10layer_norm13ln_fwd_kernelINS_13Kernel_traitsIf13__nv_bfloat16S2_S2_fjLj5120ELj1ELj1ELj4ELj16ENS_18Kernel_traits_baseILj5120EfS2_S2_S2_fjLj128EEEEELb1ELb0ELb1ELb1EEEvNS_9FwdParamsE --------------------------
	.section	.text._ZN10layer_norm13ln_fwd_kernelINS_13Kernel_traitsIf13__nv_bfloat16S2_S2_fjLj5120ELj1ELj1ELj4ELj16ENS_18Kernel_traits_baseILj5120EfS2_S2_S2_fjLj128EEEEELb1ELb0ELb1ELb1EEEvNS_9FwdParamsE,"ax",@progbits
	.align	128
        .global         _ZN10layer_norm13ln_fwd_kernelINS_13Kernel_traitsIf13__nv_bfloat16S2_S2_fjLj5120ELj1ELj1ELj4ELj16ENS_18Kernel_traits_baseILj5120EfS2_S2_S2_fjLj128EEEEELb1ELb0ELb1ELb1EEEvNS_9FwdParamsE
        .type           _ZN10layer_norm13ln_fwd_kernelINS_13Kernel_traitsIf13__nv_bfloat16S2_S2_fjLj5120ELj1ELj1ELj4ELj16ENS_18Kernel_traits_baseILj5120EfS2_S2_S2_fjLj128EEEEELb1ELb0ELb1ELb1EEEvNS_9FwdParamsE,@function
        .size           _ZN10layer_norm13ln_fwd_kernelINS_13Kernel_traitsIf13__nv_bfloat16S2_S2_fjLj5120ELj1ELj1ELj4ELj16ENS_18Kernel_traits_baseILj5120EfS2_S2_S2_fjLj128EEEEELb1ELb0ELb1ELb1EEEvNS_9FwdParamsE,(.L_x_34023 - _ZN10layer_norm13ln_fwd_kernelINS_13Kernel_traitsIf13__nv_bfloat16S2_S2_fjLj5120ELj1ELj1ELj4ELj16ENS_18Kernel_traits_baseILj5120EfS2_S2_S2_fjLj128EEEEELb1ELb0ELb1ELb1EEEvNS_9FwdParamsE)
        .other          _ZN10layer_norm13ln_fwd_kernelINS_13Kernel_traitsIf13__nv_bfloat16S2_S2_fjLj5120ELj1ELj1ELj4ELj16ENS_18Kernel_traits_baseILj5120EfS2_S2_S2_fjLj128EEEEELb1ELb0ELb1ELb1EEEvNS_9FwdParamsE,@"STO_CUDA_ENTRY STV_DEFAULT"
_ZN10layer_norm13ln_fwd_kernelINS_13Kernel_traitsIf13__nv_bfloat16S2_S2_fjLj5120ELj1ELj1ELj4ELj16ENS_18Kernel_traits_baseILj5120EfS2_S2_S2_fjLj128EEEEELb1ELb0ELb1ELb1EEEvNS_9FwdParamsE:
.text._ZN10layer_norm13ln_fwd_kernelINS_13Kernel_traitsIf13__nv_bfloat16S2_S2_fjLj5120ELj1ELj1ELj4ELj16ENS_18Kernel_traits_baseILj5120EfS2_S2_S2_fjLj128EEEEELb1ELb0ELb1ELb1EEEvNS_9FwdParamsE:
        /* <DEDUP_REMOVED lines=71> */
.L_x_8177:
        /* <DEDUP_REMOVED lines=32> */
.L_x_8178:
[----:B------:R-:W1:Y:S02]  /*0670*/  LDCU UR4, c[0x0][0x384] ;  /* 0x00007080ff0477ac */ /* 0x000e640008000800 */
[----:B-1----:R-:W-:-:S06]  /*0680*/  UISETP.GE.AND UP0, UPT, UR7, UR4, UPT ;  /* 0x000000040700728c */ /* 0x002fcc000bf06270 */
[----:B------:R-:W-:-:S13]  /*0690*/  PLOP3.LUT P0, PT, PT, PT, UP0, 0x80, 0x8 ;  /* 0x000000000008781c */ /* 0x000fda0003f0f008 */
[----:B------:R-:W-:Y:S05]  /*06a0*/  @P0 EXIT ;  /* 0x000000000000094d */ /* 0x000fea0003800000 */
[----:B------:R-:W-:Y:S01]  /*06b0*/  IMAD.HI.U32 R0, R15, -0x326172a9, RZ ;  /* 0xcd9e8d570f007827 */ /* 0x000fe200078e00ff */
[----:B------:R-:W-:Y:S01]  /*06c0*/  LOP3.LUT R126, R126, 0x3, RZ, 0xc0, !PT ;  /* 0x000000037e7e7812 */ /* 0x000fe200078ec0ff */
[----:B------:R-:W1:Y:S02]  /*06d0*/  LDCU UR23, c[0x0][0x404] ;  /* 0x00008080ff1777ac */ /* 0x000e640008000800 */
[----:B0-----:R-:W-:Y:S01]  /*06e0*/  IMAD.HI.U32 R2, R14, -0x2daee0ad, RZ ;  /* 0xd2511f530e027827 */ /* 0x001fe200078e00ff */
[----:B------:R-:W-:Y:S01]  /*06f0*/  LOP3.LUT R0, R13, UR14, R0, 0x96, !PT ;  /* 0x0000000e0d007c12 */ /* 0x000fe2000f8e9600 */
[----:B------:R-:W0:Y:S02]  /*0700*/  LDCU UR22, c[0x0][0x388] ;  /* 0x00007100ff1677ac */ /* 0x000e240008000800 */
[----:B------:R-:W-:Y:S01]  /*0710*/  IMAD R4, R15, -0x326172a9, RZ ;  /* 0xcd9e8d570f047824 */ /* 0x000fe200078e02ff */
[----:B------:R-:W-:Y:S01]  /*0720*/  LOP3.LUT R2, R2, UR15, RZ, 0x3c, !PT ;  /* 0x0000000f02027c12 */ /* 0x000fe2000f8e3cff */
[----:B------:R-:W-:Y:S01]  /*0730*/  IMAD R6, R14, -0x2daee0ad, RZ ;  /* 0xd2511f530e067824 */ /* 0x000fe200078e02ff */
[----:B------:R-:W2:Y:S01]  /*0740*/  LDCU.U8 UR24, c[0x0][0x410] ;  /* 0x00008200ff1877ac */ /* 0x000ea20008000000 */
[----:B------:R-:W-:Y:S01]  /*0750*/  IMAD.HI.U32 R5, R0, -0x2daee0ad, RZ ;  /* 0xd2511f5300057827 */ /* 0x000fe200078e00ff */
[----:B------:R-:W3:Y:S03]  /*0760*/  LDCU UR25, c[0x0][0x400] ;  /* 0x00008000ff1977ac */ /* 0x000ee60008000800 */
[----:B------:R-:W-:Y:S01]  /*0770*/  IMAD.HI.U32 R3, R2, -0x326172a9, RZ ;  /* 0xcd9e8d5702037827 */ /* 0x000fe200078e00ff */
[----:B------:R-:W-:Y:S01]  /*0780*/  LOP3.LUT R5, R6, UR27, R5, 0x96, !PT ;  /* 0x0000001b06057c12 */ /* 0x000fe2000f8e9605 */
[----:B------:R-:W4:Y:S02]  /*0790*/  LDCU.64 UR20, c[0x0][0x380] ;  /* 0x00007000ff1477ac */ /* 0x000f240008000a00 */
[----:B------:R-:W-:Y:S01]  /*07a0*/  IMAD R7, R2, -0x326172a9, RZ ;  /* 0xcd9e8d5702077824 */ /* 0x000fe200078e02ff */
[----:B------:R-:W-:Y:S01]  /*07b0*/  LOP3.LUT R3, R4, UR26, R3, 0x96, !PT ;  /* 0x0000001a04037c12 */ /* 0x000fe2000f8e9603 */
[----:B------:R-:W-:Y:S01]  /*07c0*/  IMAD R9, R0, -0x2daee0ad, RZ ;  /* 0xd2511f5300097824 */ /* 0x000fe200078e02ff */
[----:B------:R-:W-:Y:S01]  /*07d0*/  UPLOP3.LUT UP1, UPT, UPT, UPT, UPT, 0x40, 0x4 ;  /* 0x000000000004789c */ /* 0x000fe20003f2e870 */
        /* <DEDUP_REMOVED lines=23> */
[----:B------:R-:W-:Y:S01]  /*0950*/  IMAD R9, R0, -0x2daee0ad, RZ ;  /* 0xd2511f5300097824 */ /* 0x000fe200078e02ff */
[----:B------:R-:W0:Y:S01]  /*0960*/  LDCU.128 UR8, c[0x0][0x3f0] ;  /* 0x00007e00ff0877ac */ /* 0x000e220008000c00 */
        /* <DEDUP_REMOVED lines=8> */
[----:B------:R-:W-:Y:S01]  /*09f0*/  LOP3.LUT R5, R6, UR17, R5, 0x96, !PT ;  /* 0x0000001106057c12 */ /* 0x000fe2000f8e9605 */
[----:B------:R-:W0:Y:S02]  /*0a00*/  LDCU.64 UR16, c[0x0][0x408] ;  /* 0x00008100ff1077ac */ /* 0x000e240008000a00 */
        /* <DEDUP_REMOVED lines=9> */
[----:B------:R-:W-:Y:S02]  /*0aa0*/  HFMA2 R9, -RZ, RZ, 0, 0 ;  /* 0x00000000ff097431 */ /* 0x000fe400000001ff */
[----:B------:R-:W-:Y:S01]  /*0ab0*/  IMAD.HI.U32 R12, R0, -0x2daee0ad, RZ ;  /* 0xd2511f53000c7827 */ /* 0x000fe200078e00ff */
[----:B------:R-:W0:Y:S03]  /*0ac0*/  LDCU.64 UR18, c[0x0][0x3a0] ;  /* 0x00007400ff1277ac */ /* 0x000e260008000a00 */
[----:B------:R-:W-:Y:S01]  /*0ad0*/  IMAD.HI.U32 R11, R2, -0x326172a9, RZ ;  /* 0xcd9e8d57020b7827 */ /* 0x000fe200078e00ff */
[----:B------:R-:W-:-:S03]  /*0ae0*/  LOP3.LUT R12, R3, UR35, R12, 0x96, !PT ;  /* 0x00000023030c7c12 */ /* 0x000fc6000f8e960c */
[----:B------:R-:W-:Y:S01]  /*0af0*/  IMAD R125, R0, -0x2daee0ad, RZ ;  /* 0xd2511f53007d7824 */ /* 0x000fe200078e02ff */
[----:B------:R-:W-:Y:S01]  /*0b00*/  LOP3.LUT R11, R4, UR34, R11, 0x96, !PT ;  /* 0x00000022040b7c12 */ /* 0x000fe2000f8e960b */
[----:B-1234-:R-:W-:-:S07]  /*0b10*/  IMAD R10, R2, -0x326172a9, RZ ;  /* 0xcd9e8d57020a7824 */ /* 0x01efce00078e02ff */
.L_x_8523:
[----:B0-----:R-:W-:-:S06]  /*0b20*/  UIMAD.WIDE UR4, UR7, 0x4, UR8 ;  /* 0x00000004070478a5 */ /* 0x001fcc000f8e0208 */
[----:B------:R-:W-:Y:S02]  /*0b30*/  IMAD.U32 R114, RZ, RZ, UR4 ;  /* 0x00000004ff727e24 */ /* 0x000fe4000f8e00ff */
[----:B------:R-:W-:-:S05]  /*0b40*/  IMAD.U32 R115, RZ, RZ, UR5 ;  /* 0x00000005ff737e24 */ /* 0x000fca000f8e00ff */
[----:B------:R-:W2:Y:S01]  /*0b50*/  LDG.E R114, desc[UR12][R114.64] ;  /* 0x0000000c72727981 */ /* 0x000ea2000c1e1900 */
[----:B------:R-:W-:Y:S01]  /*0b60*/  UIMAD.WIDE UR4, UR7, 0x4, UR10 ;  /* 0x00000004070478a5 */ /* 0x000fe2000f8e020a */
[----:B------:R-:W-:Y:S01]  /*0b70*/  IMAD.MOV.U32 R117, RZ, RZ, RZ ;  /* 0x000000ffff757224 */ /* 0x000fe200078e00ff */
[----:B--2---:R-:W-:-:S13]  /*0b80*/  ISETP.GE.AND P0, PT, R114, 0x1, PT ;  /* 0x000000017200780c */ /* 0x004fda0003f06270 */
[----:B------:R-:W0:Y:S01]  /*0b90*/  @P0 LDC.64 R100, c[0x0][0x390] ;  /* 0x0000e400ff640b82 */ /* 0x000e220000000a00 */
[----:B------:R-:W-:-:S05]  /*0ba0*/  @P0 IADD3 R102, PT, PT, R114, -0x1, RZ ;  /* 0xffffffff72660810 */ /* 0x000fca0007ffe0ff */
[----:B------:R-:W-:-:S05]  /*0bb0*/  @P0 IMAD R102, R102, UR22, RZ ;  /* 0x0000001666660c24 */ /* 0x000fca000f8e02ff */
[----:B------:R-:W-:-:S04]  /*0bc0*/  @P0 SHF.R.S32.HI R103, RZ, 0x1f, R102 ;  /* 0x0000001fff670819 */ /* 0x000fc80000011466 */
[----:B-1----:R-:W-:Y:S01]  /*0bd0*/  @P0 LEA.HI R104, R103, R102, RZ, 0x3 ;  /* 0x0000006667680211 */ /* 0x002fe200078f18ff */
        /* <DEDUP_REMOVED lines=17> */
[----:B------:R-:W-:Y:S02]  /*0cf0*/  UIADD3 UR38, UPT, UPT, UR15, 0x1fd5c5a3, URZ ;  /* 0x1fd5c5a30f267890 */ /* 0x000fe4000fffe0ff */
[----:B------:R-:W-:-:S02]  /*0d00*/  UIADD3 UR39, UPT, UPT, UR15, -0x24c28bd8, URZ ;  /* 0xdb3d74280f277890 */ /* 0x000fc4000fffe0ff */
[----:B------:R-:W-:Y:S02]  /*0d10*/  UIADD3 UR40, UPT, UPT, UR14, 0x1715609d, URZ ;  /* 0x1715609d0e287890 */ /* 0x000fe4000fffe0ff */
[----:B------:R-:W-:Y:S02]  /*0d20*/  UIADD3 UR41, UPT, UPT, UR15, -0x56f99767, URZ ;  /* 0xa90668990f297890 */ /* 0x000fe4000fffe0ff */
[----:B------:R-:W-:Y:S02]  /*0d30*/  UIADD3 UR4, UPT, UPT, UR15, -0x695add53, URZ ;  /* 0x96a522ad0f047890 */ /* 0x000fe4000fffe0ff */
        /* <DEDUP_REMOVED lines=28> */
.L_x_8182:
        /* <DEDUP_REMOVED lines=12> */
.L_x_8183:
        /* <DEDUP_REMOVED lines=42> */
.L_x_8181:
        /* <DEDUP_REMOVED lines=11> */
.L_x_8180:
        /* <DEDUP_REMOVED lines=21> */
.L_x_8186:
        /* <DEDUP_REMOVED lines=12> */
.L_x_8187:
        /* <DEDUP_REMOVED lines=43> */
.L_x_8185:
        /* <DEDUP_REMOVED lines=12> */
.L_x_8184:
        /* <DEDUP_REMOVED lines=20> */
.L_x_8190:
        /* <DEDUP_REMOVED lines=12> */
.L_x_8191:
        /* <DEDUP_REMOVED lines=42> */
.L_x_8189:
        /* <DEDUP_REMOVED lines=11> */
.L_x_8188:
        /* <DEDUP_REMOVED lines=21> */
.L_x_8194:
        /* <DEDUP_REMOVED lines=12> */
.L_x_8195:
        /* <DEDUP_REMOVED lines=43> */
.L_x_8193:
        /* <DEDUP_REMOVED lines=13> */
.L_x_8192:
        /* <DEDUP_REMOVED lines=20> */
.L_x_8198:
        /* <DEDUP_REMOVED lines=12> */
.L_x_8199:
        /* <DEDUP_REMOVED lines=43> */
.L_x_8197:
[----:B------:R-:W-:Y:S01]  /*2820*/  I2FP.F32.U32 R4, R4 ;  /* 0x0000000400047245 */ /* 0x000fe20000201000 */
[----:B------:R-:W-:Y:S02]  /*2830*/  IMAD.MOV.U32 R109, RZ, RZ, 0x2f800000 ;  /* 0x2f800000ff6d7424 */ /* 0x000fe400078e00ff */
        /* <DEDUP_REMOVED lines=9> */
.L_x_8196:
        /* <DEDUP_REMOVED lines=21> */
.L_x_8202:
        /* <DEDUP_REMOVED lines=12> */
.L_x_8203:
        /* <DEDUP_REMOVED lines=43> */
.L_x_8201:
[----:B------:R-:W-:Y:S01]  /*2d90*/  HFMA2 R116, -RZ, RZ, 0.1171875, 0 ;  /* 0x2f800000ff747431 */ /* 0x000fe200000001ff */
[----:B------:R-:W-:Y:S02]  /*2da0*/  PRMT R106, R98, 0x7632, R106 ;  /* 0x00007632626a7816 */ /* 0x000fe4000000006a */
        /* <DEDUP_REMOVED lines=11> */
.L_x_8200:
        /* <DEDUP_REMOVED lines=20> */
.L_x_8206:
        /* <DEDUP_REMOVED lines=12> */
.L_x_8207:
        /* <DEDUP_REMOVED lines=43> */
.L_x_8205:
        /* <DEDUP_REMOVED lines=11> */
.L_x_8204:
        /* <DEDUP_REMOVED lines=21> */
.L_x_8210:
        /* <DEDUP_REMOVED lines=12> */
.L_x_8211:
        /* <DEDUP_REMOVED lines=43> */
.L_x_8209:
        /* <DEDUP_REMOVED lines=13> */
.L_x_8208:
[----:B------:R-:W-:Y:S02]  /*3950*/  F2FP.BF16.F32.PACK_AB R107, RZ, R112 ;  /* 0x00000070ff6b723e */ /* 0x000fe400000010ff */
[----:B------:R-:W-:Y:S02]  /*3960*/  PRMT R106, R115, 0x5410, R106 ;  /* 0x00005410736a7816 */ /* 0x000fe4000000006a */
[----:B------:R-:W-:Y:S02]  /*3970*/  PRMT R105, R111, 0x5410, R105 ;  /* 0x000054106f697816 */ /* 0x000fe40000000069 */
[----:B------:R-:W-:Y:S02]  /*3980*/  PRMT R104, R110, 0x5410, R104 ;  /* 0x000054106e687816 */ /* 0x000fe40000000068 */
[----:B------:R-:W-:Y:S01]  /*3990*/  PRMT R107, R121, 0x5410, R107 ;  /* 0x00005410796b7816 */ /* 0x000fe2000000006b */
[----:B------:R-:W-:Y:S06]  /*39a0*/  BRA `(.L_x_8212) ;  /* 0x0000002800247947 */ /* 0x000fec0003800000 */
.L_x_8179:
        /* <DEDUP_REMOVED lines=19> */
.L_x_8215:
        /* <DEDUP_REMOVED lines=12> */
.L_x_8216:
        /* <DEDUP_REMOVED lines=42> */
.L_x_8214:
        /* <DEDUP_REMOVED lines=9> */
.L_x_8213:
        /* <DEDUP_REMOVED lines=16> */
.L_x_8219:
        /* <DEDUP_REMOVED lines=12> */
.L_x_8220:
        /* <DEDUP_REMOVED lines=43> */
.L_x_8218:
        /* <DEDUP_REMOVED lines=9> */
.L_x_8217:
        /* <DEDUP_REMOVED lines=16> */
.L_x_8223:
        /* <DEDUP_REMOVED lines=12> */
.L_x_8224:
        /* <DEDUP_REMOVED lines=43> */
.L_x_8222:
        /* <DEDUP_REMOVED lines=9> */
.L_x_8221:
        /* <DEDUP_REMOVED lines=16> */
.L_x_8227:
        /* <DEDUP_REMOVED lines=12> */
.L_x_8228:
        /* <DEDUP_REMOVED lines=43> */
.L_x_8226:
        /* <DEDUP_REMOVED lines=9> */
.L_x_8225:
        /* <DEDUP_REMOVED lines=16> */
.L_x_8231:
        /* <DEDUP_REMOVED lines=12> */
.L_x_8232:
        /* <DEDUP_REMOVED lines=43> */
.L_x_8230:
        /* <DEDUP_REMOVED lines=9> */
.L_x_8229:
        /* <DEDUP_REMOVED lines=16> */
.L_x_8235:
        /* <DEDUP_REMOVED lines=12> */
.L_x_8236:
        /* <DEDUP_REMOVED lines=43> */
.L_x_8234:
[----:B------:R-:W-:Y:S01]  /*5740*/  PRMT R108, R98, 0x7632, R108 ;  /* 0x00007632626c7816 */ /* 0x000fe2000000006c */
        /* <DEDUP_REMOVED lines=9> */
.L_x_8233:
        /* <DEDUP_REMOVED lines=16> */
.L_x_8239:
        /* <DEDUP_REMOVED lines=12> */
.L_x_8240:
        /* <DEDUP_REMOVED lines=43> */
.L_x_8238:
        /* <DEDUP_REMOVED lines=9> */
.L_x_8237:
        /* <DEDUP_REMOVED lines=16> */
.L_x_8243:
        /* <DEDUP_REMOVED lines=12> */
.L_x_8244:
        /* <DEDUP_REMOVED lines=43> */
.L_x_8242:
        /* <DEDUP_REMOVED lines=10> */
.L_x_8241:
[----:B------:R-:W-:Y:S02]  /*61f0*/  F2FP.BF16.F32.PACK_AB R116, RZ, R112 ;  /* 0x00000070ff74723e */ /* 0x000fe400000010ff */
[----:B------:R-:W-:Y:S02]  /*6200*/  PRMT R105, R105, 0x5410, R104 ;  /* 0x0000541069697816 */ /* 0x000fe40000000068 */
[----:B------:R-:W-:Y:S02]  /*6210*/  PRMT R104, R107, 0x5410, R110 ;  /* 0x000054106b687816 */ /* 0x000fe4000000006e */
[----:B------:R-:W-:Y:S02]  /*6220*/  PRMT R106, R106, 0x5410, R111 ;  /* 0x000054106a6a7816 */ /* 0x000fe4000000006f */
[----:B------:R-:W-:-:S07]  /*6230*/  PRMT R107, R115, 0x5410, R116 ;  /* 0x00005410736b7816 */ /* 0x000fce0000000074 */
.L_x_8212:
[----:B------:R-:W0:Y:S01]  /*6240*/  LDC.64 R110, c[0x0][0x3a8] ;  /* 0x0000ea00ff6e7b82 */ /* 0x000e220000000a00 */
[----:B------:R-:W-:Y:S02]  /*6250*/  VIADD R125, R117, 0x80 ;  /* 0x00000080757d7836 */ /* 0x000fe40000000000 */
        /* <DEDUP_REMOVED lines=23> */
.L_x_8245:
[----:B------:R-:W-:Y:S05]  /*63d0*/  @!P0 BRA `(.L_x_8246) ;  /* 0x00000000000c8947 */ /* 0x000fea0003800000 */
[----:B------:R-:W2:Y:S02]  /*63e0*/  LDC.64 R96, c[0x0][0x390] ;  /* 0x0000e400ff607b82 */ /* 0x000ea40000000a00 */
[----:B--2---:R-:W-:-:S06]  /*63f0*/  IMAD.WIDE.U32 R96, R125, 0x10, R96 ;  /* 0x000000107d607825 */ /* 0x004fcc00078e0060 */
[----:B------:R-:W5:Y:S02]  /*6400*/  LDG.E.128 R96, desc[UR12][R96.64] ;  /* 0x0000000c60607981 */ /* 0x000f64000c1e1d00 */
.L_x_8246:
        /* <DEDUP_REMOVED lines=25> */
.L_x_8250:
        /* <DEDUP_REMOVED lines=12> */
.L_x_8251:
        /* <DEDUP_REMOVED lines=43> */
.L_x_8249:
        /* <DEDUP_REMOVED lines=11> */
.L_x_8248:
        /* <DEDUP_REMOVED lines=21> */
.L_x_8254:
        /* <DEDUP_REMOVED lines=12> */
.L_x_8255:
        /* <DEDUP_REMOVED lines=43> */
.L_x_8253:
        /* <DEDUP_REMOVED lines=13> */
.L_x_8252:
        /* <DEDUP_REMOVED lines=20> */
.L_x_8258:
        /* <DEDUP_REMOVED lines=12> */
.L_x_8259:
        /* <DEDUP_REMOVED lines=42> */
.L_x_8257:
        /* <DEDUP_REMOVED lines=11> */
.L_x_8256:
        /* <DEDUP_REMOVED lines=21> */
.L_x_8262:
        /* <DEDUP_REMOVED lines=12> */
.L_x_8263:
        /* <DEDUP_REMOVED lines=42> */
.L_x_8261:
        /* <DEDUP_REMOVED lines=13> */
.L_x_8260:
        /* <DEDUP_REMOVED lines=20> */
.L_x_8266:
        /* <DEDUP_REMOVED lines=12> */
.L_x_8267:
        /* <DEDUP_REMOVED lines=42> */
.L_x_8265:
        /* <DEDUP_REMOVED lines=11> */
.L_x_8264:
        /* <DEDUP_REMOVED lines=21> */
.L_x_8270:
        /* <DEDUP_REMOVED lines=12> */
.L_x_8271:
        /* <DEDUP_REMOVED lines=43> */
.L_x_8269:
        /* <DEDUP_REMOVED lines=13> */
.L_x_8268:
        /* <DEDUP_REMOVED lines=20> */
.L_x_8274:
        /* <DEDUP_REMOVED lines=12> */
.L_x_8275:
        /* <DEDUP_REMOVED lines=39> */
[----:B------:R-:W-:-:S04]  /*8970*/  LOP3.LUT R11, R132, UR37, R11, 0x96, !PT ;  /* 0x00000025840b7c12 */ /* 0x000fc8000f8e960b */
[----:B------:R-:W-:-:S07]  /*8980*/  LOP3.LUT R12, R130, UR4, R137, 0x96, !PT ;  /* 0x00000004820c7c12 */ /* 0x000fce000f8e9689 */
.L_x_8273:
        /* <DEDUP_REMOVED lines=11> */
.L_x_8272:
        /* <DEDUP_REMOVED lines=21> */
.L_x_8278:
        /* <DEDUP_REMOVED lines=12> */
.L_x_8279:
        /* <DEDUP_REMOVED lines=41> */
.L_x_8277:
        /* <DEDUP_REMOVED lines=13> */
.L_x_8276:
[----:B------:R-:W-:Y:S02]  /*8fb0*/  F2FP.BF16.F32.PACK_AB R107, RZ, R123 ;  /* 0x0000007bff6b723e */ /* 0x000fe400000010ff */
[----:B------:R-:W-:Y:S02]  /*8fc0*/  PRMT R106, R129, 0x5410, R106 ;  /* 0x00005410816a7816 */ /* 0x000fe4000000006a */
[----:B------:R-:W-:Y:S02]  /*8fd0*/  PRMT R105, R127, 0x5410, R105 ;  /* 0x000054107f697816 */ /* 0x000fe40000000069 */
[----:B------:R-:W-:Y:S02]  /*8fe0*/  PRMT R104, R126, 0x5410, R104 ;  /* 0x000054107e687816 */ /* 0x000fe40000000068 */
[----:B------:R-:W-:Y:S01]  /*8ff0*/  PRMT R107, R128, 0x5410, R107 ;  /* 0x00005410806b7816 */ /* 0x000fe2000000006b */
[----:B------:R-:W-:Y:S06]  /*9000*/  BRA `(.L_x_8280) ;  /* 0x00000028001c7947 */ /* 0x000fec0003800000 */
.L_x_8247:
[----:B------:R-:W-:Y:S01]  /*9010*/  IMAD.MOV.U32 R116, RZ, RZ, RZ ;  /* 0x000000ffff747224 */ /* 0x000fe200078e00ff */
[----:B------:R-:W-:Y:S01]  /*9020*/  MOV R130, R120 ;  /* 0x0000007800827202 */ /* 0x000fe20000000f00 */
[----:B01----:R-:W-:Y:S01]  /*9030*/  IMAD.MOV.U32 R104, RZ, RZ, R119 ;  /* 0x000000ffff687224 */ /* 0x003fe200078e0077 */
        /* <DEDUP_REMOVED lines=16> */
.L_x_8283:
        /* <DEDUP_REMOVED lines=12> */
.L_x_8284:
        /* <DEDUP_REMOVED lines=42> */
.L_x_8282:
        /* <DEDUP_REMOVED lines=9> */
.L_x_8281:
        /* <DEDUP_REMOVED lines=16> */
.L_x_8287:
        /* <DEDUP_REMOVED lines=12> */
.L_x_8288:
        /* <DEDUP_REMOVED lines=43> */
.L_x_8286:
        /* <DEDUP_REMOVED lines=10> */
.L_x_8285:
        /* <DEDUP_REMOVED lines=16> */
.L_x_8291:
        /* <DEDUP_REMOVED lines=12> */
.L_x_8292:
        /* <DEDUP_REMOVED lines=43> */
.L_x_8290:
        /* <DEDUP_REMOVED lines=9> */
.L_x_8289:
        /* <DEDUP_REMOVED lines=16> */
.L_x_8295:
        /* <DEDUP_REMOVED lines=12> */
.L_x_8296:
        /* <DEDUP_REMOVED lines=42> */
.L_x_8294:
        /* <DEDUP_REMOVED lines=10> */
.L_x_8293:
        /* <DEDUP_REMOVED lines=16> */
.L_x_8299:
        /* <DEDUP_REMOVED lines=12> */
.L_x_8300:
        /* <DEDUP_REMOVED lines=42> */
.L_x_8298:
        /* <DEDUP_REMOVED lines=9> */
.L_x_8297:
        /* <DEDUP_REMOVED lines=16> */
.L_x_8303:
        /* <DEDUP_REMOVED lines=12> */
.L_x_8304:
        /* <DEDUP_REMOVED lines=43> */
.L_x_8302:
        /* <DEDUP_REMOVED lines=10> */
.L_x_8301:
        /* <DEDUP_REMOVED lines=16> */
.L_x_8307:
        /* <DEDUP_REMOVED lines=12> */
.L_x_8308:
        /* <DEDUP_REMOVED lines=42> */
.L_x_8306:
        /* <DEDUP_REMOVED lines=9> */
.L_x_8305:
        /* <DEDUP_REMOVED lines=16> */
.L_x_8311:
        /* <DEDUP_REMOVED lines=12> */
.L_x_8312:
        /* <DEDUP_REMOVED lines=42> */
.L_x_8310:
        /* <DEDUP_REMOVED lines=10> */
.L_x_8309:
[----:B------:R-:W-:Y:S02]  /*b830*/  F2FP.BF16.F32.PACK_AB R128, RZ, R123 ;  /* 0x0000007bff80723e */ /* 0x000fe400000010ff */
[----:B------:R-:W-:Y:S02]  /*b840*/  PRMT R106, R131, 0x5410, R106 ;  /* 0x00005410836a7816 */ /* 0x000fe4000000006a */
[----:B------:R-:W-:Y:S02]  /*b850*/  PRMT R105, R127, 0x5410, R105 ;  /* 0x000054107f697816 */ /* 0x000fe40000000069 */
[----:B------:R-:W-:Y:S02]  /*b860*/  PRMT R104, R126, 0x5410, R104 ;  /* 0x000054107e687816 */ /* 0x000fe40000000068 */
[----:B------:R-:W-:-:S07]  /*b870*/  PRMT R107, R107, 0x5410, R128 ;  /* 0x000054106b6b7816 */ /* 0x000fce0000000080 */
.L_x_8280:
        /* <DEDUP_REMOVED lines=24> */
.L_x_8313:
[----:B------:R-:W-:Y:S05]  /*ba00*/  @!P0 BRA `(.L_x_8314) ;  /* 0x0000000000108947 */ /* 0x000fea0003800000 */
[----:B-----5:R-:W2:Y:S01]  /*ba10*/  LDC.64 R96, c[0x0][0x390] ;  /* 0x0000e400ff607b82 */ /* 0x020ea20000000a00 */
[----:B------:R-:W-:-:S04]  /*ba20*/  VIADD R99, R117, 0x100 ;  /* 0x0000010075637836 */ /* 0x000fc80000000000 */
[----:B--2---:R-:W-:-:S06]  /*ba30*/  IMAD.WIDE.U32 R96, R99, 0x10, R96 ;  /* 0x0000001063607825 */ /* 0x004fcc00078e0060 */
[----:B------:R-:W5:Y:S02]  /*ba40*/  LDG.E.128 R96, desc[UR12][R96.64] ;  /* 0x0000000c60607981 */ /* 0x000f64000c1e1d00 */
.L_x_8314:
        /* <DEDUP_REMOVED lines=25> */
.L_x_8318:
        /* <DEDUP_REMOVED lines=12> */
.L_x_8319:
        /* <DEDUP_REMOVED lines=41> */
.L_x_8317:
        /* <DEDUP_REMOVED lines=11> */
.L_x_8316:
        /* <DEDUP_REMOVED lines=21> */
.L_x_8322:
        /* <DEDUP_REMOVED lines=12> */
.L_x_8323:
        /* <DEDUP_REMOVED lines=43> */
.L_x_8321:
        /* <DEDUP_REMOVED lines=13> */
.L_x_8320:
        /* <DEDUP_REMOVED lines=20> */
.L_x_8326:
        /* <DEDUP_REMOVED lines=12> */
.L_x_8327:
        /* <DEDUP_REMOVED lines=42> */
.L_x_8325:
        /* <DEDUP_REMOVED lines=11> */
.L_x_8324:
        /* <DEDUP_REMOVED lines=21> */
.L_x_8330:
        /* <DEDUP_REMOVED lines=12> */
.L_x_8331:
        /* <DEDUP_REMOVED lines=42> */
.L_x_8329:
        /* <DEDUP_REMOVED lines=13> */
.L_x_8328:
        /* <DEDUP_REMOVED lines=20> */
.L_x_8334:
        /* <DEDUP_REMOVED lines=12> */
.L_x_8335:
        /* <DEDUP_REMOVED lines=42> */
.L_x_8333:
        /* <DEDUP_REMOVED lines=11> */
.L_x_8332:
        /* <DEDUP_REMOVED lines=21> */
.L_x_8338:
        /* <DEDUP_REMOVED lines=12> */
.L_x_8339:
        /* <DEDUP_REMOVED lines=42> */
.L_x_8337:
        /* <DEDUP_REMOVED lines=13> */
.L_x_8336:
        /* <DEDUP_REMOVED lines=20> */
.L_x_8342:
        /* <DEDUP_REMOVED lines=12> */
.L_x_8343:
        /* <DEDUP_REMOVED lines=42> */
.L_x_8341:
        /* <DEDUP_REMOVED lines=11> */
.L_x_8340:
        /* <DEDUP_REMOVED lines=21> */
.L_x_8346:
        /* <DEDUP_REMOVED lines=12> */
.L_x_8347:
        /* <DEDUP_REMOVED lines=42> */
.L_x_8345:
        /* <DEDUP_REMOVED lines=13> */
.L_x_8344:
[----:B------:R-:W-:Y:S02]  /*e5e0*/  F2FP.BF16.F32.PACK_AB R107, RZ, R133 ;  /* 0x00000085ff6b723e */ /* 0x000fe400000010ff */
[----:B------:R-:W-:Y:S02]  /*e5f0*/  PRMT R106, R142, 0x5410, R106 ;  /* 0x000054108e6a7816 */ /* 0x000fe4000000006a */
[----:B------:R-:W-:Y:S02]  /*e600*/  PRMT R105, R135, 0x5410, R141 ;  /* 0x0000541087697816 */ /* 0x000fe4000000008d */
[----:B------:R-:W-:Y:S02]  /*e610*/  PRMT R104, R125, 0x5410, R126 ;  /* 0x000054107d687816 */ /* 0x000fe4000000007e */
[----:B------:R-:W-:Y:S01]  /*e620*/  PRMT R107, R140, 0x5410, R107 ;  /* 0x000054108c6b7816 */ /* 0x000fe2000000006b */
[----:B------:R-:W-:Y:S06]  /*e630*/  BRA `(.L_x_8348) ;  /* 0x00000028000c7947 */ /* 0x000fec0003800000 */
.L_x_8315:
        /* <DEDUP_REMOVED lines=19> */
.L_x_8351:
        /* <DEDUP_REMOVED lines=12> */
.L_x_8352:
        /* <DEDUP_REMOVED lines=41> */
.L_x_8350:
[----:B------:R-:W-:Y:S01]  /*eac0*/  I2FP.F32.U32 R8, R8 ;  /* 0x0000000800087245 */ /* 0x000fe20000201000 */
[----:B-----5:R-:W-:Y:S01]  /*ead0*/  IMAD.U32 R106, R96, 0x10000, RZ ;  /* 0x00010000606a7824 */ /* 0x020fe200078e00ff */
[----:B------:R-:W-:-:S03]  /*eae0*/  MOV R105, 0x2f800000 ;  /* 0x2f80000000697802 */ /* 0x000fc60000000f00 */
[----:B------:R-:W-:Y:S02]  /*eaf0*/  FMUL.FTZ R106, R106, UR17 ;  /* 0x000000116a6a7c20 */ /* 0x000fe40008410000 */
[----:B------:R-:W-:Y:S02]  /*eb00*/  FFMA.FTZ R8, R8, R105, 1.1641532182693481445e-10 ;  /* 0x2f00000008087423 */ /* 0x000fe40000010069 */
[----:B------:R-:W-:-:S03]  /*eb10*/  FMUL.FTZ R106, R106, UR16 ;  /* 0x000000106a6a7c20 */ /* 0x000fc60008410000 */
[----:B------:R-:W-:-:S04]  /*eb20*/  FSETP.GTU.FTZ.AND P1, PT, R8, UR23, PT ;  /* 0x0000001708007c0b */ /* 0x000fc8000bf3c000 */
[----:B------:R-:W-:Y:S02]  /*eb30*/  SEL R8, RZ, 0x1, P1 ;  /* 0x00000001ff087807 */ /* 0x000fe40000800000 */
[----:B------:R-:W-:-:S07]  /*eb40*/  FSEL R128, R106, RZ, !P1 ;  /* 0x000000ff6a807208 */ /* 0x000fce0004800000 */
.L_x_8349:
        /* <DEDUP_REMOVED lines=16> */
.L_x_8355:
        /* <DEDUP_REMOVED lines=12> */
.L_x_8356:
        /* <DEDUP_REMOVED lines=40> */
[----:B------:R-:W-:Y:S02]  /*ef90*/  LOP3.LUT R12, R104, UR4, R107, 0x96, !PT ;  /* 0x00000004680c7c12 */ /* 0x000fe4000f8e966b */
[----:B------:R-:W-:-:S07]  /*efa0*/  MOV R138, R106 ;  /* 0x0000006a008a7202 */ /* 0x000fce0000000f00 */
.L_x_8354:
        /* <DEDUP_REMOVED lines=10> */
.L_x_8353:
        /* <DEDUP_REMOVED lines=16> */
.L_x_8359:
        /* <DEDUP_REMOVED lines=12> */
.L_x_8360:
        /* <DEDUP_REMOVED lines=42> */
.L_x_8358:
        /* <DEDUP_REMOVED lines=9> */
.L_x_8357:
        /* <DEDUP_REMOVED lines=16> */
.L_x_8363:
        /* <DEDUP_REMOVED lines=12> */
.L_x_8364:
        /* <DEDUP_REMOVED lines=42> */
.L_x_8362:
        /* <DEDUP_REMOVED lines=10> */
.L_x_8361:
        /* <DEDUP_REMOVED lines=16> */
.L_x_8367:
        /* <DEDUP_REMOVED lines=12> */
.L_x_8368:
        /* <DEDUP_REMOVED lines=42> */
.L_x_8366:
        /* <DEDUP_REMOVED lines=9> */
.L_x_8365:
        /* <DEDUP_REMOVED lines=16> */
.L_x_8371:
        /* <DEDUP_REMOVED lines=12> */
.L_x_8372:
        /* <DEDUP_REMOVED lines=42> */
.L_x_8370:
        /* <DEDUP_REMOVED lines=10> */
.L_x_8369:
        /* <DEDUP_REMOVED lines=16> */
.L_x_8375:
        /* <DEDUP_REMOVED lines=12> */
.L_x_8376:
        /* <DEDUP_REMOVED lines=42> */
.L_x_8374:
        /* <DEDUP_REMOVED lines=9> */
.L_x_8373:
        /* <DEDUP_REMOVED lines=16> */
.L_x_8379:
        /* <DEDUP_REMOVED lines=12> */
.L_x_8380:
        /* <DEDUP_REMOVED lines=42> */
.L_x_8378:
        /* <DEDUP_REMOVED lines=10> */
.L_x_8377:
[----:B------:R-:W-:Y:S02]  /*10e20*/  F2FP.BF16.F32.PACK_AB R107, RZ, R133 ;  /* 0x00000085ff6b723e */ /* 0x000fe400000010ff */
[----:B------:R-:W-:Y:S02]  /*10e30*/  PRMT R106, R141, 0x5410, R142 ;  /* 0x000054108d6a7816 */ /* 0x000fe4000000008e */
[----:B------:R-:W-:Y:S02]  /*10e40*/  PRMT R105, R139, 0x5410, R140 ;  /* 0x000054108b697816 */ /* 0x000fe4000000008c */
[----:B------:R-:W-:Y:S02]  /*10e50*/  PRMT R104, R135, 0x5410, R126 ;  /* 0x0000541087687816 */ /* 0x000fe4000000007e */
[----:B------:R-:W-:-:S07]  /*10e60*/  PRMT R107, R125, 0x5410, R107 ;  /* 0x000054107d6b7816 */ /* 0x000fce000000006b */
.L_x_8348:
        /* <DEDUP_REMOVED lines=25> */
.L_x_8381:
[----:B------:R-:W-:Y:S05]  /*11000*/  @!P0 BRA `(.L_x_8382) ;  /* 0x0000000000108947 */ /* 0x000fea0003800000 */
[----:B-----5:R-:W2:Y:S01]  /*11010*/  LDC.64 R96, c[0x0][0x390] ;  /* 0x0000e400ff607b82 */ /* 0x020ea20000000a00 */
[----:B------:R-:W-:-:S04]  /*11020*/  VIADD R99, R117, 0x180 ;  /* 0x0000018075637836 */ /* 0x000fc80000000000 */
[----:B--2---:R-:W-:-:S06]  /*11030*/  IMAD.WIDE.U32 R96, R99, 0x10, R96 ;  /* 0x0000001063607825 */ /* 0x004fcc00078e0060 */
[----:B------:R-:W5:Y:S02]  /*11040*/  LDG.E.128 R96, desc[UR12][R96.64] ;  /* 0x0000000c60607981 */ /* 0x000f64000c1e1d00 */
.L_x_8382:
        /* <DEDUP_REMOVED lines=25> */
.L_x_8386:
        /* <DEDUP_REMOVED lines=12> */
.L_x_8387:
        /* <DEDUP_REMOVED lines=42> */
.L_x_8385:
        /* <DEDUP_REMOVED lines=11> */
.L_x_8384:
        /* <DEDUP_REMOVED lines=21> */
.L_x_8390:
        /* <DEDUP_REMOVED lines=12> */
.L_x_8391:
        /* <DEDUP_REMOVED lines=42> */
.L_x_8389:
        /* <DEDUP_REMOVED lines=13> */
.L_x_8388:
        /* <DEDUP_REMOVED lines=20> */
.L_x_8394:
        /* <DEDUP_REMOVED lines=12> */
.L_x_8395:
        /* <DEDUP_REMOVED lines=42> */
.L_x_8393:
        /* <DEDUP_REMOVED lines=11> */
.L_x_8392:
        /* <DEDUP_REMOVED lines=21> */
.L_x_8398:
        /* <DEDUP_REMOVED lines=12> */
.L_x_8399:
        /* <DEDUP_REMOVED lines=41> */
.L_x_8397:
        /* <DEDUP_REMOVED lines=13> */
.L_x_8396:
        /* <DEDUP_REMOVED lines=20> */
.L_x_8402:
        /* <DEDUP_REMOVED lines=12> */
.L_x_8403:
        /* <DEDUP_REMOVED lines=42> */
.L_x_8401:
        /* <DEDUP_REMOVED lines=11> */
.L_x_8400:
        /* <DEDUP_REMOVED lines=21> */
.L_x_8406:
        /* <DEDUP_REMOVED lines=12> */
.L_x_8407:
        /* <DEDUP_REMOVED lines=41> */
.L_x_8405:
        /* <DEDUP_REMOVED lines=13> */
.L_x_8404:
        /* <DEDUP_REMOVED lines=20> */
.L_x_8410:
        /* <DEDUP_REMOVED lines=12> */
.L_x_8411:
        /* <DEDUP_REMOVED lines=42> */
.L_x_8409:
        /* <DEDUP_REMOVED lines=11> */
.L_x_8408:
        /* <DEDUP_REMOVED lines=21> */
.L_x_8414:
        /* <DEDUP_REMOVED lines=12> */
.L_x_8415:
        /* <DEDUP_REMOVED lines=40> */
[----:B------:R-:W-:Y:S02]  /*13ad0*/  LOP3.LUT R12, R144, UR4, R105, 0x96, !PT ;  /* 0x00000004900c7c12 */ /* 0x000fe4000f8e9669 */
[----:B------:R-:W-:-:S07]  /*13ae0*/  MOV R147, R104 ;  /* 0x0000006800937202 */ /* 0x000fce0000000f00 */
.L_x_8413:
        /* <DEDUP_REMOVED lines=13> */
.L_x_8412:
[----:B------:R-:W-:Y:S02]  /*13bc0*/  F2FP.BF16.F32.PACK_AB R107, RZ, R142 ;  /* 0x0000008eff6b723e */ /* 0x000fe400000010ff */
[----:B------:R-:W-:Y:S02]  /*13bd0*/  PRMT R106, R150, 0x5410, R106 ;  /* 0x00005410966a7816 */ /* 0x000fe4000000006a */
[----:B------:R-:W-:Y:S02]  /*13be0*/  PRMT R105, R135, 0x5410, R149 ;  /* 0x0000541087697816 */ /* 0x000fe40000000095 */
[----:B------:R-:W-:Y:S02]  /*13bf0*/  PRMT R104, R125, 0x5410, R126 ;  /* 0x000054107d687816 */ /* 0x000fe4000000007e */
[----:B------:R-:W-:Y:S01]  /*13c00*/  PRMT R107, R148, 0x5410, R107 ;  /* 0x00005410946b7816 */ /* 0x000fe2000000006b */
[----:B------:R-:W-:Y:S06]  /*13c10*/  BRA `(.L_x_8416) ;  /* 0x0000002800107947 */ /* 0x000fec0003800000 */
.L_x_8383:
[----:B0-----:R-:W-:Y:S01]  /*13c20*/  MOV R137, RZ ;  /* 0x000000ff00897202 */ /* 0x001fe20000000f00 */
[----:B-1----:R-:W-:Y:S02]  /*13c30*/  IMAD.MOV.U32 R104, RZ, RZ, R144 ;  /* 0x000000ffff687224 */ /* 0x002fe400078e0090 */
        /* <DEDUP_REMOVED lines=17> */
.L_x_8419:
        /* <DEDUP_REMOVED lines=12> */
.L_x_8420:
        /* <DEDUP_REMOVED lines=42> */
.L_x_8418:
        /* <DEDUP_REMOVED lines=9> */
.L_x_8417:
        /* <DEDUP_REMOVED lines=16> */
.L_x_8423:
        /* <DEDUP_REMOVED lines=12> */
.L_x_8424:
        /* <DEDUP_REMOVED lines=42> */
.L_x_8422:
        /* <DEDUP_REMOVED lines=10> */
.L_x_8421:
        /* <DEDUP_REMOVED lines=16> */
.L_x_8427:
        /* <DEDUP_REMOVED lines=12> */
.L_x_8428:
        /* <DEDUP_REMOVED lines=42> */
.L_x_8426:
        /* <DEDUP_REMOVED lines=9> */
.L_x_8425:
        /* <DEDUP_REMOVED lines=16> */
.L_x_8431:
        /* <DEDUP_REMOVED lines=12> */
.L_x_8432:
        /* <DEDUP_REMOVED lines=42> */
.L_x_8430:
        /* <DEDUP_REMOVED lines=10> */
.L_x_8429:
        /* <DEDUP_REMOVED lines=16> */
.L_x_8435:
        /* <DEDUP_REMOVED lines=12> */
.L_x_8436:
        /* <DEDUP_REMOVED lines=42> */
.L_x_8434:
        /* <DEDUP_REMOVED lines=9> */
.L_x_8433:
        /* <DEDUP_REMOVED lines=16> */
.L_x_8439:
        /* <DEDUP_REMOVED lines=12> */
.L_x_8440:
        /* <DEDUP_REMOVED lines=42> */
.L_x_8438:
        /* <DEDUP_REMOVED lines=10> */
.L_x_8437:
        /* <DEDUP_REMOVED lines=16> */
.L_x_8443:
        /* <DEDUP_REMOVED lines=12> */
.L_x_8444:
        /* <DEDUP_REMOVED lines=42> */
.L_x_8442:
        /* <DEDUP_REMOVED lines=9> */
.L_x_8441:
        /* <DEDUP_REMOVED lines=16> */
.L_x_8447:
        /* <DEDUP_REMOVED lines=12> */
.L_x_8448:
        /* <DEDUP_REMOVED lines=42> */
.L_x_8446:
        /* <DEDUP_REMOVED lines=10> */
.L_x_8445:
[----:B------:R-:W-:Y:S02]  /*16410*/  F2FP.BF16.F32.PACK_AB R107, RZ, R142 ;  /* 0x0000008eff6b723e */ /* 0x000fe400000010ff */
[----:B------:R-:W-:Y:S02]  /*16420*/  PRMT R106, R150, 0x5410, R151 ;  /* 0x00005410966a7816 */ /* 0x000fe40000000097 */
[----:B------:R-:W-:Y:S02]  /*16430*/  PRMT R105, R149, 0x5410, R148 ;  /* 0x0000541095697816 */ /* 0x000fe40000000094 */
[----:B------:R-:W-:Y:S02]  /*16440*/  PRMT R104, R135, 0x5410, R126 ;  /* 0x0000541087687816 */ /* 0x000fe4000000007e */
[----:B------:R-:W-:-:S07]  /*16450*/  PRMT R107, R125, 0x5410, R107 ;  /* 0x000054107d6b7816 */ /* 0x000fce000000006b */
.L_x_8416:
[----:B------:R-:W-:Y:S01]  /*16460*/  VIADD R145, R118, 0x180 ;  /* 0x0000018076917836 */ /* 0x000fe20000000000 */
[----:B------:R-:W-:-:S03]  /*16470*/  IADD3 R135, PT, PT, R117, 0x200, RZ ;  /* 0x0000020075877810 */ /* 0x000fc60007ffe0ff */
[----:B------:R-:W-:-:S05]  /*16480*/  IMAD.WIDE.U32 R144, R145, 0x10, R110 ;  /* 0x0000001091907825 */ /* 0x000fca00078e006e */
[----:B------:R0:W-:Y:S01]  /*16490*/  STG.E.128 desc[UR12][R144.64], R104 ;  /* 0x0000006890007986 */ /* 0x0001e2000c101d0c */
[----:B------:R-:W-:Y:S05]  /*164a0*/  @!P0 BRA `(.L_x_8449) ;  /* 0x0000000000548947 */ /* 0x000fea0003800000 */
[----:B0-----:R-:W-:Y:S01]  /*164b0*/  IMAD.U32 R107, R2, 0x10000, RZ ;  /* 0x00010000026b7824 */ /* 0x001fe200078e00ff */
[----:B------:R-:W0:Y:S01]  /*164c0*/  LDC.64 R104, c[0x0][0x3b0] ;  /* 0x0000ec00ff687b82 */ /* 0x000e220000000a00 */
[----:B------:R-:W-:Y:S01]  /*164d0*/  LOP3.LUT R106, R0, 0xffff, RZ, 0xc0, !PT ;  /* 0x0000ffff006a7812 */ /* 0x000fe200078ec0ff */
[----:B------:R-:W-:Y:S01]  /*164e0*/  VIADD R117, R117, 0x180 ;  /* 0x0000018075757836 */ /* 0x000fe20000000000 */
        /* <DEDUP_REMOVED lines=17> */
.L_x_8449:
[----:B------:R-:W-:Y:S05]  /*16600*/  @!P0 BRA `(.L_x_8450) ;  /* 0x00000000000c8947 */ /* 0x000fea0003800000 */
[----:B-----5:R-:W2:Y:S02]  /*16610*/  LDC.64 R96, c[0x0][0x390] ;  /* 0x0000e400ff607b82 */ /* 0x020ea40000000a00 */
[----:B--2---:R-:W-:-:S06]  /*16620*/  IMAD.WIDE.U32 R96, R135, 0x10, R96 ;  /* 0x0000001087607825 */ /* 0x004fcc00078e0060 */
[----:B------:R-:W5:Y:S02]  /*16630*/  LDG.E.128 R96, desc[UR12][R96.64] ;  /* 0x0000000c60607981 */ /* 0x000f64000c1e1d00 */
.L_x_8450:
        /* <DEDUP_REMOVED lines=25> */
.L_x_8454:
        /* <DEDUP_REMOVED lines=12> */
.L_x_8455:
        /* <DEDUP_REMOVED lines=42> */
.L_x_8453:
        /* <DEDUP_REMOVED lines=11> */
.L_x_8452:
        /* <DEDUP_REMOVED lines=21> */
.L_x_8458:
        /* <DEDUP_REMOVED lines=12> */
.L_x_8459:
        /* <DEDUP_REMOVED lines=42> */
.L_x_8457:
        /* <DEDUP_REMOVED lines=13> */
.L_x_8456:
        /* <DEDUP_REMOVED lines=20> */
.L_x_8462:
        /* <DEDUP_REMOVED lines=12> */
.L_x_8463:
        /* <DEDUP_REMOVED lines=42> */
.L_x_8461:
        /* <DEDUP_REMOVED lines=11> */
.L_x_8460:
        /* <DEDUP_REMOVED lines=21> */
.L_x_8466:
        /* <DEDUP_REMOVED lines=12> */
.L_x_8467:
        /* <DEDUP_REMOVED lines=42> */
.L_x_8465:
        /* <DEDUP_REMOVED lines=13> */
.L_x_8464:
        /* <DEDUP_REMOVED lines=20> */
.L_x_8470:
        /* <DEDUP_REMOVED lines=12> */
.L_x_8471:
        /* <DEDUP_REMOVED lines=42> */
.L_x_8469:
        /* <DEDUP_REMOVED lines=11> */
.L_x_8468:
[----:B------:R-:W-:Y:S01]  /*18180*/  @!P1 PRMT R145, R106, 0x7632, R145 ;  /* 0x000076326a919816 */ /* 0x000fe20000000091 */
[----:B------:R-:W-:Y:S01]  /*18190*/  @!P1 IMAD.MOV.U32 R104, RZ, RZ, R105 ;  /* 0x000000ffff689224 */ /* 0x000fe200078e0069 */
[----:B------:R-:W-:Y:S01]  /*181a0*/  F2FP.BF16.F32.PACK_AB R157, RZ, R146 ;  /* 0x00000092ff9d723e */ /* 0x000fe200000010ff */
[----:B------:R-:W-:Y:S01]  /*181b0*/  @!P1 IMAD.MOV.U32 R125, RZ, RZ, R126 ;  /* 0x000000ffff7d9224 */ /* 0x000fe200078e007e */
[----:B------:R-:W-:Y:S01]  /*181c0*/  @!P1 SHF.L.U32 R145, R145, 0x10, RZ ;  /* 0x0000001091919819 */ /* 0x000fe200000006ff */
        /* <DEDUP_REMOVED lines=16> */
.L_x_8474:
        /* <DEDUP_REMOVED lines=12> */
.L_x_8475:
        /* <DEDUP_REMOVED lines=42> */
.L_x_8473:
        /* <DEDUP_REMOVED lines=13> */
.L_x_8472:
        /* <DEDUP_REMOVED lines=20> */
.L_x_8478:
        /* <DEDUP_REMOVED lines=12> */
.L_x_8479:
        /* <DEDUP_REMOVED lines=42> */
.L_x_8477:
        /* <DEDUP_REMOVED lines=11> */
.L_x_8476:
        /* <DEDUP_REMOVED lines=18> */
[----:B------:R-:W-:Y:S01]  /*18d70*/  @P1 IMAD.MOV.U32 R125, RZ, RZ, R106 ;  /* 0x000000ffff7d1224 */ /* 0x000fe200078e006a */
[----:B------:R-:W-:Y:S01]  /*18d80*/  @P1 MOV R0, R11 ;  /* 0x0000000b00001202 */ /* 0x000fe20000000f00 */
[----:B------:R-:W-:Y:S06]  /*18d90*/  BRA `(.L_x_8481) ;  /* 0x0000000000d87947 */ /* 0x000fec0003800000 */
.L_x_8482:
        /* <DEDUP_REMOVED lines=12> */
.L_x_8483:
[----:B------:R-:W-:Y:S01]  /*18e60*/  LOP3.LUT R10, R9, UR15, R151, 0x96, !PT ;  /* 0x0000000f090a7c12 */ /* 0x000fe2000f8e9697 */
[----:B------:R-:W-:-:S04]  /*18e70*/  IMAD.WIDE.U32 R104, R15, -0x326172a9, RZ ;  /* 0xcd9e8d570f687825 */ /* 0x000fc800078e00ff */
        /* <DEDUP_REMOVED lines=38> */
[----:B------:R-:W-:Y:S02]  /*190e0*/  LOP3.LUT R12, R150, UR4, R105, 0x96, !PT ;  /* 0x00000004960c7c12 */ /* 0x000fe4000f8e9669 */
[----:B------:R-:W-:-:S07]  /*190f0*/  MOV R125, R104 ;  /* 0x00000068007d7202 */ /* 0x000fce0000000f00 */
.L_x_8481:
        /* <DEDUP_REMOVED lines=13> */
.L_x_8480:
[----:B------:R-:W-:Y:S02]  /*191d0*/  F2FP.BF16.F32.PACK_AB R107, RZ, R147 ;  /* 0x00000093ff6b723e */ /* 0x000fe400000010ff */
[----:B------:R-:W-:Y:S02]  /*191e0*/  PRMT R106, R157, 0x5410, R158 ;  /* 0x000054109d6a7816 */ /* 0x000fe4000000009e */
[----:B------:R-:W-:Y:S02]  /*191f0*/  PRMT R105, R154, 0x5410, R156 ;  /* 0x000054109a697816 */ /* 0x000fe4000000009c */
[----:B------:R-:W-:Y:S02]  /*19200*/  PRMT R104, R152, 0x5410, R153 ;  /* 0x0000541098687816 */ /* 0x000fe40000000099 */
[----:B------:R-:W-:Y:S01]  /*19210*/  PRMT R107, R155, 0x5410, R107 ;  /* 0x000054109b6b7816 */ /* 0x000fe2000000006b */
[----:B------:R-:W-:Y:S06]  /*19220*/  BRA `(.L_x_8484) ;  /* 0x0000002800107947 */ /* 0x000fec0003800000 */
.L_x_8451:
        /* <DEDUP_REMOVED lines=19> */
.L_x_8487:
        /* <DEDUP_REMOVED lines=12> */
.L_x_8488:
        /* <DEDUP_REMOVED lines=42> */
.L_x_8486:
        /* <DEDUP_REMOVED lines=9> */
.L_x_8485:
        /* <DEDUP_REMOVED lines=16> */
.L_x_8491:
        /* <DEDUP_REMOVED lines=12> */
.L_x_8492:
        /* <DEDUP_REMOVED lines=42> */
.L_x_8490:
        /* <DEDUP_REMOVED lines=10> */
.L_x_8489:
        /* <DEDUP_REMOVED lines=16> */
.L_x_8495:
        /* <DEDUP_REMOVED lines=12> */
.L_x_8496:
        /* <DEDUP_REMOVED lines=42> */
.L_x_8494:
        /* <DEDUP_REMOVED lines=9> */
.L_x_8493:
        /* <DEDUP_REMOVED lines=16> */
.L_x_8499:
        /* <DEDUP_REMOVED lines=12> */
.L_x_8500:
        /* <DEDUP_REMOVED lines=42> */
.L_x_8498:
        /* <DEDUP_REMOVED lines=10> */
.L_x_8497:
        /* <DEDUP_REMOVED lines=16> */
.L_x_8503:
        /* <DEDUP_REMOVED lines=12> */
.L_x_8504:
        /* <DEDUP_REMOVED lines=42> */
.L_x_8502:
        /* <DEDUP_REMOVED lines=9> */
.L_x_8501:
        /* <DEDUP_REMOVED lines=16> */
.L_x_8507:
        /* <DEDUP_REMOVED lines=12> */
.L_x_8508:
        /* <DEDUP_REMOVED lines=42> */
.L_x_8506:
        /* <DEDUP_REMOVED lines=10> */
.L_x_8505:
        /* <DEDUP_REMOVED lines=16> */
.L_x_8511:
        /* <DEDUP_REMOVED lines=12> */
.L_x_8512:
        /* <DEDUP_REMOVED lines=42> */
.L_x_8510:
        /* <DEDUP_REMOVED lines=9> */
.L_x_8509:
        /* <DEDUP_REMOVED lines=16> */
.L_x_8515:
        /* <DEDUP_REMOVED lines=12> */
.L_x_8516:
        /* <DEDUP_REMOVED lines=42> */
.L_x_8514:
        /* <DEDUP_REMOVED lines=10> */
.L_x_8513:
[----:B------:R-:W-:Y:S02]  /*1ba20*/  F2FP.BF16.F32.PACK_AB R107, RZ, R147 ;  /* 0x00000093ff6b723e */ /* 0x000fe400000010ff */
[----:B------:R-:W-:Y:S02]  /*1ba30*/  PRMT R106, R157, 0x5410, R158 ;  /* 0x000054109d6a7816 */ /* 0x000fe4000000009e */
[----:B------:R-:W-:Y:S02]  /*1ba40*/  PRMT R105, R155, 0x5410, R156 ;  /* 0x000054109b697816 */ /* 0x000fe4000000009c */
[----:B------:R-:W-:Y:S02]  /*1ba50*/  PRMT R104, R154, 0x5410, R153 ;  /* 0x000054109a687816 */ /* 0x000fe40000000099 */
[----:B------:R-:W-:-:S07]  /*1ba60*/  PRMT R107, R152, 0x5410, R107 ;  /* 0x00005410986b7816 */ /* 0x000fce000000006b */
.L_x_8484:
        /* <DEDUP_REMOVED lines=43> */
[----:B------:R-:W-:Y:S02]  /*1bd20*/  SHF.L.U32 R104, R2, 0x10, RZ ;  /* 0x0000001002687819 */ /* 0x000fe400000006ff */
        /* <DEDUP_REMOVED lines=19> */
.L_x_8517:
        /* <DEDUP_REMOVED lines=114> */
.L_x_8519:
[----:B------:R-:W-:Y:S05]  /*1c580*/  BSYNC.RECONVERGENT B0 ;  /* 0x0000000000007941 */ /* 0x000fea0003800200 */
.L_x_8518:
        /* <DEDUP_REMOVED lines=12> */
.L_x_8521:
[----:B------:R-:W-:Y:S05]  /*1c650*/  BSYNC.RECONVERGENT B0 ;  /* 0x0000000000007941 */ /* 0x000fea0003800200 */
.L_x_8520:
        /* <DEDUP_REMOVED lines=24> */
[----:B------:R-:W1:Y:S01]  /*1c7e0*/  SHFL.DOWN PT, R150, R111, 0x1, 0x1f ;  /* 0x08201f006f967f89 */ /* 0x000e6200000e0000 */
[----:B------:R-:W-:-:S06]  /*1c7f0*/  I2FP.F32.S32 R105, R105 ;  /* 0x0000006900697245 */ /* 0x000fcc0000201400 */
        /* <DEDUP_REMOVED lines=18> */
[----:B------:R-:W-:-:S03]  /*1c920*/  IMAD.U32 R149, RZ, RZ, UR7 ;  /* 0x00000007ff957e24 */ /* 0x000fc6000f8e00ff */
[----:B------:R-:W-:Y:S01]  /*1c930*/  FADD.FTZ R104, R105, R152 ;  /* 0x0000009869687221 */ /* 0x000fe20000010000 */
[----:B------:R-:W-:Y:S01]  /*1c940*/  MOV R105, UR7 ;  /* 0x0000000700697c02 */ /* 0x000fe20008000f00 */
[----:B---3--:R-:W-:-:S04]  /*1c950*/  @!P1 IMAD.WIDE R106, R149, 0x4, R106 ;  /* 0x00000004956a9825 */ /* 0x008fc800078e026a */
[----:B------:R-:W0:Y:S01]  /*1c960*/  MUFU.RSQ R104, R104 ;  /* 0x0000006800687308 */ /* 0x000e220000001400 */
[----:B--2---:R-:W-:-:S05]  /*1c970*/  @!P1 IMAD.WIDE R110, R105, 0x4, R110 ;  /* 0x00000004696e9825 */ /* 0x004fca00078e026e */
[----:B------:R1:W-:Y:S04]  /*1c980*/  @!P1 STG.E desc[UR12][R110.64], R151 ;  /* 0x000000976e009986 */ /* 0x0003e8000c10190c */
[----:B0-----:R1:W-:Y:S01]  /*1c990*/  @!P1 STG.E desc[UR12][R106.64], R104 ;  /* 0x000000686a009986 */ /* 0x0013e2000c10190c */
[----:B------:R-:W-:Y:S05]  /*1c9a0*/  BRA.U !UP0, `(.L_x_8522) ;  /* 0x0000000908887547 */ /* 0x000fea000b800000 */
[----:B------:R-:W-:Y:S01]  /*1c9b0*/  UIADD3 UR4, UPT, UPT, UR6, -0x1, URZ ;  /* 0xffffffff06047890 */ /* 0x000fe2000fffe0ff */
[----:B------:R-:W-:Y:S01]  /*1c9c0*/  FSEL R105, R151, RZ, !P0 ;  /* 0x000000ff97697208 */ /* 0x000fe20004000000 */
[----:B-1----:R-:W0:Y:S02]  /*1c9d0*/  LDC.64 R106, c[0x0][0x428] ;  /* 0x00010a00ff6a7b82 */ /* 0x002e240000000a00 */
[----:B------:R-:W-:Y:S02]  /*1c9e0*/  UIMAD UR4, UR4, UR22, URZ ;  /* 0x00000016040472a4 */ /* 0x000fe4000f8e02ff */
[C---:B------:R-:W-:Y:S01]  /*1c9f0*/  FADD.FTZ R133, -R105.reuse, R133 ;  /* 0x0000008569857221 */ /* 0x040fe20000010100 */
[C---:B------:R-:W-:Y:S01]  /*1ca00*/  FADD.FTZ R114, -R105.reuse, R114 ;  /* 0x0000007269727221 */ /* 0x040fe20000010100 */
[----:B------:R-:W-:Y:S01]  /*1ca10*/  USHF.R.S32.HI UR5, URZ, 0x1f, UR4 ;  /* 0x0000001fff057899 */ /* 0x000fe20008011404 */
[C---:B------:R-:W-:Y:S01]  /*1ca20*/  FADD.FTZ R103, -R105.reuse, R103 ;  /* 0x0000006769677221 */ /* 0x040fe20000010100 */
[C---:B------:R-:W-:Y:S01]  /*1ca30*/  FADD.FTZ R102, -R105.reuse, R102 ;  /* 0x0000006669667221 */ /* 0x040fe20000010100 */
[C---:B------:R-:W-:Y:S01]  /*1ca40*/  FADD.FTZ R109, -R105.reuse, R109 ;  /* 0x0000006d696d7221 */ /* 0x040fe20000010100 */
[----:B------:R-:W-:Y:S01]  /*1ca50*/  ULEA.HI UR5, UR5, UR4, URZ, 0x3 ;  /* 0x0000000405057291 */ /* 0x000fe2000f8f18ff */
[C---:B------:R-:W-:Y:S01]  /*1ca60*/  FADD.FTZ R108, -R105.reuse, R108 ;  /* 0x0000006c696c7221 */ /* 0x040fe20000010100 */
[C---:B------:R-:W-:Y:S01]  /*1ca70*/  FMUL.FTZ R150, R104.reuse, R133 ;  /* 0x0000008568967220 */ /* 0x040fe20000410000 */
        /* <DEDUP_REMOVED lines=33> */
[C---:B------:R-:W-:Y:S01]  /*1cc90*/  FMUL.FTZ R133, R104.reuse, R114 ;  /* 0x0000007268857220 */ /* 0x040fe20000410000 */
[----:B------:R-:W-:Y:S01]  /*1cca0*/  FADD.FTZ R105, -R105, R147 ;  /* 0x0000009369697221 */ /* 0x000fe20000010100 */
[C---:B------:R-:W-:Y:S01]  /*1ccb0*/  FMUL.FTZ R110, R104.reuse, R103 ;  /* 0x00000067686e7220 */ /* 0x040fe20000410000 */
[C---:B------:R-:W-:Y:S01]  /*1ccc0*/  FMUL.FTZ R111, R104.reuse, R102 ;  /* 0x00000066686f7220 */ /* 0x040fe20000410000 */
[----:B------:R-:W-:Y:S01]  /*1ccd0*/  MOV R114, UR5 ;  /* 0x0000000500727c02 */ /* 0x000fe20008000f00 */
[C---:B------:R-:W-:Y:S01]  /*1cce0*/  FMUL.FTZ R102, R104.reuse, R109 ;  /* 0x0000006d68667220 */ /* 0x040fe20000410000 */
[C---:B------:R-:W-:Y:S01]  /*1ccf0*/  FMUL.FTZ R103, R104.reuse, R108 ;  /* 0x0000006c68677220 */ /* 0x040fe20000410000 */
[----:B------:R-:W-:Y:S01]  /*1cd00*/  FMUL.FTZ R151, R104, R105 ;  /* 0x0000006968977220 */ /* 0x000fe20000410000 */
[----:B------:R-:W-:Y:S01]  /*1cd10*/  LEA.HI.SX32 R155, R114, R135, 0x1d ;  /* 0x00000087729b7211 */ /* 0x000fe200078feaff */
[----:B-----5:R-:W-:Y:S01]  /*1cd20*/  FFMA.FTZ R102, R102, R20, R60 ;  /* 0x0000001466667223 */ /* 0x020fe2000001003c */
[----:B------:R-:W-:Y:S01]  /*1cd30*/  FFMA.FTZ R105, R103, R21, R61 ;  /* 0x0000001567697223 */ /* 0x000fe2000001003d */
[C---:B------:R-:W-:Y:S01]  /*1cd40*/  FMUL.FTZ R101, R104.reuse, R101 ;  /* 0x0000006568657220 */ /* 0x040fe20000410000 */
[C---:B------:R-:W-:Y:S01]  /*1cd50*/  FMUL.FTZ R100, R104.reuse, R100 ;  /* 0x0000006468647220 */ /* 0x040fe20000410000 */
[C---:B------:R-:W-:Y:S01]  /*1cd60*/  FMUL.FTZ R147, R104.reuse, R123 ;  /* 0x0000007b68937220 */ /* 0x040fe20000410000 */
[----:B------:R-:W-:Y:S01]  /*1cd70*/  FMUL.FTZ R149, R104, R131 ;  /* 0x0000008368957220 */ /* 0x000fe20000410000 */
[C---:B------:R-:W-:Y:S01]  /*1cd80*/  IADD3 R123, PT, PT, R155.reuse, 0x100, RZ ;  /* 0x000001009b7b7810 */ /* 0x040fe20007ffe0ff */
[C---:B------:R-:W-:Y:S01]  /*1cd90*/  VIADD R153, R155.reuse, 0x80 ;  /* 0x000000809b997836 */ /* 0x040fe20000000000 */
[C---:B------:R-:W-:Y:S01]  /*1cda0*/  IADD3 R157, PT, PT, R155.reuse, 0x200, RZ ;  /* 0x000002009b9d7810 */ /* 0x040fe20007ffe0ff */
[----:B------:R-:W-:-:S02]  /*1cdb0*/  VIADD R131, R155, 0x180 ;  /* 0x000001809b837836 */ /* 0x000fc40000000000 */
        /* <DEDUP_REMOVED lines=34> */
[----:B0-----:R-:W-:-:S04]  /*1cfe0*/  IMAD.WIDE.U32 R154, R155, 0x10, R106 ;  /* 0x000000109b9a7825 */ /* 0x001fc800078e006a */
[----:B------:R-:W-:Y:S01]  /*1cff0*/  FFMA.FTZ R103, R113, R22, R62 ;  /* 0x0000001671677223 */ /* 0x000fe2000001003e */
[----:B------:R-:W-:Y:S01]  /*1d000*/  FFMA.FTZ R112, R112, R23, R63 ;  /* 0x0000001770707223 */ /* 0x000fe2000001003f */
[----:B------:R-:W-:Y:S01]  /*1d010*/  FFMA.FTZ R115, R115, R25, R65 ;  /* 0x0000001973737223 */ /* 0x000fe20000010041 */
[----:B------:R-:W-:Y:S01]  /*1d020*/  IMAD.WIDE.U32 R152, R153, 0x10, R106 ;  /* 0x0000001099987825 */ /* 0x000fe200078e006a */
[----:B------:R-:W-:-:S03]  /*1d030*/  F2FP.BF16.F32.PACK_AB R101, R100, R101 ;  /* 0x000000656465723e */ /* 0x000fc600000010ff */
        /* <DEDUP_REMOVED lines=55> */
[----:B------:R-:W-:-:S05]  /*1d3b0*/  F2FP.BF16.F32.PACK_AB R116, R121, R116 ;  /* 0x000000747974723e */ /* 0x000fca00000010ff */
[----:B------:R0:W-:Y:S02]  /*1d3c0*/  STG.E.128 desc[UR12][R156.64], R116 ;  /* 0x000000749c007986 */ /* 0x0001e4000c101d0c */
.L_x_8522:
[----:B------:R-:W-:Y:S02]  /*1d3d0*/  UIADD3 UR7, UPT, UPT, UR7, UR20, URZ ;  /* 0x0000001407077290 */ /* 0x000fe4000fffe0ff */
[----:B------:R-:W-:Y:S02]  /*1d3e0*/  UPLOP3.LUT UP1, UPT, UPT, UPT, UP1, 0x40, 0x4 ;  /* 0x000000000004789c */ /* 0x000fe40003f2e810 */
[----:B------:R-:W-:-:S09]  /*1d3f0*/  UISETP.GE.AND UP0, UPT, UR7, UR21, UPT ;  /* 0x000000150700728c */ /* 0x000fd2000bf06270 */
[----:B------:R-:W-:Y:S05]  /*1d400*/  BRA.U !UP0, `(.L_x_8523) ;  /* 0xfffffe3508c47547 */ /* 0x000fea000b83ffff */
[----:B------:R-:W-:Y:S05]  /*1d410*/  EXIT ;  /* 0x000000000000794d */ /* 0x000fea0003800000 */
.L_x_8524:
        /* <DEDUP_REMOVED lines=14> */
.L_x_34023:


//--------------------- .text._ZN10layer_norm13ln_fwd_kernelINS_13Kernel_traitsIf13__nv_bfloat16S2_S2_fjLj5120ELj1ELj1ELj4ELj16ENS_18Kernel_traits_baseILj5120EfS2_S2_S2_fjLj128EEEEELb1ELb1ELb0ELb0EEEvNS_9FwdParamsE --------------------------
	.section	.text._ZN10layer_norm13ln_fwd_kernelINS_13Kernel_traitsIf13__nv_bfloat16S2_S2_fjLj5120ELj1ELj1ELj4ELj16ENS_18Kernel_traits_baseILj5120EfS2_S2_S2_fjLj128EEEEELb1ELb1ELb0ELb0EEEvNS_9FwdParamsE,"ax",@progbits
	.align	128
        .global         _ZN10layer_norm13ln_fwd_kernelINS_13Kernel_traitsIf13__nv_bfloat16S2_S2_fjLj5120ELj1ELj1ELj4ELj16ENS_18Kernel_traits_baseILj5120EfS2_S2_S2_fjLj128EEEEELb1ELb1ELb0ELb0EEEvNS_9FwdParamsE
        .type           _ZN10layer_norm13ln_fwd_kernelINS_13Kernel_traitsIf13__nv_bfloat16S2_S2_fjLj5120ELj1ELj1ELj4ELj16ENS_18Kernel_traits_baseILj5120EfS2_S2_S2_fjLj128EEEEELb1ELb1ELb0ELb0EEEvNS_9FwdParamsE,@function
        .size           _ZN10layer_norm13ln_fwd_kernelINS_13Kernel_traitsIf13__nv_bfloat16S2_S2_fjLj5120ELj1ELj1ELj4ELj16ENS_18Kernel_traits_baseILj5120EfS2_S2_S2_fjLj128EEEEELb1ELb1ELb0ELb0EEEvNS_9FwdParamsE,(.L_x_34024 - _ZN10layer_norm13ln_fwd_kernelINS_13Kernel_traitsIf13__nv_bfloat16S2_S2_fjLj5120ELj1ELj1ELj4ELj16ENS_18Kernel_traits_baseILj5120EfS2_S2_S2_fjLj128EEEEELb1ELb1ELb0ELb0EEEvNS_9FwdParamsE)
        .other          _ZN10layer_norm13ln_fwd_kernelINS_13Kernel_traitsIf13__nv_bfloat16S2_S2_fjLj5120ELj1ELj1ELj4ELj16ENS_18Kernel_traits_baseILj5120EfS2_S2_S2_fjLj128EEEEELb1ELb1ELb0ELb0EEEvNS_9FwdParamsE,@"STO_CUDA_ENTRY STV_DEFAULT"
_ZN10layer_norm13ln_fwd_kernelINS_13Kernel_traitsIf13__nv_bfloat16S2_S2_fjLj5120ELj1ELj1ELj4ELj16ENS_18Kernel_traits_baseILj5120EfS2_S2_S2_fjLj128EEEEELb1ELb1ELb0ELb0EEEvNS_9FwdParamsE:
.text._ZN10layer_norm13ln_fwd_kernelINS_13Kernel_traitsIf13__nv_bfloat16S2_S2_fjLj5120ELj1ELj1ELj4ELj16ENS_18Kernel_traits_baseILj5120EfS2_S2_S2_fjLj128EEEEELb1ELb1ELb0ELb0EEEvNS_9FwdParamsE:
        /* <DEDUP_REMOVED lines=23> */
[----:B------:R-:W-:Y:S02]  /*0170*/  LEA.HI R0, R0, R11, RZ, 0x3 ;  /* 0x0000000b00007211 */ /* 0x000fe400078f18ff */
[----:B-1----:R-:W-:Y:S01]  /*0180*/  @P0 IADD3 R32, P1, PT, R2, R5, RZ ;  /* 0x0000000502200210 */ /* 0x002fe20007f3e0ff */
[----:B0-----:R-:W-:Y:S01]  /*0190*/  IMAD.U32 R2, RZ, RZ, UR4 ;  /* 0x00000004ff027e24 */ /* 0x001fe2000f8e00ff */
[----:B------:R-:W-:-:S02]  /*01a0*/  LOP3.LUT R5, R33, 0x7f, RZ, 0x3c, !PT ;  /* 0x0000007f21057812 */ /* 0x000fc400078e3cff */
        /* <DEDUP_REMOVED lines=24> */
[----:B------:R-:W2:Y:S08]  /*0330*/  @P3 LDC.64 R26, c[0x0][0x3d0] ;  /* 0x0000f400ff1a3b82 */ /* 0x000eb00000000a00 */
[----:B------:R-:W2:Y:S08]  /*0340*/  @P3 LDC.64 R28, c[0x0][0x438] ;  /* 0x00010e00ff1c3b82 */ /* 0x000eb00000000a00 */
[----:B------:R-:W2:Y:S01]  /*0350*/  @P3 LDC.64 R30, c[0x0][0x3e8] ;  /* 0x0000fa00ff1e3b82 */ /* 0x000ea20000000a00 */
[----:B------:R-:W-:Y:S01]  /*0360*/  @P0 LOP3.LUT R33, R33, 0x80, RZ, 0xfc, !PT ;  /* 0x0000008021210812 */ /* 0x000fe200078efcff */
[----:B------:R0:W5:Y:S04]  /*0370*/  @P0 LD.E.128 R156, desc[UR6][R10.64+0x10] ;  /* 0x000010060a9c0980 */ /* 0x000168000c101d00 */
[C---:B---3--:R-:W-:Y:S01]  /*0380*/  @P1 IMAD.WIDE.U32 R14, R33.reuse, 0x20, R14 ;  /* 0x00000020210e1825 */ /* 0x048fe200078e000e */
[----:B------:R3:W5:Y:S03]  /*0390*/  @P0 LDG.E.128 R152, desc[UR6][R12.64] ;  /* 0x000000060c980981 */ /* 0x000766000c1e1d00 */
[C---:B----4-:R-:W-:Y:S01]  /*03a0*/  @P1 IMAD.WIDE.U32 R16, R33.reuse, 0x20, R16 ;  /* 0x0000002021101825 */ /* 0x050fe200078e0010 */
[----:B------:R3:W5:Y:S03]  /*03b0*/  @P1 LDG.E.128 R144, desc[UR6][R14.64] ;  /* 0x000000060e901981 */ /* 0x000766000c1e1d00 */
[C---:B-1----:R-:W-:Y:S01]  /*03c0*/  @P1 IMAD.WIDE.U32 R18, R33.reuse, 0x20, R18 ;  /* 0x0000002021121825 */ /* 0x042fe200078e0012 */
[----:B------:R3:W5:Y:S03]  /*03d0*/  @P1 LDG.E.128 R140, desc[UR6][R14.64+0x10] ;  /* 0x000010060e8c1981 */ /* 0x000766000c1e1d00 */
[----:B------:R-:W-:Y:S01]  /*03e0*/  @P1 VIADD R33, R33, 0x80 ;  /* 0x0000008021211836 */ /* 0x000fe20000000000 */
[----:B------:R3:W5:Y:S03]  /*03f0*/  @P1 LD.E.128 R136, desc[UR6][R16.64] ;  /* 0x0000000610881980 */ /* 0x000766000c101d00 */
[C---:B0-----:R-:W-:Y:S01]  /*0400*/  @P2 IMAD.WIDE.U32 R20, R33.reuse, 0x20, R20 ;  /* 0x0000002021142825 */ /* 0x041fe200078e0014 */
[----:B------:R3:W5:Y:S03]  /*0410*/  @P1 LD.E.128 R132, desc[UR6][R16.64+0x10] ;  /* 0x0000100610841980 */ /* 0x000766000c101d00 */
[C---:B------:R-:W-:Y:S01]  /*0420*/  @P2 IMAD.WIDE.U32 R22, R33.reuse, 0x20, R22 ;  /* 0x0000002021162825 */ /* 0x040fe200078e0016 */
[----:B------:R3:W5:Y:S03]  /*0430*/  @P1 LDG.E.128 R128, desc[UR6][R18.64] ;  /* 0x0000000612801981 */ /* 0x000766000c1e1d00 */
        /* <DEDUP_REMOVED lines=19> */
[----:B------:R-:W-:Y:S01]  /*0570*/  ISETP.GE.U32.AND P0, PT, R3, 0x280, PT ;  /* 0x000002800300780c */ /* 0x000fe20003f06070 */
[----:B------:R-:W-:-:S12]  /*0580*/  @P3 VIADD R33, R33, 0x80 ;  /* 0x0000008021213836 */ /* 0x000fd80000000000 */
        /* <DEDUP_REMOVED lines=14> */
.L_x_8526:
        /* <DEDUP_REMOVED lines=15> */
[----:B------:R0:W5:Y:S01]  /*0760*/  @P0 LDG.E.128 R152, desc[UR6][R14.64] ;  /* 0x000000060e980981 */ /* 0x000162000c1e1d00 */
[----:B------:R-:W1:Y:S01]  /*0770*/  @P2 LDC.64 R22, c[0x0][0x3e8] ;  /* 0x0000fa00ff162b82 */ /* 0x000e620000000a00 */
[----:B--2---:R-:W-:-:S02]  /*0780*/  @P1 IMAD.WIDE.U32 R16, R33, 0x20, R16 ;  /* 0x0000002021101825 */ /* 0x004fc400078e0010 */
[----:B------:R0:W5:Y:S04]  /*0790*/  @P0 LDG.E.128 R148, desc[UR6][R14.64+0x10] ;  /* 0x000010060e940981 */ /* 0x000168000c1e1d00 */
[----:B------:R0:W5:Y:S01]  /*07a0*/  @P1 LDG.E.128 R144, desc[UR6][R16.64] ;  /* 0x0000000610901981 */ /* 0x000162000c1e1d00 */
[----:B------:R-:W2:Y:S01]  /*07b0*/  @P3 LDC.64 R24, c[0x0][0x3d0] ;  /* 0x0000f400ff183b82 */ /* 0x000ea20000000a00 */
[C---:B---3--:R-:W-:Y:S02]  /*07c0*/  @P1 IMAD.WIDE.U32 R18, R33.reuse, 0x20, R18 ;  /* 0x0000002021121825 */ /* 0x048fe400078e0012 */
[----:B------:R0:W5:Y:S02]  /*07d0*/  @P1 LDG.E.128 R140, desc[UR6][R16.64+0x10] ;  /* 0x00001006108c1981 */ /* 0x000164000c1e1d00 */
[----:B------:R-:W-:-:S02]  /*07e0*/  @P1 VIADD R33, R33, 0x80 ;  /* 0x0000008021211836 */ /* 0x000fc40000000000 */
[----:B------:R0:W5:Y:S01]  /*07f0*/  @P1 LDG.E.128 R128, desc[UR6][R18.64] ;  /* 0x0000000612801981 */ /* 0x000162000c1e1d00 */
[----:B------:R-:W3:Y:S01]  /*0800*/  @P3 LDC.64 R26, c[0x0][0x3e8] ;  /* 0x0000fa00ff1a3b82 */ /* 0x000ee20000000a00 */
[C---:B----4-:R-:W-:Y:S02]  /*0810*/  @P2 IMAD.WIDE.U32 R20, R33.reuse, 0x20, R20 ;  /* 0x0000002021142825 */ /* 0x050fe400078e0014 */
[----:B------:R0:W5:Y:S04]  /*0820*/  @P1 LDG.E.128 R124, desc[UR6][R18.64+0x10] ;  /* 0x00001006127c1981 */ /* 0x000168000c1e1d00 */
[----:B------:R0:W5:Y:S01]  /*0830*/  @P2 LDG.E.128 R120, desc[UR6][R20.64] ;  /* 0x0000000614782981 */ /* 0x000162000c1e1d00 */
[----:B------:R-:W4:Y:S01]  /*0840*/  @P4 LDC.64 R8, c[0x0][0x3d0] ;  /* 0x0000f400ff084b82 */ /* 0x000f220000000a00 */
[C---:B-1----:R-:W-:Y:S01]  /*0850*/  @P2 IMAD.WIDE.U32 R22, R33.reuse, 0x20, R22 ;  /* 0x0000002021162825 */ /* 0x042fe200078e0016 */
[----:B------:R-:W-:Y:S01]  /*0860*/  @P2 IADD3 R33, PT, PT, R33, 0x80, RZ ;  /* 0x0000008021212810 */ /* 0x000fe20007ffe0ff */
[----:B------:R0:W5:Y:S04]  /*0870*/  @P2 LDG.E.128 R116, desc[UR6][R20.64+0x10] ;  /* 0x0000100614742981 */ /* 0x000168000c1e1d00 */
[----:B------:R0:W5:Y:S01]  /*0880*/  @P2 LDG.E.128 R104, desc[UR6][R22.64] ;  /* 0x0000000616682981 */ /* 0x000162000c1e1d00 */
[----:B------:R-:W1:Y:S01]  /*0890*/  @P4 LDC.64 R10, c[0x0][0x3e8] ;  /* 0x0000fa00ff0a4b82 */ /* 0x000e620000000a00 */
[----:B--2---:R-:W-:-:S02]  /*08a0*/  @P3 IMAD.WIDE.U32 R24, R33, 0x20, R24 ;  /* 0x0000002021183825 */ /* 0x004fc400078e0018 */
[----:B------:R0:W5:Y:S04]  /*08b0*/  @P2 LDG.E.128 R100, desc[UR6][R22.64+0x10] ;  /* 0x0000100616642981 */ /* 0x000168000c1e1d00 */
[----:B------:R0:W5:Y:S01]  /*08c0*/  @P3 LDG.E.128 R96, desc[UR6][R24.64] ;  /* 0x0000000618603981 */ /* 0x000162000c1e1d00 */
[----:B---3--:R-:W-:-:S03]  /*08d0*/  @P3 IMAD.WIDE.U32 R26, R33, 0x20, R26 ;  /* 0x00000020211a3825 */ /* 0x008fc600078e001a */
[----:B------:R0:W5:Y:S01]  /*08e0*/  @P3 LDG.E.128 R92, desc[UR6][R24.64+0x10] ;  /* 0x00001006185c3981 */ /* 0x000162000c1e1d00 */
[----:B------:R-:W-:-:S03]  /*08f0*/  @P3 VIADD R33, R33, 0x80 ;  /* 0x0000008021213836 */ /* 0x000fc60000000000 */
[----:B------:R0:W5:Y:S01]  /*0900*/  @P3 LDG.E.128 R80, desc[UR6][R26.64] ;  /* 0x000000061a503981 */ /* 0x000162000c1e1d00 */
[----:B----4-:R-:W-:-:S03]  /*0910*/  @P4 IMAD.WIDE.U32 R8, R33, 0x20, R8 ;  /* 0x0000002021084825 */ /* 0x010fc600078e0008 */
[----:B------:R0:W5:Y:S04]  /*0920*/  @P3 LDG.E.128 R76, desc[UR6][R26.64+0x10] ;  /* 0x000010061a4c3981 */ /* 0x000168000c1e1d00 */
[----:B------:R0:W5:Y:S01]  /*0930*/  @P4 LDG.E.128 R72, desc[UR6][R8.64] ;  /* 0x0000000608484981 */ /* 0x000162000c1e1d00 */
[----:B-1----:R-:W-:-:S03]  /*0940*/  @P4 IMAD.WIDE.U32 R10, R33, 0x20, R10 ;  /* 0x00000020210a4825 */ /* 0x002fc600078e000a */
        /* <DEDUP_REMOVED lines=23> */
.L_x_8527:
[----:B------:R-:W-:Y:S05]  /*0ac0*/  BSYNC.RECONVERGENT B0 ;  /* 0x0000000000007941 */ /* 0x000fea0003800200 */
.L_x_8525:
[----:B------:R-:W1:Y:S02]  /*0ad0*/  LDCU UR4, c[0x0][0x384] ;  /* 0x00007080ff0477ac */ /* 0x000e640008000800 */
[----:B-1----:R-:W-:-:S13]  /*0ae0*/  ISETP.GE.AND P0, PT, R2, UR4, PT ;  /* 0x0000000402007c0c */ /* 0x002fda000bf06270 */
[----:B------:R-:W-:Y:S05]  /*0af0*/  @P0 EXIT ;  /* 0x000000000000094d */ /* 0x000fea0003800000 */
[----:B------:R-:W1:Y:S01]  /*0b00*/  LDCU UR4, c[0x0][0x360] ;  /* 0x00006c00ff0477ac */ /* 0x000e620008000800 */
[----:B0-----:R-:W-:Y:S01]  /*0b10*/  IMAD.HI.U32 R9, R4, -0x2daee0ad, RZ ;  /* 0xd2511f5304097827 */ /* 0x001fe200078e00ff */
[C---:B-----5:R-:W-:Y:S01]  /*0b20*/  IADD3 R16, PT, PT, R179.reuse, -0x4498517b, RZ ;  /* 0xbb67ae85b3107810 */ /* 0x060fe20007ffe0ff */
[----:B------:R-:W0:Y:S01]  /*0b30*/  LDC.64 R20, c[0x0][0x3e0] ;  /* 0x0000f800ff147b82 */ /* 0x000e220000000a00 */
[----:B------:R-:W-:Y:S01]  /*0b40*/  IADD3 R17, PT, PT, R179, 0x646e171e, RZ ;  /* 0x646e171eb3117810 */ /* 0x000fe20007ffe0ff */
[----:B------:R-:W-:Y:S01]  /*0b50*/  VIADD R13, R178, 0x9e3779b9 ;  /* 0x9e3779b9b20d7836 */ /* 0x000fe20000000000 */
[----:B------:R-:W-:Y:S01]  /*0b60*/  LOP3.LUT R9, R9, R179, RZ, 0x3c, !PT ;  /* 0x000000b309097212 */ /* 0x000fe200078e3cff */
[----:B------:R-:W-:Y:S01]  /*0b70*/  IMAD R15, R4, -0x2daee0ad, RZ ;  /* 0xd2511f53040f7824 */ /* 0x000fe200078e02ff */
[----:B------:R-:W-:Y:S01]  /*0b80*/  LOP3.LUT R10, R10, 0xffffffbf, RZ, 0xc0, !PT ;  /* 0xffffffbf0a0a7812 */ /* 0x000fe200078ec0ff */
[----:B------:R-:W2:Y:S01]  /*0b90*/  LDCU UR12, c[0x0][0x388] ;  /* 0x00007100ff0c77ac */ /* 0x000ea20008000800 */
[----:B------:R-:W-:Y:S01]  /*0ba0*/  LOP3.LUT R32, R32, 0x3, RZ, 0xc0, !PT ;  /* 0x0000000320207812 */ /* 0x000fe200078ec0ff */
[C---:B------:R-:W-:Y:S01]  /*0bb0*/  IMAD.HI.U32 R11, R9.reuse, -0x326172a9, RZ ;  /* 0xcd9e8d57090b7827 */ /* 0x040fe200078e00ff */
[----:B------:R-:W3:Y:S03]  /*0bc0*/  LDCU.U8 UR10, c[0x0][0x410] ;  /* 0x00008200ff0a77ac */ /* 0x000ee60008000000 */
[----:B------:R-:W-:Y:S01]  /*0bd0*/  IMAD R9, R9, -0x326172a9, RZ ;  /* 0xcd9e8d5709097824 */ /* 0x000fe200078e02ff */
[----:B------:R-:W4:Y:S01]  /*0be0*/  LDCU UR11, c[0x0][0x400] ;  /* 0x00008000ff0b77ac */ /* 0x000f220008000800 */
[----:B-1----:R-:W-:Y:S01]  /*0bf0*/  IMAD R6, R2, UR4, R7 ;  /* 0x0000000402067c24 */ /* 0x002fe2000f8e0207 */
[----:B------:R-:W1:Y:S03]  /*0c00*/  LDCU.64 UR8, c[0x0][0x3a0] ;  /* 0x00007400ff0877ac */ /* 0x000e660008000a00 */
[----:B------:R-:W-:Y:S01]  /*0c10*/  IMAD.HI.U32 R8, R6, -0x326172a9, RZ ;  /* 0xcd9e8d5706087827 */ /* 0x000fe200078e00ff */
[----:B------:R-:W-:-:S03]  /*0c20*/  UPLOP3.LUT UP1, UPT, UPT, UPT, UPT, 0x40, 0x4 ;  /* 0x000000000004789c */ /* 0x000fc60003f2e870 */
[----:B------:R-:W-:Y:S01]  /*0c30*/  IMAD R12, R6, -0x326172a9, RZ ;  /* 0xcd9e8d57060c7824 */ /* 0x000fe200078e02ff */
[----:B------:R-:W-:Y:S02]  /*0c40*/  LOP3.LUT R8, R5, R8, R178, 0x96, !PT ;  /* 0x0000000805087212 */ /* 0x000fe400078e96b2 */
[----:B0-----:R-:W-:Y:S02]  /*0c50*/  ISETP.NE.U32.AND P0, PT, R20, RZ, PT ;  /* 0x000000ff1400720c */ /* 0x001fe40003f05070 */
[----:B------:R-:W-:Y:S01]  /*0c60*/  LOP3.LUT R11, R13, R12, R11, 0x96, !PT ;  /* 0x0000000c0d0b7212 */ /* 0x000fe200078e960b */
[----:B------:R-:W-:Y:S01]  /*0c70*/  IMAD.HI.U32 R14, R8, -0x2daee0ad, RZ ;  /* 0xd2511f53080e7827 */ /* 0x000fe200078e00ff */
[----:B------:R-:W-:-:S03]  /*0c80*/  ISETP.NE.AND.EX P0, PT, R21, RZ, PT, P0 ;  /* 0x000000ff1500720c */ /* 0x000fc60003f05300 */
[----:B------:R-:W-:Y:S01]  /*0c90*/  IMAD.HI.U32 R13, R11, -0x2daee0ad, RZ ;  /* 0xd2511f530b0d7827 */ /* 0x000fe200078e00ff */
[----:B------:R-:W-:-:S03]  /*0ca0*/  LOP3.LUT R14, R16, R15, R14, 0x96, !PT ;  /* 0x0000000f100e7212 */ /* 0x000fc600078e960e */
[----:B------:R-:W-:Y:S02]  /*0cb0*/  VIADD R15, R179, 0x76cf5d0a ;  /* 0x76cf5d0ab30f7836 */ /* 0x000fe40000000000 */
[----:B------:R-:W-:Y:S02]  /*0cc0*/  IMAD R16, R8, -0x2daee0ad, RZ ;  /* 0xd2511f5308107824 */ /* 0x000fe400078e02ff */
[----:B------:R-:W-:Y:S02]  /*0cd0*/  IMAD.HI.U32 R8, R14, -0x326172a9, RZ ;  /* 0xcd9e8d570e087827 */ /* 0x000fe400078e00ff */
[----:B------:R-:W-:Y:S02]  /*0ce0*/  @P0 LOP3.LUT R10, R10, 0x40, RZ, 0xfc, !PT ;  /* 0x000000400a0a0812 */ /* 0x000fe400078efcff */
[----:B------:R-:W-:Y:S01]  /*0cf0*/  VIADD R12, R178, 0x3c6ef372 ;  /* 0x3c6ef372b20c7836 */ /* 0x000fe20000000000 */
[----:B------:R-:W-:Y:S01]  /*0d00*/  LOP3.LUT R13, R15, R16, R13, 0x96, !PT ;  /* 0x000000100f0d7212 */ /* 0x000fe200078e960d */
[----:B------:R-:W-:-:S02]  /*0d10*/  IMAD R14, R14, -0x326172a9, RZ ;  /* 0xcd9e8d570e0e7824 */ /* 0x000fc400078e02ff */
[----:B------:R-:W-:Y:S01]  /*0d20*/  IMAD R16, R11, -0x2daee0ad, RZ ;  /* 0xd2511f530b107824 */ /* 0x000fe200078e02ff */
[----:B------:R-:W-:Y:S01]  /*0d30*/  LOP3.LUT R8, R12, R9, R8, 0x96, !PT ;  /* 0x000000090c087212 */ /* 0x000fe200078e9608 */
[----:B------:R-:W-:Y:S01]  /*0d40*/  IMAD.HI.U32 R9, R13, -0x326172a9, RZ ;  /* 0xcd9e8d570d097827 */ /* 0x000fe200078e00ff */
[----:B------:R-:W-:-:S03]  /*0d50*/  IADD3 R12, PT, PT, R178, -0x255992d5, RZ ;  /* 0xdaa66d2bb20c7810 */ /* 0x000fc60007ffe0ff */
[----:B------:R-:W-:Y:S01]  /*0d60*/  IMAD.HI.U32 R11, R8, -0x2daee0ad, RZ ;  /* 0xd2511f53080b7827 */ /* 0x000fe200078e00ff */
[----:B------:R-:W-:Y:S02]  /*0d70*/  LOP3.LUT R9, R12, R14, R9, 0x96, !PT ;  /* 0x0000000e0c097212 */ /* 0x000fe400078e9609 */
[----:B------:R-:W-:Y:S01]  /*0d80*/  IADD3 R12, PT, PT, R178, 0x78dde6e4, RZ ;  /* 0x78dde6e4b20c7810 */ /* 0x000fe20007ffe0ff */
[----:B------:R-:W-:Y:S02]  /*0d90*/  VIADD R15, R179, 0x32370b8f ;  /* 0x32370b8fb30f7836 */ /* 0x000fe40000000000 */
[----:B------:R-:W-:-:S03]  /*0da0*/  IMAD.HI.U32 R14, R9, -0x2daee0ad, RZ ;  /* 0xd2511f53090e7827 */ /* 0x000fc600078e00ff */
[----:B------:R-:W-:Y:S01]  /*0db0*/  LOP3.LUT R11, R15, R16, R11, 0x96, !PT ;  /* 0x000000100f0b7212 */ /* 0x000fe200078e960b */
[----:B------:R-:W-:Y:S02]  /*0dc0*/  VIADD R16, R179, 0xed9eba14 ;  /* 0xed9eba14b3107836 */ /* 0x000fe40000000000 */
[----:B------:R-:W-:Y:S02]  /*0dd0*/  IMAD R15, R8, -0x2daee0ad, RZ ;  /* 0xd2511f53080f7824 */ /* 0x000fe400078e02ff */
[----:B------:R-:W-:Y:S02]  /*0de0*/  IMAD R13, R13, -0x326172a9, RZ ;  /* 0xcd9e8d570d0d7824 */ /* 0x000fe400078e02ff */
        /* <DEDUP_REMOVED lines=10> */
[----:B------:R-:W-:Y:S01]  /*0e90*/  IMAD R13, R14, -0x326172a9, RZ ;  /* 0xcd9e8d570e0d7824 */ /* 0x000fe200078e02ff */
[----:B------:R-:W-:Y:S01]  /*0ea0*/  SHF.R.S32.HI R14, RZ, 0x3, R0 ;  /* 0x00000003ff0e7819 */ /* 0x000fe20000011400 */
[----:B------:R-:W-:Y:S01]  /*0eb0*/  IMAD.SHL.U32 R0, R7, 0x20, RZ ;  /* 0x0000002007007824 */ /* 0x000fe200078e00ff */
[----:B------:R-:W-:Y:S01]  /*0ec0*/  LOP3.LUT R9, R15, R16, R9, 0x96, !PT ;  /* 0x000000100f097212 */ /* 0x000fe200078e9609 */
[----:B------:R-:W-:Y:S02]  /*0ed0*/  IMAD R16, R8, -0x2daee0ad, RZ ;  /* 0xd2511f5308107824 */ /* 0x000fe400078e02ff */
[----:B------:R-:W-:Y:S01]  /*0ee0*/  IMAD.HI.U32 R15, R11, -0x2daee0ad, RZ ;  /* 0xd2511f530b0f7827 */ /* 0x000fe200078e00ff */
[----:B------:R-:W-:-:S03]  /*0ef0*/  LOP3.LUT R19, R0, 0x3e0, RZ, 0xc0, !PT ;  /* 0x000003e000137812 */ /* 0x000fc600078ec0ff */
[----:B------:R-:W-:Y:S01]  /*0f00*/  IMAD.HI.U32 R8, R9, -0x326172a9, RZ ;  /* 0xcd9e8d5709087827 */ /* 0x000fe200078e00ff */
[----:B------:R-:W-:Y:S02]  /*0f10*/  LOP3.LUT R15, R17, R16, R15, 0x96, !PT ;  /* 0x00000010110f7212 */ /* 0x000fe400078e960f */
[----:B------:R-:W-:Y:S01]  /*0f20*/  LOP3.LUT R17, R7, 0x60, RZ, 0xc0, !PT ;  /* 0x0000006007117812 */ /* 0x000fe200078ec0ff */
[C---:B------:R-:W-:Y:S01]  /*0f30*/  VIADD R12, R178.reuse, 0xb54cda56 ;  /* 0xb54cda56b20c7836 */ /* 0x040fe20000000000 */
[----:B------:R-:W-:Y:S01]  /*0f40*/  IADD3 R7, PT, PT, R178, 0x5384540f, RZ ;  /* 0x5384540fb2077810 */ /* 0x000fe20007ffe0ff */
[----:B------:R-:W-:Y:S01]  /*0f50*/  IMAD R9, R9, -0x326172a9, RZ ;  /* 0xcd9e8d5709097824 */ /* 0x000fe200078e02ff */
[----:B------:R-:W-:Y:S01]  /*0f60*/  LOP3.LUT R16, R14, 0x7f, RZ, 0xc0, !PT ;  /* 0x0000007f0e107812 */ /* 0x000fe200078ec0ff */
[----:B------:R-:W-:Y:S01]  /*0f70*/  IMAD.HI.U32 R0, R15, -0x326172a9, RZ ;  /* 0xcd9e8d570f007827 */ /* 0x000fe200078e00ff */
[----:B------:R-:W-:Y:S02]  /*0f80*/  LOP3.LUT R8, R12, R13, R8, 0x96, !PT ;  /* 0x0000000d0c087212 */ /* 0x000fe400078e9608 */
[C---:B------:R-:W-:Y:S01]  /*0f90*/  VIADDMNMX R17, R16.reuse, -R17, RZ, !PT ;  /* 0x8000001110117246 */ /* 0x040fe200078001ff */
[----:B------:R-:W-:Y:S01]  /*0fa0*/  IMAD R12, R11, -0x2daee0ad, RZ ;  /* 0xd2511f530b0c7824 */ /* 0x000fe200078e02ff */
[----:B------:R-:W-:Y:S01]  /*0fb0*/  LOP3.LUT R0, R7, R9, R0, 0x96, !PT ;  /* 0x0000000907007212 */ /* 0x000fe200078e9600 */
[----:B------:R-:W-:Y:S01]  /*0fc0*/  VIADD R13, R179, 0x1fd5c5a3 ;  /* 0x1fd5c5a3b30d7836 */ /* 0x000fe20000000000 */
[----:B------:R-:W-:Y:S01]  /*0fd0*/  VIADDMNMX R19, R16, -R19, RZ, !PT ;  /* 0x8000001310137246 */ /* 0x000fe200078001ff */
[----:B------:R-:W-:Y:S01]  /*0fe0*/  IMAD.HI.U32 R11, R8, -0x2daee0ad, RZ ;  /* 0xd2511f53080b7827 */ /* 0x000fe200078e00ff */
[----:B------:R-:W-:-:S02]  /*0ff0*/  VIMNMX R17, PT, PT, R17, 0x20, PT ;  /* 0x0000002011117848 */ /* 0x000fc40003fe0100 */
[----:B------:R-:W-:Y:S01]  /*1000*/  VIMNMX R19, PT, PT, R19, 0x20, PT ;  /* 0x0000002013137848 */ /* 0x000fe20003fe0100 */
[----:B------:R-:W-:Y:S01]  /*1010*/  IMAD.SHL.U32 R7, R14, 0x2, RZ ;  /* 0x000000020e077824 */ /* 0x000fe200078e00ff */
[----:B------:R-:W-:Y:S01]  /*1020*/  LOP3.LUT R11, R13, R12, R11, 0x96, !PT ;  /* 0x0000000c0d0b7212 */ /* 0x000fe200078e960b */
[----:B------:R-:W-:Y:S01]  /*1030*/  IMAD R13, R8, -0x2daee0ad, RZ ;  /* 0xd2511f53080d7824 */ /* 0x000fe200078e02ff */
[----:B------:R-:W-:Y:S01]  /*1040*/  IADD3 R14, PT, PT, R179, -0x24c28bd8, RZ ;  /* 0xdb3d7428b30e7810 */ /* 0x000fe20007ffe0ff */
[----:B------:R-:W-:Y:S01]  /*1050*/  IMAD R8, R15, -0x326172a9, RZ ;  /* 0xcd9e8d570f087824 */ /* 0x000fe200078e02ff */
[----:B------:R-:W-:Y:S01]  /*1060*/  LOP3.LUT R16, R7, 0xffffff00, RZ, 0xc0, !PT ;  /* 0xffffff0007107812 */ /* 0x000fe200078ec0ff */
[----:B------:R-:W-:Y:S01]  /*1070*/  IMAD.HI.U32 R7, R11, -0x326172a9, RZ ;  /* 0xcd9e8d570b077827 */ /* 0x000fe200078e00ff */
[----:B------:R-:W-:-:S03]  /*1080*/  IADD3 R15, PT, PT, R178, -0x700cb87f, RZ ;  /* 0x8ff34781b20f7810 */ /* 0x000fc60007ffe0ff */
[----:B------:R-:W-:Y:S02]  /*1090*/  VIADD R9, R178, 0xf1bbcdc8 ;  /* 0xf1bbcdc8b2097836 */ /* 0x000fe40000000000 */
[----:B------:R-:W-:Y:S02]  /*10a0*/  IMAD R17, R17, 0x8, R16 ;  /* 0x0000000811117824 */ /* 0x000fe400078e0210 */
[----:B------:R-:W-:Y:S01]  /*10b0*/  IMAD.HI.U32 R12, R0, -0x2daee0ad, RZ ;  /* 0xd2511f53000c7827 */ /* 0x000fe200078e00ff */
[----:B------:R-:W-:Y:S02]  /*10c0*/  LOP3.LUT R26, R9, R8, R7, 0x96, !PT ;  /* 0x00000008091a7212 */ /* 0x000fe400078e9607 */
[----:B------:R-:W-:Y:S01]  /*10d0*/  I2FP.F32.U32 R7, R17 ;  /* 0x0000001100077245 */ /* 0x000fe20000201000 */
[----:B------:R-:W-:Y:S01]  /*10e0*/  IMAD R18, R11, -0x326172a9, RZ ;  /* 0xcd9e8d570b127824 */ /* 0x000fe200078e02ff */
[----:B------:R-:W-:Y:S01]  /*10f0*/  LOP3.LUT R12, R14, R13, R12, 0x96, !PT ;  /* 0x0000000d0e0c7212 */ /* 0x000fe200078e960c */
[----:B------:R-:W-:-:S02]  /*1100*/  IMAD R9, R0, -0x2daee0ad, RZ ;  /* 0xd2511f5300097824 */ /* 0x000fc400078e02ff */
[----:B------:R-:W-:Y:S01]  /*1110*/  IMAD.HI.U32 R14, R26, -0x2daee0ad, RZ ;  /* 0xd2511f531a0e7827 */ /* 0x000fe200078e00ff */
[----:B------:R-:W0:Y:S03]  /*1120*/  MUFU.RCP R7, R7 ;  /* 0x0000000700077308 */ /* 0x000e260000001000 */
[----:B------:R-:W-:Y:S02]  /*1130*/  VIADD R11, R179, 0x96a522ad ;  /* 0x96a522adb30b7836 */ /* 0x000fe40000000000 */
[----:B------:R-:W-:-:S03]  /*1140*/  IMAD.HI.U32 R13, R12, -0x326172a9, RZ ;  /* 0xcd9e8d570c0d7827 */ /* 0x000fc600078e00ff */
[----:B------:R-:W-:Y:S01]  /*1150*/  LOP3.LUT R14, R11, R9, R14, 0x96, !PT ;  /* 0x000000090b0e7212 */ /* 0x000fe200078e960e */
[----:B------:R-:W-:Y:S02]  /*1160*/  HFMA2 R9, -RZ, RZ, 0, 0 ;  /* 0x00000000ff097431 */ /* 0x000fe400000001ff */
[----:B------:R-:W-:Y:S01]  /*1170*/  IMAD R8, R19, 0x8, R16 ;  /* 0x0000000813087824 */ /* 0x000fe200078e0210 */
[----:B------:R-:W-:Y:S01]  /*1180*/  LOP3.LUT R0, R15, R18, R13, 0x96, !PT ;  /* 0x000000120f007212 */ /* 0x000fe200078e960d */
[----:B------:R-:W-:Y:S02]  /*1190*/  IMAD R12, R12, -0x326172a9, RZ ;  /* 0xcd9e8d570c0c7824 */ /* 0x000fe400078e02ff */
[----:B-1234-:R-:W-:-:S07]  /*11a0*/  IMAD R26, R26, -0x2daee0ad, RZ ;  /* 0xd2511f531a1a7824 */ /* 0x01efce00078e02ff */
.L_x_8961:
[----:B------:R-:W-:-:S13]  /*11b0*/  LOP3.LUT P1, RZ, R10, 0x40, RZ, 0xc0, !PT ;  /* 0x000000400aff7812 */ /* 0x000fda000782c0ff */
[----:B------:R-:W1:Y:S02]  /*11c0*/  @P1 LDC.64 R172, c[0x0][0x3e0] ;  /* 0x0000f800ffac1b82 */ /* 0x000e640000000a00 */
[----:B-1----:R-:W-:-:S06]  /*11d0*/  @P1 IMAD.WIDE R172, R2, 0x2, R172 ;  /* 0x0000000202ac1825 */ /* 0x002fcc00078e02ac */
[----:B------:R-:W2:Y:S01]  /*11e0*/  @P1 LDG.E.U16 R172, desc[UR6][R172.64] ;  /* 0x00000006acac1981 */ /* 0x000ea2000c1e1500 */
[----:B------:R-:W-:Y:S01]  /*11f0*/  IMAD R16, R2, UR12, RZ ;  /* 0x0000000c02107c24 */ /* 0x000fe2000f8e02ff */
[----:B------:R-:W-:Y:S01]  /*1200*/  ISETP.GE.U32.AND P0, PT, R3, 0x80, PT ;  /* 0x000000800300780c */ /* 0x000fe20003f06070 */
[----:B------:R-:W-:Y:S01]  /*1210*/  BSSY.RECONVERGENT B0, `(.L_x_8528) ;  /* 0x000067c000007945 */ /* 0x000fe20003800200 */
[----:B------:R-:W1:Y:S01]  /*1220*/  S2R R18, SR_TID.X ;  /* 0x0000000000127919 */ /* 0x000e620000002100 */
[----:B------:R-:W-:Y:S01]  /*1230*/  LOP3.LUT R10, R10, 0xffffffef, RZ, 0xc0, !PT ;  /* 0xffffffef0a0a7812 */ /* 0x000fe200078ec0ff */
[----:B------:R-:W-:Y:S01]  /*1240*/  IMAD.MOV.U32 R20, RZ, RZ, 0x3f800000 ;  /* 0x3f800000ff147424 */ /* 0x000fe200078e00ff */
[----:B------:R-:W-:-:S04]  /*1250*/  SHF.R.S32.HI R175, RZ, 0x1f, R16 ;  /* 0x0000001fffaf7819 */ /* 0x000fc80000011410 */
[----:B------:R-:W-:-:S04]  /*1260*/  LEA.HI R175, R175, R16, RZ, 0x3 ;  /* 0x00000010afaf7211 */ /* 0x000fc800078f18ff */
[----:B------:R-:W-:Y:S02]  /*1270*/  @P0 LOP3.LUT R10, R10, 0x10, RZ, 0xfc, !PT ;  /* 0x000000100a0a0812 */ /* 0x000fe400078efcff */
[----:B-1----:R-:W-:-:S04]  /*1280*/  LEA.HI.SX32 R16, R175, R18, 0x1d ;  /* 0x00000012af107211 */ /* 0x002fc800078feaff */
[----:B------:R-:W-:Y:S01]  /*1290*/  MOV R22, R16 ;  /* 0x0000001000167202 */ /* 0x000fe20000000f00 */
[----:B--2---:R-:W-:Y:S01]  /*12a0*/  @P1 IMAD.U32 R20, R172, 0x10000, RZ ;  /* 0x00010000ac141824 */ /* 0x004fe200078e00ff */
[----:B------:R-:W-:Y:S06]  /*12b0*/  @!P0 BRA `(.L_x_8529) ;  /* 0x0000006400c48947 */ /* 0x000fec0003800000 */
[----:B------:R-:W1:Y:S02]  /*12c0*/  LDC.64 R172, c[0x0][0x390] ;  /* 0x0000e400ffac7b82 */ /* 0x000e640000000a00 */
[----:B-1----:R-:W-:-:S06]  /*12d0*/  IMAD.WIDE.U32 R172, R16, 0x10, R172 ;  /* 0x0000001010ac7825 */ /* 0x002fcc00078e00ac */
[----:B------:R-:W5:Y:S01]  /*12e0*/  LDG.E.128 R172, desc[UR6][R172.64] ;  /* 0x00000006acac7981 */ /* 0x000f62000c1e1d00 */
[----:B------:R-:W-:-:S04]  /*12f0*/  UISETP.NE.U32.AND UP0, UPT, UR8, URZ, UPT ;  /* 0x000000ff0800728c */ /* 0x000fc8000bf05070 */
[----:B------:R-:W-:-:S09]  /*1300*/  UISETP.NE.AND.EX UP0, UPT, UR9, URZ, UPT, UP0 ;  /* 0x000000ff0900728c */ /* 0x000fd2000bf05300 */
[----:B------:R-:W-:Y:S05]  /*1310*/  BRA.U !UP0, `(.L_x_8530) ;  /* 0x0000003108d47547 */ /* 0x000fea000b800000 */
        /* <DEDUP_REMOVED lines=14> */
.L_x_33860:
[----:B------:R-:W-:Y:S05]  /*1400*/  BRX R180 -0x1410                                       (*"BRANCH_TARGETS .L_x_33861,.L_x_33862,.L_x_33863"*) ;  /* 0xffffffe8b4fc7949 */ /* 0x000fea000383ffff */
.L_x_33863:
[----:B------:R-:W-:Y:S01]  /*1410*/  IADD3 R13, PT, PT, R32, 0x1, RZ ;  /* 0x00000001200d7810 */ /* 0x000fe20007ffe0ff */
[----:B------:R-:W-:Y:S02]  /*1420*/  IMAD.MOV.U32 R22, RZ, RZ, R26 ;  /* 0x000000ffff167224 */ /* 0x000fe400078e001a */
[----:B------:R-:W-:Y:S01]  /*1430*/  IMAD.MOV.U32 R11, RZ, RZ, R0 ;  /* 0x000000ffff0b7224 */ /* 0x000fe200078e0000 */
[----:B------:R-:W-:Y:S06]  /*1440*/  BRA `(.L_x_8532) ;  /* 0x00000004003c7947 */ /* 0x000fec0003800000 */
.L_x_33861:
[----:B------:R-:W-:Y:S01]  /*1450*/  MOV R22, R26 ;  /* 0x0000001a00167202 */ /* 0x000fe20000000f00 */
[----:B------:R-:W-:Y:S02]  /*1460*/  IMAD.MOV.U32 R13, RZ, RZ, 0x3 ;  /* 0x00000003ff0d7424 */ /* 0x000fe400078e00ff */
[----:B------:R-:W-:Y:S01]  /*1470*/  IMAD.MOV.U32 R11, RZ, RZ, R14 ;  /* 0x000000ffff0b7224 */ /* 0x000fe200078e000e */
[----:B------:R-:W-:Y:S06]  /*1480*/  BRA `(.L_x_8532) ;  /* 0x00000004002c7947 */ /* 0x000fec0003800000 */
.L_x_33862:
        /* <DEDUP_REMOVED lines=13> */
.L_x_8534:
[----:B------:R-:W-:Y:S05]  /*1560*/  BSYNC.RECONVERGENT B2 ;  /* 0x0000000000027941 */ /* 0x000fea0003800200 */
.L_x_8533:
        /* <DEDUP_REMOVED lines=58> */
[----:B------:R-:W-:Y:S01]  /*1910*/  IMAD.MOV.U32 R22, RZ, RZ, R180 ;  /* 0x000000ffff167224 */ /* 0x000fe200078e00b4 */
[----:B------:R-:W-:Y:S01]  /*1920*/  MOV R11, R26 ;  /* 0x0000001a000b7202 */ /* 0x000fe20000000f00 */
[----:B------:R-:W-:-:S07]  /*1930*/  IMAD.MOV.U32 R13, RZ, RZ, RZ ;  /* 0x000000ffff0d7224 */ /* 0x000fce00078e00ff */
.L_x_8532:
[----:B------:R-:W-:Y:S05]  /*1940*/  BSYNC.RECONVERGENT B1 ;  /* 0x0000000000017941 */ /* 0x000fea0003800200 */
.L_x_8531:
[----:B------:R-:W1:Y:S01]  /*1950*/  LDC R28, c[0x0][0x408] ;  /* 0x00010200ff1c7b82 */ /* 0x000e620000000800 */
[----:B------:R-:W-:Y:S01]  /*1960*/  I2FP.F32.U32 R11, R11 ;  /* 0x0000000b000b7245 */ /* 0x000fe20000201000 */
[----:B------:R-:W-:Y:S01]  /*1970*/  IMAD.MOV.U32 R24, RZ, RZ, 0x2f800000 ;  /* 0x2f800000ff187424 */ /* 0x000fe200078e00ff */
[----:B-----5:R-:W-:Y:S01]  /*1980*/  SHF.L.U32 R15, R172, 0x10, RZ ;  /* 0x00000010ac0f7819 */ /* 0x020fe200000006ff */
[----:B------:R-:W-:Y:S01]  /*1990*/  IMAD.U32 R30, R48, 0x10000, RZ ;  /* 0x00010000301e7824 */ /* 0x000fe200078e00ff */
[----:B------:R-:W-:Y:S01]  /*19a0*/  ISETP.NE.AND P1, PT, R13, 0x1, PT ;  /* 0x000000010d00780c */ /* 0x000fe20003f25270 */
[----:B------:R-:W-:Y:S01]  /*19b0*/  FFMA.FTZ R11, R11, R24, 1.1641532182693481445e-10 ;  /* 0x2f0000000b0b7423 */ /* 0x000fe20000010018 */
[----:B------:R-:W-:Y:S01]  /*19c0*/  LOP3.LUT R10, R10, 0xfffffffd, RZ, 0xc0, !PT ;  /* 0xfffffffd0a0a7812 */ /* 0x000fe200078ec0ff */
[----:B------:R-:W2:Y:S01]  /*19d0*/  LDC R26, c[0x0][0x404] ;  /* 0x00010100ff1a7b82 */ /* 0x000ea20000000800 */
[----:B------:R-:W-:Y:S01]  /*19e0*/  FMUL.FTZ R15, R15, R20 ;  /* 0x000000140f0f7220 */ /* 0x000fe20000410000 */
[----:B------:R-:W-:Y:S01]  /*19f0*/  BSSY.RECONVERGENT B1, `(.L_x_8535) ;  /* 0x000005d000017945 */ /* 0x000fe20003800200 */
[----:B------:R-:W-:Y:S01]  /*1a00*/  PRMT R172, R172, 0x7632, R172 ;  /* 0x00007632acac7816 */ /* 0x000fe200000000ac */
[----:B------:R-:W-:-:S02]  /*1a10*/  IMAD.MOV.U32 R32, RZ, RZ, 0x2 ;  /* 0x00000002ff207424 */ /* 0x000fc400078e00ff */
[----:B-1----:R-:W-:Y:S01]  /*1a20*/  FMUL.FTZ R15, R15, R28 ;  /* 0x0000001c0f0f7220 */ /* 0x002fe20000410000 */
[----:B--2---:R-:W-:-:S04]  /*1a30*/  FSETP.GTU.FTZ.AND P0, PT, R11, R26, PT ;  /* 0x0000001a0b00720b */ /* 0x004fc80003f1c000 */
[----:B------:R-:W-:Y:S02]  /*1a40*/  FSEL R11, R15, RZ, !P0 ;  /* 0x000000ff0f0b7208 */ /* 0x000fe40004000000 */
[----:B------:R-:W-:Y:S02]  /*1a50*/  PLOP3.LUT P0, PT, P0, PT, PT, 0x8, 0x80 ;  /* 0x000000000080781c */ /* 0x000fe4000070e170 */
[----:B------:R-:W-:Y:S01]  /*1a60*/  MOV R15, R12 ;  /* 0x0000000c000f7202 */ /* 0x000fe20000000f00 */
[----:B------:R-:W-:-:S10]  /*1a70*/  FFMA.FTZ R11, R11, R152, R30 ;  /* 0x000000980b0b7223 */ /* 0x000fd4000001001e */
        /* <DEDUP_REMOVED lines=10> */
.L_x_8537:
        /* <DEDUP_REMOVED lines=13> */
.L_x_8539:
[----:B------:R-:W-:Y:S05]  /*1bf0*/  BSYNC.RECONVERGENT B2 ;  /* 0x0000000000027941 */ /* 0x000fea0003800200 */
.L_x_8538:
        /* <DEDUP_REMOVED lines=57> */
[----:B------:R-:W-:Y:S01]  /*1f90*/  MOV R15, R22 ;  /* 0x00000016000f7202 */ /* 0x000fe20000000f00 */
[----:B------:R-:W-:Y:S01]  /*1fa0*/  IMAD.MOV.U32 R22, RZ, RZ, R200 ;  /* 0x000000ffff167224 */ /* 0x000fe200078e00c8 */
[----:B------:R-:W-:-:S07]  /*1fb0*/  LOP3.LUT R14, R17, R180, R201, 0x96, !PT ;  /* 0x000000b4110e7212 */ /* 0x000fce00078e96c9 */
.L_x_8536:
[----:B------:R-:W-:Y:S05]  /*1fc0*/  BSYNC.RECONVERGENT B1 ;  /* 0x0000000000017941 */ /* 0x000fea0003800200 */
.L_x_8535:
[----:B------:R-:W-:Y:S01]  /*1fd0*/  I2FP.F32.U32 R13, R15 ;  /* 0x0000000f000d7245 */ /* 0x000fe20000201000 */
[----:B------:R-:W-:Y:S01]  /*1fe0*/  BSSY.RECONVERGENT B1, `(.L_x_8540) ;  /* 0x0000062000017945 */ /* 0x000fe20003800200 */
[----:B------:R-:W-:Y:S01]  /*1ff0*/  SHF.L.U32 R15, R172, 0x10, RZ ;  /* 0x00000010ac0f7819 */ /* 0x000fe200000006ff */
[----:B------:R-:W-:Y:S01]  /*2000*/  IMAD.MOV.U32 R34, RZ, RZ, 0x2 ;  /* 0x00000002ff227424 */ /* 0x000fe200078e00ff */
[----:B------:R-:W-:Y:S01]  /*2010*/  ISETP.NE.AND P1, PT, R32, 0x1, PT ;  /* 0x000000012000780c */ /* 0x000fe20003f25270 */
[----:B------:R-:W-:Y:S01]  /*2020*/  FFMA.FTZ R13, R13, R24, 1.1641532182693481445e-10 ;  /* 0x2f0000000d0d7423 */ /* 0x000fe20000010018 */
[----:B------:R-:W-:Y:S01]  /*2030*/  PRMT R17, R48, 0x7632, R17 ;  /* 0x0000763230117816 */ /* 0x000fe20000000011 */
[----:B------:R-:W-:-:S03]  /*2040*/  FMUL.FTZ R15, R15, R20 ;  /* 0x000000140f0f7220 */ /* 0x000fc60000410000 */
[----:B------:R-:W-:Y:S01]  /*2050*/  FSETP.GTU.FTZ.AND P0, PT, R13, R26, PT ;  /* 0x0000001a0d00720b */ /* 0x000fe20003f1c000 */
[----:B------:R-:W-:Y:S01]  /*2060*/  FMUL.FTZ R15, R15, R28 ;  /* 0x0000001c0f0f7220 */ /* 0x000fe20000410000 */
[----:B------:R-:W-:-:S04]  /*2070*/  IMAD.U32 R13, R17, 0x10000, RZ ;  /* 0x00010000110d7824 */ /* 0x000fc800078e00ff */
        /* <DEDUP_REMOVED lines=13> */
.L_x_8542:
        /* <DEDUP_REMOVED lines=13> */
.L_x_8544:
[----:B------:R-:W-:Y:S05]  /*2220*/  BSYNC.RECONVERGENT B2 ;  /* 0x0000000000027941 */ /* 0x000fea0003800200 */
.L_x_8543:
        /* <DEDUP_REMOVED lines=54> */
[----:B------:R-:W-:Y:S01]  /*2590*/  VIADD R17, R178, 0x8ff34781 ;  /* 0x8ff34781b2117836 */ /* 0x000fe20000000000 */
[----:B------:R-:W-:Y:S01]  /*25a0*/  MOV R12, R14 ;  /* 0x0000000e000c7202 */ /* 0x000fe20000000f00 */
[----:B------:R-:W-:-:S03]  /*25b0*/  IMAD.WIDE.U32 R182, R182, -0x2daee0ad, RZ ;  /* 0xd2511f53b6b67825 */ /* 0x000fc600078e00ff */
[----:B------:R-:W-:Y:S01]  /*25c0*/  LOP3.LUT R0, R17, R200, R15, 0x96, !PT ;  /* 0x000000c811007212 */ /* 0x000fe200078e960f */
[----:B------:R-:W-:Y:S01]  /*25d0*/  IMAD.MOV.U32 R15, RZ, RZ, R22 ;  /* 0x000000ffff0f7224 */ /* 0x000fe200078e0016 */
[----:B------:R-:W-:Y:S01]  /*25e0*/  LOP3.LUT R14, R181, R180, R183, 0x96, !PT ;  /* 0x000000b4b50e7212 */ /* 0x000fe200078e96b7 */
[----:B------:R-:W-:-:S07]  /*25f0*/  IMAD.MOV.U32 R22, RZ, RZ, R182 ;  /* 0x000000ffff167224 */ /* 0x000fce00078e00b6 */
.L_x_8541:
[----:B------:R-:W-:Y:S05]  /*2600*/  BSYNC.RECONVERGENT B1 ;  /* 0x0000000000017941 */ /* 0x000fea0003800200 */
.L_x_8540:
        /* <DEDUP_REMOVED lines=9> */
[----:B------:R-:W-:-:S04]  /*26a0*/  FSETP.GTU.FTZ.AND P1, PT, R15, R26, PT ;  /* 0x0000001a0f00720b */ /* 0x000fc80003f3c000 */
[----:B------:R-:W-:Y:S02]  /*26b0*/  FSEL R15, R17, RZ, !P1 ;  /* 0x000000ff110f7208 */ /* 0x000fe40004800000 */
[----:B------:R-:W-:Y:S02]  /*26c0*/  PLOP3.LUT P1, PT, P1, PT, PT, 0x8, 0x80 ;  /* 0x000000000080781c */ /* 0x000fe40000f2e170 */
[----:B------:R-:W-:Y:S01]  /*26d0*/  PRMT R17, R173, 0x7632, R17 ;  /* 0x00007632ad117816 */ /* 0x000fe20000000011 */
        /* <DEDUP_REMOVED lines=11> */
.L_x_8547:
        /* <DEDUP_REMOVED lines=13> */
.L_x_8549:
[----:B------:R-:W-:Y:S05]  /*2860*/  BSYNC.RECONVERGENT B2 ;  /* 0x0000000000027941 */ /* 0x000fea0003800200 */
.L_x_8548:
        /* <DEDUP_REMOVED lines=8> */
[----:B------:R-:W-:Y:S02]  /*28f0*/  VIADD R173, R178, 0x3c6ef372 ;  /* 0x3c6ef372b2ad7836 */ /* 0x000fe40000000000 */
[----:B------:R-:W-:Y:S01]  /*2900*/  IMAD.MOV.U32 R30, RZ, RZ, R22 ;  /* 0x000000ffff1e7224 */ /* 0x000fe200078e0016 */
        /* <DEDUP_REMOVED lines=51> */
.L_x_8546:
[----:B------:R-:W-:Y:S05]  /*2c40*/  BSYNC.RECONVERGENT B1 ;  /* 0x0000000000017941 */ /* 0x000fea0003800200 */
.L_x_8545:
[----:B------:R-:W-:Y:S01]  /*2c50*/  I2FP.F32.U32 R173, R30 ;  /* 0x0000001e00ad7245 */ /* 0x000fe20000201000 */
[----:B------:R-:W-:Y:S01]  /*2c60*/  IMAD.U32 R17, R17, 0x10000, RZ ;  /* 0x0001000011117824 */ /* 0x000fe200078e00ff */
[----:B------:R-:W-:Y:S01]  /*2c70*/  ISETP.NE.AND P3, PT, R32, 0x1, PT ;  /* 0x000000012000780c */ /* 0x000fe20003f65270 */
[----:B------:R-:W-:Y:S01]  /*2c80*/  BSSY.RECONVERGENT B1, `(.L_x_8550) ;  /* 0x0000060000017945 */ /* 0x000fe20003800200 */
[----:B------:R-:W-:Y:S01]  /*2c90*/  PRMT R30, R49, 0x7632, R30 ;  /* 0x00007632311e7816 */ /* 0x000fe2000000001e */
[----:B------:R-:W-:Y:S01]  /*2ca0*/  FFMA.FTZ R173, R173, R24, 1.1641532182693481445e-10 ;  /* 0x2f000000adad7423 */ /* 0x000fe20000010018 */
[----:B------:R-:W-:Y:S01]  /*2cb0*/  FMUL.FTZ R17, R17, R20 ;  /* 0x0000001411117220 */ /* 0x000fe20000410000 */
[----:B------:R-:W-:-:S03]  /*2cc0*/  IMAD.MOV.U32 R34, RZ, RZ, 0x2 ;  /* 0x00000002ff227424 */ /* 0x000fc600078e00ff */
[----:B------:R-:W-:Y:S01]  /*2cd0*/  FMUL.FTZ R17, R17, R28 ;  /* 0x0000001c11117220 */ /* 0x000fe20000410000 */
[----:B------:R-:W-:Y:S02]  /*2ce0*/  FSETP.GTU.FTZ.AND P2, PT, R173, R26, PT ;  /* 0x0000001aad00720b */ /* 0x000fe40003f5c000 */
[----:B------:R-:W-:Y:S02]  /*2cf0*/  SHF.L.U32 R173, R30, 0x10, RZ ;  /* 0x000000101ead7819 */ /* 0x000fe400000006ff */
        /* <DEDUP_REMOVED lines=13> */
.L_x_8552:
        /* <DEDUP_REMOVED lines=13> */
.L_x_8554:
[----:B------:R-:W-:Y:S05]  /*2ea0*/  BSYNC.RECONVERGENT B2 ;  /* 0x0000000000027941 */ /* 0x000fea0003800200 */
.L_x_8553:
        /* <DEDUP_REMOVED lines=58> */
[----:B------:R-:W-:Y:S01]  /*3250*/  IMAD.MOV.U32 R12, RZ, RZ, R182 ;  /* 0x000000ffff0c7224 */ /* 0x000fe200078e00b6 */
[----:B------:R-:W-:Y:S01]  /*3260*/  LOP3.LUT R14, R201, R172, R181, 0x96, !PT ;  /* 0x000000acc90e7212 */ /* 0x000fe200078e96b5 */
[----:B------:R-:W-:-:S07]  /*3270*/  IMAD.MOV.U32 R22, RZ, RZ, R180 ;  /* 0x000000ffff167224 */ /* 0x000fce00078e00b4 */
.L_x_8551:
[----:B------:R-:W-:Y:S05]  /*3280*/  BSYNC.RECONVERGENT B1 ;  /* 0x0000000000017941 */ /* 0x000fea0003800200 */
.L_x_8550:
        /* <DEDUP_REMOVED lines=10> */
[----:B------:R-:W-:-:S05]  /*3330*/  FMUL.FTZ R181, R181, R28 ;  /* 0x0000001cb5b57220 */ /* 0x000fca0000410000 */
        /* <DEDUP_REMOVED lines=13> */
.L_x_8557:
        /* <DEDUP_REMOVED lines=13> */
.L_x_8559:
[----:B------:R-:W-:Y:S05]  /*34e0*/  BSYNC.RECONVERGENT B2 ;  /* 0x0000000000027941 */ /* 0x000fea0003800200 */
.L_x_8558:
        /* <DEDUP_REMOVED lines=61> */
.L_x_8556:
[----:B------:R-:W-:Y:S05]  /*38c0*/  BSYNC.RECONVERGENT B1 ;  /* 0x0000000000017941 */ /* 0x000fea0003800200 */
.L_x_8555:
[----:B------:R-:W-:Y:S01]  /*38d0*/  I2FP.F32.U32 R173, R30 ;  /* 0x0000001e00ad7245 */ /* 0x000fe20000201000 */
[----:B------:R-:W-:Y:S01]  /*38e0*/  IMAD.U32 R183, R174, 0x10000, RZ ;  /* 0x00010000aeb77824 */ /* 0x000fe200078e00ff */
[----:B------:R-:W-:Y:S01]  /*38f0*/  ISETP.NE.AND P5, PT, R32, 0x1, PT ;  /* 0x000000012000780c */ /* 0x000fe20003fa5270 */
[----:B------:R-:W-:Y:S01]  /*3900*/  BSSY.RECONVERGENT B1, `(.L_x_8560) ;  /* 0x0000060000017945 */ /* 0x000fe20003800200 */
[----:B------:R-:W-:Y:S01]  /*3910*/  PRMT R30, R50, 0x7632, R30 ;  /* 0x00007632321e7816 */ /* 0x000fe2000000001e */
[----:B------:R-:W-:Y:S01]  /*3920*/  FFMA.FTZ R173, R173, R24, 1.1641532182693481445e-10 ;  /* 0x2f000000adad7423 */ /* 0x000fe20000010018 */
[----:B------:R-:W-:Y:S01]  /*3930*/  FMUL.FTZ R183, R183, R20 ;  /* 0x00000014b7b77220 */ /* 0x000fe20000410000 */
[----:B------:R-:W-:Y:S02]  /*3940*/  MOV R36, 0x2 ;  /* 0x0000000200247802 */ /* 0x000fe40000000f00 */
[----:B------:R-:W-:Y:S02]  /*3950*/  IMAD.U32 R201, R30, 0x10000, RZ ;  /* 0x000100001ec97824 */ /* 0x000fe400078e00ff */
        /* <DEDUP_REMOVED lines=15> */
.L_x_8562:
        /* <DEDUP_REMOVED lines=13> */
.L_x_8564:
[----:B------:R-:W-:Y:S05]  /*3b20*/  BSYNC.RECONVERGENT B2 ;  /* 0x0000000000027941 */ /* 0x000fea0003800200 */
.L_x_8563:
        /* <DEDUP_REMOVED lines=61> */
.L_x_8561:
[----:B------:R-:W-:Y:S05]  /*3f00*/  BSYNC.RECONVERGENT B1 ;  /* 0x0000000000017941 */ /* 0x000fea0003800200 */
.L_x_8560:
[----:B------:R-:W-:Y:S01]  /*3f10*/  I2FP.F32.U32 R173, R30 ;  /* 0x0000001e00ad7245 */ /* 0x000fe20000201000 */
[----:B------:R-:W-:Y:S01]  /*3f20*/  IMAD.U32 R201, R175, 0x10000, RZ ;  /* 0x00010000afc97824 */ /* 0x000fe200078e00ff */
[----:B------:R-:W-:Y:S01]  /*3f30*/  ISETP.NE.AND P6, PT, R36, 0x1, PT ;  /* 0x000000012400780c */ /* 0x000fe20003fc5270 */
[----:B------:R-:W-:Y:S01]  /*3f40*/  BSSY.RECONVERGENT B1, `(.L_x_8565) ;  /* 0x0000062000017945 */ /* 0x000fe20003800200 */
[----:B------:R-:W-:Y:S01]  /*3f50*/  SHF.L.U32 R30, R51, 0x10, RZ ;  /* 0x00000010331e7819 */ /* 0x000fe200000006ff */
[----:B------:R-:W-:Y:S01]  /*3f60*/  FFMA.FTZ R173, R173, R24, 1.1641532182693481445e-10 ;  /* 0x2f000000adad7423 */ /* 0x000fe20000010018 */
[----:B------:R-:W-:Y:S01]  /*3f70*/  FMUL.FTZ R201, R201, R20 ;  /* 0x00000014c9c97220 */ /* 0x000fe20000410000 */
[----:B------:R-:W-:Y:S02]  /*3f80*/  IMAD.MOV.U32 R32, RZ, RZ, 0x2 ;  /* 0x00000002ff207424 */ /* 0x000fe400078e00ff */
[----:B------:R-:W-:Y:S02]  /*3f90*/  IMAD.MOV.U32 R34, RZ, RZ, R12 ;  /* 0x000000ffff227224 */ /* 0x000fe400078e000c */
[----:B------:R-:W-:Y:S01]  /*3fa0*/  FMUL.FTZ R201, R201, R28 ;  /* 0x0000001cc9c97220 */ /* 0x000fe20000410000 */
[----:B------:R-:W-:-:S04]  /*3fb0*/  FSETP.GTU.FTZ.AND P5, PT, R173, R26, PT ;  /* 0x0000001aad00720b */ /* 0x000fc80003fbc000 */
[----:B------:R-:W-:Y:S02]  /*3fc0*/  FSEL R201, R201, RZ, !P5 ;  /* 0x000000ffc9c97208 */ /* 0x000fe40006800000 */
[----:B------:R-:W-:-:S03]  /*3fd0*/  PLOP3.LUT P5, PT, P5, PT, PT, 0x8, 0x80 ;  /* 0x000000000080781c */ /* 0x000fc60002fae170 */
[--C-:B------:R-:W-:Y:S01]  /*3fe0*/  FFMA.FTZ R201, R201, R150, R30.reuse ;  /* 0x00000096c9c97223 */ /* 0x100fe2000001001e */
[----:B------:R-:W-:Y:S01]  /*3ff0*/  PRMT R30, R175, 0x7632, R30 ;  /* 0x00007632af1e7816 */ /* 0x000fe2000000001e */
        /* <DEDUP_REMOVED lines=9> */
.L_x_8567:
        /* <DEDUP_REMOVED lines=15> */
.L_x_8569:
[----:B------:R-:W-:Y:S05]  /*4180*/  BSYNC.RECONVERGENT B2 ;  /* 0x0000000000027941 */ /* 0x000fea0003800200 */
.L_x_8568:
        /* <DEDUP_REMOVED lines=59> */
[----:B------:R-:W-:Y:S01]  /*4540*/  LOP3.LUT R14, R221, R174, R173, 0x96, !PT ;  /* 0x000000aedd0e7212 */ /* 0x000fe200078e96ad */
[----:B------:R-:W-:-:S07]  /*4550*/  IMAD.MOV.U32 R22, RZ, RZ, R172 ;  /* 0x000000ffff167224 */ /* 0x000fce00078e00ac */
.L_x_8566:
[----:B------:R-:W-:Y:S05]  /*4560*/  BSYNC.RECONVERGENT B1 ;  /* 0x0000000000017941 */ /* 0x000fea0003800200 */
.L_x_8565:
[----:B------:R-:W-:Y:S02]  /*4570*/  I2FP.F32.U32 R173, R34 ;  /* 0x0000002200ad7245 */ /* 0x000fe40000201000 */
[----:B------:R-:W-:Y:S02]  /*4580*/  SHF.L.U32 R175, R30, 0x10, RZ ;  /* 0x000000101eaf7819 */ /* 0x000fe400000006ff */
[----:B------:R-:W-:Y:S01]  /*4590*/  PRMT R30, R51, 0x7632, R30 ;  /* 0x00007632331e7816 */ /* 0x000fe2000000001e */
[----:B------:R-:W-:Y:S01]  /*45a0*/  FFMA.FTZ R173, R173, R24, 1.1641532182693481445e-10 ;  /* 0x2f000000adad7423 */ /* 0x000fe20000010018 */
[----:B------:R-:W-:Y:S01]  /*45b0*/  F2FP.BF16.F32.PACK_AB R174, R183, R181 ;  /* 0x000000b5b7ae723e */ /* 0x000fe200000010ff */
[----:B------:R-:W-:Y:S01]  /*45c0*/  FMUL.FTZ R175, R175, R20 ;  /* 0x00000014afaf7220 */ /* 0x000fe20000410000 */
[----:B------:R-:W-:Y:S01]  /*45d0*/  F2FP.BF16.F32.PACK_AB R172, R13, R11 ;  /* 0x0000000b0dac723e */ /* 0x000fe200000010ff */
[----:B------:R-:W-:Y:S01]  /*45e0*/  IMAD.U32 R203, R30, 0x10000, RZ ;  /* 0x000100001ecb7824 */ /* 0x000fe200078e00ff */
[----:B------:R-:W-:Y:S01]  /*45f0*/  FSETP.GTU.FTZ.AND P6, PT, R173, R26, PT ;  /* 0x0000001aad00720b */ /* 0x000fe20003fdc000 */
[----:B------:R-:W-:Y:S01]  /*4600*/  FMUL.FTZ R175, R175, R28 ;  /* 0x0000001cafaf7220 */ /* 0x000fe20000410000 */
[----:B------:R-:W-:-:S04]  /*4610*/  F2FP.BF16.F32.PACK_AB R173, R17, R15 ;  /* 0x0000000f11ad723e */ /* 0x000fc800000010ff */
[----:B------:R-:W-:Y:S02]  /*4620*/  FSEL R24, R175, RZ, !P6 ;  /* 0x000000ffaf187208 */ /* 0x000fe40007000000 */
[----:B------:R-:W-:-:S03]  /*4630*/  PLOP3.LUT P6, PT, P6, PT, PT, 0x8, 0x80 ;  /* 0x000000000080781c */ /* 0x000fc600037ce170 */
[----:B------:R-:W-:-:S05]  /*4640*/  FFMA.FTZ R203, R24, R151, R203 ;  /* 0x0000009718cb7223 */ /* 0x000fca00000100cb */
[----:B------:R-:W-:Y:S01]  /*4650*/  F2FP.BF16.F32.PACK_AB R175, R203, R201 ;  /* 0x000000c9cbaf723e */ /* 0x000fe200000010ff */
[----:B------:R-:W-:Y:S06]  /*4660*/  BRA `(.L_x_8570) ;  /* 0x0000003000847947 */ /* 0x000fec0003800000 */
.L_x_8530:
        /* <DEDUP_REMOVED lines=16> */
.L_x_8573:
        /* <DEDUP_REMOVED lines=13> */
.L_x_8575:
[----:B------:R-:W-:Y:S05]  /*4840*/  BSYNC.RECONVERGENT B2 ;  /* 0x0000000000027941 */ /* 0x000fea0003800200 */
.L_x_8574:
        /* <DEDUP_REMOVED lines=51> */
[----:B------:R-:W-:Y:S01]  /*4b80*/  LOP3.LUT R11, R11, R182, R13, 0x96, !PT ;  /* 0x000000b60b0b7212 */ /* 0x000fe200078e960d */
[----:B------:R-:W-:-:S04]  /*4b90*/  IMAD.WIDE.U32 R182, R17, -0x326172a9, RZ ;  /* 0xcd9e8d5711b67825 */ /* 0x000fc800078e00ff */
[----:B------:R-:W-:-:S04]  /*4ba0*/  IMAD.WIDE.U32 R180, R11, -0x2daee0ad, RZ ;  /* 0xd2511f530bb47825 */ /* 0x000fc800078e00ff */
[----:B------:R-:W-:Y:S02]  /*4bb0*/  VIADD R13, R178, 0x8ff34781 ;  /* 0x8ff34781b20d7836 */ /* 0x000fe40000000000 */
[----:B------:R-:W-:Y:S02]  /*4bc0*/  VIADD R11, R179, 0x96a522ad ;  /* 0x96a522adb30b7836 */ /* 0x000fe40000000000 */
[----:B------:R-:W-:Y:S01]  /*4bd0*/  IMAD.MOV.U32 R22, RZ, RZ, R180 ;  /* 0x000000ffff167224 */ /* 0x000fe200078e00b4 */
[----:B------:R-:W-:Y:S02]  /*4be0*/  LOP3.LUT R0, R13, R12, R183, 0x96, !PT ;  /* 0x0000000c0d007212 */ /* 0x000fe400078e96b7 */
[----:B------:R-:W-:Y:S01]  /*4bf0*/  LOP3.LUT R14, R11, R14, R181, 0x96, !PT ;  /* 0x0000000e0b0e7212 */ /* 0x000fe200078e96b5 */
[----:B------:R-:W-:Y:S01]  /*4c00*/  IMAD.MOV.U32 R11, RZ, RZ, R26 ;  /* 0x000000ffff0b7224 */ /* 0x000fe200078e001a */
[----:B------:R-:W-:-:S07]  /*4c10*/  MOV R12, R182 ;  /* 0x000000b6000c7202 */ /* 0x000fce0000000f00 */
.L_x_8572:
[----:B------:R-:W-:Y:S05]  /*4c20*/  BSYNC.RECONVERGENT B1 ;  /* 0x0000000000017941 */ /* 0x000fea0003800200 */
.L_x_8571:
[----:B------:R-:W1:Y:S01]  /*4c30*/  LDC R28, c[0x0][0x408] ;  /* 0x00010200ff1c7b82 */ /* 0x000e620000000800 */
[----:B------:R-:W-:Y:S01]  /*4c40*/  I2FP.F32.U32 R11, R11 ;  /* 0x0000000b000b7245 */ /* 0x000fe20000201000 */
[----:B------:R-:W-:Y:S01]  /*4c50*/  IMAD.MOV.U32 R24, RZ, RZ, 0x2f800000 ;  /* 0x2f800000ff187424 */ /* 0x000fe200078e00ff */
[----:B------:R-:W-:Y:S01]  /*4c60*/  ISETP.NE.AND P1, PT, R15, 0x1, PT ;  /* 0x000000010f00780c */ /* 0x000fe20003f25270 */
[----:B-----5:R-:W-:Y:S01]  /*4c70*/  IMAD.U32 R13, R172, 0x10000, RZ ;  /* 0x00010000ac0d7824 */ /* 0x020fe200078e00ff */
[----:B------:R-:W-:Y:S01]  /*4c80*/  LOP3.LUT R10, R10, 0xfffffffd, RZ, 0xc0, !PT ;  /* 0xfffffffd0a0a7812 */ /* 0x000fe200078ec0ff */
[----:B------:R-:W-:Y:S01]  /*4c90*/  FFMA.FTZ R11, R11, R24, 1.1641532182693481445e-10 ;  /* 0x2f0000000b0b7423 */ /* 0x000fe20000010018 */
[----:B------:R-:W-:Y:S01]  /*4ca0*/  BSSY.RECONVERGENT B1, `(.L_x_8576) ;  /* 0x000005f000017945 */ /* 0x000fe20003800200 */
[----:B------:R-:W2:Y:S01]  /*4cb0*/  LDC R26, c[0x0][0x404] ;  /* 0x00010100ff1a7b82 */ /* 0x000ea20000000800 */
[----:B------:R-:W-:Y:S01]  /*4cc0*/  FMUL.FTZ R13, R13, R20 ;  /* 0x000000140d0d7220 */ /* 0x000fe20000410000 */
[----:B------:R-:W-:Y:S01]  /*4cd0*/  HFMA2 R17, -RZ, RZ, 0, 1.1920928955078125e-07 ;  /* 0x00000002ff117431 */ /* 0x000fe200000001ff */
[----:B------:R-:W-:-:S02]  /*4ce0*/  PRMT R172, R172, 0x7632, R172 ;  /* 0x00007632acac7816 */ /* 0x000fc400000000ac */
[----:B-1----:R-:W-:Y:S01]  /*4cf0*/  FMUL.FTZ R13, R13, R28 ;  /* 0x0000001c0d0d7220 */ /* 0x002fe20000410000 */
[----:B--2---:R-:W-:-:S04]  /*4d00*/  FSETP.GTU.FTZ.AND P0, PT, R11, R26, PT ;  /* 0x0000001a0b00720b */ /* 0x004fc80003f1c000 */
[----:B------:R-:W-:Y:S01]  /*4d10*/  FSEL R11, R13, RZ, !P0 ;  /* 0x000000ff0d0b7208 */ /* 0x000fe20004000000 */
[----:B------:R-:W-:Y:S01]  /*4d20*/  IMAD.MOV.U32 R13, RZ, RZ, R12 ;  /* 0x000000ffff0d7224 */ /* 0x000fe200078e000c */
        /* <DEDUP_REMOVED lines=12> */
.L_x_8578:
        /* <DEDUP_REMOVED lines=13> */
.L_x_8580:
[----:B------:R-:W-:Y:S05]  /*4ec0*/  BSYNC.RECONVERGENT B2 ;  /* 0x0000000000027941 */ /* 0x000fea0003800200 */
.L_x_8579:
        /* <DEDUP_REMOVED lines=60> */
.L_x_8577:
[----:B------:R-:W-:Y:S05]  /*5290*/  BSYNC.RECONVERGENT B1 ;  /* 0x0000000000017941 */ /* 0x000fea0003800200 */
.L_x_8576:
[----:B------:R-:W-:Y:S01]  /*52a0*/  I2FP.F32.U32 R13, R13 ;  /* 0x0000000d000d7245 */ /* 0x000fe20000201000 */
[----:B------:R-:W-:Y:S01]  /*52b0*/  IMAD.U32 R15, R172, 0x10000, RZ ;  /* 0x00010000ac0f7824 */ /* 0x000fe200078e00ff */
[----:B------:R-:W-:Y:S01]  /*52c0*/  ISETP.NE.AND P1, PT, R17, 0x1, PT ;  /* 0x000000011100780c */ /* 0x000fe20003f25270 */
[----:B------:R-:W-:Y:S01]  /*52d0*/  BSSY.RECONVERGENT B1, `(.L_x_8581) ;  /* 0x000005e000017945 */ /* 0x000fe20003800200 */
[----:B------:R-:W-:Y:S02]  /*52e0*/  IMAD.MOV.U32 R32, RZ, RZ, 0x2 ;  /* 0x00000002ff207424 */ /* 0x000fe400078e00ff */
[----:B------:R-:W-:Y:S01]  /*52f0*/  FFMA.FTZ R13, R13, R24, 1.1641532182693481445e-10 ;  /* 0x2f0000000d0d7423 */ /* 0x000fe20000010018 */
[----:B------:R-:W-:-:S04]  /*5300*/  FMUL.FTZ R15, R15, R20 ;  /* 0x000000140f0f7220 */ /* 0x000fc80000410000 */
[----:B------:R-:W-:Y:S01]  /*5310*/  FMUL.FTZ R15, R15, R28 ;  /* 0x0000001c0f0f7220 */ /* 0x000fe20000410000 */
[----:B------:R-:W-:-:S04]  /*5320*/  FSETP.GTU.FTZ.AND P0, PT, R13, R26, PT ;  /* 0x0000001a0d00720b */ /* 0x000fc80003f1c000 */
        /* <DEDUP_REMOVED lines=13> */
.L_x_8583:
        /* <DEDUP_REMOVED lines=13> */
.L_x_8585:
[----:B------:R-:W-:Y:S05]  /*54d0*/  BSYNC.RECONVERGENT B2 ;  /* 0x0000000000027941 */ /* 0x000fea0003800200 */
.L_x_8584:
        /* <DEDUP_REMOVED lines=61> */
.L_x_8582:
[----:B------:R-:W-:Y:S05]  /*58b0*/  BSYNC.RECONVERGENT B1 ;  /* 0x0000000000017941 */ /* 0x000fea0003800200 */
.L_x_8581:
[----:B------:R-:W-:Y:S01]  /*58c0*/  I2FP.F32.U32 R15, R15 ;  /* 0x0000000f000f7245 */ /* 0x000fe20000201000 */
[----:B------:R-:W-:Y:S01]  /*58d0*/  IMAD.U32 R17, R173, 0x10000, RZ ;  /* 0x00010000ad117824 */ /* 0x000fe200078e00ff */
[----:B------:R-:W-:Y:S01]  /*58e0*/  ISETP.NE.AND P2, PT, R32, 0x1, PT ;  /* 0x000000012000780c */ /* 0x000fe20003f45270 */
[----:B------:R-:W-:Y:S01]  /*58f0*/  BSSY.RECONVERGENT B1, `(.L_x_8586) ;  /* 0x000005f000017945 */ /* 0x000fe20003800200 */
[----:B------:R-:W-:Y:S02]  /*5900*/  IMAD.MOV.U32 R34, RZ, RZ, 0x2 ;  /* 0x00000002ff227424 */ /* 0x000fe400078e00ff */
[----:B------:R-:W-:Y:S01]  /*5910*/  FFMA.FTZ R15, R15, R24, 1.1641532182693481445e-10 ;  /* 0x2f0000000f0f7423 */ /* 0x000fe20000010018 */
[----:B------:R-:W-:Y:S01]  /*5920*/  FMUL.FTZ R17, R17, R20 ;  /* 0x0000001411117220 */ /* 0x000fe20000410000 */
[----:B------:R-:W-:-:S03]  /*5930*/  MOV R30, R12 ;  /* 0x0000000c001e7202 */ /* 0x000fc60000000f00 */
[----:B------:R-:W-:Y:S01]  /*5940*/  FMUL.FTZ R17, R17, R28 ;  /* 0x0000001c11117220 */ /* 0x000fe20000410000 */
[----:B------:R-:W-:-:S04]  /*5950*/  FSETP.GTU.FTZ.AND P1, PT, R15, R26, PT ;  /* 0x0000001a0f00720b */ /* 0x000fc80003f3c000 */
[----:B------:R-:W-:Y:S02]  /*5960*/  FSEL R15, R17, RZ, !P1 ;  /* 0x000000ff110f7208 */ /* 0x000fe40004800000 */
[----:B------:R-:W-:Y:S02]  /*5970*/  PLOP3.LUT P1, PT, P1, PT, PT, 0x8, 0x80 ;  /* 0x000000000080781c */ /* 0x000fe40000f2e170 */
[----:B------:R-:W-:Y:S01]  /*5980*/  PRMT R17, R173, 0x7632, R17 ;  /* 0x00007632ad117816 */ /* 0x000fe20000000011 */
        /* <DEDUP_REMOVED lines=10> */
.L_x_8588:
        /* <DEDUP_REMOVED lines=13> */
.L_x_8590:
[----:B------:R-:W-:Y:S05]  /*5b00*/  BSYNC.RECONVERGENT B2 ;  /* 0x0000000000027941 */ /* 0x000fea0003800200 */
.L_x_8589:
[----:B------:R-:W-:Y:S01]  /*5b10*/  IMAD.WIDE.U32 R182, R6, -0x326172a9, RZ ;  /* 0xcd9e8d5706b67825 */ /* 0x000fe200078e00ff */
[----:B------:R-:W-:-:S03]  /*5b20*/  LOP3.LUT R172, R9, R181, R179, 0x96, !PT ;  /* 0x000000b509ac7212 */ /* 0x000fc600078e96b3 */
[----:B------:R-:W-:Y:S01]  /*5b30*/  HFMA2 R34, -RZ, RZ, 0, 0 ;  /* 0x00000000ff227431 */ /* 0x000fe200000001ff */
[----:B------:R-:W-:Y:S01]  /*5b40*/  IADD3 R181, PT, PT, R178, -0x61c88647, RZ ;  /* 0x9e3779b9b2b57810 */ /* 0x000fe20007ffe0ff */
[----:B------:R-:W-:Y:S01]  /*5b50*/  IMAD.MOV.U32 R30, RZ, RZ, R22 ;  /* 0x000000ffff1e7224 */ /* 0x000fe200078e0016 */
        /* <DEDUP_REMOVED lines=38> */
[----:B------:R-:W-:Y:S01]  /*5dc0*/  IMAD.WIDE.U32 R202, R173, -0x2daee0ad, RZ ;  /* 0xd2511f53adca7825 */ /* 0x000fe200078e00ff */
[----:B------:R-:W-:Y:S02]  /*5dd0*/  LOP3.LUT R172, R181, R182, R201, 0x96, !PT ;  /* 0x000000b6b5ac7212 */ /* 0x000fe400078e96c9 */
[----:B------:R-:W-:Y:S01]  /*5de0*/  IADD3 R181, PT, PT, R178, -0xe443238, RZ ;  /* 0xf1bbcdc8b2b57810 */ /* 0x000fe20007ffe0ff */
        /* <DEDUP_REMOVED lines=15> */
.L_x_8587:
[----:B------:R-:W-:Y:S05]  /*5ee0*/  BSYNC.RECONVERGENT B1 ;  /* 0x0000000000017941 */ /* 0x000fea0003800200 */
.L_x_8586:
        /* <DEDUP_REMOVED lines=22> */
.L_x_8593:
        /* <DEDUP_REMOVED lines=13> */
.L_x_8595:
[----:B------:R-:W-:Y:S05]  /*6120*/  BSYNC.RECONVERGENT B2 ;  /* 0x0000000000027941 */ /* 0x000fea0003800200 */
.L_x_8594:
        /* <DEDUP_REMOVED lines=61> */
.L_x_8592:
[----:B------:R-:W-:Y:S05]  /*6500*/  BSYNC.RECONVERGENT B1 ;  /* 0x0000000000017941 */ /* 0x000fea0003800200 */
.L_x_8591:
[----:B------:R-:W-:Y:S01]  /*6510*/  I2FP.F32.U32 R173, R30 ;  /* 0x0000001e00ad7245 */ /* 0x000fe20000201000 */
[----:B------:R-:W-:Y:S01]  /*6520*/  IMAD.U32 R181, R174, 0x10000, RZ ;  /* 0x00010000aeb57824 */ /* 0x000fe200078e00ff */
[----:B------:R-:W-:Y:S01]  /*6530*/  ISETP.NE.AND P4, PT, R32, 0x1, PT ;  /* 0x000000012000780c */ /* 0x000fe20003f85270 */
[----:B------:R-:W-:Y:S01]  /*6540*/  BSSY.RECONVERGENT B1, `(.L_x_8596) ;  /* 0x000005f000017945 */ /* 0x000fe20003800200 */
[----:B------:R-:W-:Y:S01]  /*6550*/  PRMT R174, R174, 0x7632, R174 ;  /* 0x00007632aeae7816 */ /* 0x000fe200000000ae */
        /* <DEDUP_REMOVED lines=18> */
.L_x_8598:
        /* <DEDUP_REMOVED lines=13> */
.L_x_8600:
[----:B------:R-:W-:Y:S05]  /*6750*/  BSYNC.RECONVERGENT B2 ;  /* 0x0000000000027941 */ /* 0x000fea0003800200 */
.L_x_8599:
        /* <DEDUP_REMOVED lines=61> */
.L_x_8597:
[----:B------:R-:W-:Y:S05]  /*6b30*/  BSYNC.RECONVERGENT B1 ;  /* 0x0000000000017941 */ /* 0x000fea0003800200 */
.L_x_8596:
        /* <DEDUP_REMOVED lines=22> */
.L_x_8603:
        /* <DEDUP_REMOVED lines=13> */
.L_x_8605:
[----:B------:R-:W-:Y:S05]  /*6d70*/  BSYNC.RECONVERGENT B2 ;  /* 0x0000000000027941 */ /* 0x000fea0003800200 */
.L_x_8604:
        /* <DEDUP_REMOVED lines=61> */
.L_x_8602:
[----:B------:R-:W-:Y:S05]  /*7150*/  BSYNC.RECONVERGENT B1 ;  /* 0x0000000000017941 */ /* 0x000fea0003800200 */
.L_x_8601:
[----:B------:R-:W-:Y:S01]  /*7160*/  I2FP.F32.U32 R173, R30 ;  /* 0x0000001e00ad7245 */ /* 0x000fe20000201000 */
[C---:B------:R-:W-:Y:S01]  /*7170*/  IMAD.U32 R201, R175.reuse, 0x10000, RZ ;  /* 0x00010000afc97824 */ /* 0x040fe200078e00ff */
        /* <DEDUP_REMOVED lines=21> */
.L_x_8608:
        /* <DEDUP_REMOVED lines=15> */
.L_x_8610:
[----:B------:R-:W-:Y:S05]  /*73c0*/  BSYNC.RECONVERGENT B2 ;  /* 0x0000000000027941 */ /* 0x000fea0003800200 */
.L_x_8609:
        /* <DEDUP_REMOVED lines=61> */
.L_x_8607:
[----:B------:R-:W-:Y:S05]  /*77a0*/  BSYNC.RECONVERGENT B1 ;  /* 0x0000000000017941 */ /* 0x000fea0003800200 */
.L_x_8606:
[----:B------:R-:W-:Y:S01]  /*77b0*/  I2FP.F32.U32 R173, R34 ;  /* 0x0000002200ad7245 */ /* 0x000fe20000201000 */
[----:B------:R-:W-:Y:S01]  /*77c0*/  IMAD.U32 R175, R30, 0x10000, RZ ;  /* 0x000100001eaf7824 */ /* 0x000fe200078e00ff */
[----:B------:R-:W-:Y:S02]  /*77d0*/  F2FP.BF16.F32.PACK_AB R174, R183, R181 ;  /* 0x000000b5b7ae723e */ /* 0x000fe400000010ff */
        /* <DEDUP_REMOVED lines=8> */
[----:B------:R-:W-:-:S05]  /*7860*/  FMUL.FTZ R203, R24, R151 ;  /* 0x0000009718cb7220 */ /* 0x000fca0000410000 */
[----:B------:R-:W-:-:S07]  /*7870*/  F2FP.BF16.F32.PACK_AB R175, R203, R201 ;  /* 0x000000c9cbaf723e */ /* 0x000fce00000010ff */
.L_x_8570:
[----:B------:R-:W1:Y:S01]  /*7880*/  LDC.64 R224, c[0x0][0x3a8] ;  /* 0x0000ea00ffe07b82 */ /* 0x000e620000000a00 */
[----:B------:R-:W-:Y:S02]  /*7890*/  SEL R30, RZ, 0x1000000, !P6 ;  /* 0x01000000ff1e7807 */ /* 0x000fe40007000000 */
[----:B------:R-:W-:Y:S02]  /*78a0*/  SEL R28, RZ, 0x10000, !P5 ;  /* 0x00010000ff1c7807 */ /* 0x000fe40006800000 */
[----:B------:R-:W-:Y:S02]  /*78b0*/  SEL R229, RZ, 0x100, !P4 ;  /* 0x00000100ffe57807 */ /* 0x000fe40006000000 */
[----:B------:R-:W-:Y:S01]  /*78c0*/  LOP3.LUT P6, RZ, R10, 0x2, RZ, 0xc0, !PT ;  /* 0x000000020aff7812 */ /* 0x000fe200078cc0ff */
[----:B------:R-:W2:Y:S01]  /*78d0*/  LDC.64 R220, c[0x0][0x3b0] ;  /* 0x0000ec00ffdc7b82 */ /* 0x000ea20000000a00 */
[----:B------:R-:W-:Y:S02]  /*78e0*/  SEL R26, RZ, 0x1000000, !P2 ;  /* 0x01000000ff1a7807 */ /* 0x000fe40005000000 */
[----:B------:R-:W-:-:S02]  /*78f0*/  SEL R223, RZ, 0x10000, !P1 ;  /* 0x00010000ffdf7807 */ /* 0x000fc40004800000 */
[----:B------:R-:W-:Y:S02]  /*7900*/  SEL R24, RZ, 0x100, !P0 ;  /* 0x00000100ff187807 */ /* 0x000fe40004000000 */
[----:B------:R-:W-:Y:S02]  /*7910*/  LOP3.LUT R229, R229, R30, R28, 0xfe, !PT ;  /* 0x0000001ee5e57212 */ /* 0x000fe400078efe1c */
[----:B------:R-:W-:Y:S02]  /*7920*/  SEL R222, RZ, 0x1, !P3 ;  /* 0x00000001ffde7807 */ /* 0x000fe40005800000 */
[----:B------:R-:W-:Y:S01]  /*7930*/  LOP3.LUT R24, R24, R26, R223, 0xfe, !PT ;  /* 0x0000001a18187212 */ /* 0x000fe200078efedf */
[----:B------:R-:W-:Y:S01]  /*7940*/  IMAD.MOV.U32 R26, RZ, RZ, R22 ;  /* 0x000000ffff1a7224 */ /* 0x000fe200078e0016 */
[----:B------:R-:W-:Y:S02]  /*7950*/  SEL R227, RZ, 0x1, !P6 ;  /* 0x00000001ffe37807 */ /* 0x000fe40007000000 */
[----:B------:R-:W-:Y:S01]  /*7960*/  LOP3.LUT R223, R229, R222, RZ, 0xfc, !PT ;  /* 0x000000dee5df7212 */ /* 0x000fe200078efcff */
[----:B-1----:R-:W-:Y:S01]  /*7970*/  IMAD.WIDE.U32 R224, R16, 0x10, R224 ;  /* 0x0000001010e07825 */ /* 0x002fe200078e00e0 */
[----:B------:R-:W-:-:S02]  /*7980*/  LOP3.LUT R222, R24, R227, RZ, 0xfc, !PT ;  /* 0x000000e318de7212 */ /* 0x000fc400078efcff */
[C---:B------:R-:W-:Y:S02]  /*7990*/  IADD3 R22, PT, PT, R16.reuse, 0x80, RZ ;  /* 0x0000008010167810 */ /* 0x040fe40007ffe0ff */
[----:B------:R1:W-:Y:S01]  /*79a0*/  STG.E.128 desc[UR6][R224.64], R172 ;  /* 0x000000ace0007986 */ /* 0x0003e2000c101d06 */
[----:B--2---:R-:W-:-:S05]  /*79b0*/  IMAD.WIDE.U32 R220, R16, 0x8, R220 ;  /* 0x0000000810dc7825 */ /* 0x004fca00078e00dc */
[----:B------:R1:W-:Y:S02]  /*79c0*/  STG.E.64 desc[UR6][R220.64], R222 ;  /* 0x000000dedc007986 */ /* 0x0003e4000c101b06 */
.L_x_8529:
[----:B------:R-:W-:Y:S05]  /*79d0*/  BSYNC.RECONVERGENT B0 ;  /* 0x0000000000007941 */ /* 0x000fea0003800200 */
.L_x_8528:
[----:B------:R-:W-:Y:S01]  /*79e0*/  ISETP.GE.U32.AND P0, PT, R3, 0x100, PT ;  /* 0x000001000300780c */ /* 0x000fe20003f06070 */
[----:B------:R-:W-:Y:S01]  /*79f0*/  BSSY.RECONVERGENT B0, `(.L_x_8611) ;  /* 0x0000673000007945 */ /* 0x000fe20003800200 */
[----:B------:R-:W-:-:S11]  /*7a00*/  LOP3.LUT R10, R10, 0xffffff7f, RZ, 0xc0, !PT ;  /* 0xffffff7f0a0a7812 */ /* 0x000fd600078ec0ff */
[----:B------:R-:W-:Y:S01]  /*7a10*/  @P0 LOP3.LUT R10, R10, 0x80, RZ, 0xfc, !PT ;  /* 0x000000800a0a0812 */ /* 0x000fe200078efcff */
[----:B------:R-:W-:Y:S06]  /*7a20*/  @!P0 BRA `(.L_x_8612) ;  /* 0x0000006400bc8947 */ /* 0x000fec0003800000 */
[----:B------:R-:W-:Y:S01]  /*7a30*/  ISETP.NE.U32.AND P0, PT, RZ, UR8, PT ;  /* 0x00000008ff007c0c */ /* 0x000fe2000bf05070 */
[----:B-1----:R-:W1:Y:S03]  /*7a40*/  LDC.64 R172, c[0x0][0x390] ;  /* 0x0000e400ffac7b82 */ /* 0x002e660000000a00 */
[----:B------:R-:W-:-:S13]  /*7a50*/  ISETP.NE.AND.EX P0, PT, RZ, UR9, PT, P0 ;  /* 0x00000009ff007c0c */ /* 0x000fda000bf05300 */
[----:B------:R-:W2:Y:S01]  /*7a60*/  @P0 LDC.64 R24, c[0x0][0x3a0] ;  /* 0x0000e800ff180b82 */ /* 0x000ea20000000a00 */
[----:B-1----:R-:W-:-:S06]  /*7a70*/  IMAD.WIDE.U32 R172, R22, 0x10, R172 ;  /* 0x0000001016ac7825 */ /* 0x002fcc00078e00ac */
[----:B------:R-:W5:Y:S01]  /*7a80*/  LDG.E.128 R172, desc[UR6][R172.64] ;  /* 0x00000006acac7981 */ /* 0x000f62000c1e1d00 */
[----:B--2---:R-:W-:-:S05]  /*7a90*/  @P0 IMAD.WIDE.U32 R24, R22, 0x10, R24 ;  /* 0x0000001016180825 */ /* 0x004fca00078e0018 */
[----:B------:R1:W5:Y:S01]  /*7aa0*/  @P0 LDG.E.128 R48, desc[UR6][R24.64] ;  /* 0x0000000618300981 */ /* 0x000362000c1e1d00 */
[----:B------:R-:W-:Y:S05]  /*7ab0*/  @!P0 BRA `(.L_x_8613) ;  /* 0x0000003000bc8947 */ /* 0x000fea0003800000 */
[----:B------:R-:W-:Y:S01]  /*7ac0*/  ISETP.NE.AND P0, PT, R32, 0x1, PT ;  /* 0x000000012000780c */ /* 0x000fe20003f05270 */
[----:B------:R-:W-:Y:S01]  /*7ad0*/  BSSY.RECONVERGENT B1, `(.L_x_8614) ;  /* 0x000005a000017945 */ /* 0x000fe20003800200 */
[----:B------:R-:W-:Y:S01]  /*7ae0*/  IMAD.MOV.U32 R23, RZ, RZ, 0x2 ;  /* 0x00000002ff177424 */ /* 0x000fe200078e00ff */
[----:B-1----:R-:W-:Y:S01]  /*7af0*/  MOV R24, R26 ;  /* 0x0000001a00187202 */ /* 0x002fe20000000f00 */
        /* <DEDUP_REMOVED lines=12> */
.L_x_8616:
        /* <DEDUP_REMOVED lines=13> */
.L_x_8618:
[----:B------:R-:W-:Y:S05]  /*7c90*/  BSYNC.RECONVERGENT B2 ;  /* 0x0000000000027941 */ /* 0x000fea0003800200 */
.L_x_8617:
        /* <DEDUP_REMOVED lines=24> */
[----:B------:R-:W-:-:S03]  /*7e20*/  IADD3 R19, PT, PT, R178, 0x78dde6e4, RZ ;  /* 0x78dde6e4b2137810 */ /* 0x000fc60007ffe0ff */
[----:B------:R-:W-:Y:S01]  /*7e30*/  VIADD R21, R179, 0xed9eba14 ;  /* 0xed9eba14b3157836 */ /* 0x000fe20000000000 */
[----:B------:R-:W-:-:S04]  /*7e40*/  LOP3.LUT R19, R19, R204, R185, 0x96, !PT ;  /* 0x000000cc13137212 */ /* 0x000fc800078e96b9 */
        /* <DEDUP_REMOVED lines=32> */
[----:B------:R-:W-:Y:S01]  /*8050*/  IMAD.MOV.U32 R19, RZ, RZ, R26 ;  /* 0x000000ffff137224 */ /* 0x000fe200078e001a */
[----:B------:R-:W-:-:S07]  /*8060*/  MOV R24, R186 ;  /* 0x000000ba00187202 */ /* 0x000fce0000000f00 */
.L_x_8615:
[----:B------:R-:W-:Y:S05]  /*8070*/  BSYNC.RECONVERGENT B1 ;  /* 0x0000000000017941 */ /* 0x000fea0003800200 */
.L_x_8614:
[----:B------:R-:W1:Y:S01]  /*8080*/  LDC R30, c[0x0][0x408] ;  /* 0x00010200ff1e7b82 */ /* 0x000e620000000800 */
[----:B------:R-:W-:Y:S01]  /*8090*/  HFMA2 R26, -RZ, RZ, 0.1171875, 0 ;  /* 0x2f800000ff1a7431 */ /* 0x000fe200000001ff */
[----:B------:R-:W-:Y:S01]  /*80a0*/  I2FP.F32.U32 R19, R19 ;  /* 0x0000001300137245 */ /* 0x000fe20000201000 */
[----:B-----5:R-:W-:Y:S01]  /*80b0*/  IMAD.U32 R21, R172, 0x10000, RZ ;  /* 0x00010000ac157824 */ /* 0x020fe200078e00ff */
[----:B------:R-:W-:Y:S01]  /*80c0*/  ISETP.NE.AND P1, PT, R23, 0x1, PT ;  /* 0x000000011700780c */ /* 0x000fe20003f25270 */
[----:B------:R-:W-:Y:S01]  /*80d0*/  IMAD.U32 R32, R48, 0x10000, RZ ;  /* 0x0001000030207824 */ /* 0x000fe200078e00ff */
[----:B------:R-:W-:Y:S01]  /*80e0*/  LOP3.LUT R10, R10, 0xfffffffd, RZ, 0xc0, !PT ;  /* 0xfffffffd0a0a7812 */ /* 0x000fe200078ec0ff */
[----:B------:R-:W-:Y:S01]  /*80f0*/  FMUL.FTZ R21, R21, R20 ;  /* 0x0000001415157220 */ /* 0x000fe20000410000 */
[----:B------:R-:W2:Y:S01]  /*8100*/  LDC R28, c[0x0][0x404] ;  /* 0x00010100ff1c7b82 */ /* 0x000ea20000000800 */
[----:B------:R-:W-:Y:S01]  /*8110*/  BSSY.RECONVERGENT B1, `(.L_x_8619) ;  /* 0x000005f000017945 */ /* 0x000fe20003800200 */
[----:B------:R-:W-:-:S02]  /*8120*/  HFMA2 R34, -RZ, RZ, 0, 1.1920928955078125e-07 ;  /* 0x00000002ff227431 */ /* 0x000fc400000001ff */
[----:B------:R-:W-:Y:S01]  /*8130*/  FFMA.FTZ R19, R19, R26, 1.1641532182693481445e-10 ;  /* 0x2f00000013137423 */ /* 0x000fe2000001001a */
[----:B------:R-:W-:Y:S01]  /*8140*/  PRMT R172, R172, 0x7632, R172 ;  /* 0x00007632acac7816 */ /* 0x000fe200000000ac */
[----:B-1----:R-:W-:-:S03]  /*8150*/  FMUL.FTZ R21, R21, R30 ;  /* 0x0000001e15157220 */ /* 0x002fc60000410000 */
[----:B--2---:R-:W-:-:S04]  /*8160*/  FSETP.GTU.FTZ.AND P0, PT, R19, R28, PT ;  /* 0x0000001c1300720b */ /* 0x004fc80003f1c000 */
[----:B------:R-:W-:Y:S01]  /*8170*/  FSEL R19, R21, RZ, !P0 ;  /* 0x000000ff15137208 */ /* 0x000fe20004000000 */
[----:B------:R-:W-:Y:S01]  /*8180*/  IMAD.MOV.U32 R21, RZ, RZ, R12 ;  /* 0x000000ffff157224 */ /* 0x000fe200078e000c */
        /* <DEDUP_REMOVED lines=12> */
.L_x_8621:
        /* <DEDUP_REMOVED lines=13> */
.L_x_8623:
[----:B------:R-:W-:Y:S05]  /*8320*/  BSYNC.RECONVERGENT B2 ;  /* 0x0000000000027941 */ /* 0x000fea0003800200 */
.L_x_8622:
        /* <DEDUP_REMOVED lines=47> */
[----:B------:R-:W-:-:S03]  /*8620*/  IADD3 R23, PT, PT, R179, -0x24c28bd8, RZ ;  /* 0xdb3d7428b3177810 */ /* 0x000fc60007ffe0ff */
[----:B------:R-:W-:Y:S01]  /*8630*/  IMAD.WIDE.U32 R206, R21, -0x326172a9, RZ ;  /* 0xcd9e8d5715ce7825 */ /* 0x000fe200078e00ff */
[----:B------:R-:W-:Y:S02]  /*8640*/  LOP3.LUT R204, R23, R204, R187, 0x96, !PT ;  /* 0x000000cc17cc7212 */ /* 0x000fe400078e96bb */
[----:B------:R-:W-:Y:S01]  /*8650*/  IADD3 R23, PT, PT, R179, -0x695add53, RZ ;  /* 0x96a522adb3177810 */ /* 0x000fe20007ffe0ff */
[----:B------:R-:W-:Y:S02]  /*8660*/  VIADD R21, R178, 0xf1bbcdc8 ;  /* 0xf1bbcdc8b2157836 */ /* 0x000fe40000000000 */
[----:B------:R-:W-:-:S03]  /*8670*/  IMAD.WIDE.U32 R204, R204, -0x326172a9, RZ ;  /* 0xcd9e8d57cccc7825 */ /* 0x000fc600078e00ff */
[----:B------:R-:W-:Y:S01]  /*8680*/  LOP3.LUT R184, R21, R184, R207, 0x96, !PT ;  /* 0x000000b815b87212 */ /* 0x000fe200078e96cf */
[----:B------:R-:W-:Y:S02]  /*8690*/  VIADD R21, R178, 0x8ff34781 ;  /* 0x8ff34781b2157836 */ /* 0x000fe40000000000 */
[----:B------:R-:W-:Y:S02]  /*86a0*/  IMAD.MOV.U32 R12, RZ, RZ, R204 ;  /* 0x000000ffff0c7224 */ /* 0x000fe400078e00cc */
[----:B------:R-:W-:Y:S01]  /*86b0*/  IMAD.WIDE.U32 R184, R184, -0x2daee0ad, RZ ;  /* 0xd2511f53b8b87825 */ /* 0x000fe200078e00ff */
[----:B------:R-:W-:-:S03]  /*86c0*/  LOP3.LUT R0, R21, R206, R205, 0x96, !PT ;  /* 0x000000ce15007212 */ /* 0x000fc600078e96cd */
[----:B------:R-:W-:Y:S01]  /*86d0*/  IMAD.MOV.U32 R21, RZ, RZ, R24 ;  /* 0x000000ffff157224 */ /* 0x000fe200078e0018 */
[----:B------:R-:W-:Y:S02]  /*86e0*/  LOP3.LUT R14, R23, R186, R185, 0x96, !PT ;  /* 0x000000ba170e7212 */ /* 0x000fe400078e96b9 */
[----:B------:R-:W-:-:S07]  /*86f0*/  MOV R24, R184 ;  /* 0x000000b800187202 */ /* 0x000fce0000000f00 */
.L_x_8620:
[----:B------:R-:W-:Y:S05]  /*8700*/  BSYNC.RECONVERGENT B1 ;  /* 0x0000000000017941 */ /* 0x000fea0003800200 */
.L_x_8619:
        /* <DEDUP_REMOVED lines=11> */
[----:B------:R-:W-:Y:S01]  /*87c0*/  FSEL R32, R23, RZ, !P0 ;  /* 0x000000ff17207208 */ /* 0x000fe20004000000 */
[----:B------:R-:W-:Y:S01]  /*87d0*/  IMAD.MOV.U32 R23, RZ, RZ, R12 ;  /* 0x000000ffff177224 */ /* 0x000fe200078e000c */
        /* <DEDUP_REMOVED lines=11> */
.L_x_8626:
        /* <DEDUP_REMOVED lines=13> */
.L_x_8628:
[----:B------:R-:W-:Y:S05]  /*8960*/  BSYNC.RECONVERGENT B2 ;  /* 0x0000000000027941 */ /* 0x000fea0003800200 */
.L_x_8627:
        /* <DEDUP_REMOVED lines=41> */
[----:B------:R-:W-:-:S04]  /*8c00*/  VIADD R25, R178, 0x5384540f ;  /* 0x5384540fb2197836 */ /* 0x000fc80000000000 */
        /* <DEDUP_REMOVED lines=19> */
.L_x_8625:
[----:B------:R-:W-:Y:S05]  /*8d40*/  BSYNC.RECONVERGENT B1 ;  /* 0x0000000000017941 */ /* 0x000fea0003800200 */
.L_x_8624:
        /* <DEDUP_REMOVED lines=9> */
[----:B------:R-:W-:-:S05]  /*8de0*/  FMUL.FTZ R25, R25, R30 ;  /* 0x0000001e19197220 */ /* 0x000fca0000410000 */
[----:B------:R-:W-:Y:S02]  /*8df0*/  FSEL R23, R25, RZ, !P1 ;  /* 0x000000ff19177208 */ /* 0x000fe40004800000 */
[----:B------:R-:W-:Y:S02]  /*8e00*/  PLOP3.LUT P1, PT, P1, PT, PT, 0x8, 0x80 ;  /* 0x000000000080781c */ /* 0x000fe40000f2e170 */
[----:B------:R-:W-:Y:S01]  /*8e10*/  PRMT R25, R173, 0x7632, R25 ;  /* 0x00007632ad197816 */ /* 0x000fe20000000019 */
        /* <DEDUP_REMOVED lines=11> */
.L_x_8631:
        /* <DEDUP_REMOVED lines=13> */
.L_x_8633:
[----:B------:R-:W-:Y:S05]  /*8fa0*/  BSYNC.RECONVERGENT B2 ;  /* 0x0000000000027941 */ /* 0x000fea0003800200 */
.L_x_8632:
        /* <DEDUP_REMOVED lines=43> */
[----:B------:R-:W-:-:S03]  /*9260*/  IADD3 R187, PT, PT, R178, 0x5384540f, RZ ;  /* 0x5384540fb2bb7810 */ /* 0x000fc60007ffe0ff */
        /* <DEDUP_REMOVED lines=17> */
.L_x_8630:
[----:B------:R-:W-:Y:S05]  /*9380*/  BSYNC.RECONVERGENT B1 ;  /* 0x0000000000017941 */ /* 0x000fea0003800200 */
.L_x_8629:
[----:B------:R-:W-:Y:S01]  /*9390*/  I2FP.F32.U32 R173, R32 ;  /* 0x0000002000ad7245 */ /* 0x000fe20000201000 */
[----:B------:R-:W-:Y:S01]  /*93a0*/  IMAD.U32 R25, R25, 0x10000, RZ ;  /* 0x0001000019197824 */ /* 0x000fe200078e00ff */
[----:B------:R-:W-:Y:S01]  /*93b0*/  ISETP.NE.AND P3, PT, R34, 0x1, PT ;  /* 0x000000012200780c */ /* 0x000fe20003f65270 */
[----:B------:R-:W-:Y:S01]  /*93c0*/  BSSY.RECONVERGENT B1, `(.L_x_8634) ;  /* 0x0000060000017945 */ /* 0x000fe20003800200 */
[----:B------:R-:W-:Y:S01]  /*93d0*/  PRMT R32, R49, 0x7632, R32 ;  /* 0x0000763231207816 */ /* 0x000fe20000000020 */
[----:B------:R-:W-:Y:S01]  /*93e0*/  FFMA.FTZ R173, R173, R26, 1.1641532182693481445e-10 ;  /* 0x2f000000adad7423 */ /* 0x000fe2000001001a */
[----:B------:R-:W-:Y:S01]  /*93f0*/  FMUL.FTZ R25, R25, R20 ;  /* 0x0000001419197220 */ /* 0x000fe20000410000 */
[----:B------:R-:W-:-:S03]  /*9400*/  MOV R36, 0x2 ;  /* 0x0000000200247802 */ /* 0x000fc60000000f00 */
[----:B------:R-:W-:Y:S01]  /*9410*/  FMUL.FTZ R25, R25, R30 ;  /* 0x0000001e19197220 */ /* 0x000fe20000410000 */
[----:B------:R-:W-:Y:S01]  /*9420*/  FSETP.GTU.FTZ.AND P2, PT, R173, R28, PT ;  /* 0x0000001cad00720b */ /* 0x000fe20003f5c000 */
[----:B------:R-:W-:-:S03]  /*9430*/  IMAD.U32 R173, R32, 0x10000, RZ ;  /* 0x0001000020ad7824 */ /* 0x000fc600078e00ff */
        /* <DEDUP_REMOVED lines=13> */
.L_x_8636:
        /* <DEDUP_REMOVED lines=13> */
.L_x_8638:
[----:B------:R-:W-:Y:S05]  /*95e0*/  BSYNC.RECONVERGENT B2 ;  /* 0x0000000000027941 */ /* 0x000fea0003800200 */
.L_x_8637:
        /* <DEDUP_REMOVED lines=61> */
.L_x_8635:
[----:B------:R-:W-:Y:S05]  /*99c0*/  BSYNC.RECONVERGENT B1 ;  /* 0x0000000000017941 */ /* 0x000fea0003800200 */
.L_x_8634:
        /* <DEDUP_REMOVED lines=24> */
.L_x_8641:
        /* <DEDUP_REMOVED lines=13> */
.L_x_8643:
[----:B------:R-:W-:Y:S05]  /*9c20*/  BSYNC.RECONVERGENT B2 ;  /* 0x0000000000027941 */ /* 0x000fea0003800200 */
.L_x_8642:
        /* <DEDUP_REMOVED lines=61> */
.L_x_8640:
[----:B------:R-:W-:Y:S05]  /*a000*/  BSYNC.RECONVERGENT B1 ;  /* 0x0000000000017941 */ /* 0x000fea0003800200 */
.L_x_8639:
        /* <DEDUP_REMOVED lines=24> */
.L_x_8646:
        /* <DEDUP_REMOVED lines=13> */
.L_x_8648:
[----:B------:R-:W-:Y:S05]  /*a260*/  BSYNC.RECONVERGENT B2 ;  /* 0x0000000000027941 */ /* 0x000fea0003800200 */
.L_x_8647:
        /* <DEDUP_REMOVED lines=61> */
.L_x_8645:
[----:B------:R-:W-:Y:S05]  /*a640*/  BSYNC.RECONVERGENT B1 ;  /* 0x0000000000017941 */ /* 0x000fea0003800200 */
.L_x_8644:
[----:B------:R-:W-:Y:S01]  /*a650*/  I2FP.F32.U32 R173, R32 ;  /* 0x0000002000ad7245 */ /* 0x000fe20000201000 */
[----:B------:R-:W-:Y:S01]  /*a660*/  IMAD.U32 R205, R175, 0x10000, RZ ;  /* 0x00010000afcd7824 */ /* 0x000fe200078e00ff */
[----:B------:R-:W-:Y:S01]  /*a670*/  ISETP.NE.AND P6, PT, R38, 0x1, PT ;  /* 0x000000012600780c */ /* 0x000fe20003fc5270 */
[----:B------:R-:W-:Y:S01]  /*a680*/  IMAD.U32 R32, R51, 0x10000, RZ ;  /* 0x0001000033207824 */ /* 0x000fe200078e00ff */
[----:B------:R-:W-:Y:S01]  /*a690*/  BSSY.RECONVERGENT B1, `(.L_x_8649) ;  /* 0x0000061000017945 */ /* 0x000fe20003800200 */
[----:B------:R-:W-:Y:S01]  /*a6a0*/  FFMA.FTZ R173, R173, R26, 1.1641532182693481445e-10 ;  /* 0x2f000000adad7423 */ /* 0x000fe2000001001a */
[----:B------:R-:W-:Y:S01]  /*a6b0*/  FMUL.FTZ R205, R205, R20 ;  /* 0x00000014cdcd7220 */ /* 0x000fe20000410000 */
[----:B------:R-:W-:Y:S01]  /*a6c0*/  PRMT R34, R175, 0x7632, R34 ;  /* 0x00007632af227816 */ /* 0x000fe20000000022 */
[----:B------:R-:W-:Y:S02]  /*a6d0*/  IMAD.MOV.U32 R36, RZ, RZ, R12 ;  /* 0x000000ffff247224 */ /* 0x000fe400078e000c */
[----:B------:R-:W-:Y:S01]  /*a6e0*/  FMUL.FTZ R205, R205, R30 ;  /* 0x0000001ecdcd7220 */ /* 0x000fe20000410000 */
[----:B------:R-:W-:-:S04]  /*a6f0*/  FSETP.GTU.FTZ.AND P5, PT, R173, R28, PT ;  /* 0x0000001cad00720b */ /* 0x000fc80003fbc000 */
        /* <DEDUP_REMOVED lines=13> */
.L_x_8651:
        /* <DEDUP_REMOVED lines=15> */
.L_x_8653:
[----:B------:R-:W-:Y:S05]  /*a8c0*/  BSYNC.RECONVERGENT B2 ;  /* 0x0000000000027941 */ /* 0x000fea0003800200 */
.L_x_8652:
        /* <DEDUP_REMOVED lines=61> */
.L_x_8650:
[----:B------:R-:W-:Y:S05]  /*aca0*/  BSYNC.RECONVERGENT B1 ;  /* 0x0000000000017941 */ /* 0x000fea0003800200 */
.L_x_8649:
[----:B------:R-:W-:Y:S01]  /*acb0*/  I2FP.F32.U32 R173, R36 ;  /* 0x0000002400ad7245 */ /* 0x000fe20000201000 */
[----:B------:R-:W-:Y:S01]  /*acc0*/  IMAD.U32 R175, R34, 0x10000, RZ ;  /* 0x0001000022af7824 */ /* 0x000fe200078e00ff */
[----:B------:R-:W-:Y:S02]  /*acd0*/  PRMT R34, R51, 0x7632, R34 ;  /* 0x0000763233227816 */ /* 0x000fe40000000022 */
[----:B------:R-:W-:Y:S01]  /*ace0*/  F2FP.BF16.F32.PACK_AB R174, R187, R185 ;  /* 0x000000b9bbae723e */ /* 0x000fe200000010ff */
[----:B------:R-:W-:Y:S01]  /*acf0*/  FFMA.FTZ R173, R173, R26, 1.1641532182693481445e-10 ;  /* 0x2f000000adad7423 */ /* 0x000fe2000001001a */
[----:B------:R-:W-:Y:S01]  /*ad00*/  FMUL.FTZ R175, R175, R20 ;  /* 0x00000014afaf7220 */ /* 0x000fe20000410000 */
[----:B------:R-:W-:Y:S02]  /*ad10*/  SHF.L.U32 R207, R34, 0x10, RZ ;  /* 0x0000001022cf7819 */ /* 0x000fe400000006ff */
[----:B------:R-:W-:Y:S01]  /*ad20*/  F2FP.BF16.F32.PACK_AB R172, R21, R19 ;  /* 0x0000001315ac723e */ /* 0x000fe200000010ff */
[----:B------:R-:W-:Y:S01]  /*ad30*/  FMUL.FTZ R175, R175, R30 ;  /* 0x0000001eafaf7220 */ /* 0x000fe20000410000 */
[----:B------:R-:W-:-:S02]  /*ad40*/  FSETP.GTU.FTZ.AND P6, PT, R173, R28, PT ;  /* 0x0000001cad00720b */ /* 0x000fc40003fdc000 */
[----:B------:R-:W-:Y:S02]  /*ad50*/  F2FP.BF16.F32.PACK_AB R173, R25, R23 ;  /* 0x0000001719ad723e */ /* 0x000fe400000010ff */
[----:B------:R-:W-:Y:S02]  /*ad60*/  FSEL R26, R175, RZ, !P6 ;  /* 0x000000ffaf1a7208 */ /* 0x000fe40007000000 */
[----:B------:R-:W-:-:S03]  /*ad70*/  PLOP3.LUT P6, PT, P6, PT, PT, 0x8, 0x80 ;  /* 0x000000000080781c */ /* 0x000fc600037ce170 */
[----:B------:R-:W-:-:S05]  /*ad80*/  FFMA.FTZ R207, R26, R127, R207 ;  /* 0x0000007f1acf7223 */ /* 0x000fca00000100cf */
[----:B------:R-:W-:Y:S01]  /*ad90*/  F2FP.BF16.F32.PACK_AB R175, R207, R205 ;  /* 0x000000cdcfaf723e */ /* 0x000fe200000010ff */
[----:B------:R-:W-:Y:S06]  /*ada0*/  BRA `(.L_x_8654) ;  /* 0x0000003000887947 */ /* 0x000fec0003800000 */
.L_x_8613:
        /* <DEDUP_REMOVED lines=16> */
.L_x_8657:
        /* <DEDUP_REMOVED lines=13> */
.L_x_8659:
[----:B------:R-:W-:Y:S05]  /*af80*/  BSYNC.RECONVERGENT B2 ;  /* 0x0000000000027941 */ /* 0x000fea0003800200 */
.L_x_8658:
        /* <DEDUP_REMOVED lines=61> */
.L_x_8656:
[----:B------:R-:W-:Y:S05]  /*b360*/  BSYNC.RECONVERGENT B1 ;  /* 0x0000000000017941 */ /* 0x000fea0003800200 */
.L_x_8655:
[----:B------:R-:W1:Y:S01]  /*b370*/  LDC R30, c[0x0][0x408] ;  /* 0x00010200ff1e7b82 */ /* 0x000e620000000800 */
[----:B------:R-:W-:Y:S01]  /*b380*/  HFMA2 R26, -RZ, RZ, 0.1171875, 0 ;  /* 0x2f800000ff1a7431 */ /* 0x000fe200000001ff */
[----:B------:R-:W-:Y:S01]  /*b390*/  I2FP.F32.U32 R19, R19 ;  /* 0x0000001300137245 */ /* 0x000fe20000201000 */
[----:B-----5:R-:W-:Y:S01]  /*b3a0*/  IMAD.U32 R21, R172, 0x10000, RZ ;  /* 0x00010000ac157824 */ /* 0x020fe200078e00ff */
[----:B------:R-:W-:Y:S01]  /*b3b0*/  ISETP.NE.AND P1, PT, R23, 0x1, PT ;  /* 0x000000011700780c */ /* 0x000fe20003f25270 */
[----:B------:R-:W-:Y:S01]  /*b3c0*/  BSSY.RECONVERGENT B1, `(.L_x_8660) ;  /* 0x0000062000017945 */ /* 0x000fe20003800200 */
[----:B------:R-:W-:Y:S01]  /*b3d0*/  LOP3.LUT R10, R10, 0xfffffffd, RZ, 0xc0, !PT ;  /* 0xfffffffd0a0a7812 */ /* 0x000fe200078ec0ff */
[----:B------:R-:W-:Y:S01]  /*b3e0*/  FMUL.FTZ R21, R21, R20 ;  /* 0x0000001415157220 */ /* 0x000fe20000410000 */
[----:B------:R-:W2:Y:S01]  /*b3f0*/  LDC R28, c[0x0][0x404] ;  /* 0x00010100ff1c7b82 */ /* 0x000ea20000000800 */
[----:B------:R-:W-:Y:S01]  /*b400*/  PRMT R172, R172, 0x7632, R172 ;  /* 0x00007632acac7816 */ /* 0x000fe200000000ac */
[----:B------:R-:W-:-:S02]  /*b410*/  IMAD.MOV.U32 R25, RZ, RZ, 0x2 ;  /* 0x00000002ff197424 */ /* 0x000fc400078e00ff */
[----:B------:R-:W-:Y:S01]  /*b420*/  FFMA.FTZ R19, R19, R26, 1.1641532182693481445e-10 ;  /* 0x2f00000013137423 */ /* 0x000fe2000001001a */
[----:B-1----:R-:W-:-:S04]  /*b430*/  FMUL.FTZ R21, R21, R30 ;  /* 0x0000001e15157220 */ /* 0x002fc80000410000 */
[----:B--2---:R-:W-:-:S04]  /*b440*/  FSETP.GTU.FTZ.AND P0, PT, R19, R28, PT ;  /* 0x0000001c1300720b */ /* 0x004fc80003f1c000 */
[----:B------:R-:W-:Y:S02]  /*b450*/  FSEL R19, R21, RZ, !P0 ;  /* 0x000000ff15137208 */ /* 0x000fe40004000000 */
[----:B------:R-:W-:Y:S02]  /*b460*/  PLOP3.LUT P0, PT, P0, PT, PT, 0x8, 0x80 ;  /* 0x000000000080781c */ /* 0x000fe4000070e170 */
[----:B------:R-:W-:Y:S01]  /*b470*/  MOV R21, R12 ;  /* 0x0000000c00157202 */ /* 0x000fe20000000f00 */
        /* <DEDUP_REMOVED lines=11> */
.L_x_8662:
        /* <DEDUP_REMOVED lines=13> */
.L_x_8664:
[----:B------:R-:W-:Y:S05]  /*b600*/  BSYNC.RECONVERGENT B2 ;  /* 0x0000000000027941 */ /* 0x000fea0003800200 */
.L_x_8663:
        /* <DEDUP_REMOVED lines=17> */
[----:B------:R-:W-:Y:S02]  /*b720*/  HFMA2 R25, -RZ, RZ, 0, 0 ;  /* 0x00000000ff197431 */ /* 0x000fe400000001ff */
        /* <DEDUP_REMOVED lines=42> */
[----:B------:R-:W-:-:S07]  /*b9d0*/  IMAD.MOV.U32 R24, RZ, RZ, R184 ;  /* 0x000000ffff187224 */ /* 0x000fce00078e00b8 */
.L_x_8661:
[----:B------:R-:W-:Y:S05]  /*b9e0*/  BSYNC.RECONVERGENT B1 ;  /* 0x0000000000017941 */ /* 0x000fea0003800200 */
.L_x_8660:
        /* <DEDUP_REMOVED lines=22> */
.L_x_8667:
        /* <DEDUP_REMOVED lines=13> */
.L_x_8669:
[----:B------:R-:W-:Y:S05]  /*bc20*/  BSYNC.RECONVERGENT B2 ;  /* 0x0000000000027941 */ /* 0x000fea0003800200 */
.L_x_8668:
        /* <DEDUP_REMOVED lines=38> */
[C---:B------:R-:W-:Y:S01]  /*be90*/  VIADD R23, R178.reuse, 0xb54cda56 ;  /* 0xb54cda56b2177836 */ /* 0x040fe20000000000 */
[----:B------:R-:W-:-:S03]  /*bea0*/  IADD3 R25, PT, PT, R178, 0x5384540f, RZ ;  /* 0x5384540fb2197810 */ /* 0x000fc60007ffe0ff */
        /* <DEDUP_REMOVED lines=12> */
[----:B------:R-:W-:-:S04]  /*bf70*/  IMAD.WIDE.U32 R206, R25, -0x326172a9, RZ ;  /* 0xcd9e8d5719ce7825 */ /* 0x000fc800078e00ff */
[----:B------:R-:W-:Y:S01]  /*bf80*/  VIADD R23, R178, 0x8ff34781 ;  /* 0x8ff34781b2177836 */ /* 0x000fe20000000000 */
[----:B------:R-:W-:Y:S01]  /*bf90*/  MOV R12, R206 ;  /* 0x000000ce000c7202 */ /* 0x000fe20000000f00 */
[----:B------:R-:W-:-:S03]  /*bfa0*/  IMAD.WIDE.U32 R186, R186, -0x2daee0ad, RZ ;  /* 0xd2511f53baba7825 */ /* 0x000fc600078e00ff */
[----:B------:R-:W-:Y:S01]  /*bfb0*/  LOP3.LUT R0, R23, R204, R207, 0x96, !PT ;  /* 0x000000cc17007212 */ /* 0x000fe200078e96cf */
[----:B------:R-:W-:Y:S02]  /*bfc0*/  VIADD R25, R179, 0x96a522ad ;  /* 0x96a522adb3197836 */ /* 0x000fe40000000000 */
[----:B------:R-:W-:Y:S02]  /*bfd0*/  IMAD.MOV.U32 R23, RZ, RZ, R24 ;  /* 0x000000ffff177224 */ /* 0x000fe400078e0018 */
[----:B------:R-:W-:Y:S01]  /*bfe0*/  IMAD.MOV.U32 R24, RZ, RZ, R186 ;  /* 0x000000ffff187224 */ /* 0x000fe200078e00ba */
[----:B------:R-:W-:-:S07]  /*bff0*/  LOP3.LUT R14, R25, R184, R187, 0x96, !PT ;  /* 0x000000b8190e7212 */ /* 0x000fce00078e96bb */
.L_x_8666:
[----:B------:R-:W-:Y:S05]  /*c000*/  BSYNC.RECONVERGENT B1 ;  /* 0x0000000000017941 */ /* 0x000fea0003800200 */
.L_x_8665:
        /* <DEDUP_REMOVED lines=23> */
.L_x_8672:
        /* <DEDUP_REMOVED lines=13> */
.L_x_8674:
[----:B------:R-:W-:Y:S05]  /*c250*/  BSYNC.RECONVERGENT B2 ;  /* 0x0000000000027941 */ /* 0x000fea0003800200 */
.L_x_8673:
        /* <DEDUP_REMOVED lines=61> */
.L_x_8671:
[----:B------:R-:W-:Y:S05]  /*c630*/  BSYNC.RECONVERGENT B1 ;  /* 0x0000000000017941 */ /* 0x000fea0003800200 */
.L_x_8670:
        /* <DEDUP_REMOVED lines=22> */
.L_x_8677:
        /* <DEDUP_REMOVED lines=13> */
.L_x_8679:
[----:B------:R-:W-:Y:S05]  /*c870*/  BSYNC.RECONVERGENT B2 ;  /* 0x0000000000027941 */ /* 0x000fea0003800200 */
.L_x_8678:
        /* <DEDUP_REMOVED lines=61> */
.L_x_8676:
[----:B------:R-:W-:Y:S05]  /*cc50*/  BSYNC.RECONVERGENT B1 ;  /* 0x0000000000017941 */ /* 0x000fea0003800200 */
.L_x_8675:
        /* <DEDUP_REMOVED lines=23> */
.L_x_8682:
        /* <DEDUP_REMOVED lines=13> */
.L_x_8684:
[----:B------:R-:W-:Y:S05]  /*cea0*/  BSYNC.RECONVERGENT B2 ;  /* 0x0000000000027941 */ /* 0x000fea0003800200 */
.L_x_8683:
        /* <DEDUP_REMOVED lines=61> */
.L_x_8681:
[----:B------:R-:W-:Y:S05]  /*d280*/  BSYNC.RECONVERGENT B1 ;  /* 0x0000000000017941 */ /* 0x000fea0003800200 */
.L_x_8680:
        /* <DEDUP_REMOVED lines=22> */
.L_x_8687:
        /* <DEDUP_REMOVED lines=13> */
.L_x_8689:
[----:B------:R-:W-:Y:S05]  /*d4c0*/  BSYNC.RECONVERGENT B2 ;  /* 0x0000000000027941 */ /* 0x000fea0003800200 */
.L_x_8688:
        /* <DEDUP_REMOVED lines=61> */
.L_x_8686:
[----:B------:R-:W-:Y:S05]  /*d8a0*/  BSYNC.RECONVERGENT B1 ;  /* 0x0000000000017941 */ /* 0x000fea0003800200 */
.L_x_8685:
        /* <DEDUP_REMOVED lines=23> */
.L_x_8692:
        /* <DEDUP_REMOVED lines=15> */
.L_x_8694:
[----:B------:R-:W-:Y:S05]  /*db10*/  BSYNC.RECONVERGENT B2 ;  /* 0x0000000000027941 */ /* 0x000fea0003800200 */
.L_x_8693:
        /* <DEDUP_REMOVED lines=61> */
.L_x_8691:
[----:B------:R-:W-:Y:S05]  /*def0*/  BSYNC.RECONVERGENT B1 ;  /* 0x0000000000017941 */ /* 0x000fea0003800200 */
.L_x_8690:
        /* <DEDUP_REMOVED lines=13> */
.L_x_8654:
        /* <DEDUP_REMOVED lines=14> */
[----:B-1----:R-:W-:Y:S01]  /*e0b0*/  IMAD.WIDE.U32 R222, R22, 0x10, R222 ;  /* 0x0000001016de7825 */ /* 0x002fe200078e00de */
[----:B------:R-:W-:-:S03]  /*e0c0*/  LOP3.LUT R224, R26, R227, RZ, 0xfc, !PT ;  /* 0x000000e31ae07212 */ /* 0x000fc600078efcff */
[----:B------:R-:W-:Y:S01]  /*e0d0*/  IMAD.MOV.U32 R26, RZ, RZ, R24 ;  /* 0x000000ffff1a7224 */ /* 0x000fe200078e0018 */
[----:B------:R3:W-:Y:S01]  /*e0e0*/  STG.E.128 desc[UR6][R222.64], R172 ;  /* 0x000000acde007986 */ /* 0x0007e2000c101d06 */
[C---:B--2---:R-:W-:Y:S01]  /*e0f0*/  IMAD.WIDE.U32 R220, R22.reuse, 0x8, R220 ;  /* 0x0000000816dc7825 */ /* 0x044fe200078e00dc */
[----:B------:R-:W-:-:S04]  /*e100*/  IADD3 R22, PT, PT, R22, 0x80, RZ ;  /* 0x0000008016167810 */ /* 0x000fc80007ffe0ff */
[----:B------:R3:W-:Y:S03]  /*e110*/  STG.E.64 desc[UR6][R220.64], R224 ;  /* 0x000000e0dc007986 */ /* 0x0007e6000c101b06 */
.L_x_8612:
[----:B------:R-:W-:Y:S05]  /*e120*/  BSYNC.RECONVERGENT B0 ;  /* 0x0000000000007941 */ /* 0x000fea0003800200 */
.L_x_8611:
[----:B------:R-:W-:Y:S01]  /*e130*/  ISETP.GE.U32.AND P0, PT, R3, 0x180, PT ;  /* 0x000001800300780c */ /* 0x000fe20003f06070 */
[----:B------:R-:W-:Y:S01]  /*e140*/  BSSY.RECONVERGENT B0, `(.L_x_8695) ;  /* 0x0000673000007945 */ /* 0x000fe20003800200 */
[----:B------:R-:W-:-:S11]  /*e150*/  LOP3.LUT R10, R10, 0xffffffdf, RZ, 0xc0, !PT ;  /* 0xffffffdf0a0a7812 */ /* 0x000fd600078ec0ff */
[----:B------:R-:W-:Y:S01]  /*e160*/  @P0 LOP3.LUT R10, R10, 0x20, RZ, 0xfc, !PT ;  /* 0x000000200a0a0812 */ /* 0x000fe200078efcff */
[----:B------:R-:W-:Y:S06]  /*e170*/  @!P0 BRA `(.L_x_8696) ;  /* 0x0000006400bc8947 */ /* 0x000fec0003800000 */
[----:B------:R-:W-:Y:S01]  /*e180*/  ISETP.NE.U32.AND P0, PT, RZ, UR8, PT ;  /* 0x00000008ff007c0c */ /* 0x000fe2000bf05070 */
[----:B------:R-:W2:Y:S03]  /*e190*/  LDC.64 R28, c[0x0][0x390] ;  /* 0x0000e400ff1c7b82 */ /* 0x000ea60000000a00 */
[----:B------:R-:W-:-:S13]  /*e1a0*/  ISETP.NE.AND.EX P0, PT, RZ, UR9, PT, P0 ;  /* 0x00000009ff007c0c */ /* 0x000fda000bf05300 */
[----:B------:R-:W4:Y:S01]  /*e1b0*/  @P0 LDC.64 R30, c[0x0][0x3a0] ;  /* 0x0000e800ff1e0b82 */ /* 0x000f220000000a00 */
[----:B--2---:R-:W-:-:S05]  /*e1c0*/  IMAD.WIDE.U32 R28, R22, 0x10, R28 ;  /* 0x00000010161c7825 */ /* 0x004fca00078e001c */
[----:B-1-3--:R1:W5:Y:S01]  /*e1d0*/  LDG.E.128 R172, desc[UR6][R28.64] ;  /* 0x000000061cac7981 */ /* 0x00a362000c1e1d00 */
[----:B----4-:R-:W-:-:S05]  /*e1e0*/  @P0 IMAD.WIDE.U32 R30, R22, 0x10, R30 ;  /* 0x00000010161e0825 */ /* 0x010fca00078e001e */
[----:B------:R1:W5:Y:S01]  /*e1f0*/  @P0 LDG.E.128 R48, desc[UR6][R30.64] ;  /* 0x000000061e300981 */ /* 0x000362000c1e1d00 */
[----:B------:R-:W-:Y:S05]  /*e200*/  @!P0 BRA `(.L_x_8697) ;  /* 0x0000003000bc8947 */ /* 0x000fea0003800000 */
[----:B------:R-:W-:Y:S01]  /*e210*/  ISETP.NE.AND P0, PT, R32, 0x1, PT ;  /* 0x000000012000780c */ /* 0x000fe20003f05270 */
[----:B------:R-:W-:Y:S01]  /*e220*/  BSSY.RECONVERGENT B1, `(.L_x_8698) ;  /* 0x000005a000017945 */ /* 0x000fe20003800200 */
[----:B-1----:R-:W-:Y:S01]  /*e230*/  IMAD.MOV.U32 R31, RZ, RZ, 0x2 ;  /* 0x00000002ff1f7424 */ /* 0x002fe200078e00ff */
        /* <DEDUP_REMOVED lines=13> */
.L_x_8700:
        /* <DEDUP_REMOVED lines=13> */
.L_x_8702:
[----:B------:R-:W-:Y:S05]  /*e3e0*/  BSYNC.RECONVERGENT B2 ;  /* 0x0000000000027941 */ /* 0x000fea0003800200 */
.L_x_8701:
        /* <DEDUP_REMOVED lines=14> */
[----:B------:R-:W-:-:S04]  /*e4d0*/  IADD3 R29, PT, PT, R178, -0x255992d5, RZ ;  /* 0xdaa66d2bb21d7810 */ /* 0x000fc80007ffe0ff */
        /* <DEDUP_REMOVED lines=41> */
[----:B------:R-:W-:Y:S01]  /*e770*/  MOV R24, R32 ;  /* 0x0000002000187202 */ /* 0x000fe20000000f00 */
[----:B------:R-:W-:Y:S02]  /*e780*/  IMAD.MOV.U32 R12, RZ, RZ, R188 ;  /* 0x000000ffff0c7224 */ /* 0x000fe400078e00bc */
[----:B------:R-:W-:Y:S01]  /*e790*/  IMAD.MOV.U32 R31, RZ, RZ, RZ ;  /* 0x000000ffff1f7224 */ /* 0x000fe200078e00ff */
[----:B------:R-:W-:Y:S01]  /*e7a0*/  LOP3.LUT R14, R27, R28, R33, 0x96, !PT ;  /* 0x0000001c1b0e7212 */ /* 0x000fe200078e9621 */
[----:B------:R-:W-:-:S07]  /*e7b0*/  IMAD.MOV.U32 R27, RZ, RZ, R26 ;  /* 0x000000ffff1b7224 */ /* 0x000fce00078e001a */
.L_x_8699:
[----:B------:R-:W-:Y:S05]  /*e7c0*/  BSYNC.RECONVERGENT B1 ;  /* 0x0000000000017941 */ /* 0x000fea0003800200 */
.L_x_8698:
        /* <DEDUP_REMOVED lines=29> */
.L_x_8705:
        /* <DEDUP_REMOVED lines=13> */
.L_x_8707:
[----:B------:R-:W-:Y:S05]  /*ea70*/  BSYNC.RECONVERGENT B2 ;  /* 0x0000000000027941 */ /* 0x000fea0003800200 */
.L_x_8706:
        /* <DEDUP_REMOVED lines=22> */
[----:B------:R-:W-:-:S04]  /*ebe0*/  IMAD.WIDE.U32 R208, R29, -0x326172a9, RZ ;  /* 0xcd9e8d571dd07825 */ /* 0x000fc800078e00ff */
[----:B------:R-:W-:Y:S02]  /*ebf0*/  VIADD R31, R179, 0xed9eba14 ;  /* 0xed9eba14b31f7836 */ /* 0x000fe40000000000 */
[----:B------:R-:W-:-:S03]  /*ec00*/  VIADD R29, R178, 0x78dde6e4 ;  /* 0x78dde6e4b21d7836 */ /* 0x000fc60000000000 */
        /* <DEDUP_REMOVED lines=33> */
[----:B------:R-:W-:Y:S01]  /*ee20*/  LOP3.LUT R14, R31, R188, R33, 0x96, !PT ;  /* 0x000000bc1f0e7212 */ /* 0x000fe200078e9621 */
[----:B------:R-:W-:Y:S01]  /*ee30*/  IMAD.MOV.U32 R33, RZ, RZ, RZ ;  /* 0x000000ffff217224 */ /* 0x000fe200078e00ff */
[----:B------:R-:W-:-:S07]  /*ee40*/  MOV R24, R32 ;  /* 0x0000002000187202 */ /* 0x000fce0000000f00 */
.L_x_8704:
[----:B------:R-:W-:Y:S05]  /*ee50*/  BSYNC.RECONVERGENT B1 ;  /* 0x0000000000017941 */ /* 0x000fea0003800200 */
.L_x_8703:
        /* <DEDUP_REMOVED lines=24> */
.L_x_8710:
        /* <DEDUP_REMOVED lines=13> */
.L_x_8712:
[----:B------:R-:W-:Y:S05]  /*f0b0*/  BSYNC.RECONVERGENT B2 ;  /* 0x0000000000027941 */ /* 0x000fea0003800200 */
.L_x_8711:
        /* <DEDUP_REMOVED lines=61> */
.L_x_8709:
[----:B------:R-:W-:Y:S05]  /*f490*/  BSYNC.RECONVERGENT B1 ;  /* 0x0000000000017941 */ /* 0x000fea0003800200 */
.L_x_8708:
        /* <DEDUP_REMOVED lines=24> */
.L_x_8715:
        /* <DEDUP_REMOVED lines=13> */
.L_x_8717:
[----:B------:R-:W-:Y:S05]  /*f6f0*/  BSYNC.RECONVERGENT B2 ;  /* 0x0000000000027941 */ /* 0x000fea0003800200 */
.L_x_8716:
[----:B------:R-:W-:Y:S01]  /*f700*/  IMAD.WIDE.U32 R190, R6, -0x326172a9, RZ ;  /* 0xcd9e8d5706be7825 */ /* 0x000fe200078e00ff */
[----:B------:R-:W-:-:S03]  /*f710*/  LOP3.LUT R32, R9, R189, R179, 0x96, !PT ;  /* 0x000000bd09207212 */ /* 0x000fc600078e96b3 */
[----:B------:R-:W-:Y:S01]  /*f720*/  HFMA2 R38, -RZ, RZ, 0, 0 ;  /* 0x00000000ff267431 */ /* 0x000fe200000001ff */
[----:B------:R-:W-:Y:S02]  /*f730*/  IADD3 R189, PT, PT, R178, -0x61c88647, RZ ;  /* 0x9e3779b9b2bd7810 */ /* 0x000fe40007ffe0ff */
        /* <DEDUP_REMOVED lines=57> */
.L_x_8714:
[----:B------:R-:W-:Y:S05]  /*fad0*/  BSYNC.RECONVERGENT B1 ;  /* 0x0000000000017941 */ /* 0x000fea0003800200 */
.L_x_8713:
        /* <DEDUP_REMOVED lines=24> */
.L_x_8720:
        /* <DEDUP_REMOVED lines=13> */
.L_x_8722:
[----:B------:R-:W-:Y:S05]  /*fd30*/  BSYNC.RECONVERGENT B2 ;  /* 0x0000000000027941 */ /* 0x000fea0003800200 */
.L_x_8721:
[----:B------:R-:W-:Y:S01]  /*fd40*/  IMAD.WIDE.U32 R208, R6, -0x326172a9, RZ ;  /* 0xcd9e8d5706d07825 */ /* 0x000fe200078e00ff */
[----:B------:R-:W-:-:S03]  /*fd50*/  LOP3.LUT R172, R9, R189, R179, 0x96, !PT ;  /* 0x000000bd09ac7212 */ /* 0x000fc600078e96b3 */
[----:B------:R-:W-:Y:S01]  /*fd60*/  HFMA2 R34, -RZ, RZ, 0, 0 ;  /* 0x00000000ff227431 */ /* 0x000fe200000001ff */
[----:B------:R-:W-:Y:S01]  /*fd70*/  MOV R32, R24 ;  /* 0x0000001800207202 */ /* 0x000fe20000000f00 */
        /* <DEDUP_REMOVED lines=56> */
[----:B------:R-:W-:-:S07]  /*10100*/  IMAD.MOV.U32 R24, RZ, RZ, R172 ;  /* 0x000000ffff187224 */ /* 0x000fce00078e00ac */
.L_x_8719:
[----:B------:R-:W-:Y:S05]  /*10110*/  BSYNC.RECONVERGENT B1 ;  /* 0x0000000000017941 */ /* 0x000fea0003800200 */
.L_x_8718:
        /* <DEDUP_REMOVED lines=24> */
.L_x_8725:
        /* <DEDUP_REMOVED lines=13> */
.L_x_8727:
[----:B------:R-:W-:Y:S05]  /*10370*/  BSYNC.RECONVERGENT B2 ;  /* 0x0000000000027941 */ /* 0x000fea0003800200 */
.L_x_8726:
        /* <DEDUP_REMOVED lines=56> */
[----:B------:R-:W-:Y:S01]  /*10700*/  MOV R12, R208 ;  /* 0x000000d0000c7202 */ /* 0x000fe20000000f00 */
[----:B------:R-:W-:Y:S01]  /*10710*/  VIADD R211, R179, 0x96a522ad ;  /* 0x96a522adb3d37836 */ /* 0x000fe20000000000 */
[----:B------:R-:W-:Y:S01]  /*10720*/  MOV R24, R172 ;  /* 0x000000ac00187202 */ /* 0x000fe20000000f00 */
[----:B------:R-:W-:-:S03]  /*10730*/  IMAD.MOV.U32 R36, RZ, RZ, RZ ;  /* 0x000000ffff247224 */ /* 0x000fc600078e00ff */
[----:B------:R-:W-:-:S07]  /*10740*/  LOP3.LUT R14, R211, R190, R173, 0x96, !PT ;  /* 0x000000bed30e7212 */ /* 0x000fce00078e96ad */
.L_x_8724:
[----:B------:R-:W-:Y:S05]  /*10750*/  BSYNC.RECONVERGENT B1 ;  /* 0x0000000000017941 */ /* 0x000fea0003800200 */
.L_x_8723:
[----:B------:R-:W-:Y:S01]  /*10760*/  I2FP.F32.U32 R173, R32 ;  /* 0x0000002000ad7245 */ /* 0x000fe20000201000 */
[----:B------:R-:W-:Y:S01]  /*10770*/  BSSY.RECONVERGENT B1, `(.L_x_8728) ;  /* 0x0000062000017945 */ /* 0x000fe20003800200 */
[----:B------:R-:W-:Y:S01]  /*10780*/  SHF.L.U32 R191, R174, 0x10, RZ ;  /* 0x00000010aebf7819 */ /* 0x000fe200000006ff */
[----:B------:R-:W-:Y:S01]  /*10790*/  HFMA2 R38, -RZ, RZ, 0, 1.1920928955078125e-07 ;  /* 0x00000002ff267431 */ /* 0x000fe200000001ff */
        /* <DEDUP_REMOVED lines=20> */
.L_x_8730:
        /* <DEDUP_REMOVED lines=13> */
.L_x_8732:
[----:B------:R-:W-:Y:S05]  /*109b0*/  BSYNC.RECONVERGENT B2 ;  /* 0x0000000000027941 */ /* 0x000fea0003800200 */
.L_x_8731:
        /* <DEDUP_REMOVED lines=61> */
.L_x_8729:
[----:B------:R-:W-:Y:S05]  /*10d90*/  BSYNC.RECONVERGENT B1 ;  /* 0x0000000000017941 */ /* 0x000fea0003800200 */
.L_x_8728:
[----:B------:R-:W-:Y:S01]  /*10da0*/  I2FP.F32.U32 R173, R32 ;  /* 0x0000002000ad7245 */ /* 0x000fe20000201000 */
[----:B------:R-:W-:Y:S01]  /*10db0*/  IMAD.U32 R209, R175, 0x10000, RZ ;  /* 0x00010000afd17824 */ /* 0x000fe200078e00ff */
[----:B------:R-:W-:Y:S01]  /*10dc0*/  ISETP.NE.AND P6, PT, R38, 0x1, PT ;  /* 0x000000012600780c */ /* 0x000fe20003fc5270 */
[----:B------:R-:W-:Y:S01]  /*10dd0*/  BSSY.RECONVERGENT B1, `(.L_x_8733) ;  /* 0x0000062000017945 */ /* 0x000fe20003800200 */
[----:B------:R-:W-:Y:S01]  /*10de0*/  SHF.L.U32 R32, R51, 0x10, RZ ;  /* 0x0000001033207819 */ /* 0x000fe200000006ff */
[----:B------:R-:W-:Y:S01]  /*10df0*/  FFMA.FTZ R173, R173, R26, 1.1641532182693481445e-10 ;  /* 0x2f000000adad7423 */ /* 0x000fe2000001001a */
[----:B------:R-:W-:Y:S01]  /*10e00*/  FMUL.FTZ R209, R209, R20 ;  /* 0x00000014d1d17220 */ /* 0x000fe20000410000 */
[----:B------:R-:W-:Y:S02]  /*10e10*/  PRMT R34, R175, 0x7632, R34 ;  /* 0x00007632af227816 */ /* 0x000fe40000000022 */
[----:B------:R-:W-:Y:S01]  /*10e20*/  MOV R36, R12 ;  /* 0x0000000c00247202 */ /* 0x000fe20000000f00 */
        /* <DEDUP_REMOVED lines=15> */
.L_x_8735:
        /* <DEDUP_REMOVED lines=15> */
.L_x_8737:
[----:B------:R-:W-:Y:S05]  /*11010*/  BSYNC.RECONVERGENT B2 ;  /* 0x0000000000027941 */ /* 0x000fea0003800200 */
.L_x_8736:
        /* <DEDUP_REMOVED lines=9> */
[----:B------:R-:W-:Y:S02]  /*110b0*/  VIADD R173, R178, 0x3c6ef372 ;  /* 0x3c6ef372b2ad7836 */ /* 0x000fe40000000000 */
[----:B------:R-:W-:Y:S01]  /*110c0*/  IMAD.MOV.U32 R32, RZ, RZ, RZ ;  /* 0x000000ffff207224 */ /* 0x000fe200078e00ff */
        /* <DEDUP_REMOVED lines=47> */
[----:B------:R-:W-:Y:S01]  /*113c0*/  VIADD R221, R179, 0x96a522ad ;  /* 0x96a522adb3dd7836 */ /* 0x000fe20000000000 */
[----:B------:R-:W-:-:S04]  /*113d0*/  MOV R24, R172 ;  /* 0x000000ac00187202 */ /* 0x000fc80000000f00 */
[----:B------:R-:W-:-:S07]  /*113e0*/  LOP3.LUT R14, R221, R174, R173, 0x96, !PT ;  /* 0x000000aedd0e7212 */ /* 0x000fce00078e96ad */
.L_x_8734:
[----:B------:R-:W-:Y:S05]  /*113f0*/  BSYNC.RECONVERGENT B1 ;  /* 0x0000000000017941 */ /* 0x000fea0003800200 */
.L_x_8733:
        /* <DEDUP_REMOVED lines=16> */
.L_x_8697:
[----:B------:R-:W-:Y:S01]  /*11500*/  ISETP.NE.AND P0, PT, R32, 0x1, PT ;  /* 0x000000012000780c */ /* 0x000fe20003f05270 */
[----:B------:R-:W-:Y:S01]  /*11510*/  BSSY.RECONVERGENT B1, `(.L_x_8739) ;  /* 0x000005a000017945 */ /* 0x000fe20003800200 */
[----:B-1----:R-:W-:Y:S02]  /*11520*/  HFMA2 R31, -RZ, RZ, 0, 1.1920928955078125e-07 ;  /* 0x00000002ff1f7431 */ /* 0x002fe400000001ff */
        /* <DEDUP_REMOVED lines=13> */
.L_x_8741:
        /* <DEDUP_REMOVED lines=13> */
.L_x_8743:
[----:B------:R-:W-:Y:S05]  /*116d0*/  BSYNC.RECONVERGENT B2 ;  /* 0x0000000000027941 */ /* 0x000fea0003800200 */
.L_x_8742:
        /* <DEDUP_REMOVED lines=59> */
[----:B------:R-:W-:Y:S02]  /*11a90*/  LOP3.LUT R14, R27, R28, R33, 0x96, !PT ;  /* 0x0000001c1b0e7212 */ /* 0x000fe400078e9621 */
[----:B------:R-:W-:-:S07]  /*11aa0*/  MOV R27, R26 ;  /* 0x0000001a001b7202 */ /* 0x000fce0000000f00 */
.L_x_8740:
[----:B------:R-:W-:Y:S05]  /*11ab0*/  BSYNC.RECONVERGENT B1 ;  /* 0x0000000000017941 */ /* 0x000fea0003800200 */
.L_x_8739:
        /* <DEDUP_REMOVED lines=9> */
[----:B------:R-:W-:Y:S01]  /*11b50*/  HFMA2 R33, -RZ, RZ, 0, 1.1920928955078125e-07 ;  /* 0x00000002ff217431 */ /* 0x000fe200000001ff */
[----:B------:R-:W-:Y:S01]  /*11b60*/  PRMT R172, R172, 0x7632, R172 ;  /* 0x00007632acac7816 */ /* 0x000fe200000000ac */
[----:B------:R-:W-:Y:S01]  /*11b70*/  FFMA.FTZ R27, R27, R26, 1.1641532182693481445e-10 ;  /* 0x2f0000001b1b7423 */ /* 0x000fe2000001001a */
[----:B-1----:R-:W-:-:S04]  /*11b80*/  FMUL.FTZ R29, R29, R30 ;  /* 0x0000001e1d1d7220 */ /* 0x002fc80000410000 */
        /* <DEDUP_REMOVED lines=15> */
.L_x_8746:
        /* <DEDUP_REMOVED lines=13> */
.L_x_8748:
[----:B------:R-:W-:Y:S05]  /*11d50*/  BSYNC.RECONVERGENT B2 ;  /* 0x0000000000027941 */ /* 0x000fea0003800200 */
.L_x_8747:
        /* <DEDUP_REMOVED lines=46> */
[----:B------:R-:W-:Y:S01]  /*12040*/  IMAD.WIDE.U32 R208, R29, -0x326172a9, RZ ;  /* 0xcd9e8d571dd07825 */ /* 0x000fe200078e00ff */
[----:B------:R-:W-:-:S03]  /*12050*/  IADD3 R29, PT, PT, R178, -0xe443238, RZ ;  /* 0xf1bbcdc8b21d7810 */ /* 0x000fc60007ffe0ff */
[----:B------:R-:W-:Y:S01]  /*12060*/  VIADD R31, R179, 0xdb3d7428 ;  /* 0xdb3d7428b31f7836 */ /* 0x000fe20000000000 */
[----:B------:R-:W-:Y:S01]  /*12070*/  LOP3.LUT R32, R29, R32, R209, 0x96, !PT ;  /* 0x000000201d207212 */ /* 0x000fe200078e96d1 */
[----:B------:R-:W-:-:S03]  /*12080*/  VIADD R29, R178, 0x8ff34781 ;  /* 0x8ff34781b21d7836 */ /* 0x000fc60000000000 */
        /* <DEDUP_REMOVED lines=10> */
.L_x_8745:
[----:B------:R-:W-:Y:S05]  /*12130*/  BSYNC.RECONVERGENT B1 ;  /* 0x0000000000017941 */ /* 0x000fea0003800200 */
.L_x_8744:
[----:B------:R-:W-:Y:S01]  /*12140*/  I2FP.F32.U32 R29, R29 ;  /* 0x0000001d001d7245 */ /* 0x000fe20000201000 */
[----:B------:R-:W-:Y:S01]  /*12150*/  IMAD.U32 R31, R172, 0x10000, RZ ;  /* 0x00010000ac1f7824 */ /* 0x000fe200078e00ff */
[----:B------:R-:W-:Y:S01]  /*12160*/  ISETP.NE.AND P1, PT, R33, 0x1, PT ;  /* 0x000000012100780c */ /* 0x000fe20003f25270 */
[----:B------:R-:W-:Y:S01]  /*12170*/  BSSY.RECONVERGENT B1, `(.L_x_8749) ;  /* 0x000005e000017945 */ /* 0x000fe20003800200 */
[----:B------:R-:W-:Y:S02]  /*12180*/  HFMA2 R36, -RZ, RZ, 0, 1.1920928955078125e-07 ;  /* 0x00000002ff247431 */ /* 0x000fe400000001ff */
[----:B------:R-:W-:Y:S01]  /*12190*/  FFMA.FTZ R29, R29, R26, 1.1641532182693481445e-10 ;  /* 0x2f0000001d1d7423 */ /* 0x000fe2000001001a */
[----:B------:R-:W-:-:S04]  /*121a0*/  FMUL.FTZ R31, R31, R20 ;  /* 0x000000141f1f7220 */ /* 0x000fc80000410000 */
        /* <DEDUP_REMOVED lines=15> */
.L_x_8751:
        /* <DEDUP_REMOVED lines=13> */
.L_x_8753:
[----:B------:R-:W-:Y:S05]  /*12370*/  BSYNC.RECONVERGENT B2 ;  /* 0x0000000000027941 */ /* 0x000fea0003800200 */
.L_x_8752:
        /* <DEDUP_REMOVED lines=61> */
.L_x_8750:
[----:B------:R-:W-:Y:S05]  /*12750*/  BSYNC.RECONVERGENT B1 ;  /* 0x0000000000017941 */ /* 0x000fea0003800200 */
.L_x_8749:
[----:B------:R-:W-:Y:S01]  /*12760*/  I2FP.F32.U32 R31, R31 ;  /* 0x0000001f001f7245 */ /* 0x000fe20000201000 */
[C---:B------:R-:W-:Y:S01]  /*12770*/  IMAD.U32 R33, R173.reuse, 0x10000, RZ ;  /* 0x00010000ad217824 */ /* 0x040fe200078e00ff */
[----:B------:R-:W-:Y:S01]  /*12780*/  ISETP.NE.AND P2, PT, R36, 0x1, PT ;  /* 0x000000012400780c */ /* 0x000fe20003f45270 */
[----:B------:R-:W-:Y:S01]  /*12790*/  BSSY.RECONVERGENT B1, `(.L_x_8754) ;  /* 0x000005f000017945 */ /* 0x000fe20003800200 */
[----:B------:R-:W-:Y:S01]  /*127a0*/  PRMT R34, R173, 0x7632, R34 ;  /* 0x00007632ad227816 */ /* 0x000fe20000000022 */
[----:B------:R-:W-:Y:S01]  /*127b0*/  FFMA.FTZ R31, R31, R26, 1.1641532182693481445e-10 ;  /* 0x2f0000001f1f7423 */ /* 0x000fe2000001001a */
[----:B------:R-:W-:Y:S01]  /*127c0*/  FMUL.FTZ R33, R33, R20 ;  /* 0x0000001421217220 */ /* 0x000fe20000410000 */
[----:B------:R-:W-:Y:S01]  /*127d0*/  MOV R38, 0x2 ;  /* 0x0000000200267802 */ /* 0x000fe20000000f00 */
        /* <DEDUP_REMOVED lines=15> */
.L_x_8756:
        /* <DEDUP_REMOVED lines=13> */
.L_x_8758:
[----:B------:R-:W-:Y:S05]  /*129a0*/  BSYNC.RECONVERGENT B2 ;  /* 0x0000000000027941 */ /* 0x000fea0003800200 */
.L_x_8757:
        /* <DEDUP_REMOVED lines=61> */
.L_x_8755:
[----:B------:R-:W-:Y:S05]  /*12d80*/  BSYNC.RECONVERGENT B1 ;  /* 0x0000000000017941 */ /* 0x000fea0003800200 */
.L_x_8754:
[----:B------:R-:W-:Y:S01]  /*12d90*/  I2FP.F32.U32 R33, R32 ;  /* 0x0000002000217245 */ /* 0x000fe20000201000 */
[----:B------:R-:W-:Y:S01]  /*12da0*/  IMAD.U32 R173, R34, 0x10000, RZ ;  /* 0x0001000022ad7824 */ /* 0x000fe200078e00ff */
[----:B------:R-:W-:Y:S01]  /*12db0*/  ISETP.NE.AND P3, PT, R38, 0x1, PT ;  /* 0x000000012600780c */ /* 0x000fe20003f65270 */
[----:B------:R-:W-:Y:S01]  /*12dc0*/  BSSY.RECONVERGENT B1, `(.L_x_8759) ;  /* 0x000005e000017945 */ /* 0x000fe20003800200 */
[----:B------:R-:W-:Y:S01]  /*12dd0*/  MOV R34, 0x2 ;  /* 0x0000000200227802 */ /* 0x000fe20000000f00 */
[----:B------:R-:W-:Y:S01]  /*12de0*/  FFMA.FTZ R33, R33, R26, 1.1641532182693481445e-10 ;  /* 0x2f00000021217423 */ /* 0x000fe2000001001a */
[----:B------:R-:W-:-:S04]  /*12df0*/  FMUL.FTZ R173, R173, R20 ;  /* 0x00000014adad7220 */ /* 0x000fc80000410000 */
        /* <DEDUP_REMOVED lines=15> */
.L_x_8761:
        /* <DEDUP_REMOVED lines=13> */
.L_x_8763:
[----:B------:R-:W-:Y:S05]  /*12fc0*/  BSYNC.RECONVERGENT B2 ;  /* 0x0000000000027941 */ /* 0x000fea0003800200 */
.L_x_8762:
        /* <DEDUP_REMOVED lines=61> */
.L_x_8760:
[----:B------:R-:W-:Y:S05]  /*133a0*/  BSYNC.RECONVERGENT B1 ;  /* 0x0000000000017941 */ /* 0x000fea0003800200 */
.L_x_8759:
[----:B------:R-:W-:Y:S01]  /*133b0*/  I2FP.F32.U32 R173, R32 ;  /* 0x0000002000ad7245 */ /* 0x000fe20000201000 */
[----:B------:R-:W-:Y:S01]  /*133c0*/  IMAD.U32 R189, R174, 0x10000, RZ ;  /* 0x00010000aebd7824 */ /* 0x000fe200078e00ff */
        /* <DEDUP_REMOVED lines=21> */
.L_x_8766:
        /* <DEDUP_REMOVED lines=13> */
.L_x_8768:
[----:B------:R-:W-:Y:S05]  /*135f0*/  BSYNC.RECONVERGENT B2 ;  /* 0x0000000000027941 */ /* 0x000fea0003800200 */
.L_x_8767:
        /* <DEDUP_REMOVED lines=61> */
.L_x_8765:
[----:B------:R-:W-:Y:S05]  /*139d0*/  BSYNC.RECONVERGENT B1 ;  /* 0x0000000000017941 */ /* 0x000fea0003800200 */
.L_x_8764:
        /* <DEDUP_REMOVED lines=22> */
.L_x_8771:
        /* <DEDUP_REMOVED lines=13> */
.L_x_8773:
[----:B------:R-:W-:Y:S05]  /*13c10*/  BSYNC.RECONVERGENT B2 ;  /* 0x0000000000027941 */ /* 0x000fea0003800200 */
.L_x_8772:
        /* <DEDUP_REMOVED lines=61> */
.L_x_8770:
[----:B------:R-:W-:Y:S05]  /*13ff0*/  BSYNC.RECONVERGENT B1 ;  /* 0x0000000000017941 */ /* 0x000fea0003800200 */
.L_x_8769:
        /* <DEDUP_REMOVED lines=23> */
.L_x_8776:
        /* <DEDUP_REMOVED lines=15> */
.L_x_8778:
[----:B------:R-:W-:Y:S05]  /*14260*/  BSYNC.RECONVERGENT B2 ;  /* 0x0000000000027941 */ /* 0x000fea0003800200 */
.L_x_8777:
        /* <DEDUP_REMOVED lines=61> */
.L_x_8775:
[----:B------:R-:W-:Y:S05]  /*14640*/  BSYNC.RECONVERGENT B1 ;  /* 0x0000000000017941 */ /* 0x000fea0003800200 */
.L_x_8774:
        /* <DEDUP_REMOVED lines=13> */
.L_x_8738:
        /* <DEDUP_REMOVED lines=15> */
[----:B------:R-:W-:-:S02]  /*14810*/  LOP3.LUT R224, R26, R227, RZ, 0xfc, !PT ;  /* 0x000000e31ae07212 */ /* 0x000fc400078efcff */
[----:B------:R-:W-:Y:S02]  /*14820*/  MOV R26, R24 ;  /* 0x00000018001a7202 */ /* 0x000fe40000000f00 */
[----:B------:R4:W-:Y:S01]  /*14830*/  STG.E.128 desc[UR6][R220.64], R172 ;  /* 0x000000acdc007986 */ /* 0x0009e2000c101d06 */
[----:B--2---:R-:W-:-:S04]  /*14840*/  IMAD.WIDE.U32 R222, R22, 0x8, R222 ;  /* 0x0000000816de7825 */ /* 0x004fc800078e00de */
[----:B------:R-:W-:Y:S01]  /*14850*/  VIADD R22, R22, 0x80 ;  /* 0x0000008016167836 */ /* 0x000fe20000000000 */
[----:B------:R4:W-:Y:S06]  /*14860*/  STG.E.64 desc[UR6][R222.64], R224 ;  /* 0x000000e0de007986 */ /* 0x0009ec000c101b06 */
.L_x_8696:
[----:B------:R-:W-:Y:S05]  /*14870*/  BSYNC.RECONVERGENT B0 ;  /* 0x0000000000007941 */ /* 0x000fea0003800200 */
.L_x_8695:
        /* <DEDUP_REMOVED lines=8> */
[----:B------:R-:W0:Y:S01]  /*14900*/  @P0 LDC.64 R36, c[0x0][0x3a0] ;  /* 0x0000e800ff240b82 */ /* 0x000e220000000a00 */
[----:B--2---:R-:W-:-:S05]  /*14910*/  IMAD.WIDE.U32 R34, R22, 0x10, R34 ;  /* 0x0000001016227825 */ /* 0x004fca00078e0022 */
[----:B-1-34-:R1:W5:Y:S01]  /*14920*/  LDG.E.128 R172, desc[UR6][R34.64] ;  /* 0x0000000622ac7981 */ /* 0x01a362000c1e1d00 */
[----:B0-----:R-:W-:-:S05]  /*14930*/  @P0 IMAD.WIDE.U32 R36, R22, 0x10, R36 ;  /* 0x0000001016240825 */ /* 0x001fca00078e0024 */
[----:B------:R1:W5:Y:S01]  /*14940*/  @P0 LDG.E.128 R48, desc[UR6][R36.64] ;  /* 0x0000000624300981 */ /* 0x000362000c1e1d00 */
[----:B------:R-:W-:Y:S05]  /*14950*/  @!P0 BRA `(.L_x_8781) ;  /* 0x0000003000bc8947 */ /* 0x000fea0003800000 */
        /* <DEDUP_REMOVED lines=16> */
.L_x_8784:
        /* <DEDUP_REMOVED lines=13> */
.L_x_8786:
[----:B------:R-:W-:Y:S05]  /*14b30*/  BSYNC.RECONVERGENT B2 ;  /* 0x0000000000027941 */ /* 0x000fea0003800200 */
.L_x_8785:
[----:B------:R-:W-:Y:S01]  /*14b40*/  IMAD.WIDE.U32 R36, R6, -0x326172a9, RZ ;  /* 0xcd9e8d5706247825 */ /* 0x000fe200078e00ff */
[----:B------:R-:W-:Y:S02]  /*14b50*/  LOP3.LUT R40, R9, R35, R179, 0x96, !PT ;  /* 0x0000002309287212 */ /* 0x000fe400078e96b3 */
[----:B------:R-:W-:Y:S02]  /*14b60*/  IADD3 R35, PT, PT, R178, -0x61c88647, RZ ;  /* 0x9e3779b9b2237810 */ /* 0x000fe40007ffe0ff */
        /* <DEDUP_REMOVED lines=58> */
.L_x_8783:
[----:B------:R-:W-:Y:S05]  /*14f10*/  BSYNC.RECONVERGENT B1 ;  /* 0x0000000000017941 */ /* 0x000fea0003800200 */
.L_x_8782:
        /* <DEDUP_REMOVED lines=10> */
[----:B------:R-:W-:-:S02]  /*14fc0*/  IMAD.MOV.U32 R34, RZ, RZ, 0x2 ;  /* 0x00000002ff227424 */ /* 0x000fc400078e00ff */
[----:B------:R-:W-:Y:S01]  /*14fd0*/  FFMA.FTZ R35, R35, R26, 1.1641532182693481445e-10 ;  /* 0x2f00000023237423 */ /* 0x000fe2000001001a */
[----:B------:R-:W-:Y:S01]  /*14fe0*/  PRMT R172, R172, 0x7632, R172 ;  /* 0x00007632acac7816 */ /* 0x000fe200000000ac */
[----:B0-----:R-:W-:-:S03]  /*14ff0*/  FMUL.FTZ R37, R37, R30 ;  /* 0x0000001e25257220 */ /* 0x001fc60000410000 */
        /* <DEDUP_REMOVED lines=15> */
.L_x_8789:
        /* <DEDUP_REMOVED lines=13> */
.L_x_8791:
[----:B------:R-:W-:Y:S05]  /*151c0*/  BSYNC.RECONVERGENT B2 ;  /* 0x0000000000027941 */ /* 0x000fea0003800200 */
.L_x_8790:
        /* <DEDUP_REMOVED lines=61> */
.L_x_8788:
[----:B------:R-:W-:Y:S05]  /*155a0*/  BSYNC.RECONVERGENT B1 ;  /* 0x0000000000017941 */ /* 0x000fea0003800200 */
.L_x_8787:
        /* <DEDUP_REMOVED lines=24> */
.L_x_8794:
        /* <DEDUP_REMOVED lines=13> */
.L_x_8796:
[----:B------:R-:W-:Y:S05]  /*15800*/  BSYNC.RECONVERGENT B2 ;  /* 0x0000000000027941 */ /* 0x000fea0003800200 */
.L_x_8795:
        /* <DEDUP_REMOVED lines=45> */
[----:B------:R-:W-:Y:S02]  /*15ae0*/  IADD3 R39, PT, PT, R179, 0x1fd5c5a3, RZ ;  /* 0x1fd5c5a3b3277810 */ /* 0x000fe40007ffe0ff */
        /* <DEDUP_REMOVED lines=15> */
.L_x_8793:
[----:B------:R-:W-:Y:S05]  /*15be0*/  BSYNC.RECONVERGENT B1 ;  /* 0x0000000000017941 */ /* 0x000fea0003800200 */
.L_x_8792:
[----:B------:R-:W-:Y:S01]  /*15bf0*/  I2FP.F32.U32 R39, R32 ;  /* 0x0000002000277245 */ /* 0x000fe20000201000 */
[----:B------:R-:W-:Y:S01]  /*15c00*/  IMAD.U32 R41, R173, 0x10000, RZ ;  /* 0x00010000ad297824 */ /* 0x000fe200078e00ff */
[----:B------:R-:W-:Y:S01]  /*15c10*/  ISETP.NE.AND P2, PT, R36, 0x1, PT ;  /* 0x000000012400780c */ /* 0x000fe20003f45270 */
[----:B------:R-:W-:Y:S01]  /*15c20*/  BSSY.RECONVERGENT B1, `(.L_x_8797) ;  /* 0x0000060000017945 */ /* 0x000fe20003800200 */
[----:B------:R-:W-:Y:S01]  /*15c30*/  SHF.L.U32 R32, R49, 0x10, RZ ;  /* 0x0000001031207819 */ /* 0x000fe200000006ff */
        /* <DEDUP_REMOVED lines=19> */
.L_x_8799:
        /* <DEDUP_REMOVED lines=13> */
.L_x_8801:
[----:B------:R-:W-:Y:S05]  /*15e40*/  BSYNC.RECONVERGENT B2 ;  /* 0x0000000000027941 */ /* 0x000fea0003800200 */
.L_x_8800:
        /* <DEDUP_REMOVED lines=61> */
.L_x_8798:
[----:B------:R-:W-:Y:S05]  /*16220*/  BSYNC.RECONVERGENT B1 ;  /* 0x0000000000017941 */ /* 0x000fea0003800200 */
.L_x_8797:
        /* <DEDUP_REMOVED lines=24> */
.L_x_8804:
        /* <DEDUP_REMOVED lines=13> */
.L_x_8806:
[----:B------:R-:W-:Y:S05]  /*16480*/  BSYNC.RECONVERGENT B2 ;  /* 0x0000000000027941 */ /* 0x000fea0003800200 */
.L_x_8805:
        /* <DEDUP_REMOVED lines=61> */
.L_x_8803:
[----:B------:R-:W-:Y:S05]  /*16860*/  BSYNC.RECONVERGENT B1 ;  /* 0x0000000000017941 */ /* 0x000fea0003800200 */
.L_x_8802:
        /* <DEDUP_REMOVED lines=24> */
.L_x_8809:
        /* <DEDUP_REMOVED lines=13> */
.L_x_8811:
[----:B------:R-:W-:Y:S05]  /*16ac0*/  BSYNC.RECONVERGENT B2 ;  /* 0x0000000000027941 */ /* 0x000fea0003800200 */
.L_x_8810:
        /* <DEDUP_REMOVED lines=61> */
.L_x_8808:
[----:B------:R-:W-:Y:S05]  /*16ea0*/  BSYNC.RECONVERGENT B1 ;  /* 0x0000000000017941 */ /* 0x000fea0003800200 */
.L_x_8807:
        /* <DEDUP_REMOVED lines=24> */
.L_x_8814:
        /* <DEDUP_REMOVED lines=13> */
.L_x_8816:
[----:B------:R-:W-:Y:S05]  /*17100*/  BSYNC.RECONVERGENT B2 ;  /* 0x0000000000027941 */ /* 0x000fea0003800200 */
.L_x_8815:
        /* <DEDUP_REMOVED lines=61> */
.L_x_8813:
[----:B------:R-:W-:Y:S05]  /*174e0*/  BSYNC.RECONVERGENT B1 ;  /* 0x0000000000017941 */ /* 0x000fea0003800200 */
.L_x_8812:
        /* <DEDUP_REMOVED lines=24> */
.L_x_8819:
        /* <DEDUP_REMOVED lines=15> */
.L_x_8821:
[----:B------:R-:W-:Y:S05]  /*17760*/  BSYNC.RECONVERGENT B2 ;  /* 0x0000000000027941 */ /* 0x000fea0003800200 */
.L_x_8820:
        /* <DEDUP_REMOVED lines=61> */
.L_x_8818:
[----:B------:R-:W-:Y:S05]  /*17b40*/  BSYNC.RECONVERGENT B1 ;  /* 0x0000000000017941 */ /* 0x000fea0003800200 */
.L_x_8817:
        /* <DEDUP_REMOVED lines=16> */
.L_x_8781:
        /* <DEDUP_REMOVED lines=16> */
.L_x_8825:
        /* <DEDUP_REMOVED lines=13> */
.L_x_8827:
[----:B------:R-:W-:Y:S05]  /*17e20*/  BSYNC.RECONVERGENT B2 ;  /* 0x0000000000027941 */ /* 0x000fea0003800200 */
.L_x_8826:
        /* <DEDUP_REMOVED lines=61> */
.L_x_8824:
[----:B------:R-:W-:Y:S05]  /*18200*/  BSYNC.RECONVERGENT B1 ;  /* 0x0000000000017941 */ /* 0x000fea0003800200 */
.L_x_8823:
[----:B------:R-:W0:Y:S01]  /*18210*/  LDC R30, c[0x0][0x408] ;  /* 0x00010200ff1e7b82 */ /* 0x000e220000000800 */
[----:B------:R-:W-:Y:S01]  /*18220*/  HFMA2 R26, -RZ, RZ, 0.1171875, 0 ;  /* 0x2f800000ff1a7431 */ /* 0x000fe200000001ff */
[----:B------:R-:W-:Y:S01]  /*18230*/  I2FP.F32.U32 R35, R34 ;  /* 0x0000002200237245 */ /* 0x000fe20000201000 */
[----:B-----5:R-:W-:Y:S01]  /*18240*/  IMAD.U32 R37, R172, 0x10000, RZ ;  /* 0x00010000ac257824 */ /* 0x020fe200078e00ff */
[----:B------:R-:W-:Y:S01]  /*18250*/  ISETP.NE.AND P0, PT, R36, 0x1, PT ;  /* 0x000000012400780c */ /* 0x000fe20003f05270 */
[----:B------:R-:W-:Y:S01]  /*18260*/  BSSY.RECONVERGENT B1, `(.L_x_8828) ;  /* 0x0000062000017945 */ /* 0x000fe20003800200 */
[----:B------:R-:W-:Y:S01]  /*18270*/  LOP3.LUT R10, R10, 0xfffffffd, RZ, 0xc0, !PT ;  /* 0xfffffffd0a0a7812 */ /* 0x000fe200078ec0ff */
[----:B------:R-:W-:Y:S01]  /*18280*/  FMUL.FTZ R37, R37, R20 ;  /* 0x0000001425257220 */ /* 0x000fe20000410000 */
[----:B------:R-:W1:Y:S01]  /*18290*/  LDC R28, c[0x0][0x404] ;  /* 0x00010100ff1c7b82 */ /* 0x000e620000000800 */
[----:B------:R-:W-:Y:S01]  /*182a0*/  HFMA2 R34, -RZ, RZ, 0, 1.1920928955078125e-07 ;  /* 0x00000002ff227431 */ /* 0x000fe200000001ff */
[----:B------:R-:W-:Y:S01]  /*182b0*/  PRMT R172, R172, 0x7632, R172 ;  /* 0x00007632acac7816 */ /* 0x000fe200000000ac */
[----:B------:R-:W-:Y:S01]  /*182c0*/  FFMA.FTZ R35, R35, R26, 1.1641532182693481445e-10 ;  /* 0x2f00000023237423 */ /* 0x000fe2000001001a */
[----:B------:R-:W-:-:S02]  /*182d0*/  IMAD.MOV.U32 R32, RZ, RZ, R12 ;  /* 0x000000ffff207224 */ /* 0x000fc400078e000c */
[----:B0-----:R-:W-:Y:S02]  /*182e0*/  FMUL.FTZ R37, R37, R30 ;  /* 0x0000001e25257220 */ /* 0x001fe40000410000 */
[----:B-1----:R-:W-:-:S04]  /*182f0*/  FSETP.GTU.FTZ.AND P1, PT, R35, R28, PT ;  /* 0x0000001c2300720b */ /* 0x002fc80003f3c000 */
        /* <DEDUP_REMOVED lines=13> */
.L_x_8830:
        /* <DEDUP_REMOVED lines=13> */
.L_x_8832:
[----:B------:R-:W-:Y:S05]  /*184a0*/  BSYNC.RECONVERGENT B2 ;  /* 0x0000000000027941 */ /* 0x000fea0003800200 */
.L_x_8831:
        /* <DEDUP_REMOVED lines=61> */
.L_x_8829:
[----:B------:R-:W-:Y:S05]  /*18880*/  BSYNC.RECONVERGENT B1 ;  /* 0x0000000000017941 */ /* 0x000fea0003800200 */
.L_x_8828:
        /* <DEDUP_REMOVED lines=22> */
.L_x_8835:
        /* <DEDUP_REMOVED lines=13> */
.L_x_8837:
[----:B------:R-:W-:Y:S05]  /*18ac0*/  BSYNC.RECONVERGENT B2 ;  /* 0x0000000000027941 */ /* 0x000fea0003800200 */
.L_x_8836:
        /* <DEDUP_REMOVED lines=61> */
.L_x_8834:
[----:B------:R-:W-:Y:S05]  /*18ea0*/  BSYNC.RECONVERGENT B1 ;  /* 0x0000000000017941 */ /* 0x000fea0003800200 */
.L_x_8833:
        /* <DEDUP_REMOVED lines=23> */
.L_x_8840:
        /* <DEDUP_REMOVED lines=13> */
.L_x_8842:
[----:B------:R-:W-:Y:S05]  /*190f0*/  BSYNC.RECONVERGENT B2 ;  /* 0x0000000000027941 */ /* 0x000fea0003800200 */
.L_x_8841:
        /* <DEDUP_REMOVED lines=61> */
.L_x_8839:
[----:B------:R-:W-:Y:S05]  /*194d0*/  BSYNC.RECONVERGENT B1 ;  /* 0x0000000000017941 */ /* 0x000fea0003800200 */
.L_x_8838:
        /* <DEDUP_REMOVED lines=22> */
.L_x_8845:
        /* <DEDUP_REMOVED lines=13> */
.L_x_8847:
[----:B------:R-:W-:Y:S05]  /*19710*/  BSYNC.RECONVERGENT B2 ;  /* 0x0000000000027941 */ /* 0x000fea0003800200 */
.L_x_8846:
        /* <DEDUP_REMOVED lines=61> */
.L_x_8844:
[----:B------:R-:W-:Y:S05]  /*19af0*/  BSYNC.RECONVERGENT B1 ;  /* 0x0000000000017941 */ /* 0x000fea0003800200 */
.L_x_8843:
        /* <DEDUP_REMOVED lines=23> */
.L_x_8850:
        /* <DEDUP_REMOVED lines=13> */
.L_x_8852:
[----:B------:R-:W-:Y:S05]  /*19d40*/  BSYNC.RECONVERGENT B2 ;  /* 0x0000000000027941 */ /* 0x000fea0003800200 */
.L_x_8851:
        /* <DEDUP_REMOVED lines=61> */
.L_x_8849:
[----:B------:R-:W-:Y:S05]  /*1a120*/  BSYNC.RECONVERGENT B1 ;  /* 0x0000000000017941 */ /* 0x000fea0003800200 */
.L_x_8848:
        /* <DEDUP_REMOVED lines=22> */
.L_x_8855:
        /* <DEDUP_REMOVED lines=13> */
.L_x_8857:
[----:B------:R-:W-:Y:S05]  /*1a360*/  BSYNC.RECONVERGENT B2 ;  /* 0x0000000000027941 */ /* 0x000fea0003800200 */
.L_x_8856:
        /* <DEDUP_REMOVED lines=61> */
.L_x_8854:
[----:B------:R-:W-:Y:S05]  /*1a740*/  BSYNC.RECONVERGENT B1 ;  /* 0x0000000000017941 */ /* 0x000fea0003800200 */
.L_x_8853:
        /* <DEDUP_REMOVED lines=23> */
.L_x_8860:
        /* <DEDUP_REMOVED lines=15> */
.L_x_8862:
[----:B------:R-:W-:Y:S05]  /*1a9b0*/  BSYNC.RECONVERGENT B2 ;  /* 0x0000000000027941 */ /* 0x000fea0003800200 */
.L_x_8861:
        /* <DEDUP_REMOVED lines=61> */
.L_x_8859:
[----:B------:R-:W-:Y:S05]  /*1ad90*/  BSYNC.RECONVERGENT B1 ;  /* 0x0000000000017941 */ /* 0x000fea0003800200 */
.L_x_8858:
        /* <DEDUP_REMOVED lines=13> */
.L_x_8822:
[----:B------:R-:W0:Y:S01]  /*1ae70*/  LDC.64 R220, c[0x0][0x3a8] ;  /* 0x0000ea00ffdc7b82 */ /* 0x000e220000000a00 */
[----:B------:R-:W-:Y:S02]  /*1ae80*/  SEL R34, RZ, 0x1000000, !P6 ;  /* 0x01000000ff227807 */ /* 0x000fe40007000000 */
[----:B------:R-:W-:Y:S02]  /*1ae90*/  SEL R30, RZ, 0x10000, !P5 ;  /* 0x00010000ff1e7807 */ /* 0x000fe40006800000 */
[----:B------:R-:W-:Y:S02]  /*1aea0*/  SEL R229, RZ, 0x100, !P4 ;  /* 0x00000100ffe57807 */ /* 0x000fe40006000000 */
[----:B------:R-:W-:Y:S01]  /*1aeb0*/  LOP3.LUT P6, RZ, R10, 0x2, RZ, 0xc0, !PT ;  /* 0x000000020aff7812 */ /* 0x000fe200078cc0ff */
[----:B------:R-:W1:Y:S01]  /*1aec0*/  LDC.64 R222, c[0x0][0x3b0] ;  /* 0x0000ec00ffde7b82 */ /* 0x000e620000000a00 */
[----:B------:R-:W-:Y:S02]  /*1aed0*/  SEL R28, RZ, 0x1000000, !P2 ;  /* 0x01000000ff1c7807 */ /* 0x000fe40005000000 */
[----:B------:R-:W-:-:S02]  /*1aee0*/  SEL R225, RZ, 0x10000, !P1 ;  /* 0x00010000ffe17807 */ /* 0x000fc40004800000 */
[----:B------:R-:W-:Y:S02]  /*1aef0*/  SEL R26, RZ, 0x100, !P0 ;  /* 0x00000100ff1a7807 */ /* 0x000fe40004000000 */
        /* <DEDUP_REMOVED lines=12> */
.L_x_8780:
[----:B------:R-:W-:Y:S05]  /*1afc0*/  BSYNC.RECONVERGENT B0 ;  /* 0x0000000000007941 */ /* 0x000fea0003800200 */
.L_x_8779:
[----:B------:R-:W-:Y:S01]  /*1afd0*/  ISETP.GE.U32.AND P0, PT, R3, 0x280, PT ;  /* 0x000002800300780c */ /* 0x000fe20003f06070 */
[----:B------:R-:W-:-:S12]  /*1afe0*/  BSSY.RECONVERGENT B0, `(.L_x_8863) ;  /* 0x0000675000007945 */ /* 0x000fd80003800200 */
[----:B------:R-:W-:Y:S05]  /*1aff0*/  @!P0 BRA `(.L_x_8864) ;  /* 0x0000006400cc8947 */ /* 0x000fea0003800000 */
[----:B------:R-:W-:Y:S01]  /*1b000*/  ISETP.NE.U32.AND P1, PT, RZ, UR8, PT ;  /* 0x00000008ff007c0c */ /* 0x000fe2000bf25070 */
[----:B-1234-:R-:W1:Y:S03]  /*1b010*/  LDC.64 R172, c[0x0][0x390] ;  /* 0x0000e400ffac7b82 */ /* 0x01ee660000000a00 */
        /* <DEDUP_REMOVED lines=23> */
.L_x_8868:
[----:B------:R-:W-:Y:S01]  /*1b190*/  VIADD R4, R4, 0x1 ;  /* 0x0000000104047836 */ /* 0x000fe20000000000 */
[----:B------:R-:W-:Y:S03]  /*1b1a0*/  BSSY.RECONVERGENT B2, `(.L_x_8869) ;  /* 0x000000c000027945 */ /* 0x000fe60003800200 */
[C---:B-1----:R-:W-:Y:S01]  /*1b1b0*/  IMAD.WIDE.U32 R42, R4.reuse, -0x2daee0ad, RZ ;  /* 0xd2511f53042a7825 */ /* 0x042fe200078e00ff */
        /* <DEDUP_REMOVED lines=10> */
.L_x_8870:
[----:B------:R-:W-:Y:S05]  /*1b260*/  BSYNC.RECONVERGENT B2 ;  /* 0x0000000000027941 */ /* 0x000fea0003800200 */
.L_x_8869:
[----:B------:R-:W-:Y:S01]  /*1b270*/  IMAD.WIDE.U32 R44, R6, -0x326172a9, RZ ;  /* 0xcd9e8d57062c7825 */ /* 0x000fe200078e00ff */
[----:B------:R-:W-:Y:S02]  /*1b280*/  LOP3.LUT R176, R9, R43, R179, 0x96, !PT ;  /* 0x0000002b09b07212 */ /* 0x000fe400078e96b3 */
[----:B------:R-:W-:Y:S01]  /*1b290*/  IADD3 R43, PT, PT, R178, -0x61c88647, RZ ;  /* 0x9e3779b9b22b7810 */ /* 0x000fe20007ffe0ff */
[----:B------:R-:W-:Y:S01]  /*1b2a0*/  IMAD.MOV.U32 R36, RZ, RZ, RZ ;  /* 0x000000ffff247224 */ /* 0x000fe200078e00ff */
        /* <DEDUP_REMOVED lines=57> */
.L_x_8867:
[----:B------:R-:W-:Y:S05]  /*1b640*/  BSYNC.RECONVERGENT B1 ;  /* 0x0000000000017941 */ /* 0x000fea0003800200 */
.L_x_8866:
[----:B------:R-:W2:Y:S01]  /*1b650*/  LDC R30, c[0x0][0x408] ;  /* 0x00010200ff1e7b82 */ /* 0x000ea20000000800 */
[----:B------:R-:W-:Y:S01]  /*1b660*/  HFMA2 R26, -RZ, RZ, 0.1171875, 0 ;  /* 0x2f800000ff1a7431 */ /* 0x000fe200000001ff */
[----:B-1----:R-:W-:Y:S01]  /*1b670*/  I2FP.F32.U32 R43, R34 ;  /* 0x00000022002b7245 */ /* 0x002fe20000201000 */
        /* <DEDUP_REMOVED lines=9> */
[----:B--2---:R-:W-:-:S04]  /*1b710*/  FMUL.FTZ R45, R45, R30 ;  /* 0x0000001e2d2d7220 */ /* 0x004fc80000410000 */
[----:B-1----:R-:W-:-:S04]  /*1b720*/  FSETP.GTU.FTZ.AND P1, PT, R43, R28, PT ;  /* 0x0000001c2b00720b */ /* 0x002fc80003f3c000 */
[----:B------:R-:W-:Y:S02]  /*1b730*/  FSEL R43, R45, RZ, !P1 ;  /* 0x000000ff2d2b7208 */ /* 0x000fe40004800000 */
[----:B------:R-:W-:Y:S02]  /*1b740*/  PLOP3.LUT P2, PT, P1, PT, PT, 0x8, 0x80 ;  /* 0x000000000080781c */ /* 0x000fe40000f4e170 */
[----:B------:R-:W-:Y:S01]  /*1b750*/  ISETP.NE.AND P1, PT, R36, 0x1, PT ;  /* 0x000000012400780c */ /* 0x000fe20003f25270 */
[----:B------:R-:W-:Y:S01]  /*1b760*/  FFMA.FTZ R43, R43, R56, R32 ;  /* 0x000000382b2b7223 */ /* 0x000fe20000010020 */
        /* <DEDUP_REMOVED lines=11> */
.L_x_8873:
        /* <DEDUP_REMOVED lines=13> */
.L_x_8875:
[----:B------:R-:W-:Y:S05]  /*1b8f0*/  BSYNC.RECONVERGENT B2 ;  /* 0x0000000000027941 */ /* 0x000fea0003800200 */
.L_x_8874:
        /* <DEDUP_REMOVED lines=61> */
.L_x_8872:
[----:B------:R-:W-:Y:S05]  /*1bcd0*/  BSYNC.RECONVERGENT B1 ;  /* 0x0000000000017941 */ /* 0x000fea0003800200 */
.L_x_8871:
[----:B------:R-:W-:Y:S01]  /*1bce0*/  I2FP.F32.U32 R45, R32 ;  /* 0x00000020002d7245 */ /* 0x000fe20000201000 */
[----:B------:R-:W-:Y:S01]  /*1bcf0*/  BSSY.RECONVERGENT B1, `(.L_x_8876) ;  /* 0x0000064000017945 */ /* 0x000fe20003800200 */
[----:B------:R-:W-:Y:S01]  /*1bd00*/  SHF.L.U32 R47, R172, 0x10, RZ ;  /* 0x00000010ac2f7819 */ /* 0x000fe200000006ff */
[----:B------:R-:W-:Y:S01]  /*1bd10*/  HFMA2 R36, -RZ, RZ, 0, 1.1920928955078125e-07 ;  /* 0x00000002ff247431 */ /* 0x000fe200000001ff */
[----:B------:R-:W-:Y:S01]  /*1bd20*/  PRMT R32, R48, 0x7632, R32 ;  /* 0x0000763230207816 */ /* 0x000fe20000000020 */
[----:B------:R-:W-:Y:S01]  /*1bd30*/  FFMA.FTZ R45, R45, R26, 1.1641532182693481445e-10 ;  /* 0x2f0000002d2d7423 */ /* 0x000fe2000001001a */
[----:B------:R-:W-:Y:S01]  /*1bd40*/  LOP3.LUT R10, R10, 0xfffffffd, RZ, 0xc0, !PT ;  /* 0xfffffffd0a0a7812 */ /* 0x000fe200078ec0ff */
[----:B------:R-:W-:Y:S02]  /*1bd50*/  FMUL.FTZ R47, R47, R20 ;  /* 0x000000142f2f7220 */ /* 0x000fe40000410000 */
[----:B------:R-:W-:Y:S01]  /*1bd60*/  IMAD.U32 R177, R32, 0x10000, RZ ;  /* 0x0001000020b17824 */ /* 0x000fe200078e00ff */
[----:B------:R-:W-:Y:S01]  /*1bd70*/  FSETP.GTU.FTZ.AND P1, PT, R45, R28, PT ;  /* 0x0000001c2d00720b */ /* 0x000fe20003f3c000 */
[----:B------:R-:W-:-:S03]  /*1bd80*/  FMUL.FTZ R47, R47, R30 ;  /* 0x0000001e2f2f7220 */ /* 0x000fc60000410000 */
[----:B------:R-:W-:Y:S02]  /*1bd90*/  PLOP3.LUT P2, PT, P1, PT, PT, 0x8, 0x80 ;  /* 0x000000000080781c */ /* 0x000fe40000f4e170 */
[----:B------:R-:W-:Y:S02]  /*1bda0*/  FSEL R32, R47, RZ, !P1 ;  /* 0x000000ff2f207208 */ /* 0x000fe40004800000 */
[----:B------:R-:W-:-:S03]  /*1bdb0*/  ISETP.NE.AND P1, PT, R34, 0x1, PT ;  /* 0x000000012200780c */ /* 0x000fc60003f25270 */
[----:B------:R-:W-:Y:S01]  /*1bdc0*/  FFMA.FTZ R45, R32, R57, R177 ;  /* 0x00000039202d7223 */ /* 0x000fe200000100b1 */
[----:B------:R-:W-:-:S05]  /*1bdd0*/  IMAD.MOV.U32 R32, RZ, RZ, R12 ;  /* 0x000000ffff207224 */ /* 0x000fca00078e000c */
[----:B------:R-:W-:-:S04]  /*1bde0*/  @P2 LOP3.LUT R10, R10, 0x2, RZ, 0xfc, !PT ;  /* 0x000000020a0a2812 */ /* 0x000fc800078efcff */
        /* <DEDUP_REMOVED lines=9> */
.L_x_8878:
        /* <DEDUP_REMOVED lines=13> */
.L_x_8880:
[----:B------:R-:W-:Y:S05]  /*1bf50*/  BSYNC.RECONVERGENT B2 ;  /* 0x0000000000027941 */ /* 0x000fea0003800200 */
.L_x_8879:
        /* <DEDUP_REMOVED lines=61> */
.L_x_8877:
[----:B------:R-:W-:Y:S05]  /*1c330*/  BSYNC.RECONVERGENT B1 ;  /* 0x0000000000017941 */ /* 0x000fea0003800200 */
.L_x_8876:
        /* <DEDUP_REMOVED lines=24> */
.L_x_8883:
        /* <DEDUP_REMOVED lines=13> */
.L_x_8885:
[----:B------:R-:W-:Y:S05]  /*1c590*/  BSYNC.RECONVERGENT B2 ;  /* 0x0000000000027941 */ /* 0x000fea0003800200 */
.L_x_8884:
        /* <DEDUP_REMOVED lines=61> */
.L_x_8882:
[----:B------:R-:W-:Y:S05]  /*1c970*/  BSYNC.RECONVERGENT B1 ;  /* 0x0000000000017941 */ /* 0x000fea0003800200 */
.L_x_8881:
        /* <DEDUP_REMOVED lines=24> */
.L_x_8888:
        /* <DEDUP_REMOVED lines=13> */
.L_x_8890:
[----:B------:R-:W-:Y:S05]  /*1cbd0*/  BSYNC.RECONVERGENT B2 ;  /* 0x0000000000027941 */ /* 0x000fea0003800200 */
.L_x_8889:
        /* <DEDUP_REMOVED lines=61> */
.L_x_8887:
[----:B------:R-:W-:Y:S05]  /*1cfb0*/  BSYNC.RECONVERGENT B1 ;  /* 0x0000000000017941 */ /* 0x000fea0003800200 */
.L_x_8886:
        /* <DEDUP_REMOVED lines=24> */
.L_x_8893:
        /* <DEDUP_REMOVED lines=13> */
.L_x_8895:
[----:B------:R-:W-:Y:S05]  /*1d210*/  BSYNC.RECONVERGENT B2 ;  /* 0x0000000000027941 */ /* 0x000fea0003800200 */
.L_x_8894:
        /* <DEDUP_REMOVED lines=61> */
.L_x_8892:
[----:B------:R-:W-:Y:S05]  /*1d5f0*/  BSYNC.RECONVERGENT B1 ;  /* 0x0000000000017941 */ /* 0x000fea0003800200 */
.L_x_8891:
        /* <DEDUP_REMOVED lines=24> */
.L_x_8898:
        /* <DEDUP_REMOVED lines=13> */
.L_x_8900:
[----:B------:R-:W-:Y:S05]  /*1d850*/  BSYNC.RECONVERGENT B2 ;  /* 0x0000000000027941 */ /* 0x000fea0003800200 */
.L_x_8899:
        /* <DEDUP_REMOVED lines=61> */
.L_x_8897:
[----:B------:R-:W-:Y:S05]  /*1dc30*/  BSYNC.RECONVERGENT B1 ;  /* 0x0000000000017941 */ /* 0x000fea0003800200 */
.L_x_8896:
        /* <DEDUP_REMOVED lines=24> */
.L_x_8903:
        /* <DEDUP_REMOVED lines=15> */
.L_x_8905:
[----:B------:R-:W-:Y:S05]  /*1deb0*/  BSYNC.RECONVERGENT B2 ;  /* 0x0000000000027941 */ /* 0x000fea0003800200 */
.L_x_8904:
        /* <DEDUP_REMOVED lines=61> */
.L_x_8902:
[----:B------:R-:W-:Y:S05]  /*1e290*/  BSYNC.RECONVERGENT B1 ;  /* 0x0000000000017941 */ /* 0x000fea0003800200 */
.L_x_8901:
        /* <DEDUP_REMOVED lines=16> */
.L_x_8865:
        /* <DEDUP_REMOVED lines=16> */
.L_x_8909:
        /* <DEDUP_REMOVED lines=13> */
.L_x_8911:
[----:B------:R-:W-:Y:S05]  /*1e570*/  BSYNC.RECONVERGENT B2 ;  /* 0x0000000000027941 */ /* 0x000fea0003800200 */
.L_x_8910:
        /* <DEDUP_REMOVED lines=61> */
.L_x_8908:
[----:B------:R-:W-:Y:S05]  /*1e950*/  BSYNC.RECONVERGENT B1 ;  /* 0x0000000000017941 */ /* 0x000fea0003800200 */
.L_x_8907:
[----:B------:R-:W2:Y:S01]  /*1e960*/  LDC R30, c[0x0][0x408] ;  /* 0x00010200ff1e7b82 */ /* 0x000ea20000000800 */
[----:B------:R-:W-:Y:S01]  /*1e970*/  HFMA2 R26, -RZ, RZ, 0.1171875, 0 ;  /* 0x2f800000ff1a7431 */ /* 0x000fe200000001ff */
[----:B-1----:R-:W-:Y:S01]  /*1e980*/  I2FP.F32.U32 R43, R34 ;  /* 0x00000022002b7245 */ /* 0x002fe20000201000 */
[----:B-----5:R-:W-:Y:S01]  /*1e990*/  IMAD.U32 R45, R172, 0x10000, RZ ;  /* 0x00010000ac2d7824 */ /* 0x020fe200078e00ff */
[----:B------:R-:W-:Y:S01]  /*1e9a0*/  LOP3.LUT R10, R10, 0xfffffffb, RZ, 0xc0, !PT ;  /* 0xfffffffb0a0a7812 */ /* 0x000fe200078ec0ff */
[----:B------:R-:W-:Y:S01]  /*1e9b0*/  BSSY.RECONVERGENT B1, `(.L_x_8912) ;  /* 0x0000062000017945 */ /* 0x000fe20003800200 */
[----:B------:R-:W-:Y:S01]  /*1e9c0*/  PRMT R172, R172, 0x7632, R172 ;  /* 0x00007632acac7816 */ /* 0x000fe200000000ac */
[----:B------:R-:W-:Y:S01]  /*1e9d0*/  FMUL.FTZ R45, R45, R20 ;  /* 0x000000142d2d7220 */ /* 0x000fe20000410000 */
[----:B------:R-:W1:Y:S01]  /*1e9e0*/  LDC R28, c[0x0][0x404] ;  /* 0x00010100ff1c7b82 */ /* 0x000e620000000800 */
[----:B------:R-:W-:Y:S01]  /*1e9f0*/  MOV R34, 0x2 ;  /* 0x0000000200227802 */ /* 0x000fe20000000f00 */
[----:B------:R-:W-:-:S02]  /*1ea00*/  IMAD.MOV.U32 R32, RZ, RZ, R12 ;  /* 0x000000ffff207224 */ /* 0x000fc400078e000c */
[----:B------:R-:W-:Y:S01]  /*1ea10*/  FFMA.FTZ R43, R43, R26, 1.1641532182693481445e-10 ;  /* 0x2f0000002b2b7423 */ /* 0x000fe2000001001a */
[----:B--2---:R-:W-:-:S04]  /*1ea20*/  FMUL.FTZ R45, R45, R30 ;  /* 0x0000001e2d2d7220 */ /* 0x004fc80000410000 */
[----:B-1----:R-:W-:-:S04]  /*1ea30*/  FSETP.GTU.FTZ.AND P1, PT, R43, R28, PT ;  /* 0x0000001c2b00720b */ /* 0x002fc80003f3c000 */
[----:B------:R-:W-:Y:S02]  /*1ea40*/  FSEL R43, R45, RZ, !P1 ;  /* 0x000000ff2d2b7208 */ /* 0x000fe40004800000 */
[----:B------:R-:W-:Y:S02]  /*1ea50*/  PLOP3.LUT P2, PT, P1, PT, PT, 0x8, 0x80 ;  /* 0x000000000080781c */ /* 0x000fe40000f4e170 */
[----:B------:R-:W-:Y:S01]  /*1ea60*/  ISETP.NE.AND P1, PT, R36, 0x1, PT ;  /* 0x000000012400780c */ /* 0x000fe20003f25270 */
[----:B------:R-:W-:-:S10]  /*1ea70*/  FMUL.FTZ R43, R43, R56 ;  /* 0x000000382b2b7220 */ /* 0x000fd40000410000 */
        /* <DEDUP_REMOVED lines=10> */
.L_x_8914:
        /* <DEDUP_REMOVED lines=13> */
.L_x_8916:
[----:B------:R-:W-:Y:S05]  /*1ebf0*/  BSYNC.RECONVERGENT B2 ;  /* 0x0000000000027941 */ /* 0x000fea0003800200 */
.L_x_8915:
        /* <DEDUP_REMOVED lines=61> */
.L_x_8913:
[----:B------:R-:W-:Y:S05]  /*1efd0*/  BSYNC.RECONVERGENT B1 ;  /* 0x0000000000017941 */ /* 0x000fea0003800200 */
.L_x_8912:
[----:B------:R-:W-:Y:S01]  /*1efe0*/  I2FP.F32.U32 R45, R32 ;  /* 0x00000020002d7245 */ /* 0x000fe20000201000 */
[----:B------:R-:W-:Y:S01]  /*1eff0*/  IMAD.U32 R47, R172, 0x10000, RZ ;  /* 0x00010000ac2f7824 */ /* 0x000fe200078e00ff */
[----:B------:R-:W-:Y:S01]  /*1f000*/  LOP3.LUT R10, R10, 0xfffffffd, RZ, 0xc0, !PT ;  /* 0xfffffffd0a0a7812 */ /* 0x000fe200078ec0ff */
[----:B------:R-:W-:Y:S01]  /*1f010*/  BSSY.RECONVERGENT B1, `(.L_x_8917) ;  /* 0x0000060000017945 */ /* 0x000fe20003800200 */
[----:B------:R-:W-:Y:S01]  /*1f020*/  MOV R36, 0x2 ;  /* 0x0000000200247802 */ /* 0x000fe20000000f00 */
[----:B------:R-:W-:Y:S01]  /*1f030*/  FFMA.FTZ R45, R45, R26, 1.1641532182693481445e-10 ;  /* 0x2f0000002d2d7423 */ /* 0x000fe2000001001a */
[----:B------:R-:W-:-:S04]  /*1f040*/  FMUL.FTZ R47, R47, R20 ;  /* 0x000000142f2f7220 */ /* 0x000fc80000410000 */
[----:B------:R-:W-:Y:S01]  /*1f050*/  FMUL.FTZ R47, R47, R30 ;  /* 0x0000001e2f2f7220 */ /* 0x000fe20000410000 */
[----:B------:R-:W-:-:S04]  /*1f060*/  FSETP.GTU.FTZ.AND P1, PT, R45, R28, PT ;  /* 0x0000001c2d00720b */ /* 0x000fc80003f3c000 */
[----:B------:R-:W-:Y:S02]  /*1f070*/  FSEL R32, R47, RZ, !P1 ;  /* 0x000000ff2f207208 */ /* 0x000fe40004800000 */
[----:B------:R-:W-:Y:S02]  /*1f080*/  PLOP3.LUT P2, PT, P1, PT, PT, 0x8, 0x80 ;  /* 0x000000000080781c */ /* 0x000fe40000f4e170 */
[----:B------:R-:W-:Y:S01]  /*1f090*/  ISETP.NE.AND P1, PT, R34, 0x1, PT ;  /* 0x000000012200780c */ /* 0x000fe20003f25270 */
[----:B------:R-:W-:Y:S01]  /*1f0a0*/  FMUL.FTZ R45, R32, R57 ;  /* 0x00000039202d7220 */ /* 0x000fe20000410000 */
        /* <DEDUP_REMOVED lines=11> */
.L_x_8919:
        /* <DEDUP_REMOVED lines=13> */
.L_x_8921:
[----:B------:R-:W-:Y:S05]  /*1f230*/  BSYNC.RECONVERGENT B2 ;  /* 0x0000000000027941 */ /* 0x000fea0003800200 */
.L_x_8920:
        /* <DEDUP_REMOVED lines=61> */
.L_x_8918:
[----:B------:R-:W-:Y:S05]  /*1f610*/  BSYNC.RECONVERGENT B1 ;  /* 0x0000000000017941 */ /* 0x000fea0003800200 */
.L_x_8917:
        /* <DEDUP_REMOVED lines=23> */
.L_x_8924:
        /* <DEDUP_REMOVED lines=13> */
.L_x_8926:
[----:B------:R-:W-:Y:S05]  /*1f860*/  BSYNC.RECONVERGENT B2 ;  /* 0x0000000000027941 */ /* 0x000fea0003800200 */
.L_x_8925:
        /* <DEDUP_REMOVED lines=61> */
.L_x_8923:
[----:B------:R-:W-:Y:S05]  /*1fc40*/  BSYNC.RECONVERGENT B1 ;  /* 0x0000000000017941 */ /* 0x000fea0003800200 */
.L_x_8922:
        /* <DEDUP_REMOVED lines=22> */
.L_x_8929:
        /* <DEDUP_REMOVED lines=13> */
.L_x_8931:
[----:B------:R-:W-:Y:S05]  /*1fe80*/  BSYNC.RECONVERGENT B2 ;  /* 0x0000000000027941 */ /* 0x000fea0003800200 */
.L_x_8930:
        /* <DEDUP_REMOVED lines=61> */
.L_x_8928:
[----:B------:R-:W-:Y:S05]  /*20260*/  BSYNC.RECONVERGENT B1 ;  /* 0x0000000000017941 */ /* 0x000fea0003800200 */
.L_x_8927:
        /* <DEDUP_REMOVED lines=23> */
.L_x_8934:
        /* <DEDUP_REMOVED lines=13> */
.L_x_8936:
[----:B------:R-:W-:Y:S05]  /*204b0*/  BSYNC.RECONVERGENT B2 ;  /* 0x0000000000027941 */ /* 0x000fea0003800200 */
.L_x_8935:
        /* <DEDUP_REMOVED lines=61> */
.L_x_8933:
[----:B------:R-:W-:Y:S05]  /*20890*/  BSYNC.RECONVERGENT B1 ;  /* 0x0000000000017941 */ /* 0x000fea0003800200 */
.L_x_8932:
        /* <DEDUP_REMOVED lines=22> */
.L_x_8939:
        /* <DEDUP_REMOVED lines=13> */
.L_x_8941:
[----:B------:R-:W-:Y:S05]  /*20ad0*/  BSYNC.RECONVERGENT B2 ;  /* 0x0000000000027941 */ /* 0x000fea0003800200 */
.L_x_8940:
        /* <DEDUP_REMOVED lines=61> */
.L_x_8938:
[----:B------:R-:W-:Y:S05]  /*20eb0*/  BSYNC.RECONVERGENT B1 ;  /* 0x0000000000017941 */ /* 0x000fea0003800200 */
.L_x_8937:
        /* <DEDUP_REMOVED lines=23> */
.L_x_8944:
        /* <DEDUP_REMOVED lines=15> */
.L_x_8946:
[----:B------:R-:W-:Y:S05]  /*21120*/  BSYNC.RECONVERGENT B2 ;  /* 0x0000000000027941 */ /* 0x000fea0003800200 */
.L_x_8945:
        /* <DEDUP_REMOVED lines=61> */
.L_x_8943:
[----:B------:R-:W-:Y:S05]  /*21500*/  BSYNC.RECONVERGENT B1 ;  /* 0x0000000000017941 */ /* 0x000fea0003800200 */
.L_x_8942:
        /* <DEDUP_REMOVED lines=13> */
.L_x_8906:
[----:B------:R-:W1:Y:S01]  /*215e0*/  LDC.64 R224, c[0x0][0x3a8] ;  /* 0x0000ea00ffe07b82 */ /* 0x000e620000000a00 */
[----:B------:R-:W-:Y:S02]  /*215f0*/  SEL R28, RZ, 0x10000, !P5 ;  /* 0x00010000ff1c7807 */ /* 0x000fe40006800000 */
[C---:B------:R-:W-:Y:S02]  /*21600*/  LOP3.LUT P5, RZ, R10.reuse, 0x2, RZ, 0xc0, !PT ;  /* 0x000000020aff7812 */ /* 0x040fe400078ac0ff */
[----:B------:R-:W-:Y:S02]  /*21610*/  SEL R30, RZ, 0x1000000, !P6 ;  /* 0x01000000ff1e7807 */ /* 0x000fe40007000000 */
[----:B------:R-:W-:Y:S01]  /*21620*/  SEL R229, RZ, 0x100, !P4 ;  /* 0x00000100ffe57807 */ /* 0x000fe20006000000 */
[----:B------:R-:W2:Y:S01]  /*21630*/  LDC.64 R220, c[0x0][0x3b0] ;  /* 0x0000ec00ffdc7b82 */ /* 0x000ea20000000a00 */
[----:B------:R-:W-:Y:S02]  /*21640*/  LOP3.LUT P6, RZ, R10, 0x4, RZ, 0xc0, !PT ;  /* 0x000000040aff7812 */ /* 0x000fe400078cc0ff */
[----:B------:R-:W-:-:S02]  /*21650*/  SEL R26, RZ, 0x1000000, !P2 ;  /* 0x01000000ff1a7807 */ /* 0x000fc40005000000 */
[----:B------:R-:W-:Y:S02]  /*21660*/  SEL R223, RZ, 0x10000, !P1 ;  /* 0x00010000ffdf7807 */ /* 0x000fe40004800000 */
[----:B------:R-:W-:Y:S02]  /*21670*/  SEL R20, RZ, 0x100, !P5 ;  /* 0x00000100ff147807 */ /* 0x000fe40006800000 */
[----:B------:R-:W-:Y:S02]  /*21680*/  SEL R222, RZ, 0x1, !P3 ;  /* 0x00000001ffde7807 */ /* 0x000fe40005800000 */
[----:B------:R-:W-:Y:S02]  /*21690*/  LOP3.LUT R229, R229, R30, R28, 0xfe, !PT ;  /* 0x0000001ee5e57212 */ /* 0x000fe400078efe1c */
[----:B------:R-:W-:Y:S02]  /*216a0*/  LOP3.LUT R20, R20, R26, R223, 0xfe, !PT ;  /* 0x0000001a14147212 */ /* 0x000fe400078efedf */
[----:B------:R-:W-:Y:S01]  /*216b0*/  SEL R227, RZ, 0x1, !P6 ;  /* 0x00000001ffe37807 */ /* 0x000fe20007000000 */
[----:B-1----:R-:W-:Y:S01]  /*216c0*/  IMAD.WIDE.U32 R224, R22, 0x10, R224 ;  /* 0x0000001016e07825 */ /* 0x002fe200078e00e0 */
[----:B------:R-:W-:-:S02]  /*216d0*/  LOP3.LUT R223, R229, R222, RZ, 0xfc, !PT ;  /* 0x000000dee5df7212 */ /* 0x000fc400078efcff */
[----:B------:R-:W-:Y:S02]  /*216e0*/  LOP3.LUT R222, R20, R227, RZ, 0xfc, !PT ;  /* 0x000000e314de7212 */ /* 0x000fe400078efcff */
[----:B------:R1:W-:Y:S01]  /*216f0*/  STG.E.128 desc[UR6][R224.64], R172 ;  /* 0x000000ace0007986 */ /* 0x0003e2000c101d06 */
[----:B------:R-:W-:Y:S01]  /*21700*/  MOV R26, R24 ;  /* 0x00000018001a7202 */ /* 0x000fe20000000f00 */
[----:B--2---:R-:W-:-:S05]  /*21710*/  IMAD.WIDE.U32 R220, R22, 0x8, R220 ;  /* 0x0000000816dc7825 */ /* 0x004fca00078e00dc */
[----:B------:R1:W-:Y:S02]  /*21720*/  STG.E.64 desc[UR6][R220.64], R222 ;  /* 0x000000dedc007986 */ /* 0x0003e4000c101b06 */
.L_x_8864:
[----:B------:R-:W-:Y:S05]  /*21730*/  BSYNC.RECONVERGENT B0 ;  /* 0x0000000000007941 */ /* 0x000fea0003800200 */
.L_x_8863:
[----:B------:R-:W-:Y:S01]  /*21740*/  FADD.FTZ R20, RZ, R11 ;  /* 0x0000000bff147221 */ /* 0x000fe20000010000 */
[----:B------:R-:W-:Y:S01]  /*21750*/  LOP3.LUT P5, RZ, R10, 0x10, RZ, 0xc0, !PT ;  /* 0x000000100aff7812 */ /* 0x000fe200078ac0ff */
[----:B------:R-:W-:Y:S01]  /*21760*/  BSSY.RECONVERGENT B0, `(.L_x_8947) ;  /* 0x000009f000007945 */ /* 0x000fe20003800200 */
[----:B------:R-:W-:Y:S01]  /*21770*/  ISETP.GT.U32.AND P1, PT, R3, 0xff, PT ;  /* 0x000000ff0300780c */ /* 0x000fe20003f24070 */
[----:B------:R-:W-:Y:S01]  /*21780*/  FADD.FTZ R20, R13, R20 ;  /* 0x000000140d147221 */ /* 0x000fe20000010000 */
[C---:B------:R-:W-:Y:S01]  /*21790*/  ISETP.GT.U32.AND P2, PT, R3.reuse, 0x17f, PT ;  /* 0x0000017f0300780c */ /* 0x040fe20003f44070 */
[----:B------:R-:W-:Y:S01]  /*217a0*/  IMAD.MOV.U32 R36, RZ, RZ, RZ ;  /* 0x000000ffff247224 */ /* 0x000fe200078e00ff */
[----:B------:R-:W-:Y:S01]  /*217b0*/  ISETP.GT.U32.AND P3, PT, R3, 0x1ff, PT ;  /* 0x000001ff0300780c */ /* 0x000fe20003f64070 */
[----:B------:R-:W-:Y:S01]  /*217c0*/  FADD.FTZ R20, R15, R20 ;  /* 0x000000140f147221 */ /* 0x000fe20000010000 */
[----:B------:R-:W-:Y:S02]  /*217d0*/  ISETP.GT.U32.AND P4, PT, R3, 0x27f, PT ;  /* 0x0000027f0300780c */ /* 0x000fe40003f84070 */
[----:B------:R-:W-:Y:S01]  /*217e0*/  LOP3.LUT R34, R18, 0x1f, RZ, 0xc0, !PT ;  /* 0x0000001f12227812 */ /* 0x000fe200078ec0ff */
        /* <DEDUP_REMOVED lines=38> */
[----:B-1234-:R-:W1:Y:S02]  /*21a50*/  SHFL.BFLY PT, R173, R20, 0x1, 0x1f ;  /* 0x0c201f0014ad7f89 */ /* 0x01ee6400000e0000 */
        /* <DEDUP_REMOVED lines=111> */
.L_x_8948:
[----:B------:R-:W-:Y:S05]  /*22150*/  BSYNC.RECONVERGENT B0 ;  /* 0x0000000000007941 */ /* 0x000fea0003800200 */
.L_x_8947:
        /* <DEDUP_REMOVED lines=11> */
[----:B------:R0:W1:Y:S03]  /*22210*/  LDS.64 R172, [R20+UR4] ;  /* 0x0000000414ac7984 */ /* 0x0000660008000a00 */
.L_x_8950:
[----:B------:R-:W-:Y:S05]  /*22220*/  BSYNC.RECONVERGENT B0 ;  /* 0x0000000000007941 */ /* 0x000fea0003800200 */
.L_x_8949:
        /* <DEDUP_REMOVED lines=30> */
[----:B------:R-:W-:-:S04]  /*22410*/  FMUL.FTZ R175, R34, R34 ;  /* 0x0000002222af7220 */ /* 0x000fc80000410000 */
[----:B------:R-:W0:Y:S01]  /*22420*/  SHFL.IDX PT, R227, R20, RZ, 0x1f ;  /* 0x00001fff14e37589 */ /* 0x000e2200000e0000 */
[----:B------:R-:W-:Y:S01]  /*22430*/  FMUL.FTZ R175, R24, R175 ;  /* 0x000000af18af7220 */ /* 0x000fe20000410000 */
[----:B--2---:R-:W-:Y:S01]  /*22440*/  FADD.FTZ R173, R172, R173 ;  /* 0x000000adacad7221 */ /* 0x004fe20000010000 */
[----:B------:R-:W1:Y:S02]  /*22450*/  LDC R24, c[0x0][0x448] ;  /* 0x00011200ff187b82 */ /* 0x000e640000000800 */
[----:B------:R-:W-:-:S04]  /*22460*/  FMUL.FTZ R175, R175, R225 ;  /* 0x000000e1afaf7220 */ /* 0x000fc80000410000 */
[----:B------:R-:W-:-:S05]  /*22470*/  FFMA.FTZ R36, R36, R175, R173 ;  /* 0x000000af24247223 */ /* 0x000fca00000100ad */
        /* <DEDUP_REMOVED lines=47> */
.L_x_8952:
[----:B------:R-:W-:Y:S05]  /*22770*/  BSYNC.RECONVERGENT B0 ;  /* 0x0000000000007941 */ /* 0x000fea0003800200 */
.L_x_8951:
[----:B------:R-:W-:Y:S01]  /*22780*/  LOP3.LUT P1, RZ, R10, 0x80, RZ, 0xc0, !PT ;  /* 0x000000800aff7812 */ /* 0x000fe2000782c0ff */
        /* <DEDUP_REMOVED lines=30> */
[----:B------:R-:W-:Y:S01]  /*22970*/  F2FP.BF16.F32.PACK_AB R173, R24, R223 ;  /* 0x000000df18ad723e */ /* 0x000fe200000010ff */
[----:B------:R-:W-:Y:S01]  /*22980*/  VIADD R16, R16, 0x80 ;  /* 0x0000008010107836 */ /* 0x000fe20000000000 */
[----:B------:R-:W-:-:S05]  /*22990*/  F2FP.BF16.F32.PACK_AB R175, R30, R231 ;  /* 0x000000e71eaf723e */ /* 0x000fca00000010ff */
[----:B------:R2:W-:Y:S02]  /*229a0*/  STG.E.128 desc[UR6][R220.64], R172 ;  /* 0x000000acdc007986 */ /* 0x0005e4000c101d06 */
.L_x_8954:
[----:B------:R-:W-:Y:S05]  /*229b0*/  BSYNC.RECONVERGENT B0 ;  /* 0x0000000000007941 */ /* 0x000fea0003800200 */
.L_x_8953:
[----:B------:R-:W-:Y:S01]  /*229c0*/  LOP3.LUT P1, RZ, R10, 0x20, RZ, 0xc0, !PT ;  /* 0x000000200aff7812 */ /* 0x000fe2000782c0ff */
[----:B------:R-:W-:-:S12]  /*229d0*/  BSSY.RECONVERGENT B0, `(.L_x_8955) ;  /* 0x0000022000007945 */ /* 0x000fd80003800200 */
        /* <DEDUP_REMOVED lines=33> */
.L_x_8956:
[----:B------:R-:W-:Y:S05]  /*22bf0*/  BSYNC.RECONVERGENT B0 ;  /* 0x0000000000007941 */ /* 0x000fea0003800200 */
.L_x_8955:
[----:B------:R-:W-:Y:S01]  /*22c00*/  LOP3.LUT P1, RZ, R10, 0x8, RZ, 0xc0, !PT ;  /* 0x000000080aff7812 */ /* 0x000fe2000782c0ff */
[----:B------:R-:W-:-:S12]  /*22c10*/  BSSY.RECONVERGENT B0, `(.L_x_8957) ;  /* 0x0000022000007945 */ /* 0x000fd80003800200 */
        /* <DEDUP_REMOVED lines=33> */
.L_x_8958:
[----:B------:R-:W-:Y:S05]  /*22e30*/  BSYNC.RECONVERGENT B0 ;  /* 0x0000000000007941 */ /* 0x000fea0003800200 */
.L_x_8957:
        /* <DEDUP_REMOVED lines=33> */
.L_x_8960:
[----:B------:R-:W-:Y:S05]  /*23050*/  BSYNC.RECONVERGENT B0 ;  /* 0x0000000000007941 */ /* 0x000fea0003800200 */
.L_x_8959:
[----:B01234-:R-:W0:Y:S01]  /*23060*/  LDC.64 R172, c[0x0][0x380] ;  /* 0x0000e000ffac7b82 */ /* 0x01fe220000000a00 */
[----:B------:R-:W-:Y:S01]  /*23070*/  UPLOP3.LUT UP1, UPT, UPT, UPT, UP1, 0x40, 0x4 ;  /* 0x000000000004789c */ /* 0x000fe20003f2e810 */
[----:B0-----:R-:W-:-:S04]  /*23080*/  IADD3 R2, PT, PT, R2, R172, RZ ;  /* 0x000000ac02027210 */ /* 0x001fc80007ffe0ff */
[----:B------:R-:W-:-:S13]  /*23090*/  ISETP.GE.AND P0, PT, R2, R173, PT ;  /* 0x000000ad0200720c */ /* 0x000fda0003f06270 */
[----:B------:R-:W-:Y:S05]  /*230a0*/  @!P0 BRA `(.L_x_8961) ;  /* 0xfffffde000408947 */ /* 0x000fea000383ffff */
[----:B------:R-:W-:Y:S05]  /*230b0*/  EXIT ;  /* 0x000000000000794d */ /* 0x000fea0003800000 */
.L_x_8962:
        /* <DEDUP_REMOVED lines=12> */
.L_x_34024:


//--------------------- .text._ZN10layer_norm13ln_fwd_kernelINS_13Kernel_traitsIf13__nv_bfloat16S2_S2_fjLj5120ELj1ELj1ELj4ELj16ENS_18Kernel_traits_baseILj5120EfS2_S2_S2_fjLj128EEEEELb1ELb1ELb0ELb1EEEvNS_9FwdParamsE --------------------------
	.section	.text._ZN10layer_norm13ln_fwd_kernelINS_13Kernel_traitsIf13__nv_bfloat16S2_S2_fjLj5120ELj1ELj1ELj4ELj16ENS_18Kernel_traits_baseILj5120EfS2_S2_S2_fjLj128EEEEELb1ELb1ELb0ELb1EEEvNS_9FwdParamsE,"ax",@progbits
	.align	128
        .global         _ZN10layer_norm13ln_fwd_kernelINS_13Kernel_traitsIf13__nv_bfloat16S2_S2_fjLj5120ELj1ELj1ELj4ELj16ENS_18Kernel_traits_baseILj5120EfS2_S2_S2_fjLj128EEEEELb1ELb1ELb0ELb1EEEvNS_9FwdParamsE
        .type           _ZN10layer_norm13ln_fwd_kernelINS_13Kernel_traitsIf13__nv_bfloat16S2_S2_fjLj5120ELj1ELj1ELj4ELj16ENS_18Kernel_traits_baseILj5120EfS2_S2_S2_fjLj128EEEEELb1ELb1ELb0ELb1EEEvNS_9FwdParamsE,@function
        .size           _ZN10layer_norm13ln_fwd_kernelINS_13Kernel_traitsIf13__nv_bfloat16S2_S2_fjLj5120ELj1ELj1ELj4ELj16ENS_18Kernel_traits_baseILj5120EfS2_S2_S2_fjLj128EEEEELb1ELb1ELb0ELb1EEEvNS_9FwdParamsE,(.L_x_34025 - _ZN10layer_norm13ln_fwd_kernelINS_13Kernel_traitsIf13__nv_bfloat16S2_S2_fjLj5120ELj1ELj1ELj4ELj16ENS_18Kernel_traits_baseILj5120EfS2_S2_S2_fjLj128EEEEELb1ELb1ELb0ELb1EEEvNS_9FwdParamsE)
        .other          _ZN10layer_norm13ln_fwd_kernelINS_13Kernel_traitsIf13__nv_bfloat16S2_S2_fjLj5120ELj1ELj1ELj4ELj16ENS_18Kernel_traits_baseILj5120EfS2_S2_S2_fjLj128EEEEELb1ELb1ELb0ELb1EEEvNS_9FwdParamsE,@"STO_CUDA_ENTRY STV_DEFAULT"
_ZN10layer_norm13ln_fwd_kernelINS_13Kernel_traitsIf13__nv_bfloat16S2_S2_fjLj5120ELj1ELj1ELj4ELj16ENS_18Kernel_traits_baseILj5120EfS2_S2_S2_fjLj128EEEEELb1ELb1ELb0ELb1EEEvNS_9FwdParamsE:
.text._ZN10layer_norm13ln_fwd_kernelINS_13Kernel_traitsIf13__nv_bfloat16S2_S2_fjLj5120ELj1ELj1ELj4ELj16ENS_18Kernel_traits_baseILj5120EfS2_S2_S2_fjLj128EEEEELb1ELb1ELb0ELb1EEEvNS_9FwdParamsE:
        /* <DEDUP_REMOVED lines=25> */
[----:B------:R-:W0:Y:S01]  /*0190*/  LDC.64 R4, c[0x0][0x3d0] ;  /* 0x0000f400ff047b82 */ /* 0x000e220000000a00 */
[----:B------:R-:W-:-:S04]  /*01a0*/  LOP3.LUT R10, R13, 0x60, RZ, 0xc0, !PT ;  /* 0x000000600d0a7812 */ /* 0x000fc800078ec0ff */
[----:B------:R-:W-:-:S03]  /*01b0*/  LOP3.LUT R11, R10, 0x1f, R13, 0xf8, !PT ;  /* 0x0000001f0a0b7812 */ /* 0x000fc600078ef80d */
        /* <DEDUP_REMOVED lines=36> */
.L_x_8963:
        /* <DEDUP_REMOVED lines=44> */
.L_x_8964:
[----:B------:R-:W1:Y:S02]  /*06c0*/  LDCU UR4, c[0x0][0x384] ;  /* 0x00007080ff0477ac */ /* 0x000e640008000800 */
[----:B-1----:R-:W-:-:S13]  /*06d0*/  ISETP.GE.AND P0, PT, R0, UR4, PT ;  /* 0x0000000400007c0c */ /* 0x002fda000bf06270 */
[----:B------:R-:W-:Y:S05]  /*06e0*/  @P0 EXIT ;  /* 0x000000000000094d */ /* 0x000fea0003800000 */
[----:B------:R-:W1:Y:S01]  /*06f0*/  LDCU UR4, c[0x0][0x360] ;  /* 0x00006c00ff0477ac */ /* 0x000e620008000800 */
[----:B0-----:R-:W-:Y:S01]  /*0700*/  IMAD.HI.U32 R7, R2, -0x2daee0ad, RZ ;  /* 0xd2511f5302077827 */ /* 0x001fe200078e00ff */
[----:B------:R-:W0:Y:S01]  /*0710*/  LDC.64 R16, c[0x0][0x3e0] ;  /* 0x0000f800ff107b82 */ /* 0x000e220000000a00 */
[----:B------:R-:W-:Y:S01]  /*0720*/  LOP3.LUT R6, R6, 0xfffffff7, RZ, 0xc0, !PT ;  /* 0xfffffff706067812 */ /* 0x000fe200078ec0ff */
[----:B------:R-:W2:Y:S01]  /*0730*/  LDCU UR6, c[0x0][0x404] ;  /* 0x00008080ff0677ac */ /* 0x000ea20008000800 */
[----:B------:R-:W-:Y:S01]  /*0740*/  IMAD R12, R2, -0x2daee0ad, RZ ;  /* 0xd2511f53020c7824 */ /* 0x000fe200078e02ff */
[----:B-----5:R-:W-:Y:S01]  /*0750*/  LOP3.LUT R7, R7, R199, RZ, 0x3c, !PT ;  /* 0x000000c707077212 */ /* 0x020fe200078e3cff */
[----:B------:R-:W-:Y:S01]  /*0760*/  VIADD R10, R198, 0x9e3779b9 ;  /* 0x9e3779b9c60a7836 */ /* 0x000fe20000000000 */
[----:B------:R-:W-:Y:S01]  /*0770*/  LOP3.LUT R34, R34, 0x3, RZ, 0xc0, !PT ;  /* 0x0000000322227812 */ /* 0x000fe200078ec0ff */
[----:B------:R-:W-:Y:S01]  /*0780*/  VIADD R14, R199, 0x646e171e ;  /* 0x646e171ec70e7836 */ /* 0x000fe20000000000 */
[----:B------:R-:W3:Y:S01]  /*0790*/  LDCU UR7, c[0x0][0x408] ;  /* 0x00008100ff0777ac */ /* 0x000ee20008000800 */
[----:B------:R-:W-:Y:S01]  /*07a0*/  IMAD.HI.U32 R8, R7, -0x326172a9, RZ ;  /* 0xcd9e8d5707087827 */ /* 0x000fe200078e00ff */
[----:B------:R-:W4:Y:S03]  /*07b0*/  LDCU UR12, c[0x0][0x388] ;  /* 0x00007100ff0c77ac */ /* 0x000f260008000800 */
[----:B-1----:R-:W-:Y:S01]  /*07c0*/  IMAD R4, R0, UR4, R13 ;  /* 0x0000000400047c24 */ /* 0x002fe2000f8e020d */
[----:B------:R-:W1:Y:S01]  /*07d0*/  LDCU.U8 UR14, c[0x0][0x410] ;  /* 0x00008200ff0e77ac */ /* 0x000e620008000000 */
[----:B------:R-:W-:-:S02]  /*07e0*/  VIADD R13, R199, 0xbb67ae85 ;  /* 0xbb67ae85c70d7836 */ /* 0x000fc40000000000 */
[C---:B------:R-:W-:Y:S01]  /*07f0*/  IMAD.HI.U32 R5, R4.reuse, -0x326172a9, RZ ;  /* 0xcd9e8d5704057827 */ /* 0x040fe200078e00ff */
[----:B------:R-:W0:Y:S03]  /*0800*/  LDCU UR13, c[0x0][0x400] ;  /* 0x00008000ff0d77ac */ /* 0x000e260008000800 */
[----:B------:R-:W-:Y:S01]  /*0810*/  IMAD R9, R4, -0x326172a9, RZ ;  /* 0xcd9e8d5704097824 */ /* 0x000fe200078e02ff */
[----:B------:R-:W-:Y:S01]  /*0820*/  LOP3.LUT R5, R3, R5, R198, 0x96, !PT ;  /* 0x0000000503057212 */ /* 0x000fe200078e96c6 */
[----:B------:R-:W0:Y:S02]  /*0830*/  LDCU.64 UR10, c[0x0][0x3a0] ;  /* 0x00007400ff0a77ac */ /* 0x000e240008000a00 */
[----:B0-----:R-:W-:Y:S02]  /*0840*/  ISETP.NE.U32.AND P0, PT, R16, RZ, PT ;  /* 0x000000ff1000720c */ /* 0x001fe40003f05070 */
[----:B------:R-:W-:Y:S01]  /*0850*/  LOP3.LUT R8, R10, R9, R8, 0x96, !PT ;  /* 0x000000090a087212 */ /* 0x000fe200078e9608 */
[----:B------:R-:W-:Y:S01]  /*0860*/  IMAD.HI.U32 R11, R5, -0x2daee0ad, RZ ;  /* 0xd2511f53050b7827 */ /* 0x000fe200078e00ff */
[----:B------:R-:W-:Y:S01]  /*0870*/  ISETP.NE.AND.EX P0, PT, R17, RZ, PT, P0 ;  /* 0x000000ff1100720c */ /* 0x000fe20003f05300 */
[----:B------:R-:W-:-:S02]  /*0880*/  UPLOP3.LUT UP0, UPT, UPT, UPT, UPT, 0x40, 0x4 ;  /* 0x000000000004789c */ /* 0x000fc40003f0e870 */
[----:B------:R-:W-:Y:S01]  /*0890*/  IMAD R10, R7, -0x326172a9, RZ ;  /* 0xcd9e8d57070a7824 */ /* 0x000fe200078e02ff */
[----:B------:R-:W-:Y:S01]  /*08a0*/  LOP3.LUT R11, R13, R12, R11, 0x96, !PT ;  /* 0x0000000c0d0b7212 */ /* 0x000fe200078e960b */
[----:B------:R-:W-:Y:S01]  /*08b0*/  IMAD R12, R5, -0x2daee0ad, RZ ;  /* 0xd2511f53050c7824 */ /* 0x000fe200078e02ff */
[----:B------:R-:W-:Y:S01]  /*08c0*/  IADD3 R13, PT, PT, R199, 0x76cf5d0a, RZ ;  /* 0x76cf5d0ac70d7810 */ /* 0x000fe20007ffe0ff */
[----:B------:R-:W-:Y:S02]  /*08d0*/  VIADD R7, R198, 0x3c6ef372 ;  /* 0x3c6ef372c6077836 */ /* 0x000fe40000000000 */
[----:B------:R-:W-:-:S04]  /*08e0*/  IMAD.HI.U32 R5, R11, -0x326172a9, RZ ;  /* 0xcd9e8d570b057827 */ /* 0x000fc800078e00ff */
[----:B------:R-:W-:Y:S01]  /*08f0*/  IMAD.HI.U32 R9, R8, -0x2daee0ad, RZ ;  /* 0xd2511f5308097827 */ /* 0x000fe200078e00ff */
[----:B------:R-:W-:Y:S02]  /*0900*/  LOP3.LUT R5, R7, R10, R5, 0x96, !PT ;  /* 0x0000000a07057212 */ /* 0x000fe400078e9605 */
[----:B------:R-:W-:Y:S01]  /*0910*/  @P0 LOP3.LUT R6, R6, 0x8, RZ, 0xfc, !PT ;  /* 0x0000000806060812 */ /* 0x000fe200078efcff */
[----:B------:R-:W-:Y:S01]  /*0920*/  IMAD R10, R11, -0x326172a9, RZ ;  /* 0xcd9e8d570b0a7824 */ /* 0x000fe200078e02ff */
[----:B------:R-:W-:Y:S01]  /*0930*/  LOP3.LUT R9, R13, R12, R9, 0x96, !PT ;  /* 0x0000000c0d097212 */ /* 0x000fe200078e9609 */
[----:B------:R-:W-:Y:S01]  /*0940*/  IMAD R11, R8, -0x2daee0ad, RZ ;  /* 0xd2511f53080b7824 */ /* 0x000fe200078e02ff */
[----:B------:R-:W-:Y:S01]  /*0950*/  IADD3 R13, PT, PT, R199, 0x32370b8f, RZ ;  /* 0x32370b8fc70d7810 */ /* 0x000fe20007ffe0ff */
[----:B------:R-:W-:-:S04]  /*0960*/  IMAD.HI.U32 R8, R5, -0x2daee0ad, RZ ;  /* 0xd2511f5305087827 */ /* 0x000fc800078e00ff */
[----:B------:R-:W-:Y:S01]  /*0970*/  VIADD R12, R198, 0xdaa66d2b ;  /* 0xdaa66d2bc60c7836 */ /* 0x000fe20000000000 */
[----:B------:R-:W-:Y:S01]  /*0980*/  LOP3.LUT R8, R13, R11, R8, 0x96, !PT ;  /* 0x0000000b0d087212 */ /* 0x000fe200078e9608 */
[----:B------:R-:W-:-:S04]  /*0990*/  IMAD.HI.U32 R7, R9, -0x326172a9, RZ ;  /* 0xcd9e8d5709077827 */ /* 0x000fc800078e00ff */
[----:B------:R-:W-:Y:S01]  /*09a0*/  VIADD R13, R199, 0xed9eba14 ;  /* 0xed9eba14c70d7836 */ /* 0x000fe20000000000 */
[----:B------:R-:W-:Y:S01]  /*09b0*/  LOP3.LUT R7, R12, R10, R7, 0x96, !PT ;  /* 0x0000000a0c077212 */ /* 0x000fe200078e9607 */
[----:B------:R-:W-:Y:S02]  /*09c0*/  IMAD R12, R5, -0x2daee0ad, RZ ;  /* 0xd2511f53050c7824 */ /* 0x000fe400078e02ff */
[----:B------:R-:W-:Y:S02]  /*09d0*/  IMAD R10, R9, -0x326172a9, RZ ;  /* 0xcd9e8d57090a7824 */ /* 0x000fe400078e02ff */
[----:B------:R-:W-:-:S04]  /*09e0*/  IMAD.HI.U32 R5, R8, -0x326172a9, RZ ;  /* 0xcd9e8d5708057827 */ /* 0x000fc800078e00ff */
[----:B------:R-:W-:Y:S02]  /*09f0*/  VIADD R9, R198, 0x78dde6e4 ;  /* 0x78dde6e4c6097836 */ /* 0x000fe40000000000 */
[----:B------:R-:W-:-:S03]  /*0a00*/  IMAD.HI.U32 R11, R7, -0x2daee0ad, RZ ;  /* 0xd2511f53070b7827 */ /* 0x000fc600078e00ff */
[----:B------:R-:W-:Y:S01]  /*0a10*/  LOP3.LUT R5, R9, R10, R5, 0x96, !PT ;  /* 0x0000000a09057212 */ /* 0x000fe200078e9605 */
[----:B------:R-:W-:Y:S01]  /*0a20*/  IMAD R9, R8, -0x326172a9, RZ ;  /* 0xcd9e8d5708097824 */ /* 0x000fe200078e02ff */
[----:B------:R-:W-:Y:S01]  /*0a30*/  LOP3.LUT R11, R13, R12, R11, 0x96, !PT ;  /* 0x0000000c0d0b7212 */ /* 0x000fe200078e960b */
[----:B------:R-:W-:Y:S01]  /*0a40*/  IMAD R12, R7, -0x2daee0ad, RZ ;  /* 0xd2511f53070c7824 */ /* 0x000fe200078e02ff */
[----:B------:R-:W-:Y:S01]  /*0a50*/  IADD3 R10, PT, PT, R198, 0x1715609d, RZ ;  /* 0x1715609dc60a7810 */ /* 0x000fe20007ffe0ff */
        /* <DEDUP_REMOVED lines=13> */
[----:B------:R-:W-:Y:S02]  /*0b30*/  IMAD R8, R7, -0x326172a9, RZ ;  /* 0xcd9e8d5707087824 */ /* 0x000fe400078e02ff */
[----:B------:R-:W-:-:S04]  /*0b40*/  IMAD.HI.U32 R10, R5, -0x2daee0ad, RZ ;  /* 0xd2511f53050a7827 */ /* 0x000fc800078e00ff */
[----:B------:R-:W-:Y:S02]  /*0b50*/  VIADD R13, R199, 0x1fd5c5a3 ;  /* 0x1fd5c5a3c70d7836 */ /* 0x000fe40000000000 */
[----:B------:R-:W-:Y:S02]  /*0b60*/  VIADD R9, R198, 0x5384540f ;  /* 0x5384540fc6097836 */ /* 0x000fe40000000000 */
[C---:B------:R-:W-:Y:S01]  /*0b70*/  IMAD.HI.U32 R7, R12.reuse, -0x326172a9, RZ ;  /* 0xcd9e8d570c077827 */ /* 0x040fe200078e00ff */
[----:B------:R-:W-:Y:S02]  /*0b80*/  LOP3.LUT R10, R13, R11, R10, 0x96, !PT ;  /* 0x0000000b0d0a7212 */ /* 0x000fe400078e960a */
[----:B------:R-:W-:Y:S01]  /*0b90*/  IADD3 R11, PT, PT, R199, -0x24c28bd8, RZ ;  /* 0xdb3d7428c70b7810 */ /* 0x000fe20007ffe0ff */
[----:B------:R-:W-:Y:S01]  /*0ba0*/  IMAD R14, R5, -0x2daee0ad, RZ ;  /* 0xd2511f53050e7824 */ /* 0x000fe200078e02ff */
[----:B------:R-:W-:Y:S01]  /*0bb0*/  LOP3.LUT R7, R9, R8, R7, 0x96, !PT ;  /* 0x0000000809077212 */ /* 0x000fe200078e9607 */
[----:B------:R-:W-:-:S02]  /*0bc0*/  IMAD R12, R12, -0x326172a9, RZ ;  /* 0xcd9e8d570c0c7824 */ /* 0x000fc400078e02ff */
[----:B------:R-:W-:-:S04]  /*0bd0*/  IMAD.HI.U32 R5, R10, -0x326172a9, RZ ;  /* 0xcd9e8d570a057827 */ /* 0x000fc800078e00ff */
[----:B------:R-:W-:Y:S02]  /*0be0*/  VIADD R8, R198, 0xf1bbcdc8 ;  /* 0xf1bbcdc8c6087836 */ /* 0x000fe40000000000 */
[----:B------:R-:W-:-:S03]  /*0bf0*/  IMAD.HI.U32 R9, R7, -0x2daee0ad, RZ ;  /* 0xd2511f5307097827 */ /* 0x000fc600078e00ff */
[----:B------:R-:W-:Y:S01]  /*0c00*/  LOP3.LUT R8, R8, R12, R5, 0x96, !PT ;  /* 0x0000000c08087212 */ /* 0x000fe200078e9605 */
[----:B------:R-:W-:Y:S01]  /*0c10*/  VIADD R12, R198, 0x8ff34781 ;  /* 0x8ff34781c60c7836 */ /* 0x000fe20000000000 */
[----:B------:R-:W-:Y:S01]  /*0c20*/  LOP3.LUT R9, R11, R14, R9, 0x96, !PT ;  /* 0x0000000e0b097212 */ /* 0x000fe200078e9609 */
[----:B------:R-:W-:Y:S01]  /*0c30*/  IMAD R11, R10, -0x326172a9, RZ ;  /* 0xcd9e8d570a0b7824 */ /* 0x000fe200078e02ff */
[----:B------:R-:W-:Y:S01]  /*0c40*/  IADD3 R5, PT, PT, R199, -0x695add53, RZ ;  /* 0x96a522adc7057810 */ /* 0x000fe20007ffe0ff */
[----:B------:R-:W-:Y:S02]  /*0c50*/  IMAD R10, R7, -0x2daee0ad, RZ ;  /* 0xd2511f53070a7824 */ /* 0x000fe400078e02ff */
[----:B------:R-:W-:-:S04]  /*0c60*/  IMAD.HI.U32 R219, R8, -0x2daee0ad, RZ ;  /* 0xd2511f5308db7827 */ /* 0x000fc800078e00ff */
[----:B------:R-:W-:Y:S01]  /*0c70*/  IMAD.HI.U32 R30, R9, -0x326172a9, RZ ;  /* 0xcd9e8d57091e7827 */ /* 0x000fe200078e00ff */
[----:B------:R-:W-:-:S03]  /*0c80*/  LOP3.LUT R219, R5, R10, R219, 0x96, !PT ;  /* 0x0000000a05db7212 */ /* 0x000fc600078e96db */
[----:B------:R-:W-:Y:S01]  /*0c90*/  IMAD.MOV.U32 R5, RZ, RZ, RZ ;  /* 0x000000ffff057224 */ /* 0x000fe200078e00ff */
[----:B------:R-:W-:Y:S01]  /*0ca0*/  LOP3.LUT R30, R12, R11, R30, 0x96, !PT ;  /* 0x0000000b0c1e7212 */ /* 0x000fe200078e961e */
[----:B------:R-:W-:Y:S02]  /*0cb0*/  IMAD R32, R9, -0x326172a9, RZ ;  /* 0xcd9e8d5709207824 */ /* 0x000fe400078e02ff */
[----:B-1234-:R-:W-:-:S07]  /*0cc0*/  IMAD R28, R8, -0x2daee0ad, RZ ;  /* 0xd2511f53081c7824 */ /* 0x01efce00078e02ff */
.L_x_9218:
        /* <DEDUP_REMOVED lines=35> */
.L_x_33864:
[----:B------:R-:W-:Y:S05]  /*0f00*/  BRX R10 -0xf10                                         (*"BRANCH_TARGETS .L_x_33865,.L_x_33866,.L_x_33867"*) ;  /* 0xfffffff00a3c7949 */ /* 0x000fea000383ffff */
.L_x_33867:
[----:B------:R-:W-:Y:S01]  /*0f10*/  VIADD R10, R34, 0x1 ;  /* 0x00000001220a7836 */ /* 0x000fe20000000000 */
[----:B------:R-:W-:Y:S01]  /*0f20*/  MOV R164, R28 ;  /* 0x0000001c00a47202 */ /* 0x000fe20000000f00 */
[----:B------:R-:W-:Y:S01]  /*0f30*/  IMAD.MOV.U32 R9, RZ, RZ, R30 ;  /* 0x000000ffff097224 */ /* 0x000fe200078e001e */
[----:B------:R-:W-:Y:S06]  /*0f40*/  BRA `(.L_x_8966) ;  /* 0x00000004001c7947 */ /* 0x000fec0003800000 */
.L_x_33865:
[----:B------:R-:W-:Y:S02]  /*0f50*/  HFMA2 R10, -RZ, RZ, 0, 1.78813934326171875e-07 ;  /* 0x00000003ff0a7431 */ /* 0x000fe400000001ff */
[----:B------:R-:W-:Y:S02]  /*0f60*/  IMAD.MOV.U32 R164, RZ, RZ, R28 ;  /* 0x000000ffffa47224 */ /* 0x000fe400078e001c */
[----:B------:R-:W-:Y:S01]  /*0f70*/  IMAD.MOV.U32 R9, RZ, RZ, R219 ;  /* 0x000000ffff097224 */ /* 0x000fe200078e00db */
[----:B------:R-:W-:Y:S06]  /*0f80*/  BRA `(.L_x_8966) ;  /* 0x00000004000c7947 */ /* 0x000fec0003800000 */
.L_x_33866:
        /* <DEDUP_REMOVED lines=12> */
.L_x_8967:
        /* <DEDUP_REMOVED lines=51> */
[----:B------:R-:W-:-:S03]  /*1380*/  LOP3.LUT R30, R9, R30, R33, 0x96, !PT ;  /* 0x0000001e091e7212 */ /* 0x000fc600078e9621 */
[----:B------:R-:W-:Y:S01]  /*1390*/  IMAD.MOV.U32 R9, RZ, RZ, R28 ;  /* 0x000000ffff097224 */ /* 0x000fe200078e001c */
[----:B------:R-:W-:Y:S02]  /*13a0*/  LOP3.LUT R219, R219, R10, R165, 0x96, !PT ;  /* 0x0000000adbdb7212 */ /* 0x000fe400078e96a5 */
[----:B------:R-:W-:-:S07]  /*13b0*/  MOV R10, RZ ;  /* 0x000000ff000a7202 */ /* 0x000fce0000000f00 */
.L_x_8966:
[----:B------:R-:W-:Y:S01]  /*13c0*/  I2FP.F32.U32 R9, R9 ;  /* 0x0000000900097245 */ /* 0x000fe20000201000 */
[----:B-----5:R-:W-:Y:S01]  /*13d0*/  IMAD.U32 R11, R24, 0x10000, RZ ;  /* 0x00010000180b7824 */ /* 0x020fe200078e00ff */
[----:B------:R-:W-:Y:S01]  /*13e0*/  UMOV UR5, UR7 ;  /* 0x0000000700057c82 */ /* 0x000fe20008000000 */
[----:B------:R-:W-:Y:S01]  /*13f0*/  UMOV UR4, UR6 ;  /* 0x0000000600047c82 */ /* 0x000fe20008000000 */
[----:B------:R-:W-:Y:S01]  /*1400*/  ISETP.NE.AND P2, PT, R10, 0x1, PT ;  /* 0x000000010a00780c */ /* 0x000fe20003f45270 */
[----:B------:R-:W-:Y:S01]  /*1410*/  FFMA.FTZ R9, R9, R22, 1.1641532182693481445e-10 ;  /* 0x2f00000009097423 */ /* 0x000fe20000010016 */
[----:B------:R-:W-:Y:S01]  /*1420*/  FMUL.FTZ R11, R11, R12 ;  /* 0x0000000c0b0b7220 */ /* 0x000fe20000410000 */
[----:B------:R-:W-:Y:S01]  /*1430*/  IMAD.U32 R28, R40, 0x10000, RZ ;  /* 0x00010000281c7824 */ /* 0x000fe200078e00ff */
[----:B------:R-:W-:Y:S02]  /*1440*/  LOP3.LUT R6, R6, 0xfffffffb, RZ, 0xc0, !PT ;  /* 0xfffffffb06067812 */ /* 0x000fe400078ec0ff */
[----:B------:R-:W-:Y:S01]  /*1450*/  FMUL.FTZ R11, R11, UR5 ;  /* 0x000000050b0b7c20 */ /* 0x000fe20008410000 */
[----:B------:R-:W-:-:S02]  /*1460*/  FSETP.GTU.FTZ.AND P1, PT, R9, UR4, PT ;  /* 0x0000000409007c0b */ /* 0x000fc4000bf3c000 */
[----:B------:R-:W-:Y:S02]  /*1470*/  PRMT R24, R24, 0x7632, R24 ;  /* 0x0000763218187816 */ /* 0x000fe40000000018 */
[----:B------:R-:W-:Y:S01]  /*1480*/  FSEL R9, R11, RZ, !P1 ;  /* 0x000000ff0b097208 */ /* 0x000fe20004800000 */
[----:B------:R-:W-:Y:S01]  /*1490*/  IMAD.MOV.U32 R11, RZ, RZ, R32 ;  /* 0x000000ffff0b7224 */ /* 0x000fe200078e0020 */
[----:B------:R-:W-:Y:S02]  /*14a0*/  PLOP3.LUT P1, PT, P1, PT, PT, 0x8, 0x80 ;  /* 0x000000000080781c */ /* 0x000fe40000f2e170 */
[----:B------:R-:W-:Y:S01]  /*14b0*/  MOV R15, 0x2 ;  /* 0x00000002000f7802 */ /* 0x000fe20000000f00 */
        /* <DEDUP_REMOVED lines=11> */
.L_x_8969:
        /* <DEDUP_REMOVED lines=12> */
.L_x_8970:
        /* <DEDUP_REMOVED lines=35> */
[----:B------:R-:W-:Y:S02]  /*1860*/  LOP3.LUT R15, R15, R30, R11, 0x96, !PT ;  /* 0x0000001e0f0f7212 */ /* 0x000fe400078e960b */
[----:B------:R-:W-:-:S03]  /*1870*/  LOP3.LUT R13, R13, R32, R29, 0x96, !PT ;  /* 0x000000200d0d7212 */ /* 0x000fc600078e961d */
        /* <DEDUP_REMOVED lines=14> */
[----:B------:R-:W-:Y:S02]  /*1960*/  LOP3.LUT R30, R11, R28, R33, 0x96, !PT ;  /* 0x0000001c0b1e7212 */ /* 0x000fe400078e9621 */
[----:B------:R-:W-:Y:S01]  /*1970*/  MOV R11, R164 ;  /* 0x000000a4000b7202 */ /* 0x000fe20000000f00 */
[----:B------:R-:W-:Y:S01]  /*1980*/  IMAD.MOV.U32 R164, RZ, RZ, R34 ;  /* 0x000000ffffa47224 */ /* 0x000fe200078e0022 */
[----:B------:R-:W-:Y:S01]  /*1990*/  LOP3.LUT R219, R219, R10, R35, 0x96, !PT ;  /* 0x0000000adbdb7212 */ /* 0x000fe200078e9623 */
[----:B------:R-:W-:-:S07]  /*19a0*/  IMAD.MOV.U32 R15, RZ, RZ, RZ ;  /* 0x000000ffff0f7224 */ /* 0x000fce00078e00ff */
.L_x_8968:
[----:B------:R-:W-:Y:S01]  /*19b0*/  I2FP.F32.U32 R11, R11 ;  /* 0x0000000b000b7245 */ /* 0x000fe20000201000 */
[----:B------:R-:W-:Y:S01]  /*19c0*/  IMAD.MOV.U32 R17, RZ, RZ, 0x2 ;  /* 0x00000002ff117424 */ /* 0x000fe200078e00ff */
[----:B------:R-:W-:Y:S02]  /*19d0*/  SHF.L.U32 R13, R24, 0x10, RZ ;  /* 0x00000010180d7819 */ /* 0x000fe400000006ff */
[----:B------:R-:W-:Y:S01]  /*19e0*/  PRMT R10, R40, 0x7632, R10 ;  /* 0x00007632280a7816 */ /* 0x000fe2000000000a */
[----:B------:R-:W-:Y:S01]  /*19f0*/  FFMA.FTZ R11, R11, R22, 1.1641532182693481445e-10 ;  /* 0x2f0000000b0b7423 */ /* 0x000fe20000010016 */
[----:B------:R-:W-:Y:S01]  /*1a00*/  ISETP.NE.AND P2, PT, R15, 0x1, PT ;  /* 0x000000010f00780c */ /* 0x000fe20003f45270 */
[----:B------:R-:W-:Y:S01]  /*1a10*/  FMUL.FTZ R13, R13, R12 ;  /* 0x0000000c0d0d7220 */ /* 0x000fe20000410000 */
[----:B------:R-:W-:Y:S02]  /*1a20*/  LOP3.LUT R6, R6, 0xfffffffd, RZ, 0xc0, !PT ;  /* 0xfffffffd06067812 */ /* 0x000fe400078ec0ff */
[----:B------:R-:W-:Y:S01]  /*1a30*/  FSETP.GTU.FTZ.AND P1, PT, R11, UR4, PT ;  /* 0x000000040b007c0b */ /* 0x000fe2000bf3c000 */
[----:B------:R-:W-:Y:S01]  /*1a40*/  FMUL.FTZ R13, R13, UR5 ;  /* 0x000000050d0d7c20 */ /* 0x000fe20008410000 */
[----:B------:R-:W-:-:S04]  /*1a50*/  IMAD.U32 R11, R10, 0x10000, RZ ;  /* 0x000100000a0b7824 */ /* 0x000fc800078e00ff */
        /* <DEDUP_REMOVED lines=14> */
.L_x_8972:
        /* <DEDUP_REMOVED lines=12> */
.L_x_8973:
        /* <DEDUP_REMOVED lines=31> */
[----:B------:R-:W-:Y:S01]  /*1df0*/  IMAD.MOV.U32 R17, RZ, RZ, RZ ;  /* 0x000000ffff117224 */ /* 0x000fe200078e00ff */
        /* <DEDUP_REMOVED lines=21> */
[----:B------:R-:W-:-:S04]  /*1f50*/  LOP3.LUT R30, R13, R30, R33, 0x96, !PT ;  /* 0x0000001e0d1e7212 */ /* 0x000fc800078e9621 */
[----:B------:R-:W-:Y:S02]  /*1f60*/  LOP3.LUT R219, R219, R28, R35, 0x96, !PT ;  /* 0x0000001cdbdb7212 */ /* 0x000fe400078e9623 */
[----:B------:R-:W-:-:S07]  /*1f70*/  MOV R164, R34 ;  /* 0x0000002200a47202 */ /* 0x000fce0000000f00 */
.L_x_8971:
        /* <DEDUP_REMOVED lines=9> */
[----:B------:R-:W-:Y:S01]  /*2010*/  FSEL R13, R15, RZ, !P1 ;  /* 0x000000ff0f0d7208 */ /* 0x000fe20004800000 */
[----:B------:R-:W-:Y:S01]  /*2020*/  IMAD.MOV.U32 R15, RZ, RZ, R32 ;  /* 0x000000ffff0f7224 */ /* 0x000fe200078e0020 */
        /* <DEDUP_REMOVED lines=12> */
.L_x_8975:
        /* <DEDUP_REMOVED lines=12> */
.L_x_8976:
        /* <DEDUP_REMOVED lines=56> */
.L_x_8974:
[----:B------:R-:W-:Y:S01]  /*2530*/  I2FP.F32.U32 R15, R15 ;  /* 0x0000000f000f7245 */ /* 0x000fe20000201000 */
[----:B------:R-:W-:Y:S01]  /*2540*/  IMAD.U32 R17, R10, 0x10000, RZ ;  /* 0x000100000a117824 */ /* 0x000fe200078e00ff */
[----:B------:R-:W-:Y:S02]  /*2550*/  ISETP.NE.AND P3, PT, R19, 0x1, PT ;  /* 0x000000011300780c */ /* 0x000fe40003f65270 */
[----:B------:R-:W-:Y:S01]  /*2560*/  PRMT R10, R41, 0x7632, R10 ;  /* 0x00007632290a7816 */ /* 0x000fe2000000000a */
[----:B------:R-:W-:Y:S01]  /*2570*/  FFMA.FTZ R15, R15, R22, 1.1641532182693481445e-10 ;  /* 0x2f0000000f0f7423 */ /* 0x000fe20000010016 */
[----:B------:R-:W-:Y:S01]  /*2580*/  FMUL.FTZ R17, R17, R12 ;  /* 0x0000000c11117220 */ /* 0x000fe20000410000 */
[----:B------:R-:W-:-:S03]  /*2590*/  MOV R21, 0x2 ;  /* 0x0000000200157802 */ /* 0x000fc60000000f00 */
[----:B------:R-:W-:Y:S01]  /*25a0*/  FMUL.FTZ R17, R17, UR5 ;  /* 0x0000000511117c20 */ /* 0x000fe20008410000 */
[----:B------:R-:W-:Y:S01]  /*25b0*/  FSETP.GTU.FTZ.AND P2, PT, R15, UR4, PT ;  /* 0x000000040f007c0b */ /* 0x000fe2000bf5c000 */
        /* <DEDUP_REMOVED lines=14> */
.L_x_8978:
        /* <DEDUP_REMOVED lines=12> */
.L_x_8979:
[----:B------:R-:W-:Y:S01]  /*2760*/  IMAD.WIDE.U32 R28, R4, -0x326172a9, RZ ;  /* 0xcd9e8d57041c7825 */ /* 0x000fe200078e00ff */
[----:B------:R-:W-:Y:S02]  /*2770*/  LOP3.LUT R32, R5, R25, R199, 0x96, !PT ;  /* 0x0000001905207212 */ /* 0x000fe400078e96c7 */
[C---:B------:R-:W-:Y:S01]  /*2780*/  IADD3 R19, PT, PT, R199.reuse, 0x32370b8f, RZ ;  /* 0x32370b8fc7137810 */ /* 0x040fe20007ffe0ff */
        /* <DEDUP_REMOVED lines=51> */
[----:B------:R-:W-:Y:S01]  /*2ac0*/  IMAD.MOV.U32 R164, RZ, RZ, R34 ;  /* 0x000000ffffa47224 */ /* 0x000fe200078e0022 */
[----:B------:R-:W-:-:S07]  /*2ad0*/  LOP3.LUT R219, R219, R24, R35, 0x96, !PT ;  /* 0x00000018dbdb7212 */ /* 0x000fce00078e9623 */
.L_x_8977:
[----:B------:R-:W-:Y:S01]  /*2ae0*/  I2FP.F32.U32 R17, R10 ;  /* 0x0000000a00117245 */ /* 0x000fe20000201000 */
[----:B------:R-:W-:Y:S01]  /*2af0*/  IMAD.U32 R10, R42, 0x10000, RZ ;  /* 0x000100002a0a7824 */ /* 0x000fe200078e00ff */
[C---:B------:R-:W-:Y:S01]  /*2b00*/  SHF.L.U32 R19, R26.reuse, 0x10, RZ ;  /* 0x000000101a137819 */ /* 0x040fe200000006ff */
[----:B------:R-:W-:Y:S01]  /*2b10*/  IMAD.MOV.U32 R24, RZ, RZ, 0x2 ;  /* 0x00000002ff187424 */ /* 0x000fe200078e00ff */
        /* <DEDUP_REMOVED lines=19> */
.L_x_8981:
        /* <DEDUP_REMOVED lines=12> */
.L_x_8982:
        /* <DEDUP_REMOVED lines=51> */
[----:B------:R-:W-:Y:S02]  /*3040*/  IADD3 R21, PT, PT, R198, -0x700cb87f, RZ ;  /* 0x8ff34781c6157810 */ /* 0x000fe40007ffe0ff */
[----:B------:R-:W-:Y:S01]  /*3050*/  LOP3.LUT R219, R219, R24, R35, 0x96, !PT ;  /* 0x00000018dbdb7212 */ /* 0x000fe200078e9623 */
[----:B------:R-:W-:Y:S01]  /*3060*/  IMAD.MOV.U32 R24, RZ, RZ, RZ ;  /* 0x000000ffff187224 */ /* 0x000fe200078e00ff */
[----:B------:R-:W-:Y:S02]  /*3070*/  LOP3.LUT R30, R21, R28, R33, 0x96, !PT ;  /* 0x0000001c151e7212 */ /* 0x000fe400078e9621 */
[----:B------:R-:W-:-:S07]  /*3080*/  MOV R164, R34 ;  /* 0x0000002200a47202 */ /* 0x000fce0000000f00 */
.L_x_8980:
[----:B------:R-:W-:Y:S01]  /*3090*/  I2FP.F32.U32 R19, R10 ;  /* 0x0000000a00137245 */ /* 0x000fe20000201000 */
[----:B------:R-:W-:Y:S01]  /*30a0*/  IMAD.U32 R21, R26, 0x10000, RZ ;  /* 0x000100001a157824 */ /* 0x000fe200078e00ff */
[----:B------:R-:W-:Y:S01]  /*30b0*/  ISETP.NE.AND P5, PT, R24, 0x1, PT ;  /* 0x000000011800780c */ /* 0x000fe20003fa5270 */
[----:B------:R-:W-:Y:S01]  /*30c0*/  IMAD.MOV.U32 R25, RZ, RZ, 0x2 ;  /* 0x00000002ff197424 */ /* 0x000fe200078e00ff */
[----:B------:R-:W-:Y:S01]  /*30d0*/  PRMT R10, R42, 0x7632, R10 ;  /* 0x000076322a0a7816 */ /* 0x000fe2000000000a */
[----:B------:R-:W-:Y:S01]  /*30e0*/  FFMA.FTZ R19, R19, R22, 1.1641532182693481445e-10 ;  /* 0x2f00000013137423 */ /* 0x000fe20000010016 */
[----:B------:R-:W-:Y:S02]  /*30f0*/  FMUL.FTZ R21, R21, R12 ;  /* 0x0000000c15157220 */ /* 0x000fe40000410000 */
[----:B------:R-:W-:Y:S02]  /*3100*/  SHF.L.U32 R23, R10, 0x10, RZ ;  /* 0x000000100a177819 */ /* 0x000fe400000006ff */
        /* <DEDUP_REMOVED lines=15> */
.L_x_8984:
        /* <DEDUP_REMOVED lines=12> */
.L_x_8985:
        /* <DEDUP_REMOVED lines=47> */
[----:B------:R-:W-:Y:S02]  /*35b0*/  HFMA2 R25, -RZ, RZ, 0, 0 ;  /* 0x00000000ff197431 */ /* 0x000fe400000001ff */
[----:B------:R-:W-:-:S05]  /*35c0*/  VIADD R21, R198, 0xf1bbcdc8 ;  /* 0xf1bbcdc8c6157836 */ /* 0x000fca0000000000 */
[----:B------:R-:W-:Y:S01]  /*35d0*/  LOP3.LUT R34, R21, R32, R29, 0x96, !PT ;  /* 0x0000002015227212 */ /* 0x000fe200078e961d */
[----:B------:R-:W-:-:S04]  /*35e0*/  IMAD.WIDE.U32 R32, R33, -0x326172a9, RZ ;  /* 0xcd9e8d5721207825 */ /* 0x000fc800078e00ff */
[----:B------:R-:W-:Y:S02]  /*35f0*/  VIADD R21, R198, 0x8ff34781 ;  /* 0x8ff34781c6157836 */ /* 0x000fe40000000000 */
[----:B------:R-:W-:-:S03]  /*3600*/  IMAD.WIDE.U32 R34, R34, -0x2daee0ad, RZ ;  /* 0xd2511f5322227825 */ /* 0x000fc600078e00ff */
[----:B------:R-:W-:Y:S01]  /*3610*/  LOP3.LUT R30, R21, R28, R33, 0x96, !PT ;  /* 0x0000001c151e7212 */ /* 0x000fe200078e9621 */
[----:B------:R-:W-:Y:S01]  /*3620*/  IMAD.MOV.U32 R164, RZ, RZ, R34 ;  /* 0x000000ffffa47224 */ /* 0x000fe200078e0022 */
[----:B------:R-:W-:-:S07]  /*3630*/  LOP3.LUT R219, R219, R24, R35, 0x96, !PT ;  /* 0x00000018dbdb7212 */ /* 0x000fce00078e9623 */
.L_x_8983:
        /* <DEDUP_REMOVED lines=8> */
[----:B------:R-:W-:-:S04]  /*36c0*/  FSETP.GTU.FTZ.AND P5, PT, R21, UR4, PT ;  /* 0x0000000415007c0b */ /* 0x000fc8000bfbc000 */
        /* <DEDUP_REMOVED lines=14> */
.L_x_8987:
        /* <DEDUP_REMOVED lines=14> */
.L_x_8988:
        /* <DEDUP_REMOVED lines=56> */
.L_x_8986:
        /* <DEDUP_REMOVED lines=8> */
[----:B------:R-:W-:Y:S01]  /*3c90*/  FSETP.GTU.FTZ.AND P6, PT, R23, UR4, PT ;  /* 0x0000000417007c0b */ /* 0x000fe2000bfdc000 */
[----:B------:R-:W-:-:S05]  /*3ca0*/  FMUL.FTZ R25, R25, UR5 ;  /* 0x0000000519197c20 */ /* 0x000fca0008410000 */
[----:B------:R-:W-:Y:S02]  /*3cb0*/  FSEL R10, R25, RZ, !P6 ;  /* 0x000000ff190a7208 */ /* 0x000fe40007000000 */
[----:B------:R-:W-:Y:S02]  /*3cc0*/  PLOP3.LUT P6, PT, P6, PT, PT, 0x8, 0x80 ;  /* 0x000000000080781c */ /* 0x000fe400037ce170 */
[----:B------:R-:W-:Y:S01]  /*3cd0*/  F2FP.BF16.F32.PACK_AB R25, R15, R13 ;  /* 0x0000000d0f19723e */ /* 0x000fe200000010ff */
[----:B------:R-:W-:-:S05]  /*3ce0*/  FFMA.FTZ R23, R10, R79, R27 ;  /* 0x0000004f0a177223 */ /* 0x000fca000001001b */
[----:B------:R-:W-:Y:S01]  /*3cf0*/  F2FP.BF16.F32.PACK_AB R27, R23, R21 ;  /* 0x00000015171b723e */ /* 0x000fe200000010ff */
[----:B------:R-:W-:Y:S06]  /*3d00*/  BRA `(.L_x_8989) ;  /* 0x0000002c00687947 */ /* 0x000fec0003800000 */
.L_x_8965:
        /* <DEDUP_REMOVED lines=15> */
.L_x_8991:
        /* <DEDUP_REMOVED lines=12> */
.L_x_8992:
        /* <DEDUP_REMOVED lines=46> */
[----:B------:R-:W-:Y:S01]  /*41a0*/  HFMA2 R13, -RZ, RZ, 0, 0 ;  /* 0x00000000ff0d7431 */ /* 0x000fe200000001ff */
[C---:B------:R-:W-:Y:S01]  /*41b0*/  IADD3 R11, PT, PT, R198.reuse, -0x700cb87f, RZ ;  /* 0x8ff34781c60b7810 */ /* 0x040fe20007ffe0ff */
[----:B------:R-:W-:Y:S02]  /*41c0*/  VIADD R9, R198, 0xf1bbcdc8 ;  /* 0xf1bbcdc8c6097836 */ /* 0x000fe40000000000 */
[----:B------:R-:W-:-:S03]  /*41d0*/  IMAD.WIDE.U32 R32, R32, -0x326172a9, RZ ;  /* 0xcd9e8d5720207825 */ /* 0x000fc600078e00ff */
[----:B------:R-:W-:Y:S02]  /*41e0*/  LOP3.LUT R9, R9, R34, R31, 0x96, !PT ;  /* 0x0000002209097212 */ /* 0x000fe400078e961f */
[----:B------:R-:W-:-:S03]  /*41f0*/  LOP3.LUT R30, R11, R30, R33, 0x96, !PT ;  /* 0x0000001e0b1e7212 */ /* 0x000fc600078e9621 */
[----:B------:R-:W-:-:S04]  /*4200*/  IMAD.WIDE.U32 R164, R9, -0x2daee0ad, RZ ;  /* 0xd2511f5309a47825 */ /* 0x000fc800078e00ff */
[----:B------:R-:W-:Y:S01]  /*4210*/  IMAD.MOV.U32 R9, RZ, RZ, R28 ;  /* 0x000000ffff097224 */ /* 0x000fe200078e001c */
[----:B------:R-:W-:-:S07]  /*4220*/  LOP3.LUT R219, R219, R10, R165, 0x96, !PT ;  /* 0x0000000adbdb7212 */ /* 0x000fce00078e96a5 */
.L_x_8990:
[----:B------:R-:W-:Y:S01]  /*4230*/  I2FP.F32.U32 R9, R9 ;  /* 0x0000000900097245 */ /* 0x000fe20000201000 */
[----:B-----5:R-:W-:Y:S01]  /*4240*/  IMAD.U32 R11, R24, 0x10000, RZ ;  /* 0x00010000180b7824 */ /* 0x020fe200078e00ff */
[----:B------:R-:W-:Y:S01]  /*4250*/  UMOV UR5, UR7 ;  /* 0x0000000700057c82 */ /* 0x000fe20008000000 */
[----:B------:R-:W-:Y:S01]  /*4260*/  UMOV UR4, UR6 ;  /* 0x0000000600047c82 */ /* 0x000fe20008000000 */
[----:B------:R-:W-:Y:S01]  /*4270*/  ISETP.NE.AND P2, PT, R13, 0x1, PT ;  /* 0x000000010d00780c */ /* 0x000fe20003f45270 */
[----:B------:R-:W-:Y:S01]  /*4280*/  FFMA.FTZ R9, R9, R22, 1.1641532182693481445e-10 ;  /* 0x2f00000009097423 */ /* 0x000fe20000010016 */
[----:B------:R-:W-:Y:S01]  /*4290*/  FMUL.FTZ R11, R11, R12 ;  /* 0x0000000c0b0b7220 */ /* 0x000fe20000410000 */
[----:B------:R-:W-:Y:S01]  /*42a0*/  LOP3.LUT R6, R6, 0xfffffffb, RZ, 0xc0, !PT ;  /* 0xfffffffb06067812 */ /* 0x000fe200078ec0ff */
[----:B------:R-:W-:Y:S01]  /*42b0*/  IMAD.MOV.U32 R15, RZ, RZ, 0x2 ;  /* 0x00000002ff0f7424 */ /* 0x000fe200078e00ff */
        /* <DEDUP_REMOVED lines=17> */
.L_x_8994:
        /* <DEDUP_REMOVED lines=12> */
.L_x_8995:
        /* <DEDUP_REMOVED lines=56> */
.L_x_8993:
[----:B------:R-:W-:Y:S01]  /*4810*/  I2FP.F32.U32 R11, R10 ;  /* 0x0000000a000b7245 */ /* 0x000fe20000201000 */
[----:B------:R-:W-:Y:S01]  /*4820*/  IMAD.U32 R13, R24, 0x10000, RZ ;  /* 0x00010000180d7824 */ /* 0x000fe200078e00ff */
[----:B------:R-:W-:Y:S01]  /*4830*/  ISETP.NE.AND P2, PT, R15, 0x1, PT ;  /* 0x000000010f00780c */ /* 0x000fe20003f45270 */
[----:B------:R-:W-:Y:S01]  /*4840*/  HFMA2 R17, -RZ, RZ, 0, 1.1920928955078125e-07 ;  /* 0x00000002ff117431 */ /* 0x000fe200000001ff */
[----:B------:R-:W-:Y:S01]  /*4850*/  LOP3.LUT R6, R6, 0xfffffffd, RZ, 0xc0, !PT ;  /* 0xfffffffd06067812 */ /* 0x000fe200078ec0ff */
[----:B------:R-:W-:Y:S01]  /*4860*/  FFMA.FTZ R11, R11, R22, 1.1641532182693481445e-10 ;  /* 0x2f0000000b0b7423 */ /* 0x000fe20000010016 */
[----:B------:R-:W-:-:S04]  /*4870*/  FMUL.FTZ R13, R13, R12 ;  /* 0x0000000c0d0d7220 */ /* 0x000fc80000410000 */
        /* <DEDUP_REMOVED lines=16> */
.L_x_8997:
        /* <DEDUP_REMOVED lines=12> */
.L_x_8998:
        /* <DEDUP_REMOVED lines=35> */
[----:B------:R-:W-:-:S03]  /*4c70*/  IADD3 R13, PT, PT, R198, -0x4ab325aa, RZ ;  /* 0xb54cda56c60d7810 */ /* 0x000fc60007ffe0ff */
[----:B------:R-:W-:Y:S01]  /*4c80*/  VIADD R15, R199, 0x646e171e ;  /* 0x646e171ec70f7836 */ /* 0x000fe20000000000 */
[----:B------:R-:W-:-:S04]  /*4c90*/  LOP3.LUT R13, R13, R34, R31, 0x96, !PT ;  /* 0x000000220d0d7212 */ /* 0x000fc800078e961f */
[----:B------:R-:W-:Y:S01]  /*4ca0*/  LOP3.LUT R15, R15, R32, R29, 0x96, !PT ;  /* 0x000000200f0f7212 */ /* 0x000fe200078e961d */
[----:B------:R-:W-:-:S04]  /*4cb0*/  IMAD.WIDE.U32 R32, R13, -0x2daee0ad, RZ ;  /* 0xd2511f530d207825 */ /* 0x000fc800078e00ff */
[----:B------:R-:W-:-:S04]  /*4cc0*/  IMAD.WIDE.U32 R34, R15, -0x326172a9, RZ ;  /* 0xcd9e8d570f227825 */ /* 0x000fc800078e00ff */
[C---:B------:R-:W-:Y:S01]  /*4cd0*/  VIADD R13, R199.reuse, 0x1fd5c5a3 ;  /* 0x1fd5c5a3c70d7836 */ /* 0x040fe20000000000 */
[----:B------:R-:W-:Y:S01]  /*4ce0*/  LOP3.LUT R29, R14, R30, R35, 0x96, !PT ;  /* 0x0000001e0e1d7212 */ /* 0x000fe200078e9623 */
[----:B------:R-:W-:-:S03]  /*4cf0*/  VIADD R15, R199, 0xdb3d7428 ;  /* 0xdb3d7428c70f7836 */ /* 0x000fc60000000000 */
[----:B------:R-:W-:Y:S01]  /*4d00*/  LOP3.LUT R13, R13, R28, R33, 0x96, !PT ;  /* 0x0000001c0d0d7212 */ /* 0x000fe200078e9621 */
        /* <DEDUP_REMOVED lines=8> */
[----:B------:R-:W-:-:S03]  /*4d90*/  LOP3.LUT R30, R13, R30, R33, 0x96, !PT ;  /* 0x0000001e0d1e7212 */ /* 0x000fc600078e9621 */
[----:B------:R-:W-:Y:S01]  /*4da0*/  IMAD.MOV.U32 R164, RZ, RZ, R34 ;  /* 0x000000ffffa47224 */ /* 0x000fe200078e0022 */
[----:B------:R-:W-:-:S07]  /*4db0*/  LOP3.LUT R219, R219, R28, R35, 0x96, !PT ;  /* 0x0000001cdbdb7212 */ /* 0x000fce00078e9623 */
.L_x_8996:
[----:B------:R-:W-:Y:S01]  /*4dc0*/  I2FP.F32.U32 R13, R10 ;  /* 0x0000000a000d7245 */ /* 0x000fe20000201000 */
[----:B------:R-:W-:Y:S01]  /*4dd0*/  IMAD.MOV.U32 R19, RZ, RZ, 0x2 ;  /* 0x00000002ff137424 */ /* 0x000fe200078e00ff */
[----:B------:R-:W-:Y:S02]  /*4de0*/  SHF.L.U32 R15, R25, 0x10, RZ ;  /* 0x00000010190f7819 */ /* 0x000fe400000006ff */
[----:B------:R-:W-:Y:S01]  /*4df0*/  ISETP.NE.AND P2, PT, R17, 0x1, PT ;  /* 0x000000011100780c */ /* 0x000fe20003f45270 */
[----:B------:R-:W-:Y:S01]  /*4e00*/  FFMA.FTZ R13, R13, R22, 1.1641532182693481445e-10 ;  /* 0x2f0000000d0d7423 */ /* 0x000fe20000010016 */
[----:B------:R-:W-:Y:S01]  /*4e10*/  PRMT R10, R25, 0x7632, R10 ;  /* 0x00007632190a7816 */ /* 0x000fe2000000000a */
[----:B------:R-:W-:-:S03]  /*4e20*/  FMUL.FTZ R15, R15, R12 ;  /* 0x0000000c0f0f7220 */ /* 0x000fc60000410000 */
[----:B------:R-:W-:Y:S01]  /*4e30*/  FSETP.GTU.FTZ.AND P1, PT, R13, UR4, PT ;  /* 0x000000040d007c0b */ /* 0x000fe2000bf3c000 */
[----:B------:R-:W-:-:S05]  /*4e40*/  FMUL.FTZ R15, R15, UR5 ;  /* 0x000000050f0f7c20 */ /* 0x000fca0008410000 */
        /* <DEDUP_REMOVED lines=13> */
.L_x_9000:
        /* <DEDUP_REMOVED lines=12> */
.L_x_9001:
        /* <DEDUP_REMOVED lines=56> */
.L_x_8999:
[----:B------:R-:W-:Y:S01]  /*5360*/  I2FP.F32.U32 R15, R15 ;  /* 0x0000000f000f7245 */ /* 0x000fe20000201000 */
[----:B------:R-:W-:Y:S01]  /*5370*/  IMAD.U32 R17, R10, 0x10000, RZ ;  /* 0x000100000a117824 */ /* 0x000fe200078e00ff */
[----:B------:R-:W-:Y:S01]  /*5380*/  ISETP.NE.AND P3, PT, R19, 0x1, PT ;  /* 0x000000011300780c */ /* 0x000fe20003f65270 */
[----:B------:R-:W-:Y:S02]  /*5390*/  IMAD.MOV.U32 R21, RZ, RZ, 0x2 ;  /* 0x00000002ff157424 */ /* 0x000fe400078e00ff */
        /* <DEDUP_REMOVED lines=17> */
.L_x_9003:
        /* <DEDUP_REMOVED lines=12> */
.L_x_9004:
        /* <DEDUP_REMOVED lines=56> */
.L_x_9002:
[----:B------:R-:W-:Y:S01]  /*58f0*/  I2FP.F32.U32 R17, R10 ;  /* 0x0000000a00117245 */ /* 0x000fe20000201000 */
[C---:B------:R-:W-:Y:S01]  /*5900*/  IMAD.U32 R19, R26.reuse, 0x10000, RZ ;  /* 0x000100001a137824 */ /* 0x040fe200078e00ff */
[----:B------:R-:W-:Y:S01]  /*5910*/  ISETP.NE.AND P4, PT, R21, 0x1, PT ;  /* 0x000000011500780c */ /* 0x000fe20003f85270 */
[----:B------:R-:W-:Y:S01]  /*5920*/  HFMA2 R23, -RZ, RZ, 0, 1.1920928955078125e-07 ;  /* 0x00000002ff177431 */ /* 0x000fe200000001ff */
[----:B------:R-:W-:Y:S01]  /*5930*/  PRMT R26, R26, 0x7632, R26 ;  /* 0x000076321a1a7816 */ /* 0x000fe2000000001a */
        /* <DEDUP_REMOVED lines=17> */
.L_x_9006:
        /* <DEDUP_REMOVED lines=12> */
.L_x_9007:
        /* <DEDUP_REMOVED lines=56> */
.L_x_9005:
[----:B------:R-:W-:Y:S01]  /*5e90*/  I2FP.F32.U32 R19, R10 ;  /* 0x0000000a00137245 */ /* 0x000fe20000201000 */
[----:B------:R-:W-:Y:S01]  /*5ea0*/  IMAD.MOV.U32 R24, RZ, RZ, 0x2 ;  /* 0x00000002ff187424 */ /* 0x000fe200078e00ff */
[----:B------:R-:W-:Y:S02]  /*5eb0*/  SHF.L.U32 R21, R26, 0x10, RZ ;  /* 0x000000101a157819 */ /* 0x000fe400000006ff */
[----:B------:R-:W-:Y:S01]  /*5ec0*/  ISETP.NE.AND P5, PT, R23, 0x1, PT ;  /* 0x000000011700780c */ /* 0x000fe20003fa5270 */
[----:B------:R-:W-:Y:S02]  /*5ed0*/  FFMA.FTZ R19, R19, R22, 1.1641532182693481445e-10 ;  /* 0x2f00000013137423 */ /* 0x000fe40000010016 */
        /* <DEDUP_REMOVED lines=16> */
.L_x_9009:
        /* <DEDUP_REMOVED lines=12> */
.L_x_9010:
        /* <DEDUP_REMOVED lines=50> */
[----:B------:R-:W-:-:S04]  /*63c0*/  IMAD.WIDE.U32 R34, R21, -0x2daee0ad, RZ ;  /* 0xd2511f5315227825 */ /* 0x000fc800078e00ff */
[----:B------:R-:W-:Y:S01]  /*63d0*/  VIADD R23, R198, 0x8ff34781 ;  /* 0x8ff34781c6177836 */ /* 0x000fe20000000000 */
[----:B------:R-:W-:Y:S01]  /*63e0*/  LOP3.LUT R219, R219, R24, R35, 0x96, !PT ;  /* 0x00000018dbdb7212 */ /* 0x000fe200078e9623 */
[----:B------:R-:W-:Y:S02]  /*63f0*/  HFMA2 R24, -RZ, RZ, 0, 0 ;  /* 0x00000000ff187431 */ /* 0x000fe400000001ff */
[----:B------:R-:W-:Y:S01]  /*6400*/  IMAD.MOV.U32 R164, RZ, RZ, R34 ;  /* 0x000000ffffa47224 */ /* 0x000fe200078e0022 */
[----:B------:R-:W-:-:S07]  /*6410*/  LOP3.LUT R30, R23, R28, R33, 0x96, !PT ;  /* 0x0000001c171e7212 */ /* 0x000fce00078e9621 */
.L_x_9008:
[----:B------:R-:W-:Y:S01]  /*6420*/  I2FP.F32.U32 R21, R10 ;  /* 0x0000000a00157245 */ /* 0x000fe20000201000 */
[C---:B------:R-:W-:Y:S01]  /*6430*/  IMAD.U32 R23, R27.reuse, 0x10000, RZ ;  /* 0x000100001b177824 */ /* 0x040fe200078e00ff */
[----:B------:R-:W-:Y:S01]  /*6440*/  ISETP.NE.AND P6, PT, R24, 0x1, PT ;  /* 0x000000011800780c */ /* 0x000fe20003fc5270 */
[----:B------:R-:W-:Y:S01]  /*6450*/  IMAD.MOV.U32 R33, RZ, RZ, 0x2 ;  /* 0x00000002ff217424 */ /* 0x000fe200078e00ff */
[----:B------:R-:W-:Y:S01]  /*6460*/  PRMT R10, R27, 0x7632, R10 ;  /* 0x000076321b0a7816 */ /* 0x000fe2000000000a */
[----:B------:R-:W-:Y:S01]  /*6470*/  FFMA.FTZ R21, R21, R22, 1.1641532182693481445e-10 ;  /* 0x2f00000015157423 */ /* 0x000fe20000010016 */
[----:B------:R-:W-:-:S04]  /*6480*/  FMUL.FTZ R23, R23, R12 ;  /* 0x0000000c17177220 */ /* 0x000fc80000410000 */
        /* <DEDUP_REMOVED lines=15> */
.L_x_9012:
        /* <DEDUP_REMOVED lines=14> */
.L_x_9013:
        /* <DEDUP_REMOVED lines=30> */
[----:B------:R-:W-:Y:S01]  /*6840*/  LOP3.LUT R23, R23, R24, R29, 0x96, !PT ;  /* 0x0000001817177212 */ /* 0x000fe200078e961d */
[----:B------:R-:W-:Y:S02]  /*6850*/  VIADD R29, R199, 0x646e171e ;  /* 0x646e171ec71d7836 */ /* 0x000fe40000000000 */
[----:B------:R-:W-:-:S04]  /*6860*/  IMAD.WIDE.U32 R24, R25, -0x2daee0ad, RZ ;  /* 0xd2511f5319187825 */ /* 0x000fc800078e00ff */
[----:B------:R-:W-:Y:S01]  /*6870*/  IMAD.WIDE.U32 R26, R23, -0x326172a9, RZ ;  /* 0xcd9e8d57171a7825 */ /* 0x000fe200078e00ff */
[----:B------:R-:W-:-:S03]  /*6880*/  LOP3.LUT R29, R29, R28, R25, 0x96, !PT ;  /* 0x0000001c1d1d7212 */ /* 0x000fc600078e9619 */
[----:B------:R-:W-:-:S05]  /*6890*/  VIADD R23, R198, 0xb54cda56 ;  /* 0xb54cda56c6177836 */ /* 0x000fca0000000000 */
        /* <DEDUP_REMOVED lines=15> */
[----:B------:R-:W-:Y:S02]  /*6990*/  IMAD.MOV.U32 R33, RZ, RZ, RZ ;  /* 0x000000ffff217224 */ /* 0x000fe400078e00ff */
[----:B------:R-:W-:-:S04]  /*69a0*/  IMAD.WIDE.U32 R28, R23, -0x2daee0ad, RZ ;  /* 0xd2511f53171c7825 */ /* 0x000fc800078e00ff */
[----:B------:R-:W-:Y:S01]  /*69b0*/  IMAD.MOV.U32 R23, RZ, RZ, R164 ;  /* 0x000000ffff177224 */ /* 0x000fe200078e00a4 */
[----:B------:R-:W-:Y:S02]  /*69c0*/  LOP3.LUT R219, R219, R24, R29, 0x96, !PT ;  /* 0x00000018dbdb7212 */ /* 0x000fe400078e961d */
[----:B------:R-:W-:-:S07]  /*69d0*/  MOV R164, R28 ;  /* 0x0000001c00a47202 */ /* 0x000fce0000000f00 */
.L_x_9011:
[----:B------:R-:W-:Y:S01]  /*69e0*/  I2FP.F32.U32 R23, R23 ;  /* 0x0000001700177245 */ /* 0x000fe20000201000 */
[----:B------:R-:W-:Y:S01]  /*69f0*/  IMAD.U32 R25, R10, 0x10000, RZ ;  /* 0x000100000a197824 */ /* 0x000fe200078e00ff */
[----:B------:R-:W-:Y:S02]  /*6a00*/  F2FP.BF16.F32.PACK_AB R26, R19, R17 ;  /* 0x00000011131a723e */ /* 0x000fe400000010ff */
[----:B------:R-:W-:Y:S01]  /*6a10*/  F2FP.BF16.F32.PACK_AB R24, R11, R9 ;  /* 0x000000090b18723e */ /* 0x000fe200000010ff */
[----:B------:R-:W-:Y:S01]  /*6a20*/  FFMA.FTZ R23, R23, R22, 1.1641532182693481445e-10 ;  /* 0x2f00000017177423 */ /* 0x000fe20000010016 */
[----:B------:R-:W-:-:S04]  /*6a30*/  FMUL.FTZ R25, R25, R12 ;  /* 0x0000000c19197220 */ /* 0x000fc80000410000 */
[----:B------:R-:W-:Y:S01]  /*6a40*/  FMUL.FTZ R25, R25, UR5 ;  /* 0x0000000519197c20 */ /* 0x000fe20008410000 */
[----:B------:R-:W-:-:S04]  /*6a50*/  FSETP.GTU.FTZ.AND P6, PT, R23, UR4, PT ;  /* 0x0000000417007c0b */ /* 0x000fc8000bfdc000 */
[----:B------:R-:W-:Y:S02]  /*6a60*/  FSEL R10, R25, RZ, !P6 ;  /* 0x000000ff190a7208 */ /* 0x000fe40007000000 */
[----:B------:R-:W-:Y:S02]  /*6a70*/  PLOP3.LUT P6, PT, P6, PT, PT, 0x8, 0x80 ;  /* 0x000000000080781c */ /* 0x000fe400037ce170 */
[----:B------:R-:W-:Y:S01]  /*6a80*/  F2FP.BF16.F32.PACK_AB R25, R15, R13 ;  /* 0x0000000d0f19723e */ /* 0x000fe200000010ff */
[----:B------:R-:W-:-:S05]  /*6a90*/  FMUL.FTZ R23, R10, R79 ;  /* 0x0000004f0a177220 */ /* 0x000fca0000410000 */
[----:B------:R-:W-:-:S07]  /*6aa0*/  F2FP.BF16.F32.PACK_AB R27, R23, R21 ;  /* 0x00000015171b723e */ /* 0x000fce00000010ff */
.L_x_8989:
        /* <DEDUP_REMOVED lines=15> */
[C---:B0-----:R-:W-:Y:S01]  /*6ba0*/  IMAD.WIDE.U32 R28, R8.reuse, 0x10, R196 ;  /* 0x00000010081c7825 */ /* 0x041fe200078e00c4 */
[----:B------:R-:W-:-:S02]  /*6bb0*/  IADD3 R10, PT, PT, R8, 0x80, RZ ;  /* 0x00000080080a7810 */ /* 0x000fc40007ffe0ff */
[----:B------:R-:W-:Y:S02]  /*6bc0*/  LOP3.LUT R169, R169, R168, RZ, 0xfc, !PT ;  /* 0x000000a8a9a97212 */ /* 0x000fe400078efcff */
        /* <DEDUP_REMOVED lines=24> */
.L_x_9016:
        /* <DEDUP_REMOVED lines=12> */
.L_x_9017:
        /* <DEDUP_REMOVED lines=51> */
[----:B------:R-:W-:-:S03]  /*7140*/  LOP3.LUT R30, R25, R26, R33, 0x96, !PT ;  /* 0x0000001a191e7212 */ /* 0x000fc600078e9621 */
[----:B------:R-:W-:Y:S02]  /*7150*/  IMAD.MOV.U32 R26, RZ, RZ, R28 ;  /* 0x000000ffff1a7224 */ /* 0x000fe400078e001c */
[----:B------:R-:W-:Y:S01]  /*7160*/  HFMA2 R28, -RZ, RZ, 0, 0 ;  /* 0x00000000ff1c7431 */ /* 0x000fe200000001ff */
[----:B------:R-:W-:Y:S01]  /*7170*/  LOP3.LUT R219, R219, R24, R29, 0x96, !PT ;  /* 0x00000018dbdb7212 */ /* 0x000fe200078e961d */
[----:B------:R-:W-:-:S07]  /*7180*/  IMAD.MOV.U32 R24, RZ, RZ, R164 ;  /* 0x000000ffff187224 */ /* 0x000fce00078e00a4 */
.L_x_9015:
[----:B------:R-:W-:Y:S01]  /*7190*/  I2FP.F32.U32 R25, R24 ;  /* 0x0000001800197245 */ /* 0x000fe20000201000 */
[----:B-----5:R-:W-:Y:S01]  /*71a0*/  IMAD.U32 R27, R36, 0x10000, RZ ;  /* 0x00010000241b7824 */ /* 0x020fe200078e00ff */
[----:B------:R-:W-:Y:S01]  /*71b0*/  ISETP.NE.AND P2, PT, R28, 0x1, PT ;  /* 0x000000011c00780c */ /* 0x000fe20003f45270 */
[----:B------:R-:W-:Y:S01]  /*71c0*/  IMAD.U32 R24, R40, 0x10000, RZ ;  /* 0x0001000028187824 */ /* 0x000fe200078e00ff */
[----:B------:R-:W-:Y:S01]  /*71d0*/  LOP3.LUT R6, R6, 0xfffffffb, RZ, 0xc0, !PT ;  /* 0xfffffffb06067812 */ /* 0x000fe200078ec0ff */
[----:B------:R-:W-:Y:S01]  /*71e0*/  FFMA.FTZ R25, R25, R22, 1.1641532182693481445e-10 ;  /* 0x2f00000019197423 */ /* 0x000fe20000010016 */
[----:B------:R-:W-:Y:S01]  /*71f0*/  FMUL.FTZ R27, R27, R12 ;  /* 0x0000000c1b1b7220 */ /* 0x000fe20000410000 */
[----:B------:R-:W-:Y:S02]  /*7200*/  PRMT R36, R36, 0x7632, R36 ;  /* 0x0000763224247816 */ /* 0x000fe40000000024 */
[----:B------:R-:W-:Y:S01]  /*7210*/  MOV R31, 0x2 ;  /* 0x00000002001f7802 */ /* 0x000fe20000000f00 */
        /* <DEDUP_REMOVED lines=16> */
.L_x_9019:
        /* <DEDUP_REMOVED lines=12> */
.L_x_9020:
[----:B------:R-:W-:Y:S01]  /*73e0*/  IMAD.WIDE.U32 R30, R4, -0x326172a9, RZ ;  /* 0xcd9e8d57041e7825 */ /* 0x000fe200078e00ff */
[----:B------:R-:W-:Y:S02]  /*73f0*/  LOP3.LUT R34, R5, R29, R199, 0x96, !PT ;  /* 0x0000001d05227212 */ /* 0x000fe400078e96c7 */
[----:B------:R-:W-:Y:S01]  /*7400*/  MOV R24, R26 ;  /* 0x0000001a00187202 */ /* 0x000fe20000000f00 */
        /* <DEDUP_REMOVED lines=52> */
[----:B------:R-:W-:-:S07]  /*7750*/  IMAD.MOV.U32 R31, RZ, RZ, RZ ;  /* 0x000000ffff1f7224 */ /* 0x000fce00078e00ff */
.L_x_9018:
        /* <DEDUP_REMOVED lines=25> */
.L_x_9022:
        /* <DEDUP_REMOVED lines=12> */
.L_x_9023:
        /* <DEDUP_REMOVED lines=54> */
[----:B------:R-:W-:Y:S02]  /*7d10*/  LOP3.LUT R219, R219, R28, R35, 0x96, !PT ;  /* 0x0000001cdbdb7212 */ /* 0x000fe400078e9623 */
[----:B------:R-:W-:-:S07]  /*7d20*/  MOV R26, R34 ;  /* 0x00000022001a7202 */ /* 0x000fce0000000f00 */
.L_x_9021:
[----:B------:R-:W-:Y:S01]  /*7d30*/  I2FP.F32.U32 R29, R24 ;  /* 0x00000018001d7245 */ /* 0x000fe20000201000 */
[----:B------:R-:W-:Y:S01]  /*7d40*/  IMAD.U32 R31, R37, 0x10000, RZ ;  /* 0x00010000251f7824 */ /* 0x000fe200078e00ff */
[----:B------:R-:W-:Y:S01]  /*7d50*/  ISETP.NE.AND P2, PT, R33, 0x1, PT ;  /* 0x000000012100780c */ /* 0x000fe20003f45270 */
[----:B------:R-:W-:Y:S01]  /*7d60*/  IMAD.MOV.U32 R34, RZ, RZ, 0x2 ;  /* 0x00000002ff227424 */ /* 0x000fe200078e00ff */
[----:B------:R-:W-:Y:S01]  /*7d70*/  SHF.L.U32 R24, R41, 0x10, RZ ;  /* 0x0000001029187819 */ /* 0x000fe200000006ff */
[----:B------:R-:W-:Y:S01]  /*7d80*/  FFMA.FTZ R29, R29, R22, 1.1641532182693481445e-10 ;  /* 0x2f0000001d1d7423 */ /* 0x000fe20000010016 */
[----:B------:R-:W-:Y:S01]  /*7d90*/  FMUL.FTZ R31, R31, R12 ;  /* 0x0000000c1f1f7220 */ /* 0x000fe20000410000 */
[----:B------:R-:W-:-:S03]  /*7da0*/  IMAD.MOV.U32 R28, RZ, RZ, R32 ;  /* 0x000000ffff1c7224 */ /* 0x000fc600078e0020 */
[----:B------:R-:W-:Y:S01]  /*7db0*/  FMUL.FTZ R31, R31, UR5 ;  /* 0x000000051f1f7c20 */ /* 0x000fe20008410000 */
[----:B------:R-:W-:-:S04]  /*7dc0*/  FSETP.GTU.FTZ.AND P1, PT, R29, UR4, PT ;  /* 0x000000041d007c0b */ /* 0x000fc8000bf3c000 */
        /* <DEDUP_REMOVED lines=13> */
.L_x_9025:
        /* <DEDUP_REMOVED lines=12> */
.L_x_9026:
        /* <DEDUP_REMOVED lines=52> */
[----:B------:R-:W-:Y:S01]  /*82a0*/  LOP3.LUT R219, R219, R164, R35, 0x96, !PT ;  /* 0x000000a4dbdb7212 */ /* 0x000fe200078e9623 */
[----:B------:R-:W-:Y:S02]  /*82b0*/  IMAD.MOV.U32 R26, RZ, RZ, R34 ;  /* 0x000000ffff1a7224 */ /* 0x000fe400078e0022 */
[----:B------:R-:W-:Y:S01]  /*82c0*/  HFMA2 R34, -RZ, RZ, 0, 0 ;  /* 0x00000000ff227431 */ /* 0x000fe200000001ff */
[----:B------:R-:W-:-:S07]  /*82d0*/  LOP3.LUT R30, R31, R30, R33, 0x96, !PT ;  /* 0x0000001e1f1e7212 */ /* 0x000fce00078e9621 */
.L_x_9024:
        /* <DEDUP_REMOVED lines=23> */
.L_x_9028:
        /* <DEDUP_REMOVED lines=12> */
.L_x_9029:
[----:B------:R-:W-:Y:S01]  /*8510*/  IMAD.WIDE.U32 R34, R4, -0x326172a9, RZ ;  /* 0xcd9e8d5704227825 */ /* 0x000fe200078e00ff */
[----:B------:R-:W-:-:S03]  /*8520*/  LOP3.LUT R164, R5, R33, R199, 0x96, !PT ;  /* 0x0000002105a47212 */ /* 0x000fc600078e96c7 */
[----:B------:R-:W-:Y:S02]  /*8530*/  HFMA2 R28, -RZ, RZ, 0, 0 ;  /* 0x00000000ff1c7431 */ /* 0x000fe400000001ff */
        /* <DEDUP_REMOVED lines=51> */
[----:B------:R-:W-:Y:S01]  /*8870*/  IMAD.MOV.U32 R26, RZ, RZ, R36 ;  /* 0x000000ffff1a7224 */ /* 0x000fe200078e0024 */
[----:B------:R-:W-:Y:S02]  /*8880*/  MOV R32, R164 ;  /* 0x000000a400207202 */ /* 0x000fe40000000f00 */
[----:B------:R-:W-:-:S07]  /*8890*/  LOP3.LUT R219, R219, R34, R37, 0x96, !PT ;  /* 0x00000022dbdb7212 */ /* 0x000fce00078e9625 */
.L_x_9027:
[----:B------:R-:W-:Y:S01]  /*88a0*/  I2FP.F32.U32 R33, R24 ;  /* 0x0000001800217245 */ /* 0x000fe20000201000 */
[----:B------:R-:W-:Y:S01]  /*88b0*/  IMAD.U32 R35, R38, 0x10000, RZ ;  /* 0x0001000026237824 */ /* 0x000fe200078e00ff */
[----:B------:R-:W-:Y:S01]  /*88c0*/  ISETP.NE.AND P4, PT, R28, 0x1, PT ;  /* 0x000000011c00780c */ /* 0x000fe20003f85270 */
[----:B------:R-:W-:Y:S01]  /*88d0*/  IMAD.U32 R24, R42, 0x10000, RZ ;  /* 0x000100002a187824 */ /* 0x000fe200078e00ff */
[----:B------:R-:W-:Y:S01]  /*88e0*/  PRMT R38, R38, 0x7632, R38 ;  /* 0x0000763226267816 */ /* 0x000fe20000000026 */
[----:B------:R-:W-:Y:S01]  /*88f0*/  FFMA.FTZ R33, R33, R22, 1.1641532182693481445e-10 ;  /* 0x2f00000021217423 */ /* 0x000fe20000010016 */
[----:B------:R-:W-:Y:S01]  /*8900*/  FMUL.FTZ R35, R35, R12 ;  /* 0x0000000c23237220 */ /* 0x000fe20000410000 */
[----:B------:R-:W-:-:S03]  /*8910*/  MOV R34, 0x2 ;  /* 0x0000000200227802 */ /* 0x000fc60000000f00 */
        /* <DEDUP_REMOVED lines=15> */
.L_x_9031:
        /* <DEDUP_REMOVED lines=12> */
.L_x_9032:
        /* <DEDUP_REMOVED lines=57> */
.L_x_9030:
[----:B------:R-:W-:Y:S01]  /*8e60*/  I2FP.F32.U32 R35, R24 ;  /* 0x0000001800237245 */ /* 0x000fe20000201000 */
[----:B------:R-:W-:Y:S01]  /*8e70*/  IMAD.U32 R37, R38, 0x10000, RZ ;  /* 0x0001000026257824 */ /* 0x000fe200078e00ff */
[----:B------:R-:W-:Y:S02]  /*8e80*/  ISETP.NE.AND P5, PT, R34, 0x1, PT ;  /* 0x000000012200780c */ /* 0x000fe40003fa5270 */
[----:B------:R-:W-:Y:S01]  /*8e90*/  PRMT R24, R42, 0x7632, R24 ;  /* 0x000076322a187816 */ /* 0x000fe20000000018 */
[----:B------:R-:W-:Y:S01]  /*8ea0*/  FFMA.FTZ R35, R35, R22, 1.1641532182693481445e-10 ;  /* 0x2f00000023237423 */ /* 0x000fe20000010016 */
[----:B------:R-:W-:Y:S01]  /*8eb0*/  FMUL.FTZ R37, R37, R12 ;  /* 0x0000000c25257220 */ /* 0x000fe20000410000 */
[----:B------:R-:W-:Y:S02]  /*8ec0*/  MOV R36, 0x2 ;  /* 0x0000000200247802 */ /* 0x000fe40000000f00 */
[----:B------:R-:W-:Y:S02]  /*8ed0*/  IMAD.U32 R165, R24, 0x10000, RZ ;  /* 0x0001000018a57824 */ /* 0x000fe400078e00ff */
        /* <DEDUP_REMOVED lines=15> */
.L_x_9034:
        /* <DEDUP_REMOVED lines=12> */
.L_x_9035:
        /* <DEDUP_REMOVED lines=57> */
.L_x_9033:
[----:B------:R-:W-:Y:S01]  /*9420*/  I2FP.F32.U32 R37, R24 ;  /* 0x0000001800257245 */ /* 0x000fe20000201000 */
[----:B------:R-:W-:Y:S01]  /*9430*/  IMAD.U32 R165, R39, 0x10000, RZ ;  /* 0x0001000027a57824 */ /* 0x000fe200078e00ff */
[----:B------:R-:W-:Y:S01]  /*9440*/  ISETP.NE.AND P6, PT, R36, 0x1, PT ;  /* 0x000000012400780c */ /* 0x000fe20003fc5270 */
[----:B------:R-:W-:Y:S01]  /*9450*/  IMAD.U32 R24, R43, 0x10000, RZ ;  /* 0x000100002b187824 */ /* 0x000fe200078e00ff */
[----:B------:R-:W-:Y:S01]  /*9460*/  MOV R38, 0x2 ;  /* 0x0000000200267802 */ /* 0x000fe20000000f00 */
        /* <DEDUP_REMOVED lines=18> */
.L_x_9037:
        /* <DEDUP_REMOVED lines=14> */
.L_x_9038:
        /* <DEDUP_REMOVED lines=57> */
.L_x_9036:
[----:B------:R-:W-:Y:S01]  /*9a00*/  I2FP.F32.U32 R39, R28 ;  /* 0x0000001c00277245 */ /* 0x000fe20000201000 */
[----:B------:R-:W-:Y:S01]  /*9a10*/  IMAD.U32 R165, R24, 0x10000, RZ ;  /* 0x0001000018a57824 */ /* 0x000fe200078e00ff */
[----:B------:R-:W-:Y:S02]  /*9a20*/  PRMT R24, R43, 0x7632, R24 ;  /* 0x000076322b187816 */ /* 0x000fe40000000018 */
[----:B------:R-:W-:Y:S01]  /*9a30*/  F2FP.BF16.F32.PACK_AB R166, R35, R33 ;  /* 0x0000002123a6723e */ /* 0x000fe200000010ff */
[----:B------:R-:W-:Y:S01]  /*9a40*/  FFMA.FTZ R39, R39, R22, 1.1641532182693481445e-10 ;  /* 0x2f00000027277423 */ /* 0x000fe20000010016 */
[----:B------:R-:W-:Y:S01]  /*9a50*/  FMUL.FTZ R165, R165, R12 ;  /* 0x0000000ca5a57220 */ /* 0x000fe20000410000 */
[----:B------:R-:W-:Y:S01]  /*9a60*/  IMAD.U32 R167, R24, 0x10000, RZ ;  /* 0x0001000018a77824 */ /* 0x000fe200078e00ff */
[----:B------:R-:W-:Y:S02]  /*9a70*/  F2FP.BF16.F32.PACK_AB R164, R27, R25 ;  /* 0x000000191ba4723e */ /* 0x000fe400000010ff */
[----:B------:R-:W-:Y:S01]  /*9a80*/  FMUL.FTZ R165, R165, UR5 ;  /* 0x00000005a5a57c20 */ /* 0x000fe20008410000 */
[----:B------:R-:W-:-:S04]  /*9a90*/  FSETP.GTU.FTZ.AND P6, PT, R39, UR4, PT ;  /* 0x0000000427007c0b */ /* 0x000fc8000bfdc000 */
[----:B------:R-:W-:Y:S02]  /*9aa0*/  FSEL R24, R165, RZ, !P6 ;  /* 0x000000ffa5187208 */ /* 0x000fe40007000000 */
[----:B------:R-:W-:Y:S02]  /*9ab0*/  PLOP3.LUT P6, PT, P6, PT, PT, 0x8, 0x80 ;  /* 0x000000000080781c */ /* 0x000fe400037ce170 */
[----:B------:R-:W-:Y:S01]  /*9ac0*/  F2FP.BF16.F32.PACK_AB R165, R31, R29 ;  /* 0x0000001d1fa5723e */ /* 0x000fe200000010ff */
[----:B------:R-:W-:-:S05]  /*9ad0*/  FFMA.FTZ R39, R24, R71, R167 ;  /* 0x0000004718277223 */ /* 0x000fca00000100a7 */
[----:B------:R-:W-:Y:S01]  /*9ae0*/  F2FP.BF16.F32.PACK_AB R167, R39, R37 ;  /* 0x0000002527a7723e */ /* 0x000fe200000010ff */
[----:B------:R-:W-:Y:S06]  /*9af0*/  BRA `(.L_x_9039) ;  /* 0x0000002c00747947 */ /* 0x000fec0003800000 */
.L_x_9014:
[----:B------:R-:W-:Y:S01]  /*9b00*/  ISETP.NE.AND P1, PT, R33, 0x1, PT ;  /* 0x000000012100780c */ /* 0x000fe20003f25270 */
[----:B0-----:R-:W-:Y:S01]  /*9b10*/  IMAD.MOV.U32 R24, RZ, RZ, R32 ;  /* 0x000000ffff187224 */ /* 0x001fe200078e0020 */
        /* <DEDUP_REMOVED lines=13> */
.L_x_9041:
        /* <DEDUP_REMOVED lines=12> */
.L_x_9042:
        /* <DEDUP_REMOVED lines=56> */
.L_x_9040:
[----:B------:R-:W-:Y:S01]  /*a030*/  I2FP.F32.U32 R25, R24 ;  /* 0x0000001800197245 */ /* 0x000fe20000201000 */
[----:B------:R-:W-:Y:S01]  /*a040*/  IMAD.MOV.U32 R31, RZ, RZ, 0x2 ;  /* 0x00000002ff1f7424 */ /* 0x000fe200078e00ff */
[----:B-----5:R-:W-:Y:S01]  /*a050*/  SHF.L.U32 R27, R36, 0x10, RZ ;  /* 0x00000010241b7819 */ /* 0x020fe200000006ff */
[----:B------:R-:W-:Y:S01]  /*a060*/  IMAD.MOV.U32 R24, RZ, RZ, R32 ;  /* 0x000000ffff187224 */ /* 0x000fe200078e0020 */
[----:B------:R-:W-:Y:S01]  /*a070*/  ISETP.NE.AND P2, PT, R28, 0x1, PT ;  /* 0x000000011c00780c */ /* 0x000fe20003f45270 */
[----:B------:R-:W-:Y:S01]  /*a080*/  FFMA.FTZ R25, R25, R22, 1.1641532182693481445e-10 ;  /* 0x2f00000019197423 */ /* 0x000fe20000010016 */
[----:B------:R-:W-:Y:S01]  /*a090*/  LOP3.LUT R6, R6, 0xfffffffb, RZ, 0xc0, !PT ;  /* 0xfffffffb06067812 */ /* 0x000fe200078ec0ff */
[----:B------:R-:W-:Y:S01]  /*a0a0*/  FMUL.FTZ R27, R27, R12 ;  /* 0x0000000c1b1b7220 */ /* 0x000fe20000410000 */
[----:B------:R-:W-:Y:S02]  /*a0b0*/  PRMT R36, R36, 0x7632, R36 ;  /* 0x0000763224247816 */ /* 0x000fe40000000024 */
[----:B------:R-:W-:Y:S01]  /*a0c0*/  FSETP.GTU.FTZ.AND P1, PT, R25, UR4, PT ;  /* 0x0000000419007c0b */ /* 0x000fe2000bf3c000 */
[----:B------:R-:W-:-:S05]  /*a0d0*/  FMUL.FTZ R27, R27, UR5 ;  /* 0x000000051b1b7c20 */ /* 0x000fca0008410000 */
        /* <DEDUP_REMOVED lines=13> */
.L_x_9044:
        /* <DEDUP_REMOVED lines=12> */
.L_x_9045:
        /* <DEDUP_REMOVED lines=50> */
[----:B------:R-:W-:Y:S02]  /*a590*/  VIADD R27, R198, 0x8ff34781 ;  /* 0x8ff34781c61b7836 */ /* 0x000fe40000000000 */
[----:B------:R-:W-:Y:S02]  /*a5a0*/  HFMA2 R31, -RZ, RZ, 0, 0 ;  /* 0x00000000ff1f7431 */ /* 0x000fe400000001ff */
[----:B------:R-:W-:Y:S01]  /*a5b0*/  IMAD.WIDE.U32 R34, R34, -0x2daee0ad, RZ ;  /* 0xd2511f5322227825 */ /* 0x000fe200078e00ff */
[----:B------:R-:W-:-:S03]  /*a5c0*/  LOP3.LUT R30, R27, R30, R33, 0x96, !PT ;  /* 0x0000001e1b1e7212 */ /* 0x000fc600078e9621 */
[----:B------:R-:W-:Y:S01]  /*a5d0*/  IMAD.MOV.U32 R26, RZ, RZ, R34 ;  /* 0x000000ffff1a7224 */ /* 0x000fe200078e0022 */
[----:B------:R-:W-:-:S07]  /*a5e0*/  LOP3.LUT R219, R219, R28, R35, 0x96, !PT ;  /* 0x0000001cdbdb7212 */ /* 0x000fce00078e9623 */
.L_x_9043:
[----:B------:R-:W-:Y:S01]  /*a5f0*/  I2FP.F32.U32 R27, R24 ;  /* 0x00000018001b7245 */ /* 0x000fe20000201000 */
[----:B------:R-:W-:Y:S01]  /*a600*/  IMAD.U32 R29, R36, 0x10000, RZ ;  /* 0x00010000241d7824 */ /* 0x000fe200078e00ff */
[----:B------:R-:W-:Y:S01]  /*a610*/  ISETP.NE.AND P2, PT, R31, 0x1, PT ;  /* 0x000000011f00780c */ /* 0x000fe20003f45270 */
[----:B------:R-:W-:Y:S01]  /*a620*/  IMAD.MOV.U32 R33, RZ, RZ, 0x2 ;  /* 0x00000002ff217424 */ /* 0x000fe200078e00ff */
        /* <DEDUP_REMOVED lines=19> */
.L_x_9047:
        /* <DEDUP_REMOVED lines=12> */
.L_x_9048:
        /* <DEDUP_REMOVED lines=56> */
.L_x_9046:
[----:B------:R-:W-:Y:S01]  /*aba0*/  I2FP.F32.U32 R29, R24 ;  /* 0x00000018001d7245 */ /* 0x000fe20000201000 */
[----:B------:R-:W-:Y:S01]  /*abb0*/  IMAD.U32 R31, R37, 0x10000, RZ ;  /* 0x00010000251f7824 */ /* 0x000fe200078e00ff */
        /* <DEDUP_REMOVED lines=20> */
.L_x_9050:
        /* <DEDUP_REMOVED lines=12> */
.L_x_9051:
        /* <DEDUP_REMOVED lines=56> */
.L_x_9049:
        /* <DEDUP_REMOVED lines=21> */
.L_x_9053:
        /* <DEDUP_REMOVED lines=12> */
.L_x_9054:
        /* <DEDUP_REMOVED lines=57> */
.L_x_9052:
        /* <DEDUP_REMOVED lines=22> */
.L_x_9056:
        /* <DEDUP_REMOVED lines=12> */
.L_x_9057:
        /* <DEDUP_REMOVED lines=57> */
.L_x_9055:
        /* <DEDUP_REMOVED lines=21> */
.L_x_9059:
        /* <DEDUP_REMOVED lines=12> */
.L_x_9060:
        /* <DEDUP_REMOVED lines=53> */
[----:B------:R-:W-:Y:S01]  /*c1f0*/  IMAD.MOV.U32 R32, RZ, RZ, R168 ;  /* 0x000000ffff207224 */ /* 0x000fe200078e00a8 */
[----:B------:R-:W-:Y:S01]  /*c200*/  LOP3.LUT R219, R219, R36, R167, 0x96, !PT ;  /* 0x00000024dbdb7212 */ /* 0x000fe200078e96a7 */
[----:B------:R-:W-:Y:S02]  /*c210*/  IMAD.MOV.U32 R26, RZ, RZ, R166 ;  /* 0x000000ffff1a7224 */ /* 0x000fe400078e00a6 */
[----:B------:R-:W-:-:S07]  /*c220*/  IMAD.MOV.U32 R36, RZ, RZ, RZ ;  /* 0x000000ffff247224 */ /* 0x000fce00078e00ff */
.L_x_9058:
[----:B------:R-:W-:Y:S01]  /*c230*/  I2FP.F32.U32 R37, R24 ;  /* 0x0000001800257245 */ /* 0x000fe20000201000 */
[----:B------:R-:W-:Y:S01]  /*c240*/  IMAD.MOV.U32 R38, RZ, RZ, 0x2 ;  /* 0x00000002ff267424 */ /* 0x000fe200078e00ff */
[----:B------:R-:W-:Y:S01]  /*c250*/  SHF.L.U32 R165, R39, 0x10, RZ ;  /* 0x0000001027a57819 */ /* 0x000fe200000006ff */
[----:B------:R-:W-:Y:S01]  /*c260*/  IMAD.MOV.U32 R28, RZ, RZ, R32 ;  /* 0x000000ffff1c7224 */ /* 0x000fe200078e0020 */
        /* <DEDUP_REMOVED lines=18> */
.L_x_9062:
        /* <DEDUP_REMOVED lines=14> */
.L_x_9063:
        /* <DEDUP_REMOVED lines=36> */
[----:B------:R-:W-:-:S04]  /*c6b0*/  LOP3.LUT R169, R169, R166, R39, 0x96, !PT ;  /* 0x000000a6a9a97212 */ /* 0x000fc800078e9627 */
[----:B------:R-:W-:Y:S01]  /*c6c0*/  LOP3.LUT R167, R167, R168, R165, 0x96, !PT ;  /* 0x000000a8a7a77212 */ /* 0x000fe200078e96a5 */
[----:B------:R-:W-:Y:S02]  /*c6d0*/  VIADD R165, R199, 0x1fd5c5a3 ;  /* 0x1fd5c5a3c7a57836 */ /* 0x000fe40000000000 */
        /* <DEDUP_REMOVED lines=18> */
.L_x_9061:
        /* <DEDUP_REMOVED lines=13> */
.L_x_9039:
[----:B------:R-:W0:Y:S01]  /*c8d0*/  @P0 LDC.64 R176, c[0x0][0x3a0] ;  /* 0x0000e800ffb00b82 */ /* 0x000e220000000a00 */
[----:B------:R-:W-:Y:S01]  /*c8e0*/  SEL R34, RZ, 0x10000, !P5 ;  /* 0x00010000ff227807 */ /* 0x000fe20006800000 */
[----:B------:R-:W-:Y:S01]  /*c8f0*/  IMAD.WIDE.U32 R172, R10, 0x10, R196 ;  /* 0x000000100aac7825 */ /* 0x000fe200078e00c4 */
        /* <DEDUP_REMOVED lines=9> */
[----:B------:R-:W-:Y:S02]  /*c990*/  LOP3.LUT R179, R179, R36, R34, 0xfe, !PT ;  /* 0x00000024b3b37212 */ /* 0x000fe400078efe22 */
[----:B------:R-:W-:Y:S02]  /*c9a0*/  SEL R178, RZ, 0x1, !P3 ;  /* 0x00000001ffb27807 */ /* 0x000fe40005800000 */
[----:B------:R-:W-:Y:S02]  /*c9b0*/  LOP3.LUT R28, R28, R24, R169, 0xfe, !PT ;  /* 0x000000181c1c7212 */ /* 0x000fe400078efea9 */
[----:B------:R-:W-:-:S02]  /*c9c0*/  SEL R169, RZ, 0x1, !P6 ;  /* 0x00000001ffa97807 */ /* 0x000fc40007000000 */
[----:B------:R-:W-:Y:S02]  /*c9d0*/  IADD3 R24, PT, PT, R8, 0x100, RZ ;  /* 0x0000010008187810 */ /* 0x000fe40007ffe0ff */
[----:B------:R-:W-:Y:S02]  /*c9e0*/  LOP3.LUT R179, R179, R178, RZ, 0xfc, !PT ;  /* 0x000000b2b3b37212 */ /* 0x000fe400078efcff */
[----:B------:R-:W-:Y:S01]  /*c9f0*/  LOP3.LUT R178, R28, R169, RZ, 0xfc, !PT ;  /* 0x000000a91cb27212 */ /* 0x000fe200078efcff */
[----:B------:R-:W-:-:S04]  /*ca00*/  IMAD.WIDE.U32 R168, R24, 0x10, R212 ;  /* 0x0000001018a87825 */ /* 0x000fc800078e00d4 */
[----:B0-----:R-:W-:Y:S01]  /*ca10*/  @P0 IMAD.WIDE.U32 R176, R24, 0x10, R176 ;  /* 0x0000001018b00825 */ /* 0x001fe200078e00b0 */
[----:B------:R1:W-:Y:S04]  /*ca20*/  STG.E.64 desc[UR8][R174.64], R178 ;  /* 0x000000b2ae007986 */ /* 0x0003e8000c101b08 */
[----:B------:R1:W5:Y:S04]  /*ca30*/  @P0 LDG.E.128 R40, desc[UR8][R176.64] ;  /* 0x00000008b0280981 */ /* 0x000368000c1e1d00 */
[----:B------:R-:W5:Y:S01]  /*ca40*/  LDG.E.128 R168, desc[UR8][R168.64] ;  /* 0x00000008a8a87981 */ /* 0x000f62000c1e1d00 */
[----:B------:R-:W-:Y:S05]  /*ca50*/  @!P0 BRA `(.L_x_9064) ;  /* 0x0000002c00b88947 */ /* 0x000fea0003800000 */
        /* <DEDUP_REMOVED lines=15> */
.L_x_9066:
[----:B------:R-:W-:-:S04]  /*cb50*/  VIADD R2, R2, 0x1 ;  /* 0x0000000102027836 */ /* 0x000fc80000000000 */
[C---:B-1----:R-:W-:Y:S01]  /*cb60*/  IMAD.WIDE.U32 R164, R2.reuse, -0x2daee0ad, RZ ;  /* 0xd2511f5302a47825 */ /* 0x042fe200078e00ff */
        /* <DEDUP_REMOVED lines=10> */
.L_x_9067:
        /* <DEDUP_REMOVED lines=57> */
.L_x_9065:
[----:B-1----:R-:W-:Y:S01]  /*cfa0*/  I2FP.F32.U32 R165, R34 ;  /* 0x0000002200a57245 */ /* 0x002fe20000201000 */
        /* <DEDUP_REMOVED lines=24> */
.L_x_9069:
        /* <DEDUP_REMOVED lines=12> */
.L_x_9070:
        /* <DEDUP_REMOVED lines=55> */
[----:B------:R-:W-:Y:S02]  /*d560*/  LOP3.LUT R219, R219, R164, R175, 0x96, !PT ;  /* 0x000000a4dbdb7212 */ /* 0x000fe400078e96af */
[----:B------:R-:W-:-:S07]  /*d570*/  MOV R28, R174 ;  /* 0x000000ae001c7202 */ /* 0x000fce0000000f00 */
.L_x_9068:
[----:B------:R-:W-:Y:S01]  /*d580*/  I2FP.F32.U32 R165, R26 ;  /* 0x0000001a00a57245 */ /* 0x000fe20000201000 */
[----:B------:R-:W-:Y:S01]  /*d590*/  IMAD.U32 R167, R168, 0x10000, RZ ;  /* 0x00010000a8a77824 */ /* 0x000fe200078e00ff */
[----:B------:R-:W-:Y:S01]  /*d5a0*/  PRMT R26, R40, 0x7632, R26 ;  /* 0x00007632281a7816 */ /* 0x000fe2000000001a */
[----:B------:R-:W-:Y:S01]  /*d5b0*/  IMAD.MOV.U32 R36, RZ, RZ, 0x2 ;  /* 0x00000002ff247424 */ /* 0x000fe200078e00ff */
[----:B------:R-:W-:Y:S01]  /*d5c0*/  ISETP.NE.AND P2, PT, R34, 0x1, PT ;  /* 0x000000012200780c */ /* 0x000fe20003f45270 */
[----:B------:R-:W-:Y:S01]  /*d5d0*/  FFMA.FTZ R165, R165, R22, 1.1641532182693481445e-10 ;  /* 0x2f000000a5a57423 */ /* 0x000fe20000010016 */
[----:B------:R-:W-:Y:S01]  /*d5e0*/  FMUL.FTZ R167, R167, R12 ;  /* 0x0000000ca7a77220 */ /* 0x000fe20000410000 */
[----:B------:R-:W-:Y:S02]  /*d5f0*/  SHF.L.U32 R175, R26, 0x10, RZ ;  /* 0x000000101aaf7819 */ /* 0x000fe400000006ff */
[----:B------:R-:W-:Y:S01]  /*d600*/  LOP3.LUT R6, R6, 0xfffffffd, RZ, 0xc0, !PT ;  /* 0xfffffffd06067812 */ /* 0x000fe200078ec0ff */
        /* <DEDUP_REMOVED lines=16> */
.L_x_9072:
        /* <DEDUP_REMOVED lines=12> */
.L_x_9073:
        /* <DEDUP_REMOVED lines=57> */
.L_x_9071:
        /* <DEDUP_REMOVED lines=23> */
.L_x_9075:
        /* <DEDUP_REMOVED lines=12> */
.L_x_9076:
        /* <DEDUP_REMOVED lines=57> */
.L_x_9074:
        /* <DEDUP_REMOVED lines=23> */
.L_x_9078:
        /* <DEDUP_REMOVED lines=12> */
.L_x_9079:
        /* <DEDUP_REMOVED lines=57> */
.L_x_9077:
        /* <DEDUP_REMOVED lines=23> */
.L_x_9081:
        /* <DEDUP_REMOVED lines=12> */
.L_x_9082:
        /* <DEDUP_REMOVED lines=57> */
.L_x_9080:
        /* <DEDUP_REMOVED lines=23> */
.L_x_9084:
        /* <DEDUP_REMOVED lines=12> */
.L_x_9085:
        /* <DEDUP_REMOVED lines=52> */
[----:B------:R-:W-:Y:S02]  /*f210*/  IMAD.MOV.U32 R32, RZ, RZ, R184 ;  /* 0x000000ffff207224 */ /* 0x000fe400078e00b8 */
[----:B------:R-:W-:Y:S01]  /*f220*/  IMAD.WIDE.U32 R168, R169, -0x2daee0ad, RZ ;  /* 0xd2511f53a9a87825 */ /* 0x000fe200078e00ff */
[----:B------:R-:W-:-:S04]  /*f230*/  LOP3.LUT R30, R165, R166, R185, 0x96, !PT ;  /* 0x000000a6a51e7212 */ /* 0x000fc800078e96b9 */
[----:B------:R-:W-:Y:S02]  /*f240*/  LOP3.LUT R219, R219, R164, R169, 0x96, !PT ;  /* 0x000000a4dbdb7212 */ /* 0x000fe400078e96a9 */
[----:B------:R-:W-:-:S07]  /*f250*/  MOV R28, R168 ;  /* 0x000000a8001c7202 */ /* 0x000fce0000000f00 */
.L_x_9083:
        /* <DEDUP_REMOVED lines=23> */
.L_x_9087:
        /* <DEDUP_REMOVED lines=14> */
.L_x_9088:
        /* <DEDUP_REMOVED lines=57> */
.L_x_9086:
        /* <DEDUP_REMOVED lines=8> */
[----:B------:R-:W-:Y:S01]  /*f8c0*/  FMUL.FTZ R167, R167, UR5 ;  /* 0x00000005a7a77c20 */ /* 0x000fe20008410000 */
[----:B------:R-:W-:-:S02]  /*f8d0*/  FSETP.GTU.FTZ.AND P6, PT, R165, UR4, PT ;  /* 0x00000004a5007c0b */ /* 0x000fc4000bfdc000 */
[----:B------:R-:W-:Y:S02]  /*f8e0*/  F2FP.BF16.F32.PACK_AB R165, R179, R177 ;  /* 0x000000b1b3a5723e */ /* 0x000fe400000010ff */
[----:B------:R-:W-:Y:S02]  /*f8f0*/  FSEL R26, R167, RZ, !P6 ;  /* 0x000000ffa71a7208 */ /* 0x000fe40007000000 */
[----:B------:R-:W-:-:S03]  /*f900*/  PLOP3.LUT P6, PT, P6, PT, PT, 0x8, 0x80 ;  /* 0x000000000080781c */ /* 0x000fc600037ce170 */
[----:B------:R-:W-:-:S05]  /*f910*/  FFMA.FTZ R187, R26, R63, R187 ;  /* 0x0000003f1abb7223 */ /* 0x000fca00000100bb */
[----:B------:R-:W-:Y:S01]  /*f920*/  F2FP.BF16.F32.PACK_AB R167, R187, R185 ;  /* 0x000000b9bba7723e */ /* 0x000fe200000010ff */
[----:B------:R-:W-:Y:S06]  /*f930*/  BRA `(.L_x_9089) ;  /* 0x0000002c00847947 */ /* 0x000fec0003800000 */
.L_x_9064:
        /* <DEDUP_REMOVED lines=15> */
.L_x_9091:
        /* <DEDUP_REMOVED lines=12> */
.L_x_9092:
        /* <DEDUP_REMOVED lines=55> */
[----:B------:R-:W-:Y:S01]  /*fe60*/  IMAD.MOV.U32 R28, RZ, RZ, R172 ;  /* 0x000000ffff1c7224 */ /* 0x000fe200078e00ac */
[----:B------:R-:W-:-:S07]  /*fe70*/  LOP3.LUT R219, R219, R164, R173, 0x96, !PT ;  /* 0x000000a4dbdb7212 */ /* 0x000fce00078e96ad */
.L_x_9090:
[----:B-1----:R-:W-:Y:S01]  /*fe80*/  I2FP.F32.U32 R165, R34 ;  /* 0x0000002200a57245 */ /* 0x002fe20000201000 */
[----:B------:R-:W-:Y:S01]  /*fe90*/  IMAD.MOV.U32 R34, RZ, RZ, 0x2 ;  /* 0x00000002ff227424 */ /* 0x000fe200078e00ff */
[----:B-----5:R-:W-:Y:S02]  /*fea0*/  SHF.L.U32 R167, R168, 0x10, RZ ;  /* 0x00000010a8a77819 */ /* 0x020fe400000006ff */
        /* <DEDUP_REMOVED lines=21> */
.L_x_9094:
        /* <DEDUP_REMOVED lines=12> */
.L_x_9095:
        /* <DEDUP_REMOVED lines=54> */
[----:B------:R-:W-:Y:S02]  /*10420*/  MOV R32, R176 ;  /* 0x000000b000207202 */ /* 0x000fe40000000f00 */
[----:B------:R-:W-:Y:S02]  /*10430*/  LOP3.LUT R219, R219, R164, R175, 0x96, !PT ;  /* 0x000000a4dbdb7212 */ /* 0x000fe400078e96af */
[----:B------:R-:W-:-:S07]  /*10440*/  MOV R28, R174 ;  /* 0x000000ae001c7202 */ /* 0x000fce0000000f00 */
.L_x_9093:
[----:B------:R-:W-:Y:S01]  /*10450*/  I2FP.F32.U32 R165, R26 ;  /* 0x0000001a00a57245 */ /* 0x000fe20000201000 */
[----:B------:R-:W-:Y:S01]  /*10460*/  IMAD.MOV.U32 R36, RZ, RZ, 0x2 ;  /* 0x00000002ff247424 */ /* 0x000fe200078e00ff */
[----:B------:R-:W-:Y:S02]  /*10470*/  SHF.L.U32 R167, R168, 0x10, RZ ;  /* 0x00000010a8a77819 */ /* 0x000fe400000006ff */
[----:B------:R-:W-:Y:S01]  /*10480*/  ISETP.NE.AND P2, PT, R34, 0x1, PT ;  /* 0x000000012200780c */ /* 0x000fe20003f45270 */
[----:B------:R-:W-:Y:S01]  /*10490*/  FFMA.FTZ R165, R165, R22, 1.1641532182693481445e-10 ;  /* 0x2f000000a5a57423 */ /* 0x000fe20000010016 */
[----:B------:R-:W-:Y:S01]  /*104a0*/  LOP3.LUT R6, R6, 0xfffffffd, RZ, 0xc0, !PT ;  /* 0xfffffffd06067812 */ /* 0x000fe200078ec0ff */
[----:B------:R-:W-:-:S03]  /*104b0*/  FMUL.FTZ R167, R167, R12 ;  /* 0x0000000ca7a77220 */ /* 0x000fc60000410000 */
[----:B------:R-:W-:Y:S01]  /*104c0*/  FSETP.GTU.FTZ.AND P1, PT, R165, UR4, PT ;  /* 0x00000004a5007c0b */ /* 0x000fe2000bf3c000 */
[----:B------:R-:W-:-:S05]  /*104d0*/  FMUL.FTZ R167, R167, UR5 ;  /* 0x00000005a7a77c20 */ /* 0x000fca0008410000 */
        /* <DEDUP_REMOVED lines=14> */
.L_x_9097:
        /* <DEDUP_REMOVED lines=12> */
.L_x_9098:
        /* <DEDUP_REMOVED lines=57> */
.L_x_9096:
[----:B------:R-:W-:Y:S01]  /*10a10*/  I2FP.F32.U32 R165, R26 ;  /* 0x0000001a00a57245 */ /* 0x000fe20000201000 */
[----:B------:R-:W-:Y:S01]  /*10a20*/  IMAD.MOV.U32 R34, RZ, RZ, 0x2 ;  /* 0x00000002ff227424 */ /* 0x000fe200078e00ff */
[----:B------:R-:W-:Y:S02]  /*10a30*/  SHF.L.U32 R167, R169, 0x10, RZ ;  /* 0x00000010a9a77819 */ /* 0x000fe400000006ff */
[----:B------:R-:W-:Y:S01]  /*10a40*/  ISETP.NE.AND P2, PT, R36, 0x1, PT ;  /* 0x000000012400780c */ /* 0x000fe20003f45270 */
[----:B------:R-:W-:Y:S01]  /*10a50*/  FFMA.FTZ R165, R165, R22, 1.1641532182693481445e-10 ;  /* 0x2f000000a5a57423 */ /* 0x000fe20000010016 */
[----:B------:R-:W-:Y:S01]  /*10a60*/  PRMT R169, R169, 0x7632, R169 ;  /* 0x00007632a9a97816 */ /* 0x000fe200000000a9 */
[----:B------:R-:W-:Y:S01]  /*10a70*/  FMUL.FTZ R167, R167, R12 ;  /* 0x0000000ca7a77220 */ /* 0x000fe20000410000 */
[----:B------:R-:W-:Y:S02]  /*10a80*/  MOV R26, R32 ;  /* 0x00000020001a7202 */ /* 0x000fe40000000f00 */
        /* <DEDUP_REMOVED lines=14> */
.L_x_9100:
        /* <DEDUP_REMOVED lines=12> */
.L_x_9101:
        /* <DEDUP_REMOVED lines=57> */
.L_x_9099:
        /* <DEDUP_REMOVED lines=21> */
.L_x_9103:
        /* <DEDUP_REMOVED lines=12> */
.L_x_9104:
        /* <DEDUP_REMOVED lines=57> */
.L_x_9102:
        /* <DEDUP_REMOVED lines=22> */
.L_x_9106:
        /* <DEDUP_REMOVED lines=12> */
.L_x_9107:
        /* <DEDUP_REMOVED lines=57> */
.L_x_9105:
        /* <DEDUP_REMOVED lines=21> */
.L_x_9109:
        /* <DEDUP_REMOVED lines=12> */
.L_x_9110:
[----:B------:R-:W-:Y:S01]  /*11d20*/  IMAD.WIDE.U32 R166, R4, -0x326172a9, RZ ;  /* 0xcd9e8d5704a67825 */ /* 0x000fe200078e00ff */
[----:B------:R-:W-:Y:S02]  /*11d30*/  LOP3.LUT R184, R5, R165, R199, 0x96, !PT ;  /* 0x000000a505b87212 */ /* 0x000fe400078e96c7 */
[C---:B------:R-:W-:Y:S01]  /*11d40*/  IADD3 R165, PT, PT, R199.reuse, 0x76cf5d0a, RZ ;  /* 0x76cf5d0ac7a57810 */ /* 0x040fe20007ffe0ff */
        /* <DEDUP_REMOVED lines=49> */
[----:B------:R-:W-:Y:S02]  /*12060*/  LOP3.LUT R30, R165, R166, R185, 0x96, !PT ;  /* 0x000000a6a51e7212 */ /* 0x000fe400078e96b9 */
[----:B------:R-:W-:Y:S01]  /*12070*/  MOV R32, R184 ;  /* 0x000000b800207202 */ /* 0x000fe20000000f00 */
[----:B------:R-:W-:-:S05]  /*12080*/  IMAD.WIDE.U32 R168, R169, -0x2daee0ad, RZ ;  /* 0xd2511f53a9a87825 */ /* 0x000fca00078e00ff */
[----:B------:R-:W-:Y:S02]  /*12090*/  LOP3.LUT R219, R219, R164, R169, 0x96, !PT ;  /* 0x000000a4dbdb7212 */ /* 0x000fe400078e96a9 */
[----:B------:R-:W-:-:S07]  /*120a0*/  MOV R28, R168 ;  /* 0x000000a8001c7202 */ /* 0x000fce0000000f00 */
.L_x_9108:
        /* <DEDUP_REMOVED lines=22> */
.L_x_9112:
        /* <DEDUP_REMOVED lines=14> */
.L_x_9113:
        /* <DEDUP_REMOVED lines=54> */
[----:B------:R-:W-:Y:S02]  /*12650*/  MOV R32, R170 ;  /* 0x000000aa00207202 */ /* 0x000fe40000000f00 */
[----:B------:R-:W-:Y:S02]  /*12660*/  LOP3.LUT R219, R219, R164, R167, 0x96, !PT ;  /* 0x000000a4dbdb7212 */ /* 0x000fe400078e96a7 */
[----:B------:R-:W-:-:S07]  /*12670*/  MOV R28, R166 ;  /* 0x000000a6001c7202 */ /* 0x000fce0000000f00 */
.L_x_9111:
[----:B------:R-:W-:Y:S02]  /*12680*/  I2FP.F32.U32 R165, R34 ;  /* 0x0000002200a57245 */ /* 0x000fe40000201000 */
[----:B------:R-:W-:Y:S02]  /*12690*/  SHF.L.U32 R167, R26, 0x10, RZ ;  /* 0x000000101aa77819 */ /* 0x000fe400000006ff */
[----:B------:R-:W-:Y:S01]  /*126a0*/  F2FP.BF16.F32.PACK_AB R166, R183, R181 ;  /* 0x000000b5b7a6723e */ /* 0x000fe200000010ff */
[----:B------:R-:W-:Y:S01]  /*126b0*/  FFMA.FTZ R165, R165, R22, 1.1641532182693481445e-10 ;  /* 0x2f000000a5a57423 */ /* 0x000fe20000010016 */
[----:B------:R-:W-:Y:S01]  /*126c0*/  F2FP.BF16.F32.PACK_AB R164, R175, R173 ;  /* 0x000000adafa4723e */ /* 0x000fe200000010ff */
[----:B------:R-:W-:-:S03]  /*126d0*/  FMUL.FTZ R167, R167, R12 ;  /* 0x0000000ca7a77220 */ /* 0x000fc60000410000 */
[----:B------:R-:W-:Y:S01]  /*126e0*/  FSETP.GTU.FTZ.AND P6, PT, R165, UR4, PT ;  /* 0x00000004a5007c0b */ /* 0x000fe2000bfdc000 */
[----:B------:R-:W-:Y:S01]  /*126f0*/  FMUL.FTZ R167, R167, UR5 ;  /* 0x00000005a7a77c20 */ /* 0x000fe20008410000 */
[----:B------:R-:W-:-:S04]  /*12700*/  F2FP.BF16.F32.PACK_AB R165, R179, R177 ;  /* 0x000000b1b3a5723e */ /* 0x000fc800000010ff */
[----:B------:R-:W-:Y:S02]  /*12710*/  FSEL R26, R167, RZ, !P6 ;  /* 0x000000ffa71a7208 */ /* 0x000fe40007000000 */
[----:B------:R-:W-:-:S03]  /*12720*/  PLOP3.LUT P6, PT, P6, PT, PT, 0x8, 0x80 ;  /* 0x000000000080781c */ /* 0x000fc600037ce170 */
[----:B------:R-:W-:-:S05]  /*12730*/  FMUL.FTZ R187, R26, R63 ;  /* 0x0000003f1abb7220 */ /* 0x000fca0000410000 */
[----:B------:R-:W-:-:S07]  /*12740*/  F2FP.BF16.F32.PACK_AB R167, R187, R185 ;  /* 0x000000b9bba7723e */ /* 0x000fce00000010ff */
.L_x_9089:
        /* <DEDUP_REMOVED lines=12> */
[----:B------:R-:W-:Y:S01]  /*12810*/  LOP3.LUT R34, R34, R26, R171, 0xfe, !PT ;  /* 0x0000001a22227212 */ /* 0x000fe200078efeab */
[----:B------:R-:W-:Y:S01]  /*12820*/  VIADD R26, R8, 0x180 ;  /* 0x00000180081a7836 */ /* 0x000fe20000000000 */
[----:B------:R-:W-:Y:S02]  /*12830*/  LOP3.LUT R201, R201, R38, R36, 0xfe, !PT ;  /* 0x00000026c9c97212 */ /* 0x000fe400078efe24 */
[----:B------:R-:W-:Y:S02]  /*12840*/  SEL R200, RZ, 0x1, !P3 ;  /* 0x00000001ffc87807 */ /* 0x000fe40005800000 */
        /* <DEDUP_REMOVED lines=24> */
.L_x_9116:
        /* <DEDUP_REMOVED lines=12> */
.L_x_9117:
        /* <DEDUP_REMOVED lines=57> */
.L_x_9115:
[----:B-1----:R-:W-:Y:S01]  /*12e20*/  I2FP.F32.U32 R165, R36 ;  /* 0x0000002400a57245 */ /* 0x002fe20000201000 */
[----:B-----5:R-:W-:Y:S01]  /*12e30*/  IMAD.U32 R28, R40, 0x10000, RZ ;  /* 0x00010000281c7824 */ /* 0x020fe200078e00ff */
[----:B------:R-:W-:Y:S02]  /*12e40*/  SHF.L.U32 R167, R168, 0x10, RZ ;  /* 0x00000010a8a77819 */ /* 0x000fe400000006ff */
[----:B------:R-:W-:Y:S01]  /*12e50*/  ISETP.NE.AND P2, PT, R38, 0x1, PT ;  /* 0x000000012600780c */ /* 0x000fe20003f45270 */
[----:B------:R-:W-:Y:S01]  /*12e60*/  FFMA.FTZ R165, R165, R22, 1.1641532182693481445e-10 ;  /* 0x2f000000a5a57423 */ /* 0x000fe20000010016 */
[----:B------:R-:W-:Y:S01]  /*12e70*/  LOP3.LUT R6, R6, 0xfffffffb, RZ, 0xc0, !PT ;  /* 0xfffffffb06067812 */ /* 0x000fe200078ec0ff */
[----:B------:R-:W-:Y:S01]  /*12e80*/  FMUL.FTZ R167, R167, R12 ;  /* 0x0000000ca7a77220 */ /* 0x000fe20000410000 */
[----:B------:R-:W-:Y:S02]  /*12e90*/  PRMT R168, R168, 0x7632, R168 ;  /* 0x00007632a8a87816 */ /* 0x000fe400000000a8 */
[----:B------:R-:W-:Y:S01]  /*12ea0*/  FSETP.GTU.FTZ.AND P1, PT, R165, UR4, PT ;  /* 0x00000004a5007c0b */ /* 0x000fe2000bf3c000 */
[----:B------:R-:W-:Y:S01]  /*12eb0*/  FMUL.FTZ R167, R167, UR5 ;  /* 0x00000005a7a77c20 */ /* 0x000fe20008410000 */
[----:B------:R-:W-:-:S04]  /*12ec0*/  MOV R36, 0x2 ;  /* 0x0000000200247802 */ /* 0x000fc80000000f00 */
        /* <DEDUP_REMOVED lines=14> */
.L_x_9119:
        /* <DEDUP_REMOVED lines=12> */
.L_x_9120:
[----:B------:R-:W-:Y:S01]  /*13070*/  IMAD.WIDE.U32 R166, R4, -0x326172a9, RZ ;  /* 0xcd9e8d5704a67825 */ /* 0x000fe200078e00ff */
[----:B------:R-:W-:-:S03]  /*13080*/  LOP3.LUT R192, R5, R165, R199, 0x96, !PT ;  /* 0x000000a505c07212 */ /* 0x000fc600078e96c7 */
[----:B------:R-:W-:Y:S01]  /*13090*/  HFMA2 R36, -RZ, RZ, 0, 0 ;  /* 0x00000000ff247431 */ /* 0x000fe200000001ff */
        /* <DEDUP_REMOVED lines=51> */
[----:B------:R-:W-:Y:S01]  /*133d0*/  IMAD.MOV.U32 R32, RZ, RZ, R188 ;  /* 0x000000ffff207224 */ /* 0x000fe200078e00bc */
[----:B------:R-:W-:Y:S01]  /*133e0*/  LOP3.LUT R219, R219, R164, R167, 0x96, !PT ;  /* 0x000000a4dbdb7212 */ /* 0x000fe200078e96a7 */
[----:B------:R-:W-:-:S07]  /*133f0*/  IMAD.MOV.U32 R34, RZ, RZ, R166 ;  /* 0x000000ffff227224 */ /* 0x000fce00078e00a6 */
.L_x_9118:
        /* <DEDUP_REMOVED lines=25> */
.L_x_9122:
        /* <DEDUP_REMOVED lines=12> */
.L_x_9123:
        /* <DEDUP_REMOVED lines=57> */
.L_x_9121:
[----:B------:R-:W-:Y:S01]  /*139e0*/  I2FP.F32.U32 R165, R28 ;  /* 0x0000001c00a57245 */ /* 0x000fe20000201000 */
[----:B------:R-:W-:Y:S01]  /*139f0*/  IMAD.U32 R28, R41, 0x10000, RZ ;  /* 0x00010000291c7824 */ /* 0x000fe200078e00ff */
[----:B------:R-:W-:Y:S01]  /*13a00*/  SHF.L.U32 R167, R169, 0x10, RZ ;  /* 0x00000010a9a77819 */ /* 0x000fe200000006ff */
[----:B------:R-:W-:Y:S01]  /*13a10*/  HFMA2 R164, -RZ, RZ, 0, 1.1920928955078125e-07 ;  /* 0x00000002ffa47431 */ /* 0x000fe200000001ff */
[----:B------:R-:W-:Y:S01]  /*13a20*/  ISETP.NE.AND P2, PT, R38, 0x1, PT ;  /* 0x000000012600780c */ /* 0x000fe20003f45270 */
[----:B------:R-:W-:Y:S01]  /*13a30*/  FFMA.FTZ R165, R165, R22, 1.1641532182693481445e-10 ;  /* 0x2f000000a5a57423 */ /* 0x000fe20000010016 */
[----:B------:R-:W-:Y:S02]  /*13a40*/  IMAD.MOV.U32 R36, RZ, RZ, R32 ;  /* 0x000000ffff247224 */ /* 0x000fe400078e0020 */
[----:B------:R-:W-:Y:S02]  /*13a50*/  FMUL.FTZ R167, R167, R12 ;  /* 0x0000000ca7a77220 */ /* 0x000fe40000410000 */
[----:B------:R-:W-:-:S02]  /*13a60*/  FSETP.GTU.FTZ.AND P1, PT, R165, UR4, PT ;  /* 0x00000004a5007c0b */ /* 0x000fc4000bf3c000 */
[----:B------:R-:W-:-:S05]  /*13a70*/  FMUL.FTZ R167, R167, UR5 ;  /* 0x00000005a7a77c20 */ /* 0x000fca0008410000 */
        /* <DEDUP_REMOVED lines=13> */
.L_x_9125:
        /* <DEDUP_REMOVED lines=12> */
.L_x_9126:
        /* <DEDUP_REMOVED lines=57> */
.L_x_9124:
        /* <DEDUP_REMOVED lines=23> */
.L_x_9128:
        /* <DEDUP_REMOVED lines=12> */
.L_x_9129:
        /* <DEDUP_REMOVED lines=57> */
.L_x_9127:
        /* <DEDUP_REMOVED lines=23> */
.L_x_9131:
        /* <DEDUP_REMOVED lines=12> */
.L_x_9132:
        /* <DEDUP_REMOVED lines=57> */
.L_x_9130:
        /* <DEDUP_REMOVED lines=23> */
.L_x_9134:
        /* <DEDUP_REMOVED lines=12> */
.L_x_9135:
        /* <DEDUP_REMOVED lines=54> */
[----:B------:R-:W-:Y:S01]  /*150b0*/  IMAD.MOV.U32 R164, RZ, RZ, RZ ;  /* 0x000000ffffa47224 */ /* 0x000fe200078e00ff */
[----:B------:R-:W-:Y:S02]  /*150c0*/  LOP3.LUT R30, R165, R168, R207, 0x96, !PT ;  /* 0x000000a8a51e7212 */ /* 0x000fe400078e96cf */
[----:B------:R-:W-:-:S07]  /*150d0*/  MOV R32, R206 ;  /* 0x000000ce00207202 */ /* 0x000fce0000000f00 */
.L_x_9133:
        /* <DEDUP_REMOVED lines=23> */
.L_x_9137:
        /* <DEDUP_REMOVED lines=14> */
.L_x_9138:
        /* <DEDUP_REMOVED lines=57> */
.L_x_9136:
        /* <DEDUP_REMOVED lines=16> */
.L_x_9114:
        /* <DEDUP_REMOVED lines=15> */
.L_x_9141:
        /* <DEDUP_REMOVED lines=12> */
.L_x_9142:
        /* <DEDUP_REMOVED lines=57> */
.L_x_9140:
[----:B-1----:R-:W-:Y:S01]  /*15d00*/  I2FP.F32.U32 R165, R36 ;  /* 0x0000002400a57245 */ /* 0x002fe20000201000 */
[----:B-----5:R-:W-:Y:S01]  /*15d10*/  IMAD.U32 R167, R168, 0x10000, RZ ;  /* 0x00010000a8a77824 */ /* 0x020fe200078e00ff */
[----:B------:R-:W-:Y:S01]  /*15d20*/  ISETP.NE.AND P2, PT, R38, 0x1, PT ;  /* 0x000000012600780c */ /* 0x000fe20003f45270 */
[----:B------:R-:W-:Y:S01]  /*15d30*/  IMAD.MOV.U32 R28, RZ, RZ, R32 ;  /* 0x000000ffff1c7224 */ /* 0x000fe200078e0020 */
        /* <DEDUP_REMOVED lines=20> */
.L_x_9144:
        /* <DEDUP_REMOVED lines=12> */
.L_x_9145:
        /* <DEDUP_REMOVED lines=57> */
.L_x_9143:
[----:B------:R-:W-:Y:S01]  /*162d0*/  I2FP.F32.U32 R165, R28 ;  /* 0x0000001c00a57245 */ /* 0x000fe20000201000 */
[----:B------:R-:W-:Y:S01]  /*162e0*/  IMAD.U32 R167, R168, 0x10000, RZ ;  /* 0x00010000a8a77824 */ /* 0x000fe200078e00ff */
[----:B------:R-:W-:Y:S02]  /*162f0*/  ISETP.NE.AND P2, PT, R36, 0x1, PT ;  /* 0x000000012400780c */ /* 0x000fe40003f45270 */
[----:B------:R-:W-:Y:S01]  /*16300*/  LOP3.LUT R6, R6, 0xfffffffd, RZ, 0xc0, !PT ;  /* 0xfffffffd06067812 */ /* 0x000fe200078ec0ff */
[----:B------:R-:W-:Y:S01]  /*16310*/  FFMA.FTZ R165, R165, R22, 1.1641532182693481445e-10 ;  /* 0x2f000000a5a57423 */ /* 0x000fe20000010016 */
[----:B------:R-:W-:Y:S01]  /*16320*/  FMUL.FTZ R167, R167, R12 ;  /* 0x0000000ca7a77220 */ /* 0x000fe20000410000 */
[----:B------:R-:W-:-:S03]  /*16330*/  MOV R38, 0x2 ;  /* 0x0000000200267802 */ /* 0x000fc60000000f00 */
        /* <DEDUP_REMOVED lines=16> */
.L_x_9147:
        /* <DEDUP_REMOVED lines=12> */
.L_x_9148:
        /* <DEDUP_REMOVED lines=57> */
.L_x_9146:
[----:B------:R-:W-:Y:S01]  /*16890*/  I2FP.F32.U32 R165, R28 ;  /* 0x0000001c00a57245 */ /* 0x000fe20000201000 */
[C---:B------:R-:W-:Y:S01]  /*168a0*/  IMAD.U32 R167, R169.reuse, 0x10000, RZ ;  /* 0x00010000a9a77824 */ /* 0x040fe200078e00ff */
[----:B------:R-:W-:Y:S01]  /*168b0*/  ISETP.NE.AND P2, PT, R38, 0x1, PT ;  /* 0x000000012600780c */ /* 0x000fe20003f45270 */
[----:B------:R-:W-:Y:S01]  /*168c0*/  IMAD.MOV.U32 R36, RZ, RZ, R32 ;  /* 0x000000ffff247224 */ /* 0x000fe200078e0020 */
        /* <DEDUP_REMOVED lines=18> */
.L_x_9150:
        /* <DEDUP_REMOVED lines=12> */
.L_x_9151:
        /* <DEDUP_REMOVED lines=57> */
.L_x_9149:
[----:B------:R-:W-:Y:S01]  /*16e40*/  I2FP.F32.U32 R165, R36 ;  /* 0x0000002400a57245 */ /* 0x000fe20000201000 */
[----:B------:R-:W-:Y:S01]  /*16e50*/  IMAD.U32 R167, R28, 0x10000, RZ ;  /* 0x000100001ca77824 */ /* 0x000fe200078e00ff */
[----:B------:R-:W-:Y:S02]  /*16e60*/  ISETP.NE.AND P3, PT, R164, 0x1, PT ;  /* 0x00000001a400780c */ /* 0x000fe40003f65270 */
        /* <DEDUP_REMOVED lines=18> */
.L_x_9153:
        /* <DEDUP_REMOVED lines=12> */
.L_x_9154:
        /* <DEDUP_REMOVED lines=57> */
.L_x_9152:
[----:B------:R-:W-:Y:S01]  /*173e0*/  I2FP.F32.U32 R165, R28 ;  /* 0x0000001c00a57245 */ /* 0x000fe20000201000 */
[----:B------:R-:W-:Y:S01]  /*173f0*/  IMAD.U32 R167, R170, 0x10000, RZ ;  /* 0x00010000aaa77824 */ /* 0x000fe200078e00ff */
        /* <DEDUP_REMOVED lines=20> */
.L_x_9156:
        /* <DEDUP_REMOVED lines=12> */
.L_x_9157:
        /* <DEDUP_REMOVED lines=57> */
.L_x_9155:
        /* <DEDUP_REMOVED lines=21> */
.L_x_9159:
        /* <DEDUP_REMOVED lines=12> */
.L_x_9160:
        /* <DEDUP_REMOVED lines=55> */
[----:B------:R-:W-:Y:S02]  /*17f10*/  HFMA2 R164, -RZ, RZ, 0, 0 ;  /* 0x00000000ffa47431 */ /* 0x000fe400000001ff */
[----:B------:R-:W-:-:S07]  /*17f20*/  IMAD.MOV.U32 R34, RZ, RZ, R166 ;  /* 0x000000ffff227224 */ /* 0x000fce00078e00a6 */
.L_x_9158:
        /* <DEDUP_REMOVED lines=22> */
.L_x_9162:
        /* <DEDUP_REMOVED lines=14> */
.L_x_9163:
        /* <DEDUP_REMOVED lines=57> */
.L_x_9161:
[----:B------:R-:W-:Y:S01]  /*18500*/  I2FP.F32.U32 R165, R36 ;  /* 0x0000002400a57245 */ /* 0x000fe20000201000 */
[----:B------:R-:W-:Y:S01]  /*18510*/  IMAD.U32 R167, R28, 0x10000, RZ ;  /* 0x000100001ca77824 */ /* 0x000fe200078e00ff */
[----:B------:R-:W-:Y:S02]  /*18520*/  F2FP.BF16.F32.PACK_AB R166, R205, R203 ;  /* 0x000000cbcda6723e */ /* 0x000fe400000010ff */
        /* <DEDUP_REMOVED lines=8> */
[----:B------:R-:W-:-:S05]  /*185b0*/  FMUL.FTZ R209, R28, R55 ;  /* 0x000000371cd17220 */ /* 0x000fca0000410000 */
[----:B------:R-:W-:-:S07]  /*185c0*/  F2FP.BF16.F32.PACK_AB R167, R209, R207 ;  /* 0x000000cfd1a7723e */ /* 0x000fce00000010ff */
.L_x_9139:
        /* <DEDUP_REMOVED lines=40> */
.L_x_9166:
        /* <DEDUP_REMOVED lines=12> */
.L_x_9167:
[----:B-1----:R-:W-:Y:S01]  /*18910*/  IMAD.WIDE.U32 R214, R4, -0x326172a9, RZ ;  /* 0xcd9e8d5704d67825 */ /* 0x002fe200078e00ff */
[----:B------:R-:W-:-:S03]  /*18920*/  LOP3.LUT R164, R5, R213, R199, 0x96, !PT ;  /* 0x000000d505a47212 */ /* 0x000fc600078e96c7 */
[----:B------:R-:W-:Y:S01]  /*18930*/  HFMA2 R38, -RZ, RZ, 0, 0 ;  /* 0x00000000ff267431 */ /* 0x000fe200000001ff */
        /* <DEDUP_REMOVED lines=54> */
.L_x_9165:
        /* <DEDUP_REMOVED lines=25> */
.L_x_9169:
        /* <DEDUP_REMOVED lines=12> */
.L_x_9170:
[----:B------:R-:W-:Y:S01]  /*18ef0*/  IMAD.WIDE.U32 R212, R4, -0x326172a9, RZ ;  /* 0xcd9e8d5704d47825 */ /* 0x000fe200078e00ff */
[----:B------:R-:W-:-:S03]  /*18f00*/  LOP3.LUT R164, R5, R217, R199, 0x96, !PT ;  /* 0x000000d905a47212 */ /* 0x000fc600078e96c7 */
        /* <DEDUP_REMOVED lines=53> */
[----:B------:R-:W-:Y:S02]  /*19260*/  LOP3.LUT R219, R219, R164, R167, 0x96, !PT ;  /* 0x000000a4dbdb7212 */ /* 0x000fe400078e96a7 */
[----:B------:R-:W-:-:S07]  /*19270*/  MOV R28, R166 ;  /* 0x000000a6001c7202 */ /* 0x000fce0000000f00 */
.L_x_9168:
[----:B------:R-:W-:Y:S01]  /*19280*/  I2FP.F32.U32 R165, R34 ;  /* 0x0000002200a57245 */ /* 0x000fe20000201000 */
[----:B------:R-:W-:Y:S01]  /*19290*/  HFMA2 R38, -RZ, RZ, 0, 1.1920928955078125e-07 ;  /* 0x00000002ff267431 */ /* 0x000fe200000001ff */
[----:B------:R-:W-:Y:S02]  /*192a0*/  SHF.L.U32 R167, R168, 0x10, RZ ;  /* 0x00000010a8a77819 */ /* 0x000fe400000006ff */
[----:B------:R-:W-:Y:S01]  /*192b0*/  ISETP.NE.AND P1, PT, R36, 0x1, PT ;  /* 0x000000012400780c */ /* 0x000fe20003f25270 */
[----:B------:R-:W-:Y:S01]  /*192c0*/  FFMA.FTZ R165, R165, R22, 1.1641532182693481445e-10 ;  /* 0x2f000000a5a57423 */ /* 0x000fe20000010016 */
[----:B------:R-:W-:Y:S01]  /*192d0*/  PRMT R34, R40, 0x7632, R34 ;  /* 0x0000763228227816 */ /* 0x000fe20000000022 */
[----:B------:R-:W-:-:S03]  /*192e0*/  FMUL.FTZ R167, R167, R12 ;  /* 0x0000000ca7a77220 */ /* 0x000fc60000410000 */
[----:B------:R-:W-:Y:S01]  /*192f0*/  FSETP.GTU.FTZ.AND P0, PT, R165, UR4, PT ;  /* 0x00000004a5007c0b */ /* 0x000fe2000bf1c000 */
[----:B------:R-:W-:Y:S01]  /*19300*/  FMUL.FTZ R167, R167, UR5 ;  /* 0x00000005a7a77c20 */ /* 0x000fe20008410000 */
        /* <DEDUP_REMOVED lines=14> */
.L_x_9172:
        /* <DEDUP_REMOVED lines=12> */
.L_x_9173:
[----:B------:R-:W-:Y:S01]  /*194b0*/  IMAD.WIDE.U32 R166, R4, -0x326172a9, RZ ;  /* 0xcd9e8d5704a67825 */ /* 0x000fe200078e00ff */
[----:B------:R-:W-:-:S03]  /*194c0*/  LOP3.LUT R164, R5, R219, R199, 0x96, !PT ;  /* 0x000000db05a47212 */ /* 0x000fc600078e96c7 */
[----:B------:R-:W-:Y:S01]  /*194d0*/  HFMA2 R38, -RZ, RZ, 0, 0 ;  /* 0x00000000ff267431 */ /* 0x000fe200000001ff */
[----:B------:R-:W-:Y:S02]  /*194e0*/  MOV R34, R28 ;  /* 0x0000001c00227202 */ /* 0x000fe40000000f00 */
        /* <DEDUP_REMOVED lines=53> */
.L_x_9171:
[----:B------:R-:W-:Y:S01]  /*19840*/  I2FP.F32.U32 R165, R34 ;  /* 0x0000002200a57245 */ /* 0x000fe20000201000 */
[----:B------:R-:W-:Y:S01]  /*19850*/  IMAD.U32 R167, R169, 0x10000, RZ ;  /* 0x00010000a9a77824 */ /* 0x000fe200078e00ff */
[----:B------:R-:W-:Y:S01]  /*19860*/  ISETP.NE.AND P2, PT, R38, 0x1, PT ;  /* 0x000000012600780c */ /* 0x000fe20003f45270 */
[----:B------:R-:W-:Y:S01]  /*19870*/  IMAD.MOV.U32 R164, RZ, RZ, 0x2 ;  /* 0x00000002ffa47424 */ /* 0x000fe200078e00ff */
[----:B------:R-:W-:Y:S01]  /*19880*/  SHF.L.U32 R34, R41, 0x10, RZ ;  /* 0x0000001029227819 */ /* 0x000fe200000006ff */
[----:B------:R-:W-:Y:S01]  /*19890*/  FFMA.FTZ R165, R165, R22, 1.1641532182693481445e-10 ;  /* 0x2f000000a5a57423 */ /* 0x000fe20000010016 */
[----:B------:R-:W-:Y:S01]  /*198a0*/  FMUL.FTZ R167, R167, R12 ;  /* 0x0000000ca7a77220 */ /* 0x000fe20000410000 */
[----:B------:R-:W-:-:S03]  /*198b0*/  MOV R36, R32 ;  /* 0x0000002000247202 */ /* 0x000fc60000000f00 */
        /* <DEDUP_REMOVED lines=15> */
.L_x_9175:
        /* <DEDUP_REMOVED lines=12> */
.L_x_9176:
[----:B------:R-:W-:Y:S01]  /*19a70*/  IMAD.WIDE.U32 R166, R4, -0x326172a9, RZ ;  /* 0xcd9e8d5704a67825 */ /* 0x000fe200078e00ff */
[----:B------:R-:W-:-:S03]  /*19a80*/  LOP3.LUT R164, R5, R219, R199, 0x96, !PT ;  /* 0x000000db05a47212 */ /* 0x000fc600078e96c7 */
[----:B------:R-:W-:Y:S01]  /*19a90*/  IMAD.MOV.U32 R36, RZ, RZ, R28 ;  /* 0x000000ffff247224 */ /* 0x000fe200078e001c */
        /* <DEDUP_REMOVED lines=54> */
.L_x_9174:
        /* <DEDUP_REMOVED lines=23> */
.L_x_9178:
        /* <DEDUP_REMOVED lines=12> */
.L_x_9179:
        /* <DEDUP_REMOVED lines=57> */
.L_x_9177:
        /* <DEDUP_REMOVED lines=23> */
.L_x_9181:
        /* <DEDUP_REMOVED lines=12> */
.L_x_9182:
        /* <DEDUP_REMOVED lines=55> */
[----:B------:R-:W-:Y:S02]  /*1a960*/  LOP3.LUT R219, R221, R220, R219, 0x96, !PT ;  /* 0x000000dcdddb7212 */ /* 0x000fe400078e96db */
[----:B------:R-:W-:-:S07]  /*1a970*/  MOV R28, R218 ;  /* 0x000000da001c7202 */ /* 0x000fce0000000f00 */
.L_x_9180:
        /* <DEDUP_REMOVED lines=23> */
.L_x_9184:
        /* <DEDUP_REMOVED lines=12> */
.L_x_9185:
[----:B------:R-:W-:Y:S01]  /*1abb0*/  IMAD.WIDE.U32 R164, R4, -0x326172a9, RZ ;  /* 0xcd9e8d5704a47825 */ /* 0x000fe200078e00ff */
[----:B------:R-:W-:Y:S02]  /*1abc0*/  LOP3.LUT R166, R5, R221, R199, 0x96, !PT ;  /* 0x000000dd05a67212 */ /* 0x000fe400078e96c7 */
        /* <DEDUP_REMOVED lines=51> */
[----:B------:R-:W-:Y:S02]  /*1af00*/  HFMA2 R164, -RZ, RZ, 0, 0 ;  /* 0x00000000ffa47431 */ /* 0x000fe400000001ff */
[----:B------:R-:W-:Y:S01]  /*1af10*/  IMAD.MOV.U32 R32, RZ, RZ, R166 ;  /* 0x000000ffff207224 */ /* 0x000fe200078e00a6 */
[----:B------:R-:W-:Y:S01]  /*1af20*/  LOP3.LUT R219, R221, R220, R219, 0x96, !PT ;  /* 0x000000dcdddb7212 */ /* 0x000fe200078e96db */
[----:B------:R-:W-:-:S07]  /*1af30*/  IMAD.MOV.U32 R28, RZ, RZ, R218 ;  /* 0x000000ffff1c7224 */ /* 0x000fce00078e00da */
.L_x_9183:
[----:B------:R-:W-:Y:S01]  /*1af40*/  I2FP.F32.U32 R165, R34 ;  /* 0x0000002200a57245 */ /* 0x000fe20000201000 */
[----:B------:R-:W-:Y:S01]  /*1af50*/  IMAD.U32 R167, R171, 0x10000, RZ ;  /* 0x00010000aba77824 */ /* 0x000fe200078e00ff */
[----:B------:R-:W-:Y:S02]  /*1af60*/  ISETP.NE.AND P6, PT, R164, 0x1, PT ;  /* 0x00000001a400780c */ /* 0x000fe40003fc5270 */
[----:B------:R-:W-:Y:S01]  /*1af70*/  SHF.L.U32 R34, R43, 0x10, RZ ;  /* 0x000000102b227819 */ /* 0x000fe200000006ff */
[----:B------:R-:W-:Y:S01]  /*1af80*/  FFMA.FTZ R165, R165, R22, 1.1641532182693481445e-10 ;  /* 0x2f000000a5a57423 */ /* 0x000fe20000010016 */
[----:B------:R-:W-:Y:S01]  /*1af90*/  FMUL.FTZ R167, R167, R12 ;  /* 0x0000000ca7a77220 */ /* 0x000fe20000410000 */
[----:B------:R-:W-:Y:S02]  /*1afa0*/  PRMT R36, R171, 0x7632, R36 ;  /* 0x00007632ab247816 */ /* 0x000fe40000000024 */
[----:B------:R-:W-:Y:S01]  /*1afb0*/  MOV R38, R32 ;  /* 0x0000002000267202 */ /* 0x000fe20000000f00 */
[----:B------:R-:W-:Y:S01]  /*1afc0*/  FMUL.FTZ R167, R167, UR5 ;  /* 0x00000005a7a77c20 */ /* 0x000fe20008410000 */
[----:B------:R-:W-:-:S04]  /*1afd0*/  FSETP.GTU.FTZ.AND P5, PT, R165, UR4, PT ;  /* 0x00000004a5007c0b */ /* 0x000fc8000bfbc000 */
        /* <DEDUP_REMOVED lines=13> */
.L_x_9187:
        /* <DEDUP_REMOVED lines=14> */
.L_x_9188:
        /* <DEDUP_REMOVED lines=57> */
.L_x_9186:
        /* <DEDUP_REMOVED lines=9> */
[----:B------:R-:W-:Y:S01]  /*1b5b0*/  FMUL.FTZ R167, R167, UR5 ;  /* 0x00000005a7a77c20 */ /* 0x000fe20008410000 */
[----:B------:R-:W-:-:S04]  /*1b5c0*/  F2FP.BF16.F32.PACK_AB R165, R169, R217 ;  /* 0x000000d9a9a5723e */ /* 0x000fc800000010ff */
[----:B------:R-:W-:Y:S02]  /*1b5d0*/  FSEL R14, R167, RZ, !P6 ;  /* 0x000000ffa70e7208 */ /* 0x000fe40007000000 */
[----:B------:R-:W-:-:S03]  /*1b5e0*/  PLOP3.LUT P6, PT, P6, PT, PT, 0x8, 0x80 ;  /* 0x000000000080781c */ /* 0x000fc600037ce170 */
[----:B------:R-:W-:-:S05]  /*1b5f0*/  FFMA.FTZ R14, R14, R47, R171 ;  /* 0x0000002f0e0e7223 */ /* 0x000fca00000100ab */
[----:B------:R-:W-:Y:S01]  /*1b600*/  F2FP.BF16.F32.PACK_AB R167, R14, R221 ;  /* 0x000000dd0ea7723e */ /* 0x000fe200000010ff */
[----:B------:R-:W-:Y:S06]  /*1b610*/  BRA `(.L_x_9189) ;  /* 0x0000002c007c7947 */ /* 0x000fec0003800000 */
.L_x_9164:
        /* <DEDUP_REMOVED lines=15> */
.L_x_9191:
        /* <DEDUP_REMOVED lines=12> */
.L_x_9192:
[----:B-1----:R-:W-:Y:S01]  /*1b7d0*/  IMAD.WIDE.U32 R214, R4, -0x326172a9, RZ ;  /* 0xcd9e8d5704d67825 */ /* 0x002fe200078e00ff */
[----:B------:R-:W-:Y:S02]  /*1b7e0*/  LOP3.LUT R164, R5, R213, R199, 0x96, !PT ;  /* 0x000000d505a47212 */ /* 0x000fe400078e96c7 */
[----:B------:R-:W-:Y:S01]  /*1b7f0*/  MOV R36, R34 ;  /* 0x0000002200247202 */ /* 0x000fe20000000f00 */
        /* <DEDUP_REMOVED lines=52> */
[----:B------:R-:W-:Y:S01]  /*1bb40*/  IMAD.MOV.U32 R28, RZ, RZ, R166 ;  /* 0x000000ffff1c7224 */ /* 0x000fe200078e00a6 */
[----:B------:R-:W-:-:S07]  /*1bb50*/  LOP3.LUT R219, R219, R164, R167, 0x96, !PT ;  /* 0x000000a4dbdb7212 */ /* 0x000fce00078e96a7 */
.L_x_9190:
        /* <DEDUP_REMOVED lines=24> */
.L_x_9194:
        /* <DEDUP_REMOVED lines=12> */
.L_x_9195:
        /* <DEDUP_REMOVED lines=57> */
.L_x_9193:
        /* <DEDUP_REMOVED lines=21> */
.L_x_9197:
        /* <DEDUP_REMOVED lines=12> */
.L_x_9198:
        /* <DEDUP_REMOVED lines=57> */
.L_x_9196:
        /* <DEDUP_REMOVED lines=22> */
.L_x_9200:
        /* <DEDUP_REMOVED lines=12> */
.L_x_9201:
        /* <DEDUP_REMOVED lines=57> */
.L_x_9199:
        /* <DEDUP_REMOVED lines=21> */
.L_x_9203:
        /* <DEDUP_REMOVED lines=12> */
.L_x_9204:
        /* <DEDUP_REMOVED lines=57> */
.L_x_9202:
        /* <DEDUP_REMOVED lines=22> */
.L_x_9206:
        /* <DEDUP_REMOVED lines=12> */
.L_x_9207:
        /* <DEDUP_REMOVED lines=57> */
.L_x_9205:
        /* <DEDUP_REMOVED lines=21> */
.L_x_9209:
        /* <DEDUP_REMOVED lines=12> */
.L_x_9210:
        /* <DEDUP_REMOVED lines=55> */
[----:B------:R-:W-:Y:S01]  /*1dd50*/  LOP3.LUT R219, R167, R164, R221, 0x96, !PT ;  /* 0x000000a4a7db7212 */ /* 0x000fe200078e96dd */
[----:B------:R-:W-:-:S07]  /*1dd60*/  IMAD.MOV.U32 R164, RZ, RZ, RZ ;  /* 0x000000ffffa47224 */ /* 0x000fce00078e00ff */
.L_x_9208:
        /* <DEDUP_REMOVED lines=22> */
.L_x_9212:
        /* <DEDUP_REMOVED lines=14> */
.L_x_9213:
        /* <DEDUP_REMOVED lines=57> */
.L_x_9211:
        /* <DEDUP_REMOVED lines=13> */
.L_x_9189:
        /* <DEDUP_REMOVED lines=18> */
[----:B------:R-:W-:Y:S01]  /*1e530*/  LOP3.LUT P0, RZ, R7, 0x1f, RZ, 0xc0, !PT ;  /* 0x0000001f07ff7812 */ /* 0x000fe2000780c0ff */
        /* <DEDUP_REMOVED lines=130> */
[----:B------:R-:W0:Y:S02]  /*1ed60*/  SHFL.BFLY PT, R18, R227, 0x2, 0x1f ;  /* 0x0c401f00e3127f89 */ /* 0x000e2400000e0000 */
[----:B0-----:R-:W-:Y:S01]  /*1ed70*/  FADD.FTZ R18, R227, R18 ;  /* 0x00000012e3127221 */ /* 0x001fe20000010000 */
[----:B------:R-:W-:Y:S02]  /*1ed80*/  LOP3.LUT R227, R233, R226, RZ, 0xfc, !PT ;  /* 0x000000e2e9e37212 */ /* 0x000fe400078efcff */
[----:B------:R-:W-:Y:S02]  /*1ed90*/  LOP3.LUT R226, R12, R171, RZ, 0xfc, !PT ;  /* 0x000000ab0ce27212 */ /* 0x000fe400078efcff */
[----:B------:R-:W0:Y:S04]  /*1eda0*/  SHFL.BFLY PT, R229, R18, 0x4, 0x1f ;  /* 0x0c801f0012e57f89 */ /* 0x000e2800000e0000 */
[----:B------:R-:W-:Y:S01]  /*1edb0*/  STG.E.64 desc[UR8][R194.64], R226 ;  /* 0x000000e2c2007986 */ /* 0x000fe2000c101b08 */
        /* <DEDUP_REMOVED lines=13> */
.L_x_9215:
[----:B------:R-:W-:Y:S05]  /*1ee90*/  BSYNC.RECONVERGENT B0 ;  /* 0x0000000000007941 */ /* 0x000fea0003800200 */
.L_x_9214:
        /* <DEDUP_REMOVED lines=15> */
.L_x_9217:
[----:B------:R-:W-:Y:S05]  /*1ef90*/  BSYNC.RECONVERGENT B0 ;  /* 0x0000000000007941 */ /* 0x000fea0003800200 */
.L_x_9216:
[----:B------:R-:W1:Y:S01]  /*1efa0*/  SHFL.DOWN PT, R167, R12, 0x2, 0x1f ;  /* 0x08401f000ca77f89 */ /* 0x000e6200000e0000 */
[----:B------:R-:W-:Y:S01]  /*1efb0*/  I2FP.F32.U32 R36, R12 ;  /* 0x0000000c00247245 */ /* 0x000fe20000201000 */
[----:B------:R-:W-:Y:S01]  /*1efc0*/  UPLOP3.LUT UP0, UPT, UPT, UPT, UP0, 0x40, 0x4 ;  /* 0x000000000004789c */ /* 0x000fe20003f0e800 */
        /* <DEDUP_REMOVED lines=28> */
[----:B-1----:R-:W-:Y:S02]  /*1f190*/  FADD.FTZ R167, R165, R16 ;  /* 0x00000010a5a77221 */ /* 0x002fe40000010000 */
[----:B------:R-:W-:Y:S01]  /*1f1a0*/  FMUL.FTZ R171, R20, R171 ;  /* 0x000000ab14ab7220 */ /* 0x000fe20000410000 */
[----:B--2---:R-:W-:Y:S01]  /*1f1b0*/  FMUL.FTZ R197, R18, R197 ;  /* 0x000000c512c57220 */ /* 0x004fe20000410000 */
[----:B------:R-:W0:Y:S02]  /*1f1c0*/  LDC R16, c[0x0][0x448] ;  /* 0x00011200ff107b82 */ /* 0x000e240000000800 */
[----:B------:R-:W-:-:S03]  /*1f1d0*/  FMUL.FTZ R171, R171, R195 ;  /* 0x000000c3abab7220 */ /* 0x000fc60000410000 */
[----:B------:R-:W1:Y:S01]  /*1f1e0*/  SHFL.IDX PT, R197, R197, RZ, 0x1f ;  /* 0x00001fffc5c57589 */ /* 0x000e6200000e0000 */
[----:B------:R-:W-:Y:S02]  /*1f1f0*/  FFMA.FTZ R171, R18, R171, R167 ;  /* 0x000000ab12ab7223 */ /* 0x000fe400000100a7 */
[----:B------:R-:W2:Y:S04]  /*1f200*/  @!P0 LDC.64 R164, c[0x0][0x3c0] ;  /* 0x0000f000ffa48b82 */ /* 0x000ea80000000a00 */
[----:B------:R-:W0:Y:S04]  /*1f210*/  SHFL.IDX PT, R171, R171, RZ, 0x1f ;  /* 0x00001fffabab7589 */ /* 0x000e2800000e0000 */
[----:B------:R-:W3:Y:S01]  /*1f220*/  @!P0 LDC.64 R166, c[0x0][0x3c8] ;  /* 0x0000f200ffa68b82 */ /* 0x000ee20000000a00 */
[----:B-1----:R-:W-:Y:S01]  /*1f230*/  FMUL.FTZ R7, R197, R197 ;  /* 0x000000c5c5077220 */ /* 0x002fe20000410000 */
[----:B--2---:R-:W-:-:S04]  /*1f240*/  @!P0 IMAD.WIDE R164, R0, 0x4, R164 ;  /* 0x0000000400a48825 */ /* 0x004fc800078e02a4 */
[----:B------:R-:W-:Y:S01]  /*1f250*/  FSEL R12, R7, RZ, P1 ;  /* 0x000000ff070c7208 */ /* 0x000fe20000800000 */
[----:B0-----:R-:W-:Y:S01]  /*1f260*/  FFMA.FTZ R7, R171, UR13, R16 ;  /* 0x0000000dab077c23 */ /* 0x001fe20008010010 */
[----:B------:R-:W-:Y:S01]  /*1f270*/  FSEL R16, R197, RZ, !P1 ;  /* 0x000000ffc5107208 */ /* 0x000fe20004800000 */
[----:B------:R0:W-:Y:S02]  /*1f280*/  @!P0 STG.E desc[UR8][R164.64], R197 ;  /* 0x000000c5a4008986 */ /* 0x0001e4000c101908 */
[----:B------:R-:W-:Y:S01]  /*1f290*/  FADD.FTZ R7, R7, R12 ;  /* 0x0000000c07077221 */ /* 0x000fe20000010000 */
[----:B---3--:R-:W-:-:S04]  /*1f2a0*/  @!P0 IMAD.WIDE R166, R0, 0x4, R166 ;  /* 0x0000000400a68825 */ /* 0x008fc800078e02a6 */
[C---:B------:R-:W-:Y:S01]  /*1f2b0*/  FADD.FTZ R18, -R16.reuse, R13 ;  /* 0x0000000d10127221 */ /* 0x040fe20000010100 */
[C---:B------:R-:W-:Y:S01]  /*1f2c0*/  FADD.FTZ R9, -R16.reuse, R9 ;  /* 0x0000000910097221 */ /* 0x040fe20000010100 */
[----:B------:R-:W1:Y:S01]  /*1f2d0*/  LDC.64 R12, c[0x0][0x428] ;  /* 0x00010a00ff0c7b82 */ /* 0x000e620000000a00 */
        /* <DEDUP_REMOVED lines=39> */
[C---:B--2---:R-:W-:Y:S01]  /*1f550*/  FMUL.FTZ R9, R200.reuse, R9 ;  /* 0x00000009c8097220 */ /* 0x044fe20000410000 */
        /* <DEDUP_REMOVED lines=11> */
[----:B------:R-:W-:Y:S01]  /*1f610*/  FFMA.FTZ R8, R9, R160, R120 ;  /* 0x000000a009087223 */ /* 0x000fe20000010078 */
[C---:B------:R-:W-:Y:S01]  /*1f620*/  FMUL.FTZ R37, R200.reuse, R37 ;  /* 0x00000025c8257220 */ /* 0x040fe20000410000 */
[----:B------:R-:W-:Y:S01]  /*1f630*/  FMUL.FTZ R180, R200, R39 ;  /* 0x00000027c8b47220 */ /* 0x000fe20000410000 */
[----:B------:R-:W-:-:S04]  /*1f640*/  IMAD.WIDE.U32 R18, R10, 0x10, R12 ;  /* 0x000000100a127825 */ /* 0x000fc800078e000c */
[----:B------:R-:W-:Y:S01]  /*1f650*/  FMUL.FTZ R176, R200, R22 ;  /* 0x00000016c8b07220 */ /* 0x000fe20000410000 */
[----:B------:R-:W-:Y:S01]  /*1f660*/  FFMA.FTZ R10, R15, R156, R116 ;  /* 0x0000009c0f0a7223 */ /* 0x000fe20000010074 */
[----:B------:R-:W-:Y:S01]  /*1f670*/  FFMA.FTZ R15, R38, R157, R117 ;  /* 0x0000009d260f7223 */ /* 0x000fe20000010075 */
[----:B------:R-:W-:-:S04]  /*1f680*/  IMAD.WIDE.U32 R24, R24, 0x10, R12 ;  /* 0x0000001018187825 */ /* 0x000fc800078e000c */
[----:B------:R-:W-:Y:S01]  /*1f690*/  FFMA.FTZ R37, R37, R150, R110 ;  /* 0x0000009625257223 */ /* 0x000fe2000001006e */
[----:B------:R-:W-:Y:S01]  /*1f6a0*/  FFMA.FTZ R180, R180, R151, R111 ;  /* 0x00000097b4b47223 */ /* 0x000fe2000001006f */
[----:B------:R-:W-:Y:S01]  /*1f6b0*/  FMUL.FTZ R177, R200, R177 ;  /* 0x000000b1c8b17220 */ /* 0x000fe20000410000 */
[----:B------:R-:W-:-:S04]  /*1f6c0*/  IMAD.WIDE.U32 R26, R26, 0x10, R12 ;  /* 0x000000101a1a7825 */ /* 0x000fc800078e000c */
[----:B------:R-:W-:Y:S01]  /*1f6d0*/  FFMA.FTZ R176, R176, R155, R115 ;  /* 0x0000009bb0b07223 */ /* 0x000fe20000010073 */
[----:B------:R-:W-:Y:S01]  /*1f6e0*/  F2FP.BF16.F32.PACK_AB R10, R15, R10 ;  /* 0x0000000a0f0a723e */ /* 0x000fe200000010ff */
[----:B------:R-:W-:Y:S01]  /*1f6f0*/  FMUL.FTZ R172, R200, R23 ;  /* 0x00000017c8ac7220 */ /* 0x000fe20000410000 */
[----:B------:R-:W-:-:S04]  /*1f700*/  IMAD.WIDE.U32 R20, R211, 0x10, R12 ;  /* 0x00000010d3147825 */ /* 0x000fc800078e000c */
[----:B------:R-:W-:Y:S01]  /*1f710*/  FFMA.FTZ R13, R14, R161, R121 ;  /* 0x000000a10e0d7223 */ /* 0x000fe20000010079 */
[----:B------:R-:W-:Y:S01]  /*1f720*/  F2FP.BF16.F32.PACK_AB R15, R180, R37 ;  /* 0x00000025b40f723e */ /* 0x000fe200000010ff */
[----:B------:R-:W-:Y:S01]  /*1f730*/  FFMA.FTZ R37, R177, R146, R106 ;  /* 0x00000092b1257223 */ /* 0x000fe2000001006a */
        /* <DEDUP_REMOVED lines=10> */
[----:B------:R-:W1:Y:S01]  /*1f7e0*/  LDC.64 R176, c[0x0][0x380] ;  /* 0x0000e000ffb07b82 */ /* 0x000e620000000a00 */
        /* <DEDUP_REMOVED lines=22> */
[C---:B0-----:R-:W-:Y:S01]  /*1f950*/  FMUL.FTZ R164, R200.reuse, R213 ;  /* 0x000000d5c8a47220 */ /* 0x041fe20000410000 */
[C---:B------:R-:W-:Y:S01]  /*1f960*/  FMUL.FTZ R217, R200.reuse, R217 ;  /* 0x000000d9c8d97220 */ /* 0x040fe20000410000 */
[----:B------:R-:W-:Y:S01]  /*1f970*/  FMUL.FTZ R221, R200, R221 ;  /* 0x000000ddc8dd7220 */ /* 0x000fe20000410000 */
[----:B------:R-:W-:Y:S01]  /*1f980*/  F2FP.BF16.F32.PACK_AB R11, R172, R11 ;  /* 0x0000000bac0b723e */ /* 0x000fe200000010ff */
[----:B------:R0:W-:Y:S01]  /*1f990*/  @!P0 STG.E desc[UR8][R166.64], R200 ;  /* 0x000000c8a6008986 */ /* 0x0001e2000c101908 */
        /* <DEDUP_REMOVED lines=12> */
[----:B0-----:R-:W-:Y:S01]  /*1fa60*/  FFMA.FTZ R166, R203, R132, R92 ;  /* 0x00000084cba67223 */ /* 0x001fe2000001005c */
        /* <DEDUP_REMOVED lines=23> */
[----:B------:R-:W-:-:S02]  /*1fbe0*/  F2FP.BF16.F32.PACK_AB R164, R22, R7 ;  /* 0x0000000716a4723e */ /* 0x000fc400000010ff */
[----:B------:R-:W-:Y:S02]  /*1fbf0*/  F2FP.BF16.F32.PACK_AB R174, R172, R223 ;  /* 0x000000dfacae723e */ /* 0x000fe400000010ff */
[----:B------:R-:W-:Y:S01]  /*1fc00*/  F2FP.BF16.F32.PACK_AB R175, R196, R221 ;  /* 0x000000ddc4af723e */ /* 0x000fe200000010ff */
[----:B------:R0:W-:Y:S01]  /*1fc10*/  STG.E.128 desc[UR8][R26.64], R164 ;  /* 0x000000a41a007986 */ /* 0x0001e2000c101d08 */
[----:B------:R-:W-:Y:S02]  /*1fc20*/  F2FP.BF16.F32.PACK_AB R173, R170, R217 ;  /* 0x000000d9aaad723e */ /* 0x000fe400000010ff */
[----:B------:R-:W-:Y:S02]  /*1fc30*/  F2FP.BF16.F32.PACK_AB R172, R168, R23 ;  /* 0x00000017a8ac723e */ /* 0x000fe400000010ff */
[----:B-1----:R-:W-:-:S03]  /*1fc40*/  IADD3 R0, PT, PT, R0, R176, RZ ;  /* 0x000000b000007210 */ /* 0x002fc60007ffe0ff */
[----:B------:R0:W-:Y:S01]  /*1fc50*/  STG.E.128 desc[UR8][R20.64], R172 ;  /* 0x000000ac14007986 */ /* 0x0001e2000c101d08 */
[----:B------:R-:W-:-:S13]  /*1fc60*/  ISETP.GE.AND P0, PT, R0, R177, PT ;  /* 0x000000b10000720c */ /* 0x000fda0003f06270 */
[----:B------:R-:W-:Y:S05]  /*1fc70*/  @!P0 BRA `(.L_x_9218) ;  /* 0xfffffe1000148947 */ /* 0x000fea000383ffff */
[----:B------:R-:W-:Y:S05]  /*1fc80*/  EXIT ;  /* 0x000000000000794d */ /* 0x000fea0003800000 */
.L_x_9219:
        /* <DEDUP_REMOVED lines=15> */
.L_x_34025:


//--------------------- .text._ZN10layer_norm13ln_fwd_kernelINS_13Kernel_traitsIf13__nv_bfloat16S2_S2_fjLj5120ELj1ELj1ELj4ELj16ENS_18Kernel_traits_baseILj5120EfS2_S2_S2_fjLj128EEEEELb1ELb1ELb1ELb0EEEvNS_9FwdParamsE --------------------------
	.section	.text._ZN10layer_norm13ln_fwd_kernelINS_13Kernel_traitsIf13__nv_bfloat16S2_S2_fjLj5120ELj1ELj1ELj4ELj16ENS_18Kernel_traits_baseILj5120EfS2_S2_S2_fjLj128EEEEELb1ELb1ELb1ELb0EEEvNS_9FwdParamsE,"ax",@progbits
	.align	128
        .global         _ZN10layer_norm13ln_fwd_kernelINS_13Kernel_traitsIf13__nv_bfloat16S2_S2_fjLj5120ELj1ELj1ELj4ELj16ENS_18Kernel_traits_baseILj5120EfS2_S2_S2_fjLj128EEEEELb1ELb1ELb1ELb0EEEvNS_9FwdParamsE
        .type           _ZN10layer_norm13ln_fwd_kernelINS_13Kernel_traitsIf13__nv_bfloat16S2_S2_fjLj5120ELj1ELj1ELj4ELj16ENS_18Kernel_traits_baseILj5120EfS2_S2_S2_fjLj128EEEEELb1ELb1ELb1ELb0EEEvNS_9FwdParamsE,@function
        .size           _ZN10layer_norm13ln_fwd_kernelINS_13Kernel_traitsIf13__nv_bfloat16S2_S2_fjLj5120ELj1ELj1ELj4ELj16ENS_18Kernel_traits_baseILj5120EfS2_S2_S2_fjLj128EEEEELb1ELb1ELb1ELb0EEEvNS_9FwdParamsE,(.L_x_34026 - _ZN10layer_norm13ln_fwd_kernelINS_13Kernel_traitsIf13__nv_bfloat16S2_S2_fjLj5120ELj1ELj1ELj4ELj16ENS_18Kernel_traits_baseILj5120EfS2_S2_S2_fjLj128EEEEELb1ELb1ELb1ELb0EEEvNS_9FwdParamsE)
        .other          _ZN10layer_norm13ln_fwd_kernelINS_13Kernel_traitsIf13__nv_bfloat16S2_S2_fjLj5120ELj1ELj1ELj4ELj16ENS_18Kernel_traits_baseILj5120EfS2_S2_S2_fjLj128EEEEELb1ELb1ELb1ELb0EEEvNS_9FwdParamsE,@"STO_CUDA_ENTRY STV_DEFAULT"
_ZN10layer_norm13ln_fwd_kernelINS_13Kernel_traitsIf13__nv_bfloat16S2_S2_fjLj5120ELj1ELj1ELj4ELj16ENS_18Kernel_traits_baseILj5120EfS2_S2_S2_fjLj128EEEEELb1ELb1ELb1ELb0EEEvNS_9FwdParamsE:
.text._ZN10layer_norm13ln_fwd_kernelINS_13Kernel_traitsIf13__nv_bfloat16S2_S2_fjLj5120ELj1ELj1ELj4ELj16ENS_18Kernel_traits_baseILj5120EfS2_S2_S2_fjLj128EEEEELb1ELb1ELb1ELb0EEEvNS_9FwdParamsE:
        /* <DEDUP_REMOVED lines=22> */
[----:B------:R-:W-:Y:S01]  /*0160*/  UISETP.NE.AND.EX UP0, UPT, UR9, URZ, UPT, UP0 ;  /* 0x000000ff0900728c */ /* 0x000fe2000bf05300 */
[----:B-1----:R-:W-:Y:S02]  /*0170*/  @P0 IADD3 R30, P1, PT, R2, R5, RZ ;  /* 0x00000005021e0210 */ /* 0x002fe40007f3e0ff */
[----:B------:R-:W-:Y:S02]  /*0180*/  LEA.HI R2, R4, R9, RZ, 0x3 ;  /* 0x0000000904027211 */ /* 0x000fe400078f18ff */
[----:B------:R-:W-:-:S02]  /*0190*/  LOP3.LUT R5, R7, 0x7f, RZ, 0x3c, !PT ;  /* 0x0000007f07057812 */ /* 0x000fc400078e3cff */
[----:B------:R-:W-:Y:S01]  /*01a0*/  @P0 IADD3.X R31, PT, PT, RZ, R3, RZ, P1, !PT ;  /* 0x00000003ff1f0210 */ /* 0x000fe20000ffe4ff */
[----:B0-----:R-:W-:Y:S01]  /*01b0*/  IMAD.U32 R3, RZ, RZ, UR4 ;  /* 0x00000004ff037e24 */ /* 0x001fe2000f8e00ff */
        /* <DEDUP_REMOVED lines=47> */
[C---:B------:R-:W-:Y:S01]  /*04b0*/  @P3 IMAD.WIDE.U32 R32, R7.reuse, 0x20, R32 ;  /* 0x0000002007203825 */ /* 0x040fe200078e0020 */
        /* <DEDUP_REMOVED lines=27> */
.L_x_9221:
        /* <DEDUP_REMOVED lines=69> */
.L_x_9222:
[----:B------:R-:W-:Y:S05]  /*0ac0*/  BSYNC.RECONVERGENT B0 ;  /* 0x0000000000007941 */ /* 0x000fea0003800200 */
.L_x_9220:
[----:B------:R-:W1:Y:S02]  /*0ad0*/  LDCU UR4, c[0x0][0x384] ;  /* 0x00007080ff0477ac */ /* 0x000e640008000800 */
[----:B-1----:R-:W-:-:S13]  /*0ae0*/  ISETP.GE.AND P0, PT, R3, UR4, PT ;  /* 0x0000000403007c0c */ /* 0x002fda000bf06270 */
[----:B------:R-:W-:Y:S05]  /*0af0*/  @P0 EXIT ;  /* 0x000000000000094d */ /* 0x000fea0003800000 */
[----:B------:R-:W1:Y:S01]  /*0b00*/  LDCU UR4, c[0x0][0x360] ;  /* 0x00006c00ff0477ac */ /* 0x000e620008000800 */
[----:B0-----:R-:W-:Y:S01]  /*0b10*/  IMAD.HI.U32 R11, R5, -0x2daee0ad, RZ ;  /* 0xd2511f53050b7827 */ /* 0x001fe200078e00ff */
[----:B-----5:R-:W-:Y:S02]  /*0b20*/  IADD3 R14, PT, PT, R189, -0x4498517b, RZ ;  /* 0xbb67ae85bd0e7810 */ /* 0x020fe40007ffe0ff */
[----:B------:R-:W-:Y:S01]  /*0b30*/  LOP3.LUT R17, R0, 0x60, RZ, 0xc0, !PT ;  /* 0x0000006000117812 */ /* 0x000fe200078ec0ff */
[----:B------:R-:W-:Y:S01]  /*0b40*/  VIADD R10, R188, 0x9e3779b9 ;  /* 0x9e3779b9bc0a7836 */ /* 0x000fe20000000000 */
[----:B------:R-:W-:Y:S01]  /*0b50*/  LOP3.LUT R11, R11, R189, RZ, 0x3c, !PT ;  /* 0x000000bd0b0b7212 */ /* 0x000fe200078e3cff */
[----:B------:R-:W-:Y:S01]  /*0b60*/  IMAD R15, R5, -0x2daee0ad, RZ ;  /* 0xd2511f53050f7824 */ /* 0x000fe200078e02ff */
[----:B------:R-:W-:Y:S01]  /*0b70*/  LOP3.LUT R30, R30, 0x3, RZ, 0xc0, !PT ;  /* 0x000000031e1e7812 */ /* 0x000fe200078ec0ff */
[----:B------:R-:W-:Y:S01]  /*0b80*/  VIADD R16, R189, 0xed9eba14 ;  /* 0xed9eba14bd107836 */ /* 0x000fe20000000000 */
[----:B------:R-:W0:Y:S01]  /*0b90*/  LDCU UR10, c[0x0][0x404] ;  /* 0x00008080ff0a77ac */ /* 0x000e220008000800 */
[----:B------:R-:W-:Y:S01]  /*0ba0*/  IMAD.HI.U32 R8, R11, -0x326172a9, RZ ;  /* 0xcd9e8d570b087827 */ /* 0x000fe200078e00ff */
[----:B------:R-:W2:Y:S03]  /*0bb0*/  LDCU.U8 UR11, c[0x0][0x410] ;  /* 0x00008200ff0b77ac */ /* 0x000ea60008000000 */
[----:B-1----:R-:W-:Y:S01]  /*0bc0*/  IMAD R7, R3, UR4, R0 ;  /* 0x0000000403077c24 */ /* 0x002fe2000f8e0200 */
[----:B------:R-:W1:Y:S03]  /*0bd0*/  LDCU UR14, c[0x0][0x400] ;  /* 0x00008000ff0e77ac */ /* 0x000e660008000800 */
[C---:B------:R-:W-:Y:S01]  /*0be0*/  IMAD.HI.U32 R9, R7.reuse, -0x326172a9, RZ ;  /* 0xcd9e8d5707097827 */ /* 0x040fe200078e00ff */
[----:B------:R-:W3:Y:S03]  /*0bf0*/  LDCU.64 UR12, c[0x0][0x408] ;  /* 0x00008100ff0c77ac */ /* 0x000ee60008000a00 */
[----:B------:R-:W-:Y:S01]  /*0c00*/  IMAD R13, R7, -0x326172a9, RZ ;  /* 0xcd9e8d57070d7824 */ /* 0x000fe200078e02ff */
[----:B------:R-:W-:Y:S01]  /*0c10*/  LOP3.LUT R9, R6, R9, R188, 0x96, !PT ;  /* 0x0000000906097212 */ /* 0x000fe200078e96bc */
[----:B------:R-:W4:Y:S03]  /*0c20*/  LDCU.64 UR8, c[0x0][0x3a0] ;  /* 0x00007400ff0877ac */ /* 0x000f260008000a00 */
[----:B------:R-:W-:Y:S01]  /*0c30*/  LOP3.LUT R8, R10, R13, R8, 0x96, !PT ;  /* 0x0000000d0a087212 */ /* 0x000fe200078e9608 */
[----:B------:R-:W-:Y:S01]  /*0c40*/  IMAD.HI.U32 R12, R9, -0x2daee0ad, RZ ;  /* 0xd2511f53090c7827 */ /* 0x000fe200078e00ff */
[----:B------:R-:W-:-:S03]  /*0c50*/  UPLOP3.LUT UP1, UPT, UPT, UPT, UPT, 0x40, 0x4 ;  /* 0x000000000004789c */ /* 0x000fc60003f2e870 */
[----:B------:R-:W-:Y:S01]  /*0c60*/  IMAD.HI.U32 R13, R8, -0x2daee0ad, RZ ;  /* 0xd2511f53080d7827 */ /* 0x000fe200078e00ff */
[----:B------:R-:W-:-:S03]  /*0c70*/  LOP3.LUT R12, R14, R15, R12, 0x96, !PT ;  /* 0x0000000f0e0c7212 */ /* 0x000fc600078e960c */
[----:B------:R-:W-:Y:S02]  /*0c80*/  VIADD R15, R189, 0x76cf5d0a ;  /* 0x76cf5d0abd0f7836 */ /* 0x000fe40000000000 */
[----:B------:R-:W-:Y:S02]  /*0c90*/  IMAD R14, R9, -0x2daee0ad, RZ ;  /* 0xd2511f53090e7824 */ /* 0x000fe400078e02ff */
[----:B------:R-:W-:Y:S02]  /*0ca0*/  IMAD R10, R11, -0x326172a9, RZ ;  /* 0xcd9e8d570b0a7824 */ /* 0x000fe400078e02ff */
[----:B------:R-:W-:Y:S01]  /*0cb0*/  IMAD.HI.U32 R9, R12, -0x326172a9, RZ ;  /* 0xcd9e8d570c097827 */ /* 0x000fe200078e00ff */
[----:B------:R-:W-:Y:S02]  /*0cc0*/  LOP3.LUT R13, R15, R14, R13, 0x96, !PT ;  /* 0x0000000e0f0d7212 */ /* 0x000fe400078e960d */
[C---:B------:R-:W-:Y:S01]  /*0cd0*/  IADD3 R14, PT, PT, R188.reuse, -0x255992d5, RZ ;  /* 0xdaa66d2bbc0e7810 */ /* 0x040fe20007ffe0ff */
[----:B------:R-:W-:-:S02]  /*0ce0*/  VIADD R11, R188, 0x3c6ef372 ;  /* 0x3c6ef372bc0b7836 */ /* 0x000fc40000000000 */
[----:B------:R-:W-:-:S03]  /*0cf0*/  IMAD R15, R8, -0x2daee0ad, RZ ;  /* 0xd2511f53080f7824 */ /* 0x000fc600078e02ff */
[----:B------:R-:W-:Y:S01]  /*0d00*/  LOP3.LUT R9, R11, R10, R9, 0x96, !PT ;  /* 0x0000000a0b097212 */ /* 0x000fe200078e9609 */
[----:B------:R-:W-:Y:S02]  /*0d10*/  IMAD R11, R12, -0x326172a9, RZ ;  /* 0xcd9e8d570c0b7824 */ /* 0x000fe400078e02ff */
[----:B------:R-:W-:-:S04]  /*0d20*/  IMAD.HI.U32 R10, R13, -0x326172a9, RZ ;  /* 0xcd9e8d570d0a7827 */ /* 0x000fc800078e00ff */
[----:B------:R-:W-:Y:S01]  /*0d30*/  IMAD.HI.U32 R8, R9, -0x2daee0ad, RZ ;  /* 0xd2511f5309087827 */ /* 0x000fe200078e00ff */
[----:B------:R-:W-:Y:S02]  /*0d40*/  LOP3.LUT R10, R14, R11, R10, 0x96, !PT ;  /* 0x0000000b0e0a7212 */ /* 0x000fe400078e960a */
[----:B------:R-:W-:Y:S01]  /*0d50*/  IADD3 R11, PT, PT, R188, 0x78dde6e4, RZ ;  /* 0x78dde6e4bc0b7810 */ /* 0x000fe20007ffe0ff */
[----:B------:R-:W-:Y:S02]  /*0d60*/  VIADD R12, R189, 0x32370b8f ;  /* 0x32370b8fbd0c7836 */ /* 0x000fe40000000000 */
[----:B------:R-:W-:-:S03]  /*0d70*/  IMAD.HI.U32 R14, R10, -0x2daee0ad, RZ ;  /* 0xd2511f530a0e7827 */ /* 0x000fc600078e00ff */
[----:B------:R-:W-:Y:S01]  /*0d80*/  LOP3.LUT R8, R12, R15, R8, 0x96, !PT ;  /* 0x0000000f0c087212 */ /* 0x000fe200078e9608 */
        /* <DEDUP_REMOVED lines=10> */
[----:B------:R-:W-:Y:S02]  /*0e30*/  LOP3.LUT R8, R12, R11, R8, 0x96, !PT ;  /* 0x0000000b0c087212 */ /* 0x000fe400078e9608 */
[----:B------:R-:W-:Y:S01]  /*0e40*/  SHF.L.U32 R11, R0, 0x5, RZ ;  /* 0x00000005000b7819 */ /* 0x000fe200000006ff */
[----:B------:R-:W-:Y:S02]  /*0e50*/  VIADD R15, R189, 0xa9066899 ;  /* 0xa9066899bd0f7836 */ /* 0x000fe40000000000 */
[----:B------:R-:W-:Y:S01]  /*0e60*/  IMAD R12, R9, -0x2daee0ad, RZ ;  /* 0xd2511f53090c7824 */ /* 0x000fe200078e02ff */
[----:B------:R-:W-:Y:S01]  /*0e70*/  LOP3.LUT R19, R11, 0x3e0, RZ, 0xc0, !PT ;  /* 0x000003e00b137812 */ /* 0x000fe200078ec0ff */
[----:B------:R-:W-:Y:S01]  /*0e80*/  IMAD R11, R14, -0x326172a9, RZ ;  /* 0xcd9e8d570e0b7824 */ /* 0x000fe200078e02ff */
[----:B------:R-:W-:Y:S01]  /*0e90*/  LOP3.LUT R10, R15, R13, R10, 0x96, !PT ;  /* 0x0000000d0f0a7212 */ /* 0x000fe200078e960a */
[----:B------:R-:W-:Y:S01]  /*0ea0*/  VIADD R13, R189, 0x646e171e ;  /* 0x646e171ebd0d7836 */ /* 0x000fe20000000000 */
[----:B------:R-:W-:Y:S01]  /*0eb0*/  SHF.R.S32.HI R15, RZ, 0x3, R2 ;  /* 0x00000003ff0f7819 */ /* 0x000fe20000011402 */
[----:B------:R-:W-:-:S02]  /*0ec0*/  VIADD R2, R188, 0xb54cda56 ;  /* 0xb54cda56bc027836 */ /* 0x000fc40000000000 */
[----:B------:R-:W-:Y:S01]  /*0ed0*/  IMAD.HI.U32 R0, R10, -0x326172a9, RZ ;  /* 0xcd9e8d570a007827 */ /* 0x000fe200078e00ff */
[----:B------:R-:W-:-:S03]  /*0ee0*/  LOP3.LUT R16, R15, 0x7f, RZ, 0xc0, !PT ;  /* 0x0000007f0f107812 */ /* 0x000fc600078ec0ff */
[----:B------:R-:W-:Y:S01]  /*0ef0*/  IMAD.HI.U32 R9, R8, -0x2daee0ad, RZ ;  /* 0xd2511f5308097827 */ /* 0x000fe200078e00ff */
[----:B------:R-:W-:Y:S02]  /*0f00*/  LOP3.LUT R0, R2, R11, R0, 0x96, !PT ;  /* 0x0000000b02007212 */ /* 0x000fe400078e9600 */
[----:B------:R-:W-:Y:S01]  /*0f10*/  VIADDMNMX R17, R16, -R17, RZ, !PT ;  /* 0x8000001110117246 */ /* 0x000fe200078001ff */
[----:B------:R-:W-:Y:S01]  /*0f20*/  IMAD R11, R10, -0x326172a9, RZ ;  /* 0xcd9e8d570a0b7824 */ /* 0x000fe200078e02ff */
[----:B------:R-:W-:Y:S01]  /*0f30*/  LOP3.LUT R9, R13, R12, R9, 0x96, !PT ;  /* 0x0000000c0d097212 */ /* 0x000fe200078e9609 */
[----:B------:R-:W-:Y:S01]  /*0f40*/  IMAD R13, R8, -0x2daee0ad, RZ ;  /* 0xd2511f53080d7824 */ /* 0x000fe200078e02ff */
[----:B------:R-:W-:Y:S01]  /*0f50*/  IADD3 R12, PT, PT, R188, 0x5384540f, RZ ;  /* 0x5384540fbc0c7810 */ /* 0x000fe20007ffe0ff */
[----:B------:R-:W-:Y:S01]  /*0f60*/  IMAD.HI.U32 R8, R0, -0x2daee0ad, RZ ;  /* 0xd2511f5300087827 */ /* 0x000fe200078e00ff */
[----:B------:R-:W-:Y:S02]  /*0f70*/  VIMNMX R17, PT, PT, R17, 0x20, PT ;  /* 0x0000002011117848 */ /* 0x000fe40003fe0100 */
[----:B------:R-:W-:Y:S01]  /*0f80*/  VIADDMNMX R19, R16, -R19, RZ, !PT ;  /* 0x8000001310137246 */ /* 0x000fe200078001ff */
[----:B------:R-:W-:-:S02]  /*0f90*/  VIADD R10, R189, 0x1fd5c5a3 ;  /* 0x1fd5c5a3bd0a7836 */ /* 0x000fc40000000000 */
[----:B------:R-:W-:Y:S02]  /*0fa0*/  IMAD.SHL.U32 R15, R15, 0x2, RZ ;  /* 0x000000020f0f7824 */ /* 0x000fe400078e00ff */
[----:B------:R-:W-:Y:S01]  /*0fb0*/  IMAD.HI.U32 R2, R9, -0x326172a9, RZ ;  /* 0xcd9e8d5709027827 */ /* 0x000fe200078e00ff */
[----:B------:R-:W-:Y:S02]  /*0fc0*/  LOP3.LUT R10, R10, R13, R8, 0x96, !PT ;  /* 0x0000000d0a0a7212 */ /* 0x000fe400078e9608 */
[----:B------:R-:W-:Y:S01]  /*0fd0*/  LOP3.LUT R14, R15, 0xffffff00, RZ, 0xc0, !PT ;  /* 0xffffff000f0e7812 */ /* 0x000fe200078ec0ff */
[----:B------:R-:W-:Y:S01]  /*0fe0*/  IMAD R9, R9, -0x326172a9, RZ ;  /* 0xcd9e8d5709097824 */ /* 0x000fe200078e02ff */
[----:B------:R-:W-:Y:S01]  /*0ff0*/  LOP3.LUT R2, R12, R11, R2, 0x96, !PT ;  /* 0x0000000b0c027212 */ /* 0x000fe200078e9602 */
[----:B------:R-:W-:Y:S01]  /*1000*/  IMAD R12, R0, -0x2daee0ad, RZ ;  /* 0xd2511f53000c7824 */ /* 0x000fe200078e02ff */
[----:B------:R-:W-:Y:S01]  /*1010*/  IADD3 R13, PT, PT, R189, -0x24c28bd8, RZ ;  /* 0xdb3d7428bd0d7810 */ /* 0x000fe20007ffe0ff */
[----:B------:R-:W-:-:S04]  /*1020*/  IMAD.HI.U32 R0, R10, -0x326172a9, RZ ;  /* 0xcd9e8d570a007827 */ /* 0x000fc800078e00ff */
[----:B------:R-:W-:Y:S02]  /*1030*/  VIADD R8, R188, 0xf1bbcdc8 ;  /* 0xf1bbcdc8bc087836 */ /* 0x000fe40000000000 */
[----:B------:R-:W-:Y:S02]  /*1040*/  IMAD R17, R17, 0x8, R14 ;  /* 0x0000000811117824 */ /* 0x000fe400078e020e */
[----:B------:R-:W-:Y:S01]  /*1050*/  IMAD.HI.U32 R11, R2, -0x2daee0ad, RZ ;  /* 0xd2511f53020b7827 */ /* 0x000fe200078e00ff */
[----:B------:R-:W-:Y:S02]  /*1060*/  LOP3.LUT R178, R8, R9, R0, 0x96, !PT ;  /* 0x0000000908b27212 */ /* 0x000fe400078e9600 */
[----:B------:R-:W-:Y:S01]  /*1070*/  I2FP.F32.U32 R8, R17 ;  /* 0x0000001100087245 */ /* 0x000fe20000201000 */
[----:B------:R-:W-:Y:S01]  /*1080*/  VIADD R0, R189, 0x96a522ad ;  /* 0x96a522adbd007836 */ /* 0x000fe20000000000 */
[----:B------:R-:W-:Y:S01]  /*1090*/  LOP3.LUT R11, R13, R12, R11, 0x96, !PT ;  /* 0x0000000c0d0b7212 */ /* 0x000fe200078e960b */
[----:B------:R-:W-:Y:S01]  /*10a0*/  IMAD R13, R2, -0x2daee0ad, RZ ;  /* 0xd2511f53020d7824 */ /* 0x000fe200078e02ff */
[----:B------:R-:W-:Y:S01]  /*10b0*/  VIMNMX R9, PT, PT, R19, 0x20, PT ;  /* 0x0000002013097848 */ /* 0x000fe20003fe0100 */
[----:B------:R-:W-:Y:S01]  /*10c0*/  IMAD.HI.U32 R26, R178, -0x2daee0ad, RZ ;  /* 0xd2511f53b21a7827 */ /* 0x000fe200078e00ff */
[----:B------:R-:W0:Y:S01]  /*10d0*/  MUFU.RCP R8, R8 ;  /* 0x0000000800087308 */ /* 0x000e220000001000 */
[----:B------:R-:W-:-:S02]  /*10e0*/  IADD3 R12, PT, PT, R188, -0x700cb87f, RZ ;  /* 0x8ff34781bc0c7810 */ /* 0x000fc40007ffe0ff */
[----:B------:R-:W-:Y:S02]  /*10f0*/  IMAD R15, R10, -0x326172a9, RZ ;  /* 0xcd9e8d570a0f7824 */ /* 0x000fe400078e02ff */
[----:B------:R-:W-:Y:S02]  /*1100*/  HFMA2 R10, -RZ, RZ, 0, 0 ;  /* 0x00000000ff0a7431 */ /* 0x000fe400000001ff */
[----:B------:R-:W-:Y:S01]  /*1110*/  IMAD.HI.U32 R2, R11, -0x326172a9, RZ ;  /* 0xcd9e8d570b027827 */ /* 0x000fe200078e00ff */
[----:B------:R-:W-:-:S03]  /*1120*/  LOP3.LUT R26, R0, R13, R26, 0x96, !PT ;  /* 0x0000000d001a7212 */ /* 0x000fc600078e961a */
[----:B------:R-:W-:Y:S01]  /*1130*/  IMAD R9, R9, 0x8, R14 ;  /* 0x0000000809097824 */ /* 0x000fe200078e020e */
[----:B------:R-:W-:Y:S01]  /*1140*/  LOP3.LUT R2, R12, R15, R2, 0x96, !PT ;  /* 0x0000000f0c027212 */ /* 0x000fe200078e9602 */
[----:B------:R-:W-:Y:S02]  /*1150*/  IMAD R0, R11, -0x326172a9, RZ ;  /* 0xcd9e8d570b007824 */ /* 0x000fe400078e02ff */
[----:B-1234-:R-:W-:-:S07]  /*1160*/  IMAD R178, R178, -0x2daee0ad, RZ ;  /* 0xd2511f53b2b27824 */ /* 0x01efce00078e02ff */
.L_x_9742:
[----:B------:R-:W1:Y:S08]  /*1170*/  LDC.64 R164, c[0x0][0x3f0] ;  /* 0x0000fc00ffa47b82 */ /* 0x000e700000000a00 */
[----:B------:R-:W2:Y:S01]  /*1180*/  LDC R168, c[0x0][0x388] ;  /* 0x0000e200ffa87b82 */ /* 0x000ea20000000800 */
[----:B-1----:R-:W-:-:S07]  /*1190*/  IMAD.WIDE R166, R3, 0x4, R164 ;  /* 0x0000000403a67825 */ /* 0x002fce00078e02a4 */
[----:B------:R-:W1:Y:S01]  /*11a0*/  LDC.64 R164, c[0x0][0x3f8] ;  /* 0x0000fe00ffa47b82 */ /* 0x000e620000000a00 */
[----:B------:R3:W4:Y:S01]  /*11b0*/  LDG.E R174, desc[UR6][R166.64] ;  /* 0x00000006a6ae7981 */ /* 0x000722000c1e1900 */
[----:B-1----:R-:W-:-:S05]  /*11c0*/  IMAD.WIDE R164, R3, 0x4, R164 ;  /* 0x0000000403a47825 */ /* 0x002fca00078e02a4 */
[----:B------:R1:W5:Y:S01]  /*11d0*/  LDG.E R34, desc[UR6][R164.64] ;  /* 0x00000006a4227981 */ /* 0x000362000c1e1900 */
[----:B------:R-:W-:Y:S01]  /*11e0*/  ISETP.GE.U32.AND P1, PT, R4, 0x80, PT ;  /* 0x000000800400780c */ /* 0x000fe20003f26070 */
[----:B--2---:R-:W-:Y:S01]  /*11f0*/  IMAD R32, R3, R168, RZ ;  /* 0x000000a803207224 */ /* 0x004fe200078e02ff */
[----:B------:R-:W-:Y:S01]  /*1200*/  BSSY.RECONVERGENT B0, `(.L_x_9223) ;  /* 0x00006e8000007945 */ /* 0x000fe20003800200 */
[----:B------:R-:W2:Y:S01]  /*1210*/  S2R R170, SR_TID.X ;  /* 0x0000000000aa7919 */ /* 0x000ea20000002100 */
[----:B------:R-:W-:Y:S02]  /*1220*/  IMAD.MOV.U32 R229, RZ, RZ, RZ ;  /* 0x000000ffffe57224 */ /* 0x000fe400078e00ff */
[----:B---3--:R-:W-:-:S04]  /*1230*/  SHF.R.S32.HI R167, RZ, 0x1f, R32 ;  /* 0x0000001fffa77819 */ /* 0x008fc80000011420 */
[----:B------:R-:W-:-:S04]  /*1240*/  LEA.HI R167, R167, R32, RZ, 0x3 ;  /* 0x00000020a7a77211 */ /* 0x000fc800078f18ff */
[----:B--2---:R-:W-:Y:S02]  /*1250*/  LEA.HI.SX32 R231, R167, R170, 0x1d ;  /* 0x000000aaa7e77211 */ /* 0x004fe400078feaff */
[----:B----4-:R-:W-:-:S13]  /*1260*/  ISETP.GE.AND P0, PT, R174, 0x1, PT ;  /* 0x00000001ae00780c */ /* 0x010fda0003f06270 */
[----:B------:R-:W-:-:S04]  /*1270*/  @P0 VIADD R223, R174, 0xffffffff ;  /* 0xffffffffaedf0836 */ /* 0x000fc80000000000 */
[----:B------:R-:W-:-:S05]  /*1280*/  @P0 IMAD R223, R223, R168, RZ ;  /* 0x000000a8dfdf0224 */ /* 0x000fca00078e02ff */
[----:B------:R-:W-:-:S04]  /*1290*/  @P0 SHF.R.S32.HI R172, RZ, 0x1f, R223 ;  /* 0x0000001fffac0819 */ /* 0x000fc800000114df */
[----:B------:R-:W-:-:S04]  /*12a0*/  @P0 LEA.HI R223, R172, R223, RZ, 0x3 ;  /* 0x000000dfacdf0211 */ /* 0x000fc800078f18ff */
[----:B------:R-:W-:Y:S01]  /*12b0*/  @P0 LEA.HI.SX32 R229, R223, R170, 0x1d ;  /* 0x000000aadfe50211 */ /* 0x000fe200078feaff */
[----:B-1----:R-:W-:Y:S06]  /*12c0*/  @!P1 BRA `(.L_x_9224) ;  /* 0x0000006c006c9947 */ /* 0x002fec0003800000 */
[----:B------:R-:W-:-:S04]  /*12d0*/  UISETP.NE.U32.AND UP0, UPT, UR8, URZ, UPT ;  /* 0x000000ff0800728c */ /* 0x000fc8000bf05070 */
[----:B------:R-:W-:Y:S01]  /*12e0*/  UISETP.NE.AND.EX UP0, UPT, UR9, URZ, UPT, UP0 ;  /* 0x000000ff0900728c */ /* 0x000fe2000bf05300 */
[----:B------:R-:W-:Y:S10]  /*12f0*/  @!P0 BRA `(.L_x_9225) ;  /* 0x00000000000c8947 */ /* 0x000ff40003800000 */
[----:B------:R-:W1:Y:S02]  /*1300*/  LDC.64 R40, c[0x0][0x390] ;  /* 0x0000e400ff287b82 */ /* 0x000e640000000a00 */
[----:B-1----:R-:W-:-:S06]  /*1310*/  IMAD.WIDE.U32 R40, R229, 0x10, R40 ;  /* 0x00000010e5287825 */ /* 0x002fcc00078e0028 */
[----:B------:R-:W5:Y:S02]  /*1320*/  LDG.E.128 R40, desc[UR6][R40.64] ;  /* 0x0000000628287981 */ /* 0x000f64000c1e1d00 */
.L_x_9225:
[----:B------:R-:W-:Y:S05]  /*1330*/  BRA.U !UP0, `(.L_x_9226) ;  /* 0x0000003508d47547 */ /* 0x000fea000b800000 */
[----:B------:R-:W1:Y:S02]  /*1340*/  LDC.64 R36, c[0x0][0x3a0] ;  /* 0x0000e800ff247b82 */ /* 0x000e640000000a00 */
[----:B-1----:R-:W-:-:S06]  /*1350*/  IMAD.WIDE.U32 R36, R231, 0x10, R36 ;  /* 0x00000010e7247825 */ /* 0x002fcc00078e0024 */
[----:B------:R-:W2:Y:S01]  /*1360*/  LDG.E.128 R36, desc[UR6][R36.64] ;  /* 0x0000000624247981 */ /* 0x000ea2000c1e1d00 */
[----:B------:R-:W-:-:S13]  /*1370*/  ISETP.GT.AND P2, PT, R174, RZ, PT ;  /* 0x000000ffae00720c */ /* 0x000fda0003f44270 */
        /* <DEDUP_REMOVED lines=20> */
.L_x_9230:
        /* <DEDUP_REMOVED lines=13> */
.L_x_9232:
[----:B0-----:R-:W-:Y:S05]  /*1590*/  BSYNC.RECONVERGENT B2 ;  /* 0x0000000000027941 */ /* 0x001fea0003800200 */
.L_x_9231:
        /* <DEDUP_REMOVED lines=61> */
.L_x_9229:
[----:B0-----:R-:W-:Y:S05]  /*1970*/  BSYNC.RECONVERGENT B1 ;  /* 0x0000000000017941 */ /* 0x001fea0003800200 */
.L_x_9228:
        /* <DEDUP_REMOVED lines=10> */
[----:B------:R-:W-:-:S07]  /*1a20*/  FFMA.FTZ R11, R11, R144, R30 ;  /* 0x000000900b0b7223 */ /* 0x000fce000001001e */
.L_x_9227:
        /* <DEDUP_REMOVED lines=22> */
.L_x_9236:
        /* <DEDUP_REMOVED lines=13> */
.L_x_9238:
[----:B0-----:R-:W-:Y:S05]  /*1c60*/  BSYNC.RECONVERGENT B2 ;  /* 0x0000000000027941 */ /* 0x001fea0003800200 */
.L_x_9237:
        /* <DEDUP_REMOVED lines=61> */
.L_x_9235:
[----:B0-----:R-:W-:Y:S05]  /*2040*/  BSYNC.RECONVERGENT B1 ;  /* 0x0000000000017941 */ /* 0x001fea0003800200 */
.L_x_9234:
        /* <DEDUP_REMOVED lines=12> */
[----:B------:R-:W-:-:S07]  /*2110*/  FFMA.FTZ R13, R30, R145, R15 ;  /* 0x000000911e0d7223 */ /* 0x000fce000001000f */
.L_x_9233:
        /* <DEDUP_REMOVED lines=21> */
.L_x_9242:
        /* <DEDUP_REMOVED lines=13> */
.L_x_9244:
[----:B0-----:R-:W-:Y:S05]  /*2340*/  BSYNC.RECONVERGENT B2 ;  /* 0x0000000000027941 */ /* 0x001fea0003800200 */
.L_x_9243:
        /* <DEDUP_REMOVED lines=61> */
.L_x_9241:
[----:B0-----:R-:W-:Y:S05]  /*2720*/  BSYNC.RECONVERGENT B1 ;  /* 0x0000000000017941 */ /* 0x001fea0003800200 */
.L_x_9240:
        /* <DEDUP_REMOVED lines=11> */
.L_x_9239:
        /* <DEDUP_REMOVED lines=22> */
.L_x_9248:
        /* <DEDUP_REMOVED lines=13> */
.L_x_9250:
[----:B0-----:R-:W-:Y:S05]  /*2a10*/  BSYNC.RECONVERGENT B2 ;  /* 0x0000000000027941 */ /* 0x001fea0003800200 */
.L_x_9249:
        /* <DEDUP_REMOVED lines=44> */
[C---:B------:R-:W-:Y:S01]  /*2ce0*/  IADD3 R19, PT, PT, R189.reuse, -0x24c28bd8, RZ ;  /* 0xdb3d7428bd137810 */ /* 0x040fe20007ffe0ff */
[C---:B------:R-:W-:Y:S01]  /*2cf0*/  VIADD R17, R189.reuse, 0x1fd5c5a3 ;  /* 0x1fd5c5a3bd117836 */ /* 0x040fe20000000000 */
[----:B------:R-:W-:Y:S01]  /*2d00*/  IADD3 R23, PT, PT, R189, -0x695add53, RZ ;  /* 0x96a522adbd177810 */ /* 0x000fe20007ffe0ff */
[----:B------:R-:W-:-:S03]  /*2d10*/  IMAD.WIDE.U32 R164, R164, -0x2daee0ad, RZ ;  /* 0xd2511f53a4a47825 */ /* 0x000fc600078e00ff */
[----:B------:R-:W-:Y:S01]  /*2d20*/  LOP3.LUT R222, R17, R222, R167, 0x96, !PT ;  /* 0x000000de11de7212 */ /* 0x000fe200078e96a7 */
[----:B------:R-:W-:Y:S01]  /*2d30*/  VIADD R17, R188, 0xf1bbcdc8 ;  /* 0xf1bbcdc8bc117836 */ /* 0x000fe20000000000 */
[----:B------:R-:W-:-:S03]  /*2d40*/  LOP3.LUT R166, R19, R166, R165, 0x96, !PT ;  /* 0x000000a613a67212 */ /* 0x000fc600078e96a5 */
[----:B------:R-:W-:-:S04]  /*2d50*/  IMAD.WIDE.U32 R222, R222, -0x326172a9, RZ ;  /* 0xcd9e8d57dede7825 */ /* 0x000fc800078e00ff */
[----:B------:R-:W-:Y:S01]  /*2d60*/  IMAD.WIDE.U32 R166, R166, -0x326172a9, RZ ;  /* 0xcd9e8d57a6a67825 */ /* 0x000fe200078e00ff */
[----:B------:R-:W-:-:S03]  /*2d70*/  LOP3.LUT R18, R17, R18, R223, 0x96, !PT ;  /* 0x0000001211127212 */ /* 0x000fc600078e96df */
[----:B------:R-:W-:Y:S02]  /*2d80*/  VIADD R17, R188, 0x8ff34781 ;  /* 0x8ff34781bc117836 */ /* 0x000fe40000000000 */
[----:B------:R-:W-:-:S03]  /*2d90*/  IMAD.WIDE.U32 R18, R18, -0x2daee0ad, RZ ;  /* 0xd2511f5312127825 */ /* 0x000fc600078e00ff */
[----:B------:R-:W-:Y:S01]  /*2da0*/  LOP3.LUT R2, R17, R222, R167, 0x96, !PT ;  /* 0x000000de11027212 */ /* 0x000fe200078e96a7 */
[----:B------:R-:W-:Y:S01]  /*2db0*/  IMAD.MOV.U32 R0, RZ, RZ, R166 ;  /* 0x000000ffff007224 */ /* 0x000fe200078e00a6 */
[----:B------:R-:W-:Y:S01]  /*2dc0*/  LOP3.LUT R26, R23, R164, R19, 0x96, !PT ;  /* 0x000000a4171a7212 */ /* 0x000fe200078e9613 */
[----:B------:R-:W-:Y:S01]  /*2dd0*/  IMAD.MOV.U32 R23, RZ, RZ, R18 ;  /* 0x000000ffff177224 */ /* 0x000fe200078e0012 */
[----:B------:R-:W-:-:S07]  /*2de0*/  MOV R17, R21 ;  /* 0x0000001500117202 */ /* 0x000fce0000000f00 */
.L_x_9247:
[----:B0-----:R-:W-:Y:S05]  /*2df0*/  BSYNC.RECONVERGENT B1 ;  /* 0x0000000000017941 */ /* 0x001fea0003800200 */
.L_x_9246:
        /* <DEDUP_REMOVED lines=12> */
[----:B------:R-:W-:-:S07]  /*2ec0*/  FFMA.FTZ R17, R32, R147, R19 ;  /* 0x0000009320117223 */ /* 0x000fce0000010013 */
.L_x_9245:
        /* <DEDUP_REMOVED lines=21> */
.L_x_9254:
        /* <DEDUP_REMOVED lines=13> */
.L_x_9256:
[----:B0-----:R-:W-:Y:S05]  /*30f0*/  BSYNC.RECONVERGENT B2 ;  /* 0x0000000000027941 */ /* 0x001fea0003800200 */
.L_x_9255:
        /* <DEDUP_REMOVED lines=47> */
[C---:B------:R-:W-:Y:S01]  /*33f0*/  VIADD R21, R189.reuse, 0xdb3d7428 ;  /* 0xdb3d7428bd157836 */ /* 0x040fe20000000000 */
[----:B------:R-:W-:Y:S01]  /*3400*/  IADD3 R19, PT, PT, R188, -0xe443238, RZ ;  /* 0xf1bbcdc8bc137810 */ /* 0x000fe20007ffe0ff */
[----:B------:R-:W-:Y:S02]  /*3410*/  VIADD R25, R189, 0x96a522ad ;  /* 0x96a522adbd197836 */ /* 0x000fe40000000000 */
        /* <DEDUP_REMOVED lines=11> */
.L_x_9253:
[----:B0-----:R-:W-:Y:S05]  /*34d0*/  BSYNC.RECONVERGENT B1 ;  /* 0x0000000000017941 */ /* 0x001fea0003800200 */
.L_x_9252:
        /* <DEDUP_REMOVED lines=10> */
[----:B------:R-:W-:-:S07]  /*3580*/  FFMA.FTZ R19, R19, R140, R30 ;  /* 0x0000008c13137223 */ /* 0x000fce000001001e */
.L_x_9251:
        /* <DEDUP_REMOVED lines=22> */
.L_x_9260:
        /* <DEDUP_REMOVED lines=13> */
.L_x_9262:
[----:B0-----:R-:W-:Y:S05]  /*37c0*/  BSYNC.RECONVERGENT B2 ;  /* 0x0000000000027941 */ /* 0x001fea0003800200 */
.L_x_9261:
        /* <DEDUP_REMOVED lines=61> */
.L_x_9259:
[----:B0-----:R-:W-:Y:S05]  /*3ba0*/  BSYNC.RECONVERGENT B1 ;  /* 0x0000000000017941 */ /* 0x001fea0003800200 */
.L_x_9258:
        /* <DEDUP_REMOVED lines=12> */
[----:B------:R-:W-:-:S07]  /*3c70*/  FFMA.FTZ R21, R32, R141, R23 ;  /* 0x0000008d20157223 */ /* 0x000fce0000010017 */
.L_x_9257:
        /* <DEDUP_REMOVED lines=21> */
.L_x_9266:
        /* <DEDUP_REMOVED lines=13> */
.L_x_9268:
[----:B0-----:R-:W-:Y:S05]  /*3ea0*/  BSYNC.RECONVERGENT B2 ;  /* 0x0000000000027941 */ /* 0x001fea0003800200 */
.L_x_9267:
        /* <DEDUP_REMOVED lines=61> */
.L_x_9265:
[----:B0-----:R-:W-:Y:S05]  /*4280*/  BSYNC.RECONVERGENT B1 ;  /* 0x0000000000017941 */ /* 0x001fea0003800200 */
.L_x_9264:
        /* <DEDUP_REMOVED lines=11> */
.L_x_9263:
        /* <DEDUP_REMOVED lines=22> */
.L_x_9272:
        /* <DEDUP_REMOVED lines=13> */
.L_x_9274:
[----:B0-----:R-:W-:Y:S05]  /*4570*/  BSYNC.RECONVERGENT B2 ;  /* 0x0000000000027941 */ /* 0x001fea0003800200 */
.L_x_9273:
        /* <DEDUP_REMOVED lines=61> */
.L_x_9271:
[----:B0-----:R-:W-:Y:S05]  /*4950*/  BSYNC.RECONVERGENT B1 ;  /* 0x0000000000017941 */ /* 0x001fea0003800200 */
.L_x_9270:
[----:B-----5:R-:W-:Y:S01]  /*4960*/  PRMT R28, R43, 0x7632, R28 ;  /* 0x000076322b1c7816 */ /* 0x020fe2000000001c */
[----:B------:R-:W-:Y:S01]  /*4970*/  IMAD.MOV.U32 R164, RZ, RZ, 0x2f800000 ;  /* 0x2f800000ffa47424 */ /* 0x000fe200078e00ff */
[----:B------:R-:W-:-:S03]  /*4980*/  I2FP.F32.U32 R25, R25 ;  /* 0x0000001900197245 */ /* 0x000fc60000201000 */
[----:B------:R-:W-:Y:S02]  /*4990*/  IMAD.U32 R28, R28, 0x10000, RZ ;  /* 0x000100001c1c7824 */ /* 0x000fe400078e00ff */
        /* <DEDUP_REMOVED lines=9> */
.L_x_9269:
[----:B------:R-:W-:Y:S02]  /*4a30*/  F2FP.BF16.F32.PACK_AB R167, RZ, R25 ;  /* 0x00000019ffa7723e */ /* 0x000fe400000010ff */
[----:B------:R-:W-:Y:S02]  /*4a40*/  PRMT R166, R182, 0x5410, R184 ;  /* 0x00005410b6a67816 */ /* 0x000fe400000000b8 */
[----:B------:R-:W-:Y:S02]  /*4a50*/  PRMT R165, R180, 0x5410, R178 ;  /* 0x00005410b4a57816 */ /* 0x000fe400000000b2 */
[----:B------:R-:W-:Y:S02]  /*4a60*/  PRMT R164, R176, 0x5410, R172 ;  /* 0x00005410b0a47816 */ /* 0x000fe400000000ac */
[----:B------:R-:W-:Y:S01]  /*4a70*/  PRMT R167, R190, 0x5410, R167 ;  /* 0x00005410bea77816 */ /* 0x000fe200000000a7 */
[----:B------:R-:W-:Y:S06]  /*4a80*/  BRA `(.L_x_9275) ;  /* 0x0000003400107947 */ /* 0x000fec0003800000 */
.L_x_9226:
        /* <DEDUP_REMOVED lines=20> */
.L_x_9279:
        /* <DEDUP_REMOVED lines=13> */
.L_x_9281:
[----:B0-----:R-:W-:Y:S05]  /*4ca0*/  BSYNC.RECONVERGENT B2 ;  /* 0x0000000000027941 */ /* 0x001fea0003800200 */
.L_x_9280:
        /* <DEDUP_REMOVED lines=43> */
[----:B------:R-:W-:Y:S02]  /*4f60*/  IADD3 R11, PT, PT, R189, 0x1fd5c5a3, RZ ;  /* 0x1fd5c5a3bd0b7810 */ /* 0x000fe40007ffe0ff */
[----:B------:R-:W-:Y:S02]  /*4f70*/  LOP3.LUT R13, R13, R166, R223, 0x96, !PT ;  /* 0x000000a60d0d7212 */ /* 0x000fe400078e96df */
        /* <DEDUP_REMOVED lines=16> */
.L_x_9278:
[----:B0-----:R-:W-:Y:S05]  /*5080*/  BSYNC.RECONVERGENT B1 ;  /* 0x0000000000017941 */ /* 0x001fea0003800200 */
.L_x_9277:
[----:B------:R-:W-:Y:S01]  /*5090*/  HFMA2 R12, -RZ, RZ, 0.1171875, 0 ;  /* 0x2f800000ff0c7431 */ /* 0x000fe200000001ff */
[----:B------:R-:W-:Y:S01]  /*50a0*/  I2FP.F32.U32 R11, R11 ;  /* 0x0000000b000b7245 */ /* 0x000fe20000201000 */
[----:B-----5:R-:W-:-:S04]  /*50b0*/  IMAD.U32 R13, R40, 0x10000, RZ ;  /* 0x00010000280d7824 */ /* 0x020fc800078e00ff */
[----:B------:R-:W-:Y:S01]  /*50c0*/  FMUL.FTZ R13, R13, UR13 ;  /* 0x0000000d0d0d7c20 */ /* 0x000fe20008410000 */
[----:B------:R-:W-:-:S03]  /*50d0*/  FFMA.FTZ R11, R11, R12, 1.1641532182693481445e-10 ;  /* 0x2f0000000b0b7423 */ /* 0x000fc6000001000c */
[----:B------:R-:W-:Y:S02]  /*50e0*/  FMUL.FTZ R13, R13, UR12 ;  /* 0x0000000c0d0d7c20 */ /* 0x000fe40008410000 */
[----:B------:R-:W-:-:S04]  /*50f0*/  FSETP.GTU.FTZ.AND P2, PT, R11, UR10, PT ;  /* 0x0000000a0b007c0b */ /* 0x000fc8000bf5c000 */
[----:B------:R-:W-:Y:S02]  /*5100*/  FSEL R11, R13, RZ, !P2 ;  /* 0x000000ff0d0b7208 */ /* 0x000fe40005000000 */
[----:B------:R-:W-:-:S03]  /*5110*/  SEL R12, RZ, 0x1, P2 ;  /* 0x00000001ff0c7807 */ /* 0x000fc60001000000 */
[----:B------:R-:W-:-:S07]  /*5120*/  FMUL.FTZ R11, R11, R144 ;  /* 0x000000900b0b7220 */ /* 0x000fce0000410000 */
.L_x_9276:
        /* <DEDUP_REMOVED lines=17> */
.L_x_9285:
        /* <DEDUP_REMOVED lines=13> */
.L_x_9287:
[----:B0-----:R-:W-:Y:S05]  /*5310*/  BSYNC.RECONVERGENT B2 ;  /* 0x0000000000027941 */ /* 0x001fea0003800200 */
.L_x_9286:
        /* <DEDUP_REMOVED lines=52> */
[----:B------:R-:W-:Y:S01]  /*5660*/  VIADD R17, R189, 0x96a522ad ;  /* 0x96a522adbd117836 */ /* 0x000fe20000000000 */
[----:B------:R-:W-:Y:S01]  /*5670*/  IADD3 R13, PT, PT, R188, -0x700cb87f, RZ ;  /* 0x8ff34781bc0d7810 */ /* 0x000fe20007ffe0ff */
[----:B------:R-:W-:Y:S02]  /*5680*/  IMAD.MOV.U32 R0, RZ, RZ, R166 ;  /* 0x000000ffff007224 */ /* 0x000fe400078e00a6 */
[----:B------:R-:W-:Y:S01]  /*5690*/  IMAD.WIDE.U32 R14, R14, -0x2daee0ad, RZ ;  /* 0xd2511f530e0e7825 */ /* 0x000fe200078e00ff */
[----:B------:R-:W-:Y:S02]  /*56a0*/  LOP3.LUT R2, R13, R222, R167, 0x96, !PT ;  /* 0x000000de0d027212 */ /* 0x000fe400078e96a7 */
[----:B------:R-:W-:Y:S01]  /*56b0*/  MOV R13, R32 ;  /* 0x00000020000d7202 */ /* 0x000fe20000000f00 */
[----:B------:R-:W-:Y:S01]  /*56c0*/  IMAD.MOV.U32 R32, RZ, RZ, R14 ;  /* 0x000000ffff207224 */ /* 0x000fe200078e000e */
[----:B------:R-:W-:Y:S01]  /*56d0*/  LOP3.LUT R26, R17, R164, R15, 0x96, !PT ;  /* 0x000000a4111a7212 */ /* 0x000fe200078e960f */
[----:B------:R-:W-:-:S07]  /*56e0*/  IMAD.MOV.U32 R17, RZ, RZ, RZ ;  /* 0x000000ffff117224 */ /* 0x000fce00078e00ff */
.L_x_9284:
[----:B0-----:R-:W-:Y:S05]  /*56f0*/  BSYNC.RECONVERGENT B1 ;  /* 0x0000000000017941 */ /* 0x001fea0003800200 */
.L_x_9283:
        /* <DEDUP_REMOVED lines=11> */
.L_x_9282:
        /* <DEDUP_REMOVED lines=17> */
.L_x_9291:
        /* <DEDUP_REMOVED lines=13> */
.L_x_9293:
[----:B0-----:R-:W-:Y:S05]  /*5990*/  BSYNC.RECONVERGENT B2 ;  /* 0x0000000000027941 */ /* 0x001fea0003800200 */
.L_x_9292:
        /* <DEDUP_REMOVED lines=59> */
[----:B------:R-:W-:Y:S02]  /*5d50*/  IMAD.MOV.U32 R32, RZ, RZ, R16 ;  /* 0x000000ffff207224 */ /* 0x000fe400078e0010 */
[----:B------:R-:W-:-:S07]  /*5d60*/  IMAD.MOV.U32 R19, RZ, RZ, RZ ;  /* 0x000000ffff137224 */ /* 0x000fce00078e00ff */
.L_x_9290:
[----:B0-----:R-:W-:Y:S05]  /*5d70*/  BSYNC.RECONVERGENT B1 ;  /* 0x0000000000017941 */ /* 0x001fea0003800200 */
.L_x_9289:
        /* <DEDUP_REMOVED lines=10> */
.L_x_9288:
        /* <DEDUP_REMOVED lines=17> */
.L_x_9297:
        /* <DEDUP_REMOVED lines=13> */
.L_x_9299:
[----:B0-----:R-:W-:Y:S05]  /*6000*/  BSYNC.RECONVERGENT B2 ;  /* 0x0000000000027941 */ /* 0x001fea0003800200 */
.L_x_9298:
        /* <DEDUP_REMOVED lines=61> */
.L_x_9296:
[----:B0-----:R-:W-:Y:S05]  /*63e0*/  BSYNC.RECONVERGENT B1 ;  /* 0x0000000000017941 */ /* 0x001fea0003800200 */
.L_x_9295:
        /* <DEDUP_REMOVED lines=11> */
.L_x_9294:
        /* <DEDUP_REMOVED lines=17> */
.L_x_9303:
        /* <DEDUP_REMOVED lines=13> */
.L_x_9305:
[----:B0-----:R-:W-:Y:S05]  /*6680*/  BSYNC.RECONVERGENT B2 ;  /* 0x0000000000027941 */ /* 0x001fea0003800200 */
.L_x_9304:
        /* <DEDUP_REMOVED lines=61> */
.L_x_9302:
[----:B0-----:R-:W-:Y:S05]  /*6a60*/  BSYNC.RECONVERGENT B1 ;  /* 0x0000000000017941 */ /* 0x001fea0003800200 */
.L_x_9301:
        /* <DEDUP_REMOVED lines=10> */
.L_x_9300:
        /* <DEDUP_REMOVED lines=17> */
.L_x_9309:
        /* <DEDUP_REMOVED lines=13> */
.L_x_9311:
[----:B0-----:R-:W-:Y:S05]  /*6cf0*/  BSYNC.RECONVERGENT B2 ;  /* 0x0000000000027941 */ /* 0x001fea0003800200 */
.L_x_9310:
        /* <DEDUP_REMOVED lines=61> */
.L_x_9308:
[----:B0-----:R-:W-:Y:S05]  /*70d0*/  BSYNC.RECONVERGENT B1 ;  /* 0x0000000000017941 */ /* 0x001fea0003800200 */
.L_x_9307:
        /* <DEDUP_REMOVED lines=11> */
.L_x_9306:
        /* <DEDUP_REMOVED lines=17> */
.L_x_9315:
        /* <DEDUP_REMOVED lines=13> */
.L_x_9317:
[----:B0-----:R-:W-:Y:S05]  /*7370*/  BSYNC.RECONVERGENT B2 ;  /* 0x0000000000027941 */ /* 0x001fea0003800200 */
.L_x_9316:
        /* <DEDUP_REMOVED lines=61> */
.L_x_9314:
[----:B0-----:R-:W-:Y:S05]  /*7750*/  BSYNC.RECONVERGENT B1 ;  /* 0x0000000000017941 */ /* 0x001fea0003800200 */
.L_x_9313:
        /* <DEDUP_REMOVED lines=10> */
.L_x_9312:
        /* <DEDUP_REMOVED lines=17> */
.L_x_9321:
        /* <DEDUP_REMOVED lines=13> */
.L_x_9323:
[----:B0-----:R-:W-:Y:S05]  /*79e0*/  BSYNC.RECONVERGENT B2 ;  /* 0x0000000000027941 */ /* 0x001fea0003800200 */
.L_x_9322:
        /* <DEDUP_REMOVED lines=61> */
.L_x_9320:
[----:B0-----:R-:W-:Y:S05]  /*7dc0*/  BSYNC.RECONVERGENT B1 ;  /* 0x0000000000017941 */ /* 0x001fea0003800200 */
.L_x_9319:
        /* <DEDUP_REMOVED lines=11> */
.L_x_9318:
[----:B------:R-:W-:Y:S02]  /*7e80*/  F2FP.BF16.F32.PACK_AB R167, RZ, R25 ;  /* 0x00000019ffa7723e */ /* 0x000fe400000010ff */
[----:B------:R-:W-:Y:S02]  /*7e90*/  PRMT R166, R182, 0x5410, R184 ;  /* 0x00005410b6a67816 */ /* 0x000fe400000000b8 */
[----:B------:R-:W-:Y:S02]  /*7ea0*/  PRMT R165, R180, 0x5410, R178 ;  /* 0x00005410b4a57816 */ /* 0x000fe400000000b2 */
[----:B------:R-:W-:Y:S02]  /*7eb0*/  PRMT R164, R176, 0x5410, R172 ;  /* 0x00005410b0a47816 */ /* 0x000fe400000000ac */
[----:B------:R-:W-:-:S07]  /*7ec0*/  PRMT R167, R186, 0x5410, R167 ;  /* 0x00005410baa77816 */ /* 0x000fce00000000a7 */
.L_x_9275:
[----:B------:R-:W1:Y:S01]  /*7ed0*/  LDC.64 R222, c[0x0][0x3a8] ;  /* 0x0000ea00ffde7b82 */ /* 0x000e620000000a00 */
[----:B------:R-:W-:Y:S02]  /*7ee0*/  IMAD.MOV.U32 R178, RZ, RZ, R32 ;  /* 0x000000ffffb27224 */ /* 0x000fe400078e0020 */
[----:B-1----:R-:W-:-:S05]  /*7ef0*/  IMAD.WIDE.U32 R222, R231, 0x10, R222 ;  /* 0x00000010e7de7825 */ /* 0x002fca00078e00de */
[----:B------:R1:W-:Y:S01]  /*7f00*/  STG.E.128 desc[UR6][R222.64], R164 ;  /* 0x000000a4de007986 */ /* 0x0003e2000c101d06 */
[----:B------:R-:W-:Y:S05]  /*7f10*/  @!P0 BRA `(.L_x_9324) ;  /* 0x0000000000508947 */ /* 0x000fea0003800000 */
[----:B-1----:R-:W-:Y:S01]  /*7f20*/  SHF.L.U32 R166, R24, 0x10, RZ ;  /* 0x0000001018a67819 */ /* 0x002fe200000006ff */
[----:B------:R-:W1:Y:S01]  /*7f30*/  LDC.64 R164, c[0x0][0x3b0] ;  /* 0x0000ec00ffa47b82 */ /* 0x000e620000000a00 */
        /* <DEDUP_REMOVED lines=13> */
[----:B-1----:R-:W-:Y:S01]  /*8010*/  IMAD.WIDE.U32 R164, R229, 0x8, R164 ;  /* 0x00000008e5a47825 */ /* 0x002fe200078e00a4 */
[----:B------:R-:W-:Y:S02]  /*8020*/  LOP3.LUT R233, R166, R224, R222, 0xfe, !PT ;  /* 0x000000e0a6e97212 */ /* 0x000fe400078efede */
[----:B------:R-:W-:Y:S02]  /*8030*/  LOP3.LUT R167, R223, R167, RZ, 0xfc, !PT ;  /* 0x000000a7dfa77212 */ /* 0x000fe400078efcff */
[----:B------:R-:W-:-:S05]  /*8040*/  LOP3.LUT R166, R233, 0xff, R12, 0xf8, !PT ;  /* 0x000000ffe9a67812 */ /* 0x000fca00078ef80c */
[----:B------:R2:W-:Y:S02]  /*8050*/  STG.E.64 desc[UR6][R164.64], R166 ;  /* 0x000000a6a4007986 */ /* 0x0005e4000c101b06 */
.L_x_9324:
[----:B------:R-:W-:Y:S02]  /*8060*/  VIADD R231, R231, 0x80 ;  /* 0x00000080e7e77836 */ /* 0x000fe40000000000 */
[----:B------:R-:W-:-:S07]  /*8070*/  VIADD R229, R229, 0x80 ;  /* 0x00000080e5e57836 */ /* 0x000fce0000000000 */
.L_x_9224:
[----:B0-----:R-:W-:Y:S05]  /*8080*/  BSYNC.RECONVERGENT B0 ;  /* 0x0000000000007941 */ /* 0x001fea0003800200 */
.L_x_9223:
[----:B------:R-:W-:Y:S01]  /*8090*/  ISETP.GE.U32.AND P2, PT, R4, 0x100, PT ;  /* 0x000001000400780c */ /* 0x000fe20003f46070 */
[----:B------:R-:W-:Y:S03]  /*80a0*/  BSSY.RECONVERGENT B0, `(.L_x_9325) ;  /* 0x00006da000007945 */ /* 0x000fe60003800200 */
[----:B------:R-:W-:-:S09]  /*80b0*/  P2R R172, PR, RZ, 0x4 ;  /* 0x00000004ffac7803 */ /* 0x000fd20000000000 */
[----:B------:R-:W-:Y:S05]  /*80c0*/  @!P2 BRA `(.L_x_9326) ;  /* 0x0000006c005ca947 */ /* 0x000fea0003800000 */
[----:B------:R-:W-:Y:S01]  /*80d0*/  ISETP.NE.U32.AND P2, PT, RZ, UR8, PT ;  /* 0x00000008ff007c0c */ /* 0x000fe2000bf45070 */
[----:B-12---:R-:W0:Y:S03]  /*80e0*/  @P0 LDC.64 R164, c[0x0][0x390] ;  /* 0x0000e400ffa40b82 */ /* 0x006e260000000a00 */
        /* <DEDUP_REMOVED lines=28> */
.L_x_9331:
        /* <DEDUP_REMOVED lines=13> */
.L_x_9333:
[----:B------:R-:W-:Y:S05]  /*8380*/  BSYNC.RECONVERGENT B2 ;  /* 0x0000000000027941 */ /* 0x000fea0003800200 */
.L_x_9332:
[----:B------:R-:W-:Y:S01]  /*8390*/  IMAD.WIDE.U32 R30, R7, -0x326172a9, RZ ;  /* 0xcd9e8d57071e7825 */ /* 0x000fe200078e00ff */
[----:B0-----:R-:W-:Y:S02]  /*83a0*/  LOP3.LUT R32, R10, R27, R189, 0x96, !PT ;  /* 0x0000001b0a207212 */ /* 0x001fe400078e96bd */
[----:B------:R-:W-:Y:S01]  /*83b0*/  MOV R12, R178 ;  /* 0x000000b2000c7202 */ /* 0x000fe20000000f00 */
        /* <DEDUP_REMOVED lines=40> */
[----:B------:R-:W-:Y:S02]  /*8640*/  VIADD R27, R188, 0x5384540f ;  /* 0x5384540fbc1b7836 */ /* 0x000fe40000000000 */
[----:B------:R-:W-:-:S03]  /*8650*/  VIADD R29, R189, 0x1fd5c5a3 ;  /* 0x1fd5c5a3bd1d7836 */ /* 0x000fc60000000000 */
        /* <DEDUP_REMOVED lines=14> */
[----:B------:R-:W-:Y:S02]  /*8740*/  IMAD.MOV.U32 R35, RZ, RZ, R30 ;  /* 0x000000ffff237224 */ /* 0x000fe400078e001e */
[----:B------:R-:W-:-:S07]  /*8750*/  IMAD.MOV.U32 R31, RZ, RZ, RZ ;  /* 0x000000ffff1f7224 */ /* 0x000fce00078e00ff */
.L_x_9330:
[----:B------:R-:W-:Y:S05]  /*8760*/  BSYNC.RECONVERGENT B1 ;  /* 0x0000000000017941 */ /* 0x000fea0003800200 */
.L_x_9329:
        /* <DEDUP_REMOVED lines=10> */
[----:B------:R-:W-:-:S07]  /*8810*/  FFMA.FTZ R27, R27, R120, R30 ;  /* 0x000000781b1b7223 */ /* 0x000fce000001001e */
.L_x_9328:
[----:B------:R-:W-:Y:S01]  /*8820*/  @!P2 PRMT R29, R36, 0x7632, R29 ;  /* 0x00007632241da816 */ /* 0x000fe2000000001d */
[----:B0-----:R-:W-:Y:S01]  /*8830*/  @!P2 IMAD.MOV.U32 R32, RZ, RZ, R31 ;  /* 0x000000ffff20a224 */ /* 0x001fe200078e001f */
        /* <DEDUP_REMOVED lines=20> */
.L_x_9337:
        /* <DEDUP_REMOVED lines=13> */
.L_x_9339:
[----:B------:R-:W-:Y:S05]  /*8a50*/  BSYNC.RECONVERGENT B2 ;  /* 0x0000000000027941 */ /* 0x000fea0003800200 */
.L_x_9338:
        /* <DEDUP_REMOVED lines=61> */
.L_x_9336:
[----:B------:R-:W-:Y:S05]  /*8e30*/  BSYNC.RECONVERGENT B1 ;  /* 0x0000000000017941 */ /* 0x000fea0003800200 */
.L_x_9335:
[----:B------:R-:W-:Y:S01]  /*8e40*/  PRMT R29, R40, 0x7632, R29 ;  /* 0x00007632281d7816 */ /* 0x000fe2000000001d */
        /* <DEDUP_REMOVED lines=12> */
.L_x_9334:
        /* <DEDUP_REMOVED lines=21> */
.L_x_9343:
        /* <DEDUP_REMOVED lines=13> */
.L_x_9345:
[----:B------:R-:W-:Y:S05]  /*9130*/  BSYNC.RECONVERGENT B2 ;  /* 0x0000000000027941 */ /* 0x000fea0003800200 */
.L_x_9344:
        /* <DEDUP_REMOVED lines=59> */
[----:B------:R-:W-:-:S07]  /*94f0*/  IMAD.MOV.U32 R35, RZ, RZ, RZ ;  /* 0x000000ffff237224 */ /* 0x000fce00078e00ff */
.L_x_9342:
[----:B------:R-:W-:Y:S05]  /*9500*/  BSYNC.RECONVERGENT B1 ;  /* 0x0000000000017941 */ /* 0x000fea0003800200 */
.L_x_9341:
[----:B------:R-:W-:Y:S01]  /*9510*/  I2FP.F32.U32 R16, R16 ;  /* 0x0000001000107245 */ /* 0x000fe20000201000 */
[----:B------:R-:W-:Y:S01]  /*9520*/  IMAD.MOV.U32 R31, RZ, RZ, 0x2f800000 ;  /* 0x2f800000ff1f7424 */ /* 0x000fe200078e00ff */
        /* <DEDUP_REMOVED lines=9> */
.L_x_9340:
        /* <DEDUP_REMOVED lines=22> */
.L_x_9349:
        /* <DEDUP_REMOVED lines=13> */
.L_x_9351:
[----:B------:R-:W-:Y:S05]  /*97f0*/  BSYNC.RECONVERGENT B2 ;  /* 0x0000000000027941 */ /* 0x000fea0003800200 */
.L_x_9350:
        /* <DEDUP_REMOVED lines=58> */
[----:B------:R-:W-:-:S03]  /*9ba0*/  IMAD.MOV.U32 R164, RZ, RZ, RZ ;  /* 0x000000ffffa47224 */ /* 0x000fc600078e00ff */
[----:B------:R-:W-:-:S07]  /*9bb0*/  LOP3.LUT R2, R35, R222, R167, 0x96, !PT ;  /* 0x000000de23027212 */ /* 0x000fce00078e96a7 */
.L_x_9348:
[----:B------:R-:W-:Y:S05]  /*9bc0*/  BSYNC.RECONVERGENT B1 ;  /* 0x0000000000017941 */ /* 0x000fea0003800200 */
.L_x_9347:
[----:B------:R-:W-:Y:S01]  /*9bd0*/  HFMA2 R33, -RZ, RZ, 0.1171875, 0 ;  /* 0x2f800000ff217431 */ /* 0x000fe200000001ff */
[----:B------:R-:W-:Y:S02]  /*9be0*/  PRMT R30, R41, 0x7632, R30 ;  /* 0x00007632291e7816 */ /* 0x000fe4000000001e */
[----:B------:R-:W-:-:S03]  /*9bf0*/  I2FP.F32.U32 R18, R18 ;  /* 0x0000001200127245 */ /* 0x000fc60000201000 */
        /* <DEDUP_REMOVED lines=10> */
.L_x_9346:
        /* <DEDUP_REMOVED lines=21> */
.L_x_9355:
        /* <DEDUP_REMOVED lines=13> */
.L_x_9357:
[----:B------:R-:W-:Y:S05]  /*9ec0*/  BSYNC.RECONVERGENT B2 ;  /* 0x0000000000027941 */ /* 0x000fea0003800200 */
.L_x_9356:
[----:B------:R-:W-:Y:S01]  /*9ed0*/  IMAD.WIDE.U32 R166, R7, -0x326172a9, RZ ;  /* 0xcd9e8d5707a67825 */ /* 0x000fe200078e00ff */
[----:B------:R-:W-:Y:S02]  /*9ee0*/  LOP3.LUT R164, R10, R225, R189, 0x96, !PT ;  /* 0x000000e10aa47212 */ /* 0x000fe400078e96bd */
[----:B------:R-:W-:Y:S01]  /*9ef0*/  MOV R20, R32 ;  /* 0x0000002000147202 */ /* 0x000fe20000000f00 */
        /* <DEDUP_REMOVED lines=56> */
[----:B------:R-:W-:Y:S02]  /*a280*/  IMAD.MOV.U32 R171, RZ, RZ, R164 ;  /* 0x000000ffffab7224 */ /* 0x000fe400078e00a4 */
[----:B------:R-:W-:-:S07]  /*a290*/  IMAD.MOV.U32 R165, RZ, RZ, RZ ;  /* 0x000000ffffa57224 */ /* 0x000fce00078e00ff */
.L_x_9354:
[----:B------:R-:W-:Y:S05]  /*a2a0*/  BSYNC.RECONVERGENT B1 ;  /* 0x0000000000017941 */ /* 0x000fea0003800200 */
.L_x_9353:
        /* <DEDUP_REMOVED lines=11> */
.L_x_9352:
        /* <DEDUP_REMOVED lines=22> */
.L_x_9361:
        /* <DEDUP_REMOVED lines=13> */
.L_x_9363:
[----:B------:R-:W-:Y:S05]  /*a590*/  BSYNC.RECONVERGENT B2 ;  /* 0x0000000000027941 */ /* 0x000fea0003800200 */
.L_x_9362:
        /* <DEDUP_REMOVED lines=61> */
.L_x_9360:
[----:B------:R-:W-:Y:S05]  /*a970*/  BSYNC.RECONVERGENT B1 ;  /* 0x0000000000017941 */ /* 0x000fea0003800200 */
.L_x_9359:
[----:B------:R-:W-:Y:S01]  /*a980*/  PRMT R164, R42, 0x7632, R164 ;  /* 0x000076322aa47816 */ /* 0x000fe200000000a4 */
        /* <DEDUP_REMOVED lines=12> */
.L_x_9358:
        /* <DEDUP_REMOVED lines=21> */
.L_x_9367:
        /* <DEDUP_REMOVED lines=13> */
.L_x_9369:
[----:B------:R-:W-:Y:S05]  /*ac70*/  BSYNC.RECONVERGENT B2 ;  /* 0x0000000000027941 */ /* 0x000fea0003800200 */
.L_x_9368:
        /* <DEDUP_REMOVED lines=56> */
[----:B------:R-:W-:Y:S02]  /*b000*/  MOV R190, R164 ;  /* 0x000000a400be7202 */ /* 0x000fe40000000f00 */
[----:B------:R-:W-:Y:S01]  /*b010*/  LOP3.LUT R26, R171, R166, R165, 0x96, !PT ;  /* 0x000000a6ab1a7212 */ /* 0x000fe200078e96a5 */
[----:B------:R-:W-:Y:S01]  /*b020*/  IMAD.MOV.U32 R0, RZ, RZ, R222 ;  /* 0x000000ffff007224 */ /* 0x000fe200078e00de */
[----:B------:R-:W-:Y:S01]  /*b030*/  LOP3.LUT R2, R167, R224, R223, 0x96, !PT ;  /* 0x000000e0a7027212 */ /* 0x000fe200078e96df */
[----:B------:R-:W-:-:S07]  /*b040*/  IMAD.MOV.U32 R164, RZ, RZ, RZ ;  /* 0x000000ffffa47224 */ /* 0x000fce00078e00ff */
.L_x_9366:
[----:B------:R-:W-:Y:S05]  /*b050*/  BSYNC.RECONVERGENT B1 ;  /* 0x0000000000017941 */ /* 0x000fea0003800200 */
.L_x_9365:
[----:B------:R-:W-:Y:S01]  /*b060*/  HFMA2 R165, -RZ, RZ, 0.1171875, 0 ;  /* 0x2f800000ffa57431 */ /* 0x000fe200000001ff */
[----:B------:R-:W-:Y:S01]  /*b070*/  I2FP.F32.U32 R24, R24 ;  /* 0x0000001800187245 */ /* 0x000fe20000201000 */
[----:B------:R-:W-:Y:S02]  /*b080*/  IMAD.U32 R30, R43, 0x10000, RZ ;  /* 0x000100002b1e7824 */ /* 0x000fe400078e00ff */
[----:B------:R-:W-:Y:S02]  /*b090*/  IMAD.U32 R32, R39, 0x10000, RZ ;  /* 0x0001000027207824 */ /* 0x000fe400078e00ff */
[----:B------:R-:W-:Y:S01]  /*b0a0*/  FMUL.FTZ R30, R30, UR13 ;  /* 0x0000000d1e1e7c20 */ /* 0x000fe20008410000 */
[----:B------:R-:W-:-:S03]  /*b0b0*/  FFMA.FTZ R24, R24, R165, 1.1641532182693481445e-10 ;  /* 0x2f00000018187423 */ /* 0x000fc600000100a5 */
[----:B------:R-:W-:Y:S02]  /*b0c0*/  FMUL.FTZ R30, R30, UR12 ;  /* 0x0000000c1e1e7c20 */ /* 0x000fe40008410000 */
[----:B------:R-:W-:-:S04]  /*b0d0*/  FSETP.GTU.FTZ.AND P3, PT, R24, UR10, PT ;  /* 0x0000000a18007c0b */ /* 0x000fc8000bf7c000 */
[----:B------:R-:W-:Y:S02]  /*b0e0*/  FSEL R171, R30, RZ, !P3 ;  /* 0x000000ff1eab7208 */ /* 0x000fe40005800000 */
[----:B------:R-:W-:-:S03]  /*b0f0*/  SEL R24, RZ, 0x1, P3 ;  /* 0x00000001ff187807 */ /* 0x000fc60001800000 */
[----:B------:R-:W-:-:S07]  /*b100*/  FFMA.FTZ R171, R171, R118, R32 ;  /* 0x00000076abab7223 */ /* 0x000fce0000010020 */
.L_x_9364:
        /* <DEDUP_REMOVED lines=22> */
.L_x_9373:
        /* <DEDUP_REMOVED lines=13> */
.L_x_9375:
[----:B------:R-:W-:Y:S05]  /*b340*/  BSYNC.RECONVERGENT B2 ;  /* 0x0000000000027941 */ /* 0x000fea0003800200 */
.L_x_9374:
[----:B------:R-:W-:Y:S01]  /*b350*/  IMAD.WIDE.U32 R166, R7, -0x326172a9, RZ ;  /* 0xcd9e8d5707a67825 */ /* 0x000fe200078e00ff */
[----:B------:R-:W-:Y:S02]  /*b360*/  LOP3.LUT R164, R10, R225, R189, 0x96, !PT ;  /* 0x000000e10aa47212 */ /* 0x000fe400078e96bd */
[----:B------:R-:W-:Y:S01]  /*b370*/  MOV R28, R190 ;  /* 0x000000be001c7202 */ /* 0x000fe20000000f00 */
        /* <DEDUP_REMOVED lines=58> */
.L_x_9372:
[----:B------:R-:W-:Y:S05]  /*b720*/  BSYNC.RECONVERGENT B1 ;  /* 0x0000000000017941 */ /* 0x000fea0003800200 */
.L_x_9371:
[----:B------:R-:W-:Y:S01]  /*b730*/  PRMT R164, R43, 0x7632, R164 ;  /* 0x000076322ba47816 */ /* 0x000fe200000000a4 */
[----:B------:R-:W-:Y:S01]  /*b740*/  IMAD.MOV.U32 R165, RZ, RZ, 0x2f800000 ;  /* 0x2f800000ffa57424 */ /* 0x000fe200078e00ff */
[----:B------:R-:W-:Y:S02]  /*b750*/  I2FP.F32.U32 R28, R28 ;  /* 0x0000001c001c7245 */ /* 0x000fe40000201000 */
        /* <DEDUP_REMOVED lines=10> */
.L_x_9370:
[----:B------:R-:W-:Y:S02]  /*b800*/  F2FP.BF16.F32.PACK_AB R167, RZ, R173 ;  /* 0x000000adffa7723e */ /* 0x000fe400000010ff */
[----:B------:R-:W-:Y:S02]  /*b810*/  PRMT R166, R184, 0x5410, R186 ;  /* 0x00005410b8a67816 */ /* 0x000fe400000000ba */
[----:B------:R-:W-:Y:S02]  /*b820*/  PRMT R165, R180, 0x5410, R182 ;  /* 0x00005410b4a57816 */ /* 0x000fe400000000b6 */
[----:B------:R-:W-:Y:S02]  /*b830*/  PRMT R164, R178, 0x5410, R176 ;  /* 0x00005410b2a47816 */ /* 0x000fe400000000b0 */
[----:B------:R-:W-:Y:S01]  /*b840*/  PRMT R167, R192, 0x5410, R167 ;  /* 0x00005410c0a77816 */ /* 0x000fe200000000a7 */
[----:B------:R-:W-:Y:S06]  /*b850*/  BRA `(.L_x_9376) ;  /* 0x00000034000c7947 */ /* 0x000fec0003800000 */
.L_x_9327:
        /* <DEDUP_REMOVED lines=20> */
.L_x_9380:
        /* <DEDUP_REMOVED lines=13> */
.L_x_9382:
[----:B------:R-:W-:Y:S05]  /*ba70*/  BSYNC.RECONVERGENT B2 ;  /* 0x0000000000027941 */ /* 0x000fea0003800200 */
.L_x_9381:
        /* <DEDUP_REMOVED lines=15> */
[----:B------:R-:W-:Y:S01]  /*bb70*/  LOP3.LUT R29, R29, R32, R31, 0x96, !PT ;  /* 0x000000201d1d7212 */ /* 0x000fe200078e961f */
[----:B------:R-:W-:Y:S02]  /*bb80*/  IMAD.MOV.U32 R12, RZ, RZ, R178 ;  /* 0x000000ffff0c7224 */ /* 0x000fe400078e00b2 */
        /* <DEDUP_REMOVED lines=41> */
[----:B------:R-:W-:Y:S01]  /*be20*/  IMAD.MOV.U32 R31, RZ, RZ, RZ ;  /* 0x000000ffff1f7224 */ /* 0x000fe200078e00ff */
[----:B------:R-:W-:-:S07]  /*be30*/  LOP3.LUT R26, R29, R26, R33, 0x96, !PT ;  /* 0x0000001a1d1a7212 */ /* 0x000fce00078e9621 */
.L_x_9379:
[----:B------:R-:W-:Y:S05]  /*be40*/  BSYNC.RECONVERGENT B1 ;  /* 0x0000000000017941 */ /* 0x000fea0003800200 */
.L_x_9378:
        /* <DEDUP_REMOVED lines=10> */
.L_x_9377:
        /* <DEDUP_REMOVED lines=17> */
.L_x_9386:
        /* <DEDUP_REMOVED lines=13> */
.L_x_9388:
[----:B------:R-:W-:Y:S05]  /*c0d0*/  BSYNC.RECONVERGENT B2 ;  /* 0x0000000000027941 */ /* 0x000fea0003800200 */
.L_x_9387:
        /* <DEDUP_REMOVED lines=60> */
[----:B------:R-:W-:-:S07]  /*c4a0*/  IMAD.MOV.U32 R30, RZ, RZ, RZ ;  /* 0x000000ffff1e7224 */ /* 0x000fce00078e00ff */
.L_x_9385:
[----:B------:R-:W-:Y:S05]  /*c4b0*/  BSYNC.RECONVERGENT B1 ;  /* 0x0000000000017941 */ /* 0x000fea0003800200 */
.L_x_9384:
        /* <DEDUP_REMOVED lines=11> */
.L_x_9383:
        /* <DEDUP_REMOVED lines=17> */
.L_x_9392:
        /* <DEDUP_REMOVED lines=13> */
.L_x_9394:
[----:B------:R-:W-:Y:S05]  /*c750*/  BSYNC.RECONVERGENT B2 ;  /* 0x0000000000027941 */ /* 0x000fea0003800200 */
.L_x_9393:
        /* <DEDUP_REMOVED lines=55> */
[----:B------:R-:W-:Y:S01]  /*cad0*/  IMAD.MOV.U32 R32, RZ, RZ, R30 ;  /* 0x000000ffff207224 */ /* 0x000fe200078e001e */
[----:B------:R-:W-:Y:S01]  /*cae0*/  LOP3.LUT R26, R35, R164, R31, 0x96, !PT ;  /* 0x000000a4231a7212 */ /* 0x000fe200078e961f */
[----:B------:R-:W-:-:S04]  /*caf0*/  IMAD.WIDE.U32 R166, R166, -0x326172a9, RZ ;  /* 0xcd9e8d57a6a67825 */ /* 0x000fc800078e00ff */
[----:B------:R-:W-:Y:S01]  /*cb00*/  IMAD.MOV.U32 R0, RZ, RZ, R166 ;  /* 0x000000ffff007224 */ /* 0x000fe200078e00a6 */
[----:B------:R-:W-:Y:S01]  /*cb10*/  LOP3.LUT R2, R33, R222, R167, 0x96, !PT ;  /* 0x000000de21027212 */ /* 0x000fe200078e96a7 */
[----:B------:R-:W-:-:S07]  /*cb20*/  IMAD.MOV.U32 R35, RZ, RZ, RZ ;  /* 0x000000ffff237224 */ /* 0x000fce00078e00ff */
.L_x_9391:
[----:B------:R-:W-:Y:S05]  /*cb30*/  BSYNC.RECONVERGENT B1 ;  /* 0x0000000000017941 */ /* 0x000fea0003800200 */
.L_x_9390:
        /* <DEDUP_REMOVED lines=10> */
.L_x_9389:
        /* <DEDUP_REMOVED lines=17> */
.L_x_9398:
        /* <DEDUP_REMOVED lines=13> */
.L_x_9400:
[----:B------:R-:W-:Y:S05]  /*cdc0*/  BSYNC.RECONVERGENT B2 ;  /* 0x0000000000027941 */ /* 0x000fea0003800200 */
.L_x_9399:
        /* <DEDUP_REMOVED lines=61> */
.L_x_9397:
[----:B------:R-:W-:Y:S05]  /*d1a0*/  BSYNC.RECONVERGENT B1 ;  /* 0x0000000000017941 */ /* 0x000fea0003800200 */
.L_x_9396:
        /* <DEDUP_REMOVED lines=11> */
.L_x_9395:
        /* <DEDUP_REMOVED lines=17> */
.L_x_9404:
        /* <DEDUP_REMOVED lines=13> */
.L_x_9406:
[----:B------:R-:W-:Y:S05]  /*d440*/  BSYNC.RECONVERGENT B2 ;  /* 0x0000000000027941 */ /* 0x000fea0003800200 */
.L_x_9405:
        /* <DEDUP_REMOVED lines=61> */
.L_x_9403:
[----:B------:R-:W-:Y:S05]  /*d820*/  BSYNC.RECONVERGENT B1 ;  /* 0x0000000000017941 */ /* 0x000fea0003800200 */
.L_x_9402:
        /* <DEDUP_REMOVED lines=10> */
.L_x_9401:
        /* <DEDUP_REMOVED lines=17> */
.L_x_9410:
        /* <DEDUP_REMOVED lines=13> */
.L_x_9412:
[----:B------:R-:W-:Y:S05]  /*dab0*/  BSYNC.RECONVERGENT B2 ;  /* 0x0000000000027941 */ /* 0x000fea0003800200 */
.L_x_9411:
        /* <DEDUP_REMOVED lines=61> */
.L_x_9409:
[----:B------:R-:W-:Y:S05]  /*de90*/  BSYNC.RECONVERGENT B1 ;  /* 0x0000000000017941 */ /* 0x000fea0003800200 */
.L_x_9408:
        /* <DEDUP_REMOVED lines=11> */
.L_x_9407:
        /* <DEDUP_REMOVED lines=17> */
.L_x_9416:
        /* <DEDUP_REMOVED lines=13> */
.L_x_9418:
[----:B------:R-:W-:Y:S05]  /*e130*/  BSYNC.RECONVERGENT B2 ;  /* 0x0000000000027941 */ /* 0x000fea0003800200 */
.L_x_9417:
        /* <DEDUP_REMOVED lines=61> */
.L_x_9415:
[----:B------:R-:W-:Y:S05]  /*e510*/  BSYNC.RECONVERGENT B1 ;  /* 0x0000000000017941 */ /* 0x000fea0003800200 */
.L_x_9414:
        /* <DEDUP_REMOVED lines=10> */
.L_x_9413:
        /* <DEDUP_REMOVED lines=17> */
.L_x_9422:
        /* <DEDUP_REMOVED lines=13> */
.L_x_9424:
[----:B------:R-:W-:Y:S05]  /*e7a0*/  BSYNC.RECONVERGENT B2 ;  /* 0x0000000000027941 */ /* 0x000fea0003800200 */
.L_x_9423:
        /* <DEDUP_REMOVED lines=61> */
.L_x_9421:
[----:B------:R-:W-:Y:S05]  /*eb80*/  BSYNC.RECONVERGENT B1 ;  /* 0x0000000000017941 */ /* 0x000fea0003800200 */
.L_x_9420:
        /* <DEDUP_REMOVED lines=11> */
.L_x_9419:
[----:B------:R-:W-:Y:S02]  /*ec40*/  F2FP.BF16.F32.PACK_AB R167, RZ, R173 ;  /* 0x000000adffa7723e */ /* 0x000fe400000010ff */
[----:B------:R-:W-:Y:S02]  /*ec50*/  PRMT R166, R184, 0x5410, R186 ;  /* 0x00005410b8a67816 */ /* 0x000fe400000000ba */
[----:B------:R-:W-:Y:S02]  /*ec60*/  PRMT R165, R180, 0x5410, R182 ;  /* 0x00005410b4a57816 */ /* 0x000fe400000000b6 */
[----:B------:R-:W-:Y:S02]  /*ec70*/  PRMT R164, R178, 0x5410, R176 ;  /* 0x00005410b2a47816 */ /* 0x000fe400000000b0 */
[----:B------:R-:W-:-:S07]  /*ec80*/  PRMT R167, R190, 0x5410, R167 ;  /* 0x00005410bea77816 */ /* 0x000fce00000000a7 */
.L_x_9376:
        /* <DEDUP_REMOVED lines=25> */
.L_x_9425:
[----:B------:R-:W-:Y:S02]  /*ee20*/  VIADD R231, R231, 0x80 ;  /* 0x00000080e7e77836 */ /* 0x000fe40000000000 */
[----:B------:R-:W-:-:S07]  /*ee30*/  VIADD R229, R229, 0x80 ;  /* 0x00000080e5e57836 */ /* 0x000fce0000000000 */
.L_x_9326:
[----:B------:R-:W-:Y:S05]  /*ee40*/  BSYNC.RECONVERGENT B0 ;  /* 0x0000000000007941 */ /* 0x000fea0003800200 */
.L_x_9325:
[----:B------:R-:W-:Y:S01]  /*ee50*/  ISETP.GE.U32.AND P2, PT, R4, 0x180, PT ;  /* 0x000001800400780c */ /* 0x000fe20003f46070 */
[----:B------:R-:W-:Y:S03]  /*ee60*/  BSSY.RECONVERGENT B0, `(.L_x_9426) ;  /* 0x00006dc000007945 */ /* 0x000fe60003800200 */
[----:B------:R-:W-:-:S09]  /*ee70*/  P2R R32, PR, RZ, 0x4 ;  /* 0x00000004ff207803 */ /* 0x000fd20000000000 */
[----:B------:R-:W-:Y:S05]  /*ee80*/  @!P2 BRA `(.L_x_9427) ;  /* 0x0000006c0064a947 */ /* 0x000fea0003800000 */
[----:B------:R-:W-:Y:S01]  /*ee90*/  ISETP.NE.U32.AND P2, PT, RZ, UR8, PT ;  /* 0x00000008ff007c0c */ /* 0x000fe2000bf45070 */
[----:B012---:R-:W0:Y:S03]  /*eea0*/  @P0 LDC.64 R166, c[0x0][0x390] ;  /* 0x0000e400ffa60b82 */ /* 0x007e260000000a00 */
        /* <DEDUP_REMOVED lines=28> */
.L_x_9432:
        /* <DEDUP_REMOVED lines=13> */
.L_x_9434:
[----:B------:R-:W-:Y:S05]  /*f140*/  BSYNC.RECONVERGENT B2 ;  /* 0x0000000000027941 */ /* 0x000fea0003800200 */
.L_x_9433:
        /* <DEDUP_REMOVED lines=61> */
.L_x_9431:
[----:B------:R-:W-:Y:S05]  /*f520*/  BSYNC.RECONVERGENT B1 ;  /* 0x0000000000017941 */ /* 0x000fea0003800200 */
.L_x_9430:
        /* <DEDUP_REMOVED lines=11> */
.L_x_9429:
        /* <DEDUP_REMOVED lines=22> */
.L_x_9438:
        /* <DEDUP_REMOVED lines=13> */
.L_x_9440:
[----:B------:R-:W-:Y:S05]  /*f810*/  BSYNC.RECONVERGENT B2 ;  /* 0x0000000000027941 */ /* 0x000fea0003800200 */
.L_x_9439:
        /* <DEDUP_REMOVED lines=61> */
.L_x_9437:
[----:B------:R-:W-:Y:S05]  /*fbf0*/  BSYNC.RECONVERGENT B1 ;  /* 0x0000000000017941 */ /* 0x000fea0003800200 */
.L_x_9436:
        /* <DEDUP_REMOVED lines=13> */
.L_x_9435:
        /* <DEDUP_REMOVED lines=21> */
.L_x_9444:
        /* <DEDUP_REMOVED lines=13> */
.L_x_9446:
[----:B------:R-:W-:Y:S05]  /*fef0*/  BSYNC.RECONVERGENT B2 ;  /* 0x0000000000027941 */ /* 0x000fea0003800200 */
.L_x_9445:
        /* <DEDUP_REMOVED lines=61> */
.L_x_9443:
[----:B------:R-:W-:Y:S05]  /*102d0*/  BSYNC.RECONVERGENT B1 ;  /* 0x0000000000017941 */ /* 0x000fea0003800200 */
.L_x_9442:
        /* <DEDUP_REMOVED lines=11> */
.L_x_9441:
        /* <DEDUP_REMOVED lines=22> */
.L_x_9450:
        /* <DEDUP_REMOVED lines=13> */
.L_x_9452:
[----:B------:R-:W-:Y:S05]  /*105c0*/  BSYNC.RECONVERGENT B2 ;  /* 0x0000000000027941 */ /* 0x000fea0003800200 */
.L_x_9451:
        /* <DEDUP_REMOVED lines=61> */
.L_x_9449:
[----:B------:R-:W-:Y:S05]  /*109a0*/  BSYNC.RECONVERGENT B1 ;  /* 0x0000000000017941 */ /* 0x000fea0003800200 */
.L_x_9448:
        /* <DEDUP_REMOVED lines=12> */
[----:B------:R-:W-:-:S07]  /*10a70*/  FFMA.FTZ R181, R164, R99, R181 ;  /* 0x00000063a4b57223 */ /* 0x000fce00000100b5 */
.L_x_9447:
[----:B------:R-:W-:Y:S01]  /*10a80*/  F2FP.BF16.F32.PACK_AB R182, RZ, R181 ;  /* 0x000000b5ffb6723e */ /* 0x000fe200000010ff */
[----:B------:R-:W-:Y:S01]  /*10a90*/  @!P2 IMAD.U32 R183, R38, 0x10000, RZ ;  /* 0x0001000026b7a824 */ /* 0x000fe200078e00ff */
[----:B------:R-:W-:Y:S01]  /*10aa0*/  @!P2 MOV R164, R165 ;  /* 0x000000a500a4a202 */ /* 0x000fe20000000f00 */
        /* <DEDUP_REMOVED lines=18> */
.L_x_9456:
        /* <DEDUP_REMOVED lines=13> */
.L_x_9458:
[----:B------:R-:W-:Y:S05]  /*10ca0*/  BSYNC.RECONVERGENT B2 ;  /* 0x0000000000027941 */ /* 0x000fea0003800200 */
.L_x_9457:
        /* <DEDUP_REMOVED lines=61> */
.L_x_9455:
[----:B------:R-:W-:Y:S05]  /*11080*/  BSYNC.RECONVERGENT B1 ;  /* 0x0000000000017941 */ /* 0x000fea0003800200 */
.L_x_9454:
[----:B------:R-:W-:Y:S01]  /*11090*/  HFMA2 R165, -RZ, RZ, 0.1171875, 0 ;  /* 0x2f800000ffa57431 */ /* 0x000fe200000001ff */
[----:B------:R-:W-:Y:S01]  /*110a0*/  I2FP.F32.U32 R20, R20 ;  /* 0x0000001400147245 */ /* 0x000fe20000201000 */
[----:B------:R-:W-:Y:S01]  /*110b0*/  IMAD.U32 R30, R42, 0x10000, RZ ;  /* 0x000100002a1e7824 */ /* 0x000fe200078e00ff */
[----:B------:R-:W-:-:S03]  /*110c0*/  SHF.L.U32 R166, R38, 0x10, RZ ;  /* 0x0000001026a67819 */ /* 0x000fc600000006ff */
[----:B------:R-:W-:Y:S01]  /*110d0*/  FMUL.FTZ R30, R30, UR13 ;  /* 0x0000000d1e1e7c20 */ /* 0x000fe20008410000 */
[----:B------:R-:W-:-:S03]  /*110e0*/  FFMA.FTZ R20, R20, R165, 1.1641532182693481445e-10 ;  /* 0x2f00000014147423 */ /* 0x000fc600000100a5 */
[----:B------:R-:W-:Y:S02]  /*110f0*/  FMUL.FTZ R30, R30, UR12 ;  /* 0x0000000c1e1e7c20 */ /* 0x000fe40008410000 */
[----:B------:R-:W-:-:S04]  /*11100*/  FSETP.GTU.FTZ.AND P3, PT, R20, UR10, PT ;  /* 0x0000000a14007c0b */ /* 0x000fc8000bf7c000 */
[----:B------:R-:W-:Y:S02]  /*11110*/  FSEL R183, R30, RZ, !P3 ;  /* 0x000000ff1eb77208 */ /* 0x000fe40005800000 */
[----:B------:R-:W-:-:S03]  /*11120*/  SEL R20, RZ, 0x1, P3 ;  /* 0x00000001ff147807 */ /* 0x000fc60001800000 */
[----:B------:R-:W-:-:S07]  /*11130*/  FFMA.FTZ R183, R183, R92, R166 ;  /* 0x0000005cb7b77223 */ /* 0x000fce00000100a6 */
.L_x_9453:
        /* <DEDUP_REMOVED lines=22> */
.L_x_9462:
        /* <DEDUP_REMOVED lines=13> */
.L_x_9464:
[----:B------:R-:W-:Y:S05]  /*11370*/  BSYNC.RECONVERGENT B2 ;  /* 0x0000000000027941 */ /* 0x000fea0003800200 */
.L_x_9463:
        /* <DEDUP_REMOVED lines=61> */
.L_x_9461:
[----:B------:R-:W-:Y:S05]  /*11750*/  BSYNC.RECONVERGENT B1 ;  /* 0x0000000000017941 */ /* 0x000fea0003800200 */
.L_x_9460:
        /* <DEDUP_REMOVED lines=13> */
.L_x_9459:
        /* <DEDUP_REMOVED lines=21> */
.L_x_9468:
        /* <DEDUP_REMOVED lines=13> */
.L_x_9470:
[----:B------:R-:W-:Y:S05]  /*11a50*/  BSYNC.RECONVERGENT B2 ;  /* 0x0000000000027941 */ /* 0x000fea0003800200 */
.L_x_9469:
        /* <DEDUP_REMOVED lines=60> */
[----:B------:R-:W-:-:S07]  /*11e20*/  LOP3.LUT R26, R191, R166, R165, 0x96, !PT ;  /* 0x000000a6bf1a7212 */ /* 0x000fce00078e96a5 */
.L_x_9467:
[----:B------:R-:W-:Y:S05]  /*11e30*/  BSYNC.RECONVERGENT B1 ;  /* 0x0000000000017941 */ /* 0x000fea0003800200 */
.L_x_9466:
        /* <DEDUP_REMOVED lines=11> */
.L_x_9465:
        /* <DEDUP_REMOVED lines=22> */
.L_x_9474:
        /* <DEDUP_REMOVED lines=13> */
.L_x_9476:
[----:B------:R-:W-:Y:S05]  /*12120*/  BSYNC.RECONVERGENT B2 ;  /* 0x0000000000027941 */ /* 0x000fea0003800200 */
.L_x_9475:
        /* <DEDUP_REMOVED lines=61> */
.L_x_9473:
[----:B------:R-:W-:Y:S05]  /*12500*/  BSYNC.RECONVERGENT B1 ;  /* 0x0000000000017941 */ /* 0x000fea0003800200 */
.L_x_9472:
        /* <DEDUP_REMOVED lines=13> */
.L_x_9471:
[----:B------:R-:W-:Y:S02]  /*125e0*/  F2FP.BF16.F32.PACK_AB R167, RZ, R191 ;  /* 0x000000bfffa7723e */ /* 0x000fe400000010ff */
[----:B------:R-:W-:Y:S02]  /*125f0*/  PRMT R166, R192, 0x5410, R194 ;  /* 0x00005410c0a67816 */ /* 0x000fe400000000c2 */
[----:B------:R-:W-:Y:S02]  /*12600*/  PRMT R165, R184, 0x5410, R182 ;  /* 0x00005410b8a57816 */ /* 0x000fe400000000b6 */
[----:B------:R-:W-:Y:S02]  /*12610*/  PRMT R164, R180, 0x5410, R178 ;  /* 0x00005410b4a47816 */ /* 0x000fe400000000b2 */
[----:B------:R-:W-:Y:S01]  /*12620*/  PRMT R167, R196, 0x5410, R167 ;  /* 0x00005410c4a77816 */ /* 0x000fe200000000a7 */
[----:B------:R-:W-:Y:S06]  /*12630*/  BRA `(.L_x_9477) ;  /* 0x00000034000c7947 */ /* 0x000fec0003800000 */
.L_x_9428:
        /* <DEDUP_REMOVED lines=20> */
.L_x_9481:
        /* <DEDUP_REMOVED lines=13> */
.L_x_9483:
[----:B------:R-:W-:Y:S05]  /*12850*/  BSYNC.RECONVERGENT B2 ;  /* 0x0000000000027941 */ /* 0x000fea0003800200 */
.L_x_9482:
        /* <DEDUP_REMOVED lines=60> */
.L_x_9480:
[----:B------:R-:W-:Y:S05]  /*12c20*/  BSYNC.RECONVERGENT B1 ;  /* 0x0000000000017941 */ /* 0x000fea0003800200 */
.L_x_9479:
        /* <DEDUP_REMOVED lines=8> */
[----:B------:R-:W-:-:S05]  /*12cb0*/  FSEL R175, R30, RZ, !P2 ;  /* 0x000000ff1eaf7208 */ /* 0x000fca0005000000 */
[----:B------:R-:W-:-:S07]  /*12cc0*/  FMUL.FTZ R175, R175, R96 ;  /* 0x00000060afaf7220 */ /* 0x000fce0000410000 */
.L_x_9478:
[----:B------:R-:W-:Y:S01]  /*12cd0*/  F2FP.BF16.F32.PACK_AB R180, RZ, R175 ;  /* 0x000000afffb4723e */ /* 0x000fe200000010ff */
[----:B------:R-:W-:Y:S01]  /*12ce0*/  IMAD.MOV.U32 R177, RZ, RZ, RZ ;  /* 0x000000ffffb17224 */ /* 0x000fe200078e00ff */
[----:B------:R-:W-:Y:S01]  /*12cf0*/  MOV R30, R164 ;  /* 0x000000a4001e7202 */ /* 0x000fe20000000f00 */
        /* <DEDUP_REMOVED lines=14> */
.L_x_9487:
        /* <DEDUP_REMOVED lines=13> */
.L_x_9489:
[----:B------:R-:W-:Y:S05]  /*12eb0*/  BSYNC.RECONVERGENT B2 ;  /* 0x0000000000027941 */ /* 0x000fea0003800200 */
.L_x_9488:
        /* <DEDUP_REMOVED lines=21> */
[----:B------:R-:W-:Y:S02]  /*13010*/  VIADD R165, R188, 0x78dde6e4 ;  /* 0x78dde6e4bca57836 */ /* 0x000fe40000000000 */
[----:B------:R-:W-:Y:S01]  /*13020*/  IMAD.MOV.U32 R30, RZ, RZ, RZ ;  /* 0x000000ffff1e7224 */ /* 0x000fe200078e00ff */
        /* <DEDUP_REMOVED lines=38> */
.L_x_9486:
[----:B------:R-:W-:Y:S05]  /*13290*/  BSYNC.RECONVERGENT B1 ;  /* 0x0000000000017941 */ /* 0x000fea0003800200 */
.L_x_9485:
        /* <DEDUP_REMOVED lines=11> */
.L_x_9484:
[----:B------:R-:W-:Y:S01]  /*13350*/  F2FP.BF16.F32.PACK_AB R178, RZ, R177 ;  /* 0x000000b1ffb2723e */ /* 0x000fe200000010ff */
[----:B------:R-:W-:Y:S01]  /*13360*/  IMAD.MOV.U32 R164, RZ, RZ, R30 ;  /* 0x000000ffffa47224 */ /* 0x000fe200078e001e */
[----:B------:R-:W-:Y:S01]  /*13370*/  MOV R179, RZ ;  /* 0x000000ff00b37202 */ /* 0x000fe20000000f00 */
        /* <DEDUP_REMOVED lines=14> */
.L_x_9493:
        /* <DEDUP_REMOVED lines=13> */
.L_x_9495:
[----:B------:R-:W-:Y:S05]  /*13530*/  BSYNC.RECONVERGENT B2 ;  /* 0x0000000000027941 */ /* 0x000fea0003800200 */
.L_x_9494:
        /* <DEDUP_REMOVED lines=61> */
.L_x_9492:
[----:B------:R-:W-:Y:S05]  /*13910*/  BSYNC.RECONVERGENT B1 ;  /* 0x0000000000017941 */ /* 0x000fea0003800200 */
.L_x_9491:
        /* <DEDUP_REMOVED lines=10> */
.L_x_9490:
        /* <DEDUP_REMOVED lines=17> */
.L_x_9499:
        /* <DEDUP_REMOVED lines=13> */
.L_x_9501:
[----:B------:R-:W-:Y:S05]  /*13ba0*/  BSYNC.RECONVERGENT B2 ;  /* 0x0000000000027941 */ /* 0x000fea0003800200 */
.L_x_9500:
        /* <DEDUP_REMOVED lines=61> */
.L_x_9498:
[----:B------:R-:W-:Y:S05]  /*13f80*/  BSYNC.RECONVERGENT B1 ;  /* 0x0000000000017941 */ /* 0x000fea0003800200 */
.L_x_9497:
        /* <DEDUP_REMOVED lines=11> */
.L_x_9496:
        /* <DEDUP_REMOVED lines=17> */
.L_x_9505:
        /* <DEDUP_REMOVED lines=13> */
.L_x_9507:
[----:B------:R-:W-:Y:S05]  /*14220*/  BSYNC.RECONVERGENT B2 ;  /* 0x0000000000027941 */ /* 0x000fea0003800200 */
.L_x_9506:
        /* <DEDUP_REMOVED lines=61> */
.L_x_9504:
[----:B------:R-:W-:Y:S05]  /*14600*/  BSYNC.RECONVERGENT B1 ;  /* 0x0000000000017941 */ /* 0x000fea0003800200 */
.L_x_9503:
        /* <DEDUP_REMOVED lines=10> */
.L_x_9502:
        /* <DEDUP_REMOVED lines=17> */
.L_x_9511:
        /* <DEDUP_REMOVED lines=13> */
.L_x_9513:
[----:B------:R-:W-:Y:S05]  /*14890*/  BSYNC.RECONVERGENT B2 ;  /* 0x0000000000027941 */ /* 0x000fea0003800200 */
.L_x_9512:
        /* <DEDUP_REMOVED lines=61> */
.L_x_9510:
[----:B------:R-:W-:Y:S05]  /*14c70*/  BSYNC.RECONVERGENT B1 ;  /* 0x0000000000017941 */ /* 0x000fea0003800200 */
.L_x_9509:
        /* <DEDUP_REMOVED lines=11> */
.L_x_9508:
        /* <DEDUP_REMOVED lines=17> */
.L_x_9517:
        /* <DEDUP_REMOVED lines=13> */
.L_x_9519:
[----:B------:R-:W-:Y:S05]  /*14f10*/  BSYNC.RECONVERGENT B2 ;  /* 0x0000000000027941 */ /* 0x000fea0003800200 */
.L_x_9518:
        /* <DEDUP_REMOVED lines=61> */
.L_x_9516:
[----:B------:R-:W-:Y:S05]  /*152f0*/  BSYNC.RECONVERGENT B1 ;  /* 0x0000000000017941 */ /* 0x000fea0003800200 */
.L_x_9515:
        /* <DEDUP_REMOVED lines=10> */
.L_x_9514:
        /* <DEDUP_REMOVED lines=17> */
.L_x_9523:
        /* <DEDUP_REMOVED lines=13> */
.L_x_9525:
[----:B------:R-:W-:Y:S05]  /*15580*/  BSYNC.RECONVERGENT B2 ;  /* 0x0000000000027941 */ /* 0x000fea0003800200 */
.L_x_9524:
        /* <DEDUP_REMOVED lines=61> */
.L_x_9522:
[----:B------:R-:W-:Y:S05]  /*15960*/  BSYNC.RECONVERGENT B1 ;  /* 0x0000000000017941 */ /* 0x000fea0003800200 */
.L_x_9521:
        /* <DEDUP_REMOVED lines=11> */
.L_x_9520:
[----:B------:R-:W-:Y:S02]  /*15a20*/  F2FP.BF16.F32.PACK_AB R167, RZ, R191 ;  /* 0x000000bfffa7723e */ /* 0x000fe400000010ff */
[----:B------:R-:W-:Y:S02]  /*15a30*/  PRMT R166, R192, 0x5410, R194 ;  /* 0x00005410c0a67816 */ /* 0x000fe400000000c2 */
[----:B------:R-:W-:Y:S02]  /*15a40*/  PRMT R165, R184, 0x5410, R182 ;  /* 0x00005410b8a57816 */ /* 0x000fe400000000b6 */
[----:B------:R-:W-:Y:S02]  /*15a50*/  PRMT R164, R180, 0x5410, R178 ;  /* 0x00005410b4a47816 */ /* 0x000fe400000000b2 */
[----:B------:R-:W-:-:S07]  /*15a60*/  PRMT R167, R186, 0x5410, R167 ;  /* 0x00005410baa77816 */ /* 0x000fce00000000a7 */
.L_x_9477:
        /* <DEDUP_REMOVED lines=25> */
.L_x_9526:
[----:B------:R-:W-:Y:S01]  /*15c00*/  IADD3 R231, PT, PT, R231, 0x80, RZ ;  /* 0x00000080e7e77810 */ /* 0x000fe20007ffe0ff */
[----:B------:R-:W-:-:S07]  /*15c10*/  VIADD R229, R229, 0x80 ;  /* 0x00000080e5e57836 */ /* 0x000fce0000000000 */
.L_x_9427:
[----:B------:R-:W-:Y:S05]  /*15c20*/  BSYNC.RECONVERGENT B0 ;  /* 0x0000000000007941 */ /* 0x000fea0003800200 */
.L_x_9426:
        /* <DEDUP_REMOVED lines=33> */
.L_x_9533:
        /* <DEDUP_REMOVED lines=13> */
.L_x_9535:
[----:B------:R-:W-:Y:S05]  /*15f10*/  BSYNC.RECONVERGENT B2 ;  /* 0x0000000000027941 */ /* 0x000fea0003800200 */
.L_x_9534:
        /* <DEDUP_REMOVED lines=61> */
.L_x_9532:
[----:B------:R-:W-:Y:S05]  /*162f0*/  BSYNC.RECONVERGENT B1 ;  /* 0x0000000000017941 */ /* 0x000fea0003800200 */
.L_x_9531:
        /* <DEDUP_REMOVED lines=11> */
.L_x_9530:
        /* <DEDUP_REMOVED lines=22> */
.L_x_9539:
        /* <DEDUP_REMOVED lines=13> */
.L_x_9541:
[----:B------:R-:W-:Y:S05]  /*165e0*/  BSYNC.RECONVERGENT B2 ;  /* 0x0000000000027941 */ /* 0x000fea0003800200 */
.L_x_9540:
        /* <DEDUP_REMOVED lines=61> */
.L_x_9538:
[----:B------:R-:W-:Y:S05]  /*169c0*/  BSYNC.RECONVERGENT B1 ;  /* 0x0000000000017941 */ /* 0x000fea0003800200 */
.L_x_9537:
        /* <DEDUP_REMOVED lines=13> */
.L_x_9536:
        /* <DEDUP_REMOVED lines=21> */
.L_x_9545:
        /* <DEDUP_REMOVED lines=13> */
.L_x_9547:
[----:B------:R-:W-:Y:S05]  /*16cc0*/  BSYNC.RECONVERGENT B2 ;  /* 0x0000000000027941 */ /* 0x000fea0003800200 */
.L_x_9546:
        /* <DEDUP_REMOVED lines=61> */
.L_x_9544:
[----:B------:R-:W-:Y:S05]  /*170a0*/  BSYNC.RECONVERGENT B1 ;  /* 0x0000000000017941 */ /* 0x000fea0003800200 */
.L_x_9543:
        /* <DEDUP_REMOVED lines=11> */
.L_x_9542:
        /* <DEDUP_REMOVED lines=22> */
.L_x_9551:
        /* <DEDUP_REMOVED lines=13> */
.L_x_9553:
[----:B------:R-:W-:Y:S05]  /*17390*/  BSYNC.RECONVERGENT B2 ;  /* 0x0000000000027941 */ /* 0x000fea0003800200 */
.L_x_9552:
        /* <DEDUP_REMOVED lines=61> */
.L_x_9550:
[----:B------:R-:W-:Y:S05]  /*17770*/  BSYNC.RECONVERGENT B1 ;  /* 0x0000000000017941 */ /* 0x000fea0003800200 */
.L_x_9549:
        /* <DEDUP_REMOVED lines=13> */
.L_x_9548:
        /* <DEDUP_REMOVED lines=21> */
.L_x_9557:
        /* <DEDUP_REMOVED lines=13> */
.L_x_9559:
[----:B------:R-:W-:Y:S05]  /*17a70*/  BSYNC.RECONVERGENT B2 ;  /* 0x0000000000027941 */ /* 0x000fea0003800200 */
.L_x_9558:
        /* <DEDUP_REMOVED lines=61> */
.L_x_9556:
[----:B------:R-:W-:Y:S05]  /*17e50*/  BSYNC.RECONVERGENT B1 ;  /* 0x0000000000017941 */ /* 0x000fea0003800200 */
.L_x_9555:
        /* <DEDUP_REMOVED lines=11> */
.L_x_9554:
        /* <DEDUP_REMOVED lines=22> */
.L_x_9563:
        /* <DEDUP_REMOVED lines=13> */
.L_x_9565:
[----:B------:R-:W-:Y:S05]  /*18140*/  BSYNC.RECONVERGENT B2 ;  /* 0x0000000000027941 */ /* 0x000fea0003800200 */
.L_x_9564:
        /* <DEDUP_REMOVED lines=61> */
.L_x_9562:
[----:B------:R-:W-:Y:S05]  /*18520*/  BSYNC.RECONVERGENT B1 ;  /* 0x0000000000017941 */ /* 0x000fea0003800200 */
.L_x_9561:
        /* <DEDUP_REMOVED lines=13> */
.L_x_9560:
        /* <DEDUP_REMOVED lines=21> */
.L_x_9569:
        /* <DEDUP_REMOVED lines=13> */
.L_x_9571:
[----:B------:R-:W-:Y:S05]  /*18820*/  BSYNC.RECONVERGENT B2 ;  /* 0x0000000000027941 */ /* 0x000fea0003800200 */
.L_x_9570:
        /* <DEDUP_REMOVED lines=61> */
.L_x_9568:
[----:B------:R-:W-:Y:S05]  /*18c00*/  BSYNC.RECONVERGENT B1 ;  /* 0x0000000000017941 */ /* 0x000fea0003800200 */
.L_x_9567:
        /* <DEDUP_REMOVED lines=11> */
.L_x_9566:
        /* <DEDUP_REMOVED lines=22> */
.L_x_9575:
        /* <DEDUP_REMOVED lines=13> */
.L_x_9577:
[----:B------:R-:W-:Y:S05]  /*18ef0*/  BSYNC.RECONVERGENT B2 ;  /* 0x0000000000027941 */ /* 0x000fea0003800200 */
.L_x_9576:
        /* <DEDUP_REMOVED lines=61> */
.L_x_9574:
[----:B------:R-:W-:Y:S05]  /*192d0*/  BSYNC.RECONVERGENT B1 ;  /* 0x0000000000017941 */ /* 0x000fea0003800200 */
.L_x_9573:
        /* <DEDUP_REMOVED lines=13> */
.L_x_9572:
[----:B------:R-:W-:Y:S02]  /*193b0*/  F2FP.BF16.F32.PACK_AB R167, RZ, R227 ;  /* 0x000000e3ffa7723e */ /* 0x000fe400000010ff */
[----:B------:R-:W-:Y:S02]  /*193c0*/  PRMT R166, R186, 0x5410, R190 ;  /* 0x00005410baa67816 */ /* 0x000fe400000000be */
[----:B------:R-:W-:Y:S02]  /*193d0*/  PRMT R165, R184, 0x5410, R182 ;  /* 0x00005410b8a57816 */ /* 0x000fe400000000b6 */
[----:B------:R-:W-:Y:S02]  /*193e0*/  PRMT R164, R180, 0x5410, R178 ;  /* 0x00005410b4a47816 */ /* 0x000fe400000000b2 */
[----:B------:R-:W-:Y:S01]  /*193f0*/  PRMT R167, R194, 0x5410, R167 ;  /* 0x00005410c2a77816 */ /* 0x000fe200000000a7 */
[----:B------:R-:W-:Y:S06]  /*19400*/  BRA `(.L_x_9578) ;  /* 0x0000003400107947 */ /* 0x000fec0003800000 */
.L_x_9529:
        /* <DEDUP_REMOVED lines=20> */
.L_x_9582:
        /* <DEDUP_REMOVED lines=13> */
.L_x_9584:
[----:B------:R-:W-:Y:S05]  /*19620*/  BSYNC.RECONVERGENT B2 ;  /* 0x0000000000027941 */ /* 0x000fea0003800200 */
.L_x_9583:
        /* <DEDUP_REMOVED lines=61> */
.L_x_9581:
[----:B------:R-:W-:Y:S05]  /*19a00*/  BSYNC.RECONVERGENT B1 ;  /* 0x0000000000017941 */ /* 0x000fea0003800200 */
.L_x_9580:
        /* <DEDUP_REMOVED lines=10> */
.L_x_9579:
        /* <DEDUP_REMOVED lines=17> */
.L_x_9588:
        /* <DEDUP_REMOVED lines=13> */
.L_x_9590:
[----:B------:R-:W-:Y:S05]  /*19c90*/  BSYNC.RECONVERGENT B2 ;  /* 0x0000000000027941 */ /* 0x000fea0003800200 */
.L_x_9589:
        /* <DEDUP_REMOVED lines=61> */
.L_x_9587:
[----:B------:R-:W-:Y:S05]  /*1a070*/  BSYNC.RECONVERGENT B1 ;  /* 0x0000000000017941 */ /* 0x000fea0003800200 */
.L_x_9586:
        /* <DEDUP_REMOVED lines=11> */
.L_x_9585:
        /* <DEDUP_REMOVED lines=17> */
.L_x_9594:
        /* <DEDUP_REMOVED lines=13> */
.L_x_9596:
[----:B------:R-:W-:Y:S05]  /*1a310*/  BSYNC.RECONVERGENT B2 ;  /* 0x0000000000027941 */ /* 0x000fea0003800200 */
.L_x_9595:
        /* <DEDUP_REMOVED lines=61> */
.L_x_9593:
[----:B------:R-:W-:Y:S05]  /*1a6f0*/  BSYNC.RECONVERGENT B1 ;  /* 0x0000000000017941 */ /* 0x000fea0003800200 */
.L_x_9592:
        /* <DEDUP_REMOVED lines=10> */
.L_x_9591:
        /* <DEDUP_REMOVED lines=17> */
.L_x_9600:
        /* <DEDUP_REMOVED lines=13> */
.L_x_9602:
[----:B------:R-:W-:Y:S05]  /*1a980*/  BSYNC.RECONVERGENT B2 ;  /* 0x0000000000027941 */ /* 0x000fea0003800200 */
.L_x_9601:
        /* <DEDUP_REMOVED lines=61> */
.L_x_9599:
[----:B------:R-:W-:Y:S05]  /*1ad60*/  BSYNC.RECONVERGENT B1 ;  /* 0x0000000000017941 */ /* 0x000fea0003800200 */
.L_x_9598:
        /* <DEDUP_REMOVED lines=11> */
.L_x_9597:
        /* <DEDUP_REMOVED lines=17> */
.L_x_9606:
        /* <DEDUP_REMOVED lines=13> */
.L_x_9608:
[----:B------:R-:W-:Y:S05]  /*1b000*/  BSYNC.RECONVERGENT B2 ;  /* 0x0000000000027941 */ /* 0x000fea0003800200 */
.L_x_9607:
        /* <DEDUP_REMOVED lines=61> */
.L_x_9605:
[----:B------:R-:W-:Y:S05]  /*1b3e0*/  BSYNC.RECONVERGENT B1 ;  /* 0x0000000000017941 */ /* 0x000fea0003800200 */
.L_x_9604:
        /* <DEDUP_REMOVED lines=10> */
.L_x_9603:
        /* <DEDUP_REMOVED lines=17> */
.L_x_9612:
        /* <DEDUP_REMOVED lines=13> */
.L_x_9614:
[----:B------:R-:W-:Y:S05]  /*1b670*/  BSYNC.RECONVERGENT B2 ;  /* 0x0000000000027941 */ /* 0x000fea0003800200 */
.L_x_9613:
        /* <DEDUP_REMOVED lines=61> */
.L_x_9611:
[----:B------:R-:W-:Y:S05]  /*1ba50*/  BSYNC.RECONVERGENT B1 ;  /* 0x0000000000017941 */ /* 0x000fea0003800200 */
.L_x_9610:
        /* <DEDUP_REMOVED lines=11> */
.L_x_9609:
        /* <DEDUP_REMOVED lines=17> */
.L_x_9618:
        /* <DEDUP_REMOVED lines=13> */
.L_x_9620:
[----:B------:R-:W-:Y:S05]  /*1bcf0*/  BSYNC.RECONVERGENT B2 ;  /* 0x0000000000027941 */ /* 0x000fea0003800200 */
.L_x_9619:
        /* <DEDUP_REMOVED lines=61> */
.L_x_9617:
[----:B------:R-:W-:Y:S05]  /*1c0d0*/  BSYNC.RECONVERGENT B1 ;  /* 0x0000000000017941 */ /* 0x000fea0003800200 */
.L_x_9616:
        /* <DEDUP_REMOVED lines=10> */
.L_x_9615:
        /* <DEDUP_REMOVED lines=17> */
.L_x_9624:
        /* <DEDUP_REMOVED lines=13> */
.L_x_9626:
[----:B------:R-:W-:Y:S05]  /*1c360*/  BSYNC.RECONVERGENT B2 ;  /* 0x0000000000027941 */ /* 0x000fea0003800200 */
.L_x_9625:
        /* <DEDUP_REMOVED lines=61> */
.L_x_9623:
[----:B------:R-:W-:Y:S05]  /*1c740*/  BSYNC.RECONVERGENT B1 ;  /* 0x0000000000017941 */ /* 0x000fea0003800200 */
.L_x_9622:
        /* <DEDUP_REMOVED lines=11> */
.L_x_9621:
[----:B------:R-:W-:Y:S02]  /*1c800*/  F2FP.BF16.F32.PACK_AB R167, RZ, R227 ;  /* 0x000000e3ffa7723e */ /* 0x000fe400000010ff */
[----:B------:R-:W-:Y:S02]  /*1c810*/  PRMT R166, R186, 0x5410, R190 ;  /* 0x00005410baa67816 */ /* 0x000fe400000000be */
[----:B------:R-:W-:Y:S02]  /*1c820*/  PRMT R165, R184, 0x5410, R182 ;  /* 0x00005410b8a57816 */ /* 0x000fe400000000b6 */
[----:B------:R-:W-:Y:S02]  /*1c830*/  PRMT R164, R180, 0x5410, R178 ;  /* 0x00005410b4a47816 */ /* 0x000fe400000000b2 */
[----:B------:R-:W-:-:S07]  /*1c840*/  PRMT R167, R192, 0x5410, R167 ;  /* 0x00005410c0a77816 */ /* 0x000fce00000000a7 */
.L_x_9578:
        /* <DEDUP_REMOVED lines=25> */
.L_x_9627:
[----:B------:R-:W-:Y:S01]  /*1c9e0*/  IADD3 R231, PT, PT, R231, 0x80, RZ ;  /* 0x00000080e7e77810 */ /* 0x000fe20007ffe0ff */
[----:B------:R-:W-:-:S07]  /*1c9f0*/  VIADD R229, R229, 0x80 ;  /* 0x00000080e5e57836 */ /* 0x000fce0000000000 */
.L_x_9528:
[----:B------:R-:W-:Y:S05]  /*1ca00*/  BSYNC.RECONVERGENT B0 ;  /* 0x0000000000007941 */ /* 0x000fea0003800200 */
.L_x_9527:
        /* <DEDUP_REMOVED lines=33> */
.L_x_9634:
        /* <DEDUP_REMOVED lines=13> */
.L_x_9636:
[----:B------:R-:W-:Y:S05]  /*1ccf0*/  BSYNC.RECONVERGENT B2 ;  /* 0x0000000000027941 */ /* 0x000fea0003800200 */
.L_x_9635:
        /* <DEDUP_REMOVED lines=59> */
[----:B------:R-:W-:Y:S01]  /*1d0b0*/  HFMA2 R164, -RZ, RZ, 0, 0 ;  /* 0x00000000ffa47431 */ /* 0x000fe200000001ff */
[----:B------:R-:W-:-:S07]  /*1d0c0*/  MOV R174, R166 ;  /* 0x000000a600ae7202 */ /* 0x000fce0000000f00 */
.L_x_9633:
[----:B------:R-:W-:Y:S05]  /*1d0d0*/  BSYNC.RECONVERGENT B1 ;  /* 0x0000000000017941 */ /* 0x000fea0003800200 */
.L_x_9632:
        /* <DEDUP_REMOVED lines=8> */
[----:B------:R-:W-:Y:S01]  /*1d160*/  FSEL R207, R30, RZ, !P5 ;  /* 0x000000ff1ecf7208 */ /* 0x000fe20006800000 */
[----:B------:R-:W-:-:S04]  /*1d170*/  IMAD.U32 R30, R36, 0x10000, RZ ;  /* 0x00010000241e7824 */ /* 0x000fc800078e00ff */
[----:B------:R-:W-:-:S07]  /*1d180*/  FFMA.FTZ R207, R207, R48, R30 ;  /* 0x00000030cfcf7223 */ /* 0x000fce000001001e */
.L_x_9631:
        /* <DEDUP_REMOVED lines=22> */
.L_x_9640:
        /* <DEDUP_REMOVED lines=13> */
.L_x_9642:
[----:B------:R-:W-:Y:S05]  /*1d3c0*/  BSYNC.RECONVERGENT B2 ;  /* 0x0000000000027941 */ /* 0x000fea0003800200 */
.L_x_9641:
        /* <DEDUP_REMOVED lines=61> */
.L_x_9639:
[----:B------:R-:W-:Y:S05]  /*1d7a0*/  BSYNC.RECONVERGENT B1 ;  /* 0x0000000000017941 */ /* 0x000fea0003800200 */
.L_x_9638:
        /* <DEDUP_REMOVED lines=13> */
.L_x_9637:
        /* <DEDUP_REMOVED lines=21> */
.L_x_9646:
        /* <DEDUP_REMOVED lines=13> */
.L_x_9648:
[----:B------:R-:W-:Y:S05]  /*1daa0*/  BSYNC.RECONVERGENT B2 ;  /* 0x0000000000027941 */ /* 0x000fea0003800200 */
.L_x_9647:
        /* <DEDUP_REMOVED lines=61> */
.L_x_9645:
[----:B------:R-:W-:Y:S05]  /*1de80*/  BSYNC.RECONVERGENT B1 ;  /* 0x0000000000017941 */ /* 0x000fea0003800200 */
.L_x_9644:
        /* <DEDUP_REMOVED lines=11> */
.L_x_9643:
        /* <DEDUP_REMOVED lines=22> */
.L_x_9652:
        /* <DEDUP_REMOVED lines=13> */
.L_x_9654:
[----:B------:R-:W-:Y:S05]  /*1e170*/  BSYNC.RECONVERGENT B2 ;  /* 0x0000000000027941 */ /* 0x000fea0003800200 */
.L_x_9653:
        /* <DEDUP_REMOVED lines=61> */
.L_x_9651:
[----:B------:R-:W-:Y:S05]  /*1e550*/  BSYNC.RECONVERGENT B1 ;  /* 0x0000000000017941 */ /* 0x000fea0003800200 */
.L_x_9650:
        /* <DEDUP_REMOVED lines=13> */
.L_x_9649:
        /* <DEDUP_REMOVED lines=21> */
.L_x_9658:
        /* <DEDUP_REMOVED lines=13> */
.L_x_9660:
[----:B------:R-:W-:Y:S05]  /*1e850*/  BSYNC.RECONVERGENT B2 ;  /* 0x0000000000027941 */ /* 0x000fea0003800200 */
.L_x_9659:
        /* <DEDUP_REMOVED lines=61> */
.L_x_9657:
[----:B------:R-:W-:Y:S05]  /*1ec30*/  BSYNC.RECONVERGENT B1 ;  /* 0x0000000000017941 */ /* 0x000fea0003800200 */
.L_x_9656:
        /* <DEDUP_REMOVED lines=11> */
.L_x_9655:
        /* <DEDUP_REMOVED lines=22> */
.L_x_9664:
        /* <DEDUP_REMOVED lines=13> */
.L_x_9666:
[----:B------:R-:W-:Y:S05]  /*1ef20*/  BSYNC.RECONVERGENT B2 ;  /* 0x0000000000027941 */ /* 0x000fea0003800200 */
.L_x_9665:
        /* <DEDUP_REMOVED lines=61> */
.L_x_9663:
[----:B------:R-:W-:Y:S05]  /*1f300*/  BSYNC.RECONVERGENT B1 ;  /* 0x0000000000017941 */ /* 0x000fea0003800200 */
.L_x_9662:
        /* <DEDUP_REMOVED lines=13> */
.L_x_9661:
        /* <DEDUP_REMOVED lines=21> */
.L_x_9670:
        /* <DEDUP_REMOVED lines=13> */
.L_x_9672:
[----:B------:R-:W-:Y:S05]  /*1f600*/  BSYNC.RECONVERGENT B2 ;  /* 0x0000000000027941 */ /* 0x000fea0003800200 */
.L_x_9671:
        /* <DEDUP_REMOVED lines=61> */
.L_x_9669:
[----:B------:R-:W-:Y:S05]  /*1f9e0*/  BSYNC.RECONVERGENT B1 ;  /* 0x0000000000017941 */ /* 0x000fea0003800200 */
.L_x_9668:
        /* <DEDUP_REMOVED lines=11> */
.L_x_9667:
        /* <DEDUP_REMOVED lines=22> */
.L_x_9676:
        /* <DEDUP_REMOVED lines=13> */
.L_x_9678:
[----:B------:R-:W-:Y:S05]  /*1fcd0*/  BSYNC.RECONVERGENT B2 ;  /* 0x0000000000027941 */ /* 0x000fea0003800200 */
.L_x_9677:
        /* <DEDUP_REMOVED lines=61> */
.L_x_9675:
[----:B------:R-:W-:Y:S05]  /*200b0*/  BSYNC.RECONVERGENT B1 ;  /* 0x0000000000017941 */ /* 0x000fea0003800200 */
.L_x_9674:
        /* <DEDUP_REMOVED lines=13> */
.L_x_9673:
[----:B------:R-:W-:Y:S02]  /*20190*/  F2FP.BF16.F32.PACK_AB R167, RZ, R221 ;  /* 0x000000ddffa7723e */ /* 0x000fe400000010ff */
[----:B------:R-:W-:Y:S02]  /*201a0*/  PRMT R166, R184, 0x5410, R186 ;  /* 0x00005410b8a67816 */ /* 0x000fe400000000ba */
[----:B------:R-:W-:Y:S02]  /*201b0*/  PRMT R165, R180, 0x5410, R182 ;  /* 0x00005410b4a57816 */ /* 0x000fe400000000b6 */
[----:B------:R-:W-:Y:S02]  /*201c0*/  PRMT R164, R176, 0x5410, R174 ;  /* 0x00005410b0a47816 */ /* 0x000fe400000000ae */
[----:B------:R-:W-:Y:S01]  /*201d0*/  PRMT R167, R192, 0x5410, R167 ;  /* 0x00005410c0a77816 */ /* 0x000fe200000000a7 */
[----:B------:R-:W-:Y:S06]  /*201e0*/  BRA `(.L_x_9679) ;  /* 0x0000003400147947 */ /* 0x000fec0003800000 */
.L_x_9630:
        /* <DEDUP_REMOVED lines=20> */
.L_x_9683:
        /* <DEDUP_REMOVED lines=13> */
.L_x_9685:
[----:B------:R-:W-:Y:S05]  /*20400*/  BSYNC.RECONVERGENT B2 ;  /* 0x0000000000027941 */ /* 0x000fea0003800200 */
.L_x_9684:
        /* <DEDUP_REMOVED lines=61> */
.L_x_9682:
[----:B------:R-:W-:Y:S05]  /*207e0*/  BSYNC.RECONVERGENT B1 ;  /* 0x0000000000017941 */ /* 0x000fea0003800200 */
.L_x_9681:
        /* <DEDUP_REMOVED lines=10> */
.L_x_9680:
        /* <DEDUP_REMOVED lines=17> */
.L_x_9689:
        /* <DEDUP_REMOVED lines=13> */
.L_x_9691:
[----:B------:R-:W-:Y:S05]  /*20a70*/  BSYNC.RECONVERGENT B2 ;  /* 0x0000000000027941 */ /* 0x000fea0003800200 */
.L_x_9690:
        /* <DEDUP_REMOVED lines=61> */
.L_x_9688:
[----:B------:R-:W-:Y:S05]  /*20e50*/  BSYNC.RECONVERGENT B1 ;  /* 0x0000000000017941 */ /* 0x000fea0003800200 */
.L_x_9687:
        /* <DEDUP_REMOVED lines=11> */
.L_x_9686:
        /* <DEDUP_REMOVED lines=17> */
.L_x_9695:
        /* <DEDUP_REMOVED lines=13> */
.L_x_9697:
[----:B------:R-:W-:Y:S05]  /*210f0*/  BSYNC.RECONVERGENT B2 ;  /* 0x0000000000027941 */ /* 0x000fea0003800200 */
.L_x_9696:
        /* <DEDUP_REMOVED lines=61> */
.L_x_9694:
[----:B------:R-:W-:Y:S05]  /*214d0*/  BSYNC.RECONVERGENT B1 ;  /* 0x0000000000017941 */ /* 0x000fea0003800200 */
.L_x_9693:
        /* <DEDUP_REMOVED lines=10> */
.L_x_9692:
        /* <DEDUP_REMOVED lines=17> */
.L_x_9701:
        /* <DEDUP_REMOVED lines=13> */
.L_x_9703:
[----:B------:R-:W-:Y:S05]  /*21760*/  BSYNC.RECONVERGENT B2 ;  /* 0x0000000000027941 */ /* 0x000fea0003800200 */
.L_x_9702:
        /* <DEDUP_REMOVED lines=61> */
.L_x_9700:
[----:B------:R-:W-:Y:S05]  /*21b40*/  BSYNC.RECONVERGENT B1 ;  /* 0x0000000000017941 */ /* 0x000fea0003800200 */
.L_x_9699:
        /* <DEDUP_REMOVED lines=11> */
.L_x_9698:
        /* <DEDUP_REMOVED lines=17> */
.L_x_9707:
        /* <DEDUP_REMOVED lines=13> */
.L_x_9709:
[----:B------:R-:W-:Y:S05]  /*21de0*/  BSYNC.RECONVERGENT B2 ;  /* 0x0000000000027941 */ /* 0x000fea0003800200 */
.L_x_9708:
        /* <DEDUP_REMOVED lines=61> */
.L_x_9706:
[----:B------:R-:W-:Y:S05]  /*221c0*/  BSYNC.RECONVERGENT B1 ;  /* 0x0000000000017941 */ /* 0x000fea0003800200 */
.L_x_9705:
        /* <DEDUP_REMOVED lines=10> */
.L_x_9704:
        /* <DEDUP_REMOVED lines=17> */
.L_x_9713:
        /* <DEDUP_REMOVED lines=13> */
.L_x_9715:
[----:B------:R-:W-:Y:S05]  /*22450*/  BSYNC.RECONVERGENT B2 ;  /* 0x0000000000027941 */ /* 0x000fea0003800200 */
.L_x_9714:
        /* <DEDUP_REMOVED lines=61> */
.L_x_9712:
[----:B------:R-:W-:Y:S05]  /*22830*/  BSYNC.RECONVERGENT B1 ;  /* 0x0000000000017941 */ /* 0x000fea0003800200 */
.L_x_9711:
        /* <DEDUP_REMOVED lines=11> */
.L_x_9710:
        /* <DEDUP_REMOVED lines=17> */
.L_x_9719:
        /* <DEDUP_REMOVED lines=13> */
.L_x_9721:
[----:B------:R-:W-:Y:S05]  /*22ad0*/  BSYNC.RECONVERGENT B2 ;  /* 0x0000000000027941 */ /* 0x000fea0003800200 */
.L_x_9720:
        /* <DEDUP_REMOVED lines=61> */
.L_x_9718:
[----:B------:R-:W-:Y:S05]  /*22eb0*/  BSYNC.RECONVERGENT B1 ;  /* 0x0000000000017941 */ /* 0x000fea0003800200 */
.L_x_9717:
        /* <DEDUP_REMOVED lines=10> */
.L_x_9716:
        /* <DEDUP_REMOVED lines=17> */
.L_x_9725:
        /* <DEDUP_REMOVED lines=13> */
.L_x_9727:
[----:B------:R-:W-:Y:S05]  /*23140*/  BSYNC.RECONVERGENT B2 ;  /* 0x0000000000027941 */ /* 0x000fea0003800200 */
.L_x_9726:
        /* <DEDUP_REMOVED lines=61> */
.L_x_9724:
[----:B------:R-:W-:Y:S05]  /*23520*/  BSYNC.RECONVERGENT B1 ;  /* 0x0000000000017941 */ /* 0x000fea0003800200 */
.L_x_9723:
        /* <DEDUP_REMOVED lines=11> */
.L_x_9722:
[----:B------:R-:W-:Y:S02]  /*235e0*/  F2FP.BF16.F32.PACK_AB R167, RZ, R221 ;  /* 0x000000ddffa7723e */ /* 0x000fe400000010ff */
[----:B------:R-:W-:Y:S02]  /*235f0*/  MOV R178, R184 ;  /* 0x000000b800b27202 */ /* 0x000fe40000000f00 */
[----:B------:R-:W-:Y:S02]  /*23600*/  PRMT R166, R186, 0x5410, R190 ;  /* 0x00005410baa67816 */ /* 0x000fe400000000be */
[----:B------:R-:W-:Y:S02]  /*23610*/  PRMT R165, R182, 0x5410, R180 ;  /* 0x00005410b6a57816 */ /* 0x000fe400000000b4 */
[----:B------:R-:W-:Y:S02]  /*23620*/  PRMT R164, R176, 0x5410, R174 ;  /* 0x00005410b0a47816 */ /* 0x000fe400000000ae */
[----:B------:R-:W-:-:S07]  /*23630*/  PRMT R167, R192, 0x5410, R167 ;  /* 0x00005410c0a77816 */ /* 0x000fce00000000a7 */
.L_x_9679:
[----:B------:R-:W0:Y:S02]  /*23640*/  LDC.64 R222, c[0x0][0x3a8] ;  /* 0x0000ea00ffde7b82 */ /* 0x000e240000000a00 */
[----:B0-----:R-:W-:-:S05]  /*23650*/  IMAD.WIDE.U32 R222, R231, 0x10, R222 ;  /* 0x00000010e7de7825 */ /* 0x001fca00078e00de */
[----:B------:R3:W-:Y:S01]  /*23660*/  STG.E.128 desc[UR6][R222.64], R164 ;  /* 0x000000a4de007986 */ /* 0x0007e2000c101d06 */
[----:B------:R-:W-:Y:S05]  /*23670*/  @!P0 BRA `(.L_x_9629) ;  /* 0x0000000000508947 */ /* 0x000fea0003800000 */
[----:B---3--:R-:W-:Y:S01]  /*23680*/  IMAD.U32 R167, R24, 0x10000, RZ ;  /* 0x0001000018a77824 */ /* 0x008fe200078e00ff */
        /* <DEDUP_REMOVED lines=19> */
.L_x_9629:
[----:B------:R-:W-:Y:S05]  /*237c0*/  BSYNC.RECONVERGENT B0 ;  /* 0x0000000000007941 */ /* 0x000fea0003800200 */
.L_x_9628:
[----:B01234-:R-:W-:Y:S01]  /*237d0*/  FADD.FTZ R164, RZ, R11 ;  /* 0x0000000bffa47221 */ /* 0x01ffe20000010000 */
[C---:B------:R-:W-:Y:S01]  /*237e0*/  ISETP.GT.U32.AND P0, PT, R4.reuse, 0xff, PT ;  /* 0x000000ff0400780c */ /* 0x040fe20003f04070 */
[----:B------:R-:W-:Y:S01]  /*237f0*/  BSSY.RECONVERGENT B0, `(.L_x_9728) ;  /* 0x000009e000007945 */ /* 0x000fe20003800200 */
[C---:B------:R-:W-:Y:S01]  /*23800*/  ISETP.GT.U32.AND P4, PT, R4.reuse, 0x17f, PT ;  /* 0x0000017f0400780c */ /* 0x040fe20003f84070 */
        /* <DEDUP_REMOVED lines=109> */
[----:B------:R-:W-:Y:S01]  /*23ee0*/  FFMA.FTZ R166, R166, R166, R165 ;  /* 0x000000a6a6a67223 */ /* 0x000fe200000100a5 */
[----:B------:R-:W-:-:S03]  /*23ef0*/  MOV R180, RZ ;  /* 0x000000ff00b47202 */ /* 0x000fc60000000f00 */
        /* <DEDUP_REMOVED lines=45> */
.L_x_9729:
[----:B------:R-:W-:Y:S05]  /*241d0*/  BSYNC.RECONVERGENT B0 ;  /* 0x0000000000007941 */ /* 0x000fea0003800200 */
.L_x_9728:
        /* <DEDUP_REMOVED lines=12> */
.L_x_9731:
[----:B------:R-:W-:Y:S05]  /*242a0*/  BSYNC.RECONVERGENT B0 ;  /* 0x0000000000007941 */ /* 0x000fea0003800200 */
.L_x_9730:
        /* <DEDUP_REMOVED lines=91> */
.L_x_9734:
[----:B------:R-:W-:Y:S05]  /*24860*/  BSYNC.RECONVERGENT B0 ;  /* 0x0000000000007941 */ /* 0x000fea0003800200 */
.L_x_9733:
[----:B------:R-:W-:Y:S01]  /*24870*/  ISETP.NE.AND P0, PT, R172, RZ, PT ;  /* 0x000000ffac00720c */ /* 0x000fe20003f05270 */
[----:B------:R-:W-:-:S12]  /*24880*/  BSSY.RECONVERGENT B0, `(.L_x_9735) ;  /* 0x0000022000007945 */ /* 0x000fd80003800200 */
        /* <DEDUP_REMOVED lines=33> */
.L_x_9736:
[----:B------:R-:W-:Y:S05]  /*24aa0*/  BSYNC.RECONVERGENT B0 ;  /* 0x0000000000007941 */ /* 0x000fea0003800200 */
.L_x_9735:
[----:B------:R-:W-:Y:S01]  /*24ab0*/  ISETP.NE.AND P0, PT, R32, RZ, PT ;  /* 0x000000ff2000720c */ /* 0x000fe20003f05270 */
[----:B------:R-:W-:-:S12]  /*24ac0*/  BSSY.RECONVERGENT B0, `(.L_x_9737) ;  /* 0x0000022000007945 */ /* 0x000fd80003800200 */
        /* <DEDUP_REMOVED lines=33> */
.L_x_9738:
[----:B------:R-:W-:Y:S05]  /*24ce0*/  BSYNC.RECONVERGENT B0 ;  /* 0x0000000000007941 */ /* 0x000fea0003800200 */
.L_x_9737:
        /* <DEDUP_REMOVED lines=34> */
.L_x_9740:
[----:B------:R-:W-:Y:S05]  /*24f10*/  BSYNC.RECONVERGENT B0 ;  /* 0x0000000000007941 */ /* 0x000fea0003800200 */
.L_x_9739:
        /* <DEDUP_REMOVED lines=33> */
.L_x_9741:
[----:B------:R-:W-:Y:S05]  /*25130*/  BSYNC.RECONVERGENT B0 ;  /* 0x0000000000007941 */ /* 0x000fea0003800200 */
.L_x_9732:
[----:B01234-:R-:W0:Y:S01]  /*25140*/  LDC.64 R164, c[0x0][0x380] ;  /* 0x0000e000ffa47b82 */ /* 0x01fe220000000a00 */
[----:B------:R-:W-:Y:S01]  /*25150*/  UPLOP3.LUT UP1, UPT, UPT, UPT, UP1, 0x40, 0x4 ;  /* 0x000000000004789c */ /* 0x000fe20003f2e810 */
[----:B0-----:R-:W-:-:S04]  /*25160*/  IADD3 R3, PT, PT, R3, R164, RZ ;  /* 0x000000a403037210 */ /* 0x001fc80007ffe0ff */
[----:B------:R-:W-:-:S13]  /*25170*/  ISETP.GE.AND P0, PT, R3, R165, PT ;  /* 0x000000a50300720c */ /* 0x000fda0003f06270 */
[----:B------:R-:W-:Y:S05]  /*25180*/  @!P0 BRA `(.L_x_9742) ;  /* 0xfffffdbc00f88947 */ /* 0x000fea000383ffff */
[----:B------:R-:W-:Y:S05]  /*25190*/  EXIT ;  /* 0x000000000000794d */ /* 0x000fea0003800000 */
.L_x_9743:
        /* <DEDUP_REMOVED lines=14> */
.L_x_34026:


//--------------------- .text._ZN10layer_norm13ln_fwd_kernelINS_13Kernel_traitsIf13__nv_bfloat16S2_S2_fjLj5120ELj1ELj1ELj4ELj16ENS_18Kernel_traits_baseILj5120EfS2_S2_S2_fjLj128EEEEELb1ELb1ELb1ELb1EEEvNS_9FwdParamsE --------------------------
	.section	.text._ZN10layer_norm13ln_fwd_kernelINS_13Kernel_traitsIf13__nv_bfloat16S2_S2_fjLj5120ELj1ELj1ELj4ELj16ENS_18Kernel_traits_baseILj5120EfS2_S2_S2_fjLj128EEEEELb1ELb1ELb1ELb1EEEvNS_9FwdParamsE,"ax",@progbits
	.align	128
        .global         _ZN10layer_norm13ln_fwd_kernelINS_13Kernel_traitsIf13__nv_bfloat16S2_S2_fjLj5120ELj1ELj1ELj4ELj16ENS_18Kernel_traits_baseILj5120EfS2_S2_S2_fjLj128EEEEELb1ELb1ELb1ELb1EEEvNS_9FwdParamsE
        .type           _ZN10layer_norm13ln_fwd_kernelINS_13Kernel_traitsIf13__nv_bfloat16S2_S2_fjLj5120ELj1ELj1ELj4ELj16ENS_18Kernel_traits_baseILj5120EfS2_S2_S2_fjLj128EEEEELb1ELb1ELb1ELb1EEEvNS_9FwdParamsE,@function
        .size           _ZN10layer_norm13ln_fwd_kernelINS_13Kernel_traitsIf13__nv_bfloat16S2_S2_fjLj5120ELj1ELj1ELj4ELj16ENS_18Kernel_traits_baseILj5120EfS2_S2_S2_fjLj128EEEEELb1ELb1ELb1ELb1EEEvNS_9FwdParamsE,(.L_x_34027 - _ZN10layer_norm13ln_fwd_kernelINS_13Kernel_traitsIf13__nv_bfloat16S2_S2_fjLj5120ELj1ELj1ELj4ELj16ENS_18Kernel_traits_baseILj5120EfS2_S2_S2_fjLj128EEEEELb1ELb1ELb1ELb1EEEvNS_9FwdParamsE)
        .other          _ZN10layer_norm13ln_fwd_kernelINS_13Kernel_traitsIf13__nv_bfloat16S2_S2_fjLj5120ELj1ELj1ELj4ELj16ENS_18Kernel_traits_baseILj5120EfS2_S2_S2_fjLj128EEEEELb1ELb1ELb1ELb1EEEvNS_9FwdParamsE,@"STO_CUDA_ENTRY STV_DEFAULT"
_ZN10layer_norm13ln_fwd_kernelINS_13Kernel_traitsIf13__nv_bfloat16S2_S2_fjLj5120ELj1ELj1ELj4ELj16ENS_18Kernel_traits_baseILj5120EfS2_S2_S2_fjLj128EEEEELb1ELb1ELb1ELb1EEEvNS_9FwdParamsE:
.text._ZN10layer_norm13ln_fwd_kernelINS_13Kernel_traitsIf13__nv_bfloat16S2_S2_fjLj5120ELj1ELj1ELj4ELj16ENS_18Kernel_traits_baseILj5120EfS2_S2_S2_fjLj128EEEEELb1ELb1ELb1ELb1EEEvNS_9FwdParamsE:
        /* <DEDUP_REMOVED lines=62> */
.L_x_9744:
        /* <DEDUP_REMOVED lines=44> */
.L_x_9745:
[----:B------:R-:W1:Y:S02]  /*06a0*/  LDCU UR4, c[0x0][0x384] ;  /* 0x00007080ff0477ac */ /* 0x000e640008000800 */
[----:B-1----:R-:W-:-:S13]  /*06b0*/  ISETP.GE.AND P0, PT, R35, UR4, PT ;  /* 0x0000000423007c0c */ /* 0x002fda000bf06270 */
[----:B------:R-:W-:Y:S05]  /*06c0*/  @P0 EXIT ;  /* 0x000000000000094d */ /* 0x000fea0003800000 */
[----:B------:R-:W1:Y:S01]  /*06d0*/  LDCU UR4, c[0x0][0x360] ;  /* 0x00006c00ff0477ac */ /* 0x000e620008000800 */
[----:B0-----:R-:W-:Y:S01]  /*06e0*/  IMAD.HI.U32 R5, R24, -0x2daee0ad, RZ ;  /* 0xd2511f5318057827 */ /* 0x001fe200078e00ff */
[----:B-----5:R-:W-:Y:S02]  /*06f0*/  IADD3 R8, PT, PT, R209, 0x76cf5d0a, RZ ;  /* 0x76cf5d0ad1087810 */ /* 0x020fe40007ffe0ff */
[----:B------:R-:W-:Y:S01]  /*0700*/  LOP3.LUT R184, R184, 0x3, RZ, 0xc0, !PT ;  /* 0x00000003b8b87812 */ /* 0x000fe200078ec0ff */
[----:B------:R-:W-:Y:S01]  /*0710*/  VIADD R2, R208, 0x9e3779b9 ;  /* 0x9e3779b9d0027836 */ /* 0x000fe20000000000 */
[----:B------:R-:W-:Y:S01]  /*0720*/  LOP3.LUT R5, R5, R209, RZ, 0x3c, !PT ;  /* 0x000000d105057212 */ /* 0x000fe200078e3cff */
[----:B------:R-:W-:Y:S01]  /*0730*/  VIADD R6, R209, 0xbb67ae85 ;  /* 0xbb67ae85d1067836 */ /* 0x000fe20000000000 */
[----:B------:R-:W0:Y:S01]  /*0740*/  LDCU UR10, c[0x0][0x404] ;  /* 0x00008080ff0a77ac */ /* 0x000e220008000800 */
[----:B------:R-:W-:Y:S02]  /*0750*/  IMAD.MOV.U32 R18, RZ, RZ, RZ ;  /* 0x000000ffff127224 */ /* 0x000fe400078e00ff */
[C---:B------:R-:W-:Y:S01]  /*0760*/  IMAD.HI.U32 R0, R5.reuse, -0x326172a9, RZ ;  /* 0xcd9e8d5705007827 */ /* 0x040fe200078e00ff */
[----:B------:R-:W2:Y:S03]  /*0770*/  LDCU.U8 UR11, c[0x0][0x410] ;  /* 0x00008200ff0b77ac */ /* 0x000ea60008000000 */
[----:B------:R-:W-:Y:S01]  /*0780*/  IMAD R5, R5, -0x326172a9, RZ ;  /* 0xcd9e8d5705057824 */ /* 0x000fe200078e02ff */
[----:B------:R-:W3:Y:S01]  /*0790*/  LDCU UR14, c[0x0][0x400] ;  /* 0x00008000ff0e77ac */ /* 0x000ee20008000800 */
[----:B-1----:R-:W-:-:S02]  /*07a0*/  IMAD R20, R35, UR4, R9 ;  /* 0x0000000423147c24 */ /* 0x002fc4000f8e0209 */
[----:B------:R-:W-:Y:S01]  /*07b0*/  IMAD R9, R24, -0x2daee0ad, RZ ;  /* 0xd2511f5318097824 */ /* 0x000fe200078e02ff */
[----:B------:R-:W1:Y:S01]  /*07c0*/  LDCU.64 UR12, c[0x0][0x408] ;  /* 0x00008100ff0c77ac */ /* 0x000e620008000a00 */
        /* <DEDUP_REMOVED lines=9> */
[----:B------:R-:W-:-:S04]  /*0860*/  IMAD.HI.U32 R6, R0, -0x2daee0ad, RZ ;  /* 0xd2511f5300067827 */ /* 0x000fc800078e00ff */
[----:B------:R-:W-:Y:S01]  /*0870*/  IMAD.HI.U32 R2, R4, -0x326172a9, RZ ;  /* 0xcd9e8d5704027827 */ /* 0x000fe200078e00ff */
[----:B------:R-:W-:Y:S02]  /*0880*/  LOP3.LUT R6, R8, R7, R6, 0x96, !PT ;  /* 0x0000000708067212 */ /* 0x000fe400078e9606 */
[----:B------:R-:W-:Y:S01]  /*0890*/  IADD3 R8, PT, PT, R209, 0x32370b8f, RZ ;  /* 0x32370b8fd1087810 */ /* 0x000fe20007ffe0ff */
[----:B------:R-:W-:Y:S02]  /*08a0*/  VIADD R3, R208, 0x3c6ef372 ;  /* 0x3c6ef372d0037836 */ /* 0x000fe40000000000 */
[----:B------:R-:W-:Y:S02]  /*08b0*/  IMAD R7, R0, -0x2daee0ad, RZ ;  /* 0xd2511f5300077824 */ /* 0x000fe400078e02ff */
[----:B------:R-:W-:Y:S01]  /*08c0*/  IMAD R4, R4, -0x326172a9, RZ ;  /* 0xcd9e8d5704047824 */ /* 0x000fe200078e02ff */
[----:B------:R-:W-:Y:S01]  /*08d0*/  LOP3.LUT R2, R3, R5, R2, 0x96, !PT ;  /* 0x0000000503027212 */ /* 0x000fe200078e9602 */
[----:B------:R-:W-:-:S02]  /*08e0*/  VIADD R5, R208, 0xdaa66d2b ;  /* 0xdaa66d2bd0057836 */ /* 0x000fc40000000000 */
[----:B------:R-:W-:-:S04]  /*08f0*/  IMAD.HI.U32 R3, R6, -0x326172a9, RZ ;  /* 0xcd9e8d5706037827 */ /* 0x000fc800078e00ff */
[----:B------:R-:W-:Y:S01]  /*0900*/  IMAD.HI.U32 R0, R2, -0x2daee0ad, RZ ;  /* 0xd2511f5302007827 */ /* 0x000fe200078e00ff */
[----:B------:R-:W-:-:S03]  /*0910*/  LOP3.LUT R3, R5, R4, R3, 0x96, !PT ;  /* 0x0000000405037212 */ /* 0x000fc600078e9603 */
[----:B------:R-:W-:Y:S01]  /*0920*/  VIADD R9, R209, 0xed9eba14 ;  /* 0xed9eba14d1097836 */ /* 0x000fe20000000000 */
[----:B------:R-:W-:Y:S01]  /*0930*/  LOP3.LUT R0, R8, R7, R0, 0x96, !PT ;  /* 0x0000000708007212 */ /* 0x000fe200078e9600 */
[----:B------:R-:W-:Y:S02]  /*0940*/  IMAD R8, R2, -0x2daee0ad, RZ ;  /* 0xd2511f5302087824 */ /* 0x000fe400078e02ff */
        /* <DEDUP_REMOVED lines=30> */
[----:B------:R-:W-:Y:S01]  /*0b30*/  IMAD.HI.U32 R4, R0, -0x2daee0ad, RZ ;  /* 0xd2511f5300047827 */ /* 0x000fe200078e00ff */
[----:B------:R-:W-:Y:S02]  /*0b40*/  LOP3.LUT R6, R8, R7, R6, 0x96, !PT ;  /* 0x0000000708067212 */ /* 0x000fe400078e9606 */
[----:B------:R-:W-:Y:S01]  /*0b50*/  IADD3 R8, PT, PT, R209, -0x24c28bd8, RZ ;  /* 0xdb3d7428d1087810 */ /* 0x000fe20007ffe0ff */
[----:B------:R-:W-:Y:S02]  /*0b60*/  IMAD R7, R2, -0x2daee0ad, RZ ;  /* 0xd2511f5302077824 */ /* 0x000fe400078e02ff */
[----:B------:R-:W-:-:S03]  /*0b70*/  IMAD.HI.U32 R2, R6, -0x326172a9, RZ ;  /* 0xcd9e8d5706027827 */ /* 0x000fc600078e00ff */
[----:B------:R-:W-:Y:S01]  /*0b80*/  LOP3.LUT R4, R8, R7, R4, 0x96, !PT ;  /* 0x0000000708047212 */ /* 0x000fe200078e9604 */
[C---:B------:R-:W-:Y:S02]  /*0b90*/  VIADD R3, R208.reuse, 0xf1bbcdc8 ;  /* 0xf1bbcdc8d0037836 */ /* 0x040fe40000000000 */
[----:B------:R-:W-:Y:S02]  /*0ba0*/  VIADD R7, R208, 0x8ff34781 ;  /* 0x8ff34781d0077836 */ /* 0x000fe40000000000 */
[----:B------:R-:W-:Y:S01]  /*0bb0*/  IMAD.HI.U32 R200, R4, -0x326172a9, RZ ;  /* 0xcd9e8d5704c87827 */ /* 0x000fe200078e00ff */
[----:B------:R-:W-:-:S03]  /*0bc0*/  LOP3.LUT R2, R3, R5, R2, 0x96, !PT ;  /* 0x0000000503027212 */ /* 0x000fc600078e9602 */
[----:B------:R-:W-:Y:S01]  /*0bd0*/  IMAD R3, R0, -0x2daee0ad, RZ ;  /* 0xd2511f5300037824 */ /* 0x000fe200078e02ff */
[----:B------:R-:W-:Y:S01]  /*0be0*/  IADD3 R0, PT, PT, R209, -0x695add53, RZ ;  /* 0x96a522add1007810 */ /* 0x000fe20007ffe0ff */
[----:B------:R-:W-:Y:S02]  /*0bf0*/  IMAD R5, R6, -0x326172a9, RZ ;  /* 0xcd9e8d5706057824 */ /* 0x000fe400078e02ff */
[----:B------:R-:W-:-:S03]  /*0c00*/  IMAD.HI.U32 R182, R2, -0x2daee0ad, RZ ;  /* 0xd2511f5302b67827 */ /* 0x000fc600078e00ff */
[----:B------:R-:W-:Y:S01]  /*0c10*/  LOP3.LUT R200, R7, R5, R200, 0x96, !PT ;  /* 0x0000000507c87212 */ /* 0x000fe200078e96c8 */
[----:B------:R-:W-:Y:S01]  /*0c20*/  IMAD R180, R4, -0x326172a9, RZ ;  /* 0xcd9e8d5704b47824 */ /* 0x000fe200078e02ff */
[----:B------:R-:W-:Y:S01]  /*0c30*/  LOP3.LUT R182, R0, R3, R182, 0x96, !PT ;  /* 0x0000000300b67212 */ /* 0x000fe200078e96b6 */
[----:B01234-:R-:W-:-:S07]  /*0c40*/  IMAD R30, R2, -0x2daee0ad, RZ ;  /* 0xd2511f53021e7824 */ /* 0x01ffce00078e02ff */
.L_x_10086:
        /* <DEDUP_REMOVED lines=48> */
.L_x_9749:
        /* <DEDUP_REMOVED lines=12> */
.L_x_9750:
[----:B------:R-:W-:Y:S01]  /*1010*/  IMAD.WIDE.U32 R26, R20, -0x326172a9, RZ ;  /* 0xcd9e8d57141a7825 */ /* 0x000fe200078e00ff */
[----:B------:R-:W-:Y:S02]  /*1020*/  LOP3.LUT R164, R18, R11, R209, 0x96, !PT ;  /* 0x0000000b12a47212 */ /* 0x000fe400078e96d1 */
[C---:B------:R-:W-:Y:S01]  /*1030*/  IADD3 R3, PT, PT, R209.reuse, -0x4498517b, RZ ;  /* 0xbb67ae85d1037810 */ /* 0x040fe20007ffe0ff */
[----:B------:R-:W-:Y:S01]  /*1040*/  VIADD R11, R208, 0x9e3779b9 ;  /* 0x9e3779b9d00b7836 */ /* 0x000fe20000000000 */
[----:B------:R-:W-:Y:S01]  /*1050*/  LOP3.LUT R28, R22, R27, R208, 0x96, !PT ;  /* 0x0000001b161c7212 */ /* 0x000fe200078e96d0 */
[----:B------:R-:W-:Y:S01]  /*1060*/  IMAD.WIDE.U32 R164, R164, -0x326172a9, RZ ;  /* 0xcd9e8d57a4a47825 */ /* 0x000fe200078e00ff */
[----:B------:R-:W-:Y:S02]  /*1070*/  IADD3 R5, PT, PT, R209, 0x1fd5c5a3, RZ ;  /* 0x1fd5c5a3d1057810 */ /* 0x000fe40007ffe0ff */
[----:B------:R-:W-:Y:S01]  /*1080*/  MOV R7, R30 ;  /* 0x0000001e00077202 */ /* 0x000fe20000000f00 */
        /* <DEDUP_REMOVED lines=51> */
[----:B------:R-:W-:-:S07]  /*13c0*/  IMAD.MOV.U32 R5, RZ, RZ, R26 ;  /* 0x000000ffff057224 */ /* 0x000fce00078e001a */
.L_x_9748:
        /* <DEDUP_REMOVED lines=11> */
.L_x_9747:
        /* <DEDUP_REMOVED lines=21> */
.L_x_9753:
        /* <DEDUP_REMOVED lines=12> */
.L_x_9754:
        /* <DEDUP_REMOVED lines=57> */
[----:B------:R-:W-:-:S03]  /*1a20*/  IMAD.MOV.U32 R7, RZ, RZ, RZ ;  /* 0x000000ffff077224 */ /* 0x000fc600078e00ff */
[----:B------:R-:W-:-:S07]  /*1a30*/  LOP3.LUT R182, R3, R182, R27, 0x96, !PT ;  /* 0x000000b603b67212 */ /* 0x000fce00078e961b */
.L_x_9752:
        /* <DEDUP_REMOVED lines=13> */
.L_x_9751:
        /* <DEDUP_REMOVED lines=20> */
.L_x_9757:
        /* <DEDUP_REMOVED lines=12> */
.L_x_9758:
        /* <DEDUP_REMOVED lines=52> */
[----:B------:R-:W-:-:S04]  /*2050*/  IMAD.WIDE.U32 R28, R5, -0x2daee0ad, RZ ;  /* 0xd2511f53051c7825 */ /* 0x000fc800078e00ff */
[----:B------:R-:W-:Y:S02]  /*2060*/  VIADD R7, R208, 0x8ff34781 ;  /* 0x8ff34781d0077836 */ /* 0x000fe40000000000 */
[----:B------:R-:W-:-:S03]  /*2070*/  VIADD R5, R209, 0x96a522ad ;  /* 0x96a522add1057836 */ /* 0x000fc60000000000 */
[----:B------:R-:W-:Y:S02]  /*2080*/  LOP3.LUT R200, R7, R6, R181, 0x96, !PT ;  /* 0x0000000607c87212 */ /* 0x000fe400078e96b5 */
[----:B------:R-:W-:Y:S01]  /*2090*/  LOP3.LUT R182, R5, R182, R29, 0x96, !PT ;  /* 0x000000b605b67212 */ /* 0x000fe200078e961d */
[----:B------:R-:W-:Y:S01]  /*20a0*/  IMAD.MOV.U32 R5, RZ, RZ, RZ ;  /* 0x000000ffff057224 */ /* 0x000fe200078e00ff */
[----:B------:R-:W-:-:S07]  /*20b0*/  MOV R6, R26 ;  /* 0x0000001a00067202 */ /* 0x000fce0000000f00 */
.L_x_9756:
        /* <DEDUP_REMOVED lines=11> */
.L_x_9755:
        /* <DEDUP_REMOVED lines=21> */
.L_x_9761:
        /* <DEDUP_REMOVED lines=12> */
.L_x_9762:
        /* <DEDUP_REMOVED lines=59> */
.L_x_9760:
[----:B-----5:R-:W-:Y:S01]  /*2730*/  PRMT R5, R41, 0x7632, R5 ;  /* 0x0000763229057816 */ /* 0x020fe20000000005 */
        /* <DEDUP_REMOVED lines=12> */
.L_x_9759:
        /* <DEDUP_REMOVED lines=20> */
.L_x_9765:
        /* <DEDUP_REMOVED lines=12> */
.L_x_9766:
        /* <DEDUP_REMOVED lines=60> */
.L_x_9764:
        /* <DEDUP_REMOVED lines=11> */
.L_x_9763:
        /* <DEDUP_REMOVED lines=21> */
.L_x_9769:
        /* <DEDUP_REMOVED lines=12> */
.L_x_9770:
        /* <DEDUP_REMOVED lines=18> */
[----:B------:R-:W-:Y:S02]  /*31a0*/  HFMA2 R11, -RZ, RZ, 0, 0 ;  /* 0x00000000ff0b7431 */ /* 0x000fe400000001ff */
        /* <DEDUP_REMOVED lines=40> */
[----:B------:R-:W-:-:S07]  /*3430*/  LOP3.LUT R182, R7, R182, R171, 0x96, !PT ;  /* 0x000000b607b67212 */ /* 0x000fce00078e96ab */
.L_x_9768:
        /* <DEDUP_REMOVED lines=13> */
.L_x_9767:
        /* <DEDUP_REMOVED lines=20> */
.L_x_9773:
        /* <DEDUP_REMOVED lines=12> */
.L_x_9774:
        /* <DEDUP_REMOVED lines=36> */
[----:B------:R-:W-:-:S03]  /*3950*/  IADD3 R11, PT, PT, R209, 0x646e171e, RZ ;  /* 0x646e171ed10b7810 */ /* 0x000fc60007ffe0ff */
[----:B------:R-:W-:Y:S01]  /*3960*/  VIADD R9, R208, 0xb54cda56 ;  /* 0xb54cda56d0097836 */ /* 0x000fe20000000000 */
[----:B------:R-:W-:-:S04]  /*3970*/  LOP3.LUT R11, R11, R172, R169, 0x96, !PT ;  /* 0x000000ac0b0b7212 */ /* 0x000fc800078e96a9 */
[----:B------:R-:W-:Y:S01]  /*3980*/  LOP3.LUT R9, R9, R174, R171, 0x96, !PT ;  /* 0x000000ae09097212 */ /* 0x000fe200078e96ab */
[----:B------:R-:W-:-:S04]  /*3990*/  IMAD.WIDE.U32 R174, R11, -0x326172a9, RZ ;  /* 0xcd9e8d570bae7825 */ /* 0x000fc800078e00ff */
[----:B------:R-:W-:Y:S01]  /*39a0*/  IMAD.WIDE.U32 R172, R9, -0x2daee0ad, RZ ;  /* 0xd2511f5309ac7825 */ /* 0x000fe200078e00ff */
[----:B------:R-:W-:-:S03]  /*39b0*/  IADD3 R9, PT, PT, R209, 0x1fd5c5a3, RZ ;  /* 0x1fd5c5a3d1097810 */ /* 0x000fc60007ffe0ff */
[C---:B------:R-:W-:Y:S01]  /*39c0*/  VIADD R11, R208.reuse, 0x5384540f ;  /* 0x5384540fd00b7836 */ /* 0x040fe20000000000 */
[----:B------:R-:W-:Y:S01]  /*39d0*/  LOP3.LUT R168, R9, R168, R173, 0x96, !PT ;  /* 0x000000a809a87212 */ /* 0x000fe200078e96ad */
[----:B------:R-:W-:-:S03]  /*39e0*/  VIADD R9, R208, 0xf1bbcdc8 ;  /* 0xf1bbcdc8d0097836 */ /* 0x000fc60000000000 */
        /* <DEDUP_REMOVED lines=10> */
[----:B------:R-:W-:Y:S02]  /*3a90*/  IADD3 R11, PT, PT, R208, -0x700cb87f, RZ ;  /* 0x8ff34781d00b7810 */ /* 0x000fe40007ffe0ff */
[----:B------:R-:W-:Y:S02]  /*3aa0*/  LOP3.LUT R182, R9, R182, R171, 0x96, !PT ;  /* 0x000000b609b67212 */ /* 0x000fe400078e96ab */
[----:B------:R-:W-:-:S02]  /*3ab0*/  LOP3.LUT R200, R11, R168, R181, 0x96, !PT ;  /* 0x000000a80bc87212 */ /* 0x000fc400078e96b5 */
[----:B------:R-:W-:-:S07]  /*3ac0*/  MOV R9, R26 ;  /* 0x0000001a00097202 */ /* 0x000fce0000000f00 */
.L_x_9772:
        /* <DEDUP_REMOVED lines=10> */
[----:B------:R-:W-:-:S07]  /*3b70*/  FFMA.FTZ R21, R11, R78, R26 ;  /* 0x0000004e0b157223 */ /* 0x000fce000001001a */
.L_x_9771:
        /* <DEDUP_REMOVED lines=21> */
.L_x_9777:
        /* <DEDUP_REMOVED lines=12> */
.L_x_9778:
        /* <DEDUP_REMOVED lines=53> */
[----:B------:R-:W-:Y:S01]  /*40e0*/  VIADD R11, R208, 0x8ff34781 ;  /* 0x8ff34781d00b7836 */ /* 0x000fe20000000000 */
[----:B------:R-:W-:Y:S01]  /*40f0*/  MOV R26, R170 ;  /* 0x000000aa001a7202 */ /* 0x000fe20000000f00 */
[----:B------:R-:W-:-:S03]  /*4100*/  VIADD R9, R209, 0x96a522ad ;  /* 0x96a522add1097836 */ /* 0x000fc60000000000 */
[----:B------:R-:W-:Y:S01]  /*4110*/  LOP3.LUT R200, R11, R168, R181, 0x96, !PT ;  /* 0x000000a80bc87212 */ /* 0x000fe200078e96b5 */
[----:B------:R-:W-:Y:S01]  /*4120*/  IMAD.MOV.U32 R11, RZ, RZ, R28 ;  /* 0x000000ffff0b7224 */ /* 0x000fe200078e001c */
[----:B------:R-:W-:Y:S01]  /*4130*/  LOP3.LUT R182, R9, R182, R171, 0x96, !PT ;  /* 0x000000b609b67212 */ /* 0x000fe200078e96ab */
[----:B------:R-:W-:-:S07]  /*4140*/  IMAD.MOV.U32 R9, RZ, RZ, RZ ;  /* 0x000000ffff097224 */ /* 0x000fce00078e00ff */
.L_x_9776:
        /* <DEDUP_REMOVED lines=12> */
[----:B------:R-:W-:-:S07]  /*4210*/  FFMA.FTZ R19, R28, R79, R15 ;  /* 0x0000004f1c137223 */ /* 0x000fce000001000f */
.L_x_9775:
[----:B------:R-:W-:Y:S02]  /*4220*/  F2FP.BF16.F32.PACK_AB R11, RZ, R19 ;  /* 0x00000013ff0b723e */ /* 0x000fe400000010ff */
[----:B------:R-:W-:Y:S02]  /*4230*/  PRMT R166, R166, 0x5410, R7 ;  /* 0x00005410a6a67816 */ /* 0x000fe40000000007 */
[----:B------:R-:W-:Y:S02]  /*4240*/  PRMT R165, R165, 0x5410, R5 ;  /* 0x00005410a5a57816 */ /* 0x000fe40000000005 */
[----:B------:R-:W-:Y:S02]  /*4250*/  PRMT R164, R164, 0x5410, R3 ;  /* 0x00005410a4a47816 */ /* 0x000fe40000000003 */
[----:B------:R-:W-:Y:S01]  /*4260*/  PRMT R167, R167, 0x5410, R11 ;  /* 0x00005410a7a77816 */ /* 0x000fe2000000000b */
[----:B------:R-:W-:Y:S06]  /*4270*/  BRA `(.L_x_9779) ;  /* 0x00000030006c7947 */ /* 0x000fec0003800000 */
.L_x_9746:
[----:B------:R-:W-:Y:S01]  /*4280*/  MOV R33, RZ ;  /* 0x000000ff00217202 */ /* 0x000fe20000000f00 */
[----:B------:R-:W-:Y:S02]  /*4290*/  IMAD.MOV.U32 R3, RZ, RZ, R184 ;  /* 0x000000ffff037224 */ /* 0x000fe400078e00b8 */
        /* <DEDUP_REMOVED lines=17> */
.L_x_9782:
        /* <DEDUP_REMOVED lines=12> */
.L_x_9783:
        /* <DEDUP_REMOVED lines=59> */
.L_x_9781:
        /* <DEDUP_REMOVED lines=10> */
.L_x_9780:
        /* <DEDUP_REMOVED lines=16> */
.L_x_9786:
        /* <DEDUP_REMOVED lines=12> */
.L_x_9787:
        /* <DEDUP_REMOVED lines=56> */
[----:B------:R-:W-:Y:S01]  /*4e00*/  VIADD R3, R209, 0x96a522ad ;  /* 0x96a522add1037836 */ /* 0x000fe20000000000 */
[----:B------:R-:W-:Y:S01]  /*4e10*/  MOV R26, R28 ;  /* 0x0000001c001a7202 */ /* 0x000fe20000000f00 */
[----:B------:R-:W-:-:S03]  /*4e20*/  IMAD.MOV.U32 R5, RZ, RZ, RZ ;  /* 0x000000ffff057224 */ /* 0x000fc600078e00ff */
[----:B------:R-:W-:-:S07]  /*4e30*/  LOP3.LUT R182, R3, R182, R29, 0x96, !PT ;  /* 0x000000b603b67212 */ /* 0x000fce00078e961d */
.L_x_9785:
        /* <DEDUP_REMOVED lines=11> */
.L_x_9784:
        /* <DEDUP_REMOVED lines=16> */
.L_x_9790:
        /* <DEDUP_REMOVED lines=12> */
.L_x_9791:
        /* <DEDUP_REMOVED lines=53> */
[----:B------:R-:W-:Y:S01]  /*5400*/  IMAD.WIDE.U32 R28, R5, -0x2daee0ad, RZ ;  /* 0xd2511f53051c7825 */ /* 0x000fe200078e00ff */
[----:B------:R-:W-:Y:S02]  /*5410*/  IADD3 R5, PT, PT, R209, -0x695add53, RZ ;  /* 0x96a522add1057810 */ /* 0x000fe40007ffe0ff */
[----:B------:R-:W-:Y:S01]  /*5420*/  LOP3.LUT R200, R7, R6, R181, 0x96, !PT ;  /* 0x0000000607c87212 */ /* 0x000fe200078e96b5 */
[----:B------:R-:W-:Y:S02]  /*5430*/  HFMA2 R7, -RZ, RZ, 0, 0 ;  /* 0x00000000ff077431 */ /* 0x000fe400000001ff */
[----:B------:R-:W-:Y:S01]  /*5440*/  IMAD.MOV.U32 R6, RZ, RZ, R26 ;  /* 0x000000ffff067224 */ /* 0x000fe200078e001a */
[----:B------:R-:W-:Y:S01]  /*5450*/  LOP3.LUT R182, R5, R182, R29, 0x96, !PT ;  /* 0x000000b605b67212 */ /* 0x000fe200078e961d */
[----:B------:R-:W-:-:S07]  /*5460*/  IMAD.MOV.U32 R26, RZ, RZ, R28 ;  /* 0x000000ffff1a7224 */ /* 0x000fce00078e001c */
.L_x_9789:
        /* <DEDUP_REMOVED lines=8> */
[----:B------:R-:W-:-:S05]  /*54f0*/  FSEL R29, R9, RZ, !P2 ;  /* 0x000000ff091d7208 */ /* 0x000fca0005000000 */
[----:B------:R-:W-:-:S07]  /*5500*/  FMUL.FTZ R29, R29, R82 ;  /* 0x000000521d1d7220 */ /* 0x000fce0000410000 */
.L_x_9788:
        /* <DEDUP_REMOVED lines=16> */
.L_x_9794:
        /* <DEDUP_REMOVED lines=12> */
.L_x_9795:
        /* <DEDUP_REMOVED lines=58> */
[----:B------:R-:W-:Y:S01]  /*5a70*/  IMAD.MOV.U32 R9, RZ, RZ, RZ ;  /* 0x000000ffff097224 */ /* 0x000fe200078e00ff */
[----:B------:R-:W-:-:S07]  /*5a80*/  LOP3.LUT R182, R7, R182, R167, 0x96, !PT ;  /* 0x000000b607b67212 */ /* 0x000fce00078e96a7 */
.L_x_9793:
        /* <DEDUP_REMOVED lines=11> */
.L_x_9792:
        /* <DEDUP_REMOVED lines=16> */
.L_x_9798:
        /* <DEDUP_REMOVED lines=12> */
.L_x_9799:
        /* <DEDUP_REMOVED lines=54> */
[----:B------:R-:W-:-:S03]  /*6060*/  MOV R26, R168 ;  /* 0x000000a8001a7202 */ /* 0x000fc60000000f00 */
[----:B------:R-:W-:Y:S01]  /*6070*/  IMAD.WIDE.U32 R180, R9, -0x326172a9, RZ ;  /* 0xcd9e8d5709b47825 */ /* 0x000fe200078e00ff */
[----:B------:R-:W-:Y:S02]  /*6080*/  IADD3 R9, PT, PT, R208, -0x700cb87f, RZ ;  /* 0x8ff34781d0097810 */ /* 0x000fe40007ffe0ff */
[----:B------:R-:W-:Y:S01]  /*6090*/  LOP3.LUT R182, R7, R182, R169, 0x96, !PT ;  /* 0x000000b607b67212 */ /* 0x000fe200078e96a9 */
[----:B------:R-:W-:Y:S01]  /*60a0*/  IMAD.MOV.U32 R7, RZ, RZ, RZ ;  /* 0x000000ffff077224 */ /* 0x000fe200078e00ff */
[----:B------:R-:W-:-:S07]  /*60b0*/  LOP3.LUT R200, R9, R166, R181, 0x96, !PT ;  /* 0x000000a609c87212 */ /* 0x000fce00078e96b5 */
.L_x_9797:
        /* <DEDUP_REMOVED lines=10> */
.L_x_9796:
        /* <DEDUP_REMOVED lines=16> */
.L_x_9802:
        /* <DEDUP_REMOVED lines=12> */
.L_x_9803:
        /* <DEDUP_REMOVED lines=57> */
[----:B------:R-:W-:Y:S01]  /*66b0*/  HFMA2 R9, -RZ, RZ, 0, 0 ;  /* 0x00000000ff097431 */ /* 0x000fe200000001ff */
[----:B------:R-:W-:Y:S01]  /*66c0*/  LOP3.LUT R182, R7, R182, R171, 0x96, !PT ;  /* 0x000000b607b67212 */ /* 0x000fe200078e96ab */
[----:B------:R-:W-:-:S07]  /*66d0*/  IMAD.MOV.U32 R26, RZ, RZ, R170 ;  /* 0x000000ffff1a7224 */ /* 0x000fce00078e00aa */
.L_x_9801:
        /* <DEDUP_REMOVED lines=11> */
.L_x_9800:
        /* <DEDUP_REMOVED lines=16> */
.L_x_9806:
        /* <DEDUP_REMOVED lines=12> */
.L_x_9807:
        /* <DEDUP_REMOVED lines=56> */
[----:B------:R-:W-:Y:S02]  /*6cd0*/  VIADD R9, R209, 0x96a522ad ;  /* 0x96a522add1097836 */ /* 0x000fe40000000000 */
[----:B------:R-:W-:Y:S02]  /*6ce0*/  IMAD.MOV.U32 R26, RZ, RZ, R170 ;  /* 0x000000ffff1a7224 */ /* 0x000fe400078e00aa */
[----:B------:R-:W-:Y:S01]  /*6cf0*/  IMAD.MOV.U32 R11, RZ, RZ, RZ ;  /* 0x000000ffff0b7224 */ /* 0x000fe200078e00ff */
[----:B------:R-:W-:-:S07]  /*6d00*/  LOP3.LUT R182, R9, R182, R171, 0x96, !PT ;  /* 0x000000b609b67212 */ /* 0x000fce00078e96ab */
.L_x_9805:
        /* <DEDUP_REMOVED lines=10> */
.L_x_9804:
        /* <DEDUP_REMOVED lines=16> */
.L_x_9810:
        /* <DEDUP_REMOVED lines=12> */
.L_x_9811:
        /* <DEDUP_REMOVED lines=60> */
.L_x_9809:
        /* <DEDUP_REMOVED lines=11> */
.L_x_9808:
[----:B------:R-:W-:Y:S02]  /*73e0*/  F2FP.BF16.F32.PACK_AB R11, RZ, R19 ;  /* 0x00000013ff0b723e */ /* 0x000fe400000010ff */
[----:B------:R-:W-:Y:S02]  /*73f0*/  PRMT R166, R166, 0x5410, R7 ;  /* 0x00005410a6a67816 */ /* 0x000fe40000000007 */
[----:B------:R-:W-:Y:S02]  /*7400*/  PRMT R165, R165, 0x5410, R5 ;  /* 0x00005410a5a57816 */ /* 0x000fe40000000005 */
[----:B------:R-:W-:Y:S02]  /*7410*/  PRMT R164, R164, 0x5410, R3 ;  /* 0x00005410a4a47816 */ /* 0x000fe40000000003 */
[----:B------:R-:W-:-:S07]  /*7420*/  PRMT R167, R167, 0x5410, R11 ;  /* 0x00005410a7a77816 */ /* 0x000fce000000000b */
.L_x_9779:
[----:B------:R-:W0:Y:S01]  /*7430*/  LDC.64 R206, c[0x0][0x3a8] ;  /* 0x0000ea00ffce7b82 */ /* 0x000e220000000a00 */
[----:B------:R-:W-:Y:S02]  /*7440*/  @P1 VIADD R3, R34, 0x80 ;  /* 0x0000008022031836 */ /* 0x000fe40000000000 */
[----:B------:R-:W-:-:S05]  /*7450*/  @P0 VIADD R5, R201, 0x80 ;  /* 0x00000080c9050836 */ /* 0x000fca0000000000 */
[----:B------:R-:W1:Y:S08]  /*7460*/  @P1 LDC.64 R170, c[0x0][0x390] ;  /* 0x0000e400ffaa1b82 */ /* 0x000e700000000a00 */
[----:B------:R-:W2:Y:S01]  /*7470*/  @P0 LDC.64 R172, c[0x0][0x3a0] ;  /* 0x0000e800ffac0b82 */ /* 0x000ea20000000a00 */
[----:B0-----:R-:W-:-:S05]  /*7480*/  IMAD.WIDE.U32 R168, R201, 0x10, R206 ;  /* 0x00000010c9a87825 */ /* 0x001fca00078e00ce */
[----:B------:R0:W-:Y:S01]  /*7490*/  STG.E.128 desc[UR6][R168.64], R164 ;  /* 0x000000a4a8007986 */ /* 0x0001e2000c101d06 */
[----:B-1----:R-:W-:-:S04]  /*74a0*/  @P1 IMAD.WIDE.U32 R170, R3, 0x10, R170 ;  /* 0x0000001003aa1825 */ /* 0x002fc800078e00aa */
[----:B--2---:R-:W-:Y:S01]  /*74b0*/  @P0 IMAD.WIDE.U32 R172, R5, 0x10, R172 ;  /* 0x0000001005ac0825 */ /* 0x004fe200078e00ac */
[----:B------:R-:W-:Y:S06]  /*74c0*/  @!P1 BRA `(.L_x_9812) ;  /* 0x0000000000509947 */ /* 0x000fec0003800000 */
[----:B------:R-:W-:Y:S01]  /*74d0*/  SHF.L.U32 R5, R176, 0x10, RZ ;  /* 0x00000010b0057819 */ /* 0x000fe200000006ff */
[----:B------:R-:W1:Y:S01]  /*74e0*/  LDC.64 R174, c[0x0][0x3b0] ;  /* 0x0000ec00ffae7b82 */ /* 0x000e620000000a00 */
[----:B------:R-:W-:Y:S02]  /*74f0*/  LOP3.LUT R3, R178, 0xffff, RZ, 0xc0, !PT ;  /* 0x0000ffffb2037812 */ /* 0x000fe400078ec0ff */
[----:B------:R-:W-:Y:S02]  /*7500*/  LOP3.LUT R28, R5, 0xff0000, RZ, 0xc0, !PT ;  /* 0x00ff0000051c7812 */ /* 0x000fe400078ec0ff */
[----:B------:R-:W-:Y:S02]  /*7510*/  PRMT R5, R0, 0x7104, RZ ;  /* 0x0000710400057816 */ /* 0x000fe400000000ff */
[----:B------:R-:W-:Y:S02]  /*7520*/  PRMT R28, R28, 0x4210, R3 ;  /* 0x000042101c1c7816 */ /* 0x000fe40000000003 */
[----:B0-----:R-:W-:-:S02]  /*7530*/  LOP3.LUT R164, R4, 0xff, RZ, 0xc0, !PT ;  /* 0x000000ff04a47812 */ /* 0x001fc400078ec0ff */
[----:B------:R-:W-:Y:S02]  /*7540*/  LOP3.LUT R166, R6, 0xff, RZ, 0xc0, !PT ;  /* 0x000000ff06a67812 */ /* 0x000fe400078ec0ff */
[----:B------:R-:W-:Y:S01]  /*7550*/  LOP3.LUT R168, R8, 0xff, RZ, 0xc0, !PT ;  /* 0x000000ff08a87812 */ /* 0x000fe200078ec0ff */
[----:B------:R-:W-:Y:S01]  /*7560*/  IMAD.WIDE.U32 R164, R164, 0x1000000, RZ ;  /* 0x01000000a4a47825 */ /* 0x000fe200078e00ff */
[----:B------:R-:W-:-:S03]  /*7570*/  LOP3.LUT R5, R28, 0xff00, R5, 0xf8, !PT ;  /* 0x0000ff001c057812 */ /* 0x000fc600078ef805 */
[----:B------:R-:W-:Y:S01]  /*7580*/  IMAD.WIDE.U32 R166, R166, 0x10000, RZ ;  /* 0x00010000a6a67825 */ /* 0x000fe200078e00ff */
[----:B------:R-:W-:-:S03]  /*7590*/  LOP3.LUT R5, R5, 0xff, R2, 0xf8, !PT ;  /* 0x000000ff05057812 */ /* 0x000fc600078ef802 */
[----:B------:R-:W-:Y:S01]  /*75a0*/  IMAD.WIDE.U32 R168, R168, 0x100, RZ ;  /* 0x00000100a8a87825 */ /* 0x000fe200078e00ff */
[----:B------:R-:W-:Y:S02]  /*75b0*/  LOP3.LUT R165, R167, R5, R165, 0xfe, !PT ;  /* 0x00000005a7a57212 */ /* 0x000fe400078efea5 */
[----:B------:R-:W-:Y:S02]  /*75c0*/  LOP3.LUT R3, R168, R164, R166, 0xfe, !PT ;  /* 0x000000a4a8037212 */ /* 0x000fe400078efea6 */
[----:B------:R-:W-:Y:S01]  /*75d0*/  LOP3.LUT R167, R165, R169, RZ, 0xfc, !PT ;  /* 0x000000a9a5a77212 */ /* 0x000fe200078efcff */
[----:B-1----:R-:W-:Y:S01]  /*75e0*/  IMAD.WIDE.U32 R164, R34, 0x8, R174 ;  /* 0x0000000822a47825 */ /* 0x002fe200078e00ae */
[----:B------:R-:W-:-:S05]  /*75f0*/  LOP3.LUT R166, R3, 0xff, R10, 0xf8, !PT ;  /* 0x000000ff03a67812 */ /* 0x000fca00078ef80a */
[----:B------:R1:W-:Y:S02]  /*7600*/  STG.E.64 desc[UR6][R164.64], R166 ;  /* 0x000000a6a4007986 */ /* 0x0003e4000c101b06 */
.L_x_9812:
[----:B-----5:R2:W5:Y:S04]  /*7610*/  @P1 LDG.E.128 R40, desc[UR6][R170.64] ;  /* 0x00000006aa281981 */ /* 0x020568000c1e1d00 */
[----:B------:R2:W5:Y:S01]  /*7620*/  @P0 LDG.E.128 R36, desc[UR6][R172.64] ;  /* 0x00000006ac240981 */ /* 0x000562000c1e1d00 */
[----:B------:R-:W-:Y:S05]  /*7630*/  @!P0 BRA `(.L_x_9813) ;  /* 0x0000003400208947 */ /* 0x000fea0003800000 */
[----:B------:R-:W-:-:S13]  /*7640*/  ISETP.GT.AND P2, PT, R32, RZ, PT ;  /* 0x000000ff2000720c */ /* 0x000fda0003f44270 */
[----:B-----5:R-:W-:Y:S01]  /*7650*/  @!P2 IMAD.U32 R17, R36, 0x10000, RZ ;  /* 0x000100002411a824 */ /* 0x020fe200078e00ff */
        /* <DEDUP_REMOVED lines=18> */
.L_x_9816:
        /* <DEDUP_REMOVED lines=12> */
.L_x_9817:
[----:B01----:R-:W-:Y:S01]  /*7840*/  IMAD.WIDE.U32 R164, R20, -0x326172a9, RZ ;  /* 0xcd9e8d5714a47825 */ /* 0x003fe200078e00ff */
        /* <DEDUP_REMOVED lines=46> */
[----:B------:R-:W-:-:S04]  /*7b30*/  IMAD.WIDE.U32 R10, R10, -0x326172a9, RZ ;  /* 0xcd9e8d570a0a7825 */ /* 0x000fc800078e00ff */
[----:B------:R-:W-:Y:S01]  /*7b40*/  VIADD R5, R209, 0xdb3d7428 ;  /* 0xdb3d7428d1057836 */ /* 0x000fe20000000000 */
[----:B------:R-:W-:-:S04]  /*7b50*/  LOP3.LUT R3, R3, R168, R11, 0x96, !PT ;  /* 0x000000a803037212 */ /* 0x000fc800078e960b */
[----:B------:R-:W-:Y:S01]  /*7b60*/  LOP3.LUT R5, R5, R166, R183, 0x96, !PT ;  /* 0x000000a605057212 */ /* 0x000fe200078e96b7 */
[----:B------:R-:W-:-:S04]  /*7b70*/  IMAD.WIDE.U32 R164, R3, -0x2daee0ad, RZ ;  /* 0xd2511f5303a47825 */ /* 0x000fc800078e00ff */
[----:B------:R-:W-:Y:S01]  /*7b80*/  IMAD.WIDE.U32 R180, R5, -0x326172a9, RZ ;  /* 0xcd9e8d5705b47825 */ /* 0x000fe200078e00ff */
[----:B------:R-:W-:-:S03]  /*7b90*/  IADD3 R5, PT, PT, R208, -0x700cb87f, RZ ;  /* 0x8ff34781d0057810 */ /* 0x000fc60007ffe0ff */
[----:B------:R-:W-:Y:S01]  /*7ba0*/  VIADD R3, R209, 0x96a522ad ;  /* 0x96a522add1037836 */ /* 0x000fe20000000000 */
[----:B------:R-:W-:Y:S01]  /*7bb0*/  LOP3.LUT R200, R5, R10, R181, 0x96, !PT ;  /* 0x0000000a05c87212 */ /* 0x000fe200078e96b5 */
[----:B------:R-:W-:Y:S01]  /*7bc0*/  IMAD.MOV.U32 R28, RZ, RZ, R164 ;  /* 0x000000ffff1c7224 */ /* 0x000fe200078e00a4 */
[----:B------:R-:W-:Y:S02]  /*7bd0*/  MOV R5, R26 ;  /* 0x0000001a00057202 */ /* 0x000fe40000000f00 */
[----:B------:R-:W-:Y:S01]  /*7be0*/  LOP3.LUT R182, R3, R182, R165, 0x96, !PT ;  /* 0x000000b603b67212 */ /* 0x000fe200078e96a5 */
[----:B------:R-:W-:-:S07]  /*7bf0*/  IMAD.MOV.U32 R3, RZ, RZ, RZ ;  /* 0x000000ffff037224 */ /* 0x000fce00078e00ff */
.L_x_9815:
        /* <DEDUP_REMOVED lines=11> */
.L_x_9814:
[----:B------:R-:W-:Y:S01]  /*7cb0*/  @!P2 PRMT R15, R36, 0x7632, R15 ;  /* 0x00007632240fa816 */ /* 0x000fe2000000000f */
[----:B------:R-:W-:Y:S01]  /*7cc0*/  @!P2 IMAD.MOV.U32 R5, RZ, RZ, R3 ;  /* 0x000000ffff05a224 */ /* 0x000fe200078e0003 */
[----:B01----:R-:W-:Y:S02]  /*7cd0*/  F2FP.BF16.F32.PACK_AB R164, RZ, R17 ;  /* 0x00000011ffa4723e */ /* 0x003fe400000010ff */
        /* <DEDUP_REMOVED lines=18> */
.L_x_9820:
        /* <DEDUP_REMOVED lines=12> */
.L_x_9821:
[----:B------:R-:W-:Y:S01]  /*7ec0*/  IMAD.WIDE.U32 R166, R20, -0x326172a9, RZ ;  /* 0xcd9e8d5714a67825 */ /* 0x000fe200078e00ff */
[----:B--2---:R-:W-:Y:S02]  /*7ed0*/  LOP3.LUT R170, R18, R9, R209, 0x96, !PT ;  /* 0x0000000912aa7212 */ /* 0x004fe400078e96d1 */
        /* <DEDUP_REMOVED lines=58> */
.L_x_9819:
[----:B------:R-:W-:Y:S01]  /*8280*/  HFMA2 R26, -RZ, RZ, 0.1171875, 0 ;  /* 0x2f800000ff1a7431 */ /* 0x000fe200000001ff */
[----:B------:R-:W-:Y:S02]  /*8290*/  PRMT R8, R40, 0x7632, R8 ;  /* 0x0000763228087816 */ /* 0x000fe40000000008 */
        /* <DEDUP_REMOVED lines=11> */
.L_x_9818:
        /* <DEDUP_REMOVED lines=20> */
.L_x_9824:
        /* <DEDUP_REMOVED lines=12> */
.L_x_9825:
[----:B------:R-:W-:Y:S01]  /*8550*/  IMAD.WIDE.U32 R166, R20, -0x326172a9, RZ ;  /* 0xcd9e8d5714a67825 */ /* 0x000fe200078e00ff */
[----:B--2---:R-:W-:Y:S02]  /*8560*/  LOP3.LUT R170, R18, R7, R209, 0x96, !PT ;  /* 0x0000000712aa7212 */ /* 0x004fe400078e96d1 */
        /* <DEDUP_REMOVED lines=39> */
[----:B------:R-:W-:Y:S02]  /*87e0*/  VIADD R3, R209, 0x1fd5c5a3 ;  /* 0x1fd5c5a3d1037836 */ /* 0x000fe40000000000 */
[----:B------:R-:W-:-:S03]  /*87f0*/  VIADD R5, R208, 0x5384540f ;  /* 0x5384540fd0057836 */ /* 0x000fc60000000000 */
[----:B------:R-:W-:Y:S01]  /*8800*/  LOP3.LUT R6, R3, R6, R169, 0x96, !PT ;  /* 0x0000000603067212 */ /* 0x000fe200078e96a9 */
[----:B------:R-:W-:Y:S01]  /*8810*/  VIADD R3, R208, 0xf1bbcdc8 ;  /* 0xf1bbcdc8d0037836 */ /* 0x000fe20000000000 */
[----:B------:R-:W-:-:S03]  /*8820*/  LOP3.LUT R5, R5, R166, R171, 0x96, !PT ;  /* 0x000000a605057212 */ /* 0x000fc600078e96ab */
[----:B------:R-:W-:-:S04]  /*8830*/  IMAD.WIDE.U32 R6, R6, -0x326172a9, RZ ;  /* 0xcd9e8d5706067825 */ /* 0x000fc800078e00ff */
        /* <DEDUP_REMOVED lines=11> */
[----:B------:R-:W-:Y:S01]  /*88f0*/  LOP3.LUT R200, R5, R6, R181, 0x96, !PT ;  /* 0x0000000605c87212 */ /* 0x000fe200078e96b5 */
[----:B------:R-:W-:-:S07]  /*8900*/  IMAD.MOV.U32 R6, RZ, RZ, R30 ;  /* 0x000000ffff067224 */ /* 0x000fce00078e001e */
.L_x_9823:
        /* <DEDUP_REMOVED lines=11> */
.L_x_9822:
        /* <DEDUP_REMOVED lines=21> */
.L_x_9828:
        /* <DEDUP_REMOVED lines=12> */
.L_x_9829:
        /* <DEDUP_REMOVED lines=58> */
[----:B------:R-:W-:Y:S01]  /*8f70*/  IMAD.MOV.U32 R5, RZ, RZ, RZ ;  /* 0x000000ffff057224 */ /* 0x000fe200078e00ff */
[----:B------:R-:W-:-:S07]  /*8f80*/  LOP3.LUT R182, R3, R182, R167, 0x96, !PT ;  /* 0x000000b603b67212 */ /* 0x000fce00078e96a7 */
.L_x_9827:
[----:B------:R-:W-:Y:S02]  /*8f90*/  PRMT R7, R41, 0x7632, R7 ;  /* 0x0000763229077816 */ /* 0x000fe40000000007 */
        /* <DEDUP_REMOVED lines=12> */
.L_x_9826:
        /* <DEDUP_REMOVED lines=20> */
.L_x_9832:
        /* <DEDUP_REMOVED lines=12> */
.L_x_9833:
        /* <DEDUP_REMOVED lines=59> */
.L_x_9831:
        /* <DEDUP_REMOVED lines=11> */
.L_x_9830:
[----:B------:R-:W-:Y:S01]  /*96c0*/  @!P2 PRMT R7, R38, 0x7632, R7 ;  /* 0x000076322607a816 */ /* 0x000fe20000000007 */
[----:B------:R-:W-:Y:S01]  /*96d0*/  @!P2 IMAD.MOV.U32 R167, RZ, RZ, R3 ;  /* 0x000000ffffa7a224 */ /* 0x000fe200078e0003 */
[----:B------:R-:W-:Y:S02]  /*96e0*/  F2FP.BF16.F32.PACK_AB R166, RZ, R9 ;  /* 0x00000009ffa6723e */ /* 0x000fe400000010ff */
[----:B--2---:R-:W-:Y:S01]  /*96f0*/  @!P2 MOV R170, R168 ;  /* 0x000000a800aaa202 */ /* 0x004fe20000000f00 */
        /* <DEDUP_REMOVED lines=17> */
.L_x_9836:
        /* <DEDUP_REMOVED lines=12> */
.L_x_9837:
        /* <DEDUP_REMOVED lines=20> */
[----:B------:R-:W-:Y:S02]  /*9a10*/  IMAD.MOV.U32 R0, RZ, RZ, R168 ;  /* 0x000000ffff007224 */ /* 0x000fe400078e00a8 */
[----:B------:R-:W-:Y:S01]  /*9a20*/  IMAD.MOV.U32 R167, RZ, RZ, RZ ;  /* 0x000000ffffa77224 */ /* 0x000fe200078e00ff */
        /* <DEDUP_REMOVED lines=36> */
[----:B------:R-:W-:-:S04]  /*9c70*/  MOV R170, R172 ;  /* 0x000000ac00aa7202 */ /* 0x000fc80000000f00 */
[----:B------:R-:W-:-:S07]  /*9c80*/  LOP3.LUT R182, R3, R182, R173, 0x96, !PT ;  /* 0x000000b603b67212 */ /* 0x000fce00078e96ad */
.L_x_9835:
        /* <DEDUP_REMOVED lines=13> */
.L_x_9834:
        /* <DEDUP_REMOVED lines=20> */
.L_x_9840:
        /* <DEDUP_REMOVED lines=12> */
.L_x_9841:
        /* <DEDUP_REMOVED lines=51> */
[----:B------:R-:W-:-:S04]  /*a290*/  IMAD.WIDE.U32 R180, R5, -0x326172a9, RZ ;  /* 0xcd9e8d5705b47825 */ /* 0x000fc800078e00ff */
[----:B------:R-:W-:Y:S01]  /*a2a0*/  IMAD.WIDE.U32 R172, R3, -0x2daee0ad, RZ ;  /* 0xd2511f5303ac7825 */ /* 0x000fe200078e00ff */
[----:B------:R-:W-:-:S03]  /*a2b0*/  IADD3 R3, PT, PT, R209, -0x695add53, RZ ;  /* 0x96a522add1037810 */ /* 0x000fc60007ffe0ff */
[----:B------:R-:W-:Y:S01]  /*a2c0*/  VIADD R5, R208, 0x8ff34781 ;  /* 0x8ff34781d0057836 */ /* 0x000fe20000000000 */
[----:B------:R-:W-:Y:S01]  /*a2d0*/  LOP3.LUT R182, R3, R182, R173, 0x96, !PT ;  /* 0x000000b603b67212 */ /* 0x000fe200078e96ad */
[----:B------:R-:W-:Y:S02]  /*a2e0*/  IMAD.MOV.U32 R3, RZ, RZ, R170 ;  /* 0x000000ffff037224 */ /* 0x000fe400078e00aa */
[----:B------:R-:W-:Y:S01]  /*a2f0*/  IMAD.MOV.U32 R169, RZ, RZ, RZ ;  /* 0x000000ffffa97224 */ /* 0x000fe200078e00ff */
[----:B------:R-:W-:-:S07]  /*a300*/  LOP3.LUT R200, R5, R168, R181, 0x96, !PT ;  /* 0x000000a805c87212 */ /* 0x000fce00078e96b5 */
.L_x_9839:
        /* <DEDUP_REMOVED lines=11> */
.L_x_9838:
        /* <DEDUP_REMOVED lines=21> */
.L_x_9844:
        /* <DEDUP_REMOVED lines=12> */
.L_x_9845:
        /* <DEDUP_REMOVED lines=56> */
[----:B------:R-:W-:Y:S02]  /*a950*/  IMAD.MOV.U32 R168, RZ, RZ, R170 ;  /* 0x000000ffffa87224 */ /* 0x000fe400078e00aa */
[----:B------:R-:W-:Y:S01]  /*a960*/  HFMA2 R170, -RZ, RZ, 0, 0 ;  /* 0x00000000ffaa7431 */ /* 0x000fe200000001ff */
[----:B------:R-:W-:Y:S01]  /*a970*/  LOP3.LUT R182, R3, R182, R171, 0x96, !PT ;  /* 0x000000b603b67212 */ /* 0x000fe200078e96ab */
[----:B------:R-:W-:-:S07]  /*a980*/  IMAD.MOV.U32 R3, RZ, RZ, R172 ;  /* 0x000000ffff037224 */ /* 0x000fce00078e00ac */
.L_x_9843:
        /* <DEDUP_REMOVED lines=13> */
.L_x_9842:
[----:B------:R-:W-:Y:S02]  /*aa60*/  F2FP.BF16.F32.PACK_AB R169, RZ, R3 ;  /* 0x00000003ffa9723e */ /* 0x000fe400000010ff */
[----:B------:R-:W-:Y:S02]  /*aa70*/  PRMT R166, R166, 0x5410, R30 ;  /* 0x00005410a6a67816 */ /* 0x000fe4000000001e */
[----:B------:R-:W-:Y:S02]  /*aa80*/  PRMT R165, R165, 0x5410, R28 ;  /* 0x00005410a5a57816 */ /* 0x000fe4000000001c */
[----:B------:R-:W-:Y:S02]  /*aa90*/  PRMT R164, R164, 0x5410, R26 ;  /* 0x00005410a4a47816 */ /* 0x000fe4000000001a */
[----:B------:R-:W-:Y:S01]  /*aaa0*/  PRMT R167, R167, 0x5410, R169 ;  /* 0x00005410a7a77816 */ /* 0x000fe200000000a9 */
[----:B------:R-:W-:Y:S06]  /*aab0*/  BRA `(.L_x_9846) ;  /* 0x00000030006c7947 */ /* 0x000fec0003800000 */
.L_x_9813:
[----:B------:R-:W-:Y:S01]  /*aac0*/  IMAD.MOV.U32 R17, RZ, RZ, RZ ;  /* 0x000000ffff117224 */ /* 0x000fe200078e00ff */
[----:B0-----:R-:W-:Y:S01]  /*aad0*/  MOV R168, R26 ;  /* 0x0000001a00a87202 */ /* 0x001fe20000000f00 */
        /* <DEDUP_REMOVED lines=17> */
.L_x_9849:
        /* <DEDUP_REMOVED lines=12> */
.L_x_9850:
        /* <DEDUP_REMOVED lines=55> */
[----:B------:R-:W-:Y:S02]  /*b020*/  HFMA2 R3, -RZ, RZ, 0, 0 ;  /* 0x00000000ff037431 */ /* 0x000fe400000001ff */
[----:B------:R-:W-:-:S05]  /*b030*/  VIADD R5, R209, 0x96a522ad ;  /* 0x96a522add1057836 */ /* 0x000fca0000000000 */
[----:B------:R-:W-:Y:S01]  /*b040*/  LOP3.LUT R182, R5, R182, R169, 0x96, !PT ;  /* 0x000000b605b67212 */ /* 0x000fe200078e96a9 */
[----:B------:R-:W-:-:S07]  /*b050*/  IMAD.MOV.U32 R5, RZ, RZ, R26 ;  /* 0x000000ffff057224 */ /* 0x000fce00078e001a */
.L_x_9848:
        /* <DEDUP_REMOVED lines=10> */
.L_x_9847:
[----:B-1----:R-:W-:Y:S01]  /*b100*/  F2FP.BF16.F32.PACK_AB R164, RZ, R17 ;  /* 0x00000011ffa4723e */ /* 0x002fe200000010ff */
        /* <DEDUP_REMOVED lines=15> */
.L_x_9853:
        /* <DEDUP_REMOVED lines=12> */
.L_x_9854:
        /* <DEDUP_REMOVED lines=60> */
.L_x_9852:
        /* <DEDUP_REMOVED lines=11> */
.L_x_9851:
        /* <DEDUP_REMOVED lines=16> */
.L_x_9857:
        /* <DEDUP_REMOVED lines=12> */
.L_x_9858:
        /* <DEDUP_REMOVED lines=55> */
[----:B------:R-:W-:Y:S02]  /*bc60*/  VIADD R3, R209, 0x96a522ad ;  /* 0x96a522add1037836 */ /* 0x000fe40000000000 */
[----:B------:R-:W-:Y:S01]  /*bc70*/  IMAD.MOV.U32 R6, RZ, RZ, R168 ;  /* 0x000000ffff067224 */ /* 0x000fe200078e00a8 */
[----:B------:R-:W-:Y:S02]  /*bc80*/  MOV R168, R166 ;  /* 0x000000a600a87202 */ /* 0x000fe40000000f00 */
[----:B------:R-:W-:Y:S01]  /*bc90*/  LOP3.LUT R182, R3, R182, R167, 0x96, !PT ;  /* 0x000000b603b67212 */ /* 0x000fe200078e96a7 */
[----:B------:R-:W-:-:S07]  /*bca0*/  IMAD.MOV.U32 R3, RZ, RZ, RZ ;  /* 0x000000ffff037224 */ /* 0x000fce00078e00ff */
.L_x_9856:
        /* <DEDUP_REMOVED lines=10> */
.L_x_9855:
        /* <DEDUP_REMOVED lines=16> */
.L_x_9861:
        /* <DEDUP_REMOVED lines=12> */
.L_x_9862:
        /* <DEDUP_REMOVED lines=60> */
.L_x_9860:
[----:B-----5:R-:W-:Y:S02]  /*c2d0*/  PRMT R7, R41, 0x7632, R7 ;  /* 0x0000763229077816 */ /* 0x020fe40000000007 */
[----:B------:R-:W-:Y:S01]  /*c2e0*/  I2FP.F32.U32 R3, R4 ;  /* 0x0000000400037245 */ /* 0x000fe20000201000 */
[----:B------:R-:W-:Y:S02]  /*c2f0*/  IMAD.MOV.U32 R4, RZ, RZ, 0x2f800000 ;  /* 0x2f800000ff047424 */ /* 0x000fe400078e00ff */
        /* <DEDUP_REMOVED lines=8> */
.L_x_9859:
        /* <DEDUP_REMOVED lines=16> */
.L_x_9865:
        /* <DEDUP_REMOVED lines=12> */
.L_x_9866:
        /* <DEDUP_REMOVED lines=60> */
.L_x_9864:
        /* <DEDUP_REMOVED lines=10> */
.L_x_9863:
        /* <DEDUP_REMOVED lines=16> */
.L_x_9869:
[----:B------:R-:W-:-:S04]  /*caa0*/  VIADD R24, R24, 0x1 ;  /* 0x0000000118187836 */ /* 0x000fc80000000000 */
[C---:B--2---:R-:W-:Y:S01]  /*cab0*/  IMAD.WIDE.U32 R170, R24.reuse, -0x2daee0ad, RZ ;  /* 0xd2511f5318aa7825 */ /* 0x044fe200078e00ff */
        /* <DEDUP_REMOVED lines=10> */
.L_x_9870:
        /* <DEDUP_REMOVED lines=15> */
[----:B------:R-:W-:Y:S02]  /*cc50*/  IMAD.MOV.U32 R0, RZ, RZ, R168 ;  /* 0x000000ffff007224 */ /* 0x000fe400078e00a8 */
[----:B------:R-:W-:Y:S01]  /*cc60*/  IMAD.MOV.U32 R167, RZ, RZ, RZ ;  /* 0x000000ffffa77224 */ /* 0x000fe200078e00ff */
        /* <DEDUP_REMOVED lines=38> */
[----:B------:R-:W-:Y:S02]  /*ced0*/  IADD3 R5, PT, PT, R208, -0x700cb87f, RZ ;  /* 0x8ff34781d0057810 */ /* 0x000fe40007ffe0ff */
[----:B------:R-:W-:Y:S01]  /*cee0*/  MOV R168, R172 ;  /* 0x000000ac00a87202 */ /* 0x000fe20000000f00 */
[----:B------:R-:W-:Y:S01]  /*cef0*/  VIADD R3, R209, 0x96a522ad ;  /* 0x96a522add1037836 */ /* 0x000fe20000000000 */
[----:B------:R-:W-:-:S04]  /*cf00*/  LOP3.LUT R200, R5, R170, R181, 0x96, !PT ;  /* 0x000000aa05c87212 */ /* 0x000fc800078e96b5 */
[----:B------:R-:W-:-:S07]  /*cf10*/  LOP3.LUT R182, R3, R182, R173, 0x96, !PT ;  /* 0x000000b603b67212 */ /* 0x000fce00078e96ad */
.L_x_9868:
        /* <DEDUP_REMOVED lines=11> */
.L_x_9867:
        /* <DEDUP_REMOVED lines=16> */
.L_x_9873:
[----:B------:R-:W-:-:S04]  /*d0d0*/  IADD3 R24, PT, PT, R24, 0x1, RZ ;  /* 0x0000000118187810 */ /* 0x000fc80007ffe0ff */
[C---:B------:R-:W-:Y:S01]  /*d0e0*/  ISETP.NE.AND P2, PT, R24.reuse, RZ, PT ;  /* 0x000000ff1800720c */ /* 0x040fe20003f45270 */
[----:B--2---:R-:W-:-:S12]  /*d0f0*/  IMAD.WIDE.U32 R170, R24, -0x2daee0ad, RZ ;  /* 0xd2511f5318aa7825 */ /* 0x004fd800078e00ff */
        /* <DEDUP_REMOVED lines=9> */
.L_x_9874:
[----:B------:R-:W-:Y:S01]  /*d190*/  IMAD.WIDE.U32 R172, R20, -0x326172a9, RZ ;  /* 0xcd9e8d5714ac7825 */ /* 0x000fe200078e00ff */
[----:B------:R-:W-:-:S03]  /*d1a0*/  LOP3.LUT R176, R18, R171, R209, 0x96, !PT ;  /* 0x000000ab12b07212 */ /* 0x000fc600078e96d1 */
[----:B------:R-:W-:Y:S01]  /*d1b0*/  HFMA2 R169, -RZ, RZ, 0, 0 ;  /* 0x00000000ffa97431 */ /* 0x000fe200000001ff */
        /* <DEDUP_REMOVED lines=53> */
[----:B------:R-:W-:Y:S02]  /*d510*/  VIADD R5, R208, 0x8ff34781 ;  /* 0x8ff34781d0057836 */ /* 0x000fe40000000000 */
[----:B------:R-:W-:Y:S02]  /*d520*/  IMAD.MOV.U32 R3, RZ, RZ, R168 ;  /* 0x000000ffff037224 */ /* 0x000fe400078e00a8 */
[----:B------:R-:W-:Y:S01]  /*d530*/  IMAD.MOV.U32 R168, RZ, RZ, R172 ;  /* 0x000000ffffa87224 */ /* 0x000fe200078e00ac */
[----:B------:R-:W-:-:S07]  /*d540*/  LOP3.LUT R200, R5, R170, R181, 0x96, !PT ;  /* 0x000000aa05c87212 */ /* 0x000fce00078e96b5 */
.L_x_9872:
[----:B------:R-:W-:Y:S01]  /*d550*/  I2FP.F32.U32 R3, R3 ;  /* 0x0000000300037245 */ /* 0x000fe20000201000 */
[----:B--2---:R-:W-:Y:S02]  /*d560*/  IMAD.MOV.U32 R170, RZ, RZ, 0x2f800000 ;  /* 0x2f800000ffaa7424 */ /* 0x004fe400078e00ff */
        /* <DEDUP_REMOVED lines=8> */
.L_x_9871:
[----:B------:R-:W-:Y:S01]  /*d5f0*/  F2FP.BF16.F32.PACK_AB R167, RZ, R5 ;  /* 0x00000005ffa7723e */ /* 0x000fe200000010ff */
[----:B--2---:R-:W-:Y:S01]  /*d600*/  IMAD.MOV.U32 R170, RZ, RZ, R169 ;  /* 0x000000ffffaa7224 */ /* 0x004fe200078e00a9 */
        /* <DEDUP_REMOVED lines=14> */
.L_x_9877:
        /* <DEDUP_REMOVED lines=12> */
.L_x_9878:
        /* <DEDUP_REMOVED lines=58> */
[----:B------:R-:W-:Y:S01]  /*db50*/  MOV R3, R168 ;  /* 0x000000a800037202 */ /* 0x000fe20000000f00 */
[----:B------:R-:W-:-:S07]  /*db60*/  IMAD.MOV.U32 R168, RZ, RZ, R172 ;  /* 0x000000ffffa87224 */ /* 0x000fce00078e00ac */
.L_x_9876:
        /* <DEDUP_REMOVED lines=11> */
.L_x_9875:
[----:B------:R-:W-:Y:S02]  /*dc20*/  F2FP.BF16.F32.PACK_AB R169, RZ, R3 ;  /* 0x00000003ffa9723e */ /* 0x000fe400000010ff */
[----:B------:R-:W-:Y:S02]  /*dc30*/  PRMT R166, R166, 0x5410, R30 ;  /* 0x00005410a6a67816 */ /* 0x000fe4000000001e */
[----:B------:R-:W-:Y:S02]  /*dc40*/  PRMT R165, R165, 0x5410, R28 ;  /* 0x00005410a5a57816 */ /* 0x000fe4000000001c */
[----:B------:R-:W-:Y:S02]  /*dc50*/  PRMT R164, R164, 0x5410, R26 ;  /* 0x00005410a4a47816 */ /* 0x000fe4000000001a */
[----:B------:R-:W-:-:S07]  /*dc60*/  PRMT R167, R167, 0x5410, R169 ;  /* 0x00005410a7a77816 */ /* 0x000fce00000000a9 */
.L_x_9846:
        /* <DEDUP_REMOVED lines=31> */
.L_x_9879:
        /* <DEDUP_REMOVED lines=23> */
.L_x_9883:
[----:B------:R-:W-:-:S04]  /*dfd0*/  VIADD R24, R24, 0x1 ;  /* 0x0000000118187836 */ /* 0x000fc80000000000 */
[C---:B0-----:R-:W-:Y:S01]  /*dfe0*/  IMAD.WIDE.U32 R164, R24.reuse, -0x2daee0ad, RZ ;  /* 0xd2511f5318a47825 */ /* 0x041fe200078e00ff */
        /* <DEDUP_REMOVED lines=10> */
.L_x_9884:
[----:B------:R-:W-:Y:S01]  /*e090*/  IMAD.WIDE.U32 R166, R20, -0x326172a9, RZ ;  /* 0xcd9e8d5714a67825 */ /* 0x000fe200078e00ff */
[----:B-1----:R-:W-:Y:S02]  /*e0a0*/  LOP3.LUT R172, R18, R165, R209, 0x96, !PT ;  /* 0x000000a512ac7212 */ /* 0x002fe400078e96d1 */
        /* <DEDUP_REMOVED lines=56> */
[----:B------:R-:W-:Y:S01]  /*e430*/  IMAD.MOV.U32 R26, RZ, RZ, R166 ;  /* 0x000000ffff1a7224 */ /* 0x000fe200078e00a6 */
[----:B------:R-:W-:-:S07]  /*e440*/  LOP3.LUT R182, R169, R182, R167, 0x96, !PT ;  /* 0x000000b6a9b67212 */ /* 0x000fce00078e96a7 */
.L_x_9882:
[----:B------:R-:W-:Y:S01]  /*e450*/  I2FP.F32.U32 R10, R10 ;  /* 0x0000000a000a7245 */ /* 0x000fe20000201000 */
[----:B0-----:R-:W-:Y:S01]  /*e460*/  IMAD.MOV.U32 R165, RZ, RZ, 0x2f800000 ;  /* 0x2f800000ffa57424 */ /* 0x001fe200078e00ff */
        /* <DEDUP_REMOVED lines=9> */
.L_x_9881:
[----:B------:R-:W-:Y:S01]  /*e500*/  @!P2 PRMT R171, R36, 0x7632, R171 ;  /* 0x0000763224aba816 */ /* 0x000fe200000000ab */
[----:B0-----:R-:W-:Y:S01]  /*e510*/  @!P2 IMAD.MOV.U32 R165, RZ, RZ, R28 ;  /* 0x000000ffffa5a224 */ /* 0x001fe200078e001c */
        /* <DEDUP_REMOVED lines=19> */
.L_x_9887:
        /* <DEDUP_REMOVED lines=12> */
.L_x_9888:
[----:B------:R-:W-:Y:S01]  /*e710*/  IMAD.WIDE.U32 R170, R20, -0x326172a9, RZ ;  /* 0xcd9e8d5714aa7825 */ /* 0x000fe200078e00ff */
[----:B-1----:R-:W-:Y:S02]  /*e720*/  LOP3.LUT R174, R18, R167, R209, 0x96, !PT ;  /* 0x000000a712ae7212 */ /* 0x002fe400078e96d1 */
        /* <DEDUP_REMOVED lines=56> */
[----:B------:R-:W-:Y:S01]  /*eab0*/  IMAD.MOV.U32 R165, RZ, RZ, RZ ;  /* 0x000000ffffa57224 */ /* 0x000fe200078e00ff */
[----:B------:R-:W-:-:S07]  /*eac0*/  LOP3.LUT R200, R167, R166, R181, 0x96, !PT ;  /* 0x000000a6a7c87212 */ /* 0x000fce00078e96b5 */
.L_x_9886:
        /* <DEDUP_REMOVED lines=13> */
.L_x_9885:
[----:B------:R-:W-:Y:S01]  /*eba0*/  F2FP.BF16.F32.PACK_AB R28, RZ, R171 ;  /* 0x000000abff1c723e */ /* 0x000fe200000010ff */
[----:B------:R-:W-:Y:S01]  /*ebb0*/  @!P2 IMAD.MOV.U32 R167, RZ, RZ, R165 ;  /* 0x000000ffffa7a224 */ /* 0x000fe200078e00a5 */
[----:B-1----:R-:W-:Y:S01]  /*ebc0*/  @!P2 SHF.L.U32 R173, R37, 0x10, RZ ;  /* 0x0000001025ada819 */ /* 0x002fe200000006ff */
        /* <DEDUP_REMOVED lines=17> */
.L_x_9891:
        /* <DEDUP_REMOVED lines=12> */
.L_x_9892:
        /* <DEDUP_REMOVED lines=50> */
[----:B------:R-:W-:-:S05]  /*f0c0*/  IMAD.WIDE.U32 R166, R166, -0x326172a9, RZ ;  /* 0xcd9e8d57a6a67825 */ /* 0x000fca00078e00ff */
[----:B------:R-:W-:Y:S01]  /*f0d0*/  LOP3.LUT R165, R165, R180, R167, 0x96, !PT ;  /* 0x000000b4a5a57212 */ /* 0x000fe200078e96a7 */
[----:B------:R-:W-:Y:S01]  /*f0e0*/  IMAD.WIDE.U32 R180, R173, -0x326172a9, RZ ;  /* 0xcd9e8d57adb47825 */ /* 0x000fe200078e00ff */
[----:B------:R-:W-:-:S03]  /*f0f0*/  IADD3 R167, PT, PT, R208, -0x700cb87f, RZ ;  /* 0x8ff34781d0a77810 */ /* 0x000fc60007ffe0ff */
[----:B------:R-:W-:Y:S01]  /*f100*/  IMAD.WIDE.U32 R172, R165, -0x2daee0ad, RZ ;  /* 0xd2511f53a5ac7825 */ /* 0x000fe200078e00ff */
[----:B------:R-:W-:-:S03]  /*f110*/  LOP3.LUT R200, R167, R166, R181, 0x96, !PT ;  /* 0x000000a6a7c87212 */ /* 0x000fc600078e96b5 */
[----:B------:R-:W-:Y:S02]  /*f120*/  HFMA2 R167, -RZ, RZ, 0, 0 ;  /* 0x00000000ffa77431 */ /* 0x000fe400000001ff */
[----:B------:R-:W-:Y:S01]  /*f130*/  VIADD R165, R209, 0x96a522ad ;  /* 0x96a522add1a57836 */ /* 0x000fe20000000000 */
[----:B------:R-:W-:-:S04]  /*f140*/  MOV R26, R172 ;  /* 0x000000ac001a7202 */ /* 0x000fc80000000f00 */
[----:B------:R-:W-:-:S07]  /*f150*/  LOP3.LUT R182, R165, R182, R173, 0x96, !PT ;  /* 0x000000b6a5b67212 */ /* 0x000fce00078e96ad */
.L_x_9890:
        /* <DEDUP_REMOVED lines=11> */
.L_x_9889:
        /* <DEDUP_REMOVED lines=21> */
.L_x_9895:
        /* <DEDUP_REMOVED lines=12> */
.L_x_9896:
        /* <DEDUP_REMOVED lines=60> */
.L_x_9894:
        /* <DEDUP_REMOVED lines=13> */
.L_x_9893:
[----:B------:R-:W-:Y:S01]  /*f8b0*/  F2FP.BF16.F32.PACK_AB R30, RZ, R175 ;  /* 0x000000afff1e723e */ /* 0x000fe200000010ff */
[----:B------:R-:W-:Y:S01]  /*f8c0*/  @!P2 IMAD.U32 R177, R38, 0x10000, RZ ;  /* 0x0001000026b1a824 */ /* 0x000fe200078e00ff */
[----:B------:R-:W-:Y:S01]  /*f8d0*/  @!P2 MOV R167, R168 ;  /* 0x000000a800a7a202 */ /* 0x000fe20000000f00 */
[----:B------:R-:W-:Y:S01]  /*f8e0*/  @!P2 IMAD.MOV.U32 R26, RZ, RZ, R166 ;  /* 0x000000ffff1aa224 */ /* 0x000fe200078e00a6 */
        /* <DEDUP_REMOVED lines=16> */
.L_x_9899:
        /* <DEDUP_REMOVED lines=12> */
.L_x_9900:
[----:B------:R-:W-:Y:S01]  /*fab0*/  IMAD.WIDE.U32 R182, R20, -0x326172a9, RZ ;  /* 0xcd9e8d5714b67825 */ /* 0x000fe200078e00ff */
[----:B------:R-:W-:Y:S02]  /*fac0*/  LOP3.LUT R186, R18, R181, R209, 0x96, !PT ;  /* 0x000000b512ba7212 */ /* 0x000fe400078e96d1 */
[----:B------:R-:W-:Y:S01]  /*fad0*/  IADD3 R167, PT, PT, R208, -0x61c88647, RZ ;  /* 0x9e3779b9d0a77810 */ /* 0x000fe20007ffe0ff */
[C---:B------:R-:W-:Y:S01]  /*fae0*/  VIADD R177, R209.reuse, 0xbb67ae85 ;  /* 0xbb67ae85d1b17836 */ /* 0x040fe20000000000 */
[----:B------:R-:W-:Y:S01]  /*faf0*/  LOP3.LUT R184, R22, R183, R208, 0x96, !PT ;  /* 0x000000b716b87212 */ /* 0x000fe200078e96d0 */
[----:B------:R-:W-:Y:S01]  /*fb00*/  IMAD.WIDE.U32 R186, R186, -0x326172a9, RZ ;  /* 0xcd9e8d57baba7825 */ /* 0x000fe200078e00ff */
[----:B------:R-:W-:Y:S02]  /*fb10*/  IADD3 R179, PT, PT, R209, 0x76cf5d0a, RZ ;  /* 0x76cf5d0ad1b37810 */ /* 0x000fe40007ffe0ff */
[----:B------:R-:W-:Y:S01]  /*fb20*/  MOV R2, R166 ;  /* 0x000000a600027202 */ /* 0x000fe20000000f00 */
        /* <DEDUP_REMOVED lines=50> */
[----:B------:R-:W-:-:S03]  /*fe50*/  IMAD.MOV.U32 R26, RZ, RZ, R184 ;  /* 0x000000ffff1a7224 */ /* 0x000fc600078e00b8 */
[----:B------:R-:W-:Y:S01]  /*fe60*/  LOP3.LUT R182, R167, R182, R185, 0x96, !PT ;  /* 0x000000b6a7b67212 */ /* 0x000fe200078e96b9 */
[----:B------:R-:W-:-:S07]  /*fe70*/  IMAD.MOV.U32 R167, RZ, RZ, RZ ;  /* 0x000000ffffa77224 */ /* 0x000fce00078e00ff */
.L_x_9898:
        /* <DEDUP_REMOVED lines=11> */
.L_x_9897:
        /* <DEDUP_REMOVED lines=21> */
.L_x_9903:
        /* <DEDUP_REMOVED lines=12> */
.L_x_9904:
        /* <DEDUP_REMOVED lines=9> */
[----:B------:R-:W-:Y:S01]  /*101d0*/  IMAD.MOV.U32 R170, RZ, RZ, RZ ;  /* 0x000000ffffaa7224 */ /* 0x000fe200078e00ff */
        /* <DEDUP_REMOVED lines=50> */
[----:B------:R-:W-:-:S07]  /*10500*/  LOP3.LUT R182, R167, R182, R185, 0x96, !PT ;  /* 0x000000b6a7b67212 */ /* 0x000fce00078e96b9 */
.L_x_9902:
        /* <DEDUP_REMOVED lines=13> */
.L_x_9901:
        /* <DEDUP_REMOVED lines=20> */
.L_x_9907:
        /* <DEDUP_REMOVED lines=12> */
.L_x_9908:
        /* <DEDUP_REMOVED lines=59> */
[----:B------:R-:W-:-:S07]  /*10b90*/  LOP3.LUT R182, R185, R182, R187, 0x96, !PT ;  /* 0x000000b6b9b67212 */ /* 0x000fce00078e96bb */
.L_x_9906:
        /* <DEDUP_REMOVED lines=11> */
.L_x_9905:
        /* <DEDUP_REMOVED lines=21> */
.L_x_9911:
        /* <DEDUP_REMOVED lines=12> */
.L_x_9912:
        /* <DEDUP_REMOVED lines=61> */
.L_x_9910:
        /* <DEDUP_REMOVED lines=13> */
.L_x_9909:
[----:B------:R-:W-:Y:S02]  /*11300*/  F2FP.BF16.F32.PACK_AB R172, RZ, R183 ;  /* 0x000000b7ffac723e */ /* 0x000fe400000010ff */
[----:B------:R-:W-:Y:S02]  /*11310*/  PRMT R166, R166, 0x5410, R167 ;  /* 0x00005410a6a67816 */ /* 0x000fe400000000a7 */
[----:B------:R-:W-:Y:S02]  /*11320*/  PRMT R165, R165, 0x5410, R30 ;  /* 0x00005410a5a57816 */ /* 0x000fe4000000001e */
[----:B------:R-:W-:Y:S02]  /*11330*/  PRMT R164, R164, 0x5410, R28 ;  /* 0x00005410a4a47816 */ /* 0x000fe4000000001c */
[----:B------:R-:W-:Y:S01]  /*11340*/  PRMT R167, R168, 0x5410, R172 ;  /* 0x00005410a8a77816 */ /* 0x000fe200000000ac */
[----:B------:R-:W-:Y:S06]  /*11350*/  BRA `(.L_x_9913) ;  /* 0x00000030007c7947 */ /* 0x000fec0003800000 */
.L_x_9880:
[----:B------:R-:W-:Y:S01]  /*11360*/  MOV R169, RZ ;  /* 0x000000ff00a97202 */ /* 0x000fe20000000f00 */
[----:B------:R-:W-:Y:S01]  /*11370*/  IMAD.MOV.U32 R28, RZ, RZ, R170 ;  /* 0x000000ffff1c7224 */ /* 0x000fe200078e00aa */
        /* <DEDUP_REMOVED lines=17> */
.L_x_9916:
[----:B------:R-:W-:-:S04]  /*11490*/  IADD3 R24, PT, PT, R24, 0x1, RZ ;  /* 0x0000000118187810 */ /* 0x000fc80007ffe0ff */
[C---:B------:R-:W-:Y:S01]  /*114a0*/  ISETP.NE.AND P2, PT, R24.reuse, RZ, PT ;  /* 0x000000ff1800720c */ /* 0x040fe20003f45270 */
[----:B0-----:R-:W-:-:S12]  /*114b0*/  IMAD.WIDE.U32 R164, R24, -0x2daee0ad, RZ ;  /* 0xd2511f5318a47825 */ /* 0x001fd800078e00ff */
        /* <DEDUP_REMOVED lines=9> */
.L_x_9917:
[----:B------:R-:W-:Y:S01]  /*11550*/  IMAD.WIDE.U32 R166, R20, -0x326172a9, RZ ;  /* 0xcd9e8d5714a67825 */ /* 0x000fe200078e00ff */
[----:B-1----:R-:W-:Y:S02]  /*11560*/  LOP3.LUT R172, R18, R165, R209, 0x96, !PT ;  /* 0x000000a512ac7212 */ /* 0x002fe400078e96d1 */
        /* <DEDUP_REMOVED lines=57> */
[----:B------:R-:W-:-:S07]  /*11900*/  LOP3.LUT R182, R169, R182, R167, 0x96, !PT ;  /* 0x000000b6a9b67212 */ /* 0x000fce00078e96a7 */
.L_x_9915:
[----:B0-----:R-:W-:Y:S01]  /*11910*/  HFMA2 R165, -RZ, RZ, 0.1171875, 0 ;  /* 0x2f800000ffa57431 */ /* 0x001fe200000001ff */
        /* <DEDUP_REMOVED lines=9> */
.L_x_9914:
[----:B0-----:R-:W-:Y:S01]  /*119b0*/  F2FP.BF16.F32.PACK_AB R164, RZ, R169 ;  /* 0x000000a9ffa4723e */ /* 0x001fe200000010ff */
        /* <DEDUP_REMOVED lines=15> */
.L_x_9920:
        /* <DEDUP_REMOVED lines=12> */
.L_x_9921:
        /* <DEDUP_REMOVED lines=54> */
[----:B------:R-:W-:Y:S02]  /*11ed0*/  VIADD R167, R208, 0x8ff34781 ;  /* 0x8ff34781d0a77836 */ /* 0x000fe40000000000 */
[----:B------:R-:W-:Y:S01]  /*11ee0*/  IMAD.WIDE.U32 R170, R165, -0x2daee0ad, RZ ;  /* 0xd2511f53a5aa7825 */ /* 0x000fe200078e00ff */
[----:B------:R-:W-:Y:S02]  /*11ef0*/  IADD3 R165, PT, PT, R209, -0x695add53, RZ ;  /* 0x96a522add1a57810 */ /* 0x000fe40007ffe0ff */
[----:B------:R-:W-:Y:S02]  /*11f00*/  LOP3.LUT R200, R167, R166, R181, 0x96, !PT ;  /* 0x000000a6a7c87212 */ /* 0x000fe400078e96b5 */
[----:B------:R-:W-:Y:S02]  /*11f10*/  LOP3.LUT R182, R165, R182, R171, 0x96, !PT ;  /* 0x000000b6a5b67212 */ /* 0x000fe400078e96ab */
[----:B------:R-:W-:-:S07]  /*11f20*/  MOV R26, R170 ;  /* 0x000000aa001a7202 */ /* 0x000fce0000000f00 */
.L_x_9919:
        /* <DEDUP_REMOVED lines=11> */
.L_x_9918:
[----:B------:R-:W-:Y:S01]  /*11fe0*/  F2FP.BF16.F32.PACK_AB R28, RZ, R171 ;  /* 0x000000abff1c723e */ /* 0x000fe200000010ff */
[----:B------:R-:W-:Y:S01]  /*11ff0*/  IMAD.MOV.U32 R166, RZ, RZ, R30 ;  /* 0x000000ffffa67224 */ /* 0x000fe200078e001e */
[----:B-1----:R-:W-:Y:S01]  /*12000*/  MOV R173, RZ ;  /* 0x000000ff00ad7202 */ /* 0x002fe20000000f00 */
        /* <DEDUP_REMOVED lines=13> */
.L_x_9924:
        /* <DEDUP_REMOVED lines=12> */
.L_x_9925:
        /* <DEDUP_REMOVED lines=58> */
[----:B------:R-:W-:Y:S02]  /*12540*/  LOP3.LUT R182, R165, R182, R173, 0x96, !PT ;  /* 0x000000b6a5b67212 */ /* 0x000fe400078e96ad */
[----:B------:R-:W-:-:S07]  /*12550*/  MOV R26, R172 ;  /* 0x000000ac001a7202 */ /* 0x000fce0000000f00 */
.L_x_9923:
        /* <DEDUP_REMOVED lines=10> */
.L_x_9922:
        /* <DEDUP_REMOVED lines=16> */
.L_x_9928:
        /* <DEDUP_REMOVED lines=12> */
.L_x_9929:
        /* <DEDUP_REMOVED lines=60> */
.L_x_9927:
        /* <DEDUP_REMOVED lines=11> */
.L_x_9926:
        /* <DEDUP_REMOVED lines=16> */
.L_x_9932:
        /* <DEDUP_REMOVED lines=12> */
.L_x_9933:
[----:B------:R-:W-:Y:S01]  /*12df0*/  IMAD.WIDE.U32 R180, R20, -0x326172a9, RZ ;  /* 0xcd9e8d5714b47825 */ /* 0x000fe200078e00ff */
        /* <DEDUP_REMOVED lines=60> */
.L_x_9931:
        /* <DEDUP_REMOVED lines=10> */
.L_x_9930:
        /* <DEDUP_REMOVED lines=16> */
.L_x_9936:
        /* <DEDUP_REMOVED lines=12> */
.L_x_9937:
        /* <DEDUP_REMOVED lines=58> */
[----:B------:R-:W-:Y:S01]  /*137c0*/  VIADD R167, R209, 0x96a522ad ;  /* 0x96a522add1a77836 */ /* 0x000fe20000000000 */
[----:B------:R-:W-:-:S04]  /*137d0*/  MOV R26, R184 ;  /* 0x000000b8001a7202 */ /* 0x000fc80000000f00 */
[----:B------:R-:W-:-:S07]  /*137e0*/  LOP3.LUT R182, R167, R182, R185, 0x96, !PT ;  /* 0x000000b6a7b67212 */ /* 0x000fce00078e96b9 */
.L_x_9935:
        /* <DEDUP_REMOVED lines=11> */
.L_x_9934:
        /* <DEDUP_REMOVED lines=16> */
.L_x_9940:
        /* <DEDUP_REMOVED lines=12> */
.L_x_9941:
        /* <DEDUP_REMOVED lines=58> */
[----:B------:R-:W-:Y:S02]  /*13e00*/  LOP3.LUT R182, R185, R182, R187, 0x96, !PT ;  /* 0x000000b6b9b67212 */ /* 0x000fe400078e96bb */
[----:B------:R-:W-:-:S07]  /*13e10*/  MOV R26, R186 ;  /* 0x000000ba001a7202 */ /* 0x000fce0000000f00 */
.L_x_9939:
        /* <DEDUP_REMOVED lines=10> */
.L_x_9938:
        /* <DEDUP_REMOVED lines=16> */
.L_x_9944:
        /* <DEDUP_REMOVED lines=12> */
.L_x_9945:
        /* <DEDUP_REMOVED lines=61> */
.L_x_9943:
        /* <DEDUP_REMOVED lines=11> */
.L_x_9942:
[----:B------:R-:W-:Y:S02]  /*14500*/  F2FP.BF16.F32.PACK_AB R172, RZ, R183 ;  /* 0x000000b7ffac723e */ /* 0x000fe400000010ff */
[----:B------:R-:W-:Y:S02]  /*14510*/  PRMT R166, R166, 0x5410, R167 ;  /* 0x00005410a6a67816 */ /* 0x000fe400000000a7 */
[----:B------:R-:W-:Y:S02]  /*14520*/  PRMT R165, R165, 0x5410, R30 ;  /* 0x00005410a5a57816 */ /* 0x000fe4000000001e */
[----:B------:R-:W-:Y:S02]  /*14530*/  PRMT R164, R164, 0x5410, R28 ;  /* 0x00005410a4a47816 */ /* 0x000fe4000000001c */
[----:B------:R-:W-:-:S07]  /*14540*/  PRMT R167, R168, 0x5410, R172 ;  /* 0x00005410a8a77816 */ /* 0x000fce00000000ac */
.L_x_9913:
        /* <DEDUP_REMOVED lines=31> */
.L_x_9946:
[----:B-----5:R1:W5:Y:S04]  /*14740*/  @P1 LDG.E.128 R40, desc[UR6][R184.64] ;  /* 0x00000006b8281981 */ /* 0x020368000c1e1d00 */
[----:B------:R1:W5:Y:S01]  /*14750*/  @P0 LDG.E.128 R36, desc[UR6][R186.64] ;  /* 0x00000006ba240981 */ /* 0x000362000c1e1d00 */
[----:B------:R-:W-:Y:S05]  /*14760*/  @!P0 BRA `(.L_x_9947) ;  /* 0x0000003400488947 */ /* 0x000fea0003800000 */
[----:B------:R-:W-:-:S13]  /*14770*/  ISETP.GT.AND P2, PT, R32, RZ, PT ;  /* 0x000000ff2000720c */ /* 0x000fda0003f44270 */
[----:B-1---5:R-:W-:Y:S01]  /*14780*/  @!P2 SHF.L.U32 R185, R36, 0x10, RZ ;  /* 0x0000001024b9a819 */ /* 0x022fe200000006ff */
        /* <DEDUP_REMOVED lines=18> */
.L_x_9950:
        /* <DEDUP_REMOVED lines=12> */
.L_x_9951:
        /* <DEDUP_REMOVED lines=61> */
.L_x_9949:
        /* <DEDUP_REMOVED lines=11> */
.L_x_9948:
        /* <DEDUP_REMOVED lines=21> */
.L_x_9954:
        /* <DEDUP_REMOVED lines=12> */
.L_x_9955:
        /* <DEDUP_REMOVED lines=58> */
[----:B------:R-:W-:Y:S01]  /*153a0*/  LOP3.LUT R182, R167, R164, R187, 0x96, !PT ;  /* 0x000000a4a7b67212 */ /* 0x000fe200078e96bb */
[----:B------:R-:W-:Y:S01]  /*153b0*/  IMAD.MOV.U32 R8, RZ, RZ, R28 ;  /* 0x000000ffff087224 */ /* 0x000fe200078e001c */
[----:B------:R-:W-:-:S07]  /*153c0*/  MOV R30, R186 ;  /* 0x000000ba001e7202 */ /* 0x000fce0000000f00 */
.L_x_9953:
        /* <DEDUP_REMOVED lines=13> */
.L_x_9952:
        /* <DEDUP_REMOVED lines=20> */
.L_x_9958:
        /* <DEDUP_REMOVED lines=12> */
.L_x_9959:
        /* <DEDUP_REMOVED lines=61> */
.L_x_9957:
        /* <DEDUP_REMOVED lines=11> */
.L_x_9956:
        /* <DEDUP_REMOVED lines=21> */
.L_x_9962:
        /* <DEDUP_REMOVED lines=12> */
.L_x_9963:
        /* <DEDUP_REMOVED lines=61> */
.L_x_9961:
        /* <DEDUP_REMOVED lines=13> */
.L_x_9960:
        /* <DEDUP_REMOVED lines=20> */
.L_x_9966:
        /* <DEDUP_REMOVED lines=12> */
.L_x_9967:
        /* <DEDUP_REMOVED lines=61> */
.L_x_9965:
        /* <DEDUP_REMOVED lines=11> */
.L_x_9964:
        /* <DEDUP_REMOVED lines=21> */
.L_x_9970:
        /* <DEDUP_REMOVED lines=12> */
.L_x_9971:
        /* <DEDUP_REMOVED lines=60> */
[----:B------:R-:W-:-:S07]  /*16e20*/  MOV R184, R166 ;  /* 0x000000a600b87202 */ /* 0x000fce0000000f00 */
.L_x_9969:
        /* <DEDUP_REMOVED lines=13> */
.L_x_9968:
        /* <DEDUP_REMOVED lines=20> */
.L_x_9974:
        /* <DEDUP_REMOVED lines=12> */
.L_x_9975:
        /* <DEDUP_REMOVED lines=61> */
.L_x_9973:
        /* <DEDUP_REMOVED lines=11> */
.L_x_9972:
        /* <DEDUP_REMOVED lines=21> */
.L_x_9978:
        /* <DEDUP_REMOVED lines=12> */
.L_x_9979:
        /* <DEDUP_REMOVED lines=61> */
.L_x_9977:
        /* <DEDUP_REMOVED lines=13> */
.L_x_9976:
[----:B------:R-:W-:Y:S02]  /*17c30*/  F2FP.BF16.F32.PACK_AB R167, RZ, R199 ;  /* 0x000000c7ffa7723e */ /* 0x000fe400000010ff */
[----:B------:R-:W-:Y:S02]  /*17c40*/  PRMT R166, R172, 0x5410, R174 ;  /* 0x00005410aca67816 */ /* 0x000fe400000000ae */
[----:B------:R-:W-:Y:S02]  /*17c50*/  PRMT R165, R30, 0x5410, R170 ;  /* 0x000054101ea57816 */ /* 0x000fe400000000aa */
[----:B------:R-:W-:Y:S02]  /*17c60*/  PRMT R164, R26, 0x5410, R28 ;  /* 0x000054101aa47816 */ /* 0x000fe4000000001c */
[----:B------:R-:W-:Y:S01]  /*17c70*/  PRMT R167, R184, 0x5410, R167 ;  /* 0x00005410b8a77816 */ /* 0x000fe200000000a7 */
[----:B------:R-:W-:Y:S06]  /*17c80*/  BRA `(.L_x_9980) ;  /* 0x0000003000907947 */ /* 0x000fec0003800000 */
.L_x_9947:
[----:B-1----:R-:W-:Y:S01]  /*17c90*/  MOV R185, RZ ;  /* 0x000000ff00b97202 */ /* 0x002fe20000000f00 */
        /* <DEDUP_REMOVED lines=18> */
.L_x_9983:
        /* <DEDUP_REMOVED lines=12> */
.L_x_9984:
        /* <DEDUP_REMOVED lines=61> */
.L_x_9982:
[----:B------:R-:W-:Y:S01]  /*18250*/  I2FP.F32.U32 R10, R10 ;  /* 0x0000000a000a7245 */ /* 0x000fe20000201000 */
[----:B0-----:R-:W-:Y:S01]  /*18260*/  IMAD.MOV.U32 R165, RZ, RZ, 0x2f800000 ;  /* 0x2f800000ffa57424 */ /* 0x001fe200078e00ff */
        /* <DEDUP_REMOVED lines=8> */
.L_x_9981:
        /* <DEDUP_REMOVED lines=16> */
.L_x_9987:
[----:B------:R-:W-:-:S04]  /*183f0*/  VIADD R24, R24, 0x1 ;  /* 0x0000000118187836 */ /* 0x000fc80000000000 */
[C---:B0-----:R-:W-:Y:S01]  /*18400*/  IMAD.WIDE.U32 R164, R24.reuse, -0x2daee0ad, RZ ;  /* 0xd2511f5318a47825 */ /* 0x041fe200078e00ff */
        /* <DEDUP_REMOVED lines=10> */
.L_x_9988:
        /* <DEDUP_REMOVED lines=61> */
.L_x_9986:
[----:B0-----:R-:W-:Y:S01]  /*18880*/  HFMA2 R165, -RZ, RZ, 0.1171875, 0 ;  /* 0x2f800000ffa57431 */ /* 0x001fe200000001ff */
        /* <DEDUP_REMOVED lines=10> */
.L_x_9985:
[----:B------:R-:W-:Y:S01]  /*18930*/  F2FP.BF16.F32.PACK_AB R28, RZ, R187 ;  /* 0x000000bbff1c723e */ /* 0x000fe200000010ff */
[----:B0-----:R-:W-:Y:S01]  /*18940*/  IMAD.MOV.U32 R164, RZ, RZ, R30 ;  /* 0x000000ffffa47224 */ /* 0x001fe200078e001e */
        /* <DEDUP_REMOVED lines=14> */
.L_x_9991:
        /* <DEDUP_REMOVED lines=12> */
.L_x_9992:
        /* <DEDUP_REMOVED lines=61> */
.L_x_9990:
        /* <DEDUP_REMOVED lines=10> */
.L_x_9989:
        /* <DEDUP_REMOVED lines=16> */
.L_x_9995:
        /* <DEDUP_REMOVED lines=12> */
.L_x_9996:
        /* <DEDUP_REMOVED lines=59> */
[----:B------:R-:W-:Y:S01]  /*194d0*/  IMAD.MOV.U32 R165, RZ, RZ, RZ ;  /* 0x000000ffffa57224 */ /* 0x000fe200078e00ff */
[----:B------:R-:W-:-:S07]  /*194e0*/  MOV R168, R164 ;  /* 0x000000a400a87202 */ /* 0x000fce0000000f00 */
.L_x_9994:
        /* <DEDUP_REMOVED lines=11> */
.L_x_9993:
        /* <DEDUP_REMOVED lines=16> */
.L_x_9999:
        /* <DEDUP_REMOVED lines=12> */
.L_x_10000:
        /* <DEDUP_REMOVED lines=61> */
.L_x_9998:
        /* <DEDUP_REMOVED lines=10> */
.L_x_9997:
        /* <DEDUP_REMOVED lines=16> */
.L_x_10003:
        /* <DEDUP_REMOVED lines=12> */
.L_x_10004:
        /* <DEDUP_REMOVED lines=61> */
.L_x_10002:
        /* <DEDUP_REMOVED lines=11> */
.L_x_10001:
        /* <DEDUP_REMOVED lines=16> */
.L_x_10007:
        /* <DEDUP_REMOVED lines=12> */
.L_x_10008:
        /* <DEDUP_REMOVED lines=61> */
.L_x_10006:
        /* <DEDUP_REMOVED lines=10> */
.L_x_10005:
        /* <DEDUP_REMOVED lines=16> */
.L_x_10011:
        /* <DEDUP_REMOVED lines=12> */
.L_x_10012:
        /* <DEDUP_REMOVED lines=61> */
.L_x_10010:
        /* <DEDUP_REMOVED lines=11> */
.L_x_10009:
[----:B------:R-:W-:Y:S02]  /*1ae80*/  F2FP.BF16.F32.PACK_AB R167, RZ, R199 ;  /* 0x000000c7ffa7723e */ /* 0x000fe400000010ff */
[----:B------:R-:W-:Y:S02]  /*1ae90*/  PRMT R166, R172, 0x5410, R174 ;  /* 0x00005410aca67816 */ /* 0x000fe400000000ae */
[----:B------:R-:W-:Y:S02]  /*1aea0*/  PRMT R165, R30, 0x5410, R170 ;  /* 0x000054101ea57816 */ /* 0x000fe400000000aa */
[----:B------:R-:W-:Y:S02]  /*1aeb0*/  PRMT R164, R26, 0x5410, R28 ;  /* 0x000054101aa47816 */ /* 0x000fe4000000001c */
[----:B------:R-:W-:-:S07]  /*1aec0*/  PRMT R167, R184, 0x5410, R167 ;  /* 0x00005410b8a77816 */ /* 0x000fce00000000a7 */
.L_x_9980:
        /* <DEDUP_REMOVED lines=31> */
.L_x_10013:
        /* <DEDUP_REMOVED lines=23> */
.L_x_10017:
        /* <DEDUP_REMOVED lines=12> */
.L_x_10018:
[----:B-1----:R-:W-:Y:S01]  /*1b2f0*/  IMAD.WIDE.U32 R202, R20, -0x326172a9, RZ ;  /* 0xcd9e8d5714ca7825 */ /* 0x002fe200078e00ff */
[----:B0-----:R-:W-:Y:S02]  /*1b300*/  LOP3.LUT R164, R18, R201, R209, 0x96, !PT ;  /* 0x000000c912a47212 */ /* 0x001fe400078e96d1 */
[----:B------:R-:W-:Y:S01]  /*1b310*/  IADD3 R201, PT, PT, R208, -0x61c88647, RZ ;  /* 0x9e3779b9d0c97810 */ /* 0x000fe20007ffe0ff */
[----:B------:R-:W-:Y:S01]  /*1b320*/  IMAD.MOV.U32 R32, RZ, RZ, RZ ;  /* 0x000000ffff207224 */ /* 0x000fe200078e00ff */
        /* <DEDUP_REMOVED lines=56> */
[----:B------:R-:W-:-:S07]  /*1b6b0*/  LOP3.LUT R182, R203, R202, R165, 0x96, !PT ;  /* 0x000000cacbb67212 */ /* 0x000fce00078e96a5 */
.L_x_10016:
[----:B------:R-:W-:Y:S01]  /*1b6c0*/  I2FP.F32.U32 R10, R10 ;  /* 0x0000000a000a7245 */ /* 0x000fe20000201000 */
[----:B------:R-:W-:Y:S01]  /*1b6d0*/  IMAD.U32 R34, R40, 0x10000, RZ ;  /* 0x0001000028227824 */ /* 0x000fe200078e00ff */
[----:B0-----:R-:W-:Y:S02]  /*1b6e0*/  MOV R165, 0x2f800000 ;  /* 0x2f80000000a57802 */ /* 0x001fe40000000f00 */
[----:B------:R-:W-:Y:S01]  /*1b6f0*/  SHF.L.U32 R164, R36, 0x10, RZ ;  /* 0x0000001024a47819 */ /* 0x000fe200000006ff */
[----:B------:R-:W-:Y:S02]  /*1b700*/  FMUL.FTZ R34, R34, UR13 ;  /* 0x0000000d22227c20 */ /* 0x000fe40008410000 */
[----:B------:R-:W-:Y:S02]  /*1b710*/  FFMA.FTZ R10, R10, R165, 1.1641532182693481445e-10 ;  /* 0x2f0000000a0a7423 */ /* 0x000fe400000100a5 */
[----:B------:R-:W-:-:S03]  /*1b720*/  FMUL.FTZ R34, R34, UR12 ;  /* 0x0000000c22227c20 */ /* 0x000fc60008410000 */
[----:B------:R-:W-:-:S04]  /*1b730*/  FSETP.GTU.FTZ.AND P2, PT, R10, UR10, PT ;  /* 0x0000000a0a007c0b */ /* 0x000fc8000bf5c000 */
[----:B------:R-:W-:Y:S02]  /*1b740*/  FSEL R215, R34, RZ, !P2 ;  /* 0x000000ff22d77208 */ /* 0x000fe40005000000 */
[----:B------:R-:W-:-:S03]  /*1b750*/  SEL R10, RZ, 0x1, P2 ;  /* 0x00000001ff0a7807 */ /* 0x000fc60001000000 */
[----:B------:R-:W-:-:S07]  /*1b760*/  FFMA.FTZ R215, R215, R48, R164 ;  /* 0x00000030d7d77223 */ /* 0x000fce00000100a4 */
.L_x_10015:
[----:B0-----:R-:W-:Y:S01]  /*1b770*/  @!P0 PRMT R213, R36, 0x7632, R213 ;  /* 0x0000763224d58816 */ /* 0x001fe200000000d5 */
        /* <DEDUP_REMOVED lines=20> */
.L_x_10021:
        /* <DEDUP_REMOVED lines=12> */
.L_x_10022:
[----:B-1----:R-:W-:Y:S01]  /*1b980*/  IMAD.WIDE.U32 R202, R20, -0x326172a9, RZ ;  /* 0xcd9e8d5714ca7825 */ /* 0x002fe200078e00ff */
        /* <DEDUP_REMOVED lines=60> */
.L_x_10020:
[----:B------:R-:W-:Y:S02]  /*1bd50*/  PRMT R30, R40, 0x7632, R30 ;  /* 0x00007632281e7816 */ /* 0x000fe4000000001e */
        /* <DEDUP_REMOVED lines=8> */
[----:B------:R-:W-:-:S04]  /*1bde0*/  FSETP.GTU.FTZ.AND P2, PT, R8, UR10, PT ;  /* 0x0000000a08007c0b */ /* 0x000fc8000bf5c000 */
[----:B------:R-:W-:Y:S02]  /*1bdf0*/  FSEL R30, R30, RZ, !P2 ;  /* 0x000000ff1e1e7208 */ /* 0x000fe40005000000 */
[----:B------:R-:W-:-:S03]  /*1be00*/  SEL R8, RZ, 0x1, P2 ;  /* 0x00000001ff087807 */ /* 0x000fc60001000000 */
[----:B------:R-:W-:-:S07]  /*1be10*/  FFMA.FTZ R213, R30, R49, R213 ;  /* 0x000000311ed57223 */ /* 0x000fce00000100d5 */
.L_x_10019:
        /* <DEDUP_REMOVED lines=20> */
.L_x_10025:
        /* <DEDUP_REMOVED lines=12> */
.L_x_10026:
        /* <DEDUP_REMOVED lines=61> */
.L_x_10024:
[----:B------:R-:W-:Y:S01]  /*1c3f0*/  I2FP.F32.U32 R6, R6 ;  /* 0x0000000600067245 */ /* 0x000fe20000201000 */
[----:B------:R-:W-:Y:S01]  /*1c400*/  IMAD.U32 R30, R41, 0x10000, RZ ;  /* 0x00010000291e7824 */ /* 0x000fe200078e00ff */
[----:B------:R-:W-:Y:S02]  /*1c410*/  MOV R167, 0x2f800000 ;  /* 0x2f80000000a77802 */ /* 0x000fe40000000f00 */
        /* <DEDUP_REMOVED lines=8> */
.L_x_10023:
        /* <DEDUP_REMOVED lines=21> */
.L_x_10029:
        /* <DEDUP_REMOVED lines=12> */
.L_x_10030:
        /* <DEDUP_REMOVED lines=61> */
.L_x_10028:
        /* <DEDUP_REMOVED lines=13> */
.L_x_10027:
        /* <DEDUP_REMOVED lines=20> */
.L_x_10033:
        /* <DEDUP_REMOVED lines=12> */
.L_x_10034:
        /* <DEDUP_REMOVED lines=61> */
.L_x_10032:
        /* <DEDUP_REMOVED lines=11> */
.L_x_10031:
        /* <DEDUP_REMOVED lines=21> */
.L_x_10037:
        /* <DEDUP_REMOVED lines=12> */
.L_x_10038:
        /* <DEDUP_REMOVED lines=56> */
[----:B------:R-:W-:Y:S02]  /*1d760*/  MOV R180, R164 ;  /* 0x000000a400b47202 */ /* 0x000fe40000000f00 */
[----:B------:R-:W-:Y:S01]  /*1d770*/  LOP3.LUT R200, R201, R200, R165, 0x96, !PT ;  /* 0x000000c8c9c87212 */ /* 0x000fe200078e96a5 */
[----:B------:R-:W-:Y:S01]  /*1d780*/  IMAD.MOV.U32 R30, RZ, RZ, R166 ;  /* 0x000000ffff1e7224 */ /* 0x000fe200078e00a6 */
[----:B------:R-:W-:Y:S01]  /*1d790*/  LOP3.LUT R182, R217, R216, R167, 0x96, !PT ;  /* 0x000000d8d9b67212 */ /* 0x000fe200078e96a7 */
[----:B------:R-:W-:-:S07]  /*1d7a0*/  IMAD.MOV.U32 R164, RZ, RZ, RZ ;  /* 0x000000ffffa47224 */ /* 0x000fce00078e00ff */
.L_x_10036:
        /* <DEDUP_REMOVED lines=13> */
.L_x_10035:
        /* <DEDUP_REMOVED lines=20> */
.L_x_10041:
        /* <DEDUP_REMOVED lines=12> */
.L_x_10042:
        /* <DEDUP_REMOVED lines=58> */
[----:B------:R-:W-:Y:S02]  /*1de20*/  IMAD.MOV.U32 R186, RZ, RZ, R218 ;  /* 0x000000ffffba7224 */ /* 0x000fe400078e00da */
[----:B------:R-:W-:Y:S01]  /*1de30*/  IMAD.MOV.U32 R165, RZ, RZ, RZ ;  /* 0x000000ffffa57224 */ /* 0x000fe200078e00ff */
[----:B------:R-:W-:-:S07]  /*1de40*/  LOP3.LUT R182, R167, R164, R219, 0x96, !PT ;  /* 0x000000a4a7b67212 */ /* 0x000fce00078e96db */
.L_x_10040:
[----:B------:R-:W-:Y:S01]  /*1de50*/  I2FP.F32.U32 R30, R166 ;  /* 0x000000a6001e7245 */ /* 0x000fe20000201000 */
[----:B------:R-:W-:Y:S01]  /*1de60*/  IMAD.U32 R164, R43, 0x10000, RZ ;  /* 0x000100002ba47824 */ /* 0x000fe200078e00ff */
[----:B------:R-:W-:-:S03]  /*1de70*/  MOV R167, 0x2f800000 ;  /* 0x2f80000000a77802 */ /* 0x000fc60000000f00 */
[----:B------:R-:W-:Y:S02]  /*1de80*/  FMUL.FTZ R164, R164, UR13 ;  /* 0x0000000da4a47c20 */ /* 0x000fe40008410000 */
[----:B------:R-:W-:Y:S02]  /*1de90*/  FFMA.FTZ R30, R30, R167, 1.1641532182693481445e-10 ;  /* 0x2f0000001e1e7423 */ /* 0x000fe400000100a7 */
[----:B------:R-:W-:-:S03]  /*1dea0*/  FMUL.FTZ R164, R164, UR12 ;  /* 0x0000000ca4a47c20 */ /* 0x000fc60008410000 */
[----:B------:R-:W-:Y:S02]  /*1deb0*/  FSETP.GTU.FTZ.AND P2, PT, R30, UR10, PT ;  /* 0x0000000a1e007c0b */ /* 0x000fe4000bf5c000 */
[----:B------:R-:W-:Y:S02]  /*1dec0*/  SHF.L.U32 R30, R39, 0x10, RZ ;  /* 0x00000010271e7819 */ /* 0x000fe400000006ff */
[----:B------:R-:W-:Y:S02]  /*1ded0*/  FSEL R221, R164, RZ, !P2 ;  /* 0x000000ffa4dd7208 */ /* 0x000fe40005000000 */
[----:B------:R-:W-:-:S03]  /*1dee0*/  SEL R176, RZ, 0x1, P2 ;  /* 0x00000001ffb07807 */ /* 0x000fc60001000000 */
[----:B------:R-:W-:-:S07]  /*1def0*/  FFMA.FTZ R221, R221, R46, R30 ;  /* 0x0000002edddd7223 */ /* 0x000fce000001001e */
.L_x_10039:
        /* <DEDUP_REMOVED lines=21> */
.L_x_10045:
        /* <DEDUP_REMOVED lines=12> */
.L_x_10046:
        /* <DEDUP_REMOVED lines=59> */
[----:B------:R-:W-:Y:S02]  /*1e4c0*/  LOP3.LUT R182, R167, R164, R219, 0x96, !PT ;  /* 0x000000a4a7b67212 */ /* 0x000fe400078e96db */
[----:B------:R-:W-:-:S07]  /*1e4d0*/  MOV R164, R186 ;  /* 0x000000ba00a47202 */ /* 0x000fce0000000f00 */
.L_x_10044:
        /* <DEDUP_REMOVED lines=13> */
.L_x_10043:
[----:B------:R-:W-:Y:S02]  /*1e5b0*/  F2FP.BF16.F32.PACK_AB R167, RZ, R219 ;  /* 0x000000dbffa7723e */ /* 0x000fe400000010ff */
[----:B------:R-:W-:Y:S02]  /*1e5c0*/  PRMT R166, R172, 0x5410, R174 ;  /* 0x00005410aca67816 */ /* 0x000fe400000000ae */
[----:B------:R-:W-:Y:S02]  /*1e5d0*/  PRMT R165, R168, 0x5410, R170 ;  /* 0x00005410a8a57816 */ /* 0x000fe400000000aa */
[----:B------:R-:W-:Y:S02]  /*1e5e0*/  PRMT R164, R34, 0x5410, R32 ;  /* 0x0000541022a47816 */ /* 0x000fe40000000020 */
[----:B------:R-:W-:Y:S01]  /*1e5f0*/  PRMT R167, R188, 0x5410, R167 ;  /* 0x00005410bca77816 */ /* 0x000fe200000000a7 */
[----:B------:R-:W-:Y:S06]  /*1e600*/  BRA `(.L_x_10047) ;  /* 0x0000003000907947 */ /* 0x000fec0003800000 */
.L_x_10014:
        /* <DEDUP_REMOVED lines=19> */
.L_x_10050:
        /* <DEDUP_REMOVED lines=12> */
.L_x_10051:
        /* <DEDUP_REMOVED lines=61> */
.L_x_10049:
[----:B------:R-:W-:Y:S01]  /*1ebd0*/  I2FP.F32.U32 R10, R10 ;  /* 0x0000000a000a7245 */ /* 0x000fe20000201000 */
[----:B-----5:R-:W-:Y:S01]  /*1ebe0*/  IMAD.U32 R34, R40, 0x10000, RZ ;  /* 0x0001000028227824 */ /* 0x020fe200078e00ff */
[----:B0-----:R-:W-:-:S03]  /*1ebf0*/  MOV R165, 0x2f800000 ;  /* 0x2f80000000a57802 */ /* 0x001fc60000000f00 */
[----:B------:R-:W-:Y:S02]  /*1ec00*/  FMUL.FTZ R34, R34, UR13 ;  /* 0x0000000d22227c20 */ /* 0x000fe40008410000 */
[----:B------:R-:W-:Y:S02]  /*1ec10*/  FFMA.FTZ R10, R10, R165, 1.1641532182693481445e-10 ;  /* 0x2f0000000a0a7423 */ /* 0x000fe400000100a5 */
[----:B------:R-:W-:-:S03]  /*1ec20*/  FMUL.FTZ R34, R34, UR12 ;  /* 0x0000000c22227c20 */ /* 0x000fc60008410000 */
[----:B------:R-:W-:-:S04]  /*1ec30*/  FSETP.GTU.FTZ.AND P0, PT, R10, UR10, PT ;  /* 0x0000000a0a007c0b */ /* 0x000fc8000bf1c000 */
[----:B------:R-:W-:Y:S02]  /*1ec40*/  FSEL R215, R34, RZ, !P0 ;  /* 0x000000ff22d77208 */ /* 0x000fe40004000000 */
[----:B------:R-:W-:-:S03]  /*1ec50*/  SEL R10, RZ, 0x1, P0 ;  /* 0x00000001ff0a7807 */ /* 0x000fc60000000000 */
[----:B------:R-:W-:-:S07]  /*1ec60*/  FMUL.FTZ R215, R215, R48 ;  /* 0x00000030d7d77220 */ /* 0x000fce0000410000 */
.L_x_10048:
[----:B0-----:R-:W-:Y:S01]  /*1ec70*/  HFMA2 R213, -RZ, RZ, 0, 0 ;  /* 0x00000000ffd57431 */ /* 0x001fe200000001ff */
[----:B------:R-:W-:Y:S01]  /*1ec80*/  F2FP.BF16.F32.PACK_AB R34, RZ, R215 ;  /* 0x000000d7ff22723e */ /* 0x000fe200000010ff */
        /* <DEDUP_REMOVED lines=14> */
.L_x_10054:
        /* <DEDUP_REMOVED lines=12> */
.L_x_10055:
[----:B-1----:R-:W-:Y:S01]  /*1ee30*/  IMAD.WIDE.U32 R202, R20, -0x326172a9, RZ ;  /* 0xcd9e8d5714ca7825 */ /* 0x002fe200078e00ff */
        /* <DEDUP_REMOVED lines=60> */
.L_x_10053:
        /* <DEDUP_REMOVED lines=11> */
.L_x_10052:
        /* <DEDUP_REMOVED lines=16> */
.L_x_10058:
        /* <DEDUP_REMOVED lines=12> */
.L_x_10059:
[----:B------:R-:W-:Y:S01]  /*1f470*/  IMAD.WIDE.U32 R166, R20, -0x326172a9, RZ ;  /* 0xcd9e8d5714a67825 */ /* 0x000fe200078e00ff */
[----:B------:R-:W-:Y:S02]  /*1f480*/  LOP3.LUT R200, R18, R165, R209, 0x96, !PT ;  /* 0x000000a512c87212 */ /* 0x000fe400078e96d1 */
[----:B------:R-:W-:Y:S01]  /*1f490*/  IADD3 R165, PT, PT, R208, -0x61c88647, RZ ;  /* 0x9e3779b9d0a57810 */ /* 0x000fe20007ffe0ff */
[----:B------:R-:W-:Y:S01]  /*1f4a0*/  IMAD.MOV.U32 R6, RZ, RZ, R30 ;  /* 0x000000ffff067224 */ /* 0x000fe200078e001e */
[----:B-1----:R-:W-:Y:S01]  /*1f4b0*/  LOP3.LUT R202, R22, R167, R208, 0x96, !PT ;  /* 0x000000a716ca7212 */ /* 0x002fe200078e96d0 */
        /* <DEDUP_REMOVED lines=51> */
[----:B------:R-:W-:Y:S01]  /*1f7f0*/  IMAD.MOV.U32 R165, RZ, RZ, RZ ;  /* 0x000000ffffa57224 */ /* 0x000fe200078e00ff */
[----:B------:R-:W-:Y:S01]  /*1f800*/  MOV R180, R202 ;  /* 0x000000ca00b47202 */ /* 0x000fe20000000f00 */
[----:B------:R-:W-:-:S05]  /*1f810*/  IMAD.WIDE.U32 R166, R167, -0x2daee0ad, RZ ;  /* 0xd2511f53a7a67825 */ /* 0x000fca00078e00ff */
[----:B------:R-:W-:Y:S02]  /*1f820*/  LOP3.LUT R182, R201, R164, R167, 0x96, !PT ;  /* 0x000000a4c9b67212 */ /* 0x000fe400078e96a7 */
[----:B------:R-:W-:-:S07]  /*1f830*/  MOV R30, R166 ;  /* 0x000000a6001e7202 */ /* 0x000fce0000000f00 */
.L_x_10057:
        /* <DEDUP_REMOVED lines=10> */
.L_x_10056:
        /* <DEDUP_REMOVED lines=16> */
.L_x_10062:
        /* <DEDUP_REMOVED lines=12> */
.L_x_10063:
        /* <DEDUP_REMOVED lines=61> */
.L_x_10061:
        /* <DEDUP_REMOVED lines=11> */
.L_x_10060:
        /* <DEDUP_REMOVED lines=16> */
.L_x_10066:
        /* <DEDUP_REMOVED lines=12> */
.L_x_10067:
        /* <DEDUP_REMOVED lines=61> */
.L_x_10065:
        /* <DEDUP_REMOVED lines=10> */
.L_x_10064:
        /* <DEDUP_REMOVED lines=16> */
.L_x_10070:
        /* <DEDUP_REMOVED lines=12> */
.L_x_10071:
        /* <DEDUP_REMOVED lines=57> */
[----:B------:R-:W-:Y:S02]  /*20aa0*/  IMAD.MOV.U32 R180, RZ, RZ, R164 ;  /* 0x000000ffffb47224 */ /* 0x000fe400078e00a4 */
[----:B------:R-:W-:Y:S01]  /*20ab0*/  HFMA2 R164, -RZ, RZ, 0, 0 ;  /* 0x00000000ffa47431 */ /* 0x000fe200000001ff */
[----:B------:R-:W-:Y:S01]  /*20ac0*/  LOP3.LUT R182, R217, R216, R167, 0x96, !PT ;  /* 0x000000d8d9b67212 */ /* 0x000fe200078e96a7 */
[----:B------:R-:W-:-:S07]  /*20ad0*/  IMAD.MOV.U32 R30, RZ, RZ, R166 ;  /* 0x000000ffff1e7224 */ /* 0x000fce00078e00a6 */
.L_x_10069:
        /* <DEDUP_REMOVED lines=11> */
.L_x_10068:
        /* <DEDUP_REMOVED lines=16> */
.L_x_10074:
        /* <DEDUP_REMOVED lines=12> */
.L_x_10075:
        /* <DEDUP_REMOVED lines=61> */
.L_x_10073:
[----:B------:R-:W-:Y:S01]  /*21120*/  I2FP.F32.U32 R164, R167 ;  /* 0x000000a700a47245 */ /* 0x000fe20000201000 */
[----:B------:R-:W-:Y:S02]  /*21130*/  HFMA2 R167, -RZ, RZ, 0.1171875, 0 ;  /* 0x2f800000ffa77431 */ /* 0x000fe400000001ff */
[----:B-----5:R-:W-:-:S04]  /*21140*/  IMAD.U32 R166, R43, 0x10000, RZ ;  /* 0x000100002ba67824 */ /* 0x020fc800078e00ff */
[----:B------:R-:W-:-:S04]  /*21150*/  FMUL.FTZ R166, R166, UR13 ;  /* 0x0000000da6a67c20 */ /* 0x000fc80008410000 */
[----:B------:R-:W-:Y:S01]  /*21160*/  FMUL.FTZ R166, R166, UR12 ;  /* 0x0000000ca6a67c20 */ /* 0x000fe20008410000 */
[----:B------:R-:W-:-:S05]  /*21170*/  FFMA.FTZ R164, R164, R167, 1.1641532182693481445e-10 ;  /* 0x2f000000a4a47423 */ /* 0x000fca00000100a7 */
[----:B------:R-:W-:-:S04]  /*21180*/  FSETP.GTU.FTZ.AND P0, PT, R164, UR10, PT ;  /* 0x0000000aa4007c0b */ /* 0x000fc8000bf1c000 */
[----:B------:R-:W-:Y:S02]  /*21190*/  FSEL R221, R166, RZ, !P0 ;  /* 0x000000ffa6dd7208 */ /* 0x000fe40004000000 */
[----:B------:R-:W-:-:S03]  /*211a0*/  SEL R176, RZ, 0x1, P0 ;  /* 0x00000001ffb07807 */ /* 0x000fc60000000000 */
[----:B------:R-:W-:-:S07]  /*211b0*/  FMUL.FTZ R221, R221, R46 ;  /* 0x0000002edddd7220 */ /* 0x000fce0000410000 */
.L_x_10072:
        /* <DEDUP_REMOVED lines=16> */
.L_x_10078:
        /* <DEDUP_REMOVED lines=12> */
.L_x_10079:
        /* <DEDUP_REMOVED lines=61> */
.L_x_10077:
        /* <DEDUP_REMOVED lines=11> */
.L_x_10076:
[----:B------:R-:W-:Y:S02]  /*21800*/  F2FP.BF16.F32.PACK_AB R167, RZ, R219 ;  /* 0x000000dbffa7723e */ /* 0x000fe400000010ff */
[----:B------:R-:W-:Y:S02]  /*21810*/  PRMT R166, R172, 0x5410, R174 ;  /* 0x00005410aca67816 */ /* 0x000fe400000000ae */
[----:B------:R-:W-:Y:S02]  /*21820*/  PRMT R165, R170, 0x5410, R168 ;  /* 0x00005410aaa57816 */ /* 0x000fe400000000a8 */
[----:B------:R-:W-:Y:S02]  /*21830*/  PRMT R164, R34, 0x5410, R32 ;  /* 0x0000541022a47816 */ /* 0x000fe40000000020 */
[----:B------:R-:W-:-:S07]  /*21840*/  PRMT R167, R186, 0x5410, R167 ;  /* 0x00005410baa77816 */ /* 0x000fce00000000a7 */
.L_x_10047:
        /* <DEDUP_REMOVED lines=63> */
.L_x_10080:
        /* <DEDUP_REMOVED lines=114> */
.L_x_10082:
[----:B------:R-:W-:Y:S05]  /*22360*/  BSYNC.RECONVERGENT B0 ;  /* 0x0000000000007941 */ /* 0x000fea0003800200 */
.L_x_10081:
        /* <DEDUP_REMOVED lines=11> */
[----:B------:R0:W1:Y:S03]  /*22420*/  LDS.64 R164, [R26+UR4] ;  /* 0x000000041aa47984 */ /* 0x0000660008000a00 */
.L_x_10084:
[----:B------:R-:W-:Y:S05]  /*22430*/  BSYNC.RECONVERGENT B0 ;  /* 0x0000000000007941 */ /* 0x000fea0003800200 */
.L_x_10083:
[----:B------:R-:W2:Y:S01]  /*22440*/  SHFL.DOWN PT, R167, R34, 0x2, 0x1f ;  /* 0x08401f0022a77f89 */ /* 0x000ea200000e0000 */
[----:B------:R-:W-:Y:S02]  /*22450*/  ISETP.NE.AND P0, PT, R14, RZ, PT ;  /* 0x000000ff0e00720c */ /* 0x000fe40003f05270 */
[----:B------:R-:W-:Y:S01]  /*22460*/  ISETP.NE.AND P1, PT, RZ, UR11, PT ;  /* 0x0000000bff007c0c */ /* 0x000fe2000bf25270 */
[----:B-1----:R-:W1:Y:S04]  /*22470*/  SHFL.DOWN PT, R207, R164, 0x2, 0x1f ;  /* 0x08401f00a4cf7f89 */ /* 0x002e6800000e0000 */
[----:B0-----:R-:W0:Y:S01]  /*22480*/  SHFL.DOWN PT, R26, R165, 0x2, 0x1f ;  /* 0x08401f00a51a7f89 */ /* 0x001e2200000e0000 */
[----:B--2---:R-:W-:Y:S01]  /*22490*/  IMAD.IADD R28, R167, 0x1, R34 ;  /* 0x00000001a71c7824 */ /* 0x004fe200078e0222 */
[----:B------:R-:W-:-:S02]  /*224a0*/  I2FP.F32.S32 R168, R167 ;  /* 0x000000a700a87245 */ /* 0x000fc40000201400 */
[----:B------:R-:W-:Y:S02]  /*224b0*/  I2FP.F32.U32 R167, R34 ;  /* 0x0000002200a77245 */ /* 0x000fe40000201000 */
[----:B------:R-:W-:Y:S01]  /*224c0*/  I2FP.F32.S32 R32, R28 ;  /* 0x0000001c00207245 */ /* 0x000fe20000201400 */
[----:B------:R-:W2:Y:S01]  /*224d0*/  SHFL.DOWN PT, R223, R28, 0x1, 0x1f ;  /* 0x08201f001cdf7f89 */ /* 0x000ea200000e0000 */
[C---:B-1----:R-:W-:Y:S01]  /*224e0*/  FMUL.FTZ R170, R207.reuse, R168 ;  /* 0x000000a8cfaa7220 */ /* 0x042fe20000410000 */
[----:B------:R-:W-:Y:S01]  /*224f0*/  FADD.FTZ R207, -R207, R164 ;  /* 0x000000a4cfcf7221 */ /* 0x000fe20000010100 */
[----:B------:R-:W1:Y:S01]  /*22500*/  MUFU.RCP R166, R32 ;  /* 0x0000002000a67308 */ /* 0x000e620000001000 */
[----:B0-----:R-:W-:Y:S01]  /*22510*/  FADD.FTZ R165, R26, R165 ;  /* 0x000000a51aa57221 */ /* 0x001fe20000010000 */
[----:B------:R-:W-:Y:S01]  /*22520*/  FFMA.FTZ R217, R167, R164, R170 ;  /* 0x000000a4a7d97223 */ /* 0x000fe200000100aa */
[----:B------:R-:W-:-:S04]  /*22530*/  FMUL.FTZ R207, R207, R207 ;  /* 0x000000cfcfcf7220 */ /* 0x000fc80000410000 */
[----:B------:R-:W-:-:S04]  /*22540*/  FMUL.FTZ R207, R207, R167 ;  /* 0x000000a7cfcf7220 */ /* 0x000fc80000410000 */
[----:B------:R-:W-:Y:S01]  /*22550*/  FMUL.FTZ R207, R207, R168 ;  /* 0x000000a8cfcf7220 */ /* 0x000fe20000410000 */
[----:B-1----:R-:W-:-:S03]  /*22560*/  FMUL.FTZ R217, R166, R217 ;  /* 0x000000d9a6d97220 */ /* 0x002fc60000410000 */
[----:B------:R-:W-:Y:S01]  /*22570*/  FFMA.FTZ R165, R166, R207, R165 ;  /* 0x000000cfa6a57223 */ /* 0x000fe200000100a5 */
[-C--:B--2---:R-:W-:Y:S01]  /*22580*/  IADD3 R28, PT, PT, R28, R223.reuse, RZ ;  /* 0x000000df1c1c7210 */ /* 0x084fe20007ffe0ff */
        /* <DEDUP_REMOVED lines=13> */
[----:B------:R-:W0:Y:S01]  /*22660*/  @!P0 LDC.64 R164, c[0x0][0x3c8] ;  /* 0x0000f200ffa48b82 */ /* 0x000e220000000a00 */
[----:B------:R-:W1:Y:S02]  /*22670*/  SHFL.IDX PT, R223, R207, RZ, 0x1f ;  /* 0x00001fffcfdf7589 */ /* 0x000e6400000e0000 */
        /* <DEDUP_REMOVED lines=9> */
[----:B---3--:R-:W-:-:S03]  /*22710*/  @!P0 IMAD.WIDE R166, R35, 0x4, R166 ;  /* 0x0000000423a68825 */ /* 0x008fc600078e02a6 */
[----:B------:R-:W0:Y:S02]  /*22720*/  MUFU.RSQ R207, R26 ;  /* 0x0000001a00cf7308 */ /* 0x000e240000001400 */
[----:B------:R1:W-:Y:S04]  /*22730*/  @!P0 STG.E desc[UR6][R166.64], R223 ;  /* 0x000000dfa6008986 */ /* 0x0003e8000c101906 */
[----:B0-----:R1:W-:Y:S01]  /*22740*/  @!P0 STG.E desc[UR6][R164.64], R207 ;  /* 0x000000cfa4008986 */ /* 0x0013e2000c101906 */
[----:B------:R-:W-:-:S13]  /*22750*/  ISETP.GE.AND P0, PT, R12, 0x1, PT ;  /* 0x000000010c00780c */ /* 0x000fda0003f06270 */
[----:B-1----:R-:W-:Y:S05]  /*22760*/  @!P0 BRA `(.L_x_10085) ;  /* 0x0000000800848947 */ /* 0x002fea0003800000 */
[----:B------:R-:W-:-:S04]  /*22770*/  VIADD R165, R12, 0xffffffff ;  /* 0xffffffff0ca57836 */ /* 0x000fc80000000000 */
[----:B------:R-:W-:Y:S01]  /*22780*/  IMAD R165, R165, R16, RZ ;  /* 0x00000010a5a57224 */ /* 0x000fe200078e02ff */
[----:B------:R-:W-:-:S04]  /*22790*/  FSEL R16, R223, RZ, !P1 ;  /* 0x000000ffdf107208 */ /* 0x000fc80004800000 */
[----:B------:R-:W-:Y:S01]  /*227a0*/  SHF.R.S32.HI R12, RZ, 0x1f, R165 ;  /* 0x0000001fff0c7819 */ /* 0x000fe200000114a5 */
[C---:B------:R-:W-:Y:S01]  /*227b0*/  FADD.FTZ R228, -R16.reuse, R187 ;  /* 0x000000bb10e47221 */ /* 0x040fe20000010100 */
[----:B------:R-:W-:Y:S01]  /*227c0*/  FADD.FTZ R190, -R16, R11 ;  /* 0x0000000b10be7221 */ /* 0x000fe20000010100 */
[----:B------:R-:W0:Y:S01]  /*227d0*/  LDC.64 R186, c[0x0][0x428] ;  /* 0x00010a00ffba7b82 */ /* 0x000e220000000a00 */
[----:B------:R-:W-:Y:S01]  /*227e0*/  LEA.HI R165, R12, R165, RZ, 0x3 ;  /* 0x000000a50ca57211 */ /* 0x000fe200078f18ff */
[C---:B------:R-:W-:Y:S01]  /*227f0*/  FADD.FTZ R26, -R16.reuse, R33 ;  /* 0x00000021101a7221 */ /* 0x040fe20000010100 */
[C---:B------:R-:W-:Y:S01]  /*22800*/  FADD.FTZ R28, -R16.reuse, R31 ;  /* 0x0000001f101c7221 */ /* 0x040fe20000010100 */
[C---:B------:R-:W-:Y:S01]  /*22810*/  FADD.FTZ R12, -R16.reuse, R29 ;  /* 0x0000001d100c7221 */ /* 0x040fe20000010100 */
[----:B------:R-:W-:Y:S01]  /*22820*/  LEA.HI.SX32 R165, R165, R14, 0x1d ;  /* 0x0000000ea5a57211 */ /* 0x000fe200078feaff */
        /* <DEDUP_REMOVED lines=51> */
[C---:B------:R-:W-:Y:S01]  /*22b60*/  FMUL.FTZ R23, R207.reuse, R230 ;  /* 0x000000e6cf177220 */ /* 0x040fe20000410000 */
[----:B------:R-:W-:Y:S01]  /*22b70*/  FMUL.FTZ R194, R207, R232 ;  /* 0x000000e8cfc27220 */ /* 0x000fe20000410000 */
[----:B------:R-:W-:Y:S01]  /*22b80*/  FFMA.FTZ R12, R13, R160, R120 ;  /* 0x000000a00d0c7223 */ /* 0x000fe20000010078 */
[----:B------:R-:W-:-:S04]  /*22b90*/  IMAD.WIDE.U32 R32, R33, 0x10, R186 ;  /* 0x0000001021207825 */ /* 0x000fc800078e00ba */
[----:B------:R-:W-:Y:S01]  /*22ba0*/  FFMA.FTZ R13, R15, R162, R122 ;  /* 0x000000a20f0d7223 */ /* 0x000fe2000001007a */
[----:B------:R-:W-:Y:S01]  /*22bb0*/  FFMA.FTZ R164, R164, R163, R123 ;  /* 0x000000a3a4a47223 */ /* 0x000fe2000001007b */
[----:B------:R-:W-:Y:S01]  /*22bc0*/  FFMA.FTZ R15, R167, R158, R118 ;  /* 0x0000009ea70f7223 */ /* 0x000fe20000010076 */
[----:B------:R-:W-:-:S04]  /*22bd0*/  IMAD.WIDE.U32 R28, R29, 0x10, R186 ;  /* 0x000000101d1c7825 */ /* 0x000fc800078e00ba */
[----:B------:R-:W-:Y:S01]  /*22be0*/  FFMA.FTZ R170, R170, R159, R119 ;  /* 0x0000009faaaa7223 */ /* 0x000fe20000010077 */
[----:B------:R-:W-:Y:S01]  /*22bf0*/  FMUL.FTZ R169, R207, R172 ;  /* 0x000000accfa97220 */ /* 0x000fe20000410000 */
[----:B------:R-:W-:Y:S01]  /*22c00*/  FFMA.FTZ R23, R23, R138, R98 ;  /* 0x0000008a17177223 */ /* 0x000fe20000010062 */
[----:B------:R-:W-:-:S04]  /*22c10*/  IMAD.WIDE.U32 R26, R27, 0x10, R186 ;  /* 0x000000101b1a7825 */ /* 0x000fc800078e00ba */
[----:B------:R-:W-:Y:S01]  /*22c20*/  FFMA.FTZ R194, R194, R139, R99 ;  /* 0x0000008bc2c27223 */ /* 0x000fe20000010063 */
[C---:B------:R-:W-:Y:S01]  /*22c30*/  FMUL.FTZ R198, R207.reuse, R174 ;  /* 0x000000aecfc67220 */ /* 0x040fe20000410000 */
[----:B------:R-:W-:Y:S01]  /*22c40*/  FMUL.FTZ R171, R207, R188 ;  /* 0x000000bccfab7220 */ /* 0x000fe20000410000 */
[----:B------:R-:W-:-:S04]  /*22c50*/  IMAD.WIDE.U32 R186, R25, 0x10, R186 ;  /* 0x0000001019ba7825 */ /* 0x000fc800078e00ba */
        /* <DEDUP_REMOVED lines=21> */
[----:B------:R-:W-:Y:S01]  /*22db0*/  F2FP.BF16.F32.PACK_AB R13, R164, R13 ;  /* 0x0000000da40d723e */ /* 0x000fe200000010ff */
        /* <DEDUP_REMOVED lines=43> */
[----:B------:R-:W-:Y:S02]  /*23070*/  F2FP.BF16.F32.PACK_AB R165, R202, R165 ;  /* 0x000000a5caa5723e */ /* 0x000fe400000010ff */
        /* <DEDUP_REMOVED lines=16> */
.L_x_10085:
[----:B0-----:R-:W0:Y:S01]  /*23180*/  LDC.64 R12, c[0x0][0x380] ;  /* 0x0000e000ff0c7b82 */ /* 0x001e220000000a00 */
[----:B------:R-:W-:Y:S01]  /*23190*/  UPLOP3.LUT UP0, UPT, UPT, UPT, UP0, 0x40, 0x4 ;  /* 0x000000000004789c */ /* 0x000fe20003f0e800 */
[----:B0-----:R-:W-:-:S04]  /*231a0*/  IADD3 R35, PT, PT, R35, R12, RZ ;  /* 0x0000000c23237210 */ /* 0x001fc80007ffe0ff */
[----:B------:R-:W-:-:S13]  /*231b0*/  ISETP.GE.AND P0, PT, R35, R13, PT ;  /* 0x0000000d2300720c */ /* 0x000fda0003f06270 */
[----:B------:R-:W-:Y:S05]  /*231c0*/  @!P0 BRA `(.L_x_10086) ;  /* 0xfffffdd800a08947 */ /* 0x000fea000383ffff */
[----:B------:R-:W-:Y:S05]  /*231d0*/  EXIT ;  /* 0x000000000000794d */ /* 0x000fea0003800000 */
.L_x_10087:
        /* <DEDUP_REMOVED lines=10> */
.L_x_34027:


//--------------------- .text._ZN10layer_norm13ln_fwd_kernelINS_13Kernel_traitsI13__nv_bfloat16S2_fS2_fjLj5120ELj1ELj1ELj4ELj16ENS_18Kernel_traits_baseILj5120ES2_S2_fS2_fjLj128EEEEELb0ELb0ELb0ELb0EEEvNS_9FwdParamsE --------------------------
	.section	.text._ZN10layer_norm13ln_fwd_kernelINS_13Kernel_traitsI13__nv_bfloat16S2_fS2_fjLj5120ELj1ELj1ELj4ELj16ENS_18Kernel_traits_baseILj5120ES2_S2_fS2_fjLj128EEEEELb0ELb0ELb0ELb0EEEvNS_9FwdParamsE,"ax",@progbits
	.align	128
        .global         _ZN10layer_norm13ln_fwd_kernelINS_13Kernel_traitsI13__nv_bfloat16S2_fS2_fjLj5120ELj1ELj1ELj4ELj16ENS_18Kernel_traits_baseILj5120ES2_S2_fS2_fjLj128EEEEELb0ELb0ELb0ELb0EEEvNS_9FwdParamsE
        .type           _ZN10layer_norm13ln_fwd_kernelINS_13Kernel_traitsI13__nv_bfloat16S2_fS2_fjLj5120ELj1ELj1ELj4ELj16ENS_18Kernel_traits_baseILj5120ES2_S2_fS2_fjLj128EEEEELb0ELb0ELb0ELb0EEEvNS_9FwdParamsE,@function
        .size           _ZN10layer_norm13ln_fwd_kernelINS_13Kernel_traitsI13__nv_bfloat16S2_fS2_fjLj5120ELj1ELj1ELj4ELj16ENS_18Kernel_traits_baseILj5120ES2_S2_fS2_fjLj128EEEEELb0ELb0ELb0ELb0EEEvNS_9FwdParamsE,(.L_x_34028 - _ZN10layer_norm13ln_fwd_kernelINS_13Kernel_traitsI13__nv_bfloat16S2_fS2_fjLj5120ELj1ELj1ELj4ELj16ENS_18Kernel_traits_baseILj5120ES2_S2_fS2_fjLj128EEEEELb0ELb0ELb0ELb0EEEvNS_9FwdParamsE)
        .other          _ZN10layer_norm13ln_fwd_kernelINS_13Kernel_traitsI13__nv_bfloat16S2_fS2_fjLj5120ELj1ELj1ELj4ELj16ENS_18Kernel_traits_baseILj5120ES2_S2_fS2_fjLj128EEEEELb0ELb0ELb0ELb0EEEvNS_9FwdParamsE,@"STO_CUDA_ENTRY STV_DEFAULT"
_ZN10layer_norm13ln_fwd_kernelINS_13Kernel_traitsI13__nv_bfloat16S2_fS2_fjLj5120ELj1ELj1ELj4ELj16ENS_18Kernel_traits_baseILj5120ES2_S2_fS2_fjLj128EEEEELb0ELb0ELb0ELb0EEEvNS_9FwdParamsE:
.text._ZN10layer_norm13ln_fwd_kernelINS_13Kernel_traitsI13__nv_bfloat16S2_fS2_fjLj5120ELj1ELj1ELj4ELj16ENS_18Kernel_traits_baseILj5120ES2_S2_fS2_fjLj128EEEEELb0ELb0ELb0ELb0EEEvNS_9FwdParamsE:
        /* <DEDUP_REMOVED lines=59> */
.L_x_10089:
        /* <DEDUP_REMOVED lines=19> */
[C---:B---3--:R-:W-:Y:S01]  /*04e0*/  @P3 IMAD.WIDE.U32 R10, R61.reuse, 0x10, R10 ;  /* 0x000000103d0a3825 */ /* 0x048fe200078e000a */
[----:B------:R-:W-:-:S04]  /*04f0*/  @P3 IADD3 R61, PT, PT, R61, 0x80, RZ ;  /* 0x000000803d3d3810 */ /* 0x000fc80007ffe0ff */
        /* <DEDUP_REMOVED lines=17> */
.L_x_10090:
[----:B------:R-:W-:Y:S05]  /*0610*/  BSYNC.RECONVERGENT B0 ;  /* 0x0000000000007941 */ /* 0x000fea0003800200 */
.L_x_10088:
[----:B------:R-:W0:Y:S02]  /*0620*/  LDCU UR4, c[0x0][0x384] ;  /* 0x00007080ff0477ac */ /* 0x000e240008000800 */
[----:B0-----:R-:W-:-:S13]  /*0630*/  ISETP.GE.AND P0, PT, R127, UR4, PT ;  /* 0x000000047f007c0c */ /* 0x001fda000bf06270 */
[----:B------:R-:W-:Y:S05]  /*0640*/  @P0 EXIT ;  /* 0x000000000000094d */ /* 0x000fea0003800000 */
[----:B------:R-:W0:Y:S01]  /*0650*/  LDC.64 R8, c[0x0][0x3e0] ;  /* 0x0000f800ff087b82 */ /* 0x000e220000000a00 */
[----:B------:R-:W-:Y:S01]  /*0660*/  SHF.R.S32.HI R19, RZ, 0x3, R19 ;  /* 0x00000003ff137819 */ /* 0x000fe20000011413 */
[----:B------:R-:W-:Y:S01]  /*0670*/  UPLOP3.LUT UP1, UPT, UPT, UPT, UPT, 0x40, 0x4 ;  /* 0x000000000004789c */ /* 0x000fe20003f2e870 */
[----:B-----5:R-:W-:Y:S01]  /*0680*/  PRMT R126, R23, 0x7632, R126 ;  /* 0x00007632177e7816 */ /* 0x020fe2000000007e */
[----:B------:R-:W1:Y:S01]  /*0690*/  LDCU UR12, c[0x0][0x388] ;  /* 0x00007100ff0c77ac */ /* 0x000e620008000800 */
[C---:B------:R-:W-:Y:S02]  /*06a0*/  LOP3.LUT R3, R19.reuse, 0x7f, RZ, 0xc0, !PT ;  /* 0x0000007f13037812 */ /* 0x040fe400078ec0ff */
[----:B------:R-:W-:Y:S01]  /*06b0*/  SHF.L.U32 R19, R19, 0x1, RZ ;  /* 0x0000000113137819 */ /* 0x000fe200000006ff */
[----:B------:R-:W2:Y:S01]  /*06c0*/  LDCU.U8 UR10, c[0x0][0x410] ;  /* 0x00008200ff0a77ac */ /* 0x000ea20008000000 */
[----:B------:R-:W-:Y:S01]  /*06d0*/  PRMT R125, R27, 0x7632, R125 ;  /* 0x000076321b7d7816 */ /* 0x000fe2000000007d */
[----:B------:R-:W-:Y:S01]  /*06e0*/  IMAD R0, R0, -0x20, R3 ;  /* 0xffffffe000007824 */ /* 0x000fe200078e0203 */
[----:B------:R-:W-:Y:S01]  /*06f0*/  VIADDMNMX R3, R3, -R18, RZ, !PT ;  /* 0x8000001203037246 */ /* 0x000fe200078001ff */
[----:B------:R-:W3:Y:S01]  /*0700*/  LDCU UR11, c[0x0][0x400] ;  /* 0x00008000ff0b77ac */ /* 0x000ee20008000800 */
[----:B------:R-:W-:-:S02]  /*0710*/  PRMT R124, R22, 0x7632, R124 ;  /* 0x00007632167c7816 */ /* 0x000fc4000000007c */
[----:B------:R-:W-:Y:S01]  /*0720*/  VIMNMX R2, PT, PT, RZ, R0, !PT ;  /* 0x00000000ff027248 */ /* 0x000fe20007fe0100 */
[----:B------:R-:W4:Y:S01]  /*0730*/  LDCU.64 UR8, c[0x0][0x3a0] ;  /* 0x00007400ff0877ac */ /* 0x000f220008000a00 */
[----:B------:R-:W-:Y:S02]  /*0740*/  LOP3.LUT R0, R19, 0xffffff00, RZ, 0xc0, !PT ;  /* 0xffffff0013007812 */ /* 0x000fe400078ec0ff */
[----:B------:R-:W-:Y:S02]  /*0750*/  VIMNMX R3, PT, PT, R3, 0x20, PT ;  /* 0x0000002003037848 */ /* 0x000fe40003fe0100 */
[----:B------:R-:W-:Y:S02]  /*0760*/  VIMNMX R5, PT, PT, R2, 0x20, PT ;  /* 0x0000002002057848 */ /* 0x000fe40003fe0100 */
[----:B------:R-:W-:Y:S02]  /*0770*/  LEA R7, R3, R0, 0x3 ;  /* 0x0000000003077211 */ /* 0x000fe400078e18ff */
[----:B0-----:R-:W-:-:S02]  /*0780*/  ISETP.NE.U32.AND P0, PT, R8, RZ, PT ;  /* 0x000000ff0800720c */ /* 0x001fc40003f05070 */
[----:B------:R-:W-:Y:S02]  /*0790*/  LEA R0, R5, R0, 0x3 ;  /* 0x0000000005007211 */ /* 0x000fe400078e18ff */
[----:B------:R-:W-:Y:S02]  /*07a0*/  ISETP.NE.AND.EX P0, PT, R9, RZ, PT, P0 ;  /* 0x000000ff0900720c */ /* 0x000fe40003f05300 */
[----:B------:R-:W-:Y:S02]  /*07b0*/  I2FP.F32.U32 R9, R7 ;  /* 0x0000000700097245 */ /* 0x000fe40000201000 */
[----:B------:R-:W-:Y:S02]  /*07c0*/  PRMT R123, R26, 0x7632, R123 ;  /* 0x000076321a7b7816 */ /* 0x000fe4000000007b */
[----:B------:R-:W-:Y:S02]  /*07d0*/  PRMT R122, R21, 0x7632, R122 ;  /* 0x00007632157a7816 */ /* 0x000fe4000000007a */
[----:B------:R-:W0:Y:S01]  /*07e0*/  MUFU.RCP R9, R9 ;  /* 0x0000000900097308 */ /* 0x000e220000001000 */
        /* <DEDUP_REMOVED lines=35> */
.L_x_10125:
        /* <DEDUP_REMOVED lines=15> */
[----:B0-----:R-:W-:-:S05]  /*0b10*/  IMAD.WIDE.U32 R92, R129, 0x10, R92 ;  /* 0x00000010815c7825 */ /* 0x001fca00078e005c */
[----:B------:R0:W5:Y:S01]  /*0b20*/  LDG.E.128 R96, desc[UR6][R92.64] ;  /* 0x000000065c607981 */ /* 0x000162000c1e1d00 */
[----:B------:R-:W-:-:S04]  /*0b30*/  UISETP.NE.U32.AND UP0, UPT, UR8, URZ, UPT ;  /* 0x000000ff0800728c */ /* 0x000fc8000bf05070 */
[----:B------:R-:W-:-:S09]  /*0b40*/  UISETP.NE.AND.EX UP0, UPT, UR9, URZ, UPT, UP0 ;  /* 0x000000ff0900728c */ /* 0x000fd2000bf05300 */
[----:B0-----:R-:W-:Y:S05]  /*0b50*/  BRA.U !UP0, `(.L_x_10093) ;  /* 0x0000000108647547 */ /* 0x001fea000b800000 */
[----:B------:R-:W0:Y:S02]  /*0b60*/  LDC.64 R132, c[0x0][0x3a0] ;  /* 0x0000e800ff847b82 */ /* 0x000e240000000a00 */
[----:B0-----:R-:W-:-:S05]  /*0b70*/  IMAD.WIDE.U32 R132, R129, 0x20, R132 ;  /* 0x0000002081847825 */ /* 0x001fca00078e0084 */
[----:B------:R-:W2:Y:S04]  /*0b80*/  LDG.E.128 R100, desc[UR6][R132.64] ;  /* 0x0000000684647981 */ /* 0x000ea8000c1e1d00 */
[----:B------:R-:W3:Y:S01]  /*0b90*/  LDG.E.128 R92, desc[UR6][R132.64+0x10] ;  /* 0x00001006845c7981 */ /* 0x000ee2000c1e1d00 */
[C---:B-----5:R-:W-:Y:S02]  /*0ba0*/  PRMT R134, R96.reuse, 0x7632, R134 ;  /* 0x0000763260867816 */ /* 0x060fe40000000086 */
[----:B------:R-:W-:Y:S02]  /*0bb0*/  SHF.L.U32 R135, R96, 0x10, RZ ;  /* 0x0000001060877819 */ /* 0x000fe400000006ff */
[C---:B------:R-:W-:Y:S02]  /*0bc0*/  PRMT R136, R98.reuse, 0x7632, R136 ;  /* 0x0000763262887816 */ /* 0x040fe40000000088 */
[----:B------:R-:W-:-:S02]  /*0bd0*/  SHF.L.U32 R137, R98, 0x10, RZ ;  /* 0x0000001062897819 */ /* 0x000fc400000006ff */
[----:B------:R-:W-:Y:S02]  /*0be0*/  PRMT R96, R97, 0x7632, R96 ;  /* 0x0000763261607816 */ /* 0x000fe40000000060 */
[----:B------:R-:W-:Y:S02]  /*0bf0*/  PRMT R98, R99, 0x7632, R98 ;  /* 0x0000763263627816 */ /* 0x000fe40000000062 */
[----:B------:R-:W-:Y:S02]  /*0c00*/  SHF.L.U32 R97, R97, 0x10, RZ ;  /* 0x0000001061617819 */ /* 0x000fe400000006ff */
[----:B------:R-:W-:Y:S02]  /*0c10*/  SHF.L.U32 R134, R134, 0x10, RZ ;  /* 0x0000001086867819 */ /* 0x000fe400000006ff */
[----:B------:R-:W-:Y:S02]  /*0c20*/  SHF.L.U32 R99, R99, 0x10, RZ ;  /* 0x0000001063637819 */ /* 0x000fe400000006ff */
[----:B------:R-:W-:-:S02]  /*0c30*/  SHF.L.U32 R96, R96, 0x10, RZ ;  /* 0x0000001060607819 */ /* 0x000fc400000006ff */
[----:B------:R-:W-:Y:S02]  /*0c40*/  SHF.L.U32 R136, R136, 0x10, RZ ;  /* 0x0000001088887819 */ /* 0x000fe400000006ff */
[----:B------:R-:W-:Y:S01]  /*0c50*/  SHF.L.U32 R98, R98, 0x10, RZ ;  /* 0x0000001062627819 */ /* 0x000fe200000006ff */
[-C--:B--2---:R-:W-:Y:S01]  /*0c60*/  FFMA.FTZ R100, R135, R131.reuse, R100 ;  /* 0x0000008387647223 */ /* 0x084fe20000010064 */
[-C--:B------:R-:W-:Y:S01]  /*0c70*/  FFMA.FTZ R101, R134, R131.reuse, R101 ;  /* 0x0000008386657223 */ /* 0x080fe20000010065 */
[-C--:B------:R-:W-:Y:S01]  /*0c80*/  FFMA.FTZ R102, R97, R131.reuse, R102 ;  /* 0x0000008361667223 */ /* 0x080fe20000010066 */
[-C--:B------:R-:W-:Y:S01]  /*0c90*/  FFMA.FTZ R103, R96, R131.reuse, R103 ;  /* 0x0000008360677223 */ /* 0x080fe20000010067 */
[-C--:B---3--:R-:W-:Y:S01]  /*0ca0*/  FFMA.FTZ R92, R137, R131.reuse, R92 ;  /* 0x00000083895c7223 */ /* 0x088fe2000001005c */
[-C--:B------:R-:W-:Y:S01]  /*0cb0*/  FFMA.FTZ R93, R136, R131.reuse, R93 ;  /* 0x00000083885d7223 */ /* 0x080fe2000001005d */
[-C--:B------:R-:W-:Y:S01]  /*0cc0*/  FFMA.FTZ R94, R99, R131.reuse, R94 ;  /* 0x00000083635e7223 */ /* 0x080fe2000001005e */
[----:B------:R-:W-:Y:S01]  /*0cd0*/  FFMA.FTZ R95, R98, R131, R95 ;  /* 0x00000083625f7223 */ /* 0x000fe2000001005f */
[----:B------:R-:W-:Y:S06]  /*0ce0*/  BRA `(.L_x_10094) ;  /* 0x0000000000507947 */ /* 0x000fec0003800000 */
.L_x_10093:
[----:B-----5:R-:W-:Y:S02]  /*0cf0*/  PRMT R92, R96, 0x7632, R92 ;  /* 0x00007632605c7816 */ /* 0x020fe4000000005c */
[----:B------:R-:W-:Y:S02]  /*0d00*/  PRMT R93, R97, 0x7632, R93 ;  /* 0x00007632615d7816 */ /* 0x000fe4000000005d */
[C---:B------:R-:W-:Y:S02]  /*0d10*/  PRMT R94, R98.reuse, 0x7632, R94 ;  /* 0x00007632625e7816 */ /* 0x040fe4000000005e */
[----:B------:R-:W-:Y:S02]  /*0d20*/  PRMT R95, R99, 0x7632, R95 ;  /* 0x00007632635f7816 */ /* 0x000fe4000000005f */
[----:B------:R-:W-:Y:S02]  /*0d30*/  SHF.L.U32 R134, R98, 0x10, RZ ;  /* 0x0000001062867819 */ /* 0x000fe400000006ff */
        /* <DEDUP_REMOVED lines=14> */
[----:B------:R-:W-:-:S07]  /*0e20*/  FMUL.FTZ R95, R140, R131 ;  /* 0x000000838c5f7220 */ /* 0x000fce0000410000 */
.L_x_10094:
[----:B------:R-:W0:Y:S01]  /*0e30*/  LDC.64 R96, c[0x0][0x3a8] ;  /* 0x0000ea00ff607b82 */ /* 0x000e220000000a00 */
[C---:B------:R-:W-:Y:S01]  /*0e40*/  IADD3 R133, PT, PT, R129.reuse, 0x80, RZ ;  /* 0x0000008081857810 */ /* 0x040fe20007ffe0ff */
[----:B0-----:R-:W-:-:S05]  /*0e50*/  IMAD.WIDE.U32 R96, R129, 0x20, R96 ;  /* 0x0000002081607825 */ /* 0x001fca00078e0060 */
[----:B------:R0:W-:Y:S04]  /*0e60*/  STG.E.128 desc[UR6][R96.64], R100 ;  /* 0x0000006460007986 */ /* 0x0001e8000c101d06 */
[----:B------:R0:W-:Y:S02]  /*0e70*/  STG.E.128 desc[UR6][R96.64+0x10], R92 ;  /* 0x0000105c60007986 */ /* 0x0001e4000c101d06 */
.L_x_10092:
[----:B------:R-:W-:Y:S05]  /*0e80*/  BSYNC.RECONVERGENT B0 ;  /* 0x0000000000007941 */ /* 0x000fea0003800200 */
.L_x_10091:
[----:B------:R-:W-:Y:S01]  /*0e90*/  ISETP.GE.U32.AND P2, PT, R128, 0x100, PT ;  /* 0x000001008000780c */ /* 0x000fe20003f46070 */
[----:B------:R-:W-:Y:S03]  /*0ea0*/  BSSY.RECONVERGENT B0, `(.L_x_10095) ;  /* 0x000003b000007945 */ /* 0x000fe60003800200 */
[----:B------:R-:W-:-:S09]  /*0eb0*/  P2R R132, PR, RZ, 0x4 ;  /* 0x00000004ff847803 */ /* 0x000fd20000000000 */
[----:B------:R-:W-:Y:S05]  /*0ec0*/  @!P2 BRA `(.L_x_10096) ;  /* 0x0000000000e0a947 */ /* 0x000fea0003800000 */
[----:B------:R-:W1:Y:S02]  /*0ed0*/  LDC.64 R60, c[0x0][0x390] ;  /* 0x0000e400ff3c7b82 */ /* 0x000e640000000a00 */
[----:B-1----:R-:W-:-:S06]  /*0ee0*/  IMAD.WIDE.U32 R60, R133, 0x10, R60 ;  /* 0x00000010853c7825 */ /* 0x002fcc00078e003c */
[----:B------:R-:W5:Y:S01]  /*0ef0*/  LDG.E.128 R60, desc[UR6][R60.64] ;  /* 0x000000063c3c7981 */ /* 0x000f62000c1e1d00 */
[----:B------:R-:W-:-:S04]  /*0f00*/  UISETP.NE.U32.AND UP0, UPT, UR8, URZ, UPT ;  /* 0x000000ff0800728c */ /* 0x000fc8000bf05070 */
[----:B------:R-:W-:-:S09]  /*0f10*/  UISETP.NE.AND.EX UP0, UPT, UR9, URZ, UPT, UP0 ;  /* 0x000000ff0900728c */ /* 0x000fd2000bf05300 */
[----:B------:R-:W-:Y:S05]  /*0f20*/  BRA.U !UP0, `(.L_x_10097) ;  /* 0x0000000108647547 */ /* 0x000fea000b800000 */
[----:B------:R-:W1:Y:S02]  /*0f30*/  LDC.64 R134, c[0x0][0x3a0] ;  /* 0x0000e800ff867b82 */ /* 0x000e640000000a00 */
[----:B-1----:R-:W-:-:S05]  /*0f40*/  IMAD.WIDE.U32 R134, R133, 0x20, R134 ;  /* 0x0000002085867825 */ /* 0x002fca00078e0086 */
[----:B0-----:R-:W2:Y:S04]  /*0f50*/  LDG.E.128 R96, desc[UR6][R134.64] ;  /* 0x0000000686607981 */ /* 0x001ea8000c1e1d00 */
[----:B------:R-:W3:Y:S01]  /*0f60*/  LDG.E.128 R64, desc[UR6][R134.64+0x10] ;  /* 0x0000100686407981 */ /* 0x000ee2000c1e1d00 */
[----:B-----5:R-:W-:Y:S02]  /*0f70*/  PRMT R136, R60, 0x7632, R136 ;  /* 0x000076323c887816 */ /* 0x020fe40000000088 */
        /* <DEDUP_REMOVED lines=20> */
.L_x_10097:
        /* <DEDUP_REMOVED lines=8> */
[----:B0-----:R-:W-:Y:S01]  /*1140*/  SHF.L.U32 R96, R64, 0x10, RZ ;  /* 0x0000001040607819 */ /* 0x001fe200000006ff */
        /* <DEDUP_REMOVED lines=11> */
.L_x_10098:
[----:B------:R-:W0:Y:S02]  /*1200*/  LDC.64 R96, c[0x0][0x3a8] ;  /* 0x0000ea00ff607b82 */ /* 0x000e240000000a00 */
[C---:B0-----:R-:W-:Y:S01]  /*1210*/  IMAD.WIDE.U32 R96, R133.reuse, 0x20, R96 ;  /* 0x0000002085607825 */ /* 0x041fe200078e0060 */
[----:B------:R-:W-:-:S04]  /*1220*/  IADD3 R133, PT, PT, R133, 0x80, RZ ;  /* 0x0000008085857810 */ /* 0x000fc80007ffe0ff */
[----:B------:R1:W-:Y:S04]  /*1230*/  STG.E.128 desc[UR6][R96.64], R60 ;  /* 0x0000003c60007986 */ /* 0x0003e8000c101d06 */
[----:B------:R1:W-:Y:S02]  /*1240*/  STG.E.128 desc[UR6][R96.64+0x10], R64 ;  /* 0x0000104060007986 */ /* 0x0003e4000c101d06 */
.L_x_10096:
[----:B------:R-:W-:Y:S05]  /*1250*/  BSYNC.RECONVERGENT B0 ;  /* 0x0000000000007941 */ /* 0x000fea0003800200 */
.L_x_10095:
[----:B------:R-:W-:Y:S01]  /*1260*/  ISETP.GE.U32.AND P2, PT, R128, 0x180, PT ;  /* 0x000001808000780c */ /* 0x000fe20003f46070 */
[----:B------:R-:W-:-:S12]  /*1270*/  BSSY.RECONVERGENT B0, `(.L_x_10099) ;  /* 0x000003a000007945 */ /* 0x000fd80003800200 */
[----:B------:R-:W-:Y:S05]  /*1280*/  @!P2 BRA `(.L_x_10100) ;  /* 0x0000000000e0a947 */ /* 0x000fea0003800000 */
[----:B------:R-:W2:Y:S02]  /*1290*/  LDC.64 R68, c[0x0][0x390] ;  /* 0x0000e400ff447b82 */ /* 0x000ea40000000a00 */
[----:B--2---:R-:W-:-:S06]  /*12a0*/  IMAD.WIDE.U32 R68, R133, 0x10, R68 ;  /* 0x0000001085447825 */ /* 0x004fcc00078e0044 */
[----:B------:R-:W5:Y:S01]  /*12b0*/  LDG.E.128 R68, desc[UR6][R68.64] ;  /* 0x0000000644447981 */ /* 0x000f62000c1e1d00 */
[----:B------:R-:W-:-:S04]  /*12c0*/  UISETP.NE.U32.AND UP0, UPT, UR8, URZ, UPT ;  /* 0x000000ff0800728c */ /* 0x000fc8000bf05070 */
[----:B------:R-:W-:-:S09]  /*12d0*/  UISETP.NE.AND.EX UP0, UPT, UR9, URZ, UPT, UP0 ;  /* 0x000000ff0900728c */ /* 0x000fd2000bf05300 */
[----:B------:R-:W-:Y:S05]  /*12e0*/  BRA.U !UP0, `(.L_x_10101) ;  /* 0x0000000108647547 */ /* 0x000fea000b800000 */
[----:B------:R-:W2:Y:S02]  /*12f0*/  LDC.64 R134, c[0x0][0x3a0] ;  /* 0x0000e800ff867b82 */ /* 0x000ea40000000a00 */
[----:B--2---:R-:W-:-:S05]  /*1300*/  IMAD.WIDE.U32 R134, R133, 0x20, R134 ;  /* 0x0000002085867825 */ /* 0x004fca00078e0086 */
[----:B01----:R-:W2:Y:S04]  /*1310*/  LDG.E.128 R96, desc[UR6][R134.64] ;  /* 0x0000000686607981 */ /* 0x003ea8000c1e1d00 */
        /* <DEDUP_REMOVED lines=22> */
.L_x_10101:
        /* <DEDUP_REMOVED lines=8> */
[----:B01----:R-:W-:Y:S01]  /*1500*/  SHF.L.U32 R96, R72, 0x10, RZ ;  /* 0x0000001048607819 */ /* 0x003fe200000006ff */
        /* <DEDUP_REMOVED lines=11> */
.L_x_10102:
[----:B------:R-:W0:Y:S02]  /*15c0*/  LDC.64 R96, c[0x0][0x3a8] ;  /* 0x0000ea00ff607b82 */ /* 0x000e240000000a00 */
[C---:B0-----:R-:W-:Y:S01]  /*15d0*/  IMAD.WIDE.U32 R96, R133.reuse, 0x20, R96 ;  /* 0x0000002085607825 */ /* 0x041fe200078e0060 */
[----:B------:R-:W-:-:S04]  /*15e0*/  IADD3 R133, PT, PT, R133, 0x80, RZ ;  /* 0x0000008085857810 */ /* 0x000fc80007ffe0ff */
[----:B------:R2:W-:Y:S04]  /*15f0*/  STG.E.128 desc[UR6][R96.64], R68 ;  /* 0x0000004460007986 */ /* 0x0005e8000c101d06 */
[----:B------:R2:W-:Y:S02]  /*1600*/  STG.E.128 desc[UR6][R96.64+0x10], R72 ;  /* 0x0000104860007986 */ /* 0x0005e4000c101d06 */
.L_x_10100:
[----:B------:R-:W-:Y:S05]  /*1610*/  BSYNC.RECONVERGENT B0 ;  /* 0x0000000000007941 */ /* 0x000fea0003800200 */
.L_x_10099:
[----:B------:R-:W-:Y:S01]  /*1620*/  ISETP.GE.U32.AND P3, PT, R128, 0x200, PT ;  /* 0x000002008000780c */ /* 0x000fe20003f66070 */
[----:B------:R-:W-:-:S12]  /*1630*/  BSSY.RECONVERGENT B0, `(.L_x_10103) ;  /* 0x000003a000007945 */ /* 0x000fd80003800200 */
[----:B------:R-:W-:Y:S05]  /*1640*/  @!P3 BRA `(.L_x_10104) ;  /* 0x0000000000e0b947 */ /* 0x000fea0003800000 */
[----:B------:R-:W3:Y:S02]  /*1650*/  LDC.64 R76, c[0x0][0x390] ;  /* 0x0000e400ff4c7b82 */ /* 0x000ee40000000a00 */
[----:B---3--:R-:W-:-:S06]  /*1660*/  IMAD.WIDE.U32 R76, R133, 0x10, R76 ;  /* 0x00000010854c7825 */ /* 0x008fcc00078e004c */
[----:B------:R-:W5:Y:S01]  /*1670*/  LDG.E.128 R76, desc[UR6][R76.64] ;  /* 0x000000064c4c7981 */ /* 0x000f62000c1e1d00 */
[----:B------:R-:W-:-:S04]  /*1680*/  UISETP.NE.U32.AND UP0, UPT, UR8, URZ, UPT ;  /* 0x000000ff0800728c */ /* 0x000fc8000bf05070 */
[----:B------:R-:W-:-:S09]  /*1690*/  UISETP.NE.AND.EX UP0, UPT, UR9, URZ, UPT, UP0 ;  /* 0x000000ff0900728c */ /* 0x000fd2000bf05300 */
[----:B------:R-:W-:Y:S05]  /*16a0*/  BRA.U !UP0, `(.L_x_10105) ;  /* 0x0000000108647547 */ /* 0x000fea000b800000 */
[----:B------:R-:W3:Y:S02]  /*16b0*/  LDC.64 R134, c[0x0][0x3a0] ;  /* 0x0000e800ff867b82 */ /* 0x000ee40000000a00 */
[----:B---3--:R-:W-:-:S05]  /*16c0*/  IMAD.WIDE.U32 R134, R133, 0x20, R134 ;  /* 0x0000002085867825 */ /* 0x008fca00078e0086 */
[----:B012---:R-:W2:Y:S04]  /*16d0*/  LDG.E.128 R96, desc[UR6][R134.64] ;  /* 0x0000000686607981 */ /* 0x007ea8000c1e1d00 */
        /* <DEDUP_REMOVED lines=22> */
.L_x_10105:
        /* <DEDUP_REMOVED lines=8> */
[----:B012---:R-:W-:Y:S01]  /*18c0*/  SHF.L.U32 R96, R80, 0x10, RZ ;  /* 0x0000001050607819 */ /* 0x007fe200000006ff */
        /* <DEDUP_REMOVED lines=11> */
.L_x_10106:
[----:B------:R-:W0:Y:S02]  /*1980*/  LDC.64 R96, c[0x0][0x3a8] ;  /* 0x0000ea00ff607b82 */ /* 0x000e240000000a00 */
[C---:B0-----:R-:W-:Y:S01]  /*1990*/  IMAD.WIDE.U32 R96, R133.reuse, 0x20, R96 ;  /* 0x0000002085607825 */ /* 0x041fe200078e0060 */
[----:B------:R-:W-:-:S04]  /*19a0*/  IADD3 R133, PT, PT, R133, 0x80, RZ ;  /* 0x0000008085857810 */ /* 0x000fc80007ffe0ff */
[----:B------:R3:W-:Y:S04]  /*19b0*/  STG.E.128 desc[UR6][R96.64], R76 ;  /* 0x0000004c60007986 */ /* 0x0007e8000c101d06 */
[----:B------:R3:W-:Y:S02]  /*19c0*/  STG.E.128 desc[UR6][R96.64+0x10], R80 ;  /* 0x0000105060007986 */ /* 0x0007e4000c101d06 */
.L_x_10104:
[----:B------:R-:W-:Y:S05]  /*19d0*/  BSYNC.RECONVERGENT B0 ;  /* 0x0000000000007941 */ /* 0x000fea0003800200 */
.L_x_10103:
[----:B------:R-:W-:Y:S01]  /*19e0*/  ISETP.GE.U32.AND P4, PT, R128, 0x280, PT ;  /* 0x000002808000780c */ /* 0x000fe20003f86070 */
[----:B------:R-:W-:-:S12]  /*19f0*/  BSSY.RECONVERGENT B0, `(.L_x_10107) ;  /* 0x0000039000007945 */ /* 0x000fd80003800200 */
[----:B------:R-:W-:Y:S05]  /*1a00*/  @!P4 BRA `(.L_x_10108) ;  /* 0x0000000000dcc947 */ /* 0x000fea0003800000 */
[----:B------:R-:W4:Y:S02]  /*1a10*/  LDC.64 R84, c[0x0][0x390] ;  /* 0x0000e400ff547b82 */ /* 0x000f240000000a00 */
[----:B----4-:R-:W-:-:S06]  /*1a20*/  IMAD.WIDE.U32 R84, R133, 0x10, R84 ;  /* 0x0000001085547825 */ /* 0x010fcc00078e0054 */
[----:B------:R-:W5:Y:S01]  /*1a30*/  LDG.E.128 R84, desc[UR6][R84.64] ;  /* 0x0000000654547981 */ /* 0x000f62000c1e1d00 */
[----:B------:R-:W-:-:S04]  /*1a40*/  UISETP.NE.U32.AND UP0, UPT, UR8, URZ, UPT ;  /* 0x000000ff0800728c */ /* 0x000fc8000bf05070 */
[----:B------:R-:W-:-:S09]  /*1a50*/  UISETP.NE.AND.EX UP0, UPT, UR9, URZ, UPT, UP0 ;  /* 0x000000ff0900728c */ /* 0x000fd2000bf05300 */
[----:B------:R-:W-:Y:S05]  /*1a60*/  BRA.U !UP0, `(.L_x_10109) ;  /* 0x0000000108647547 */ /* 0x000fea000b800000 */
[----:B------:R-:W4:Y:S02]  /*1a70*/  LDC.64 R134, c[0x0][0x3a0] ;  /* 0x0000e800ff867b82 */ /* 0x000f240000000a00 */
[----:B----4-:R-:W-:-:S05]  /*1a80*/  IMAD.WIDE.U32 R134, R133, 0x20, R134 ;  /* 0x0000002085867825 */ /* 0x010fca00078e0086 */
[----:B0123--:R-:W2:Y:S04]  /*1a90*/  LDG.E.128 R96, desc[UR6][R134.64] ;  /* 0x0000000686607981 */ /* 0x00fea8000c1e1d00 */
        /* <DEDUP_REMOVED lines=22> */
.L_x_10109:
[C---:B-----5:R-:W-:Y:S02]  /*1c00*/  PRMT R89, R87.reuse, 0x7632, R89 ;  /* 0x0000763257597816 */ /* 0x060fe40000000059 */
[----:B------:R-:W-:Y:S02]  /*1c10*/  SHF.L.U32 R90, R87, 0x10, RZ ;  /* 0x00000010575a7819 */ /* 0x000fe400000006ff */
[C---:B------:R-:W-:Y:S02]  /*1c20*/  PRMT R88, R85.reuse, 0x7632, R88 ;  /* 0x0000763255587816 */ /* 0x040fe40000000058 */
[----:B------:R-:W-:Y:S01]  /*1c30*/  SHF.L.U32 R98, R85, 0x10, RZ ;  /* 0x0000001055627819 */ /* 0x000fe200000006ff */
[----:B------:R-:W-:Y:S01]  /*1c40*/  FMUL.FTZ R90, R90, R131 ;  /* 0x000000835a5a7220 */ /* 0x000fe20000410000 */
[----:B------:R-:W-:Y:S02]  /*1c50*/  PRMT R87, R84, 0x7632, R87 ;  /* 0x0000763254577816 */ /* 0x000fe40000000057 */
[----:B------:R-:W-:-:S02]  /*1c60*/  PRMT R85, R86, 0x7632, R85 ;  /* 0x0000763256557816 */ /* 0x000fc40000000055 */
[----:B------:R-:W-:Y:S02]  /*1c70*/  SHF.L.U32 R84, R84, 0x10, RZ ;  /* 0x0000001054547819 */ /* 0x000fe400000006ff */
[----:B------:R-:W-:Y:S01]  /*1c80*/  SHF.L.U32 R136, R86, 0x10, RZ ;  /* 0x0000001056887819 */ /* 0x000fe200000006ff */
[-C--:B------:R-:W-:Y:S01]  /*1c90*/  FMUL.FTZ R86, R98, R131.reuse ;  /* 0x0000008362567220 */ /* 0x080fe20000410000 */
[----:B------:R-:W-:Y:S01]  /*1ca0*/  SHF.L.U32 R140, R89, 0x10, RZ ;  /* 0x00000010598c7819 */ /* 0x000fe200000006ff */
[-C--:B------:R-:W-:Y:S01]  /*1cb0*/  FMUL.FTZ R84, R84, R131.reuse ;  /* 0x0000008354547220 */ /* 0x080fe20000410000 */
[----:B0123--:R-:W-:Y:S02]  /*1cc0*/  SHF.L.U32 R96, R87, 0x10, RZ ;  /* 0x0000001057607819 */ /* 0x00ffe400000006ff */
[----:B------:R-:W-:Y:S01]  /*1cd0*/  SHF.L.U32 R134, R88, 0x10, RZ ;  /* 0x0000001058867819 */ /* 0x000fe200000006ff */
[-C--:B------:R-:W-:Y:S01]  /*1ce0*/  FMUL.FTZ R88, R136, R131.reuse ;  /* 0x0000008388587220 */ /* 0x080fe20000410000 */
[----:B------:R-:W-:Y:S01]  /*1cf0*/  SHF.L.U32 R138, R85, 0x10, RZ ;  /* 0x00000010558a7819 */ /* 0x000fe200000006ff */
[-C--:B------:R-:W-:Y:S01]  /*1d00*/  FMUL.FTZ R91, R140, R131.reuse ;  /* 0x000000838c5b7220 */ /* 0x080fe20000410000 */
[-C--:B------:R-:W-:Y:S01]  /*1d10*/  FMUL.FTZ R85, R96, R131.reuse ;  /* 0x0000008360557220 */ /* 0x080fe20000410000 */
[----:B------:R-:W-:-:S02]  /*1d20*/  FMUL.FTZ R87, R134, R131 ;  /* 0x0000008386577220 */ /* 0x000fc40000410000 */
[----:B------:R-:W-:-:S07]  /*1d30*/  FMUL.FTZ R89, R138, R131 ;  /* 0x000000838a597220 */ /* 0x000fce0000410000 */
.L_x_10110:
[----:B------:R-:W0:Y:S02]  /*1d40*/  LDC.64 R96, c[0x0][0x3a8] ;  /* 0x0000ea00ff607b82 */ /* 0x000e240000000a00 */
[----:B0-----:R-:W-:-:S05]  /*1d50*/  IMAD.WIDE.U32 R96, R133, 0x20, R96 ;  /* 0x0000002085607825 */ /* 0x001fca00078e0060 */
[----:B------:R4:W-:Y:S04]  /*1d60*/  STG.E.128 desc[UR6][R96.64], R84 ;  /* 0x0000005460007986 */ /* 0x0009e8000c101d06 */
[----:B------:R4:W-:Y:S02]  /*1d70*/  STG.E.128 desc[UR6][R96.64+0x10], R88 ;  /* 0x0000105860007986 */ /* 0x0009e4000c101d06 */
.L_x_10108:
[----:B------:R-:W-:Y:S05]  /*1d80*/  BSYNC.RECONVERGENT B0 ;  /* 0x0000000000007941 */ /* 0x000fea0003800200 */
.L_x_10107:
        /* <DEDUP_REMOVED lines=59> */
[----:B------:R-:W-:-:S03]  /*2140*/  HFMA2 R133, -RZ, RZ, 0, 0 ;  /* 0x00000000ff857431 */ /* 0x000fc600000001ff */
        /* <DEDUP_REMOVED lines=104> */
.L_x_10112:
[----:B------:R-:W-:Y:S05]  /*27d0*/  BSYNC.RECONVERGENT B0 ;  /* 0x0000000000007941 */ /* 0x000fea0003800200 */
.L_x_10111:
        /* <DEDUP_REMOVED lines=12> */
.L_x_10114:
[----:B------:R-:W-:Y:S05]  /*28a0*/  BSYNC.RECONVERGENT B0 ;  /* 0x0000000000007941 */ /* 0x000fea0003800200 */
.L_x_10113:
        /* <DEDUP_REMOVED lines=26> */
[----:B0-----:R-:W-:-:S04]  /*2a50*/  FMUL.FTZ R131, R138, R140 ;  /* 0x0000008c8a837220 */ /* 0x001fc80000410000 */
[----:B------:R-:W-:Y:S01]  /*2a60*/  FFMA.FTZ R98, R134, R133, R131 ;  /* 0x0000008586627223 */ /* 0x000fe20000010083 */
[----:B------:R-:W-:-:S03]  /*2a70*/  FADD.FTZ R133, R133, -R138 ;  /* 0x8000008a85857221 */ /* 0x000fc60000010000 */
[----:B-1----:R-:W-:Y:S01]  /*2a80*/  FMUL.FTZ R135, R99, R98 ;  /* 0x0000006263877220 */ /* 0x002fe20000410000 */
[----:B------:R-:W-:-:S04]  /*2a90*/  FMUL.FTZ R133, R133, R133 ;  /* 0x0000008585857220 */ /* 0x000fc80000410000 */
[----:B------:R-:W0:Y:S01]  /*2aa0*/  SHFL.IDX PT, R137, R135, RZ, 0x1f ;  /* 0x00001fff87897589 */ /* 0x000e2200000e0000 */
[----:B------:R-:W-:Y:S01]  /*2ab0*/  FMUL.FTZ R133, R134, R133 ;  /* 0x0000008586857220 */ /* 0x000fe20000410000 */
[----:B--2---:R-:W-:Y:S01]  /*2ac0*/  FADD.FTZ R98, R96, R97 ;  /* 0x0000006160627221 */ /* 0x004fe20000010000 */
[----:B------:R-:W1:Y:S02]  /*2ad0*/  LDC R134, c[0x0][0x448] ;  /* 0x00011200ff867b82 */ /* 0x000e640000000800 */
        /* <DEDUP_REMOVED lines=18> */
[--C-:B------:R-:W-:Y:S01]  /*2c00*/  FADD.FTZ R135, R102, -R133.reuse ;  /* 0x8000008566877221 */ /* 0x100fe20000010000 */
[----:B------:R-:W-:Y:S01]  /*2c10*/  SHF.L.U32 R99, R56, 0x10, RZ ;  /* 0x0000001038637819 */ /* 0x000fe200000006ff */
[----:B------:R-:W-:Y:S01]  /*2c20*/  FADD.FTZ R137, R92, -R133 ;  /* 0x800000855c897221 */ /* 0x000fe20000010000 */
[----:B------:R-:W-:Y:S01]  /*2c30*/  SHF.L.U32 R131, R52, 0x10, RZ ;  /* 0x0000001034837819 */ /* 0x000fe200000006ff */
[C---:B------:R-:W-:Y:S01]  /*2c40*/  FMUL.FTZ R96, R134.reuse, R97 ;  /* 0x0000006186607220 */ /* 0x040fe20000410000 */
[----:B------:R-:W-:Y:S01]  /*2c50*/  SHF.L.U32 R98, R57, 0x10, RZ ;  /* 0x0000001039627819 */ /* 0x000fe200000006ff */
[C---:B------:R-:W-:Y:S01]  /*2c60*/  FMUL.FTZ R135, R134.reuse, R135 ;  /* 0x0000008786877220 */ /* 0x040fe20000410000 */
[----:B------:R-:W-:Y:S01]  /*2c70*/  SHF.L.U32 R130, R53, 0x10, RZ ;  /* 0x0000001035827819 */ /* 0x000fe200000006ff */
[----:B------:R-:W-:Y:S01]  /*2c80*/  FMUL.FTZ R97, R134, R137 ;  /* 0x0000008986617220 */ /* 0x000fe20000410000 */
[----:B------:R-:W-:Y:S01]  /*2c90*/  FFMA.FTZ R96, R96, R99, R131 ;  /* 0x0000006360607223 */ /* 0x000fe20000010083 */
[--C-:B------:R-:W-:Y:S01]  /*2ca0*/  FADD.FTZ R139, R94, -R133.reuse ;  /* 0x800000855e8b7221 */ /* 0x100fe20000010000 */
[----:B------:R-:W-:Y:S01]  /*2cb0*/  SHF.L.U32 R136, R58, 0x10, RZ ;  /* 0x000000103a887819 */ /* 0x000fe200000006ff */
[----:B------:R-:W-:Y:S01]  /*2cc0*/  FFMA.FTZ R137, R135, R98, R130 ;  /* 0x0000006287897223 */ /* 0x000fe20000010082 */
[----:B------:R-:W-:Y:S01]  /*2cd0*/  SHF.L.U32 R138, R54, 0x10, RZ ;  /* 0x00000010368a7819 */ /* 0x000fe200000006ff */
[----:B------:R-:W0:Y:S01]  /*2ce0*/  LDC.64 R130, c[0x0][0x428] ;  /* 0x00010a00ff827b82 */ /* 0x000e220000000a00 */
        /* <DEDUP_REMOVED lines=8> */
[----:B------:R-:W-:Y:S01]  /*2d70*/  FADD.FTZ R143, R95, -R133 ;  /* 0x800000855f8f7221 */ /* 0x000fe20000010000 */
[----:B------:R-:W-:Y:S01]  /*2d80*/  SHF.L.U32 R142, R15, 0x10, RZ ;  /* 0x000000100f8e7819 */ /* 0x000fe200000006ff */
[----:B------:R-:W-:Y:S01]  /*2d90*/  FMUL.FTZ R135, R134, R135 ;  /* 0x0000008786877220 */ /* 0x000fe20000410000 */
        /* <DEDUP_REMOVED lines=10> */
[----:B------:R-:W-:-:S02]  /*2e40*/  SHF.L.U32 R146, R13, 0x10, RZ ;  /* 0x000000100d927819 */ /* 0x000fc400000006ff */
[----:B------:R-:W-:Y:S01]  /*2e50*/  SHF.L.U32 R148, R12, 0x10, RZ ;  /* 0x000000100c947819 */ /* 0x000fe200000006ff */
[----:B------:R-:W-:Y:S01]  /*2e60*/  FFMA.FTZ R138, R99, R138, R140 ;  /* 0x0000008a638a7223 */ /* 0x000fe2000001008c */
[----:B------:R-:W-:Y:S01]  /*2e70*/  F2FP.BF16.F32.PACK_AB R98, R142, R139 ;  /* 0x0000008b8e62723e */ /* 0x000fe200000010ff */
[----:B0-----:R-:W-:Y:S01]  /*2e80*/  IMAD.WIDE.U32 R130, R129, 0x10, R130 ;  /* 0x0000001081827825 */ /* 0x001fe200078e0082 */
[----:B------:R-:W-:-:S03]  /*2e90*/  F2FP.BF16.F32.PACK_AB R96, R135, R96 ;  /* 0x000000608760723e */ /* 0x000fc600000010ff */
[----:B------:R-:W-:Y:S01]  /*2ea0*/  FFMA.FTZ R146, R143, R146, R148 ;  /* 0x000000928f927223 */ /* 0x000fe20000010094 */
[----:B------:R-:W-:Y:S02]  /*2eb0*/  F2FP.BF16.F32.PACK_AB R97, R138, R137 ;  /* 0x000000898a61723e */ /* 0x000fe400000010ff */
[----:B------:R-:W-:Y:S02]  /*2ec0*/  IADD3 R129, PT, PT, R129, 0x80, RZ ;  /* 0x0000008081817810 */ /* 0x000fe40007ffe0ff */
[----:B------:R-:W-:-:S05]  /*2ed0*/  F2FP.BF16.F32.PACK_AB R99, R146, R141 ;  /* 0x0000008d9263723e */ /* 0x000fca00000010ff */
[----:B------:R1:W-:Y:S02]  /*2ee0*/  STG.E.128 desc[UR6][R130.64], R96 ;  /* 0x0000006082007986 */ /* 0x0003e4000c101d06 */
.L_x_10116:
[----:B------:R-:W-:Y:S05]  /*2ef0*/  BSYNC.RECONVERGENT B0 ;  /* 0x0000000000007941 */ /* 0x000fea0003800200 */
.L_x_10115:
        /* <DEDUP_REMOVED lines=8> */
[----:B------:R-:W-:Y:S01]  /*2f80*/  FMUL.FTZ R131, R134, R131 ;  /* 0x0000008386837220 */ /* 0x000fe20000410000 */
[----:B------:R-:W-:Y:S01]  /*2f90*/  SHF.L.U32 R138, R50, 0x10, RZ ;  /* 0x00000010328a7819 */ /* 0x000fe200000006ff */
[----:B------:R-:W-:Y:S01]  /*2fa0*/  FMUL.FTZ R99, R134, R99 ;  /* 0x0000006386637220 */ /* 0x000fe20000410000 */
[----:B------:R-:W-:Y:S01]  /*2fb0*/  SHF.L.U32 R140, R46, 0x10, RZ ;  /* 0x000000102e8c7819 */ /* 0x000fe200000006ff */
[--C-:B------:R-:W-:Y:S01]  /*2fc0*/  FADD.FTZ R97, R60, -R133.reuse ;  /* 0x800000853c617221 */ /* 0x100fe20000010000 */
[----:B------:R-:W-:Y:S01]  /*2fd0*/  SHF.L.U32 R142, R51, 0x10, RZ ;  /* 0x00000010338e7819 */ /* 0x000fe200000006ff */
[----:B------:R-:W-:Y:S01]  /*2fe0*/  FFMA.FTZ R136, R99, R130, R132 ;  /* 0x0000008263887223 */ /* 0x000fe20000010084 */
[----:B------:R-:W-:Y:S01]  /*2ff0*/  SHF.L.U32 R144, R47, 0x10, RZ ;  /* 0x000000102f907819 */ /* 0x000fe200000006ff */
[----:B------:R-:W-:Y:S01]  /*3000*/  FFMA.FTZ R139, R131, R138, R140 ;  /* 0x0000008a838b7223 */ /* 0x000fe2000001008c */
[----:B------:R-:W-:Y:S01]  /*3010*/  SHF.L.U32 R96, R48, 0x10, RZ ;  /* 0x0000001030607819 */ /* 0x000fe200000006ff */
[----:B------:R-:W0:Y:S01]  /*3020*/  LDC.64 R130, c[0x0][0x428] ;  /* 0x00010a00ff827b82 */ /* 0x000e220000000a00 */
[----:B------:R-:W-:Y:S01]  /*3030*/  SHF.L.U32 R98, R44, 0x10, RZ ;  /* 0x000000102c627819 */ /* 0x000fe200000006ff */
        /* <DEDUP_REMOVED lines=8> */
[----:B------:R-:W-:Y:S01]  /*30c0*/  SHF.L.U32 R142, R6, 0x10, RZ ;  /* 0x00000010068e7819 */ /* 0x000fe200000006ff */
[C---:B------:R-:W-:Y:S01]  /*30d0*/  FMUL.FTZ R137, R134.reuse, R137 ;  /* 0x0000008986897220 */ /* 0x040fe20000410000 */
        /* <DEDUP_REMOVED lines=14> */
[C---:B0-----:R-:W-:Y:S01]  /*31c0*/  IMAD.WIDE.U32 R130, R129.reuse, 0x10, R130 ;  /* 0x0000001081827825 */ /* 0x041fe200078e0082 */
[----:B------:R-:W-:-:S03]  /*31d0*/  IADD3 R129, PT, PT, R129, 0x80, RZ ;  /* 0x0000008081817810 */ /* 0x000fc60007ffe0ff */
[----:B------:R-:W-:Y:S01]  /*31e0*/  FFMA.FTZ R137, R99, R138, R140 ;  /* 0x0000008a63897223 */ /* 0x000fe2000001008c */
[----:B------:R-:W-:Y:S02]  /*31f0*/  F2FP.BF16.F32.PACK_AB R99, R146, R141 ;  /* 0x0000008d9263723e */ /* 0x000fe400000010ff */
[----:B------:R-:W-:Y:S02]  /*3200*/  F2FP.BF16.F32.PACK_AB R96, R135, R96 ;  /* 0x000000608760723e */ /* 0x000fe400000010ff */
[----:B------:R-:W-:-:S05]  /*3210*/  F2FP.BF16.F32.PACK_AB R97, R137, R136 ;  /* 0x000000888961723e */ /* 0x000fca00000010ff */
[----:B------:R2:W-:Y:S02]  /*3220*/  STG.E.128 desc[UR6][R130.64], R96 ;  /* 0x0000006082007986 */ /* 0x0005e4000c101d06 */
.L_x_10118:
[----:B------:R-:W-:Y:S05]  /*3230*/  BSYNC.RECONVERGENT B0 ;  /* 0x0000000000007941 */ /* 0x000fea0003800200 */
.L_x_10117:
[----:B------:R-:W-:Y:S04]  /*3240*/  BSSY.RECONVERGENT B0, `(.L_x_10119) ;  /* 0x0000032000007945 */ /* 0x000fe80003800200 */
[----:B------:R-:W-:Y:S05]  /*3250*/  @!P2 BRA `(.L_x_10120) ;  /* 0x0000000000c0a947 */ /* 0x000fea0003800000 */
[--C-:B-12---:R-:W-:Y:S01]  /*3260*/  FADD.FTZ R131, R72, -R133.reuse ;  /* 0x8000008548837221 */ /* 0x106fe20000010000 */
        /* <DEDUP_REMOVED lines=17> */
[C---:B------:R-:W-:Y:S01]  /*3380*/  FMUL.FTZ R97, R134.reuse, R97 ;  /* 0x0000006186617220 */ /* 0x040fe20000410000 */
[--C-:B------:R-:W-:Y:S01]  /*3390*/  FADD.FTZ R137, R75, -R133.reuse ;  /* 0x800000854b897221 */ /* 0x100fe20000010000 */
[--C-:B------:R-:W-:Y:S01]  /*33a0*/  FADD.FTZ R99, R71, -R133.reuse ;  /* 0x8000008547637221 */ /* 0x100fe20000010000 */
[----:B------:R-:W-:Y:S01]  /*33b0*/  FFMA.FTZ R141, R135, R142, R144 ;  /* 0x0000008e878d7223 */ /* 0x000fe20000010090 */
[----:B------:R-:W-:Y:S01]  /*33c0*/  FFMA.FTZ R96, R97, R96, R98 ;  /* 0x0000006061607223 */ /* 0x000fe20000010062 */
[--C-:B------:R-:W-:Y:S01]  /*33d0*/  FADD.FTZ R135, R73, -R133.reuse ;  /* 0x8000008549877221 */ /* 0x100fe20000010000 */
        /* <DEDUP_REMOVED lines=24> */
.L_x_10120:
[----:B------:R-:W-:Y:S05]  /*3560*/  BSYNC.RECONVERGENT B0 ;  /* 0x0000000000007941 */ /* 0x000fea0003800200 */
.L_x_10119:
[----:B------:R-:W-:Y:S04]  /*3570*/  BSSY.RECONVERGENT B0, `(.L_x_10121) ;  /* 0x0000032000007945 */ /* 0x000fe80003800200 */
[----:B------:R-:W-:Y:S05]  /*3580*/  @!P3 BRA `(.L_x_10122) ;  /* 0x0000000000c0b947 */ /* 0x000fea0003800000 */
[--C-:B-123--:R-:W-:Y:S01]  /*3590*/  FADD.FTZ R131, R80, -R133.reuse ;  /* 0x8000008550837221 */ /* 0x10efe20000010000 */
        /* <DEDUP_REMOVED lines=47> */
.L_x_10122:
[----:B------:R-:W-:Y:S05]  /*3890*/  BSYNC.RECONVERGENT B0 ;  /* 0x0000000000007941 */ /* 0x000fea0003800200 */
.L_x_10121:
        /* <DEDUP_REMOVED lines=18> */
[----:B------:R-:W-:Y:S01]  /*39c0*/  SHF.L.U32 R140, R26, 0x10, RZ ;  /* 0x000000101a8c7819 */ /* 0x000fe200000006ff */
[----:B------:R-:W-:Y:S01]  /*39d0*/  FMUL.FTZ R131, R134, R131 ;  /* 0x0000008386837220 */ /* 0x000fe20000410000 */
[----:B------:R-:W-:Y:S01]  /*39e0*/  SHF.L.U32 R142, R22, 0x10, RZ ;  /* 0x00000010168e7819 */ /* 0x000fe200000006ff */
[C---:B------:R-:W-:Y:S01]  /*39f0*/  FMUL.FTZ R137, R134.reuse, R137 ;  /* 0x0000008986897220 */ /* 0x040fe20000410000 */
[C---:B------:R-:W-:Y:S01]  /*3a00*/  FMUL.FTZ R141, R134.reuse, R141 ;  /* 0x0000008d868d7220 */ /* 0x040fe20000410000 */
[C---:B------:R-:W-:Y:S01]  /*3a10*/  FMUL.FTZ R143, R134.reuse, R143 ;  /* 0x0000008f868f7220 */ /* 0x040fe20000410000 */
[----:B------:R-:W-:Y:S01]  /*3a20*/  FMUL.FTZ R133, R134, R133 ;  /* 0x0000008586857220 */ /* 0x000fe20000410000 */
[----:B------:R-:W-:Y:S01]  /*3a30*/  FFMA.FTZ R132, R99, R98, R130 ;  /* 0x0000006263847223 */ /* 0x000fe20000010082 */
[----:B------:R-:W-:Y:S01]  /*3a40*/  FFMA.FTZ R135, R135, R136, R138 ;  /* 0x0000008887877223 */ /* 0x000fe2000001008a */
[----:B------:R-:W-:Y:S01]  /*3a50*/  FFMA.FTZ R139, R139, R140, R142 ;  /* 0x0000008c8b8b7223 */ /* 0x000fe2000001008e */
[----:B------:R-:W-:-:S02]  /*3a60*/  SHF.L.U32 R146, R125, 0x10, RZ ;  /* 0x000000107d927819 */ /* 0x000fc400000006ff */
[----:B------:R-:W-:Y:S02]  /*3a70*/  SHF.L.U32 R148, R126, 0x10, RZ ;  /* 0x000000107e947819 */ /* 0x000fe400000006ff */
[----:B------:R-:W-:Y:S02]  /*3a80*/  SHF.L.U32 R98, R119, 0x10, RZ ;  /* 0x0000001077627819 */ /* 0x000fe400000006ff */
[----:B------:R-:W-:Y:S01]  /*3a90*/  SHF.L.U32 R134, R121, 0x10, RZ ;  /* 0x0000001079867819 */ /* 0x000fe200000006ff */
[----:B------:R-:W-:Y:S01]  /*3aa0*/  FFMA.FTZ R146, R133, R146, R148 ;  /* 0x0000009285927223 */ /* 0x000fe20000010094 */
[----:B------:R-:W-:Y:S02]  /*3ab0*/  SHF.L.U32 R138, R123, 0x10, RZ ;  /* 0x000000107b8a7819 */ /* 0x000fe400000006ff */
        /* <DEDUP_REMOVED lines=10> */
[----:B0-----:R-:W-:Y:S01]  /*3b60*/  IMAD.WIDE.U32 R130, R129, 0x10, R96 ;  /* 0x0000001081827825 */ /* 0x001fe200078e0060 */
[----:B------:R-:W-:-:S02]  /*3b70*/  F2FP.BF16.F32.PACK_AB R98, R138, R139 ;  /* 0x0000008b8a62723e */ /* 0x000fc400000010ff */
[----:B------:R-:W-:Y:S02]  /*3b80*/  F2FP.BF16.F32.PACK_AB R97, R134, R135 ;  /* 0x000000878661723e */ /* 0x000fe400000010ff */
[----:B------:R-:W-:-:S05]  /*3b90*/  F2FP.BF16.F32.PACK_AB R96, R133, R132 ;  /* 0x000000848560723e */ /* 0x000fca00000010ff */
[----:B------:R0:W-:Y:S02]  /*3ba0*/  STG.E.128 desc[UR6][R130.64], R96 ;  /* 0x0000006082007986 */ /* 0x0001e4000c101d06 */
.L_x_10124:
[----:B------:R-:W-:Y:S05]  /*3bb0*/  BSYNC.RECONVERGENT B0 ;  /* 0x0000000000007941 */ /* 0x000fea0003800200 */
.L_x_10123:
[----:B01234-:R-:W0:Y:S01]  /*3bc0*/  LDC.64 R96, c[0x0][0x380] ;  /* 0x0000e000ff607b82 */ /* 0x01fe220000000a00 */
[----:B------:R-:W-:Y:S01]  /*3bd0*/  UPLOP3.LUT UP1, UPT, UPT, UPT, UP1, 0x40, 0x4 ;  /* 0x000000000004789c */ /* 0x000fe20003f2e810 */
[----:B0-----:R-:W-:-:S04]  /*3be0*/  IADD3 R127, PT, PT, R127, R96, RZ ;  /* 0x000000607f7f7210 */ /* 0x001fc80007ffe0ff */
[----:B------:R-:W-:-:S13]  /*3bf0*/  ISETP.GE.AND P1, PT, R127, R97, PT ;  /* 0x000000617f00720c */ /* 0x000fda0003f26270 */
[----:B------:R-:W-:Y:S05]  /*3c00*/  @!P1 BRA `(.L_x_10125) ;  /* 0xffffffcc00849947 */ /* 0x000fea000383ffff */
[----:B------:R-:W-:Y:S05]  /*3c10*/  EXIT ;  /* 0x000000000000794d */ /* 0x000fea0003800000 */
.L_x_10126:
        /* <DEDUP_REMOVED lines=14> */
.L_x_34028:


//--------------------- .text._ZN10layer_norm13ln_fwd_kernelINS_13Kernel_traitsI13__nv_bfloat16S2_fS2_fjLj5120ELj1ELj1ELj4ELj16ENS_18Kernel_traits_baseILj5120ES2_S2_fS2_fjLj128EEEEELb0ELb0ELb0ELb1EEEvNS_9FwdParamsE --------------------------
	.section	.text._ZN10layer_norm13ln_fwd_kernelINS_13Kernel_traitsI13__nv_bfloat16S2_fS2_fjLj5120ELj1ELj1ELj4ELj16ENS_18Kernel_traits_baseILj5120ES2_S2_fS2_fjLj128EEEEELb0ELb0ELb0ELb1EEEvNS_9FwdParamsE,"ax",@progbits
	.align	128
        .global         _ZN10layer_norm13ln_fwd_kernelINS_13Kernel_traitsI13__nv_bfloat16S2_fS2_fjLj5120ELj1ELj1ELj4ELj16ENS_18Kernel_traits_baseILj5120ES2_S2_fS2_fjLj128EEEEELb0ELb0ELb0ELb1EEEvNS_9FwdParamsE
        .type           _ZN10layer_norm13ln_fwd_kernelINS_13Kernel_traitsI13__nv_bfloat16S2_fS2_fjLj5120ELj1ELj1ELj4ELj16ENS_18Kernel_traits_baseILj5120ES2_S2_fS2_fjLj128EEEEELb0ELb0ELb0ELb1EEEvNS_9FwdParamsE,@function
        .size           _ZN10layer_norm13ln_fwd_kernelINS_13Kernel_traitsI13__nv_bfloat16S2_fS2_fjLj5120ELj1ELj1ELj4ELj16ENS_18Kernel_traits_baseILj5120ES2_S2_fS2_fjLj128EEEEELb0ELb0ELb0ELb1EEEvNS_9FwdParamsE,(.L_x_34029 - _ZN10layer_norm13ln_fwd_kernelINS_13Kernel_traitsI13__nv_bfloat16S2_fS2_fjLj5120ELj1ELj1ELj4ELj16ENS_18Kernel_traits_baseILj5120ES2_S2_fS2_fjLj128EEEEELb0ELb0ELb0ELb1EEEvNS_9FwdParamsE)
        .other          _ZN10layer_norm13ln_fwd_kernelINS_13Kernel_traitsI13__nv_bfloat16S2_fS2_fjLj5120ELj1ELj1ELj4ELj16ENS_18Kernel_traits_baseILj5120ES2_S2_fS2_fjLj128EEEEELb0ELb0ELb0ELb1EEEvNS_9FwdParamsE,@"STO_CUDA_ENTRY STV_DEFAULT"
_ZN10layer_norm13ln_fwd_kernelINS_13Kernel_traitsI13__nv_bfloat16S2_fS2_fjLj5120ELj1ELj1ELj4ELj16ENS_18Kernel_traits_baseILj5120ES2_S2_fS2_fjLj128EEEEELb0ELb0ELb0ELb1EEEvNS_9FwdParamsE:
.text._ZN10layer_norm13ln_fwd_kernelINS_13Kernel_traitsI13__nv_bfloat16S2_fS2_fjLj5120ELj1ELj1ELj4ELj16ENS_18Kernel_traits_baseILj5120ES2_S2_fS2_fjLj128EEEEELb0ELb0ELb0ELb1EEEvNS_9FwdParamsE:
        /* <DEDUP_REMOVED lines=31> */
[----:B------:R-:W0:Y:S01]  /*01f0*/  LDCU.64 UR4, c[0x0][0x3e0] ;  /* 0x00007c00ff0477ac */ /* 0x000e220008000a00 */
        /* <DEDUP_REMOVED lines=17> */
[----:B0-----:R-:W-:Y:S01]  /*0310*/  UISETP.NE.U32.AND UP0, UPT, UR4, URZ, UPT ;  /* 0x000000ff0400728c */ /* 0x001fe2000bf05070 */
[----:B------:R-:W-:Y:S01]  /*0320*/  PRMT R6, R17, 0x7632, R6 ;  /* 0x0000763211067816 */ /* 0x000fe20000000006 */
[----:B------:R-:W0:Y:S01]  /*0330*/  LDCU UR7, c[0x0][0x388] ;  /* 0x00007100ff0777ac */ /* 0x000e220008000800 */
[----:B------:R-:W-:-:S02]  /*0340*/  PRMT R7, R16, 0x7632, R7 ;  /* 0x0000763210077816 */ /* 0x000fc40000000007 */
[----:B------:R-:W-:Y:S01]  /*0350*/  PRMT R107, R23, 0x7632, R107 ;  /* 0x00007632176b7816 */ /* 0x000fe2000000006b */
[----:B------:R-:W-:Y:S01]  /*0360*/  UISETP.NE.AND.EX UP0, UPT, UR5, URZ, UPT, UP0 ;  /* 0x000000ff0500728c */ /* 0x000fe2000bf05300 */
[----:B------:R-:W-:Y:S01]  /*0370*/  PRMT R105, R22, 0x7632, R105 ;  /* 0x0000763216697816 */ /* 0x000fe20000000069 */
[----:B------:R-:W1:Y:S01]  /*0380*/  LDCU.U8 UR12, c[0x0][0x410] ;  /* 0x00008200ff0c77ac */ /* 0x000e620008000000 */
[----:B------:R-:W-:Y:S02]  /*0390*/  PRMT R103, R21, 0x7632, R103 ;  /* 0x0000763215677816 */ /* 0x000fe40000000067 */
[----:B------:R-:W-:Y:S01]  /*03a0*/  PRMT R101, R20, 0x7632, R101 ;  /* 0x0000763214657816 */ /* 0x000fe20000000065 */
[----:B------:R-:W2:Y:S01]  /*03b0*/  LDCU UR13, c[0x0][0x400] ;  /* 0x00008000ff0d77ac */ /* 0x000ea20008000800 */
[----:B------:R-:W-:Y:S02]  /*03c0*/  PRMT R109, R24, 0x7632, R109 ;  /* 0x00007632186d7816 */ /* 0x000fe4000000006d */
[----:B------:R-:W-:Y:S01]  /*03d0*/  PRMT R8, R35, 0x7632, R8 ;  /* 0x0000763223087816 */ /* 0x000fe20000000008 */
[----:B------:R-:W3:Y:S01]  /*03e0*/  LDCU.64 UR10, c[0x0][0x3a0] ;  /* 0x00007400ff0a77ac */ /* 0x000ee20008000a00 */
[----:B------:R-:W-:-:S02]  /*03f0*/  PRMT R9, R34, 0x7632, R9 ;  /* 0x0000763222097816 */ /* 0x000fc40000000009 */
[----:B------:R-:W-:Y:S01]  /*0400*/  PRMT R10, R33, 0x7632, R10 ;  /* 0x00007632210a7816 */ /* 0x000fe2000000000a */
[----:B------:R-:W4:Y:S01]  /*0410*/  LDCU.64 UR14, c[0x0][0x380] ;  /* 0x00007000ff0e77ac */ /* 0x000f220008000a00 */
        /* <DEDUP_REMOVED lines=8> */
[----:B0123--:R-:W-:-:S07]  /*04a0*/  PRMT R102, R40, 0x7632, R102 ;  /* 0x0000763228667816 */ /* 0x00ffce0000000066 */
.L_x_10141:
[----:B0-----:R-:W0:Y:S01]  /*04b0*/  @UP0 LDCU.64 UR4, c[0x0][0x3e0] ;  /* 0x00007c00ff0407ac */ /* 0x001e220008000a00 */
[----:B------:R-:W1:Y:S01]  /*04c0*/  LDC.64 R88, c[0x0][0x390] ;  /* 0x0000e400ff587b82 */ /* 0x000e620000000a00 */
[----:B------:R-:W-:Y:S01]  /*04d0*/  PLOP3.LUT P0, PT, PT, PT, UP0, 0x80, 0x8 ;  /* 0x000000000008781c */ /* 0x000fe20003f0f008 */
[----:B0-----:R-:W-:-:S06]  /*04e0*/  @UP0 UIMAD.WIDE UR4, UR6, 0x2, UR4 ;  /* 0x00000002060408a5 */ /* 0x001fcc000f8e0204 */
[----:B------:R-:W-:Y:S01]  /*04f0*/  MOV R56, UR4 ;  /* 0x0000000400387c02 */ /* 0x000fe20008000f00 */
[----:B------:R-:W-:Y:S01]  /*0500*/  UIMAD UR4, UR6, UR7, URZ ;  /* 0x00000007060472a4 */ /* 0x000fe2000f8e02ff */
[----:B------:R-:W-:-:S03]  /*0510*/  MOV R57, UR5 ;  /* 0x0000000500397c02 */ /* 0x000fc60008000f00 */
[----:B------:R-:W-:Y:S02]  /*0520*/  USHF.R.S32.HI UR5, URZ, 0x1f, UR4 ;  /* 0x0000001fff057899 */ /* 0x000fe40008011404 */
[----:B------:R-:W2:Y:S02]  /*0530*/  @P0 LDG.E.U16 R56, desc[UR8][R56.64] ;  /* 0x0000000838380981 */ /* 0x000ea4000c1e1500 */
[----:B------:R-:W-:-:S06]  /*0540*/  ULEA.HI UR5, UR5, UR4, URZ, 0x3 ;  /* 0x0000000405057291 */ /* 0x000fcc000f8f18ff */
[----:B------:R-:W-:-:S04]  /*0550*/  MOV R53, UR5 ;  /* 0x0000000500357c02 */ /* 0x000fc80008000f00 */
[----:B------:R-:W-:-:S05]  /*0560*/  LEA.HI.SX32 R110, R53, R86, 0x1d ;  /* 0x00000056356e7211 */ /* 0x000fca00078feaff */
[----:B-1----:R-:W-:-:S06]  /*0570*/  IMAD.WIDE.U32 R52, R110, 0x10, R88 ;  /* 0x000000106e347825 */ /* 0x002fcc00078e0058 */
[----:B------:R-:W5:Y:S01]  /*0580*/  LDG.E.128 R52, desc[UR8][R52.64] ;  /* 0x0000000834347981 */ /* 0x000f62000c1e1d00 */
[----:B------:R-:W-:Y:S01]  /*0590*/  UISETP.NE.U32.AND UP1, UPT, UR10, URZ, UPT ;  /* 0x000000ff0a00728c */ /* 0x000fe2000bf25070 */
[----:B------:R-:W-:-:S03]  /*05a0*/  UMOV UR4, 0x3f800000 ;  /* 0x3f80000000047882 */ /* 0x000fc60000000000 */
[----:B------:R-:W-:Y:S01]  /*05b0*/  UISETP.NE.AND.EX UP1, UPT, UR11, URZ, UPT, UP1 ;  /* 0x000000ff0b00728c */ /* 0x000fe2000bf25310 */
[----:B--2---:R-:W-:-:S13]  /*05c0*/  @P0 R2UR UR5, R56 ;  /* 0x00000000380502ca */ /* 0x004fda00000e0000 */
[----:B------:R-:W-:Y:S01]  /*05d0*/  @UP0 USHF.L.U32 UR4, UR5, 0x10, URZ ;  /* 0x0000001005040899 */ /* 0x000fe200080006ff */
[----:B------:R-:W-:Y:S11]  /*05e0*/  BRA.U !UP1, `(.L_x_10127) ;  /* 0x0000000109647547 */ /* 0x000ff6000b800000 */
[----:B------:R-:W0:Y:S02]  /*05f0*/  LDC.64 R64, c[0x0][0x3a0] ;  /* 0x0000e800ff407b82 */ /* 0x000e240000000a00 */
[----:B0-----:R-:W-:-:S05]  /*0600*/  IMAD.WIDE.U32 R64, R110, 0x20, R64 ;  /* 0x000000206e407825 */ /* 0x001fca00078e0040 */
[----:B------:R-:W2:Y:S04]  /*0610*/  LDG.E.128 R60, desc[UR8][R64.64] ;  /* 0x00000008403c7981 */ /* 0x000ea8000c1e1d00 */
        /* <DEDUP_REMOVED lines=13> */
[----:B--2---:R-:W-:Y:S01]  /*06f0*/  FFMA.FTZ R52, R67, UR4, R60 ;  /* 0x0000000443347c23 */ /* 0x004fe2000801003c */
[----:B------:R-:W-:Y:S01]  /*0700*/  FFMA.FTZ R53, R66, UR4, R61 ;  /* 0x0000000442357c23 */ /* 0x000fe2000801003d */
[----:B------:R-:W-:Y:S01]  /*0710*/  FFMA.FTZ R54, R69, UR4, R62 ;  /* 0x0000000445367c23 */ /* 0x000fe2000801003e */
[----:B------:R-:W-:Y:S01]  /*0720*/  FFMA.FTZ R55, R68, UR4, R63 ;  /* 0x0000000444377c23 */ /* 0x000fe2000801003f */
[----:B---3--:R-:W-:Y:S01]  /*0730*/  FFMA.FTZ R56, R71, UR4, R56 ;  /* 0x0000000447387c23 */ /* 0x008fe20008010038 */
[----:B------:R-:W-:Y:S01]  /*0740*/  FFMA.FTZ R57, R70, UR4, R57 ;  /* 0x0000000446397c23 */ /* 0x000fe20008010039 */
[----:B------:R-:W-:Y:S01]  /*0750*/  FFMA.FTZ R58, R73, UR4, R58 ;  /* 0x00000004493a7c23 */ /* 0x000fe2000801003a */
[----:B------:R-:W-:Y:S01]  /*0760*/  FFMA.FTZ R59, R72, UR4, R59 ;  /* 0x00000004483b7c23 */ /* 0x000fe2000801003b */
[----:B------:R-:W-:Y:S06]  /*0770*/  BRA `(.L_x_10128) ;  /* 0x0000000000507947 */ /* 0x000fec0003800000 */
.L_x_10127:
[C---:B-----5:R-:W-:Y:S02]  /*0780*/  PRMT R57, R53.reuse, 0x7632, R57 ;  /* 0x0000763235397816 */ /* 0x060fe40000000039 */
[C---:B------:R-:W-:Y:S02]  /*0790*/  PRMT R59, R54.reuse, 0x7632, R59 ;  /* 0x00007632363b7816 */ /* 0x040fe4000000003b */
[----:B------:R-:W-:Y:S02]  /*07a0*/  SHF.L.U32 R60, R54, 0x10, RZ ;  /* 0x00000010363c7819 */ /* 0x000fe400000006ff */
[----:B------:R-:W-:Y:S02]  /*07b0*/  PRMT R56, R52, 0x7632, R56 ;  /* 0x0000763234387816 */ /* 0x000fe40000000038 */
[----:B------:R-:W-:Y:S02]  /*07c0*/  SHF.L.U32 R58, R53, 0x10, RZ ;  /* 0x00000010353a7819 */ /* 0x000fe400000006ff */
[----:B------:R-:W-:-:S02]  /*07d0*/  PRMT R54, R55, 0x7632, R54 ;  /* 0x0000763237367816 */ /* 0x000fc40000000036 */
[----:B------:R-:W-:Y:S02]  /*07e0*/  SHF.L.U32 R55, R55, 0x10, RZ ;  /* 0x0000001037377819 */ /* 0x000fe400000006ff */
[----:B------:R-:W-:Y:S02]  /*07f0*/  SHF.L.U32 R57, R57, 0x10, RZ ;  /* 0x0000001039397819 */ /* 0x000fe400000006ff */
[----:B------:R-:W-:Y:S02]  /*0800*/  SHF.L.U32 R59, R59, 0x10, RZ ;  /* 0x000000103b3b7819 */ /* 0x000fe400000006ff */
[----:B------:R-:W-:Y:S02]  /*0810*/  SHF.L.U32 R52, R52, 0x10, RZ ;  /* 0x0000001034347819 */ /* 0x000fe400000006ff */
[----:B------:R-:W-:Y:S01]  /*0820*/  SHF.L.U32 R53, R56, 0x10, RZ ;  /* 0x0000001038357819 */ /* 0x000fe200000006ff */
[----:B------:R-:W-:Y:S01]  /*0830*/  FMUL.FTZ R56, R60, UR4 ;  /* 0x000000043c387c20 */ /* 0x000fe20008410000 */
[----:B------:R-:W-:Y:S01]  /*0840*/  SHF.L.U32 R61, R54, 0x10, RZ ;  /* 0x00000010363d7819 */ /* 0x000fe200000006ff */
[----:B------:R-:W-:Y:S01]  /*0850*/  FMUL.FTZ R54, R58, UR4 ;  /* 0x000000043a367c20 */ /* 0x000fe20008410000 */
[----:B------:R-:W-:Y:S01]  /*0860*/  FMUL.FTZ R58, R55, UR4 ;  /* 0x00000004373a7c20 */ /* 0x000fe20008410000 */
[----:B------:R-:W-:Y:S01]  /*0870*/  FMUL.FTZ R55, R57, UR4 ;  /* 0x0000000439377c20 */ /* 0x000fe20008410000 */
[----:B------:R-:W-:Y:S01]  /*0880*/  FMUL.FTZ R57, R59, UR4 ;  /* 0x000000043b397c20 */ /* 0x000fe20008410000 */
[----:B------:R-:W-:Y:S01]  /*0890*/  FMUL.FTZ R52, R52, UR4 ;  /* 0x0000000434347c20 */ /* 0x000fe20008410000 */
[----:B------:R-:W-:Y:S01]  /*08a0*/  FMUL.FTZ R53, R53, UR4 ;  /* 0x0000000435357c20 */ /* 0x000fe20008410000 */
[----:B------:R-:W-:-:S07]  /*08b0*/  FMUL.FTZ R59, R61, UR4 ;  /* 0x000000043d3b7c20 */ /* 0x000fce0008410000 */
.L_x_10128:
[----:B------:R-:W0:Y:S01]  /*08c0*/  LDC.64 R116, c[0x0][0x3a8] ;  /* 0x0000ea00ff747b82 */ /* 0x000e220000000a00 */
[----:B------:R-:W-:-:S05]  /*08d0*/  IADD3 R111, PT, PT, R110, 0x80, RZ ;  /* 0x000000806e6f7810 */ /* 0x000fca0007ffe0ff */
[----:B------:R-:W-:-:S04]  /*08e0*/  IMAD.WIDE.U32 R60, R111, 0x10, R88 ;  /* 0x000000106f3c7825 */ /* 0x000fc800078e0058 */
[----:B0-----:R-:W-:-:S05]  /*08f0*/  IMAD.WIDE.U32 R64, R110, 0x20, R116 ;  /* 0x000000206e407825 */ /* 0x001fca00078e0074 */
[----:B------:R0:W-:Y:S04]  /*0900*/  STG.E.128 desc[UR8][R64.64], R52 ;  /* 0x0000003440007986 */ /* 0x0001e8000c101d08 */
[----:B------:R0:W-:Y:S04]  /*0910*/  STG.E.128 desc[UR8][R64.64+0x10], R56 ;  /* 0x0000103840007986 */ /* 0x0001e8000c101d08 */
[----:B------:R-:W5:Y:S01]  /*0920*/  LDG.E.128 R60, desc[UR8][R60.64] ;  /* 0x000000083c3c7981 */ /* 0x000f62000c1e1d00 */
[----:B------:R-:W-:Y:S05]  /*0930*/  BRA.U !UP1, `(.L_x_10129) ;  /* 0x0000000109647547 */ /* 0x000fea000b800000 */
[----:B------:R-:W1:Y:S02]  /*0940*/  LDC.64 R72, c[0x0][0x3a0] ;  /* 0x0000e800ff487b82 */ /* 0x000e640000000a00 */
[----:B-1----:R-:W-:-:S05]  /*0950*/  IMAD.WIDE.U32 R72, R111, 0x20, R72 ;  /* 0x000000206f487825 */ /* 0x002fca00078e0048 */
[----:B------:R-:W2:Y:S04]  /*0960*/  LDG.E.128 R68, desc[UR8][R72.64] ;  /* 0x0000000848447981 */ /* 0x000ea8000c1e1d00 */
[----:B0-----:R-:W3:Y:S01]  /*0970*/  LDG.E.128 R64, desc[UR8][R72.64+0x10] ;  /* 0x0000100848407981 */ /* 0x001ee2000c1e1d00 */
        /* <DEDUP_REMOVED lines=21> */
.L_x_10129:
[C---:B0----5:R-:W-:Y:S02]  /*0ad0*/  PRMT R65, R61.reuse, 0x7632, R65 ;  /* 0x000076323d417816 */ /* 0x061fe40000000041 */
        /* <DEDUP_REMOVED lines=19> */
.L_x_10130:
[----:B------:R-:W-:Y:S01]  /*0c10*/  IADD3 R112, PT, PT, R110, 0x100, RZ ;  /* 0x000001006e707810 */ /* 0x000fe20007ffe0ff */
[----:B------:R-:W-:-:S04]  /*0c20*/  IMAD.WIDE.U32 R72, R111, 0x20, R116 ;  /* 0x000000206f487825 */ /* 0x000fc800078e0074 */
[----:B------:R-:W-:Y:S01]  /*0c30*/  IMAD.WIDE.U32 R68, R112, 0x10, R88 ;  /* 0x0000001070447825 */ /* 0x000fe200078e0058 */
        /* <DEDUP_REMOVED lines=29> */
.L_x_10131:
        /* <DEDUP_REMOVED lines=20> */
.L_x_10132:
        /* <DEDUP_REMOVED lines=32> */
.L_x_10133:
        /* <DEDUP_REMOVED lines=20> */
.L_x_10134:
        /* <DEDUP_REMOVED lines=11> */
[C---:B-----5:R-:W-:Y:S02]  /*1340*/  PRMT R115, R84.reuse, 0x7632, R115 ;  /* 0x0000763254737816 */ /* 0x060fe40000000073 */
[----:B------:R-:W-:Y:S02]  /*1350*/  SHF.L.U32 R121, R84, 0x10, RZ ;  /* 0x0000001054797819 */ /* 0x000fe400000006ff */
[----:B------:R-:W-:Y:S02]  /*1360*/  PRMT R120, R85, 0x7632, R120 ;  /* 0x0000763255787816 */ /* 0x000fe40000000078 */
[----:B------:R-:W-:-:S02]  /*1370*/  SHF.L.U32 R84, R115, 0x10, RZ ;  /* 0x0000001073547819 */ /* 0x000fc400000006ff */
[----:B------:R-:W-:Y:S02]  /*1380*/  SHF.L.U32 R85, R85, 0x10, RZ ;  /* 0x0000001055557819 */ /* 0x000fe400000006ff */
[----:B------:R-:W-:Y:S01]  /*1390*/  SHF.L.U32 R120, R120, 0x10, RZ ;  /* 0x0000001078787819 */ /* 0x000fe200000006ff */
[----:B--2---:R-:W-:Y:S02]  /*13a0*/  FFMA.FTZ R93, R84, UR4, R93 ;  /* 0x00000004545d7c23 */ /* 0x004fe4000801005d */
[----:B------:R-:W-:Y:S01]  /*13b0*/  FFMA.FTZ R94, R85, UR4, R94 ;  /* 0x00000004555e7c23 */ /* 0x000fe2000801005e */
[C---:B------:R-:W-:Y:S01]  /*13c0*/  PRMT R84, R86.reuse, 0x7632, R84 ;  /* 0x0000763256547816 */ /* 0x040fe20000000054 */
[----:B------:R-:W-:Y:S01]  /*13d0*/  FFMA.FTZ R92, R121, UR4, R92 ;  /* 0x00000004795c7c23 */ /* 0x000fe2000801005c */
[----:B------:R-:W-:Y:S01]  /*13e0*/  SHF.L.U32 R85, R86, 0x10, RZ ;  /* 0x0000001056557819 */ /* 0x000fe200000006ff */
[----:B------:R-:W-:Y:S01]  /*13f0*/  FFMA.FTZ R95, R120, UR4, R95 ;  /* 0x00000004785f7c23 */ /* 0x000fe2000801005f */
[----:B------:R-:W-:-:S02]  /*1400*/  PRMT R86, R87, 0x7632, R86 ;  /* 0x0000763257567816 */ /* 0x000fc40000000056 */
[----:B------:R-:W-:Y:S01]  /*1410*/  SHF.L.U32 R84, R84, 0x10, RZ ;  /* 0x0000001054547819 */ /* 0x000fe200000006ff */
[----:B---3--:R-:W-:Y:S01]  /*1420*/  FFMA.FTZ R88, R85, UR4, R88 ;  /* 0x0000000455587c23 */ /* 0x008fe20008010058 */
[----:B------:R-:W-:Y:S02]  /*1430*/  SHF.L.U32 R87, R87, 0x10, RZ ;  /* 0x0000001057577819 */ /* 0x000fe400000006ff */
[----:B------:R-:W-:Y:S01]  /*1440*/  SHF.L.U32 R86, R86, 0x10, RZ ;  /* 0x0000001056567819 */ /* 0x000fe200000006ff */
[----:B------:R-:W-:Y:S02]  /*1450*/  FFMA.FTZ R89, R84, UR4, R89 ;  /* 0x0000000454597c23 */ /* 0x000fe40008010059 */
[----:B------:R-:W-:Y:S02]  /*1460*/  FFMA.FTZ R90, R87, UR4, R90 ;  /* 0x00000004575a7c23 */ /* 0x000fe4000801005a */
[----:B------:R-:W-:Y:S01]  /*1470*/  FFMA.FTZ R91, R86, UR4, R91 ;  /* 0x00000004565b7c23 */ /* 0x000fe2000801005b */
[----:B------:R-:W-:Y:S06]  /*1480*/  BRA `(.L_x_10136) ;  /* 0x0000000000507947 */ /* 0x000fec0003800000 */
.L_x_10135:
[----:B-----5:R-:W-:Y:S02]  /*1490*/  PRMT R89, R85, 0x7632, R89 ;  /* 0x0000763255597816 */ /* 0x020fe40000000059 */
[----:B------:R-:W-:Y:S02]  /*14a0*/  PRMT R88, R84, 0x7632, R88 ;  /* 0x0000763254587816 */ /* 0x000fe40000000058 */
[----:B0-----:R-:W-:Y:S02]  /*14b0*/  PRMT R90, R86, 0x7632, R90 ;  /* 0x00007632565a7816 */ /* 0x001fe4000000005a */
[C---:B------:R-:W-:Y:S02]  /*14c0*/  PRMT R91, R87.reuse, 0x7632, R91 ;  /* 0x00007632575b7816 */ /* 0x040fe4000000005b */
[----:B------:R-:W-:Y:S02]  /*14d0*/  SHF.L.U32 R95, R87, 0x10, RZ ;  /* 0x00000010575f7819 */ /* 0x000fe400000006ff */
[----:B------:R-:W-:-:S02]  /*14e0*/  SHF.L.U32 R89, R89, 0x10, RZ ;  /* 0x0000001059597819 */ /* 0x000fc400000006ff */
        /* <DEDUP_REMOVED lines=10> */
[----:B------:R-:W-:Y:S01]  /*1590*/  FMUL.FTZ R88, R86, UR4 ;  /* 0x0000000456587c20 */ /* 0x000fe20008410000 */
[----:B------:R-:W-:Y:S01]  /*15a0*/  FMUL.FTZ R93, R93, UR4 ;  /* 0x000000045d5d7c20 */ /* 0x000fe20008410000 */
[----:B------:R-:W-:Y:S01]  /*15b0*/  FMUL.FTZ R89, R87, UR4 ;  /* 0x0000000457597c20 */ /* 0x000fe20008410000 */
[----:B------:R-:W-:-:S07]  /*15c0*/  FMUL.FTZ R91, R91, UR4 ;  /* 0x000000045b5b7c20 */ /* 0x000fce0008410000 */
.L_x_10136:
[----:B------:R-:W-:Y:S01]  /*15d0*/  FADD.FTZ R84, RZ, R52 ;  /* 0x00000034ff547221 */ /* 0x000fe20000010000 */
[----:B------:R-:W-:Y:S01]  /*15e0*/  IMAD.WIDE.U32 R116, R114, 0x20, R116 ;  /* 0x0000002072747825 */ /* 0x000fe200078e0074 */
[----:B------:R-:W-:Y:S03]  /*15f0*/  BSSY.RECONVERGENT B0, `(.L_x_10137) ;  /* 0x0000099000007945 */ /* 0x000fe60003800200 */
[----:B------:R-:W-:Y:S01]  /*1600*/  FADD.FTZ R85, R84, R53 ;  /* 0x0000003554557221 */ /* 0x000fe20000010000 */
[----:B------:R-:W-:Y:S03]  /*1610*/  STG.E.128 desc[UR8][R116.64], R92 ;  /* 0x0000005c74007986 */ /* 0x000fe6000c101d08 */
        /* <DEDUP_REMOVED lines=140> */
[----:B------:R-:W0:Y:S02]  /*1ee0*/  SHFL.BFLY PT, R120, R119, 0x10, 0x1f ;  /* 0x0e001f0077787f89 */ /* 0x000e2400000e0000 */
        /* <DEDUP_REMOVED lines=9> */
.L_x_10138:
[----:B----4-:R-:W-:Y:S05]  /*1f80*/  BSYNC.RECONVERGENT B0 ;  /* 0x0000000000007941 */ /* 0x010fea0003800200 */
.L_x_10137:
        /* <DEDUP_REMOVED lines=15> */
.L_x_10140:
[----:B------:R-:W-:Y:S05]  /*2080*/  BSYNC.RECONVERGENT B0 ;  /* 0x0000000000007941 */ /* 0x000fea0003800200 */
.L_x_10139:
[----:B------:R-:W1:Y:S01]  /*2090*/  SHFL.DOWN PT, R116, R119, 0x2, 0x1f ;  /* 0x08401f0077747f89 */ /* 0x000e6200000e0000 */
[----:B------:R-:W-:Y:S01]  /*20a0*/  I2FP.F32.U32 R122, R119 ;  /* 0x00000077007a7245 */ /* 0x000fe20000201000 */
[----:B------:R-:W-:Y:S01]  /*20b0*/  UPLOP3.LUT UP2, UPT, UPT, UPT, UP2, 0x40, 0x4 ;  /* 0x000000000004789c */ /* 0x000fe20003f4e820 */
        /* <DEDUP_REMOVED lines=10> */
[----:B------:R-:W-:Y:S01]  /*2160*/  FMUL.FTZ R121, R121, R121 ;  /* 0x0000007979797220 */ /* 0x000fe20000410000 */
[----:B--2---:R-:W-:Y:S01]  /*2170*/  FADD.FTZ R85, R118, R85 ;  /* 0x0000005576557221 */ /* 0x004fe20000010000 */
[----:B------:R-:W-:-:S02]  /*2180*/  FFMA.FTZ R123, R122, R84, R123 ;  /* 0x000000547a7b7223 */ /* 0x000fc4000001007b */
[----:B------:R-:W1:Y:S01]  /*2190*/  SHFL.DOWN PT, R84, R115, 0x1, 0x1f ;  /* 0x08201f0073547f89 */ /* 0x000e6200000e0000 */
[----:B------:R-:W-:-:S04]  /*21a0*/  FMUL.FTZ R122, R121, R122 ;  /* 0x0000007a797a7220 */ /* 0x000fc80000410000 */
[----:B------:R-:W-:Y:S01]  /*21b0*/  FMUL.FTZ R122, R122, R117 ;  /* 0x000000757a7a7220 */ /* 0x000fe20000410000 */
[----:B0-----:R-:W-:-:S03]  /*21c0*/  FMUL.FTZ R120, R116, R123 ;  /* 0x0000007b74787220 */ /* 0x001fc60000410000 */
[----:B------:R-:W-:Y:S02]  /*21d0*/  FFMA.FTZ R116, R116, R122, R85 ;  /* 0x0000007a74747223 */ /* 0x000fe40000010055 */
[----:B------:R-:W0:Y:S04]  /*21e0*/  SHFL.DOWN PT, R117, R120, 0x1, 0x1f ;  /* 0x08201f0078757f89 */ /* 0x000e2800000e0000 */
[----:B------:R-:W2:Y:S01]  /*21f0*/  SHFL.DOWN PT, R85, R116, 0x1, 0x1f ;  /* 0x08201f0074557f89 */ /* 0x000ea200000e0000 */
[-C--:B-1----:R-:W-:Y:S02]  /*2200*/  IADD3 R118, PT, PT, R115, R84.reuse, RZ ;  /* 0x0000005473767210 */ /* 0x082fe40007ffe0ff */
[----:B------:R-:W-:Y:S02]  /*2210*/  I2FP.F32.S32 R84, R84 ;  /* 0x0000005400547245 */ /* 0x000fe40000201400 */
[----:B------:R-:W-:-:S06]  /*2220*/  I2FP.F32.S32 R118, R118 ;  /* 0x0000007600767245 */ /* 0x000fcc0000201400 */
[----:B------:R-:W1:Y:S01]  /*2230*/  MUFU.RCP R118, R118 ;  /* 0x0000007600767308 */ /* 0x000e620000001000 */
[----:B0-----:R-:W-:Y:S01]  /*2240*/  FADD.FTZ R119, R120, -R117 ;  /* 0x8000007578777221 */ /* 0x001fe20000010000 */
[----:B------:R-:W-:-:S03]  /*2250*/  FMUL.FTZ R124, R117, R84 ;  /* 0x00000054757c7220 */ /* 0x000fc60000410000 */
[----:B------:R-:W-:Y:S01]  /*2260*/  FMUL.FTZ R122, R119, R119 ;  /* 0x00000077777a7220 */ /* 0x000fe20000410000 */
[----:B--2---:R-:W-:Y:S01]  /*2270*/  FADD.FTZ R85, R116, R85 ;  /* 0x0000005574557221 */ /* 0x004fe20000010000 */
[----:B------:R-:W-:Y:S01]  /*2280*/  MOV R119, UR6 ;  /* 0x0000000600777c02 */ /* 0x000fe20008000f00 */
[----:B------:R-:W0:Y:S01]  /*2290*/  @!P0 LDC.64 R116, c[0x0][0x3c0] ;  /* 0x0000f000ff748b82 */ /* 0x000e220000000a00 */
[C---:B------:R-:W-:Y:S01]  /*22a0*/  FMUL.FTZ R122, R87.reuse, R122 ;  /* 0x0000007a577a7220 */ /* 0x040fe20000410000 */
[--C-:B------:R-:W-:Y:S01]  /*22b0*/  FFMA.FTZ R87, R87, R120, R124.reuse ;  /* 0x0000007857577223 */ /* 0x100fe2000001007c */
[----:B------:R-:W-:Y:S01]  /*22c0*/  SHF.L.U32 R120, R107, 0x10, RZ ;  /* 0x000000106b787819 */ /* 0x000fe200000006ff */
[----:B------:R-:W-:Y:S01]  /*22d0*/  UIADD3 UR6, UPT, UPT, UR6, UR14, URZ ;  /* 0x0000000e06067290 */ /* 0x000fe2000fffe0ff */
[----:B------:R-:W-:Y:S01]  /*22e0*/  FMUL.FTZ R122, R122, R84 ;  /* 0x000000547a7a7220 */ /* 0x000fe20000410000 */
[----:B-1----:R-:W-:Y:S01]  /*22f0*/  FMUL.FTZ R87, R118, R87 ;  /* 0x0000005776577220 */ /* 0x002fe20000410000 */
[----:B------:R-:W-:Y:S01]  /*2300*/  PRMT R124, R46, 0x7632, R124 ;  /* 0x000076322e7c7816 */ /* 0x000fe2000000007c */
[----:B------:R-:W1:Y:S01]  /*2310*/  LDC R84, c[0x0][0x448] ;  /* 0x00011200ff547b82 */ /* 0x000e620000000800 */
[----:B------:R-:W-:Y:S01]  /*2320*/  FFMA.FTZ R85, R118, R122, R85 ;  /* 0x0000007a76557223 */ /* 0x000fe20000010055 */
[----:B------:R-:W-:Y:S01]  /*2330*/  PRMT R122, R26, 0x7632, R122 ;  /* 0x000076321a7a7816 */ /* 0x000fe2000000007a */
[----:B------:R-:W-:Y:S01]  /*2340*/  UISETP.GE.AND UP1, UPT, UR6, UR15, UPT ;  /* 0x0000000f0600728c */ /* 0x000fe2000bf26270 */
[----:B------:R-:W2:Y:S01]  /*2350*/  SHFL.IDX PT, R87, R87, RZ, 0x1f ;  /* 0x00001fff57577589 */ /* 0x000ea200000e0000 */
[----:B------:R-:W-:-:S02]  /*2360*/  SHF.L.U32 R124, R124, 0x10, RZ ;  /* 0x000000107c7c7819 */ /* 0x000fc400000006ff */
[----:B------:R-:W-:Y:S01]  /*2370*/  SHF.L.U32 R122, R122, 0x10, RZ ;  /* 0x000000107a7a7819 */ /* 0x000fe200000006ff */
[----:B------:R-:W1:Y:S01]  /*2380*/  SHFL.IDX PT, R85, R85, RZ, 0x1f ;  /* 0x00001fff55557589 */ /* 0x000e6200000e0000 */
[----:B0-----:R-:W-:-:S04]  /*2390*/  @!P0 IMAD.WIDE R116, R119, 0x4, R116 ;  /* 0x0000000477748825 */ /* 0x001fc800078e0274 */
[C---:B--2---:R-:W-:Y:S01]  /*23a0*/  FMUL.FTZ R115, R87.reuse, R87 ;  /* 0x0000005757737220 */ /* 0x044fe20000410000 */
[----:B------:R-:W-:Y:S01]  /*23b0*/  FSEL R118, R87, RZ, !P1 ;  /* 0x000000ff57767208 */ /* 0x000fe20004800000 */
[----:B------:R0:W-:Y:S01]  /*23c0*/  @!P0 STG.E desc[UR8][R116.64], R87 ;  /* 0x0000005774008986 */ /* 0x0001e2000c101908 */
[----:B-1----:R-:W-:Y:S02]  /*23d0*/  FFMA.FTZ R84, R85, UR13, R84 ;  /* 0x0000000d55547c23 */ /* 0x002fe40008010054 */
[----:B------:R-:W-:Y:S02]  /*23e0*/  FSEL R115, R115, RZ, P1 ;  /* 0x000000ff73737208 */ /* 0x000fe40000800000 */
[----:B------:R-:W-:Y:S02]  /*23f0*/  R2UR UR4, R118 ;  /* 0x00000000760472ca */ /* 0x000fe400000e0000 */
[----:B------:R-:W-:Y:S01]  /*2400*/  SHF.L.U32 R118, R11, 0x10, RZ ;  /* 0x000000100b767819 */ /* 0x000fe200000006ff */
[----:B------:R-:W-:-:S02]  /*2410*/  FADD.FTZ R115, R84, R115 ;  /* 0x0000007354737221 */ /* 0x000fc40000010000 */
[----:B------:R-:W1:Y:S01]  /*2420*/  @!P0 LDC.64 R84, c[0x0][0x3c8] ;  /* 0x0000f200ff548b82 */ /* 0x000e620000000a00 */
[----:B0-----:R-:W-:-:S03]  /*2430*/  SHF.L.U32 R116, R4, 0x10, RZ ;  /* 0x0000001004747819 */ /* 0x001fc600000006ff */
[----:B------:R-:W0:Y:S04]  /*2440*/  MUFU.RSQ R115, R115 ;  /* 0x0000007300737308 */ /* 0x000e280000001400 */
        /* <DEDUP_REMOVED lines=13> */
[----:B0-----:R-:W-:Y:S01]  /*2520*/  R2UR UR5, R115 ;  /* 0x00000000730572ca */ /* 0x001fe200000e0000 */
[----:B------:R-:W-:Y:S01]  /*2530*/  FADD.FTZ R66, R66, -UR4 ;  /* 0x8000000442427e21 */ /* 0x000fe20008010000 */
[----:B------:R-:W-:Y:S01]  /*2540*/  SHF.L.U32 R115, R12, 0x10, RZ ;  /* 0x000000100c737819 */ /* 0x000fe200000006ff */
[----:B-1----:R-:W-:Y:S01]  /*2550*/  @!P0 IMAD.WIDE R84, R119, 0x4, R84 ;  /* 0x0000000477548825 */ /* 0x002fe200078e0254 */
[----:B------:R-:W-:-:S03]  /*2560*/  SHF.L.U32 R119, R32, 0x10, RZ ;  /* 0x0000001020777819 */ /* 0x000fc600000006ff */
        /* <DEDUP_REMOVED lines=13> */
[----:B------:R0:W-:Y:S01]  /*2640*/  @!P0 STG.E desc[UR8][R84.64], R121 ;  /* 0x0000007954008986 */ /* 0x0001e2000c101908 */
[----:B------:R-:W-:Y:S01]  /*2650*/  FFMA.FTZ R52, R52, R115, R119 ;  /* 0x0000007334347223 */ /* 0x000fe20000010077 */
[----:B------:R-:W-:Y:S01]  /*2660*/  SHF.L.U32 R115, R34, 0x10, RZ ;  /* 0x0000001022737819 */ /* 0x000fe200000006ff */
[----:B------:R-:W-:Y:S01]  /*2670*/  FMUL.FTZ R60, R60, UR5 ;  /* 0x000000053c3c7c20 */ /* 0x000fe20008410000 */
        /* <DEDUP_REMOVED lines=8> */
[----:B0-----:R-:W-:Y:S01]  /*2700*/  FFMA.FTZ R85, R53, R116, R118 ;  /* 0x0000007435557223 */ /* 0x001fe20000010076 */
[----:B------:R-:W-:Y:S01]  /*2710*/  SHF.L.U32 R84, R13, 0x10, RZ ;  /* 0x000000100d547819 */ /* 0x000fe200000006ff */
[----:B------:R-:W-:Y:S01]  /*2720*/  FMUL.FTZ R53, R54, UR5 ;  /* 0x0000000536357c20 */ /* 0x000fe20008410000 */
[----:B------:R-:W-:Y:S01]  /*2730*/  SHF.L.U32 R116, R33, 0x10, RZ ;  /* 0x0000001021747819 */ /* 0x000fe200000006ff */
[----:B------:R-:W-:Y:S01]  /*2740*/  FADD.FTZ R79, R79, -UR4 ;  /* 0x800000044f4f7e21 */ /* 0x000fe20008010000 */
[----:B------:R-:W-:Y:S01]  /*2750*/  SHF.L.U32 R54, R3, 0x10, RZ ;  /* 0x0000001003367819 */ /* 0x000fe200000006ff */
[----:B------:R-:W-:Y:S01]  /*2760*/  FMUL.FTZ R75, R75, UR5 ;  /* 0x000000054b4b7c20 */ /* 0x000fe20008410000 */
[----:B------:R-:W-:Y:S01]  /*2770*/  SHF.L.U32 R118, R104, 0x10, RZ ;  /* 0x0000001068767819 */ /* 0x000fe200000006ff */
        /* <DEDUP_REMOVED lines=17> */
[----:B------:R-:W-:Y:S01]  /*2890*/  SHF.L.U32 R84, R15, 0x10, RZ ;  /* 0x000000100f547819 */ /* 0x000fe200000006ff */
[----:B------:R-:W-:Y:S01]  /*28a0*/  FMUL.FTZ R81, R81, UR5 ;  /* 0x0000000551517c20 */ /* 0x000fe20008410000 */
[----:B------:R-:W-:Y:S01]  /*28b0*/  SHF.L.U32 R116, R35, 0x10, RZ ;  /* 0x0000001023747819 */ /* 0x000fe200000006ff */
[----:B------:R-:W-:Y:S01]  /*28c0*/  FFMA.FTZ R58, R58, R87, R115 ;  /* 0x000000573a3a7223 */ /* 0x000fe20000010073 */
[----:B------:R-:W-:Y:S01]  /*28d0*/  SHF.L.U32 R59, R16, 0x10, RZ ;  /* 0x00000010103b7819 */ /* 0x000fe200000006ff */
[----:B------:R-:W-:Y:S01]  /*28e0*/  FADD.FTZ R78, R78, -UR4 ;  /* 0x800000044e4e7e21 */ /* 0x000fe20008010000 */
[----:B------:R-:W-:Y:S01]  /*28f0*/  SHF.L.U32 R87, R36, 0x10, RZ ;  /* 0x0000001024577819 */ /* 0x000fe200000006ff */
[----:B------:R-:W-:Y:S01]  /*2900*/  FFMA.FTZ R55, R55, R84, R116 ;  /* 0x0000005437377223 */ /* 0x000fe20000010074 */
[----:B------:R-:W-:Y:S01]  /*2910*/  SHF.L.U32 R84, R7, 0x10, RZ ;  /* 0x0000001007547819 */ /* 0x000fe200000006ff */
[----:B------:R-:W-:Y:S01]  /*2920*/  FADD.FTZ R83, R83, -UR4 ;  /* 0x8000000453537e21 */ /* 0x000fe20008010000 */
[----:B------:R-:W-:Y:S01]  /*2930*/  SHF.L.U32 R116, R97, 0x10, RZ ;  /* 0x0000001061747819 */ /* 0x000fe200000006ff */
        /* <DEDUP_REMOVED lines=13> */
[----:B------:R-:W-:Y:S01]  /*2a10*/  FADD.FTZ R84, R65, -UR4 ;  /* 0x8000000441547e21 */ /* 0x000fe20008010000 */
[----:B------:R-:W-:Y:S01]  /*2a20*/  SHF.L.U32 R116, R39, 0x10, RZ ;  /* 0x0000001027747819 */ /* 0x000fe200000006ff */
[----:B------:R-:W-:Y:S01]  /*2a30*/  FMUL.FTZ R80, R80, UR5 ;  /* 0x0000000550507c20 */ /* 0x000fe20008410000 */
[----:B------:R-:W-:Y:S01]  /*2a40*/  FFMA.FTZ R65, R64, R59, R87 ;  /* 0x0000003b40417223 */ /* 0x000fe20000010057 */
[----:B------:R-:W-:Y:S01]  /*2a50*/  SHF.L.U32 R59, R5, 0x10, RZ ;  /* 0x00000010053b7819 */ /* 0x000fe200000006ff */
[----:B------:R-:W-:Y:S01]  /*2a60*/  FMUL.FTZ R84, R84, UR5 ;  /* 0x0000000554547c20 */ /* 0x000fe20008410000 */
[----:B------:R-:W-:Y:S01]  /*2a70*/  SHF.L.U32 R87, R98, 0x10, RZ ;  /* 0x0000001062577819 */ /* 0x000fe200000006ff */
[----:B------:R-:W-:Y:S01]  /*2a80*/  FADD.FTZ R82, R82, -UR4 ;  /* 0x8000000452527e21 */ /* 0x000fe20008010000 */
[----:B------:R-:W-:Y:S01]  /*2a90*/  SHF.L.U32 R64, R19, 0x10, RZ ;  /* 0x0000001013407819 */ /* 0x000fe200000006ff */
[----:B------:R-:W-:Y:S01]  /*2aa0*/  FADD.FTZ R95, R95, -UR4 ;  /* 0x800000045f5f7e21 */ /* 0x000fe20008010000 */
[----:B------:R-:W-:Y:S01]  /*2ab0*/  SHF.L.U32 R115, R106, 0x10, RZ ;  /* 0x000000106a737819 */ /* 0x000fe200000006ff */
[----:B------:R-:W-:Y:S01]  /*2ac0*/  FFMA.FTZ R84, R84, R59, R87 ;  /* 0x0000003b54547223 */ /* 0x000fe20000010057 */
[----:B------:R-:W-:Y:S01]  /*2ad0*/  FMUL.FTZ R59, R66, UR5 ;  /* 0x00000005423b7c20 */ /* 0x000fe20008410000 */
        /* <DEDUP_REMOVED lines=17> */
[----:B------:R-:W-:Y:S01]  /*2bf0*/  FFMA.FTZ R64, R64, R67, R87 ;  /* 0x0000004340407223 */ /* 0x000fe20000010057 */
[----:B------:R-:W-:Y:S01]  /*2c00*/  FMUL.FTZ R67, R69, UR5 ;  /* 0x0000000545437c20 */ /* 0x000fe20008410000 */
[----:B------:R-:W-:Y:S01]  /*2c10*/  FMUL.FTZ R69, R70, UR5 ;  /* 0x0000000546457c20 */ /* 0x000fe20008410000 */
[----:B------:R-:W-:Y:S01]  /*2c20*/  SHF.L.U32 R70, R103, 0x10, RZ ;  /* 0x0000001067467819 */ /* 0x000fe200000006ff */
[----:B------:R-:W-:Y:S01]  /*2c30*/  FMUL.FTZ R88, R88, UR5 ;  /* 0x0000000558587c20 */ /* 0x000fe20008410000 */
[----:B------:R-:W-:Y:S01]  /*2c40*/  FFMA.FTZ R67, R67, R66, R68 ;  /* 0x0000004243437223 */ /* 0x000fe20000010044 */
[----:B------:R-:W-:Y:S01]  /*2c50*/  SHF.L.U32 R66, R21, 0x10, RZ ;  /* 0x0000001015427819 */ /* 0x000fe200000006ff */
[----:B------:R-:W-:Y:S01]  /*2c60*/  FADD.FTZ R90, R90, -UR4 ;  /* 0x800000045a5a7e21 */ /* 0x000fe20008010000 */
[----:B------:R-:W-:-:S02]  /*2c70*/  SHF.L.U32 R68, R41, 0x10, RZ ;  /* 0x0000001029447819 */ /* 0x000fc400000006ff */
[----:B------:R-:W-:Y:S01]  /*2c80*/  SHF.L.U32 R87, R105, 0x10, RZ ;  /* 0x0000001069577819 */ /* 0x000fe200000006ff */
[----:B------:R-:W-:Y:S01]  /*2c90*/  FMUL.FTZ R90, R90, UR5 ;  /* 0x000000055a5a7c20 */ /* 0x000fe20008410000 */
[----:B------:R-:W-:Y:S01]  /*2ca0*/  F2FP.BF16.F32.PACK_AB R55, R58, R55 ;  /* 0x000000373a37723e */ /* 0x000fe200000010ff */
[----:B------:R-:W-:Y:S01]  /*2cb0*/  FFMA.FTZ R69, R69, R66, R68 ;  /* 0x0000004245457223 */ /* 0x000fe20000010044 */
[----:B------:R-:W-:Y:S01]  /*2cc0*/  FADD.FTZ R68, R73, -UR4 ;  /* 0x8000000449447e21 */ /* 0x000fe20008010000 */
[----:B------:R-:W-:Y:S01]  /*2cd0*/  FFMA.FTZ R66, R71, R70, R118 ;  /* 0x0000004647427223 */ /* 0x000fe20000010076 */
[----:B------:R-:W-:Y:S02]  /*2ce0*/  SHF.L.U32 R71, R22, 0x10, RZ ;  /* 0x0000001016477819 */ /* 0x000fe400000006ff */
[----:B------:R-:W-:Y:S01]  /*2cf0*/  SHF.L.U32 R73, R42, 0x10, RZ ;  /* 0x000000102a497819 */ /* 0x000fe200000006ff */
[----:B------:R-:W-:Y:S01]  /*2d00*/  FMUL.FTZ R68, R68, UR5 ;  /* 0x0000000544447c20 */ /* 0x000fe20008410000 */
[----:B------:R-:W-:-:S02]  /*2d10*/  SHF.L.U32 R70, R108, 0x10, RZ ;  /* 0x000000106c467819 */ /* 0x000fc400000006ff */
[----:B------:R-:W-:Y:S01]  /*2d20*/  F2FP.BF16.F32.PACK_AB R54, R57, R54 ;  /* 0x000000363936723e */ /* 0x000fe200000010ff */
[----:B------:R-:W-:Y:S01]  /*2d30*/  FFMA.FTZ R118, R72, R71, R73 ;  /* 0x0000004748767223 */ /* 0x000fe20000010049 */
[--C-:B------:R-:W-:Y:S01]  /*2d40*/  FFMA.FTZ R71, R68, R87, R115.reuse ;  /* 0x0000005744477223 */ /* 0x100fe20000010073 */
[----:B------:R-:W-:Y:S01]  /*2d50*/  SHF.L.U32 R87, R23, 0x10, RZ ;  /* 0x0000001017577819 */ /* 0x000fe200000006ff */
[----:B------:R-:W-:Y:S01]  /*2d60*/  FFMA.FTZ R120, R75, R120, R70 ;  /* 0x000000784b787223 */ /* 0x000fe20000010046 */
[----:B------:R-:W-:Y:S01]  /*2d70*/  SHF.L.U32 R73, R43, 0x10, RZ ;  /* 0x000000102b497819 */ /* 0x000fe200000006ff */
[----:B------:R-:W-:Y:S01]  /*2d80*/  FMUL.FTZ R68, R77, UR5 ;  /* 0x000000054d447c20 */ /* 0x000fe20008410000 */
[----:B------:R-:W-:Y:S02]  /*2d90*/  PRMT R72, R25, 0x7632, R72 ;  /* 0x0000763219487816 */ /* 0x000fe40000000048 */
[----:B------:R-:W-:Y:S01]  /*2da0*/  PRMT R115, R44, 0x7632, R115 ;  /* 0x000076322c737816 */ /* 0x000fe20000000073 */
[----:B------:R-:W-:Y:S01]  /*2db0*/  FFMA.FTZ R87, R74, R87, R73 ;  /* 0x000000574a577223 */ /* 0x000fe20000010049 */
[----:B------:R-:W-:Y:S01]  /*2dc0*/  PRMT R74, R45, 0x7632, R74 ;  /* 0x000076322d4a7816 */ /* 0x000fe2000000004a */
[----:B------:R-:W-:Y:S01]  /*2dd0*/  FMUL.FTZ R73, R76, UR5 ;  /* 0x000000054c497c20 */ /* 0x000fe20008410000 */
[----:B------:R-:W-:-:S02]  /*2de0*/  SHF.L.U32 R72, R72, 0x10, RZ ;  /* 0x0000001048487819 */ /* 0x000fc400000006ff */
[----:B------:R-:W-:Y:S02]  /*2df0*/  SHF.L.U32 R74, R74, 0x10, RZ ;  /* 0x000000104a4a7819 */ /* 0x000fe400000006ff */
[----:B------:R-:W-:Y:S02]  /*2e00*/  SHF.L.U32 R115, R115, 0x10, RZ ;  /* 0x0000001073737819 */ /* 0x000fe400000006ff */
[----:B------:R-:W-:Y:S01]  /*2e10*/  SHF.L.U32 R77, R109, 0x10, RZ ;  /* 0x000000106d4d7819 */ /* 0x000fe200000006ff */
[----:B------:R-:W-:Y:S01]  /*2e20*/  FFMA.FTZ R70, R79, R72, R74 ;  /* 0x000000484f467223 */ /* 0x000fe2000001004a */
[----:B------:R-:W-:Y:S02]  /*2e30*/  SHF.L.U32 R72, R24, 0x10, RZ ;  /* 0x0000001018487819 */ /* 0x000fe400000006ff */
[----:B------:R-:W-:Y:S01]  /*2e40*/  SHF.L.U32 R74, R44, 0x10, RZ ;  /* 0x000000102c4a7819 */ /* 0x000fe200000006ff */
[----:B------:R-:W-:Y:S01]  /*2e50*/  FFMA.FTZ R68, R68, R77, R115 ;  /* 0x0000004d44447223 */ /* 0x000fe20000010073 */
[----:B------:R-:W-:Y:S01]  /*2e60*/  SHF.L.U32 R76, R45, 0x10, RZ ;  /* 0x000000102d4c7819 */ /* 0x000fe200000006ff */
[----:B------:R-:W-:Y:S01]  /*2e70*/  FMUL.FTZ R77, R78, UR5 ;  /* 0x000000054e4d7c20 */ /* 0x000fe20008410000 */
[----:B------:R-:W-:Y:S01]  /*2e80*/  PRMT R79, R28, 0x7632, R79 ;  /* 0x000076321c4f7816 */ /* 0x000fe2000000004f */
[----:B------:R-:W-:Y:S01]  /*2e90*/  FFMA.FTZ R73, R73, R72, R74 ;  /* 0x0000004849497223 */ /* 0x000fe2000001004a */
        /* <DEDUP_REMOVED lines=8> */
[----:B------:R-:W-:Y:S01]  /*2f20*/  FMUL.FTZ R72, R93, UR5 ;  /* 0x000000055d487c20 */ /* 0x000fe20008410000 */
[----:B------:R-:W-:Y:S01]  /*2f30*/  SHF.L.U32 R75, R46, 0x10, RZ ;  /* 0x000000102e4b7819 */ /* 0x000fe200000006ff */
[----:B------:R-:W-:Y:S01]  /*2f40*/  FFMA.FTZ R76, R83, R122, R124 ;  /* 0x0000007a534c7223 */ /* 0x000fe2000001007c */
[----:B------:R-:W-:-:S02]  /*2f50*/  PRMT R83, R48, 0x7632, R83 ;  /* 0x0000763230537816 */ /* 0x000fc40000000053 */
[----:B------:R-:W-:Y:S01]  /*2f60*/  SHF.L.U32 R79, R79, 0x10, RZ ;  /* 0x000000104f4f7819 */ /* 0x000fe200000006ff */
[----:B------:R-:W-:Y:S01]  /*2f70*/  FFMA.FTZ R81, R80, R81, R75 ;  /* 0x0000005150517223 */ /* 0x000fe2000001004b */
[----:B------:R-:W-:Y:S02]  /*2f80*/  SHF.L.U32 R83, R83, 0x10, RZ ;  /* 0x0000001053537819 */ /* 0x000fe400000006ff */
[----:B------:R-:W-:Y:S02]  /*2f90*/  PRMT R78, R29, 0x7632, R78 ;  /* 0x000076321d4e7816 */ /* 0x000fe4000000004e */
[----:B------:R-:W-:Y:S01]  /*2fa0*/  PRMT R80, R49, 0x7632, R80 ;  /* 0x0000763231507816 */ /* 0x000fe20000000050 */
[----:B------:R-:W-:Y:S01]  /*2fb0*/  FFMA.FTZ R72, R72, R79, R83 ;  /* 0x0000004f48487223 */ /* 0x000fe20000010053 */
[----:B------:R-:W-:Y:S01]  /*2fc0*/  SHF.L.U32 R83, R27, 0x10, RZ ;  /* 0x000000101b537819 */ /* 0x000fe200000006ff */
[----:B------:R-:W-:Y:S01]  /*2fd0*/  FMUL.FTZ R79, R92, UR5 ;  /* 0x000000055c4f7c20 */ /* 0x000fe20008410000 */
[----:B------:R-:W-:-:S02]  /*2fe0*/  SHF.L.U32 R75, R47, 0x10, RZ ;  /* 0x000000102f4b7819 */ /* 0x000fc400000006ff */
[----:B------:R-:W-:Y:S02]  /*2ff0*/  SHF.L.U32 R78, R78, 0x10, RZ ;  /* 0x000000104e4e7819 */ /* 0x000fe400000006ff */
[----:B------:R-:W-:Y:S01]  /*3000*/  SHF.L.U32 R80, R80, 0x10, RZ ;  /* 0x0000001050507819 */ /* 0x000fe200000006ff */
[----:B------:R-:W-:Y:S01]  /*3010*/  FFMA.FTZ R83, R82, R83, R75 ;  /* 0x0000005352537223 */ /* 0x000fe2000001004b */
[----:B------:R-:W-:Y:S02]  /*3020*/  PRMT R82, R30, 0x7632, R82 ;  /* 0x000076321e527816 */ /* 0x000fe40000000052 */
[----:B------:R-:W-:Y:S01]  /*3030*/  PRMT R122, R50, 0x7632, R122 ;  /* 0x00007632327a7816 */ /* 0x000fe2000000007a */
[----:B------:R-:W-:Y:S01]  /*3040*/  FFMA.FTZ R75, R95, R78, R80 ;  /* 0x0000004e5f4b7223 */ /* 0x000fe20000010050 */
[----:B------:R-:W-:Y:S02]  /*3050*/  SHF.L.U32 R78, R28, 0x10, RZ ;  /* 0x000000101c4e7819 */ /* 0x000fe400000006ff */
[----:B------:R-:W-:-:S02]  /*3060*/  SHF.L.U32 R80, R48, 0x10, RZ ;  /* 0x0000001030507819 */ /* 0x000fc400000006ff */
[----:B------:R-:W-:Y:S02]  /*3070*/  SHF.L.U32 R82, R82, 0x10, RZ ;  /* 0x0000001052527819 */ /* 0x000fe400000006ff */
[----:B------:R-:W-:Y:S01]  /*3080*/  SHF.L.U32 R122, R122, 0x10, RZ ;  /* 0x000000107a7a7819 */ /* 0x000fe200000006ff */
[----:B------:R-:W-:Y:S01]  /*3090*/  FFMA.FTZ R79, R79, R78, R80 ;  /* 0x0000004e4f4f7223 */ /* 0x000fe20000010050 */
[----:B------:R-:W-:Y:S01]  /*30a0*/  PRMT R93, R51, 0x7632, R93 ;  /* 0x00007632335d7816 */ /* 0x000fe2000000005d */
[----:B------:R-:W-:Y:S01]  /*30b0*/  FMUL.FTZ R80, R94, UR5 ;  /* 0x000000055e507c20 */ /* 0x000fe20008410000 */
[----:B------:R-:W-:Y:S01]  /*30c0*/  F2FP.BF16.F32.PACK_AB R53, R56, R53 ;  /* 0x000000353835723e */ /* 0x000fe200000010ff */
[----:B------:R-:W-:Y:S01]  /*30d0*/  FFMA.FTZ R78, R89, R82, R122 ;  /* 0x00000052594e7223 */ /* 0x000fe2000001007a */
[----:B------:R-:W-:Y:S01]  /*30e0*/  PRMT R89, R31, 0x7632, R89 ;  /* 0x000076321f597816 */ /* 0x000fe20000000059 */
[----:B------:R-:W0:Y:S01]  /*30f0*/  LDC.64 R122, c[0x0][0x428] ;  /* 0x00010a00ff7a7b82 */ /* 0x000e220000000a00 */
[----:B------:R-:W-:Y:S01]  /*3100*/  SHF.L.U32 R93, R93, 0x10, RZ ;  /* 0x000000105d5d7819 */ /* 0x000fe200000006ff */
[----:B------:R-:W-:Y:S01]  /*3110*/  FMUL.FTZ R82, R91, UR5 ;  /* 0x000000055b527c20 */ /* 0x000fe20008410000 */
[----:B------:R-:W-:-:S02]  /*3120*/  SHF.L.U32 R89, R89, 0x10, RZ ;  /* 0x0000001059597819 */ /* 0x000fc400000006ff */
[----:B------:R-:W-:Y:S02]  /*3130*/  SHF.L.U32 R91, R49, 0x10, RZ ;  /* 0x00000010315b7819 */ /* 0x000fe400000006ff */
[----:B------:R-:W-:Y:S01]  /*3140*/  F2FP.BF16.F32.PACK_AB R52, R85, R52 ;  /* 0x000000345534723e */ /* 0x000fe200000010ff */
[----:B------:R-:W-:Y:S01]  /*3150*/  FFMA.FTZ R82, R82, R89, R93 ;  /* 0x0000005952527223 */ /* 0x000fe2000001005d */
[----:B------:R-:W-:Y:S02]  /*3160*/  SHF.L.U32 R89, R29, 0x10, RZ ;  /* 0x000000101d597819 */ /* 0x000fe400000006ff */
[----:B------:R-:W-:Y:S02]  /*3170*/  SHF.L.U32 R93, R51, 0x10, RZ ;  /* 0x00000010335d7819 */ /* 0x000fe400000006ff */
[----:B------:R-:W-:Y:S01]  /*3180*/  F2FP.BF16.F32.PACK_AB R59, R116, R59 ;  /* 0x0000003b743b723e */ /* 0x000fe200000010ff */
[----:B------:R-:W-:Y:S01]  /*3190*/  FFMA.FTZ R80, R80, R89, R91 ;  /* 0x0000005950507223 */ /* 0x000fe2000001005b */
[----:B------:R-:W-:-:S02]  /*31a0*/  SHF.L.U32 R89, R30, 0x10, RZ ;  /* 0x000000101e597819 */ /* 0x000fc400000006ff */
[----:B------:R-:W-:Y:S02]  /*31b0*/  SHF.L.U32 R91, R50, 0x10, RZ ;  /* 0x00000010325b7819 */ /* 0x000fe400000006ff */
[----:B------:R-:W-:Y:S02]  /*31c0*/  F2FP.BF16.F32.PACK_AB R58, R84, R65 ;  /* 0x00000041543a723e */ /* 0x000fe400000010ff */
[----:B------:R-:W-:Y:S01]  /*31d0*/  F2FP.BF16.F32.PACK_AB R57, R63, R62 ;  /* 0x0000003e3f39723e */ /* 0x000fe200000010ff */
[----:B------:R-:W-:Y:S01]  /*31e0*/  FFMA.FTZ R89, R88, R89, R91 ;  /* 0x0000005958597223 */ /* 0x000fe2000001005b */
[----:B------:R-:W-:Y:S01]  /*31f0*/  SHF.L.U32 R91, R31, 0x10, RZ ;  /* 0x000000101f5b7819 */ /* 0x000fe200000006ff */
[----:B0-----:R-:W-:Y:S01]  /*3200*/  IMAD.WIDE.U32 R94, R111, 0x10, R122 ;  /* 0x000000106f5e7825 */ /* 0x001fe200078e007a */
[----:B------:R-:W-:Y:S02]  /*3210*/  F2FP.BF16.F32.PACK_AB R56, R61, R60 ;  /* 0x0000003c3d38723e */ /* 0x000fe400000010ff */
[----:B------:R-:W-:Y:S01]  /*3220*/  F2FP.BF16.F32.PACK_AB R63, R120, R87 ;  /* 0x00000057783f723e */ /* 0x000fe200000010ff */
[----:B------:R-:W-:Y:S01]  /*3230*/  FFMA.FTZ R91, R90, R91, R93 ;  /* 0x0000005b5a5b7223 */ /* 0x000fe2000001005d */
[----:B------:R-:W-:Y:S01]  /*3240*/  IMAD.WIDE.U32 R92, R110, 0x10, R122 ;  /* 0x000000106e5c7825 */ /* 0x000fe200078e007a */
[----:B------:R-:W-:-:S02]  /*3250*/  F2FP.BF16.F32.PACK_AB R62, R71, R118 ;  /* 0x00000076473e723e */ /* 0x000fc400000010ff */
[----:B------:R-:W-:Y:S01]  /*3260*/  F2FP.BF16.F32.PACK_AB R61, R66, R69 ;  /* 0x00000045423d723e */ /* 0x000fe200000010ff */
        /* <DEDUP_REMOVED lines=15> */
[----:B------:R-:W-:-:S05]  /*3360*/  F2FP.BF16.F32.PACK_AB R68, R72, R79 ;  /* 0x0000004f4844723e */ /* 0x000fca00000010ff */
[----:B------:R0:W-:Y:S01]  /*3370*/  STG.E.128 desc[UR8][R114.64], R68 ;  /* 0x0000004472007986 */ /* 0x0001e2000c101d08 */
[----:B------:R-:W-:Y:S05]  /*3380*/  BRA.U !UP1, `(.L_x_10141) ;  /* 0xffffffd109487547 */ /* 0x000fea000b83ffff */
[----:B------:R-:W-:Y:S05]  /*3390*/  EXIT ;  /* 0x000000000000794d */ /* 0x000fea0003800000 */
.L_x_10142:
        /* <DEDUP_REMOVED lines=14> */
.L_x_34029:


//--------------------- .text._ZN10layer_norm13ln_fwd_kernelINS_13Kernel_traitsI13__nv_bfloat16S2_fS2_fjLj5120ELj1ELj1ELj4ELj16ENS_18Kernel_traits_baseILj5120ES2_S2_fS2_fjLj128EEEEELb0ELb0ELb1ELb0EEEvNS_9FwdParamsE --------------------------
	.section	.text._ZN10layer_norm13ln_fwd_kernelINS_13Kernel_traitsI13__nv_bfloat16S2_fS2_fjLj5120ELj1ELj1ELj4ELj16ENS_18Kernel_traits_baseILj5120ES2_S2_fS2_fjLj128EEEEELb0ELb0ELb1ELb0EEEvNS_9FwdParamsE,"ax",@progbits
	.align	128
        .global         _ZN10layer_norm13ln_fwd_kernelINS_13Kernel_traitsI13__nv_bfloat16S2_fS2_fjLj5120ELj1ELj1ELj4ELj16ENS_18Kernel_traits_baseILj5120ES2_S2_fS2_fjLj128EEEEELb0ELb0ELb1ELb0EEEvNS_9FwdParamsE
        .type           _ZN10layer_norm13ln_fwd_kernelINS_13Kernel_traitsI13__nv_bfloat16S2_fS2_fjLj5120ELj1ELj1ELj4ELj16ENS_18Kernel_traits_baseILj5120ES2_S2_fS2_fjLj128EEEEELb0ELb0ELb1ELb0EEEvNS_9FwdParamsE,@function
        .size           _ZN10layer_norm13ln_fwd_kernelINS_13Kernel_traitsI13__nv_bfloat16S2_fS2_fjLj5120ELj1ELj1ELj4ELj16ENS_18Kernel_traits_baseILj5120ES2_S2_fS2_fjLj128EEEEELb0ELb0ELb1ELb0EEEvNS_9FwdParamsE,(.L_x_34030 - _ZN10layer_norm13ln_fwd_kernelINS_13Kernel_traitsI13__nv_bfloat16S2_fS2_fjLj5120ELj1ELj1ELj4ELj16ENS_18Kernel_traits_baseILj5120ES2_S2_fS2_fjLj128EEEEELb0ELb0ELb1ELb0EEEvNS_9FwdParamsE)
        .other          _ZN10layer_norm13ln_fwd_kernelINS_13Kernel_traitsI13__nv_bfloat16S2_fS2_fjLj5120ELj1ELj1ELj4ELj16ENS_18Kernel_traits_baseILj5120ES2_S2_fS2_fjLj128EEEEELb0ELb0ELb1ELb0EEEvNS_9FwdParamsE,@"STO_CUDA_ENTRY STV_DEFAULT"
_ZN10layer_norm13ln_fwd_kernelINS_13Kernel_traitsI13__nv_bfloat16S2_fS2_fjLj5120ELj1ELj1ELj4ELj16ENS_18Kernel_traits_baseILj5120ES2_S2_fS2_fjLj128EEEEELb0ELb0ELb1ELb0EEEvNS_9FwdParamsE:
.text._ZN10layer_norm13ln_fwd_kernelINS_13Kernel_traitsI13__nv_bfloat16S2_fS2_fjLj5120ELj1ELj1ELj4ELj16ENS_18Kernel_traits_baseILj5120ES2_S2_fS2_fjLj128EEEEELb0ELb0ELb1ELb0EEEvNS_9FwdParamsE:
        /* <DEDUP_REMOVED lines=55> */
[----:B0-----:R-:W-:-:S04]  /*0370*/  IMAD.WIDE.U32 R52, R55, 0x10, R52 ;  /* 0x0000001037347825 */ /* 0x001fc800078e0034 */
[----:B-1----:R-:W-:Y:S02]  /*0380*/  IMAD.WIDE.U32 R56, R55, 0x10, R56 ;  /* 0x0000001037387825 */ /* 0x002fe400078e0038 */
[----:B------:R-:W5:Y:S04]  /*0390*/  LDG.E.128 R52, desc[UR6][R52.64] ;  /* 0x0000000634347981 */ /* 0x000f68000c1e1d00 */
[----:B------:R-:W5:Y:S01]  /*03a0*/  LD.E.128 R56, desc[UR6][R56.64] ;  /* 0x0000000638387980 */ /* 0x000f62000c101d00 */
[----:B------:R-:W-:Y:S05]  /*03b0*/  BRA `(.L_x_10145) ;  /* 0x00000000009c7947 */ /* 0x000fea0003800000 */
.L_x_10144:
        /* <DEDUP_REMOVED lines=39> */
.L_x_10145:
[----:B------:R-:W-:Y:S05]  /*0630*/  BSYNC.RECONVERGENT B0 ;  /* 0x0000000000007941 */ /* 0x000fea0003800200 */
.L_x_10143:
[----:B------:R-:W0:Y:S02]  /*0640*/  LDCU UR4, c[0x0][0x384] ;  /* 0x00007080ff0477ac */ /* 0x000e240008000800 */
[----:B0-----:R-:W-:-:S13]  /*0650*/  ISETP.GE.AND P0, PT, R132, UR4, PT ;  /* 0x0000000484007c0c */ /* 0x001fda000bf06270 */
[----:B------:R-:W-:Y:S05]  /*0660*/  @P0 EXIT ;  /* 0x000000000000094d */ /* 0x000fea0003800000 */
[----:B------:R-:W-:Y:S01]  /*0670*/  SHF.R.S32.HI R18, RZ, 0x3, R18 ;  /* 0x00000003ff127819 */ /* 0x000fe20000011412 */
[----:B------:R-:W0:Y:S01]  /*0680*/  LDCU.U8 UR4, c[0x0][0x410] ;  /* 0x00008200ff0477ac */ /* 0x000e220008000000 */
[----:B-----5:R-:W-:Y:S02]  /*0690*/  PRMT R131, R59, 0x7632, R131 ;  /* 0x000076323b837816 */ /* 0x020fe40000000083 */
[C---:B------:R-:W-:Y:S01]  /*06a0*/  LOP3.LUT R2, R18.reuse, 0x7f, RZ, 0xc0, !PT ;  /* 0x0000007f12027812 */ /* 0x040fe200078ec0ff */
[----:B------:R-:W-:Y:S01]  /*06b0*/  UPLOP3.LUT UP1, UPT, UPT, UPT, UPT, 0x40, 0x4 ;  /* 0x000000000004789c */ /* 0x000fe20003f2e870 */
[----:B------:R-:W-:Y:S01]  /*06c0*/  SHF.L.U32 R18, R18, 0x1, RZ ;  /* 0x0000000112127819 */ /* 0x000fe200000006ff */
[----:B------:R-:W1:Y:S01]  /*06d0*/  LDCU UR10, c[0x0][0x400] ;  /* 0x00008000ff0a77ac */ /* 0x000e620008000800 */
[----:B------:R-:W-:Y:S01]  /*06e0*/  PRMT R130, R55, 0x7632, R130 ;  /* 0x0000763237827816 */ /* 0x000fe20000000082 */
[----:B------:R-:W-:Y:S01]  /*06f0*/  IMAD R3, R135, -0x20, R2 ;  /* 0xffffffe087037824 */ /* 0x000fe200078e0202 */
[----:B------:R-:W-:Y:S01]  /*0700*/  VIADDMNMX R2, R2, -R19, RZ, !PT ;  /* 0x8000001302027246 */ /* 0x000fe200078001ff */
[----:B------:R-:W2:Y:S01]  /*0710*/  LDCU.64 UR8, c[0x0][0x3a0] ;  /* 0x00007400ff0877ac */ /* 0x000ea20008000a00 */
[----:B------:R-:W-:-:S02]  /*0720*/  PRMT R129, R58, 0x7632, R129 ;  /* 0x000076323a817816 */ /* 0x000fc40000000081 */
[----:B------:R-:W-:Y:S02]  /*0730*/  VIMNMX R4, PT, PT, RZ, R3, !PT ;  /* 0x00000003ff047248 */ /* 0x000fe40007fe0100 */
        /* <DEDUP_REMOVED lines=8> */
[----:B------:R-:W-:Y:S02]  /*07c0*/  PRMT R127, R57, 0x7632, R127 ;  /* 0x00007632397f7816 */ /* 0x000fe4000000007f */
[----:B------:R-:W0:Y:S01]  /*07d0*/  MUFU.RCP R12, R12 ;  /* 0x0000000c000c7308 */ /* 0x000e220000001000 */
        /* <DEDUP_REMOVED lines=31> */
[----:B------:R-:W-:Y:S02]  /*09d0*/  P2R R136, PR, RZ, 0x1 ;  /* 0x00000001ff887803 */ /* 0x000fe40000000000 */
[----:B------:R-:W-:Y:S02]  /*09e0*/  PRMT R18, R25, 0x7632, R18 ;  /* 0x0000763219127816 */ /* 0x000fe40000000012 */
[----:B------:R-:W-:-:S02]  /*09f0*/  PRMT R19, R21, 0x7632, R19 ;  /* 0x0000763215137816 */ /* 0x000fc40000000013 */
[----:B------:R-:W-:Y:S02]  /*0a00*/  PRMT R108, R24, 0x7632, R108 ;  /* 0x00007632186c7816 */ /* 0x000fe4000000006c */
[----:B012---:R-:W-:-:S07]  /*0a10*/  PRMT R109, R20, 0x7632, R109 ;  /* 0x00007632146d7816 */ /* 0x007fce000000006d */
.L_x_10181:
[----:B------:R-:W0:Y:S08]  /*0a20*/  LDC.64 R104, c[0x0][0x3f0] ;  /* 0x0000fc00ff687b82 */ /* 0x000e300000000a00 */
[----:B------:R-:W1:Y:S08]  /*0a30*/  LDC.64 R106, c[0x0][0x3f8] ;  /* 0x0000fe00ff6a7b82 */ /* 0x000e700000000a00 */
[----:B------:R-:W2:Y:S01]  /*0a40*/  LDC R137, c[0x0][0x388] ;  /* 0x0000e200ff897b82 */ /* 0x000ea20000000800 */
[----:B0-----:R-:W-:-:S06]  /*0a50*/  IMAD.WIDE R104, R132, 0x4, R104 ;  /* 0x0000000484687825 */ /* 0x001fcc00078e0268 */
[----:B------:R0:W3:Y:S01]  /*0a60*/  LDG.E R104, desc[UR6][R104.64] ;  /* 0x0000000668687981 */ /* 0x0000e2000c1e1900 */
[----:B-1----:R-:W-:-:S06]  /*0a70*/  IMAD.WIDE R138, R132, 0x4, R106 ;  /* 0x00000004848a7825 */ /* 0x002fcc00078e026a */
[----:B------:R1:W5:Y:S01]  /*0a80*/  LDG.E R138, desc[UR6][R138.64] ;  /* 0x000000068a8a7981 */ /* 0x000362000c1e1900 */
[----:B------:R-:W-:Y:S01]  /*0a90*/  ISETP.GE.U32.AND P0, PT, R133, 0x80, PT ;  /* 0x000000808500780c */ /* 0x000fe20003f06070 */
[----:B--2---:R-:W-:Y:S01]  /*0aa0*/  IMAD R107, R132, R137, RZ ;  /* 0x00000089846b7224 */ /* 0x004fe200078e02ff */
[----:B------:R-:W-:Y:S04]  /*0ab0*/  BSSY.RECONVERGENT B0, `(.L_x_10146) ;  /* 0x000005e000007945 */ /* 0x000fe80003800200 */
[----:B------:R-:W-:-:S04]  /*0ac0*/  SHF.R.S32.HI R140, RZ, 0x1f, R107 ;  /* 0x0000001fff8c7819 */ /* 0x000fc8000001146b */
[----:B0-----:R-:W-:-:S04]  /*0ad0*/  LEA.HI R105, R140, R107, RZ, 0x3 ;  /* 0x0000006b8c697211 */ /* 0x001fc800078f18ff */
[----:B------:R-:W-:Y:S02]  /*0ae0*/  LEA.HI.SX32 R105, R105, R134, 0x1d ;  /* 0x0000008669697211 */ /* 0x000fe400078feaff */
[----:B---3--:R-:W-:-:S13]  /*0af0*/  ISETP.GE.AND P5, PT, R104, 0x1, PT ;  /* 0x000000016800780c */ /* 0x008fda0003fa6270 */
[----:B------:R-:W-:-:S05]  /*0b00*/  @P5 IADD3 R106, PT, PT, R104, -0x1, RZ ;  /* 0xffffffff686a5810 */ /* 0x000fca0007ffe0ff */
[----:B------:R-:W-:-:S05]  /*0b10*/  @P5 IMAD R106, R106, R137, RZ ;  /* 0x000000896a6a5224 */ /* 0x000fca00078e02ff */
[----:B------:R-:W-:-:S04]  /*0b20*/  @P5 SHF.R.S32.HI R141, RZ, 0x1f, R106 ;  /* 0x0000001fff8d5819 */ /* 0x000fc8000001146a */
[----:B------:R-:W-:Y:S01]  /*0b30*/  @P5 LEA.HI R141, R141, R106, RZ, 0x3 ;  /* 0x0000006a8d8d5211 */ /* 0x000fe200078f18ff */
[----:B------:R-:W-:-:S03]  /*0b40*/  HFMA2 R106, -RZ, RZ, 0, 0 ;  /* 0x00000000ff6a7431 */ /* 0x000fc600000001ff */
[----:B------:R-:W-:Y:S01]  /*0b50*/  @P5 LEA.HI.SX32 R106, R141, R134, 0x1d ;  /* 0x000000868d6a5211 */ /* 0x000fe200078feaff */
[----:B-1----:R-:W-:Y:S06]  /*0b60*/  @!P0 BRA `(.L_x_10147) ;  /* 0x0000000400488947 */ /* 0x002fec0003800000 */
[----:B------:R-:W-:-:S04]  /*0b70*/  UISETP.NE.U32.AND UP0, UPT, UR8, URZ, UPT ;  /* 0x000000ff0800728c */ /* 0x000fc8000bf05070 */
[----:B------:R-:W-:Y:S01]  /*0b80*/  UISETP.NE.AND.EX UP0, UPT, UR9, URZ, UPT, UP0 ;  /* 0x000000ff0900728c */ /* 0x000fe2000bf05300 */
[----:B------:R-:W-:Y:S10]  /*0b90*/  @!P5 BRA `(.L_x_10148) ;  /* 0x00000000000cd947 */ /* 0x000ff40003800000 */
[----:B------:R-:W0:Y:S02]  /*0ba0*/  LDC.64 R60, c[0x0][0x390] ;  /* 0x0000e400ff3c7b82 */ /* 0x000e240000000a00 */
[----:B0-----:R-:W-:-:S06]  /*0bb0*/  IMAD.WIDE.U32 R60, R106, 0x10, R60 ;  /* 0x000000106a3c7825 */ /* 0x001fcc00078e003c */
[----:B------:R-:W5:Y:S02]  /*0bc0*/  LDG.E.128 R60, desc[UR6][R60.64] ;  /* 0x000000063c3c7981 */ /* 0x000f64000c1e1d00 */
.L_x_10148:
[----:B-----5:R-:W-:Y:S02]  /*0bd0*/  PRMT R64, R63, 0x7632, R64 ;  /* 0x000076323f407816 */ /* 0x020fe40000000040 */
[----:B------:R-:W-:Y:S02]  /*0be0*/  PRMT R65, R62, 0x7632, R65 ;  /* 0x000076323e417816 */ /* 0x000fe40000000041 */
[----:B------:R-:W-:Y:S02]  /*0bf0*/  PRMT R66, R61, 0x7632, R66 ;  /* 0x000076323d427816 */ /* 0x000fe40000000042 */
[----:B------:R-:W-:Y:S01]  /*0c00*/  PRMT R67, R60, 0x7632, R67 ;  /* 0x000076323c437816 */ /* 0x000fe20000000043 */
[----:B------:R-:W-:Y:S06]  /*0c10*/  BRA.U !UP0, `(.L_x_10149) ;  /* 0x0000000108887547 */ /* 0x000fec000b800000 */
[----:B------:R-:W0:Y:S02]  /*0c20*/  LDC.64 R140, c[0x0][0x3a0] ;  /* 0x0000e800ff8c7b82 */ /* 0x000e240000000a00 */
[----:B0-----:R-:W-:-:S05]  /*0c30*/  IMAD.WIDE.U32 R140, R105, 0x20, R140 ;  /* 0x00000020698c7825 */ /* 0x001fca00078e008c */
[----:B------:R-:W2:Y:S04]  /*0c40*/  LDG.E.128 R64, desc[UR6][R140.64] ;  /* 0x000000068c407981 */ /* 0x000ea8000c1e1d00 */
[----:B------:R0:W3:Y:S01]  /*0c50*/  LDG.E.128 R68, desc[UR6][R140.64+0x10] ;  /* 0x000010068c447981 */ /* 0x0000e2000c1e1d00 */
[----:B------:R-:W-:-:S13]  /*0c60*/  ISETP.GT.AND P1, PT, R104, RZ, PT ;  /* 0x000000ff6800720c */ /* 0x000fda0003f24270 */
[----:B------:R-:W2:Y:S01]  /*0c70*/  @P1 LDC R139, c[0x0][0x40c] ;  /* 0x00010300ff8b1b82 */ /* 0x000ea20000000800 */
[----:B------:R-:W-:Y:S02]  /*0c80*/  @P1 SHF.L.U32 R107, R60, 0x10, RZ ;  /* 0x000000103c6b1819 */ /* 0x000fe400000006ff */
[----:B0-----:R-:W-:-:S04]  /*0c90*/  @P1 PRMT R141, R61, 0x7632, R141 ;  /* 0x000076323d8d1816 */ /* 0x001fc8000000008d */
[----:B------:R-:W-:Y:S01]  /*0ca0*/  @P1 SHF.L.U32 R142, R141, 0x10, RZ ;  /* 0x000000108d8e1819 */ /* 0x000fe200000006ff */
[----:B------:R-:W0:Y:S01]  /*0cb0*/  @P1 LDC R144, c[0x0][0x40c] ;  /* 0x00010300ff901b82 */ /* 0x000e220000000800 */
[----:B------:R-:W-:-:S07]  /*0cc0*/  @P1 SHF.L.U32 R141, R63, 0x10, RZ ;  /* 0x000000103f8d1819 */ /* 0x000fce00000006ff */
[----:B------:R-:W1:Y:S08]  /*0cd0*/  @P1 LDC R145, c[0x0][0x40c] ;  /* 0x00010300ff911b82 */ /* 0x000e700000000800 */
[----:B------:R-:W4:Y:S08]  /*0ce0*/  @P1 LDC R143, c[0x0][0x40c] ;  /* 0x00010300ff8f1b82 */ /* 0x000f300000000800 */
[----:B------:R-:W5:Y:S08]  /*0cf0*/  @P1 LDC R146, c[0x0][0x40c] ;  /* 0x00010300ff921b82 */ /* 0x000f700000000800 */
[----:B------:R-:W5:Y:S08]  /*0d00*/  @P1 LDC R147, c[0x0][0x40c] ;  /* 0x00010300ff931b82 */ /* 0x000f700000000800 */
[----:B------:R-:W3:Y:S08]  /*0d10*/  @P1 LDC R148, c[0x0][0x40c] ;  /* 0x00010300ff941b82 */ /* 0x000ef00000000800 */
[----:B------:R-:W5:Y:S01]  /*0d20*/  @P1 LDC R149, c[0x0][0x40c] ;  /* 0x00010300ff951b82 */ /* 0x000f620000000800 */
[----:B--2---:R-:W-:Y:S01]  /*0d30*/  @P1 FFMA.FTZ R64, R107, R139, R64 ;  /* 0x0000008b6b401223 */ /* 0x004fe20000010040 */
[----:B------:R-:W-:Y:S01]  /*0d40*/  @P1 PRMT R107, R60, 0x7632, R107 ;  /* 0x000076323c6b1816 */ /* 0x000fe2000000006b */
[----:B-1----:R-:W-:Y:S01]  /*0d50*/  @P1 FFMA.FTZ R67, R142, R145, R67 ;  /* 0x000000918e431223 */ /* 0x002fe20000010043 */
[----:B------:R-:W-:Y:S01]  /*0d60*/  @P1 SHF.L.U32 R139, R61, 0x10, RZ ;  /* 0x000000103d8b1819 */ /* 0x000fe200000006ff */
[----:B---3--:R-:W-:Y:S01]  /*0d70*/  @P1 FFMA.FTZ R70, R141, R148, R70 ;  /* 0x000000948d461223 */ /* 0x008fe20000010046 */
[----:B------:R-:W-:-:S02]  /*0d80*/  @P1 SHF.L.U32 R140, R107, 0x10, RZ ;  /* 0x000000106b8c1819 */ /* 0x000fc400000006ff */
[----:B------:R-:W-:Y:S01]  /*0d90*/  @P1 PRMT R142, R63, 0x7632, R142 ;  /* 0x000076323f8e1816 */ /* 0x000fe2000000008e */
[----:B0-----:R-:W-:Y:S01]  /*0da0*/  @P1 FFMA.FTZ R66, R139, R144, R66 ;  /* 0x000000908b421223 */ /* 0x001fe20000010042 */
[----:B------:R-:W-:Y:S01]  /*0db0*/  @P1 PRMT R139, R62, 0x7632, R139 ;  /* 0x000076323e8b1816 */ /* 0x000fe2000000008b */
[----:B----4-:R-:W-:Y:S01]  /*0dc0*/  @P1 FFMA.FTZ R65, R140, R143, R65 ;  /* 0x0000008f8c411223 */ /* 0x010fe20000010041 */
[----:B------:R-:W-:Y:S02]  /*0dd0*/  @P1 SHF.L.U32 R107, R62, 0x10, RZ ;  /* 0x000000103e6b1819 */ /* 0x000fe400000006ff */
[----:B------:R-:W-:Y:S02]  /*0de0*/  @P1 SHF.L.U32 R140, R139, 0x10, RZ ;  /* 0x000000108b8c1819 */ /* 0x000fe400000006ff */
[----:B------:R-:W-:Y:S01]  /*0df0*/  @P1 SHF.L.U32 R142, R142, 0x10, RZ ;  /* 0x000000108e8e1819 */ /* 0x000fe200000006ff */
[----:B-----5:R-:W-:Y:S02]  /*0e00*/  @P1 FFMA.FTZ R68, R107, R146, R68 ;  /* 0x000000926b441223 */ /* 0x020fe40000010044 */
[----:B------:R-:W-:-:S02]  /*0e10*/  @P1 FFMA.FTZ R69, R140, R147, R69 ;  /* 0x000000938c451223 */ /* 0x000fc40000010045 */
[----:B------:R-:W-:Y:S01]  /*0e20*/  @P1 FFMA.FTZ R71, R142, R149, R71 ;  /* 0x000000958e471223 */ /* 0x000fe20000010047 */
[----:B------:R-:W-:Y:S06]  /*0e30*/  BRA `(.L_x_10150) ;  /* 0x00000000007c7947 */ /* 0x000fec0003800000 */
.L_x_10149:
[----:B------:R-:W0:Y:S01]  /*0e40*/  @P5 LDC R107, c[0x0][0x40c] ;  /* 0x00010300ff6b5b82 */ /* 0x000e220000000800 */
[----:B------:R-:W-:Y:S01]  /*0e50*/  @P5 SHF.L.U32 R68, R67, 0x10, RZ ;  /* 0x0000001043445819 */ /* 0x000fe200000006ff */
[----:B------:R-:W-:Y:S01]  /*0e60*/  HFMA2 R67, -RZ, RZ, 0, 0 ;  /* 0x00000000ff437431 */ /* 0x000fe200000001ff */
[----:B------:R-:W-:Y:S01]  /*0e70*/  @P5 SHF.L.U32 R66, R66, 0x10, RZ ;  /* 0x0000001042425819 */ /* 0x000fe200000006ff */
[----:B------:R-:W-:Y:S01]  /*0e80*/  @P5 IMAD.U32 R141, R61, 0x10000, RZ ;  /* 0x000100003d8d5824 */ /* 0x000fe200078e00ff */
[----:B------:R-:W-:Y:S02]  /*0e90*/  @P5 SHF.L.U32 R70, R65, 0x10, RZ ;  /* 0x0000001041465819 */ /* 0x000fe400000006ff */
[----:B------:R-:W-:Y:S01]  /*0ea0*/  MOV R65, RZ ;  /* 0x000000ff00417202 */ /* 0x000fe20000000f00 */
[----:B------:R-:W1:Y:S01]  /*0eb0*/  @P5 LDC R71, c[0x0][0x40c] ;  /* 0x00010300ff475b82 */ /* 0x000e620000000800 */
[----:B------:R-:W-:Y:S02]  /*0ec0*/  MOV R69, RZ ;  /* 0x000000ff00457202 */ /* 0x000fe40000000f00 */
[----:B------:R-:W-:-:S02]  /*0ed0*/  @P5 SHF.L.U32 R143, R62, 0x10, RZ ;  /* 0x000000103e8f5819 */ /* 0x000fc400000006ff */
[----:B------:R-:W-:-:S03]  /*0ee0*/  @P5 SHF.L.U32 R145, R63, 0x10, RZ ;  /* 0x000000103f915819 */ /* 0x000fc600000006ff */
[----:B------:R-:W2:Y:S08]  /*0ef0*/  @P5 LDC R139, c[0x0][0x40c] ;  /* 0x00010300ff8b5b82 */ /* 0x000eb00000000800 */
[----:B------:R-:W3:Y:S01]  /*0f00*/  @P5 LDC R148, c[0x0][0x40c] ;  /* 0x00010300ff945b82 */ /* 0x000ee20000000800 */
[----:B0-----:R-:W-:Y:S01]  /*0f10*/  @P5 FMUL.FTZ R67, R66, R107 ;  /* 0x0000006b42435220 */ /* 0x001fe20000410000 */
[----:B------:R-:W-:Y:S01]  /*0f20*/  @P5 SHF.L.U32 R107, R64, 0x10, RZ ;  /* 0x00000010406b5819 */ /* 0x000fe200000006ff */
[----:B------:R-:W-:Y:S01]  /*0f30*/  HFMA2 R64, -RZ, RZ, 0, 0 ;  /* 0x00000000ff407431 */ /* 0x000fe200000001ff */
[----:B------:R-:W-:-:S04]  /*0f40*/  MOV R66, RZ ;  /* 0x000000ff00427202 */ /* 0x000fc80000000f00 */
[----:B------:R-:W0:Y:S01]  /*0f50*/  @P5 LDC R140, c[0x0][0x40c] ;  /* 0x00010300ff8c5b82 */ /* 0x000e220000000800 */
[----:B-1----:R-:W-:Y:S01]  /*0f60*/  @P5 FMUL.FTZ R65, R68, R71 ;  /* 0x0000004744415220 */ /* 0x002fe20000410000 */
[----:B------:R-:W-:-:S06]  /*0f70*/  HFMA2 R68, -RZ, RZ, 0, 0 ;  /* 0x00000000ff447431 */ /* 0x000fcc00000001ff */
[----:B------:R-:W1:Y:S01]  /*0f80*/  @P5 LDC R142, c[0x0][0x40c] ;  /* 0x00010300ff8e5b82 */ /* 0x000e620000000800 */
[----:B--2---:R-:W-:Y:S01]  /*0f90*/  @P5 FMUL.FTZ R69, R70, R139 ;  /* 0x0000008b46455220 */ /* 0x004fe20000410000 */
[----:B------:R-:W-:Y:S02]  /*0fa0*/  @P5 SHF.L.U32 R139, R60, 0x10, RZ ;  /* 0x000000103c8b5819 */ /* 0x000fe400000006ff */
[----:B------:R-:W-:-:S04]  /*0fb0*/  CS2R R70, SRZ ;  /* 0x0000000000467805 */ /* 0x000fc8000001ff00 */
[----:B------:R-:W2:Y:S01]  /*0fc0*/  @P5 LDC R144, c[0x0][0x40c] ;  /* 0x00010300ff905b82 */ /* 0x000ea20000000800 */
[----:B---3--:R-:W-:-:S07]  /*0fd0*/  @P5 FMUL.FTZ R71, R107, R148 ;  /* 0x000000946b475220 */ /* 0x008fce0000410000 */
[----:B------:R-:W3:Y:S01]  /*0fe0*/  @P5 LDC R146, c[0x0][0x40c] ;  /* 0x00010300ff925b82 */ /* 0x000ee20000000800 */
[----:B0-----:R-:W-:Y:S01]  /*0ff0*/  @P5 FMUL.FTZ R64, R139, R140 ;  /* 0x0000008c8b405220 */ /* 0x001fe20000410000 */
[----:B-1----:R-:W-:Y:S01]  /*1000*/  @P5 FMUL.FTZ R66, R141, R142 ;  /* 0x0000008e8d425220 */ /* 0x002fe20000410000 */
[----:B--2---:R-:W-:Y:S01]  /*1010*/  @P5 FMUL.FTZ R68, R143, R144 ;  /* 0x000000908f445220 */ /* 0x004fe20000410000 */
[----:B---3--:R-:W-:-:S07]  /*1020*/  @P5 FMUL.FTZ R70, R145, R146 ;  /* 0x0000009291465220 */ /* 0x008fce0000410000 */
.L_x_10150:
[----:B------:R-:W0:Y:S01]  /*1030*/  LDC.64 R140, c[0x0][0x3a8] ;  /* 0x0000ea00ff8c7b82 */ /* 0x000e220000000a00 */
[----:B------:R-:W-:Y:S01]  /*1040*/  IADD3 R106, PT, PT, R106, 0x80, RZ ;  /* 0x000000806a6a7810 */ /* 0x000fe20007ffe0ff */
[C---:B0-----:R-:W-:Y:S01]  /*1050*/  IMAD.WIDE.U32 R140, R105.reuse, 0x20, R140 ;  /* 0x00000020698c7825 */ /* 0x041fe200078e008c */
[----:B------:R-:W-:-:S04]  /*1060*/  IADD3 R105, PT, PT, R105, 0x80, RZ ;  /* 0x0000008069697810 */ /* 0x000fc80007ffe0ff */
[----:B------:R0:W-:Y:S04]  /*1070*/  STG.E.128 desc[UR6][R140.64], R64 ;  /* 0x000000408c007986 */ /* 0x0001e8000c101d06 */
[----:B------:R0:W-:Y:S02]  /*1080*/  STG.E.128 desc[UR6][R140.64+0x10], R68 ;  /* 0x000010448c007986 */ /* 0x0001e4000c101d06 */
.L_x_10147:
[----:B------:R-:W-:Y:S05]  /*1090*/  BSYNC.RECONVERGENT B0 ;  /* 0x0000000000007941 */ /* 0x000fea0003800200 */
.L_x_10146:
        /* <DEDUP_REMOVED lines=9> */
.L_x_10153:
[----:B-----5:R-:W-:Y:S02]  /*1130*/  PRMT R72, R63, 0x7632, R72 ;  /* 0x000076323f487816 */ /* 0x020fe40000000048 */
[----:B------:R-:W-:Y:S02]  /*1140*/  PRMT R73, R62, 0x7632, R73 ;  /* 0x000076323e497816 */ /* 0x000fe40000000049 */
[----:B------:R-:W-:Y:S02]  /*1150*/  PRMT R74, R61, 0x7632, R74 ;  /* 0x000076323d4a7816 */ /* 0x000fe4000000004a */
[----:B------:R-:W-:Y:S01]  /*1160*/  PRMT R75, R60, 0x7632, R75 ;  /* 0x000076323c4b7816 */ /* 0x000fe2000000004b */
[----:B------:R-:W-:Y:S06]  /*1170*/  BRA.U !UP0, `(.L_x_10154) ;  /* 0x0000000108887547 */ /* 0x000fec000b800000 */
[----:B0-----:R-:W0:Y:S02]  /*1180*/  LDC.64 R140, c[0x0][0x3a0] ;  /* 0x0000e800ff8c7b82 */ /* 0x001e240000000a00 */
[----:B0-----:R-:W-:-:S05]  /*1190*/  IMAD.WIDE.U32 R140, R105, 0x20, R140 ;  /* 0x00000020698c7825 */ /* 0x001fca00078e008c */
[----:B------:R-:W2:Y:S04]  /*11a0*/  LDG.E.128 R72, desc[UR6][R140.64] ;  /* 0x000000068c487981 */ /* 0x000ea8000c1e1d00 */
[----:B------:R0:W3:Y:S01]  /*11b0*/  LDG.E.128 R76, desc[UR6][R140.64+0x10] ;  /* 0x000010068c4c7981 */ /* 0x0000e2000c1e1d00 */
[----:B------:R-:W-:-:S13]  /*11c0*/  ISETP.GT.AND P2, PT, R104, RZ, PT ;  /* 0x000000ff6800720c */ /* 0x000fda0003f44270 */
[----:B------:R-:W2:Y:S01]  /*11d0*/  @P2 LDC R139, c[0x0][0x40c] ;  /* 0x00010300ff8b2b82 */ /* 0x000ea20000000800 */
[----:B------:R-:W-:Y:S02]  /*11e0*/  @P2 SHF.L.U32 R107, R60, 0x10, RZ ;  /* 0x000000103c6b2819 */ /* 0x000fe400000006ff */
[----:B------:R-:W-:Y:S02]  /*11f0*/  @P2 SHF.L.U32 R145, R61, 0x10, RZ ;  /* 0x000000103d912819 */ /* 0x000fe400000006ff */
[----:B0-----:R-:W-:-:S03]  /*1200*/  @P2 SHF.L.U32 R141, R62, 0x10, RZ ;  /* 0x000000103e8d2819 */ /* 0x001fc600000006ff */
[----:B------:R-:W0:Y:S08]  /*1210*/  @P2 LDC R143, c[0x0][0x40c] ;  /* 0x00010300ff8f2b82 */ /* 0x000e300000000800 */
[----:B------:R-:W1:Y:S08]  /*1220*/  @P2 LDC R146, c[0x0][0x40c] ;  /* 0x00010300ff922b82 */ /* 0x000e700000000800 */
[----:B------:R-:W4:Y:S08]  /*1230*/  @P2 LDC R144, c[0x0][0x40c] ;  /* 0x00010300ff902b82 */ /* 0x000f300000000800 */
[----:B------:R-:W3:Y:S08]  /*1240*/  @P2 LDC R147, c[0x0][0x40c] ;  /* 0x00010300ff932b82 */ /* 0x000ef00000000800 */
[----:B------:R-:W5:Y:S08]  /*1250*/  @P2 LDC R148, c[0x0][0x40c] ;  /* 0x00010300ff942b82 */ /* 0x000f700000000800 */
[----:B------:R-:W5:Y:S08]  /*1260*/  @P2 LDC R149, c[0x0][0x40c] ;  /* 0x00010300ff952b82 */ /* 0x000f700000000800 */
[----:B------:R-:W5:Y:S01]  /*1270*/  @P2 LDC R150, c[0x0][0x40c] ;  /* 0x00010300ff962b82 */ /* 0x000f620000000800 */
[----:B--2---:R-:W-:Y:S01]  /*1280*/  @P2 FFMA.FTZ R72, R107, R139, R72 ;  /* 0x0000008b6b482223 */ /* 0x004fe20000010048 */
[----:B------:R-:W-:Y:S01]  /*1290*/  @P2 PRMT R107, R60, 0x7632, R107 ;  /* 0x000076323c6b2816 */ /* 0x000fe2000000006b */
[----:B----4-:R-:W-:Y:S01]  /*12a0*/  @P2 FFMA.FTZ R74, R145, R144, R74 ;  /* 0x00000090914a2223 */ /* 0x010fe2000001004a */
[----:B------:R-:W-:Y:S01]  /*12b0*/  @P2 PRMT R139, R61, 0x7632, R139 ;  /* 0x000076323d8b2816 */ /* 0x000fe2000000008b */
[----:B---3--:R-:W-:Y:S01]  /*12c0*/  @P2 FFMA.FTZ R76, R141, R147, R76 ;  /* 0x000000938d4c2223 */ /* 0x008fe2000001004c */
[----:B------:R-:W-:-:S02]  /*12d0*/  @P2 SHF.L.U32 R140, R107, 0x10, RZ ;  /* 0x000000106b8c2819 */ /* 0x000fc400000006ff */
[----:B------:R-:W-:Y:S02]  /*12e0*/  @P2 SHF.L.U32 R142, R139, 0x10, RZ ;  /* 0x000000108b8e2819 */ /* 0x000fe400000006ff */
[----:B------:R-:W-:Y:S01]  /*12f0*/  @P2 PRMT R107, R62, 0x7632, R107 ;  /* 0x000076323e6b2816 */ /* 0x000fe2000000006b */
[----:B0-----:R-:W-:Y:S01]  /*1300*/  @P2 FFMA.FTZ R73, R140, R143, R73 ;  /* 0x0000008f8c492223 */ /* 0x001fe20000010049 */
[C---:B------:R-:W-:Y:S01]  /*1310*/  @P2 PRMT R139, R63.reuse, 0x7632, R139 ;  /* 0x000076323f8b2816 */ /* 0x040fe2000000008b */
[----:B-1----:R-:W-:Y:S01]  /*1320*/  @P2 FFMA.FTZ R75, R142, R146, R75 ;  /* 0x000000928e4b2223 */ /* 0x002fe2000001004b */
[----:B------:R-:W-:Y:S02]  /*1330*/  @P2 SHF.L.U32 R143, R63, 0x10, RZ ;  /* 0x000000103f8f2819 */ /* 0x000fe400000006ff */
[----:B------:R-:W-:Y:S02]  /*1340*/  @P2 SHF.L.U32 R140, R107, 0x10, RZ ;  /* 0x000000106b8c2819 */ /* 0x000fe400000006ff */
[----:B------:R-:W-:Y:S01]  /*1350*/  @P2 SHF.L.U32 R142, R139, 0x10, RZ ;  /* 0x000000108b8e2819 */ /* 0x000fe200000006ff */
[----:B-----5:R-:W-:-:S02]  /*1360*/  @P2 FFMA.FTZ R78, R143, R149, R78 ;  /* 0x000000958f4e2223 */ /* 0x020fc4000001004e */
[----:B------:R-:W-:Y:S02]  /*1370*/  @P2 FFMA.FTZ R77, R140, R148, R77 ;  /* 0x000000948c4d2223 */ /* 0x000fe4000001004d */
[----:B------:R-:W-:Y:S01]  /*1380*/  @P2 FFMA.FTZ R79, R142, R150, R79 ;  /* 0x000000968e4f2223 */ /* 0x000fe2000001004f */
[----:B------:R-:W-:Y:S06]  /*1390*/  BRA `(.L_x_10155) ;  /* 0x00000000007c7947 */ /* 0x000fec0003800000 */
.L_x_10154:
[----:B------:R-:W1:Y:S01]  /*13a0*/  @P5 LDC R107, c[0x0][0x40c] ;  /* 0x00010300ff6b5b82 */ /* 0x000e620000000800 */
[----:B------:R-:W-:Y:S01]  /*13b0*/  @P5 SHF.L.U32 R74, R74, 0x10, RZ ;  /* 0x000000104a4a5819 */ /* 0x000fe200000006ff */
[----:B------:R-:W-:Y:S01]  /*13c0*/  HFMA2 R77, -RZ, RZ, 0, 0 ;  /* 0x00000000ff4d7431 */ /* 0x000fe200000001ff */
[----:B------:R-:W-:Y:S01]  /*13d0*/  @P5 SHF.L.U32 R78, R73, 0x10, RZ ;  /* 0x00000010494e5819 */ /* 0x000fe200000006ff */
[----:B------:R-:W-:Y:S01]  /*13e0*/  IMAD.MOV.U32 R73, RZ, RZ, RZ ;  /* 0x000000ffff497224 */ /* 0x000fe200078e00ff */
[----:B------:R-:W-:Y:S02]  /*13f0*/  @P5 SHF.L.U32 R76, R75, 0x10, RZ ;  /* 0x000000104b4c5819 */ /* 0x000fe400000006ff */
[----:B------:R-:W-:Y:S01]  /*1400*/  MOV R75, RZ ;  /* 0x000000ff004b7202 */ /* 0x000fe20000000f00 */
[----:B------:R-:W2:Y:S01]  /*1410*/  @P5 LDC R139, c[0x0][0x40c] ;  /* 0x00010300ff8b5b82 */ /* 0x000ea20000000800 */
[----:B0-----:R-:W-:Y:S02]  /*1420*/  @P5 SHF.L.U32 R141, R61, 0x10, RZ ;  /* 0x000000103d8d5819 */ /* 0x001fe400000006ff */
[----:B------:R-:W-:-:S02]  /*1430*/  @P5 SHF.L.U32 R143, R62, 0x10, RZ ;  /* 0x000000103e8f5819 */ /* 0x000fc400000006ff */
[----:B------:R-:W-:-:S03]  /*1440*/  @P5 SHF.L.U32 R145, R63, 0x10, RZ ;  /* 0x000000103f915819 */ /* 0x000fc600000006ff */
[----:B------:R-:W0:Y:S08]  /*1450*/  @P5 LDC R79, c[0x0][0x40c] ;  /* 0x00010300ff4f5b82 */ /* 0x000e300000000800 */
[----:B------:R-:W3:Y:S01]  /*1460*/  @P5 LDC R148, c[0x0][0x40c] ;  /* 0x00010300ff945b82 */ /* 0x000ee20000000800 */
[----:B-1----:R-:W-:Y:S01]  /*1470*/  @P5 FMUL.FTZ R75, R74, R107 ;  /* 0x0000006b4a4b5220 */ /* 0x002fe20000410000 */
[----:B------:R-:W-:Y:S01]  /*1480*/  HFMA2 R74, -RZ, RZ, 0, 0 ;  /* 0x00000000ff4a7431 */ /* 0x000fe200000001ff */
[----:B------:R-:W-:-:S02]  /*1490*/  @P5 SHF.L.U32 R107, R72, 0x10, RZ ;  /* 0x00000010486b5819 */ /* 0x000fc400000006ff */
[----:B------:R-:W-:-:S03]  /*14a0*/  MOV R72, RZ ;  /* 0x000000ff00487202 */ /* 0x000fc60000000f00 */
[----:B------:R-:W1:Y:S01]  /*14b0*/  @P5 LDC R140, c[0x0][0x40c] ;  /* 0x00010300ff8c5b82 */ /* 0x000e620000000800 */
[----:B--2---:R-:W-:Y:S01]  /*14c0*/  @P5 FMUL.FTZ R77, R78, R139 ;  /* 0x0000008b4e4d5220 */ /* 0x004fe20000410000 */
[----:B------:R-:W-:-:S06]  /*14d0*/  @P5 SHF.L.U32 R139, R60, 0x10, RZ ;  /* 0x000000103c8b5819 */ /* 0x000fcc00000006ff */
[----:B------:R-:W2:Y:S01]  /*14e0*/  @P5 LDC R142, c[0x0][0x40c] ;  /* 0x00010300ff8e5b82 */ /* 0x000ea20000000800 */
[----:B0-----:R-:W-:Y:S01]  /*14f0*/  @P5 FMUL.FTZ R73, R76, R79 ;  /* 0x0000004f4c495220 */ /* 0x001fe20000410000 */
[----:B------:R-:W-:Y:S02]  /*1500*/  CS2R R78, SRZ ;  /* 0x00000000004e7805 */ /* 0x000fe4000001ff00 */
[----:B------:R-:W-:-:S04]  /*1510*/  MOV R76, RZ ;  /* 0x000000ff004c7202 */ /* 0x000fc80000000f00 */
[----:B------:R-:W0:Y:S01]  /*1520*/  @P5 LDC R144, c[0x0][0x40c] ;  /* 0x00010300ff905b82 */ /* 0x000e220000000800 */
[----:B---3--:R-:W-:-:S07]  /*1530*/  @P5 FMUL.FTZ R79, R107, R148 ;  /* 0x000000946b4f5220 */ /* 0x008fce0000410000 */
[----:B------:R-:W3:Y:S01]  /*1540*/  @P5 LDC R146, c[0x0][0x40c] ;  /* 0x00010300ff925b82 */ /* 0x000ee20000000800 */
[----:B-1----:R-:W-:Y:S01]  /*1550*/  @P5 FMUL.FTZ R72, R139, R140 ;  /* 0x0000008c8b485220 */ /* 0x002fe20000410000 */
[----:B--2---:R-:W-:Y:S01]  /*1560*/  @P5 FMUL.FTZ R74, R141, R142 ;  /* 0x0000008e8d4a5220 */ /* 0x004fe20000410000 */
[----:B0-----:R-:W-:Y:S01]  /*1570*/  @P5 FMUL.FTZ R76, R143, R144 ;  /* 0x000000908f4c5220 */ /* 0x001fe20000410000 */
[----:B---3--:R-:W-:-:S07]  /*1580*/  @P5 FMUL.FTZ R78, R145, R146 ;  /* 0x00000092914e5220 */ /* 0x008fce0000410000 */
.L_x_10155:
[----:B------:R-:W0:Y:S01]  /*1590*/  LDC.64 R140, c[0x0][0x3a8] ;  /* 0x0000ea00ff8c7b82 */ /* 0x000e220000000a00 */
[----:B------:R-:W-:Y:S01]  /*15a0*/  IADD3 R106, PT, PT, R106, 0x80, RZ ;  /* 0x000000806a6a7810 */ /* 0x000fe20007ffe0ff */
[C---:B0-----:R-:W-:Y:S01]  /*15b0*/  IMAD.WIDE.U32 R140, R105.reuse, 0x20, R140 ;  /* 0x00000020698c7825 */ /* 0x041fe200078e008c */
[----:B------:R-:W-:-:S04]  /*15c0*/  IADD3 R105, PT, PT, R105, 0x80, RZ ;  /* 0x0000008069697810 */ /* 0x000fc80007ffe0ff */
[----:B------:R1:W-:Y:S04]  /*15d0*/  STG.E.128 desc[UR6][R140.64], R72 ;  /* 0x000000488c007986 */ /* 0x0003e8000c101d06 */
[----:B------:R1:W-:Y:S02]  /*15e0*/  STG.E.128 desc[UR6][R140.64+0x10], R76 ;  /* 0x0000104c8c007986 */ /* 0x0003e4000c101d06 */
.L_x_10152:
[----:B------:R-:W-:Y:S05]  /*15f0*/  BSYNC.RECONVERGENT B0 ;  /* 0x0000000000007941 */ /* 0x000fea0003800200 */
.L_x_10151:
        /* <DEDUP_REMOVED lines=9> */
.L_x_10158:
[----:B-----5:R-:W-:Y:S02]  /*1690*/  PRMT R80, R63, 0x7632, R80 ;  /* 0x000076323f507816 */ /* 0x020fe40000000050 */
[----:B------:R-:W-:Y:S02]  /*16a0*/  PRMT R81, R62, 0x7632, R81 ;  /* 0x000076323e517816 */ /* 0x000fe40000000051 */
[----:B------:R-:W-:Y:S02]  /*16b0*/  PRMT R82, R61, 0x7632, R82 ;  /* 0x000076323d527816 */ /* 0x000fe40000000052 */
[----:B------:R-:W-:Y:S01]  /*16c0*/  PRMT R83, R60, 0x7632, R83 ;  /* 0x000076323c537816 */ /* 0x000fe20000000053 */
[----:B------:R-:W-:Y:S06]  /*16d0*/  BRA.U !UP0, `(.L_x_10159) ;  /* 0x0000000108887547 */ /* 0x000fec000b800000 */
[----:B01----:R-:W0:Y:S02]  /*16e0*/  LDC.64 R140, c[0x0][0x3a0] ;  /* 0x0000e800ff8c7b82 */ /* 0x003e240000000a00 */
        /* <DEDUP_REMOVED lines=26> */
[----:B------:R-:W-:Y:S01]  /*1890*/  @P3 SHF.L.U32 R143, R63, 0x10, RZ ;  /* 0x000000103f8f3819 */ /* 0x000fe200000006ff */
[----:B------:R-:W-:Y:S01]  /*18a0*/  @P3 IMAD.U32 R140, R107, 0x10000, RZ ;  /* 0x000100006b8c3824 */ /* 0x000fe200078e00ff */
[----:B------:R-:W-:-:S03]  /*18b0*/  @P3 SHF.L.U32 R142, R139, 0x10, RZ ;  /* 0x000000108b8e3819 */ /* 0x000fc600000006ff */
[----:B-----5:R-:W-:Y:S01]  /*18c0*/  @P3 FFMA.FTZ R85, R140, R148, R85 ;  /* 0x000000948c553223 */ /* 0x020fe20000010055 */
[----:B------:R-:W-:Y:S01]  /*18d0*/  @P3 FFMA.FTZ R86, R143, R149, R86 ;  /* 0x000000958f563223 */ /* 0x000fe20000010056 */
[----:B------:R-:W-:Y:S01]  /*18e0*/  @P3 FFMA.FTZ R87, R142, R150, R87 ;  /* 0x000000968e573223 */ /* 0x000fe20000010057 */
[----:B------:R-:W-:Y:S06]  /*18f0*/  BRA `(.L_x_10160) ;  /* 0x00000000007c7947 */ /* 0x000fec0003800000 */
.L_x_10159:
[----:B------:R-:W2:Y:S01]  /*1900*/  @P5 LDC R107, c[0x0][0x40c] ;  /* 0x00010300ff6b5b82 */ /* 0x000ea20000000800 */
[----:B------:R-:W-:Y:S01]  /*1910*/  @P5 SHF.L.U32 R82, R82, 0x10, RZ ;  /* 0x0000001052525819 */ /* 0x000fe200000006ff */
[----:B------:R-:W-:Y:S01]  /*1920*/  HFMA2 R85, -RZ, RZ, 0, 0 ;  /* 0x00000000ff557431 */ /* 0x000fe200000001ff */
[----:B------:R-:W-:Y:S01]  /*1930*/  @P5 SHF.L.U32 R86, R81, 0x10, RZ ;  /* 0x0000001051565819 */ /* 0x000fe200000006ff */
[----:B------:R-:W-:Y:S01]  /*1940*/  HFMA2 R81, -RZ, RZ, 0, 0 ;  /* 0x00000000ff517431 */ /* 0x000fe200000001ff */
[----:B------:R-:W-:Y:S02]  /*1950*/  @P5 SHF.L.U32 R84, R83, 0x10, RZ ;  /* 0x0000001053545819 */ /* 0x000fe400000006ff */
[----:B------:R-:W-:Y:S01]  /*1960*/  MOV R83, RZ ;  /* 0x000000ff00537202 */ /* 0x000fe20000000f00 */
[----:B------:R-:W3:Y:S01]  /*1970*/  @P5 LDC R139, c[0x0][0x40c] ;  /* 0x00010300ff8b5b82 */ /* 0x000ee20000000800 */
[----:B01----:R-:W-:Y:S02]  /*1980*/  @P5 SHF.L.U32 R141, R61, 0x10, RZ ;  /* 0x000000103d8d5819 */ /* 0x003fe400000006ff */
[----:B------:R-:W-:-:S02]  /*1990*/  @P5 SHF.L.U32 R143, R62, 0x10, RZ ;  /* 0x000000103e8f5819 */ /* 0x000fc400000006ff */
[----:B------:R-:W-:-:S03]  /*19a0*/  @P5 SHF.L.U32 R145, R63, 0x10, RZ ;  /* 0x000000103f915819 */ /* 0x000fc600000006ff */
[----:B------:R-:W0:Y:S08]  /*19b0*/  @P5 LDC R87, c[0x0][0x40c] ;  /* 0x00010300ff575b82 */ /* 0x000e300000000800 */
[----:B------:R-:W1:Y:S01]  /*19c0*/  @P5 LDC R148, c[0x0][0x40c] ;  /* 0x00010300ff945b82 */ /* 0x000e620000000800 */
[----:B--2---:R-:W-:Y:S01]  /*19d0*/  @P5 FMUL.FTZ R83, R82, R107 ;  /* 0x0000006b52535220 */ /* 0x004fe20000410000 */
[----:B------:R-:W-:Y:S01]  /*19e0*/  HFMA2 R82, -RZ, RZ, 0, 0 ;  /* 0x00000000ff527431 */ /* 0x000fe200000001ff */
[----:B------:R-:W-:-:S02]  /*19f0*/  @P5 SHF.L.U32 R107, R80, 0x10, RZ ;  /* 0x00000010506b5819 */ /* 0x000fc400000006ff */
[----:B------:R-:W-:-:S03]  /*1a00*/  MOV R80, RZ ;  /* 0x000000ff00507202 */ /* 0x000fc60000000f00 */
[----:B------:R-:W2:Y:S01]  /*1a10*/  @P5 LDC R140, c[0x0][0x40c] ;  /* 0x00010300ff8c5b82 */ /* 0x000ea20000000800 */
[----:B---3--:R-:W-:Y:S01]  /*1a20*/  @P5 FMUL.FTZ R85, R86, R139 ;  /* 0x0000008b56555220 */ /* 0x008fe20000410000 */
[----:B------:R-:W-:-:S06]  /*1a30*/  @P5 SHF.L.U32 R139, R60, 0x10, RZ ;  /* 0x000000103c8b5819 */ /* 0x000fcc00000006ff */
[----:B------:R-:W3:Y:S01]  /*1a40*/  @P5 LDC R142, c[0x0][0x40c] ;  /* 0x00010300ff8e5b82 */ /* 0x000ee20000000800 */
[----:B0-----:R-:W-:Y:S01]  /*1a50*/  @P5 FMUL.FTZ R81, R84, R87 ;  /* 0x0000005754515220 */ /* 0x001fe20000410000 */
[----:B------:R-:W-:Y:S02]  /*1a60*/  CS2R R86, SRZ ;  /* 0x0000000000567805 */ /* 0x000fe4000001ff00 */
[----:B------:R-:W-:-:S04]  /*1a70*/  MOV R84, RZ ;  /* 0x000000ff00547202 */ /* 0x000fc80000000f00 */
[----:B------:R-:W0:Y:S01]  /*1a80*/  @P5 LDC R144, c[0x0][0x40c] ;  /* 0x00010300ff905b82 */ /* 0x000e220000000800 */
[----:B-1----:R-:W-:-:S07]  /*1a90*/  @P5 FMUL.FTZ R87, R107, R148 ;  /* 0x000000946b575220 */ /* 0x002fce0000410000 */
[----:B------:R-:W1:Y:S01]  /*1aa0*/  @P5 LDC R146, c[0x0][0x40c] ;  /* 0x00010300ff925b82 */ /* 0x000e620000000800 */
[----:B--2---:R-:W-:Y:S01]  /*1ab0*/  @P5 FMUL.FTZ R80, R139, R140 ;  /* 0x0000008c8b505220 */ /* 0x004fe20000410000 */
[----:B---3--:R-:W-:Y:S01]  /*1ac0*/  @P5 FMUL.FTZ R82, R141, R142 ;  /* 0x0000008e8d525220 */ /* 0x008fe20000410000 */
[----:B0-----:R-:W-:Y:S01]  /*1ad0*/  @P5 FMUL.FTZ R84, R143, R144 ;  /* 0x000000908f545220 */ /* 0x001fe20000410000 */
[----:B-1----:R-:W-:-:S07]  /*1ae0*/  @P5 FMUL.FTZ R86, R145, R146 ;  /* 0x0000009291565220 */ /* 0x002fce0000410000 */
.L_x_10160:
[----:B------:R-:W0:Y:S01]  /*1af0*/  LDC.64 R140, c[0x0][0x3a8] ;  /* 0x0000ea00ff8c7b82 */ /* 0x000e220000000a00 */
[----:B------:R-:W-:Y:S01]  /*1b00*/  IADD3 R106, PT, PT, R106, 0x80, RZ ;  /* 0x000000806a6a7810 */ /* 0x000fe20007ffe0ff */
[C---:B0-----:R-:W-:Y:S01]  /*1b10*/  IMAD.WIDE.U32 R140, R105.reuse, 0x20, R140 ;  /* 0x00000020698c7825 */ /* 0x041fe200078e008c */
[----:B------:R-:W-:-:S04]  /*1b20*/  IADD3 R105, PT, PT, R105, 0x80, RZ ;  /* 0x0000008069697810 */ /* 0x000fc80007ffe0ff */
[----:B------:R2:W-:Y:S04]  /*1b30*/  STG.E.128 desc[UR6][R140.64], R80 ;  /* 0x000000508c007986 */ /* 0x0005e8000c101d06 */
[----:B------:R2:W-:Y:S02]  /*1b40*/  STG.E.128 desc[UR6][R140.64+0x10], R84 ;  /* 0x000010548c007986 */ /* 0x0005e4000c101d06 */
.L_x_10157:
[----:B------:R-:W-:Y:S05]  /*1b50*/  BSYNC.RECONVERGENT B0 ;  /* 0x0000000000007941 */ /* 0x000fea0003800200 */
.L_x_10156:
        /* <DEDUP_REMOVED lines=9> */
.L_x_10163:
[----:B-----5:R-:W-:Y:S02]  /*1bf0*/  PRMT R88, R63, 0x7632, R88 ;  /* 0x000076323f587816 */ /* 0x020fe40000000058 */
[----:B------:R-:W-:Y:S02]  /*1c00*/  PRMT R89, R62, 0x7632, R89 ;  /* 0x000076323e597816 */ /* 0x000fe40000000059 */
[----:B------:R-:W-:Y:S02]  /*1c10*/  PRMT R90, R61, 0x7632, R90 ;  /* 0x000076323d5a7816 */ /* 0x000fe4000000005a */
[----:B------:R-:W-:Y:S01]  /*1c20*/  PRMT R91, R60, 0x7632, R91 ;  /* 0x000076323c5b7816 */ /* 0x000fe2000000005b */
[----:B------:R-:W-:Y:S06]  /*1c30*/  BRA.U !UP0, `(.L_x_10164) ;  /* 0x0000000108887547 */ /* 0x000fec000b800000 */
[----:B012---:R-:W0:Y:S02]  /*1c40*/  LDC.64 R140, c[0x0][0x3a0] ;  /* 0x0000e800ff8c7b82 */ /* 0x007e240000000a00 */
[----:B0-----:R-:W-:-:S05]  /*1c50*/  IMAD.WIDE.U32 R140, R105, 0x20, R140 ;  /* 0x00000020698c7825 */ /* 0x001fca00078e008c */
[----:B------:R-:W2:Y:S04]  /*1c60*/  LDG.E.128 R88, desc[UR6][R140.64] ;  /* 0x000000068c587981 */ /* 0x000ea8000c1e1d00 */
[----:B------:R0:W3:Y:S01]  /*1c70*/  LDG.E.128 R92, desc[UR6][R140.64+0x10] ;  /* 0x000010068c5c7981 */ /* 0x0000e2000c1e1d00 */
[----:B------:R-:W-:-:S13]  /*1c80*/  ISETP.GT.AND P4, PT, R104, RZ, PT ;  /* 0x000000ff6800720c */ /* 0x000fda0003f84270 */
[----:B------:R-:W2:Y:S01]  /*1c90*/  @P4 LDC R139, c[0x0][0x40c] ;  /* 0x00010300ff8b4b82 */ /* 0x000ea20000000800 */
[----:B------:R-:W-:Y:S01]  /*1ca0*/  @P4 SHF.L.U32 R107, R60, 0x10, RZ ;  /* 0x000000103c6b4819 */ /* 0x000fe200000006ff */
[----:B------:R-:W-:Y:S01]  /*1cb0*/  @P4 IMAD.U32 R145, R61, 0x10000, RZ ;  /* 0x000100003d914824 */ /* 0x000fe200078e00ff */
[----:B0-----:R-:W-:-:S05]  /*1cc0*/  @P4 SHF.L.U32 R141, R62, 0x10, RZ ;  /* 0x000000103e8d4819 */ /* 0x001fca00000006ff */
        /* <DEDUP_REMOVED lines=25> */
.L_x_10164:
[----:B------:R-:W3:Y:S01]  /*1e60*/  @P5 LDC R95, c[0x0][0x40c] ;  /* 0x00010300ff5f5b82 */ /* 0x000ee20000000800 */
[----:B------:R-:W-:Y:S01]  /*1e70*/  @P5 SHF.L.U32 R94, R89, 0x10, RZ ;  /* 0x00000010595e5819 */ /* 0x000fe200000006ff */
[----:B------:R-:W-:Y:S01]  /*1e80*/  HFMA2 R89, -RZ, RZ, 0, 0 ;  /* 0x00000000ff597431 */ /* 0x000fe200000001ff */
[----:B------:R-:W-:Y:S01]  /*1e90*/  @P5 SHF.L.U32 R92, R91, 0x10, RZ ;  /* 0x000000105b5c5819 */ /* 0x000fe200000006ff */
[----:B------:R-:W-:Y:S01]  /*1ea0*/  HFMA2 R93, -RZ, RZ, 0, 0 ;  /* 0x00000000ff5d7431 */ /* 0x000fe200000001ff */
[----:B------:R-:W-:Y:S02]  /*1eb0*/  @P5 SHF.L.U32 R90, R90, 0x10, RZ ;  /* 0x000000105a5a5819 */ /* 0x000fe400000006ff */
[----:B------:R-:W-:Y:S01]  /*1ec0*/  MOV R91, RZ ;  /* 0x000000ff005b7202 */ /* 0x000fe20000000f00 */
[----:B------:R-:W4:Y:S01]  /*1ed0*/  @P5 LDC R107, c[0x0][0x40c] ;  /* 0x00010300ff6b5b82 */ /* 0x000f220000000800 */
[----:B012---:R-:W-:Y:S02]  /*1ee0*/  @P5 SHF.L.U32 R141, R61, 0x10, RZ ;  /* 0x000000103d8d5819 */ /* 0x007fe400000006ff */
[----:B------:R-:W-:-:S02]  /*1ef0*/  @P5 SHF.L.U32 R143, R62, 0x10, RZ ;  /* 0x000000103e8f5819 */ /* 0x000fc400000006ff */
[----:B------:R-:W-:-:S03]  /*1f00*/  @P5 SHF.L.U32 R145, R63, 0x10, RZ ;  /* 0x000000103f915819 */ /* 0x000fc600000006ff */
[----:B------:R-:W0:Y:S08]  /*1f10*/  @P5 LDC R139, c[0x0][0x40c] ;  /* 0x00010300ff8b5b82 */ /* 0x000e300000000800 */
[----:B------:R-:W1:Y:S01]  /*1f20*/  @P5 LDC R148, c[0x0][0x40c] ;  /* 0x00010300ff945b82 */ /* 0x000e620000000800 */
[----:B---3--:R-:W-:Y:S01]  /*1f30*/  @P5 FMUL.FTZ R89, R92, R95 ;  /* 0x0000005f5c595220 */ /* 0x008fe20000410000 */
[----:B------:R-:W-:-:S06]  /*1f40*/  HFMA2 R92, -RZ, RZ, 0, 0 ;  /* 0x00000000ff5c7431 */ /* 0x000fcc00000001ff */
[----:B------:R-:W2:Y:S01]  /*1f50*/  @P5 LDC R140, c[0x0][0x40c] ;  /* 0x00010300ff8c5b82 */ /* 0x000ea20000000800 */
[----:B----4-:R-:W-:Y:S01]  /*1f60*/  @P5 FMUL.FTZ R91, R90, R107 ;  /* 0x0000006b5a5b5220 */ /* 0x010fe20000410000 */
[----:B------:R-:W-:Y:S01]  /*1f70*/  @P5 SHF.L.U32 R107, R88, 0x10, RZ ;  /* 0x00000010586b5819 */ /* 0x000fe200000006ff */
[----:B------:R-:W-:Y:S01]  /*1f80*/  IMAD.MOV.U32 R90, RZ, RZ, RZ ;  /* 0x000000ffff5a7224 */ /* 0x000fe200078e00ff */
[----:B------:R-:W-:-:S04]  /*1f90*/  MOV R88, RZ ;  /* 0x000000ff00587202 */ /* 0x000fc80000000f00 */
[----:B------:R-:W3:Y:S01]  /*1fa0*/  @P5 LDC R142, c[0x0][0x40c] ;  /* 0x00010300ff8e5b82 */ /* 0x000ee20000000800 */
[----:B0-----:R-:W-:Y:S01]  /*1fb0*/  @P5 FMUL.FTZ R93, R94, R139 ;  /* 0x0000008b5e5d5220 */ /* 0x001fe20000410000 */
[----:B------:R-:W-:Y:S02]  /*1fc0*/  @P5 SHF.L.U32 R139, R60, 0x10, RZ ;  /* 0x000000103c8b5819 */ /* 0x000fe400000006ff */
[----:B------:R-:W-:-:S04]  /*1fd0*/  CS2R R94, SRZ ;  /* 0x00000000005e7805 */ /* 0x000fc8000001ff00 */
[----:B------:R-:W0:Y:S01]  /*1fe0*/  @P5 LDC R144, c[0x0][0x40c] ;  /* 0x00010300ff905b82 */ /* 0x000e220000000800 */
[----:B-1----:R-:W-:-:S07]  /*1ff0*/  @P5 FMUL.FTZ R95, R107, R148 ;  /* 0x000000946b5f5220 */ /* 0x002fce0000410000 */
[----:B------:R-:W1:Y:S01]  /*2000*/  @P5 LDC R146, c[0x0][0x40c] ;  /* 0x00010300ff925b82 */ /* 0x000e620000000800 */
[----:B--2---:R-:W-:Y:S01]  /*2010*/  @P5 FMUL.FTZ R88, R139, R140 ;  /* 0x0000008c8b585220 */ /* 0x004fe20000410000 */
[----:B---3--:R-:W-:Y:S01]  /*2020*/  @P5 FMUL.FTZ R90, R141, R142 ;  /* 0x0000008e8d5a5220 */ /* 0x008fe20000410000 */
[----:B0-----:R-:W-:Y:S01]  /*2030*/  @P5 FMUL.FTZ R92, R143, R144 ;  /* 0x000000908f5c5220 */ /* 0x001fe20000410000 */
[----:B-1----:R-:W-:-:S07]  /*2040*/  @P5 FMUL.FTZ R94, R145, R146 ;  /* 0x00000092915e5220 */ /* 0x002fce0000410000 */
.L_x_10165:
[----:B------:R-:W0:Y:S01]  /*2050*/  LDC.64 R140, c[0x0][0x3a8] ;  /* 0x0000ea00ff8c7b82 */ /* 0x000e220000000a00 */
[----:B------:R-:W-:Y:S01]  /*2060*/  IADD3 R106, PT, PT, R106, 0x80, RZ ;  /* 0x000000806a6a7810 */ /* 0x000fe20007ffe0ff */
[C---:B0-----:R-:W-:Y:S01]  /*2070*/  IMAD.WIDE.U32 R140, R105.reuse, 0x20, R140 ;  /* 0x00000020698c7825 */ /* 0x041fe200078e008c */
[----:B------:R-:W-:-:S04]  /*2080*/  IADD3 R105, PT, PT, R105, 0x80, RZ ;  /* 0x0000008069697810 */ /* 0x000fc80007ffe0ff */
[----:B------:R3:W-:Y:S04]  /*2090*/  STG.E.128 desc[UR6][R140.64], R88 ;  /* 0x000000588c007986 */ /* 0x0007e8000c101d06 */
[----:B------:R3:W-:Y:S02]  /*20a0*/  STG.E.128 desc[UR6][R140.64+0x10], R92 ;  /* 0x0000105c8c007986 */ /* 0x0007e4000c101d06 */
.L_x_10162:
[----:B------:R-:W-:Y:S05]  /*20b0*/  BSYNC.RECONVERGENT B0 ;  /* 0x0000000000007941 */ /* 0x000fea0003800200 */
.L_x_10161:
        /* <DEDUP_REMOVED lines=9> */
.L_x_10168:
[----:B-----5:R-:W-:Y:S02]  /*2150*/  PRMT R96, R63, 0x7632, R96 ;  /* 0x000076323f607816 */ /* 0x020fe40000000060 */
[----:B------:R-:W-:Y:S02]  /*2160*/  PRMT R97, R62, 0x7632, R97 ;  /* 0x000076323e617816 */ /* 0x000fe40000000061 */
[----:B------:R-:W-:Y:S02]  /*2170*/  PRMT R98, R61, 0x7632, R98 ;  /* 0x000076323d627816 */ /* 0x000fe40000000062 */
[----:B------:R-:W-:Y:S01]  /*2180*/  PRMT R99, R60, 0x7632, R99 ;  /* 0x000076323c637816 */ /* 0x000fe20000000063 */
[----:B------:R-:W-:Y:S06]  /*2190*/  BRA.U !UP0, `(.L_x_10169) ;  /* 0x0000000108887547 */ /* 0x000fec000b800000 */
[----:B------:R-:W4:Y:S02]  /*21a0*/  LDC.64 R106, c[0x0][0x3a0] ;  /* 0x0000e800ff6a7b82 */ /* 0x000f240000000a00 */
[----:B----4-:R-:W-:-:S05]  /*21b0*/  IMAD.WIDE.U32 R106, R105, 0x20, R106 ;  /* 0x00000020696a7825 */ /* 0x010fca00078e006a */
[----:B------:R-:W4:Y:S04]  /*21c0*/  LDG.E.128 R96, desc[UR6][R106.64] ;  /* 0x000000066a607981 */ /* 0x000f28000c1e1d00 */
[----:B------:R5:W4:Y:S01]  /*21d0*/  LDG.E.128 R100, desc[UR6][R106.64+0x10] ;  /* 0x000010066a647981 */ /* 0x000b22000c1e1d00 */
[----:B------:R-:W-:-:S13]  /*21e0*/  ISETP.GT.AND P5, PT, R104, RZ, PT ;  /* 0x000000ff6800720c */ /* 0x000fda0003fa4270 */
[----:B0123--:R-:W4:Y:S01]  /*21f0*/  @P5 LDC R141, c[0x0][0x40c] ;  /* 0x00010300ff8d5b82 */ /* 0x00ff220000000800 */
[C---:B------:R-:W-:Y:S02]  /*2200*/  @P5 PRMT R104, R60.reuse, 0x7632, R104 ;  /* 0x000076323c685816 */ /* 0x040fe40000000068 */
[----:B------:R-:W-:Y:S02]  /*2210*/  @P5 SHF.L.U32 R139, R60, 0x10, RZ ;  /* 0x000000103c8b5819 */ /* 0x000fe400000006ff */
[----:B------:R-:W-:Y:S02]  /*2220*/  @P5 SHF.L.U32 R104, R104, 0x10, RZ ;  /* 0x0000001068685819 */ /* 0x000fe400000006ff */
[----:B-----5:R-:W-:Y:S01]  /*2230*/  @P5 PRMT R106, R62, 0x7632, R106 ;  /* 0x000076323e6a5816 */ /* 0x020fe2000000006a */
[----:B------:R-:W0:Y:S01]  /*2240*/  @P5 LDC R140, c[0x0][0x40c] ;  /* 0x00010300ff8c5b82 */ /* 0x000e220000000800 */
[----:B------:R-:W-:Y:S02]  /*2250*/  @P5 PRMT R107, R63, 0x7632, R107 ;  /* 0x000076323f6b5816 */ /* 0x000fe4000000006b */
[----:B------:R-:W-:-:S02]  /*2260*/  @P5 SHF.L.U32 R143, R61, 0x10, RZ ;  /* 0x000000103d8f5819 */ /* 0x000fc400000006ff */
[----:B------:R-:W-:-:S03]  /*2270*/  @P5 SHF.L.U32 R106, R106, 0x10, RZ ;  /* 0x000000106a6a5819 */ /* 0x000fc600000006ff */
[----:B------:R-:W1:Y:S08]  /*2280*/  @P5 LDC R142, c[0x0][0x40c] ;  /* 0x00010300ff8e5b82 */ /* 0x000e700000000800 */
[----:B------:R-:W2:Y:S08]  /*2290*/  @P5 LDC R144, c[0x0][0x40c] ;  /* 0x00010300ff905b82 */ /* 0x000eb00000000800 */
[----:B------:R-:W3:Y:S08]  /*22a0*/  @P5 LDC R145, c[0x0][0x40c] ;  /* 0x00010300ff915b82 */ /* 0x000ef00000000800 */
[----:B------:R-:W5:Y:S08]  /*22b0*/  @P5 LDC R146, c[0x0][0x40c] ;  /* 0x00010300ff925b82 */ /* 0x000f700000000800 */
[----:B------:R-:W2:Y:S08]  /*22c0*/  @P5 LDC R147, c[0x0][0x40c] ;  /* 0x00010300ff935b82 */ /* 0x000eb00000000800 */
[----:B------:R-:W2:Y:S01]  /*22d0*/  @P5 LDC R148, c[0x0][0x40c] ;  /* 0x00010300ff945b82 */ /* 0x000ea20000000800 */
[----:B----4-:R-:W-:Y:S01]  /*22e0*/  @P5 FFMA.FTZ R97, R104, R141, R97 ;  /* 0x0000008d68615223 */ /* 0x010fe20000010061 */
[----:B------:R-:W-:Y:S01]  /*22f0*/  @P5 PRMT R104, R61, 0x7632, R104 ;  /* 0x000076323d685816 */ /* 0x000fe20000000068 */
[----:B0-----:R-:W-:Y:S01]  /*2300*/  @P5 FFMA.FTZ R96, R139, R140, R96 ;  /* 0x0000008c8b605223 */ /* 0x001fe20000010060 */
[----:B------:R-:W-:Y:S01]  /*2310*/  @P5 SHF.L.U32 R139, R62, 0x10, RZ ;  /* 0x000000103e8b5819 */ /* 0x000fe200000006ff */
[----:B-1----:R-:W-:Y:S01]  /*2320*/  @P5 FFMA.FTZ R98, R143, R142, R98 ;  /* 0x0000008e8f625223 */ /* 0x002fe20000010062 */
[----:B------:R-:W-:Y:S01]  /*2330*/  @P5 SHF.L.U32 R141, R63, 0x10, RZ ;  /* 0x000000103f8d5819 */ /* 0x000fe200000006ff */
[----:B-----5:R-:W-:Y:S01]  /*2340*/  @P5 FFMA.FTZ R101, R106, R146, R101 ;  /* 0x000000926a655223 */ /* 0x020fe20000010065 */
[----:B------:R-:W-:Y:S01]  /*2350*/  @P5 SHF.L.U32 R104, R104, 0x10, RZ ;  /* 0x0000001068685819 */ /* 0x000fe200000006ff */
[----:B---3--:R-:W-:Y:S01]  /*2360*/  @P5 FFMA.FTZ R100, R139, R145, R100 ;  /* 0x000000918b645223 */ /* 0x008fe20000010064 */
[----:B------:R-:W-:Y:S01]  /*2370*/  @P5 SHF.L.U32 R140, R107, 0x10, RZ ;  /* 0x000000106b8c5819 */ /* 0x000fe200000006ff */
[----:B--2---:R-:W-:-:S02]  /*2380*/  @P5 FFMA.FTZ R102, R141, R147, R102 ;  /* 0x000000938d665223 */ /* 0x004fc40000010066 */
[----:B------:R-:W-:Y:S02]  /*2390*/  @P5 FFMA.FTZ R99, R104, R144, R99 ;  /* 0x0000009068635223 */ /* 0x000fe40000010063 */
[----:B------:R-:W-:Y:S01]  /*23a0*/  @P5 FFMA.FTZ R103, R140, R148, R103 ;  /* 0x000000948c675223 */ /* 0x000fe20000010067 */
[----:B------:R-:W-:Y:S06]  /*23b0*/  BRA `(.L_x_10170) ;  /* 0x00000000007c7947 */ /* 0x000fec0003800000 */
.L_x_10169:
[----:B------:R-:W4:Y:S01]  /*23c0*/  @P5 LDC R103, c[0x0][0x40c] ;  /* 0x00010300ff675b82 */ /* 0x000f220000000800 */
[----:B------:R-:W-:Y:S01]  /*23d0*/  @P5 SHF.L.U32 R100, R99, 0x10, RZ ;  /* 0x0000001063645819 */ /* 0x000fe200000006ff */
[----:B------:R-:W-:Y:S01]  /*23e0*/  HFMA2 R99, -RZ, RZ, 0, 0 ;  /* 0x00000000ff637431 */ /* 0x000fe200000001ff */
[----:B------:R-:W-:Y:S01]  /*23f0*/  @P5 SHF.L.U32 R98, R98, 0x10, RZ ;  /* 0x0000001062625819 */ /* 0x000fe200000006ff */
[----:B------:R-:W-:Y:S01]  /*2400*/  @P5 IMAD.U32 R106, R60, 0x10000, RZ ;  /* 0x000100003c6a5824 */ /* 0x000fe200078e00ff */
[----:B------:R-:W-:Y:S02]  /*2410*/  @P5 SHF.L.U32 R102, R97, 0x10, RZ ;  /* 0x0000001061665819 */ /* 0x000fe400000006ff */
[----:B------:R-:W-:Y:S01]  /*2420*/  MOV R97, RZ ;  /* 0x000000ff00617202 */ /* 0x000fe20000000f00 */
[----:B------:R-:W5:Y:S01]  /*2430*/  @P5 LDC R139, c[0x0][0x40c] ;  /* 0x00010300ff8b5b82 */ /* 0x000f620000000800 */
[----:B------:R-:W-:Y:S02]  /*2440*/  MOV R101, RZ ;  /* 0x000000ff00657202 */ /* 0x000fe40000000f00 */
[----:B------:R-:W-:Y:S01]  /*2450*/  @P5 SHF.L.U32 R104, R96, 0x10, RZ ;  /* 0x0000001060685819 */ /* 0x000fe200000006ff */
[----:B------:R-:W-:Y:S01]  /*2460*/  HFMA2 R96, -RZ, RZ, 0, 0 ;  /* 0x00000000ff607431 */ /* 0x000fe200000001ff */
[----:B------:R-:W-:-:S03]  /*2470*/  @P5 SHF.L.U32 R143, R63, 0x10, RZ ;  /* 0x000000103f8f5819 */ /* 0x000fc600000006ff */
[----:B0123--:R-:W0:Y:S08]  /*2480*/  @P5 LDC R141, c[0x0][0x40c] ;  /* 0x00010300ff8d5b82 */ /* 0x00fe300000000800 */
[----:B------:R-:W1:Y:S01]  /*2490*/  @P5 LDC R145, c[0x0][0x40c] ;  /* 0x00010300ff915b82 */ /* 0x000e620000000800 */
[----:B----4-:R-:W-:Y:S01]  /*24a0*/  @P5 FMUL.FTZ R97, R100, R103 ;  /* 0x0000006764615220 */ /* 0x010fe20000410000 */
[----:B------:R-:W-:-:S06]  /*24b0*/  HFMA2 R100, -RZ, RZ, 0, 0 ;  /* 0x00000000ff647431 */ /* 0x000fcc00000001ff */
[----:B------:R-:W2:Y:S01]  /*24c0*/  @P5 LDC R107, c[0x0][0x40c] ;  /* 0x00010300ff6b5b82 */ /* 0x000ea20000000800 */
[----:B-----5:R-:W-:Y:S01]  /*24d0*/  @P5 FMUL.FTZ R99, R98, R139 ;  /* 0x0000008b62635220 */ /* 0x020fe20000410000 */
[----:B------:R-:W-:Y:S02]  /*24e0*/  @P5 SHF.L.U32 R139, R61, 0x10, RZ ;  /* 0x000000103d8b5819 */ /* 0x000fe400000006ff */
        /* <DEDUP_REMOVED lines=12> */
.L_x_10170:
[----:B------:R-:W0:Y:S02]  /*25b0*/  LDC.64 R106, c[0x0][0x3a8] ;  /* 0x0000ea00ff6a7b82 */ /* 0x000e240000000a00 */
[----:B0-----:R-:W-:-:S05]  /*25c0*/  IMAD.WIDE.U32 R106, R105, 0x20, R106 ;  /* 0x00000020696a7825 */ /* 0x001fca00078e006a */
[----:B------:R4:W-:Y:S04]  /*25d0*/  STG.E.128 desc[UR6][R106.64], R96 ;  /* 0x000000606a007986 */ /* 0x0009e8000c101d06 */
[----:B------:R4:W-:Y:S02]  /*25e0*/  STG.E.128 desc[UR6][R106.64+0x10], R100 ;  /* 0x000010646a007986 */ /* 0x0009e4000c101d06 */
.L_x_10167:
[----:B------:R-:W-:Y:S05]  /*25f0*/  BSYNC.RECONVERGENT B0 ;  /* 0x0000000000007941 */ /* 0x000fea0003800200 */
.L_x_10166:
[----:B------:R-:W-:Y:S01]  /*2600*/  FADD.FTZ R104, RZ, R64 ;  /* 0x00000040ff687221 */ /* 0x000fe20000010000 */
[C---:B------:R-:W-:Y:S01]  /*2610*/  ISETP.GT.U32.AND P5, PT, R133.reuse, 0xff, PT ;  /* 0x000000ff8500780c */ /* 0x040fe20003fa4070 */
[----:B------:R-:W0:Y:S01]  /*2620*/  S2UR UR5, SR_CgaCtaId ;  /* 0x00000000000579c3 */ /* 0x000e220000008800 */
[----:B------:R-:W-:Y:S01]  /*2630*/  ISETP.GT.U32.AND P6, PT, R133, 0x17f, PT ;  /* 0x0000017f8500780c */ /* 0x000fe20003fc4070 */
[----:B------:R-:W-:Y:S01]  /*2640*/  FADD.FTZ R105, R65, R104 ;  /* 0x0000006841697221 */ /* 0x000fe20000010000 */
[----:B----4-:R-:W-:Y:S01]  /*2650*/  P2R R106, PR, RZ, 0x2 ;  /* 0x00000002ff6a7803 */ /* 0x010fe20000000000 */
        /* <DEDUP_REMOVED lines=51> */
[----:B------:R-:W1:Y:S02]  /*2990*/  SHFL.BFLY PT, R104, R139, 0x8, 0x1f ;  /* 0x0d001f008b687f89 */ /* 0x000e6400000e0000 */
[----:B-123--:R-:W-:-:S05]  /*29a0*/  FADD.FTZ R140, R139, R104 ;  /* 0x000000688b8c7221 */ /* 0x00efca0000010000 */
        /* <DEDUP_REMOVED lines=91> */
[----:B------:R-:W0:Y:S03]  /*2f60*/  SHFL.BFLY PT, R107, R106, 0x2, 0x1f ;  /* 0x0c401f006a6b7f89 */ /* 0x000e2600000e0000 */
[----:B------:R-:W-:Y:S01]  /*2f70*/  @!P5 LOP3.LUT R141, R105, 0x18, RZ, 0xc0, !PT ;  /* 0x00000018698dd812 */ /* 0x000fe200078ec0ff */
[----:B0-----:R-:W-:-:S05]  /*2f80*/  FADD.FTZ R107, R106, R107 ;  /* 0x0000006b6a6b7221 */ /* 0x001fca0000010000 */
[----:B------:R-:W0:Y:S02]  /*2f90*/  SHFL.BFLY PT, R140, R107, 0x4, 0x1f ;  /* 0x0c801f006b8c7f89 */ /* 0x000e2400000e0000 */
[----:B0-----:R-:W-:Y:S01]  /*2fa0*/  FADD.FTZ R140, R107, R140 ;  /* 0x0000008c6b8c7221 */ /* 0x001fe20000010000 */
[----:B------:R-:W-:-:S04]  /*2fb0*/  CS2R R106, SRZ ;  /* 0x00000000006a7805 */ /* 0x000fc8000001ff00 */
[----:B------:R-:W0:Y:S02]  /*2fc0*/  SHFL.BFLY PT, R139, R140, 0x8, 0x1f ;  /* 0x0d001f008c8b7f89 */ /* 0x000e2400000e0000 */
[----:B0-----:R-:W-:-:S05]  /*2fd0*/  FADD.FTZ R139, R140, R139 ;  /* 0x0000008b8c8b7221 */ /* 0x001fca0000010000 */
[----:B------:R-:W0:Y:S02]  /*2fe0*/  SHFL.BFLY PT, R142, R139, 0x10, 0x1f ;  /* 0x0e001f008b8e7f89 */ /* 0x000e2400000e0000 */
[----:B0-----:R-:W-:Y:S01]  /*2ff0*/  FADD.FTZ R105, R139, R142 ;  /* 0x0000008e8b697221 */ /* 0x001fe20000010000 */
[----:B------:R-:W-:-:S04]  /*3000*/  MOV R139, RZ ;  /* 0x000000ff008b7202 */ /* 0x000fc80000000f00 */
[----:B------:R-:W-:Y:S01]  /*3010*/  @!P5 STS.64 [R141+UR4], R104 ;  /* 0x000000688d00d988 */ /* 0x000fe20008000a04 */
[----:B------:R-:W-:Y:S01]  /*3020*/  BAR.SYNC.DEFER_BLOCKING 0x0 ;  /* 0x0000000000007b1d */ /* 0x000fe20000010000 */
[----:B------:R-:W-:-:S13]  /*3030*/  ISETP.GT.U32.AND P5, PT, R135, 0x3, PT ;  /* 0x000000038700780c */ /* 0x000fda0003fa4070 */
        /* <DEDUP_REMOVED lines=26> */
[----:B------:R-:W-:Y:S02]  /*31e0*/  FFMA.FTZ R107, R144, R143, R107 ;  /* 0x0000008f906b7223 */ /* 0x000fe4000001006b */
[----:B------:R-:W2:Y:S03]  /*31f0*/  LDC R143, c[0x0][0x448] ;  /* 0x00011200ff8f7b82 */ /* 0x000ea60000000800 */
[----:B------:R-:W3:Y:S01]  /*3200*/  SHFL.DOWN PT, R104, R107, 0x1, 0x1f ;  /* 0x08201f006b687f89 */ /* 0x000ee200000e0000 */
[----:B-1----:R-:W-:Y:S01]  /*3210*/  FADD.FTZ R140, R106, -R139 ;  /* 0x8000008b6a8c7221 */ /* 0x002fe20000010000 */
[----:B------:R-:W-:-:S03]  /*3220*/  FMUL.FTZ R142, R139, R146 ;  /* 0x000000928b8e7220 */ /* 0x000fc60000410000 */
[----:B------:R-:W-:Y:S01]  /*3230*/  FMUL.FTZ R140, R140, R140 ;  /* 0x0000008c8c8c7220 */ /* 0x000fe20000410000 */
[----:B------:R-:W-:-:S03]  /*3240*/  FFMA.FTZ R142, R141, R106, R142 ;  /* 0x0000006a8d8e7223 */ /* 0x000fc6000001008e */
[----:B------:R-:W-:Y:S01]  /*3250*/  FMUL.FTZ R140, R141, R140 ;  /* 0x0000008c8d8c7220 */ /* 0x000fe20000410000 */
[----:B0-----:R-:W-:Y:S01]  /*3260*/  FMUL.FTZ R142, R105, R142 ;  /* 0x0000008e698e7220 */ /* 0x001fe20000410000 */
[----:B---3--:R-:W-:Y:S02]  /*3270*/  FADD.FTZ R104, R107, R104 ;  /* 0x000000686b687221 */ /* 0x008fe40000010000 */
[----:B------:R-:W-:Y:S01]  /*3280*/  FMUL.FTZ R140, R140, R146 ;  /* 0x000000928c8c7220 */ /* 0x000fe20000410000 */
[----:B------:R-:W0:Y:S01]  /*3290*/  @!P5 LDC.64 R106, c[0x0][0x3c0] ;  /* 0x0000f000ff6adb82 */ /* 0x000e220000000a00 */
[----:B------:R-:W1:Y:S02]  /*32a0*/  SHFL.IDX PT, R145, R142, RZ, 0x1f ;  /* 0x00001fff8e917589 */ /* 0x000e6400000e0000 */
[----:B------:R-:W-:-:S05]  /*32b0*/  FFMA.FTZ R139, R105, R140, R104 ;  /* 0x0000008c698b7223 */ /* 0x000fca0000010068 */
[----:B------:R-:W2:Y:S01]  /*32c0*/  SHFL.IDX PT, R144, R139, RZ, 0x1f ;  /* 0x00001fff8b907589 */ /* 0x000ea200000e0000 */
[----:B------:R-:W3:Y:S01]  /*32d0*/  @!P5 LDC.64 R104, c[0x0][0x3c8] ;  /* 0x0000f200ff68db82 */ /* 0x000ee20000000a00 */
[----:B0-----:R-:W-:-:S04]  /*32e0*/  @!P5 IMAD.WIDE R106, R132, 0x4, R106 ;  /* 0x00000004846ad825 */ /* 0x001fc800078e026a */
[----:B-1----:R-:W-:Y:S01]  /*32f0*/  FMUL.FTZ R140, R145, R145 ;  /* 0x00000091918c7220 */ /* 0x002fe20000410000 */
[----:B------:R0:W-:Y:S04]  /*3300*/  @!P5 STG.E desc[UR6][R106.64], R145 ;  /* 0x000000916a00d986 */ /* 0x0001e8000c101906 */
[----:B------:R-:W-:Y:S01]  /*3310*/  FSEL R141, R140, RZ, P6 ;  /* 0x000000ff8c8d7208 */ /* 0x000fe20003000000 */
[----:B--2---:R-:W-:Y:S01]  /*3320*/  FFMA.FTZ R140, R144, UR10, R143 ;  /* 0x0000000a908c7c23 */ /* 0x004fe2000801008f */
[----:B---3--:R-:W-:-:S04]  /*3330*/  @!P5 IMAD.WIDE R104, R132, 0x4, R104 ;  /* 0x000000048468d825 */ /* 0x008fc800078e0268 */
[----:B------:R-:W-:-:S06]  /*3340*/  FADD.FTZ R140, R140, R141 ;  /* 0x0000008d8c8c7221 */ /* 0x000fcc0000010000 */
        /* <DEDUP_REMOVED lines=28> */
[C---:B------:R-:W-:Y:S01]  /*3510*/  FMUL.FTZ R144, R140.reuse, R145 ;  /* 0x000000918c907220 */ /* 0x040fe20000410000 */
[----:B------:R-:W-:Y:S01]  /*3520*/  FMUL.FTZ R142, R140, R139 ;  /* 0x0000008b8c8e7220 */ /* 0x000fe20000410000 */
[----:B------:R-:W-:Y:S01]  /*3530*/  SHF.L.U32 R143, R23, 0x10, RZ ;  /* 0x00000010178f7819 */ /* 0x000fe200000006ff */
[----:B------:R-:W-:-:S02]  /*3540*/  IMAD.U32 R147, R27, 0x10000, RZ ;  /* 0x000100001b937824 */ /* 0x000fc400078e00ff */
[----:B------:R-:W-:Y:S01]  /*3550*/  FFMA.FTZ R145, R107, R106, R138 ;  /* 0x0000006a6b917223 */ /* 0x000fe2000001008a */
[----:B------:R-:W-:Y:S01]  /*3560*/  SHF.L.U32 R151, R15, 0x10, RZ ;  /* 0x000000100f977819 */ /* 0x000fe200000006ff */
[----:B------:R-:W0:Y:S01]  /*3570*/  LDC.64 R138, c[0x0][0x428] ;  /* 0x00010a00ff8a7b82 */ /* 0x000e220000000a00 */
        /* <DEDUP_REMOVED lines=14> */
[----:B------:R-:W-:-:S02]  /*3660*/  SHF.L.U32 R150, R16, 0x10, RZ ;  /* 0x0000001010967819 */ /* 0x000fc400000006ff */
[----:B------:R-:W-:Y:S02]  /*3670*/  SHF.L.U32 R142, R108, 0x10, RZ ;  /* 0x000000106c8e7819 */ /* 0x000fe400000006ff */
[----:B------:R-:W-:Y:S01]  /*3680*/  F2FP.BF16.F32.PACK_AB R105, R144, R105 ;  /* 0x000000699069723e */ /* 0x000fe200000010ff */
[----:B------:R-:W-:Y:S02]  /*3690*/  FFMA.FTZ R148, R147, R148, R150 ;  /* 0x0000009493947223 */ /* 0x000fe40000010096 */
[----:B------:R-:W-:Y:S01]  /*36a0*/  FFMA.FTZ R143, R107, R106, R142 ;  /* 0x0000006a6b8f7223 */ /* 0x000fe2000001008e */
[----:B------:R-:W-:Y:S01]  /*36b0*/  F2FP.BF16.F32.PACK_AB R107, R152, R149 ;  /* 0x00000095986b723e */ /* 0x000fe200000010ff */
[----:B0-----:R-:W-:Y:S01]  /*36c0*/  IMAD.WIDE.U32 R138, R141, 0x10, R138 ;  /* 0x000000108d8a7825 */ /* 0x001fe200078e008a */
[----:B------:R-:W-:Y:S02]  /*36d0*/  F2FP.BF16.F32.PACK_AB R106, R148, R145 ;  /* 0x00000091946a723e */ /* 0x000fe400000010ff */
[----:B------:R-:W-:-:S02]  /*36e0*/  F2FP.BF16.F32.PACK_AB R104, R143, R104 ;  /* 0x000000688f68723e */ /* 0x000fc400000010ff */
[----:B------:R-:W-:-:S03]  /*36f0*/  IADD3 R141, PT, PT, R141, 0x80, RZ ;  /* 0x000000808d8d7810 */ /* 0x000fc60007ffe0ff */
[----:B------:R0:W-:Y:S04]  /*3700*/  STG.E.128 desc[UR6][R138.64], R104 ;  /* 0x000000688a007986 */ /* 0x0001e8000c101d06 */
.L_x_10173:
[----:B------:R-:W-:Y:S05]  /*3710*/  BSYNC.RECONVERGENT B0 ;  /* 0x0000000000007941 */ /* 0x000fea0003800200 */
.L_x_10172:
        /* <DEDUP_REMOVED lines=26> */
[----:B------:R-:W-:Y:S01]  /*38c0*/  FADD.FTZ R107, R73, -R137 ;  /* 0x80000089496b7221 */ /* 0x000fe20000010000 */
[----:B------:R-:W-:Y:S01]  /*38d0*/  SHF.L.U32 R146, R9, 0x10, RZ ;  /* 0x0000001009927819 */ /* 0x000fe200000006ff */
[----:B------:R-:W-:Y:S01]  /*38e0*/  FFMA.FTZ R149, R142, R143, R147 ;  /* 0x0000008f8e957223 */ /* 0x000fe20000010093 */
[--C-:B------:R-:W-:Y:S01]  /*38f0*/  FADD.FTZ R143, R75, -R137.reuse ;  /* 0x800000894b8f7221 */ /* 0x100fe20000010000 */
[----:B------:R-:W-:Y:S01]  /*3900*/  FADD.FTZ R147, R77, -R137 ;  /* 0x800000894d937221 */ /* 0x000fe20000010000 */
[----:B------:R-:W-:Y:S01]  /*3910*/  FFMA.FTZ R152, R144, R151, R153 ;  /* 0x0000009790987223 */ /* 0x000fe20000010099 */
        /* <DEDUP_REMOVED lines=8> */
[----:B------:R-:W-:-:S03]  /*39a0*/  SHF.L.U32 R142, R11, 0x10, RZ ;  /* 0x000000100b8e7819 */ /* 0x000fc600000006ff */
[----:B------:R-:W-:Y:S01]  /*39b0*/  FFMA.FTZ R148, R147, R148, R150 ;  /* 0x0000009493947223 */ /* 0x000fe20000010096 */
[----:B------:R-:W-:Y:S01]  /*39c0*/  F2FP.BF16.F32.PACK_AB R105, R144, R105 ;  /* 0x000000699069723e */ /* 0x000fe200000010ff */
[----:B------:R-:W-:Y:S01]  /*39d0*/  FFMA.FTZ R143, R107, R106, R142 ;  /* 0x0000006a6b8f7223 */ /* 0x000fe2000001008e */
[----:B------:R-:W-:Y:S02]  /*39e0*/  F2FP.BF16.F32.PACK_AB R107, R152, R149 ;  /* 0x00000095986b723e */ /* 0x000fe400000010ff */
[----:B------:R-:W-:Y:S01]  /*39f0*/  F2FP.BF16.F32.PACK_AB R106, R148, R145 ;  /* 0x00000091946a723e */ /* 0x000fe200000010ff */
[----:B0-----:R-:W-:Y:S01]  /*3a00*/  IMAD.WIDE.U32 R138, R141, 0x10, R138 ;  /* 0x000000108d8a7825 */ /* 0x001fe200078e008a */
[----:B------:R-:W-:Y:S02]  /*3a10*/  F2FP.BF16.F32.PACK_AB R104, R143, R104 ;  /* 0x000000688f68723e */ /* 0x000fe400000010ff */
[----:B------:R-:W-:-:S03]  /*3a20*/  IADD3 R141, PT, PT, R141, 0x80, RZ ;  /* 0x000000808d8d7810 */ /* 0x000fc60007ffe0ff */
[----:B------:R1:W-:Y:S04]  /*3a30*/  STG.E.128 desc[UR6][R138.64], R104 ;  /* 0x000000688a007986 */ /* 0x0003e8000c101d06 */
.L_x_10175:
[----:B------:R-:W-:Y:S05]  /*3a40*/  BSYNC.RECONVERGENT B0 ;  /* 0x0000000000007941 */ /* 0x000fea0003800200 */
.L_x_10174:
[----:B------:R-:W-:Y:S04]  /*3a50*/  BSSY.RECONVERGENT B0, `(.L_x_10176) ;  /* 0x0000032000007945 */ /* 0x000fe80003800200 */
[----:B------:R-:W-:Y:S05]  /*3a60*/  @!P2 BRA `(.L_x_10177) ;  /* 0x0000000000c0a947 */ /* 0x000fea0003800000 */
[--C-:B01----:R-:W-:Y:S01]  /*3a70*/  FADD.FTZ R105, R80, -R137.reuse ;  /* 0x8000008950697221 */ /* 0x103fe20000010000 */
        /* <DEDUP_REMOVED lines=17> */
[----:B------:R-:W-:-:S02]  /*3b90*/  SHF.L.U32 R143, R39, 0x10, RZ ;  /* 0x00000010278f7819 */ /* 0x000fc400000006ff */
        /* <DEDUP_REMOVED lines=20> */
[----:B------:R-:W-:-:S02]  /*3ce0*/  FFMA.FTZ R148, R147, R148, R150 ;  /* 0x0000009493947223 */ /* 0x000fc40000010096 */
        /* <DEDUP_REMOVED lines=8> */
.L_x_10177:
[----:B------:R-:W-:Y:S05]  /*3d70*/  BSYNC.RECONVERGENT B0 ;  /* 0x0000000000007941 */ /* 0x000fea0003800200 */
.L_x_10176:
[----:B------:R-:W-:Y:S04]  /*3d80*/  BSSY.RECONVERGENT B0, `(.L_x_10178) ;  /* 0x0000032000007945 */ /* 0x000fe80003800200 */
[----:B------:R-:W-:Y:S05]  /*3d90*/  @!P3 BRA `(.L_x_10179) ;  /* 0x0000000000c0b947 */ /* 0x000fea0003800000 */
[--C-:B012---:R-:W-:Y:S01]  /*3da0*/  FADD.FTZ R105, R88, -R137.reuse ;  /* 0x8000008958697221 */ /* 0x107fe20000010000 */
        /* <DEDUP_REMOVED lines=33> */
[----:B------:R-:W-:Y:S01]  /*3fc0*/  FMUL.FTZ R147, R140, R147 ;  /* 0x000000938c937220 */ /* 0x000fe20000410000 */
[----:B------:R-:W-:Y:S01]  /*3fd0*/  SHF.L.U32 R148, R120, 0x10, RZ ;  /* 0x0000001078947819 */ /* 0x000fe200000006ff */
[----:B------:R-:W-:Y:S01]  /*3fe0*/  FMUL.FTZ R107, R140, R107 ;  /* 0x0000006b8c6b7220 */ /* 0x000fe20000410000 */
[----:B------:R-:W-:Y:S01]  /*3ff0*/  SHF.L.U32 R142, R117, 0x10, RZ ;  /* 0x00000010758e7819 */ /* 0x000fe200000006ff */
[----:B------:R-:W-:-:S02]  /*4000*/  FFMA.FTZ R144, R143, R144, R146 ;  /* 0x000000908f907223 */ /* 0x000fc40000010092 */
[----:B------:R-:W-:Y:S02]  /*4010*/  FFMA.FTZ R148, R147, R148, R150 ;  /* 0x0000009493947223 */ /* 0x000fe40000010096 */
        /* <DEDUP_REMOVED lines=8> */
.L_x_10179:
[----:B------:R-:W-:Y:S05]  /*40a0*/  BSYNC.RECONVERGENT B0 ;  /* 0x0000000000007941 */ /* 0x000fea0003800200 */
.L_x_10178:
        /* <DEDUP_REMOVED lines=9> */
[--C-:B------:R-:W-:Y:S01]  /*4140*/  FADD.FTZ R107, R97, -R137.reuse ;  /* 0x80000089616b7221 */ /* 0x100fe20000010000 */
[----:B------:R-:W-:Y:S01]  /*4150*/  FFMA.FTZ R142, R105, R142, R104 ;  /* 0x0000008e698e7223 */ /* 0x000fe20000010068 */
[----:B------:R-:W-:Y:S01]  /*4160*/  SHF.L.U32 R150, R55, 0x10, RZ ;  /* 0x0000001037967819 */ /* 0x000fe200000006ff */
[----:B------:R-:W0:Y:S01]  /*4170*/  LDC.64 R104, c[0x0][0x428] ;  /* 0x00010a00ff687b82 */ /* 0x000e220000000a00 */
[----:B------:R-:W-:Y:S01]  /*4180*/  SHF.L.U32 R152, R59, 0x10, RZ ;  /* 0x000000103b987819 */ /* 0x000fe200000006ff */
[--C-:B------:R-:W-:Y:S01]  /*4190*/  FADD.FTZ R143, R99, -R137.reuse ;  /* 0x80000089638f7221 */ /* 0x100fe20000010000 */
[--C-:B------:R-:W-:Y:S01]  /*41a0*/  FADD.FTZ R147, R101, -R137.reuse ;  /* 0x8000008965937221 */ /* 0x100fe20000010000 */
[----:B------:R-:W-:Y:S01]  /*41b0*/  SHF.L.U32 R138, R53, 0x10, RZ ;  /* 0x00000010358a7819 */ /* 0x000fe200000006ff */
[----:B------:R-:W-:Y:S01]  /*41c0*/  FMUL.FTZ R149, R140, R149 ;  /* 0x000000958c957220 */ /* 0x000fe20000410000 */
[----:B------:R-:W-:Y:S01]  /*41d0*/  SHF.L.U32 R144, R57, 0x10, RZ ;  /* 0x0000001039907819 */ /* 0x000fe200000006ff */
[----:B------:R-:W-:Y:S01]  /*41e0*/  FADD.FTZ R137, R103, -R137 ;  /* 0x8000008967897221 */ /* 0x000fe20000010000 */
[----:B------:R-:W-:Y:S01]  /*41f0*/  SHF.L.U32 R146, R54, 0x10, RZ ;  /* 0x0000001036927819 */ /* 0x000fe200000006ff */
[----:B------:R-:W-:Y:S01]  /*4200*/  FMUL.FTZ R139, R140, R139 ;  /* 0x0000008b8c8b7220 */ /* 0x000fe20000410000 */
[----:B------:R-:W-:Y:S01]  /*4210*/  SHF.L.U32 R148, R58, 0x10, RZ ;  /* 0x000000103a947819 */ /* 0x000fe200000006ff */
[C---:B------:R-:W-:Y:S01]  /*4220*/  FMUL.FTZ R145, R140.reuse, R145 ;  /* 0x000000918c917220 */ /* 0x040fe20000410000 */
[C---:B------:R-:W-:Y:S01]  /*4230*/  FMUL.FTZ R106, R140.reuse, R107 ;  /* 0x0000006b8c6a7220 */ /* 0x040fe20000410000 */
[C---:B------:R-:W-:Y:S01]  /*4240*/  FMUL.FTZ R107, R140.reuse, R143 ;  /* 0x0000008f8c6b7220 */ /* 0x040fe20000410000 */
[----:B------:R-:W-:Y:S01]  /*4250*/  FFMA.FTZ R149, R149, R150, R152 ;  /* 0x0000009695957223 */ /* 0x000fe20000010098 */
[C---:B------:R-:W-:Y:S01]  /*4260*/  FMUL.FTZ R147, R140.reuse, R147 ;  /* 0x000000938c937220 */ /* 0x040fe20000410000 */
[----:B------:R-:W-:Y:S01]  /*4270*/  FMUL.FTZ R143, R140, R137 ;  /* 0x000000898c8f7220 */ /* 0x000fe20000410000 */
        /* <DEDUP_REMOVED lines=10> */
[----:B------:R-:W-:Y:S01]  /*4320*/  SHF.L.U32 R139, R125, 0x10, RZ ;  /* 0x000000107d8b7819 */ /* 0x000fe200000006ff */
[----:B------:R-:W-:Y:S02]  /*4330*/  FFMA.FTZ R146, R147, R146, R148 ;  /* 0x0000009293927223 */ /* 0x000fe40000010094 */
[----:B------:R-:W-:Y:S01]  /*4340*/  FFMA.FTZ R143, R107, R138, R140 ;  /* 0x0000008a6b8f7223 */ /* 0x000fe2000001008c */
[----:B------:R-:W-:Y:S01]  /*4350*/  F2FP.BF16.F32.PACK_AB R107, R150, R149 ;  /* 0x00000095966b723e */ /* 0x000fe200000010ff */
[----:B------:R-:W-:Y:S01]  /*4360*/  FFMA.FTZ R137, R106, R137, R139 ;  /* 0x000000896a897223 */ /* 0x000fe2000001008b */
[----:B0-----:R-:W-:Y:S01]  /*4370*/  IMAD.WIDE.U32 R138, R141, 0x10, R104 ;  /* 0x000000108d8a7825 */ /* 0x001fe200078e0068 */
[----:B------:R-:W-:Y:S02]  /*4380*/  F2FP.BF16.F32.PACK_AB R106, R146, R145 ;  /* 0x00000091926a723e */ /* 0x000fe400000010ff */
[----:B------:R-:W-:Y:S02]  /*4390*/  F2FP.BF16.F32.PACK_AB R105, R143, R144 ;  /* 0x000000908f69723e */ /* 0x000fe400000010ff */
[----:B------:R-:W-:-:S05]  /*43a0*/  F2FP.BF16.F32.PACK_AB R104, R137, R142 ;  /* 0x0000008e8968723e */ /* 0x000fca00000010ff */
[----:B------:R4:W-:Y:S02]  /*43b0*/  STG.E.128 desc[UR6][R138.64], R104 ;  /* 0x000000688a007986 */ /* 0x0009e4000c101d06 */
.L_x_10180:
[----:B------:R-:W-:Y:S05]  /*43c0*/  BSYNC.RECONVERGENT B0 ;  /* 0x0000000000007941 */ /* 0x000fea0003800200 */
.L_x_10171:
[----:B01234-:R-:W0:Y:S01]  /*43d0*/  LDC.64 R104, c[0x0][0x380] ;  /* 0x0000e000ff687b82 */ /* 0x01fe220000000a00 */
[----:B------:R-:W-:Y:S01]  /*43e0*/  UPLOP3.LUT UP1, UPT, UPT, UPT, UP1, 0x40, 0x4 ;  /* 0x000000000004789c */ /* 0x000fe20003f2e810 */
[----:B0-----:R-:W-:-:S04]  /*43f0*/  IADD3 R132, PT, PT, R132, R104, RZ ;  /* 0x0000006884847210 */ /* 0x001fc80007ffe0ff */
[----:B------:R-:W-:-:S13]  /*4400*/  ISETP.GE.AND P0, PT, R132, R105, PT ;  /* 0x000000698400720c */ /* 0x000fda0003f06270 */
[----:B------:R-:W-:Y:S05]  /*4410*/  @!P0 BRA `(.L_x_10181) ;  /* 0xffffffc400808947 */ /* 0x000fea000383ffff */
[----:B------:R-:W-:Y:S05]  /*4420*/  EXIT ;  /* 0x000000000000794d */ /* 0x000fea0003800000 */
.L_x_10182:
        /* <DEDUP_REMOVED lines=13> */
.L_x_34030:


//--------------------- .text._ZN10layer_norm13ln_fwd_kernelINS_13Kernel_traitsI13__nv_bfloat16S2_fS2_fjLj5120ELj1ELj1ELj4ELj16ENS_18Kernel_traits_baseILj5120ES2_S2_fS2_fjLj128EEEEELb0ELb0ELb1ELb1EEEvNS_9FwdParamsE --------------------------
	.section	.text._ZN10layer_norm13ln_fwd_kernelINS_13Kernel_traitsI13__nv_bfloat16S2_fS2_fjLj5120ELj1ELj1ELj4ELj16ENS_18Kernel_traits_baseILj5120ES2_S2_fS2_fjLj128EEEEELb0ELb0ELb1ELb1EEEvNS_9FwdParamsE,"ax",@progbits
	.align	128
        .global         _ZN10layer_norm13ln_fwd_kernelINS_13Kernel_traitsI13__nv_bfloat16S2_fS2_fjLj5120ELj1ELj1ELj4ELj16ENS_18Kernel_traits_baseILj5120ES2_S2_fS2_fjLj128EEEEELb0ELb0ELb1ELb1EEEvNS_9FwdParamsE
        .type           _ZN10layer_norm13ln_fwd_kernelINS_13Kernel_traitsI13__nv_bfloat16S2_fS2_fjLj5120ELj1ELj1ELj4ELj16ENS_18Kernel_traits_baseILj5120ES2_S2_fS2_fjLj128EEEEELb0ELb0ELb1ELb1EEEvNS_9FwdParamsE,@function
        .size           _ZN10layer_norm13ln_fwd_kernelINS_13Kernel_traitsI13__nv_bfloat16S2_fS2_fjLj5120ELj1ELj1ELj4ELj16ENS_18Kernel_traits_baseILj5120ES2_S2_fS2_fjLj128EEEEELb0ELb0ELb1ELb1EEEvNS_9FwdParamsE,(.L_x_34031 - _ZN10layer_norm13ln_fwd_kernelINS_13Kernel_traitsI13__nv_bfloat16S2_fS2_fjLj5120ELj1ELj1ELj4ELj16ENS_18Kernel_traits_baseILj5120ES2_S2_fS2_fjLj128EEEEELb0ELb0ELb1ELb1EEEvNS_9FwdParamsE)
        .other          _ZN10layer_norm13ln_fwd_kernelINS_13Kernel_traitsI13__nv_bfloat16S2_fS2_fjLj5120ELj1ELj1ELj4ELj16ENS_18Kernel_traits_baseILj5120ES2_S2_fS2_fjLj128EEEEELb0ELb0ELb1ELb1EEEvNS_9FwdParamsE,@"STO_CUDA_ENTRY STV_DEFAULT"
_ZN10layer_norm13ln_fwd_kernelINS_13Kernel_traitsI13__nv_bfloat16S2_fS2_fjLj5120ELj1ELj1ELj4ELj16ENS_18Kernel_traits_baseILj5120ES2_S2_fS2_fjLj128EEEEELb0ELb0ELb1ELb1EEEvNS_9FwdParamsE:
.text._ZN10layer_norm13ln_fwd_kernelINS_13Kernel_traitsI13__nv_bfloat16S2_fS2_fjLj5120ELj1ELj1ELj4ELj16ENS_18Kernel_traits_baseILj5120ES2_S2_fS2_fjLj128EEEEELb0ELb0ELb1ELb1EEEvNS_9FwdParamsE:
[----:B------:R-:W0:Y:S01]  /*0000*/  LDC R1, c[0x0][0x37c] ;  /* 0x0000df00ff017b82 */ /* 0x000e220000000800 */
[----:B------:R-:W1:Y:S01]  /*0010*/  LDCU.64 UR4, c[0x0][0x438] ;  /* 0x00008700ff0477ac */ /* 0x000e620008000a00 */
[----:B------:R-:W2:Y:S06]  /*0020*/  S2R R16, SR_TID.X ;  /* 0x0000000000107919 */ /* 0x000eac0000002100 */
[----:B------:R-:W2:Y:S01]  /*0030*/  LDC.64 R4, c[0x0][0x3d0] ;  /* 0x0000f400ff047b82 */ /* 0x000ea20000000a00 */
[----:B0-----:R-:W-:Y:S01]  /*0040*/  IADD3 R1, PT, PT, R1, -0x10, RZ ;  /* 0xfffffff001017810 */ /* 0x001fe20007ffe0ff */
[----:B------:R-:W0:Y:S01]  /*0050*/  LDCU.64 UR12, c[0x0][0x358] ;  /* 0x00006b00ff0c77ac */ /* 0x000e220008000a00 */
[----:B-1----:R-:W-:-:S05]  /*0060*/  ISETP.NE.U32.AND P0, PT, RZ, UR4, PT ;  /* 0x00000004ff007c0c */ /* 0x002fca000bf05070 */
[----:B------:R-:W1:Y:S01]  /*0070*/  S2UR UR7, SR_CTAID.X ;  /* 0x00000000000779c3 */ /* 0x000e620000002500 */
[----:B------:R-:W1:Y:S01]  /*0080*/  LDCU UR4, c[0x0][0x384] ;  /* 0x00007080ff0477ac */ /* 0x000e620008000800 */
[----:B------:R-:W-:-:S13]  /*0090*/  ISETP.NE.AND.EX P0, PT, RZ, UR5, PT, P0 ;  /* 0x00000005ff007c0c */ /* 0x000fda000bf05300 */
[C-C-:B--2---:R-:W-:Y:S01]  /*00a0*/  @P0 IMAD.WIDE.U32 R2, R16.reuse, 0x10, R4.reuse ;  /* 0x0000001010020825 */ /* 0x144fe200078e0004 */
[----:B------:R-:W2:Y:S04]  /*00b0*/  @P0 LDC.64 R6, c[0x0][0x438] ;  /* 0x00010e00ff060b82 */ /* 0x000ea80000000a00 */
[----:B0-----:R0:W5:Y:S04]  /*00c0*/  @P0 LDG.E.128 R88, desc[UR12][R2.64] ;  /* 0x0000000c02580981 */ /* 0x001168000c1e1d00 */
[----:B------:R0:W5:Y:S04]  /*00d0*/  @P0 LDG.E.128 R84, desc[UR12][R2.64+0x800] ;  /* 0x0008000c02540981 */ /* 0x000168000c1e1d00 */
[----:B------:R0:W5:Y:S04]  /*00e0*/  @P0 LDG.E.128 R80, desc[UR12][R2.64+0x1000] ;  /* 0x0010000c02500981 */ /* 0x000168000c1e1d00 */
[----:B------:R0:W5:Y:S04]  /*00f0*/  @P0 LDG.E.128 R76, desc[UR12][R2.64+0x1800] ;  /* 0x0018000c024c0981 */ /* 0x000168000c1e1d00 */
[----:B------:R0:W5:Y:S01]  /*0100*/  @P0 LDG.E.128 R72, desc[UR12][R2.64+0x2000] ;  /* 0x0020000c02480981 */ /* 0x000162000c1e1d00 */
[----:B------:R-:W-:-:S04]  /*0110*/  @!P0 IMAD.WIDE.U32 R8, R16, 0x10, R4 ;  /* 0x0000001010088825 */ /* 0x000fc800078e0004 */
[----:B--2---:R-:W-:-:S05]  /*0120*/  @P0 IMAD.WIDE.U32 R4, R16, 0x10, R6 ;  /* 0x0000001010040825 */ /* 0x004fca00078e0006 */
        /* <DEDUP_REMOVED lines=10> */
[----:B-1----:R-:W-:-:S06]  /*01d0*/  UISETP.GE.AND UP0, UPT, UR7, UR4, UPT ;  /* 0x000000040700728c */ /* 0x002fcc000bf06270 */
[----:B------:R-:W-:-:S13]  /*01e0*/  PLOP3.LUT P1, PT, PT, PT, UP0, 0x80, 0x8 ;  /* 0x000000000008781c */ /* 0x000fda0003f2f008 */
[----:B0-----:R-:W-:Y:S05]  /*01f0*/  @P1 EXIT ;  /* 0x000000000000194d */ /* 0x001fea0003800000 */
[----:B-----5:R-:W-:Y:S02]  /*0200*/  @!P0 CS2R R62, SRZ ;  /* 0x00000000003e8805 */ /* 0x020fe4000001ff00 */
[----:B------:R-:W-:Y:S02]  /*0210*/  PRMT R15, R83, 0x7632, R15 ;  /* 0x00007632530f7816 */ /* 0x000fe4000000000f */
[----:B------:R-:W-:Y:S02]  /*0220*/  @!P0 CS2R R70, SRZ ;  /* 0x0000000000468805 */ /* 0x000fe4000001ff00 */
[----:B------:R-:W-:Y:S02]  /*0230*/  PRMT R14, R76, 0x7632, R14 ;  /* 0x000076324c0e7816 */ /* 0x000fe4000000000e */
[----:B------:R-:W-:Y:S02]  /*0240*/  @!P0 CS2R R68, SRZ ;  /* 0x0000000000448805 */ /* 0x000fe4000001ff00 */
[----:B------:R-:W-:-:S02]  /*0250*/  @!P0 CS2R R66, SRZ ;  /* 0x0000000000428805 */ /* 0x000fc4000001ff00 */
[----:B------:R-:W-:Y:S01]  /*0260*/  PRMT R13, R63, 0x7632, R13 ;  /* 0x000076323f0d7816 */ /* 0x000fe2000000000d */
[----:B------:R0:W-:Y:S01]  /*0270*/  STL.S16 [R1+0x4], R15 ;  /* 0x0000040f01007387 */ /* 0x0001e20000100600 */
[----:B------:R-:W-:Y:S02]  /*0280*/  PRMT R12, R62, 0x7632, R12 ;  /* 0x000076323e0c7816 */ /* 0x000fe4000000000c */
[----:B------:R-:W-:Y:S02]  /*0290*/  @!P0 CS2R R64, SRZ ;  /* 0x0000000000408805 */ /* 0x000fe4000001ff00 */
[----:B------:R-:W-:Y:S01]  /*02a0*/  @!P0 CS2R R60, SRZ ;  /* 0x00000000003c8805 */ /* 0x000fe2000001ff00 */
[----:B------:R0:W-:Y:S01]  /*02b0*/  STL.S16 [R1+0xc], R14 ;  /* 0x00000c0e01007387 */ /* 0x0001e20000100600 */
[----:B------:R-:W-:Y:S02]  /*02c0*/  PRMT R0, R91, 0x7632, R0 ;  /* 0x000076325b007816 */ /* 0x000fe40000000000 */
[----:B------:R-:W-:-:S02]  /*02d0*/  @!P0 CS2R R58, SRZ ;  /* 0x00000000003a8805 */ /* 0x000fc4000001ff00 */
[----:B------:R-:W-:Y:S01]  /*02e0*/  PRMT R2, R90, 0x7632, R2 ;  /* 0x000076325a027816 */ /* 0x000fe20000000002 */
[----:B------:R0:W-:Y:S01]  /*02f0*/  STL.S16 [R1+0x8], R13 ;  /* 0x0000080d01007387 */ /* 0x0001e20000100600 */
[----:B------:R-:W-:Y:S02]  /*0300*/  PRMT R3, R89, 0x7632, R3 ;  /* 0x0000763259037816 */ /* 0x000fe40000000003 */
[----:B------:R-:W-:Y:S02]  /*0310*/  @!P0 CS2R R56, SRZ ;  /* 0x0000000000388805 */ /* 0x000fe4000001ff00 */
[----:B------:R-:W-:Y:S01]  /*0320*/  PRMT R4, R88, 0x7632, R4 ;  /* 0x0000763258047816 */ /* 0x000fe20000000004 */
[----:B------:R0:W-:Y:S01]  /*0330*/  STL.S16 [R1], R12 ;  /* 0x0000000c01007387 */ /* 0x0001e20000100600 */
[----:B------:R-:W-:Y:S02]  /*0340*/  PRMT R99, R87, 0x7632, R99 ;  /* 0x0000763257637816 */ /* 0x000fe40000000063 */
[----:B------:R-:W-:-:S02]  /*0350*/  @!P0 CS2R R54, SRZ ;  /* 0x0000000000368805 */ /* 0x000fc4000001ff00 */
[----:B------:R-:W-:Y:S02]  /*0360*/  PRMT R5, R86, 0x7632, R5 ;  /* 0x0000763256057816 */ /* 0x000fe40000000005 */
[----:B------:R-:W-:Y:S02]  /*0370*/  @!P0 CS2R R52, SRZ ;  /* 0x0000000000348805 */ /* 0x000fe4000001ff00 */
[----:B------:R-:W-:Y:S01]  /*0380*/  PRMT R6, R85, 0x7632, R6 ;  /* 0x0000763255067816 */ /* 0x000fe20000000006 */
[----:B------:R-:W-:Y:S01]  /*0390*/  UPLOP3.LUT UP1, UPT, UPT, UPT, UPT, 0x40, 0x4 ;  /* 0x000000000004789c */ /* 0x000fe20003f2e870 */
[----:B------:R-:W-:Y:S01]  /*03a0*/  PRMT R7, R84, 0x7632, R7 ;  /* 0x0000763254077816 */ /* 0x000fe20000000007 */
[----:B------:R-:W1:Y:S01]  /*03b0*/  LDCU UR18, c[0x0][0x388] ;  /* 0x00007100ff1277ac */ /* 0x000e620008000800 */
[----:B------:R-:W-:Y:S02]  /*03c0*/  PRMT R125, R82, 0x7632, R125 ;  /* 0x00007632527d7816 */ /* 0x000fe4000000007d */
[----:B------:R-:W-:Y:S01]  /*03d0*/  PRMT R123, R81, 0x7632, R123 ;  /* 0x00007632517b7816 */ /* 0x000fe2000000007b */
[----:B------:R-:W2:Y:S01]  /*03e0*/  LDCU.U8 UR19, c[0x0][0x410] ;  /* 0x00008200ff1377ac */ /* 0x000ea20008000000 */
[----:B------:R-:W-:-:S02]  /*03f0*/  PRMT R121, R80, 0x7632, R121 ;  /* 0x0000763250797816 */ /* 0x000fc40000000079 */
[----:B------:R-:W-:Y:S01]  /*0400*/  PRMT R8, R71, 0x7632, R8 ;  /* 0x0000763247087816 */ /* 0x000fe20000000008 */
[----:B------:R-:W3:Y:S01]  /*0410*/  LDCU UR20, c[0x0][0x400] ;  /* 0x00008000ff1477ac */ /* 0x000ee20008000800 */
[----:B------:R-:W-:Y:S02]  /*0420*/  PRMT R9, R70, 0x7632, R9 ;  /* 0x0000763246097816 */ /* 0x000fe40000000009 */
[----:B------:R-:W-:Y:S01]  /*0430*/  PRMT R10, R69, 0x7632, R10 ;  /* 0x00007632450a7816 */ /* 0x000fe2000000000a */
[----:B------:R-:W4:Y:S01]  /*0440*/  LDCU.128 UR8, c[0x0][0x3f0] ;  /* 0x00007e00ff0877ac */ /* 0x000f220008000c00 */
[----:B------:R-:W-:Y:S02]  /*0450*/  PRMT R11, R68, 0x7632, R11 ;  /* 0x00007632440b7816 */ /* 0x000fe4000000000b */
[----:B------:R-:W-:Y:S01]  /*0460*/  PRMT R120, R67, 0x7632, R120 ;  /* 0x0000763243787816 */ /* 0x000fe20000000078 */
[----:B------:R-:W0:Y:S01]  /*0470*/  LDCU.64 UR14, c[0x0][0x3a0] ;  /* 0x00007400ff0e77ac */ /* 0x000e220008000a00 */
[----:B------:R-:W-:-:S02]  /*0480*/  PRMT R96, R66, 0x7632, R96 ;  /* 0x0000763242607816 */ /* 0x000fc40000000060 */
[----:B------:R-:W-:Y:S01]  /*0490*/  PRMT R97, R65, 0x7632, R97 ;  /* 0x0000763241617816 */ /* 0x000fe20000000061 */
[----:B------:R-:W0:Y:S01]  /*04a0*/  LDCU.64 UR16, c[0x0][0x380] ;  /* 0x00007000ff1077ac */ /* 0x000e220008000a00 */
[----:B------:R-:W-:Y:S02]  /*04b0*/  PRMT R98, R64, 0x7632, R98 ;  /* 0x0000763240627816 */ /* 0x000fe40000000062 */
[----:B------:R-:W-:Y:S02]  /*04c0*/  PRMT R124, R61, 0x7632, R124 ;  /* 0x000076323d7c7816 */ /* 0x000fe4000000007c */
[----:B-12---:R-:W-:-:S07]  /*04d0*/  PRMT R122, R60, 0x7632, R122 ;  /* 0x000076323c7a7816 */ /* 0x006fce000000007a */
.L_x_10201:
[----:B----4-:R-:W-:-:S06]  /*04e0*/  UIMAD.WIDE UR4, UR7, 0x4, UR8 ;  /* 0x00000004070478a5 */ /* 0x010fcc000f8e0208 */
[----:B01----:R-:W-:Y:S02]  /*04f0*/  MOV R12, UR4 ;  /* 0x00000004000c7c02 */ /* 0x003fe40008000f00 */
[----:B------:R-:W-:-:S05]  /*0500*/  MOV R13, UR5 ;  /* 0x00000005000d7c02 */ /* 0x000fca0008000f00 */
[----:B------:R-:W2:Y:S01]  /*0510*/  LDG.E R12, desc[UR12][R12.64] ;  /* 0x0000000c0c0c7981 */ /* 0x000ea2000c1e1900 */
[----:B------:R-:W-:Y:S01]  /*0520*/  HFMA2 R92, -RZ, RZ, 0, 0 ;  /* 0x00000000ff5c7431 */ /* 0x000fe200000001ff */
[----:B------:R-:W-:Y:S01]  /*0530*/  UIMAD.WIDE UR22, UR7, 0x4, UR10 ;  /* 0x00000004071678a5 */ /* 0x000fe2000f8e020a */
[----:B------:R-:W0:Y:S05]  /*0540*/  S2R R17, SR_TID.X ;  /* 0x0000000000117919 */ /* 0x000e2a0000002100 */
[----:B------:R-:W-:Y:S02]  /*0550*/  MOV R14, UR22 ;  /* 0x00000016000e7c02 */ /* 0x000fe40008000f00 */
[----:B------:R-:W-:-:S05]  /*0560*/  MOV R15, UR23 ;  /* 0x00000017000f7c02 */ /* 0x000fca0008000f00 */
[----:B------:R-:W4:Y:S01]  /*0570*/  LDG.E R14, desc[UR12][R14.64] ;  /* 0x0000000c0e0e7981 */ /* 0x000f22000c1e1900 */
[----:B--2---:R-:W-:-:S13]  /*0580*/  R2UR UR21, R12 ;  /* 0x000000000c1572ca */ /* 0x004fda00000e0000 */
[----:B------:R-:W-:-:S06]  /*0590*/  UISETP.GE.AND UP2, UPT, UR21, 0x1, UPT ;  /* 0x000000011500788c */ /* 0x000fcc000bf46270 */
[----:B------:R-:W-:-:S05]  /*05a0*/  PLOP3.LUT P0, PT, PT, PT, UP2, 0x80, 0x8 ;  /* 0x000000000008781c */ /* 0x000fca0003f0f028 */
[----:B------:R-:W-:Y:S01]  /*05b0*/  @UP2 UIADD3 UR4, UPT, UPT, UR21, -0x1, URZ ;  /* 0xffffffff15042890 */ /* 0x000fe2000fffe0ff */
[----:B------:R-:W1:Y:S03]  /*05c0*/  @UP2 LDCU.64 UR24, c[0x0][0x390] ;  /* 0x00007200ff1827ac */ /* 0x000e660008000a00 */
[----:B------:R-:W-:-:S04]  /*05d0*/  @UP2 UIMAD UR4, UR4, UR18, URZ ;  /* 0x00000012040422a4 */ /* 0x000fc8000f8e02ff */
[----:B------:R-:W-:-:S04]  /*05e0*/  @UP2 USHF.R.S32.HI UR5, URZ, 0x1f, UR4 ;  /* 0x0000001fff052899 */ /* 0x000fc80008011404 */
[----:B------:R-:W-:-:S06]  /*05f0*/  @UP2 ULEA.HI UR5, UR5, UR4, URZ, 0x3 ;  /* 0x0000000405052291 */ /* 0x000fcc000f8f18ff */
[----:B------:R-:W-:Y:S02]  /*0600*/  MOV R16, UR5 ;  /* 0x0000000500107c02 */ /* 0x000fe40008000f00 */
[----:B-1----:R-:W-:Y:S02]  /*0610*/  MOV R12, UR24 ;  /* 0x00000018000c7c02 */ /* 0x002fe40008000f00 */
[----:B------:R-:W-:Y:S02]  /*0620*/  MOV R13, UR25 ;  /* 0x00000019000d7c02 */ /* 0x000fe40008000f00 */
[----:B0-----:R-:W-:-:S05]  /*0630*/  @P0 LEA.HI.SX32 R92, R16, R17, 0x1d ;  /* 0x00000011105c0211 */ /* 0x001fca00078feaff */
[----:B------:R-:W-:-:S05]  /*0640*/  @P0 IMAD.WIDE.U32 R12, R92, 0x10, R12 ;  /* 0x000000105c0c0825 */ /* 0x000fca00078e000c */
[----:B------:R-:W2:Y:S01]  /*0650*/  @P0 LDG.E.128 R48, desc[UR12][R12.64] ;  /* 0x0000000c0c300981 */ /* 0x000ea2000c1e1d00 */
[----:B------:R-:W-:Y:S02]  /*0660*/  UIMAD UR4, UR7, UR18, URZ ;  /* 0x00000012070472a4 */ /* 0x000fe4000f8e02ff */
[----:B------:R-:W-:Y:S02]  /*0670*/  UISETP.NE.U32.AND UP0, UPT, UR14, URZ, UPT ;  /* 0x000000ff0e00728c */ /* 0x000fe4000bf05070 */
[----:B------:R-:W-:Y:S02]  /*0680*/  USHF.R.S32.HI UR5, URZ, 0x1f, UR4 ;  /* 0x0000001fff057899 */ /* 0x000fe40008011404 */
[----:B------:R-:W-:Y:S02]  /*0690*/  UISETP.NE.AND.EX UP0, UPT, UR15, URZ, UPT, UP0 ;  /* 0x000000ff0f00728c */ /* 0x000fe4000bf05300 */
[----:B------:R-:W-:Y:S01]  /*06a0*/  ULEA.HI UR5, UR5, UR4, URZ, 0x3 ;  /* 0x0000000405057291 */ /* 0x000fe2000f8f18ff */
[----:B----4-:R-:W-:-:S05]  /*06b0*/  R2UR UR6, R14 ;  /* 0x000000000e0672ca */ /* 0x010fca00000e0000 */
[----:B------:R-:W-:-:S04]  /*06c0*/  MOV R93, UR5 ;  /* 0x00000005005d7c02 */ /* 0x000fc80008000f00 */
[----:B------:R-:W-:Y:S02]  /*06d0*/  LEA.HI.SX32 R93, R93, R17, 0x1d ;  /* 0x000000115d5d7211 */ /* 0x000fe400078feaff */
[----:B--2---:R-:W-:Y:S02]  /*06e0*/  PRMT R14, R51, 0x7632, R14 ;  /* 0x00007632330e7816 */ /* 0x004fe4000000000e */
[----:B------:R-:W-:Y:S02]  /*06f0*/  PRMT R15, R50, 0x7632, R15 ;  /* 0x00007632320f7816 */ /* 0x000fe4000000000f */
[----:B------:R-:W-:Y:S02]  /*0700*/  PRMT R12, R49, 0x7632, R12 ;  /* 0x00007632310c7816 */ /* 0x000fe4000000000c */
[----:B------:R-:W-:Y:S01]  /*0710*/  PRMT R13, R48, 0x7632, R13 ;  /* 0x00007632300d7816 */ /* 0x000fe2000000000d */
[----:B------:R-:W-:Y:S06]  /*0720*/  BRA.U !UP0, `(.L_x_10183) ;  /* 0x0000000108a87547 */ /* 0x000fec000b800000 */
[----:B------:R-:W0:Y:S02]  /*0730*/  LDC.64 R20, c[0x0][0x3a0] ;  /* 0x0000e800ff147b82 */ /* 0x000e240000000a00 */
[----:B0-----:R-:W-:-:S05]  /*0740*/  IMAD.WIDE.U32 R20, R93, 0x20, R20 ;  /* 0x000000205d147825 */ /* 0x001fca00078e0014 */
[----:B------:R-:W2:Y:S04]  /*0750*/  LDG.E.128 R12, desc[UR12][R20.64] ;  /* 0x0000000c140c7981 */ /* 0x000ea8000c1e1d00 */
[----:B------:R0:W4:Y:S01]  /*0760*/  LDG.E.128 R16, desc[UR12][R20.64+0x10] ;  /* 0x0000100c14107981 */ /* 0x000122000c1e1d00 */
[----:B------:R-:W-:-:S13]  /*0770*/  ISETP.LT.AND P1, PT, RZ, UR21, PT ;  /* 0x00000015ff007c0c */ /* 0x000fda000bf21270 */
[----:B------:R-:W1:Y:S01]  /*0780*/  @P1 LDC R24, c[0x0][0x40c] ;  /* 0x00010300ff181b82 */ /* 0x000e620000000800 */
[C---:B------:R-:W-:Y:S02]  /*0790*/  @P1 SHF.L.U32 R23, R48.reuse, 0x10, RZ ;  /* 0x0000001030171819 */ /* 0x040fe400000006ff */
[----:B------:R-:W-:Y:S02]  /*07a0*/  @P1 PRMT R22, R48, 0x7632, R22 ;  /* 0x0000763230161816 */ /* 0x000fe40000000016 */
[----:B------:R-:W-:Y:S02]  /*07b0*/  @P1 SHF.L.U32 R25, R49, 0x10, RZ ;  /* 0x0000001031191819 */ /* 0x000fe400000006ff */
[----:B------:R-:W-:Y:S01]  /*07c0*/  @P1 SHF.L.U32 R22, R22, 0x10, RZ ;  /* 0x0000001016161819 */ /* 0x000fe200000006ff */
[----:B------:R-:W5:Y:S01]  /*07d0*/  @P1 LDC R27, c[0x0][0x40c] ;  /* 0x00010300ff1b1b82 */ /* 0x000f620000000800 */
[C---:B0-----:R-:W-:Y:S02]  /*07e0*/  @P1 PRMT R20, R51.reuse, 0x7632, R20 ;  /* 0x0000763233141816 */ /* 0x041fe40000000014 */
[----:B------:R-:W-:-:S02]  /*07f0*/  @P1 SHF.L.U32 R21, R51, 0x10, RZ ;  /* 0x0000001033151819 */ /* 0x000fc400000006ff */
[----:B------:R-:W-:-:S03]  /*0800*/  @P1 SHF.L.U32 R20, R20, 0x10, RZ ;  /* 0x0000001014141819 */ /* 0x000fc600000006ff */
[----:B------:R-:W0:Y:S08]  /*0810*/  @P1 LDC R26, c[0x0][0x40c] ;  /* 0x00010300ff1a1b82 */ /* 0x000e300000000800 */
[----:B------:R-:W3:Y:S08]  /*0820*/  @P1 LDC R28, c[0x0][0x40c] ;  /* 0x00010300ff1c1b82 */ /* 0x000ef00000000800 */
[----:B------:R-:W4:Y:S08]  /*0830*/  @P1 LDC R29, c[0x0][0x40c] ;  /* 0x00010300ff1d1b82 */ /* 0x000f300000000800 */
[----:B------:R-:W4:Y:S08]  /*0840*/  @P1 LDC R30, c[0x0][0x40c] ;  /* 0x00010300ff1e1b82 */ /* 0x000f300000000800 */
[----:B------:R-:W4:Y:S08]  /*0850*/  @P1 LDC R31, c[0x0][0x40c] ;  /* 0x00010300ff1f1b82 */ /* 0x000f300000000800 */
[----:B------:R-:W4:Y:S01]  /*0860*/  @P1 LDC R32, c[0x0][0x40c] ;  /* 0x00010300ff201b82 */ /* 0x000f220000000800 */
[----:B--2---:R-:W-:Y:S01]  /*0870*/  @!P1 MOV R44, R12 ;  /* 0x0000000c002c9202 */ /* 0x004fe20000000f00 */
[----:B-1----:R-:W-:Y:S01]  /*0880*/  @P1 FFMA.FTZ R44, R23, R24, R12 ;  /* 0x00000018172c1223 */ /* 0x002fe2000001000c */
[----:B------:R-:W-:Y:S01]  /*0890*/  @!P1 MOV R46, R14 ;  /* 0x0000000e002e9202 */ /* 0x000fe20000000f00 */
[----:B-----5:R-:W-:Y:S01]  /*08a0*/  @P1 FFMA.FTZ R46, R25, R27, R14 ;  /* 0x0000001b192e1223 */ /* 0x020fe2000001000e */
[----:B------:R-:W-:-:S02]  /*08b0*/  @P1 PRMT R12, R49, 0x7632, R12 ;  /* 0x00007632310c1816 */ /* 0x000fc4000000000c */
[----:B------:R-:W-:Y:S02]  /*08c0*/  @P1 PRMT R14, R50, 0x7632, R14 ;  /* 0x00007632320e1816 */ /* 0x000fe4000000000e */
[----:B------:R-:W-:Y:S01]  /*08d0*/  @!P1 MOV R45, R13 ;  /* 0x0000000d002d9202 */ /* 0x000fe20000000f00 */
[----:B0-----:R-:W-:Y:S01]  /*08e0*/  @P1 FFMA.FTZ R45, R22, R26, R13 ;  /* 0x0000001a162d1223 */ /* 0x001fe2000001000d */
[----:B------:R-:W-:Y:S02]  /*08f0*/  @P1 SHF.L.U32 R13, R50, 0x10, RZ ;  /* 0x00000010320d1819 */ /* 0x000fe400000006ff */
[----:B------:R-:W-:Y:S02]  /*0900*/  @P1 SHF.L.U32 R12, R12, 0x10, RZ ;  /* 0x000000100c0c1819 */ /* 0x000fe400000006ff */
[----:B------:R-:W-:Y:S02]  /*0910*/  @P1 SHF.L.U32 R14, R14, 0x10, RZ ;  /* 0x000000100e0e1819 */ /* 0x000fe400000006ff */
[----:B------:R-:W-:Y:S01]  /*0920*/  @!P1 MOV R47, R15 ;  /* 0x0000000f002f9202 */ /* 0x000fe20000000f00 */
[----:B---3--:R-:W-:Y:S01]  /*0930*/  @P1 FFMA.FTZ R47, R12, R28, R15 ;  /* 0x0000001c0c2f1223 */ /* 0x008fe2000001000f */
[----:B----4-:R-:W-:Y:S01]  /*0940*/  @!P1 MOV R40, R16 ;  /* 0x0000001000289202 */ /* 0x010fe20000000f00 */
[----:B------:R-:W-:Y:S01]  /*0950*/  @P1 FFMA.FTZ R40, R13, R29, R16 ;  /* 0x0000001d0d281223 */ /* 0x000fe20000010010 */
[----:B------:R-:W-:Y:S01]  /*0960*/  @!P1 MOV R41, R17 ;  /* 0x0000001100299202 */ /* 0x000fe20000000f00 */
[----:B------:R-:W-:Y:S01]  /*0970*/  @P1 FFMA.FTZ R41, R14, R30, R17 ;  /* 0x0000001e0e291223 */ /* 0x000fe20000010011 */
[----:B------:R-:W-:Y:S01]  /*0980*/  @!P1 MOV R42, R18 ;  /* 0x00000012002a9202 */ /* 0x000fe20000000f00 */
[----:B------:R-:W-:Y:S01]  /*0990*/  @P1 FFMA.FTZ R42, R21, R31, R18 ;  /* 0x0000001f152a1223 */ /* 0x000fe20000010012 */
[----:B------:R-:W-:Y:S01]  /*09a0*/  @!P1 MOV R43, R19 ;  /* 0x00000013002b9202 */ /* 0x000fe20000000f00 */
[----:B------:R-:W-:Y:S01]  /*09b0*/  @P1 FFMA.FTZ R43, R20, R32, R19 ;  /* 0x00000020142b1223 */ /* 0x000fe20000010013 */
[----:B------:R-:W-:Y:S06]  /*09c0*/  BRA `(.L_x_10184) ;  /* 0x0000000000707947 */ /* 0x000fec0003800000 */
.L_x_10183:
[----:B------:R-:W0:Y:S01]  /*09d0*/  @UP2 LDCU UR4, c[0x0][0x40c] ;  /* 0x00008180ff0427ac */ /* 0x000e220008000800 */
[----:B------:R-:W-:Y:S02]  /*09e0*/  @P0 SHF.L.U32 R13, R13, 0x10, RZ ;  /* 0x000000100d0d0819 */ /* 0x000fe400000006ff */
[----:B------:R-:W-:Y:S02]  /*09f0*/  CS2R R44, SRZ ;  /* 0x00000000002c7805 */ /* 0x000fe4000001ff00 */
[----:B------:R-:W-:Y:S01]  /*0a00*/  @P0 SHF.L.U32 R16, R48, 0x10, RZ ;  /* 0x0000001030100819 */ /* 0x000fe200000006ff */
[----:B------:R-:W1:Y:S01]  /*0a10*/  @UP2 LDCU UR5, c[0x0][0x40c] ;  /* 0x00008180ff0527ac */ /* 0x000e620008000800 */
[----:B------:R-:W-:Y:S02]  /*0a20*/  @P0 SHF.L.U32 R17, R49, 0x10, RZ ;  /* 0x0000001031110819 */ /* 0x000fe400000006ff */
[----:B------:R-:W-:Y:S02]  /*0a30*/  CS2R R46, SRZ ;  /* 0x00000000002e7805 */ /* 0x000fe4000001ff00 */
[----:B------:R-:W-:Y:S01]  /*0a40*/  @P0 SHF.L.U32 R12, R12, 0x10, RZ ;  /* 0x000000100c0c0819 */ /* 0x000fe200000006ff */
[----:B------:R-:W2:Y:S01]  /*0a50*/  @UP2 LDCU UR22, c[0x0][0x40c] ;  /* 0x00008180ff1627ac */ /* 0x000ea20008000800 */
[----:B------:R-:W-:-:S02]  /*0a60*/  @P0 SHF.L.U32 R15, R15, 0x10, RZ ;  /* 0x000000100f0f0819 */ /* 0x000fc400000006ff */
[----:B------:R-:W-:Y:S02]  /*0a70*/  CS2R R40, SRZ ;  /* 0x0000000000287805 */ /* 0x000fe4000001ff00 */
[----:B------:R-:W-:Y:S01]  /*0a80*/  @P0 SHF.L.U32 R14, R14, 0x10, RZ ;  /* 0x000000100e0e0819 */ /* 0x000fe200000006ff */
[----:B------:R-:W4:Y:S01]  /*0a90*/  @UP2 LDCU UR23, c[0x0][0x40c] ;  /* 0x00008180ff1727ac */ /* 0x000f220008000800 */
[----:B------:R-:W-:Y:S01]  /*0aa0*/  CS2R R42, SRZ ;  /* 0x00000000002a7805 */ /* 0x000fe2000001ff00 */
[----:B------:R-:W5:Y:S01]  /*0ab0*/  @UP2 LDCU UR24, c[0x0][0x40c] ;  /* 0x00008180ff1827ac */ /* 0x000f620008000800 */
[----:B0-----:R-:W-:Y:S01]  /*0ac0*/  @P0 FMUL.FTZ R44, R16, UR4 ;  /* 0x00000004102c0c20 */ /* 0x001fe20008410000 */
[----:B------:R-:W-:Y:S01]  /*0ad0*/  @P0 SHF.L.U32 R16, R51, 0x10, RZ ;  /* 0x0000001033100819 */ /* 0x000fe200000006ff */
[----:B------:R-:W0:Y:S01]  /*0ae0*/  @UP2 LDCU UR25, c[0x0][0x40c] ;  /* 0x00008180ff1927ac */ /* 0x000e220008000800 */
[----:B-1----:R-:W-:Y:S01]  /*0af0*/  @P0 FMUL.FTZ R45, R13, UR5 ;  /* 0x000000050d2d0c20 */ /* 0x002fe20008410000 */
[----:B------:R-:W-:Y:S01]  /*0b00*/  @P0 SHF.L.U32 R13, R50, 0x10, RZ ;  /* 0x00000010320d0819 */ /* 0x000fe200000006ff */
[----:B------:R-:W1:Y:S01]  /*0b10*/  @UP2 LDCU UR26, c[0x0][0x40c] ;  /* 0x00008180ff1a27ac */ /* 0x000e620008000800 */
[----:B--2---:R-:W-:Y:S01]  /*0b20*/  @P0 FMUL.FTZ R46, R17, UR22 ;  /* 0x00000016112e0c20 */ /* 0x004fe20008410000 */
[----:B------:R-:W2:Y:S01]  /*0b30*/  @UP2 LDCU UR27, c[0x0][0x40c] ;  /* 0x00008180ff1b27ac */ /* 0x000ea20008000800 */
[----:B----4-:R-:W-:Y:S01]  /*0b40*/  @P0 FMUL.FTZ R47, R12, UR23 ;  /* 0x000000170c2f0c20 */ /* 0x010fe20008410000 */
[----:B-----5:R-:W-:Y:S01]  /*0b50*/  @P0 FMUL.FTZ R40, R13, UR24 ;  /* 0x000000180d280c20 */ /* 0x020fe20008410000 */
[----:B0-----:R-:W-:Y:S01]  /*0b60*/  @P0 FMUL.FTZ R41, R15, UR25 ;  /* 0x000000190f290c20 */ /* 0x001fe20008410000 */
[----:B-1----:R-:W-:Y:S01]  /*0b70*/  @P0 FMUL.FTZ R42, R16, UR26 ;  /* 0x0000001a102a0c20 */ /* 0x002fe20008410000 */
[----:B--2---:R-:W-:-:S07]  /*0b80*/  @P0 FMUL.FTZ R43, R14, UR27 ;  /* 0x0000001b0e2b0c20 */ /* 0x004fce0008410000 */
.L_x_10184:
[----:B------:R-:W0:Y:S02]  /*0b90*/  LDC.64 R102, c[0x0][0x3a8] ;  /* 0x0000ea00ff667b82 */ /* 0x000e240000000a00 */
[----:B0-----:R-:W-:-:S05]  /*0ba0*/  IMAD.WIDE.U32 R12, R93, 0x20, R102 ;  /* 0x000000205d0c7825 */ /* 0x001fca00078e0066 */
[----:B------:R0:W-:Y:S04]  /*0bb0*/  STG.E.128 desc[UR12][R12.64], R44 ;  /* 0x0000002c0c007986 */ /* 0x0001e8000c101d0c */
[----:B------:R0:W-:Y:S01]  /*0bc0*/  STG.E.128 desc[UR12][R12.64+0x10], R40 ;  /* 0x000010280c007986 */ /* 0x0001e2000c101d0c */
[----:B------:R-:W-:Y:S05]  /*0bd0*/  BRA.U !UP2, `(.L_x_10185) ;  /* 0x000000010a107547 */ /* 0x000fea000b800000 */
[----:B------:R-:W1:Y:S01]  /*0be0*/  LDC.64 R48, c[0x0][0x390] ;  /* 0x0000e400ff307b82 */ /* 0x000e620000000a00 */
[----:B0-----:R-:W-:-:S05]  /*0bf0*/  IADD3 R13, PT, PT, R92, 0x80, RZ ;  /* 0x000000805c0d7810 */ /* 0x001fca0007ffe0ff */
[----:B-1----:R-:W-:-:S06]  /*0c00*/  IMAD.WIDE.U32 R48, R13, 0x10, R48 ;  /* 0x000000100d307825 */ /* 0x002fcc00078e0030 */
[----:B------:R-:W5:Y:S02]  /*0c10*/  LDG.E.128 R48, desc[UR12][R48.64] ;  /* 0x0000000c30307981 */ /* 0x000f64000c1e1d00 */
.L_x_10185:
[----:B------:R-:W-:Y:S05]  /*0c20*/  BRA.U !UP0, `(.L_x_10186) ;  /* 0x0000000108ac7547 */ /* 0x000fea000b800000 */
[----:B------:R-:W1:Y:S01]  /*0c30*/  LDC.64 R20, c[0x0][0x3a0] ;  /* 0x0000e800ff147b82 */ /* 0x000e620000000a00 */
[----:B0-----:R-:W-:-:S05]  /*0c40*/  IADD3 R13, PT, PT, R93, 0x80, RZ ;  /* 0x000000805d0d7810 */ /* 0x001fca0007ffe0ff */
[----:B-1----:R-:W-:-:S05]  /*0c50*/  IMAD.WIDE.U32 R20, R13, 0x20, R20 ;  /* 0x000000200d147825 */ /* 0x002fca00078e0014 */
[----:B------:R-:W2:Y:S04]  /*0c60*/  LDG.E.128 R12, desc[UR12][R20.64] ;  /* 0x0000000c140c7981 */ /* 0x000ea8000c1e1d00 */
[----:B------:R0:W4:Y:S01]  /*0c70*/  LDG.E.128 R16, desc[UR12][R20.64+0x10] ;  /* 0x0000100c14107981 */ /* 0x000122000c1e1d00 */
[----:B------:R-:W-:-:S13]  /*0c80*/  ISETP.LT.AND P1, PT, RZ, UR21, PT ;  /* 0x00000015ff007c0c */ /* 0x000fda000bf21270 */
[----:B------:R-:W1:Y:S01]  /*0c90*/  @P1 LDC R24, c[0x0][0x40c] ;  /* 0x00010300ff181b82 */ /* 0x000e620000000800 */
[C---:B-----5:R-:W-:Y:S01]  /*0ca0*/  @P1 PRMT R22, R48.reuse, 0x7632, R22 ;  /* 0x0000763230161816 */ /* 0x060fe20000000016 */
[----:B------:R-:W-:Y:S01]  /*0cb0*/  @P1 IMAD.U32 R27, R49, 0x10000, RZ ;  /* 0x00010000311b1824 */ /* 0x000fe200078e00ff */
[----:B------:R-:W-:Y:S02]  /*0cc0*/  @P1 SHF.L.U32 R23, R48, 0x10, RZ ;  /* 0x0000001030171819 */ /* 0x000fe400000006ff */
[----:B------:R-:W-:Y:S02]  /*0cd0*/  @P1 SHF.L.U32 R22, R22, 0x10, RZ ;  /* 0x0000001016161819 */ /* 0x000fe400000006ff */
[----:B0-----:R-:W-:Y:S01]  /*0ce0*/  @P1 PRMT R20, R51, 0x7632, R20 ;  /* 0x0000763233141816 */ /* 0x001fe20000000014 */
[----:B------:R-:W0:Y:S01]  /*0cf0*/  @P1 LDC R25, c[0x0][0x40c] ;  /* 0x00010300ff191b82 */ /* 0x000e220000000800 */
[----:B------:R-:W-:Y:S02]  /*0d00*/  @P1 SHF.L.U32 R21, R50, 0x10, RZ ;  /* 0x0000001032151819 */ /* 0x000fe400000006ff */
[----:B------:R-:W-:-:S05]  /*0d10*/  @P1 SHF.L.U32 R20, R20, 0x10, RZ ;  /* 0x0000001014141819 */ /* 0x000fca00000006ff */
[----:B------:R-:W3:Y:S08]  /*0d20*/  @P1 LDC R26, c[0x0][0x40c] ;  /* 0x00010300ff1a1b82 */ /* 0x000ef00000000800 */
[----:B------:R-:W3:Y:S08]  /*0d30*/  @P1 LDC R28, c[0x0][0x40c] ;  /* 0x00010300ff1c1b82 */ /* 0x000ef00000000800 */
[----:B------:R-:W4:Y:S08]  /*0d40*/  @P1 LDC R29, c[0x0][0x40c] ;  /* 0x00010300ff1d1b82 */ /* 0x000f300000000800 */
[----:B------:R-:W4:Y:S08]  /*0d50*/  @P1 LDC R30, c[0x0][0x40c] ;  /* 0x00010300ff1e1b82 */ /* 0x000f300000000800 */
[----:B------:R-:W4:Y:S08]  /*0d60*/  @P1 LDC R31, c[0x0][0x40c] ;  /* 0x00010300ff1f1b82 */ /* 0x000f300000000800 */
[----:B------:R-:W4:Y:S01]  /*0d70*/  @P1 LDC R94, c[0x0][0x40c] ;  /* 0x00010300ff5e1b82 */ /* 0x000f220000000800 */
[----:B--2---:R-:W-:Y:S01]  /*0d80*/  @!P1 MOV R36, R12 ;  /* 0x0000000c00249202 */ /* 0x004fe20000000f00 */
[--C-:B-1----:R-:W-:Y:S01]  /*0d90*/  @P1 FFMA.FTZ R36, R23, R24, R12.reuse ;  /* 0x0000001817241223 */ /* 0x102fe2000001000c */
[----:B------:R-:W-:Y:S01]  /*0da0*/  @!P1 MOV R37, R13 ;  /* 0x0000000d00259202 */ /* 0x000fe20000000f00 */
[----:B0-----:R-:W-:Y:S01]  /*0db0*/  @P1 FFMA.FTZ R37, R22, R25, R13 ;  /* 0x0000001916251223 */ /* 0x001fe2000001000d */
[----:B------:R-:W-:-:S02]  /*0dc0*/  @P1 PRMT R12, R49, 0x7632, R12 ;  /* 0x00007632310c1816 */ /* 0x000fc4000000000c */
[----:B------:R-:W-:Y:S02]  /*0dd0*/  @P1 PRMT R13, R50, 0x7632, R13 ;  /* 0x00007632320d1816 */ /* 0x000fe4000000000d */
[----:B------:R-:W-:Y:S01]  /*0de0*/  @!P1 MOV R38, R14 ;  /* 0x0000000e00269202 */ /* 0x000fe20000000f00 */
[----:B---3--:R-:W-:Y:S01]  /*0df0*/  @P1 FFMA.FTZ R38, R27, R26, R14 ;  /* 0x0000001a1b261223 */ /* 0x008fe2000001000e */
[----:B------:R-:W-:Y:S02]  /*0e00*/  @P1 SHF.L.U32 R23, R51, 0x10, RZ ;  /* 0x0000001033171819 */ /* 0x000fe400000006ff */
[----:B------:R-:W-:Y:S02]  /*0e10*/  @P1 SHF.L.U32 R12, R12, 0x10, RZ ;  /* 0x000000100c0c1819 */ /* 0x000fe400000006ff */
[----:B------:R-:W-:Y:S02]  /*0e20*/  @P1 SHF.L.U32 R14, R13, 0x10, RZ ;  /* 0x000000100d0e1819 */ /* 0x000fe400000006ff */
[----:B------:R-:W-:Y:S01]  /*0e30*/  @!P1 MOV R39, R15 ;  /* 0x0000000f00279202 */ /* 0x000fe20000000f00 */
[----:B------:R-:W-:Y:S01]  /*0e40*/  @P1 FFMA.FTZ R39, R12, R28, R15 ;  /* 0x0000001c0c271223 */ /* 0x000fe2000001000f */
        /* <DEDUP_REMOVED lines=9> */
.L_x_10186:
[----:B------:R-:W1:Y:S01]  /*0ee0*/  @UP2 LDCU UR4, c[0x0][0x40c] ;  /* 0x00008180ff0427ac */ /* 0x000e620008000800 */
[----:B0----5:R-:W-:Y:S02]  /*0ef0*/  @P0 SHF.L.U32 R12, R48, 0x10, RZ ;  /* 0x00000010300c0819 */ /* 0x021fe400000006ff */
[----:B------:R-:W-:Y:S02]  /*0f00*/  CS2R R36, SRZ ;  /* 0x0000000000247805 */ /* 0x000fe4000001ff00 */
[----:B------:R-:W-:Y:S01]  /*0f10*/  @P0 SHF.L.U32 R13, R49, 0x10, RZ ;  /* 0x00000010310d0819 */ /* 0x000fe200000006ff */
[----:B------:R-:W0:Y:S01]  /*0f20*/  @UP2 LDCU UR22, c[0x0][0x40c] ;  /* 0x00008180ff1627ac */ /* 0x000e220008000800 */
[----:B------:R-:W-:Y:S02]  /*0f30*/  @P0 SHF.L.U32 R14, R50, 0x10, RZ ;  /* 0x00000010320e0819 */ /* 0x000fe400000006ff */
[----:B------:R-:W-:Y:S02]  /*0f40*/  CS2R R38, SRZ ;  /* 0x0000000000267805 */ /* 0x000fe4000001ff00 */
[----:B------:R-:W-:Y:S01]  /*0f50*/  CS2R R32, SRZ ;  /* 0x0000000000207805 */ /* 0x000fe2000001ff00 */
[----:B------:R-:W2:Y:S01]  /*0f60*/  @UP2 LDCU UR24, c[0x0][0x40c] ;  /* 0x00008180ff1827ac */ /* 0x000ea20008000800 */
[----:B------:R-:W-:-:S02]  /*0f70*/  @P0 PRMT R15, R51, 0x7632, R15 ;  /* 0x00007632330f0816 */ /* 0x000fc4000000000f */
[----:B------:R-:W-:Y:S02]  /*0f80*/  CS2R R34, SRZ ;  /* 0x0000000000227805 */ /* 0x000fe4000001ff00 */
[----:B------:R-:W-:Y:S01]  /*0f90*/  @P0 SHF.L.U32 R16, R51, 0x10, RZ ;  /* 0x0000001033100819 */ /* 0x000fe200000006ff */
[----:B------:R-:W4:Y:S01]  /*0fa0*/  @UP2 LDCU UR5, c[0x0][0x40c] ;  /* 0x00008180ff0527ac */ /* 0x000f220008000800 */
[----:B------:R-:W-:Y:S01]  /*0fb0*/  @P0 SHF.L.U32 R15, R15, 0x10, RZ ;  /* 0x000000100f0f0819 */ /* 0x000fe200000006ff */
[----:B------:R-:W3:Y:S01]  /*0fc0*/  @UP2 LDCU UR23, c[0x0][0x40c] ;  /* 0x00008180ff1727ac */ /* 0x000ee20008000800 */
[----:B-1----:R-:W-:Y:S01]  /*0fd0*/  @P0 FMUL.FTZ R36, R12, UR4 ;  /* 0x000000040c240c20 */ /* 0x002fe20008410000 */
[----:B------:R-:W-:Y:S01]  /*0fe0*/  @P0 PRMT R12, R48, 0x7632, R12 ;  /* 0x00007632300c0816 */ /* 0x000fe2000000000c */
[----:B------:R-:W1:Y:S01]  /*0ff0*/  @UP2 LDCU UR25, c[0x0][0x40c] ;  /* 0x00008180ff1927ac */ /* 0x000e620008000800 */
[----:B0-----:R-:W-:Y:S01]  /*1000*/  @P0 FMUL.FTZ R38, R13, UR22 ;  /* 0x000000160d260c20 */ /* 0x001fe20008410000 */
[----:B------:R-:W-:Y:S01]  /*1010*/  @P0 PRMT R13, R49, 0x7632, R13 ;  /* 0x00007632310d0816 */ /* 0x000fe2000000000d */
[----:B------:R-:W0:Y:S01]  /*1020*/  @UP2 LDCU UR26, c[0x0][0x40c] ;  /* 0x00008180ff1a27ac */ /* 0x000e220008000800 */
[----:B------:R-:W-:Y:S01]  /*1030*/  @P0 SHF.L.U32 R12, R12, 0x10, RZ ;  /* 0x000000100c0c0819 */ /* 0x000fe200000006ff */
[----:B--2---:R-:W-:Y:S01]  /*1040*/  @P0 FMUL.FTZ R32, R14, UR24 ;  /* 0x000000180e200c20 */ /* 0x004fe20008410000 */
[----:B------:R-:W-:Y:S01]  /*1050*/  @P0 PRMT R14, R50, 0x7632, R14 ;  /* 0x00007632320e0816 */ /* 0x000fe2000000000e */
[----:B------:R-:W2:Y:S01]  /*1060*/  @UP2 LDCU UR4, c[0x0][0x40c] ;  /* 0x00008180ff0427ac */ /* 0x000ea20008000800 */
[----:B------:R-:W-:Y:S01]  /*1070*/  @P0 SHF.L.U32 R13, R13, 0x10, RZ ;  /* 0x000000100d0d0819 */ /* 0x000fe200000006ff */
[----:B----4-:R-:W-:Y:S01]  /*1080*/  @P0 FMUL.FTZ R37, R12, UR5 ;  /* 0x000000050c250c20 */ /* 0x010fe20008410000 */
[----:B------:R-:W-:-:S03]  /*1090*/  @P0 SHF.L.U32 R14, R14, 0x10, RZ ;  /* 0x000000100e0e0819 */ /* 0x000fc600000006ff */
[----:B---3--:R-:W-:Y:S02]  /*10a0*/  @P0 FMUL.FTZ R39, R13, UR23 ;  /* 0x000000170d270c20 */ /* 0x008fe40008410000 */
[----:B-1----:R-:W-:Y:S01]  /*10b0*/  @P0 FMUL.FTZ R33, R14, UR25 ;  /* 0x000000190e210c20 */ /* 0x002fe20008410000 */
[----:B0-----:R-:W-:Y:S01]  /*10c0*/  @P0 FMUL.FTZ R34, R16, UR26 ;  /* 0x0000001a10220c20 */ /* 0x001fe20008410000 */
[----:B--2---:R-:W-:-:S07]  /*10d0*/  @P0 FMUL.FTZ R35, R15, UR4 ;  /* 0x000000040f230c20 */ /* 0x004fce0008410000 */
.L_x_10187:
[----:B------:R-:W0:Y:S01]  /*10e0*/  @UP2 LDCU.64 UR4, c[0x0][0x390] ;  /* 0x00007200ff0427ac */ /* 0x000e220008000a00 */
[----:B------:R-:W-:Y:S01]  /*10f0*/  HFMA2 R15, -RZ, RZ, 0, 9.5367431640625e-07 ;  /* 0x00000010ff0f7431 */ /* 0x000fe200000001ff */
[----:B------:R-:W-:Y:S02]  /*1100*/  IADD3 R13, PT, PT, R93, 0x80, RZ ;  /* 0x000000805d0d7810 */ /* 0x000fe40007ffe0ff */
[----:B------:R-:W-:-:S03]  /*1110*/  @P0 IADD3 R14, PT, PT, R92, 0x100, RZ ;  /* 0x000001005c0e0810 */ /* 0x000fc60007ffe0ff */
[----:B------:R-:W-:-:S05]  /*1120*/  IMAD.WIDE.U32 R12, R13, 0x20, R102 ;  /* 0x000000200d0c7825 */ /* 0x000fca00078e0066 */
[----:B------:R1:W-:Y:S04]  /*1130*/  STG.E.128 desc[UR12][R12.64], R36 ;  /* 0x000000240c007986 */ /* 0x0003e8000c101d0c */
[----:B------:R1:W-:Y:S01]  /*1140*/  STG.E.128 desc[UR12][R12.64+0x10], R32 ;  /* 0x000010200c007986 */ /* 0x0003e2000c101d0c */
[----:B0-----:R-:W-:-:S05]  /*1150*/  @P0 IMAD.WIDE.U32 R14, R14, R15, UR4 ;  /* 0x000000040e0e0e25 */ /* 0x001fca000f8e000f */
[----:B------:R1:W5:Y:S01]  /*1160*/  @P0 LDG.E.128 R48, desc[UR12][R14.64] ;  /* 0x0000000c0e300981 */ /* 0x000362000c1e1d00 */
[----:B------:R-:W-:Y:S05]  /*1170*/  BRA.U !UP0, `(.L_x_10188) ;  /* 0x0000000108ac7547 */ /* 0x000fea000b800000 */
[----:B------:R-:W0:Y:S01]  /*1180*/  LDC.64 R20, c[0x0][0x3a0] ;  /* 0x0000e800ff147b82 */ /* 0x000e220000000a00 */
[----:B-1----:R-:W-:-:S05]  /*1190*/  IADD3 R13, PT, PT, R93, 0x100, RZ ;  /* 0x000001005d0d7810 */ /* 0x002fca0007ffe0ff */
[----:B0-----:R-:W-:-:S05]  /*11a0*/  IMAD.WIDE.U32 R20, R13, 0x20, R20 ;  /* 0x000000200d147825 */ /* 0x001fca00078e0014 */
[----:B------:R-:W2:Y:S04]  /*11b0*/  LDG.E.128 R12, desc[UR12][R20.64] ;  /* 0x0000000c140c7981 */ /* 0x000ea8000c1e1d00 */
[----:B------:R0:W3:Y:S01]  /*11c0*/  LDG.E.128 R16, desc[UR12][R20.64+0x10] ;  /* 0x0000100c14107981 */ /* 0x0000e2000c1e1d00 */
[----:B------:R-:W-:-:S13]  /*11d0*/  ISETP.LT.AND P1, PT, RZ, UR21, PT ;  /* 0x00000015ff007c0c */ /* 0x000fda000bf21270 */
[----:B------:R-:W1:Y:S01]  /*11e0*/  @P1 LDC R24, c[0x0][0x40c] ;  /* 0x00010300ff181b82 */ /* 0x000e620000000800 */
[C---:B-----5:R-:W-:Y:S02]  /*11f0*/  @P1 PRMT R22, R48.reuse, 0x7632, R22 ;  /* 0x0000763230161816 */ /* 0x060fe40000000016 */
[----:B------:R-:W-:Y:S02]  /*1200*/  @P1 SHF.L.U32 R23, R48, 0x10, RZ ;  /* 0x0000001030171819 */ /* 0x000fe400000006ff */
[----:B------:R-:W-:Y:S02]  /*1210*/  @P1 SHF.L.U32 R22, R22, 0x10, RZ ;  /* 0x0000001016161819 */ /* 0x000fe400000006ff */
[----:B------:R-:W-:Y:S01]  /*1220*/  @P1 SHF.L.U32 R27, R49, 0x10, RZ ;  /* 0x00000010311b1819 */ /* 0x000fe200000006ff */
[----:B------:R-:W4:Y:S01]  /*1230*/  @P1 LDC R25, c[0x0][0x40c] ;  /* 0x00010300ff191b82 */ /* 0x000f220000000800 */
[----:B0-----:R-:W-:Y:S02]  /*1240*/  @P1 PRMT R20, R51, 0x7632, R20 ;  /* 0x0000763233141816 */ /* 0x001fe40000000014 */
[----:B------:R-:W-:-:S02]  /*1250*/  @P1 SHF.L.U32 R21, R50, 0x10, RZ ;  /* 0x0000001032151819 */ /* 0x000fc400000006ff */
[----:B------:R-:W-:-:S03]  /*1260*/  @P1 SHF.L.U32 R20, R20, 0x10, RZ ;  /* 0x0000001014141819 */ /* 0x000fc600000006ff */
[----:B------:R-:W0:Y:S08]  /*1270*/  @P1 LDC R26, c[0x0][0x40c] ;  /* 0x00010300ff1a1b82 */ /* 0x000e300000000800 */
[----:B------:R-:W0:Y:S08]  /*1280*/  @P1 LDC R94, c[0x0][0x40c] ;  /* 0x00010300ff5e1b82 */ /* 0x000e300000000800 */
[----:B------:R-:W3:Y:S08]  /*1290*/  @P1 LDC R95, c[0x0][0x40c] ;  /* 0x00010300ff5f1b82 */ /* 0x000ef00000000800 */
[----:B------:R-:W3:Y:S08]  /*12a0*/  @P1 LDC R100, c[0x0][0x40c] ;  /* 0x00010300ff641b82 */ /* 0x000ef00000000800 */
[----:B------:R-:W3:Y:S08]  /*12b0*/  @P1 LDC R101, c[0x0][0x40c] ;  /* 0x00010300ff651b82 */ /* 0x000ef00000000800 */
[----:B------:R-:W3:Y:S01]  /*12c0*/  @P1 LDC R104, c[0x0][0x40c] ;  /* 0x00010300ff681b82 */ /* 0x000ee20000000800 */
[----:B--2---:R-:W-:Y:S01]  /*12d0*/  @!P1 MOV R28, R12 ;  /* 0x0000000c001c9202 */ /* 0x004fe20000000f00 */
[----:B------:R-:W-:-:S02]  /*12e0*/  @!P1 IMAD.MOV.U32 R29, RZ, RZ, R13 ;  /* 0x000000ffff1d9224 */ /* 0x000fc400078e000d */
[--C-:B-1----:R-:W-:Y:S01]  /*12f0*/  @P1 FFMA.FTZ R28, R23, R24, R12.reuse ;  /* 0x00000018171c1223 */ /* 0x102fe2000001000c */
[--C-:B----4-:R-:W-:Y:S01]  /*1300*/  @P1 FFMA.FTZ R29, R22, R25, R13.reuse ;  /* 0x00000019161d1223 */ /* 0x110fe2000001000d */
[----:B------:R-:W-:Y:S02]  /*1310*/  @P1 PRMT R12, R49, 0x7632, R12 ;  /* 0x00007632310c1816 */ /* 0x000fe4000000000c */
[----:B------:R-:W-:Y:S02]  /*1320*/  @P1 PRMT R13, R50, 0x7632, R13 ;  /* 0x00007632320d1816 */ /* 0x000fe4000000000d */
[----:B------:R-:W-:Y:S01]  /*1330*/  @!P1 MOV R30, R14 ;  /* 0x0000000e001e9202 */ /* 0x000fe20000000f00 */
[----:B0-----:R-:W-:Y:S01]  /*1340*/  @P1 FFMA.FTZ R30, R27, R26, R14 ;  /* 0x0000001a1b1e1223 */ /* 0x001fe2000001000e */
[----:B------:R-:W-:Y:S02]  /*1350*/  @P1 SHF.L.U32 R23, R51, 0x10, RZ ;  /* 0x0000001033171819 */ /* 0x000fe400000006ff */
[----:B------:R-:W-:-:S02]  /*1360*/  @P1 SHF.L.U32 R12, R12, 0x10, RZ ;  /* 0x000000100c0c1819 */ /* 0x000fc400000006ff */
[----:B------:R-:W-:Y:S02]  /*1370*/  @P1 SHF.L.U32 R14, R13, 0x10, RZ ;  /* 0x000000100d0e1819 */ /* 0x000fe400000006ff */
[----:B------:R-:W-:Y:S01]  /*1380*/  @!P1 MOV R31, R15 ;  /* 0x0000000f001f9202 */ /* 0x000fe20000000f00 */
[----:B------:R-:W-:Y:S01]  /*1390*/  @P1 FFMA.FTZ R31, R12, R94, R15 ;  /* 0x0000005e0c1f1223 */ /* 0x000fe2000001000f */
[----:B---3--:R-:W-:Y:S01]  /*13a0*/  @!P1 MOV R24, R16 ;  /* 0x0000001000189202 */ /* 0x008fe20000000f00 */
        /* <DEDUP_REMOVED lines=8> */
.L_x_10188:
[----:B------:R-:W0:Y:S01]  /*1430*/  @UP2 LDCU UR4, c[0x0][0x40c] ;  /* 0x00008180ff0427ac */ /* 0x000e220008000800 */
[----:B-1---5:R-:W-:Y:S02]  /*1440*/  @P0 SHF.L.U32 R12, R48, 0x10, RZ ;  /* 0x00000010300c0819 */ /* 0x022fe400000006ff */
[----:B------:R-:W-:Y:S02]  /*1450*/  CS2R R28, SRZ ;  /* 0x00000000001c7805 */ /* 0x000fe4000001ff00 */
[----:B------:R-:W-:Y:S01]  /*1460*/  @P0 SHF.L.U32 R13, R49, 0x10, RZ ;  /* 0x00000010310d0819 */ /* 0x000fe200000006ff */
[----:B------:R-:W1:Y:S01]  /*1470*/  @UP2 LDCU UR22, c[0x0][0x40c] ;  /* 0x00008180ff1627ac */ /* 0x000e620008000800 */
[----:B------:R-:W-:Y:S02]  /*1480*/  @P0 SHF.L.U32 R14, R50, 0x10, RZ ;  /* 0x00000010320e0819 */ /* 0x000fe400000006ff */
[----:B------:R-:W-:Y:S02]  /*1490*/  CS2R R30, SRZ ;  /* 0x00000000001e7805 */ /* 0x000fe4000001ff00 */
[----:B------:R-:W-:Y:S01]  /*14a0*/  CS2R R24, SRZ ;  /* 0x0000000000187805 */ /* 0x000fe2000001ff00 */
[----:B------:R-:W2:Y:S01]  /*14b0*/  @UP2 LDCU UR24, c[0x0][0x40c] ;  /* 0x00008180ff1827ac */ /* 0x000ea20008000800 */
[----:B------:R-:W-:-:S02]  /*14c0*/  @P0 PRMT R15, R51, 0x7632, R15 ;  /* 0x00007632330f0816 */ /* 0x000fc4000000000f */
[----:B------:R-:W-:Y:S02]  /*14d0*/  CS2R R26, SRZ ;  /* 0x00000000001a7805 */ /* 0x000fe4000001ff00 */
[----:B------:R-:W-:Y:S01]  /*14e0*/  @P0 SHF.L.U32 R16, R51, 0x10, RZ ;  /* 0x0000001033100819 */ /* 0x000fe200000006ff */
[----:B------:R-:W3:Y:S01]  /*14f0*/  @UP2 LDCU UR5, c[0x0][0x40c] ;  /* 0x00008180ff0527ac */ /* 0x000ee20008000800 */
[----:B------:R-:W-:Y:S01]  /*1500*/  @P0 SHF.L.U32 R15, R15, 0x10, RZ ;  /* 0x000000100f0f0819 */ /* 0x000fe200000006ff */
[----:B------:R-:W4:Y:S01]  /*1510*/  @UP2 LDCU UR23, c[0x0][0x40c] ;  /* 0x00008180ff1727ac */ /* 0x000f220008000800 */
[----:B0-----:R-:W-:Y:S01]  /*1520*/  @P0 FMUL.FTZ R28, R12, UR4 ;  /* 0x000000040c1c0c20 */ /* 0x001fe20008410000 */
[----:B------:R-:W-:Y:S01]  /*1530*/  @P0 PRMT R12, R48, 0x7632, R12 ;  /* 0x00007632300c0816 */ /* 0x000fe2000000000c */
[----:B------:R-:W0:Y:S01]  /*1540*/  @UP2 LDCU UR25, c[0x0][0x40c] ;  /* 0x00008180ff1927ac */ /* 0x000e220008000800 */
[----:B-1----:R-:W-:Y:S01]  /*1550*/  @P0 FMUL.FTZ R30, R13, UR22 ;  /* 0x000000160d1e0c20 */ /* 0x002fe20008410000 */
[----:B------:R-:W-:Y:S01]  /*1560*/  @P0 PRMT R13, R49, 0x7632, R13 ;  /* 0x00007632310d0816 */ /* 0x000fe2000000000d */
[----:B------:R-:W1:Y:S01]  /*1570*/  @UP2 LDCU UR26, c[0x0][0x40c] ;  /* 0x00008180ff1a27ac */ /* 0x000e620008000800 */
[----:B------:R-:W-:Y:S01]  /*1580*/  @P0 SHF.L.U32 R12, R12, 0x10, RZ ;  /* 0x000000100c0c0819 */ /* 0x000fe200000006ff */
[----:B--2---:R-:W-:Y:S01]  /*1590*/  @P0 FMUL.FTZ R24, R14, UR24 ;  /* 0x000000180e180c20 */ /* 0x004fe20008410000 */
[----:B------:R-:W-:Y:S01]  /*15a0*/  @P0 PRMT R14, R50, 0x7632, R14 ;  /* 0x00007632320e0816 */ /* 0x000fe2000000000e */
[----:B------:R-:W2:Y:S01]  /*15b0*/  @UP2 LDCU UR4, c[0x0][0x40c] ;  /* 0x00008180ff0427ac */ /* 0x000ea20008000800 */
[----:B------:R-:W-:Y:S01]  /*15c0*/  @P0 SHF.L.U32 R13, R13, 0x10, RZ ;  /* 0x000000100d0d0819 */ /* 0x000fe200000006ff */
[----:B---3--:R-:W-:Y:S01]  /*15d0*/  @P0 FMUL.FTZ R29, R12, UR5 ;  /* 0x000000050c1d0c20 */ /* 0x008fe20008410000 */
[----:B------:R-:W-:-:S03]  /*15e0*/  @P0 SHF.L.U32 R14, R14, 0x10, RZ ;  /* 0x000000100e0e0819 */ /* 0x000fc600000006ff */
[----:B----4-:R-:W-:Y:S02]  /*15f0*/  @P0 FMUL.FTZ R31, R13, UR23 ;  /* 0x000000170d1f0c20 */ /* 0x010fe40008410000 */
[----:B0-----:R-:W-:Y:S01]  /*1600*/  @P0 FMUL.FTZ R25, R14, UR25 ;  /* 0x000000190e190c20 */ /* 0x001fe20008410000 */
[----:B-1----:R-:W-:Y:S01]  /*1610*/  @P0 FMUL.FTZ R26, R16, UR26 ;  /* 0x0000001a101a0c20 */ /* 0x002fe20008410000 */
[----:B--2---:R-:W-:-:S07]  /*1620*/  @P0 FMUL.FTZ R27, R15, UR4 ;  /* 0x000000040f1b0c20 */ /* 0x004fce0008410000 */
.L_x_10189:
[----:B------:R-:W-:-:S05]  /*1630*/  IADD3 R13, PT, PT, R93, 0x100, RZ ;  /* 0x000001005d0d7810 */ /* 0x000fca0007ffe0ff */
[----:B------:R-:W-:-:S05]  /*1640*/  IMAD.WIDE.U32 R12, R13, 0x20, R102 ;  /* 0x000000200d0c7825 */ /* 0x000fca00078e0066 */
[----:B------:R0:W-:Y:S04]  /*1650*/  STG.E.128 desc[UR12][R12.64], R28 ;  /* 0x0000001c0c007986 */ /* 0x0001e8000c101d0c */
[----:B------:R0:W-:Y:S01]  /*1660*/  STG.E.128 desc[UR12][R12.64+0x10], R24 ;  /* 0x000010180c007986 */ /* 0x0001e2000c101d0c */
[----:B------:R-:W-:Y:S05]  /*1670*/  BRA.U !UP2, `(.L_x_10190) ;  /* 0x000000010a107547 */ /* 0x000fea000b800000 */
[----:B------:R-:W1:Y:S01]  /*1680*/  LDC.64 R48, c[0x0][0x390] ;  /* 0x0000e400ff307b82 */ /* 0x000e620000000a00 */
[----:B0-----:R-:W-:-:S05]  /*1690*/  IADD3 R13, PT, PT, R92, 0x180, RZ ;  /* 0x000001805c0d7810 */ /* 0x001fca0007ffe0ff */
[----:B-1----:R-:W-:-:S06]  /*16a0*/  IMAD.WIDE.U32 R48, R13, 0x10, R48 ;  /* 0x000000100d307825 */ /* 0x002fcc00078e0030 */
[----:B------:R-:W5:Y:S02]  /*16b0*/  LDG.E.128 R48, desc[UR12][R48.64] ;  /* 0x0000000c30307981 */ /* 0x000f64000c1e1d00 */
.L_x_10190:
[----:B------:R-:W-:Y:S05]  /*16c0*/  BRA.U !UP0, `(.L_x_10191) ;  /* 0x0000000108ac7547 */ /* 0x000fea000b800000 */
[----:B0-----:R-:W0:Y:S01]  /*16d0*/  LDC.64 R12, c[0x0][0x3a0] ;  /* 0x0000e800ff0c7b82 */ /* 0x001e220000000a00 */
[----:B------:R-:W-:-:S05]  /*16e0*/  IADD3 R15, PT, PT, R93, 0x180, RZ ;  /* 0x000001805d0f7810 */ /* 0x000fca0007ffe0ff */
[----:B0-----:R-:W-:-:S05]  /*16f0*/  IMAD.WIDE.U32 R12, R15, 0x20, R12 ;  /* 0x000000200f0c7825 */ /* 0x001fca00078e000c */
[----:B------:R-:W2:Y:S04]  /*1700*/  LDG.E.128 R16, desc[UR12][R12.64] ;  /* 0x0000000c0c107981 */ /* 0x000ea8000c1e1d00 */
[----:B------:R-:W3:Y:S01]  /*1710*/  LDG.E.128 R12, desc[UR12][R12.64+0x10] ;  /* 0x0000100c0c0c7981 */ /* 0x000ee2000c1e1d00 */
[----:B------:R-:W-:-:S13]  /*1720*/  ISETP.LT.AND P1, PT, RZ, UR21, PT ;  /* 0x00000015ff007c0c */ /* 0x000fda000bf21270 */
[----:B------:R-:W0:Y:S01]  /*1730*/  @P1 LDC R94, c[0x0][0x40c] ;  /* 0x00010300ff5e1b82 */ /* 0x000e220000000800 */
[C---:B-----5:R-:W-:Y:S02]  /*1740*/  @P1 PRMT R20, R48.reuse, 0x7632, R20 ;  /* 0x0000763230141816 */ /* 0x060fe40000000014 */
[----:B------:R-:W-:Y:S02]  /*1750*/  @P1 SHF.L.U32 R23, R48, 0x10, RZ ;  /* 0x0000001030171819 */ /* 0x000fe400000006ff */
[----:B------:R-:W-:Y:S02]  /*1760*/  @P1 SHF.L.U32 R22, R20, 0x10, RZ ;  /* 0x0000001014161819 */ /* 0x000fe400000006ff */
[----:B------:R-:W-:Y:S01]  /*1770*/  @P1 SHF.L.U32 R107, R50, 0x10, RZ ;  /* 0x00000010326b1819 */ /* 0x000fe200000006ff */
[----:B------:R-:W1:Y:S08]  /*1780*/  @P1 LDC R100, c[0x0][0x40c] ;  /* 0x00010300ff641b82 */ /* 0x000e700000000800 */
[----:B------:R-:W4:Y:S08]  /*1790*/  @P1 LDC R104, c[0x0][0x40c] ;  /* 0x00010300ff681b82 */ /* 0x000f300000000800 */
[----:B------:R-:W3:Y:S08]  /*17a0*/  @P1 LDC R105, c[0x0][0x40c] ;  /* 0x00010300ff691b82 */ /* 0x000ef00000000800 */
[----:B------:R-:W3:Y:S08]  /*17b0*/  @P1 LDC R95, c[0x0][0x40c] ;  /* 0x00010300ff5f1b82 */ /* 0x000ef00000000800 */
[----:B------:R-:W3:Y:S01]  /*17c0*/  @P1 LDC R101, c[0x0][0x40c] ;  /* 0x00010300ff651b82 */ /* 0x000ee20000000800 */
[----:B--2---:R-:W-:Y:S01]  /*17d0*/  @!P1 MOV R20, R16 ;  /* 0x0000001000149202 */ /* 0x004fe20000000f00 */
[----:B0-----:R-:W-:Y:S01]  /*17e0*/  @P1 FFMA.FTZ R20, R23, R94, R16 ;  /* 0x0000005e17141223 */ /* 0x001fe20000010010 */
[----:B------:R-:W-:Y:S01]  /*17f0*/  @!P1 MOV R21, R17 ;  /* 0x0000001100159202 */ /* 0x000fe20000000f00 */
[----:B-1----:R-:W-:-:S04]  /*1800*/  @P1 FFMA.FTZ R21, R22, R100, R17 ;  /* 0x0000006416151223 */ /* 0x002fc80000010011 */
[----:B------:R-:W0:Y:S01]  /*1810*/  @P1 LDC R94, c[0x0][0x40c] ;  /* 0x00010300ff5e1b82 */ /* 0x000e220000000800 */
[C---:B------:R-:W-:Y:S02]  /*1820*/  @P1 SHF.L.U32 R17, R49.reuse, 0x10, RZ ;  /* 0x0000001031111819 */ /* 0x040fe400000006ff */
[----:B------:R-:W-:Y:S02]  /*1830*/  @P1 PRMT R16, R49, 0x7632, R16 ;  /* 0x0000763231101816 */ /* 0x000fe40000000010 */
[----:B------:R-:W-:Y:S01]  /*1840*/  @!P1 MOV R22, R18 ;  /* 0x0000001200169202 */ /* 0x000fe20000000f00 */
[----:B----4-:R-:W-:Y:S01]  /*1850*/  @P1 FFMA.FTZ R22, R17, R104, R18 ;  /* 0x0000006811161223 */ /* 0x010fe20000010012 */
[----:B------:R-:W-:Y:S01]  /*1860*/  @P1 SHF.L.U32 R18, R16, 0x10, RZ ;  /* 0x0000001010121819 */ /* 0x000fe200000006ff */
[----:B------:R-:W1:Y:S01]  /*1870*/  @P1 LDC R100, c[0x0][0x40c] ;  /* 0x00010300ff641b82 */ /* 0x000e620000000800 */
[----:B------:R-:W-:Y:S01]  /*1880*/  @!P1 MOV R23, R19 ;  /* 0x0000001300179202 */ /* 0x000fe20000000f00 */
[----:B---3--:R-:W-:Y:S01]  /*1890*/  @!P1 IMAD.MOV.U32 R16, RZ, RZ, R12 ;  /* 0x000000ffff109224 */ /* 0x008fe200078e000c */
[----:B------:R-:W-:Y:S01]  /*18a0*/  @P1 PRMT R17, R50, 0x7632, R17 ;  /* 0x0000763232111816 */ /* 0x000fe20000000011 */
[----:B------:R-:W-:Y:S01]  /*18b0*/  @P1 FFMA.FTZ R23, R18, R105, R19 ;  /* 0x0000006912171223 */ /* 0x000fe20000010013 */
[----:B------:R-:W-:Y:S01]  /*18c0*/  @P1 PRMT R18, R51, 0x7632, R18 ;  /* 0x0000763233121816 */ /* 0x000fe20000000012 */
[----:B------:R-:W-:Y:S01]  /*18d0*/  @P1 FFMA.FTZ R16, R107, R95, R12 ;  /* 0x0000005f6b101223 */ /* 0x000fe2000001000c */
[----:B------:R-:W-:-:S02]  /*18e0*/  @P1 SHF.L.U32 R95, R51, 0x10, RZ ;  /* 0x00000010335f1819 */ /* 0x000fc400000006ff */
[----:B------:R-:W-:Y:S02]  /*18f0*/  @P1 SHF.L.U32 R12, R17, 0x10, RZ ;  /* 0x00000010110c1819 */ /* 0x000fe400000006ff */
[----:B------:R-:W-:Y:S02]  /*1900*/  @P1 SHF.L.U32 R104, R18, 0x10, RZ ;  /* 0x0000001012681819 */ /* 0x000fe400000006ff */
[----:B------:R-:W-:Y:S02]  /*1910*/  @!P1 MOV R17, R13 ;  /* 0x0000000d00119202 */ /* 0x000fe40000000f00 */
[----:B------:R-:W-:Y:S01]  /*1920*/  @!P1 MOV R18, R14 ;  /* 0x0000000e00129202 */ /* 0x000fe20000000f00 */
[----:B0-----:R-:W-:Y:S01]  /*1930*/  @P1 FFMA.FTZ R17, R12, R94, R13 ;  /* 0x0000005e0c111223 */ /* 0x001fe2000001000d */
[----:B------:R-:W-:Y:S01]  /*1940*/  @!P1 MOV R19, R15 ;  /* 0x0000000f00139202 */ /* 0x000fe20000000f00 */
[----:B------:R-:W-:Y:S01]  /*1950*/  @P1 FFMA.FTZ R18, R95, R101, R14 ;  /* 0x000000655f121223 */ /* 0x000fe2000001000e */
[----:B-1----:R-:W-:Y:S01]  /*1960*/  @P1 FFMA.FTZ R19, R104, R100, R15 ;  /* 0x0000006468131223 */ /* 0x002fe2000001000f */
[----:B------:R-:W-:Y:S06]  /*1970*/  BRA `(.L_x_10192) ;  /* 0x0000000000807947 */ /* 0x000fec0003800000 */
.L_x_10191:
        /* <DEDUP_REMOVED lines=29> */
[----:B-1----:R-:W-:Y:S01]  /*1b50*/  @P0 FMUL.FTZ R17, R14, UR25 ;  /* 0x000000190e110c20 */ /* 0x002fe20008410000 */
[----:B0-----:R-:W-:Y:S01]  /*1b60*/  @P0 FMUL.FTZ R18, R94, UR26 ;  /* 0x0000001a5e120c20 */ /* 0x001fe20008410000 */
[----:B--2---:R-:W-:-:S07]  /*1b70*/  @P0 FMUL.FTZ R19, R15, UR4 ;  /* 0x000000040f130c20 */ /* 0x004fce0008410000 */
.L_x_10192:
        /* <DEDUP_REMOVED lines=9> */
.L_x_10193:
[----:B------:R-:W-:Y:S01]  /*1c10*/  IADD3 R101, PT, PT, R93, 0x200, RZ ;  /* 0x000002005d657810 */ /* 0x000fe20007ffe0ff */
[----:B------:R-:W-:Y:S06]  /*1c20*/  BRA.U !UP0, `(.L_x_10194) ;  /* 0x0000000108887547 */ /* 0x000fec000b800000 */
[----:B------:R-:W1:Y:S02]  /*1c30*/  LDC.64 R92, c[0x0][0x3a0] ;  /* 0x0000e800ff5c7b82 */ /* 0x000e640000000a00 */
[----:B-1----:R-:W-:-:S05]  /*1c40*/  IMAD.WIDE.U32 R92, R101, 0x20, R92 ;  /* 0x00000020655c7825 */ /* 0x002fca00078e005c */
[----:B0-----:R-:W2:Y:S04]  /*1c50*/  LDG.E.128 R12, desc[UR12][R92.64] ;  /* 0x0000000c5c0c7981 */ /* 0x001ea8000c1e1d00 */
[----:B------:R-:W3:Y:S01]  /*1c60*/  LDG.E.128 R92, desc[UR12][R92.64+0x10] ;  /* 0x0000100c5c5c7981 */ /* 0x000ee2000c1e1d00 */
[----:B------:R-:W-:-:S13]  /*1c70*/  ISETP.LT.AND P0, PT, RZ, UR21, PT ;  /* 0x00000015ff007c0c */ /* 0x000fda000bf01270 */
[----:B------:R-:W2:Y:S01]  /*1c80*/  @P0 LDC R100, c[0x0][0x40c] ;  /* 0x00010300ff640b82 */ /* 0x000ea20000000800 */
[----:B-----5:R-:W-:-:S07]  /*1c90*/  @P0 SHF.L.U32 R105, R48, 0x10, RZ ;  /* 0x0000001030690819 */ /* 0x020fce00000006ff */
[----:B------:R-:W0:Y:S08]  /*1ca0*/  @P0 LDC R104, c[0x0][0x40c] ;  /* 0x00010300ff680b82 */ /* 0x000e300000000800 */
[----:B------:R-:W1:Y:S01]  /*1cb0*/  @P0 LDC R106, c[0x0][0x40c] ;  /* 0x00010300ff6a0b82 */ /* 0x000e620000000800 */
[----:B--2---:R-:W-:Y:S01]  /*1cc0*/  @P0 FFMA.FTZ R12, R105, R100, R12 ;  /* 0x00000064690c0223 */ /* 0x004fe2000001000c */
[----:B------:R-:W-:-:S02]  /*1cd0*/  @P0 PRMT R100, R48, 0x7632, R100 ;  /* 0x0000763230640816 */ /* 0x000fc40000000064 */
[----:B------:R-:W-:Y:S02]  /*1ce0*/  @P0 SHF.L.U32 R105, R49, 0x10, RZ ;  /* 0x0000001031690819 */ /* 0x000fe400000006ff */
[----:B------:R-:W-:-:S03]  /*1cf0*/  @P0 SHF.L.U32 R100, R100, 0x10, RZ ;  /* 0x0000001064640819 */ /* 0x000fc600000006ff */
[----:B-1----:R-:W-:Y:S01]  /*1d00*/  @P0 FFMA.FTZ R14, R105, R106, R14 ;  /* 0x0000006a690e0223 */ /* 0x002fe2000001000e */
[----:B------:R-:W-:Y:S01]  /*1d10*/  @P0 SHF.L.U32 R105, R50, 0x10, RZ ;  /* 0x0000001032690819 */ /* 0x000fe200000006ff */
[----:B0-----:R-:W-:Y:S01]  /*1d20*/  @P0 FFMA.FTZ R13, R100, R104, R13 ;  /* 0x00000068640d0223 */ /* 0x001fe2000001000d */
[----:B------:R-:W-:Y:S01]  /*1d30*/  @P0 PRMT R100, R49, 0x7632, R100 ;  /* 0x0000763231640816 */ /* 0x000fe20000000064 */
[----:B------:R-:W0:Y:S03]  /*1d40*/  @P0 LDC R104, c[0x0][0x40c] ;  /* 0x00010300ff680b82 */ /* 0x000e260000000800 */
[----:B------:R-:W-:-:S05]  /*1d50*/  @P0 SHF.L.U32 R100, R100, 0x10, RZ ;  /* 0x0000001064640819 */ /* 0x000fca00000006ff */
[----:B------:R-:W3:Y:S01]  /*1d60*/  @P0 LDC R106, c[0x0][0x40c] ;  /* 0x00010300ff6a0b82 */ /* 0x000ee20000000800 */
[----:B0-----:R-:W-:Y:S01]  /*1d70*/  @P0 FFMA.FTZ R15, R100, R104, R15 ;  /* 0x00000068640f0223 */ /* 0x001fe2000001000f */
[----:B------:R-:W-:-:S06]  /*1d80*/  @P0 PRMT R100, R50, 0x7632, R100 ;  /* 0x0000763232640816 */ /* 0x000fcc0000000064 */
[----:B------:R-:W0:Y:S01]  /*1d90*/  @P0 LDC R104, c[0x0][0x40c] ;  /* 0x00010300ff680b82 */ /* 0x000e220000000800 */
[----:B------:R-:W-:Y:S01]  /*1da0*/  @P0 SHF.L.U32 R100, R100, 0x10, RZ ;  /* 0x0000001064640819 */ /* 0x000fe200000006ff */
[----:B---3--:R-:W-:Y:S01]  /*1db0*/  @P0 FFMA.FTZ R92, R105, R106, R92 ;  /* 0x0000006a695c0223 */ /* 0x008fe2000001005c */
[----:B------:R-:W-:-:S05]  /*1dc0*/  @P0 SHF.L.U32 R105, R51, 0x10, RZ ;  /* 0x0000001033690819 */ /* 0x000fca00000006ff */
[----:B------:R-:W1:Y:S01]  /*1dd0*/  @P0 LDC R106, c[0x0][0x40c] ;  /* 0x00010300ff6a0b82 */ /* 0x000e620000000800 */
[----:B0-----:R-:W-:Y:S01]  /*1de0*/  @P0 FFMA.FTZ R93, R100, R104, R93 ;  /* 0x00000068645d0223 */ /* 0x001fe2000001005d */
[----:B------:R-:W-:-:S06]  /*1df0*/  @P0 PRMT R100, R51, 0x7632, R100 ;  /* 0x0000763233640816 */ /* 0x000fcc0000000064 */
[----:B------:R-:W0:Y:S01]  /*1e00*/  @P0 LDC R104, c[0x0][0x40c] ;  /* 0x00010300ff680b82 */ /* 0x000e220000000800 */
[----:B------:R-:W-:Y:S01]  /*1e10*/  @P0 SHF.L.U32 R100, R100, 0x10, RZ ;  /* 0x0000001064640819 */ /* 0x000fe200000006ff */
[----:B-1----:R-:W-:-:S04]  /*1e20*/  @P0 FFMA.FTZ R94, R105, R106, R94 ;  /* 0x0000006a695e0223 */ /* 0x002fc8000001005e */
[----:B0-----:R-:W-:Y:S01]  /*1e30*/  @P0 FFMA.FTZ R95, R100, R104, R95 ;  /* 0x00000068645f0223 */ /* 0x001fe2000001005f */
[----:B------:R-:W-:Y:S06]  /*1e40*/  BRA `(.L_x_10195) ;  /* 0x0000000000847947 */ /* 0x000fec0003800000 */
.L_x_10194:
[----:B------:R-:W1:Y:S01]  /*1e50*/  @UP2 LDCU UR22, c[0x0][0x40c] ;  /* 0x00008180ff1627ac */ /* 0x000e620008000800 */
[----:B-----5:R-:W-:Y:S02]  /*1e60*/  @P0 PRMT R93, R49, 0x7632, R93 ;  /* 0x00007632315d0816 */ /* 0x020fe4000000005d */
[----:B------:R-:W-:Y:S02]  /*1e70*/  CS2R R14, SRZ ;  /* 0x00000000000e7805 */ /* 0x000fe4000001ff00 */
[----:B------:R-:W-:Y:S01]  /*1e80*/  @P0 PRMT R95, R50, 0x7632, R95 ;  /* 0x00007632325f0816 */ /* 0x000fe2000000005f */
[----:B------:R-:W2:Y:S01]  /*1e90*/  @UP2 LDCU UR4, c[0x0][0x40c] ;  /* 0x00008180ff0427ac */ /* 0x000ea20008000800 */
[----:B------:R-:W-:Y:S01]  /*1ea0*/  @P0 SHF.L.U32 R94, R93, 0x10, RZ ;  /* 0x000000105d5e0819 */ /* 0x000fe200000006ff */
[----:B------:R-:W-:Y:S01]  /*1eb0*/  HFMA2 R93, -RZ, RZ, 0, 0 ;  /* 0x00000000ff5d7431 */ /* 0x000fe200000001ff */
[C---:B------:R-:W-:Y:S01]  /*1ec0*/  @P0 SHF.L.U32 R100, R48.reuse, 0x10, RZ ;  /* 0x0000001030640819 */ /* 0x040fe200000006ff */
[----:B------:R-:W3:Y:S01]  /*1ed0*/  @UP2 LDCU UR21, c[0x0][0x40c] ;  /* 0x00008180ff1527ac */ /* 0x000ee20008000800 */
[----:B------:R-:W-:-:S02]  /*1ee0*/  @P0 PRMT R92, R48, 0x7632, R92 ;  /* 0x00007632305c0816 */ /* 0x000fc4000000005c */
[----:B0-----:R-:W-:Y:S02]  /*1ef0*/  CS2R R12, SRZ ;  /* 0x00000000000c7805 */ /* 0x001fe4000001ff00 */
[----:B------:R-:W-:Y:S01]  /*1f00*/  @P0 SHF.L.U32 R104, R49, 0x10, RZ ;  /* 0x0000001031680819 */ /* 0x000fe200000006ff */
[----:B------:R-:W0:Y:S01]  /*1f10*/  @UP2 LDCU UR24, c[0x0][0x40c] ;  /* 0x00008180ff1827ac */ /* 0x000e220008000800 */
[----:B------:R-:W-:Y:S02]  /*1f20*/  @P0 SHF.L.U32 R95, R95, 0x10, RZ ;  /* 0x000000105f5f0819 */ /* 0x000fe400000006ff */
[----:B------:R-:W-:Y:S01]  /*1f30*/  @P0 SHF.L.U32 R92, R92, 0x10, RZ ;  /* 0x000000105c5c0819 */ /* 0x000fe200000006ff */
[----:B------:R-:W4:Y:S01]  /*1f40*/  @UP2 LDCU UR5, c[0x0][0x40c] ;  /* 0x00008180ff0527ac */ /* 0x000f220008000800 */
[C---:B------:R-:W-:Y:S01]  /*1f50*/  @P0 SHF.L.U32 R105, R51.reuse, 0x10, RZ ;  /* 0x0000001033690819 */ /* 0x040fe200000006ff */
[----:B-1----:R-:W-:Y:S01]  /*1f60*/  @P0 FMUL.FTZ R15, R94, UR22 ;  /* 0x000000165e0f0c20 */ /* 0x002fe20008410000 */
[----:B------:R-:W-:Y:S01]  /*1f70*/  @P0 PRMT R94, R51, 0x7632, R94 ;  /* 0x00007632335e0816 */ /* 0x000fe2000000005e */
[----:B------:R-:W1:Y:S01]  /*1f80*/  @UP2 LDCU UR23, c[0x0][0x40c] ;  /* 0x00008180ff1727ac */ /* 0x000e620008000800 */
[----:B--2---:R-:W-:-:S02]  /*1f90*/  @P0 FMUL.FTZ R12, R100, UR4 ;  /* 0x00000004640c0c20 */ /* 0x004fc40008410000 */
[----:B------:R-:W-:Y:S01]  /*1fa0*/  @P0 SHF.L.U32 R100, R94, 0x10, RZ ;  /* 0x000000105e640819 */ /* 0x000fe200000006ff */
[----:B------:R-:W2:Y:S01]  /*1fb0*/  @UP2 LDCU UR25, c[0x0][0x40c] ;  /* 0x00008180ff1927ac */ /* 0x000ea20008000800 */
[----:B---3--:R-:W-:Y:S01]  /*1fc0*/  @P0 FMUL.FTZ R14, R104, UR21 ;  /* 0x00000015680e0c20 */ /* 0x008fe20008410000 */
[----:B------:R-:W-:Y:S01]  /*1fd0*/  @P0 IMAD.U32 R104, R50, 0x10000, RZ ;  /* 0x0001000032680824 */ /* 0x000fe200078e00ff */
[----:B------:R-:W3:Y:S01]  /*1fe0*/  @UP2 LDCU UR26, c[0x0][0x40c] ;  /* 0x00008180ff1a27ac */ /* 0x000ee20008000800 */
[----:B0-----:R-:W-:Y:S01]  /*1ff0*/  @P0 FMUL.FTZ R93, R95, UR24 ;  /* 0x000000185f5d0c20 */ /* 0x001fe20008410000 */
[----:B------:R-:W-:Y:S01]  /*2000*/  CS2R R94, SRZ ;  /* 0x00000000005e7805 */ /* 0x000fe2000001ff00 */
[----:B----4-:R-:W-:Y:S01]  /*2010*/  @P0 FMUL.FTZ R13, R92, UR5 ;  /* 0x000000055c0d0c20 */ /* 0x010fe20008410000 */
[----:B------:R-:W-:Y:S01]  /*2020*/  MOV R92, RZ ;  /* 0x000000ff005c7202 */ /* 0x000fe20000000f00 */
[----:B-1----:R-:W-:Y:S01]  /*2030*/  @P0 FMUL.FTZ R92, R104, UR23 ;  /* 0x00000017685c0c20 */ /* 0x002fe20008410000 */
[----:B--2---:R-:W-:Y:S01]  /*2040*/  @P0 FMUL.FTZ R94, R105, UR25 ;  /* 0x00000019695e0c20 */ /* 0x004fe20008410000 */
[----:B---3--:R-:W-:-:S07]  /*2050*/  @P0 FMUL.FTZ R95, R100, UR26 ;  /* 0x0000001a645f0c20 */ /* 0x008fce0008410000 */
.L_x_10195:
[----:B------:R-:W-:Y:S01]  /*2060*/  FADD.FTZ R100, RZ, R44 ;  /* 0x0000002cff647221 */ /* 0x000fe20000010000 */
[----:B------:R-:W0:Y:S01]  /*2070*/  S2R R112, SR_TID.X ;  /* 0x0000000000707919 */ /* 0x000e220000002100 */
        /* <DEDUP_REMOVED lines=11> */
[----:B------:R-:W-:Y:S01]  /*2130*/  FADD.FTZ R100, R105, R36 ;  /* 0x0000002469647221 */ /* 0x000fe20000010000 */
[----:B0-----:R-:W-:-:S03]  /*2140*/  LOP3.LUT P0, RZ, R112, 0x1f, RZ, 0xc0, !PT ;  /* 0x0000001f70ff7812 */ /* 0x001fc6000780c0ff */
        /* <DEDUP_REMOVED lines=124> */
[----:B------:R-:W-:-:S04]  /*2910*/  LOP3.LUT R104, R112, 0x1f, RZ, 0xc0, !PT ;  /* 0x0000001f70687812 */ /* 0x000fc800078ec0ff */
[----:B------:R-:W0:Y:S01]  /*2920*/  SHFL.BFLY PT, R106, R105, 0x2, 0x1f ;  /* 0x0c401f00696a7f89 */ /* 0x000e2200000e0000 */
[----:B------:R-:W-:Y:S01]  /*2930*/  ISETP.GT.U32.AND P1, PT, R104, 0x3, PT ;  /* 0x000000036800780c */ /* 0x000fe20003f24070 */
        /* <DEDUP_REMOVED lines=15> */
.L_x_10197:
[----:B------:R-:W-:Y:S05]  /*2a30*/  BSYNC.RECONVERGENT B0 ;  /* 0x0000000000007941 */ /* 0x000fea0003800200 */
.L_x_10196:
        /* <DEDUP_REMOVED lines=13> */
.L_x_10199:
[----:B------:R-:W-:Y:S05]  /*2b10*/  BSYNC.RECONVERGENT B0 ;  /* 0x0000000000007941 */ /* 0x000fea0003800200 */
.L_x_10198:
        /* <DEDUP_REMOVED lines=25> */
[----:B------:R-:W1:Y:S03]  /*2cb0*/  SHFL.DOWN PT, R101, R104, 0x1, 0x1f ;  /* 0x08201f0068657f89 */ /* 0x000e6600000e0000 */
        /* <DEDUP_REMOVED lines=19> */
[----:B------:R-:W1:Y:S01]  /*2df0*/  @!P0 LDC.64 R100, c[0x0][0x3c0] ;  /* 0x0000f000ff648b82 */ /* 0x000e620000000a00 */
[----:B------:R-:W2:Y:S02]  /*2e00*/  MUFU.RSQ R104, R104 ;  /* 0x0000006800687308 */ /* 0x000ea40000001400 */
[----:B--2---:R-:W-:Y:S01]  /*2e10*/  R2UR UR22, R104 ;  /* 0x00000000681672ca */ /* 0x004fe200000e0000 */
[----:B-1----:R-:W-:-:S05]  /*2e20*/  @!P0 IMAD.WIDE R100, R107, 0x4, R100 ;  /* 0x000000046b648825 */ /* 0x002fca00078e0264 */
[----:B------:R0:W-:Y:S02]  /*2e30*/  @!P0 STG.E desc[UR12][R100.64], R105 ;  /* 0x0000006964008986 */ /* 0x0001e4000c10190c */
[----:B0-----:R-:W-:-:S05]  /*2e40*/  @!P0 IMAD.WIDE R100, R107, 0x4, R102 ;  /* 0x000000046b648825 */ /* 0x001fca00078e0266 */
[----:B------:R-:W-:-:S05]  /*2e50*/  MOV R103, UR22 ;  /* 0x0000001600677c02 */ /* 0x000fca0008000f00 */
[----:B------:R0:W-:Y:S01]  /*2e60*/  @!P0 STG.E desc[UR12][R100.64], R103 ;  /* 0x0000006764008986 */ /* 0x0001e2000c10190c */
[----:B------:R-:W-:Y:S05]  /*2e70*/  BRA.U !UP0, `(.L_x_10200) ;  /* 0x00000011081c7547 */ /* 0x000fea000b800000 */
[----:B------:R-:W-:Y:S01]  /*2e80*/  FSEL R105, R105, RZ, !P1 ;  /* 0x000000ff69697208 */ /* 0x000fe20004800000 */
[----:B------:R-:W2:Y:S03]  /*2e90*/  LDL R108, [R1+0xc] ;  /* 0x00000c00016c7983 */ /* 0x000ea60000100800 */
[----:B------:R-:W-:Y:S01]  /*2ea0*/  R2UR UR21, R105 ;  /* 0x00000000691572ca */ /* 0x000fe200000e0000 */
[----:B------:R-:W3:Y:S01]  /*2eb0*/  LDL R111, [R1] ;  /* 0x00000000016f7983 */ /* 0x000ee20000100800 */
[----:B0-----:R-:W-:Y:S02]  /*2ec0*/  SHF.L.U32 R101, R88, 0x10, RZ ;  /* 0x0000001058657819 */ /* 0x001fe400000006ff */
[----:B------:R-:W-:Y:S01]  /*2ed0*/  SHF.L.U32 R103, R68, 0x10, RZ ;  /* 0x0000001044677819 */ /* 0x000fe200000006ff */
[----:B------:R-:W4:Y:S01]  /*2ee0*/  LDL R109, [R1+0x4] ;  /* 0x00000400016d7983 */ /* 0x000f220000100800 */
[----:B------:R-:W-:-:S02]  /*2ef0*/  SHF.L.U32 R100, R4, 0x10, RZ ;  /* 0x0000001004647819 */ /* 0x000fc400000006ff */
[----:B------:R-:W-:Y:S02]  /*2f00*/  SHF.L.U32 R102, R11, 0x10, RZ ;  /* 0x000000100b667819 */ /* 0x000fe400000006ff */
[----:B------:R-:W-:Y:S02]  /*2f10*/  SHF.L.U32 R105, R0, 0x10, RZ ;  /* 0x0000001000697819 */ /* 0x000fe400000006ff */
        /* <DEDUP_REMOVED lines=15> */
[----:B------:R-:W-:Y:S01]  /*3010*/  FMUL.FTZ R103, R103, UR22 ;  /* 0x0000001667677c20 */ /* 0x000fe20008410000 */
[----:B------:R-:W-:Y:S01]  /*3020*/  SHF.L.U32 R100, R3, 0x10, RZ ;  /* 0x0000001003647819 */ /* 0x000fe200000006ff */
[----:B------:R-:W-:Y:S01]  /*3030*/  FMUL.FTZ R41, R41, UR22 ;  /* 0x0000001629297c20 */ /* 0x000fe20008410000 */
[----:B------:R-:W-:Y:S01]  /*3040*/  SHF.L.U32 R102, R10, 0x10, RZ ;  /* 0x000000100a667819 */ /* 0x000fe200000006ff */
[----:B------:R-:W-:Y:S01]  /*3050*/  FFMA.FTZ R47, R46, R47, R101 ;  /* 0x0000002f2e2f7223 */ /* 0x000fe20000010065 */
        /* <DEDUP_REMOVED lines=14> */
[----:B------:R-:W-:Y:S01]  /*3140*/  FMUL.FTZ R100, R103, UR22 ;  /* 0x0000001667647c20 */ /* 0x000fe20008410000 */
[----:B------:R-:W-:Y:S01]  /*3150*/  SHF.L.U32 R43, R71, 0x10, RZ ;  /* 0x00000010472b7819 */ /* 0x000fe200000006ff */
[----:B------:R-:W-:Y:S01]  /*3160*/  FMUL.FTZ R37, R37, UR22 ;  /* 0x0000001625257c20 */ /* 0x000fe20008410000 */
[----:B------:R-:W-:Y:S01]  /*3170*/  SHF.L.U32 R103, R64, 0x10, RZ ;  /* 0x0000001040677819 */ /* 0x000fe200000006ff */
[----:B------:R-:W-:Y:S01]  /*3180*/  FFMA.FTZ R100, R100, R105, R107 ;  /* 0x0000006964647223 */ /* 0x000fe2000001006b */
[----:B------:R-:W-:Y:S01]  /*3190*/  SHF.L.U32 R102, R98, 0x10, RZ ;  /* 0x0000001062667819 */ /* 0x000fe200000006ff */
[----:B------:R-:W5:Y:S01]  /*31a0*/  LDL R107, [R1+0x8] ;  /* 0x00000800016b7983 */ /* 0x000f620000100800 */
[----:B------:R-:W-:Y:S01]  /*31b0*/  FFMA.FTZ R101, R42, R101, R43 ;  /* 0x000000652a657223 */ /* 0x000fe2000001002b */
[----:B------:R-:W-:Y:S01]  /*31c0*/  SHF.L.U32 R43, R84, 0x10, RZ ;  /* 0x00000010542b7819 */ /* 0x000fe200000006ff */
[----:B------:R-:W-:Y:S01]  /*31d0*/  FADD.FTZ R38, R38, -UR21 ;  /* 0x8000001526267e21 */ /* 0x000fe20008010000 */
[----:B------:R-:W-:Y:S01]  /*31e0*/  SHF.L.U32 R42, R7, 0x10, RZ ;  /* 0x00000010072a7819 */ /* 0x000fe200000006ff */
[----:B------:R-:W-:Y:S01]  /*31f0*/  FADD.FTZ R32, R32, -UR21 ;  /* 0x8000001520207e21 */ /* 0x000fe20008010000 */
[----:B------:R-:W-:Y:S01]  /*3200*/  FADD.FTZ R33, R33, -UR21 ;  /* 0x8000001521217e21 */ /* 0x000fe20008010000 */
[----:B------:R-:W-:Y:S01]  /*3210*/  FFMA.FTZ R36, R36, R43, R103 ;  /* 0x0000002b24247223 */ /* 0x000fe20000010067 */
[----:B------:R-:W-:Y:S01]  /*3220*/  FADD.FTZ R103, R39, -UR21 ;  /* 0x8000001527677e21 */ /* 0x000fe20008010000 */
[----:B------:R-:W-:Y:S01]  /*3230*/  FFMA.FTZ R37, R37, R42, R102 ;  /* 0x0000002a25257223 */ /* 0x000fe20000010066 */
[----:B------:R-:W-:Y:S01]  /*3240*/  SHF.L.U32 R39, R85, 0x10, RZ ;  /* 0x0000001055277819 */ /* 0x000fe200000006ff */
[----:B------:R-:W-:Y:S01]  /*3250*/  IMAD.U32 R43, R65, 0x10000, RZ ;  /* 0x00010000412b7824 */ /* 0x000fe200078e00ff */
[----:B------:R-:W-:Y:S01]  /*3260*/  SHF.L.U32 R42, R6, 0x10, RZ ;  /* 0x00000010062a7819 */ /* 0x000fe200000006ff */
[----:B------:R-:W-:Y:S01]  /*3270*/  FMUL.FTZ R38, R38, UR22 ;  /* 0x0000001626267c20 */ /* 0x000fe20008410000 */
[----:B------:R-:W-:Y:S01]  /*3280*/  SHF.L.U32 R102, R97, 0x10, RZ ;  /* 0x0000001061667819 */ /* 0x000fe200000006ff */
[----:B------:R-:W-:Y:S01]  /*3290*/  FMUL.FTZ R103, R103, UR22 ;  /* 0x0000001667677c20 */ /* 0x000fe20008410000 */
[----:B------:R-:W-:Y:S01]  /*32a0*/  FMUL.FTZ R32, R32, UR22 ;  /* 0x0000001620207c20 */ /* 0x000fe20008410000 */
[----:B------:R-:W-:Y:S01]  /*32b0*/  FFMA.FTZ R39, R38, R39, R43 ;  /* 0x0000002726277223 */ /* 0x000fe2000001002b */
[----:B------:R-:W-:Y:S01]  /*32c0*/  SHF.L.U32 R43, R86, 0x10, RZ ;  /* 0x00000010562b7819 */ /* 0x000fe200000006ff */
        /* <DEDUP_REMOVED lines=12> */
[----:B------:R-:W-:Y:S01]  /*3390*/  FADD.FTZ R28, R28, -UR21 ;  /* 0x800000151c1c7e21 */ /* 0x000fe20008010000 */
[----:B------:R-:W-:Y:S01]  /*33a0*/  SHF.L.U32 R105, R99, 0x10, RZ ;  /* 0x0000001063697819 */ /* 0x000fe200000006ff */
[----:B------:R-:W-:Y:S01]  /*33b0*/  FMUL.FTZ R32, R32, UR22 ;  /* 0x0000001620207c20 */ /* 0x000fe20008410000 */
[----:B------:R-:W-:Y:S01]  /*33c0*/  SHF.L.U32 R43, R120, 0x10, RZ ;  /* 0x00000010782b7819 */ /* 0x000fe200000006ff */
[----:B------:R-:W-:Y:S01]  /*33d0*/  FFMA.FTZ R104, R34, R33, R35 ;  /* 0x0000002122687223 */ /* 0x000fe20000010023 */
[----:B------:R-:W-:Y:S01]  /*33e0*/  SHF.L.U32 R33, R80, 0x10, RZ ;  /* 0x0000001050217819 */ /* 0x000fe200000006ff */
[----:B------:R-:W-:Y:S01]  /*33f0*/  FADD.FTZ R29, R29, -UR21 ;  /* 0x800000151d1d7e21 */ /* 0x000fe20008010000 */
[----:B------:R-:W-:Y:S01]  /*3400*/  SHF.L.U32 R35, R60, 0x10, RZ ;  /* 0x000000103c237819 */ /* 0x000fe200000006ff */
[----:B------:R-:W-:Y:S01]  /*3410*/  FMUL.FTZ R28, R28, UR22 ;  /* 0x000000161c1c7c20 */ /* 0x000fe20008410000 */
[----:B------:R-:W-:Y:S01]  /*3420*/  FFMA.FTZ R105, R32, R105, R43 ;  /* 0x0000006920697223 */ /* 0x000fe2000001002b */
[----:B------:R-:W-:Y:S01]  /*3430*/  SHF.L.U32 R32, R121, 0x10, RZ ;  /* 0x0000001079207819 */ /* 0x000fe200000006ff */
[----:B------:R-:W-:Y:S01]  /*3440*/  FMUL.FTZ R29, R29, UR22 ;  /* 0x000000161d1d7c20 */ /* 0x000fe20008410000 */
[----:B------:R-:W-:Y:S01]  /*3450*/  SHF.L.U32 R34, R122, 0x10, RZ ;  /* 0x000000107a227819 */ /* 0x000fe200000006ff */
[----:B------:R-:W-:Y:S01]  /*3460*/  FFMA.FTZ R28, R28, R33, R35 ;  /* 0x000000211c1c7223 */ /* 0x000fe20000010023 */
[----:B------:R-:W-:Y:S01]  /*3470*/  FADD.FTZ R30, R30, -UR21 ;  /* 0x800000151e1e7e21 */ /* 0x000fe20008010000 */
        /* <DEDUP_REMOVED lines=8> */
[----:B------:R-:W-:Y:S01]  /*3500*/  FADD.FTZ R24, R24, -UR21 ;  /* 0x8000001518187e21 */ /* 0x000fe20008010000 */
[----:B------:R-:W-:Y:S01]  /*3510*/  FFMA.FTZ R31, R30, R31, R33 ;  /* 0x0000001f1e1f7223 */ /* 0x000fe20000010021 */
[----:B------:R-:W-:Y:S01]  /*3520*/  FADD.FTZ R33, R21, -UR21 ;  /* 0x8000001515217e21 */ /* 0x000fe20008010000 */
[----:B------:R-:W-:Y:S01]  /*3530*/  PRMT R42, R57, 0x7632, R42 ;  /* 0x00007632392a7816 */ /* 0x000fe2000000002a */
        /* <DEDUP_REMOVED lines=8> */
[--C-:B------:R-:W-:Y:S01]  /*35c0*/  FFMA.FTZ R21, R21, R32, R34.reuse ;  /* 0x0000002015157223 */ /* 0x100fe20000010022 */
[----:B------:R-:W-:Y:S01]  /*35d0*/  PRMT R34, R77, 0x7632, R34 ;  /* 0x000076324d227816 */ /* 0x000fe20000000022 */
[----:B------:R-:W-:Y:S01]  /*35e0*/  FMUL.FTZ R25, R25, UR22 ;  /* 0x0000001619197c20 */ /* 0x000fe20008410000 */
[----:B------:R-:W-:Y:S01]  /*35f0*/  SHF.L.U32 R42, R42, 0x10, RZ ;  /* 0x000000102a2a7819 */ /* 0x000fe200000006ff */
[----:B------:R-:W-:Y:S01]  /*3600*/  FMUL.FTZ R23, R23, UR22 ;  /* 0x0000001617177c20 */ /* 0x000fe20008410000 */
[----:B------:R-:W-:Y:S01]  /*3610*/  SHF.L.U32 R34, R34, 0x10, RZ ;  /* 0x0000001022227819 */ /* 0x000fe200000006ff */
[----:B------:R-:W-:Y:S01]  /*3620*/  FMUL.FTZ R24, R33, UR22 ;  /* 0x0000001621187c20 */ /* 0x000fe20008410000 */
[----:B------:R-:W-:Y:S01]  /*3630*/  PRMT R33, R78, 0x7632, R33 ;  /* 0x000076324e217816 */ /* 0x000fe20000000021 */
[----:B------:R-:W-:Y:S01]  /*3640*/  FMUL.FTZ R17, R17, UR22 ;  /* 0x0000001611117c20 */ /* 0x000fe20008410000 */
[----:B------:R-:W-:Y:S01]  /*3650*/  FADD.FTZ R27, R27, -UR21 ;  /* 0x800000151b1b7e21 */ /* 0x000fe20008010000 */
[----:B------:R-:W-:Y:S01]  /*3660*/  PRMT R106, R59, 0x7632, R106 ;  /* 0x000076323b6a7816 */ /* 0x000fe2000000006a */
[----:B------:R-:W-:Y:S01]  /*3670*/  FADD.FTZ R19, R19, -UR21 ;  /* 0x8000001513137e21 */ /* 0x000fe20008010000 */
[----:B------:R-:W-:Y:S01]  /*3680*/  FADD.FTZ R20, R20, -UR21 ;  /* 0x8000001514147e21 */ /* 0x000fe20008010000 */
[----:B------:R-:W-:Y:S01]  /*3690*/  FMUL.FTZ R27, R27, UR22 ;  /* 0x000000161b1b7c20 */ /* 0x000fe20008410000 */
[----:B------:R-:W-:Y:S01]  /*36a0*/  SHF.L.U32 R106, R106, 0x10, RZ ;  /* 0x000000106a6a7819 */ /* 0x000fe200000006ff */
[----:B------:R-:W-:Y:S01]  /*36b0*/  FMUL.FTZ R19, R19, UR22 ;  /* 0x0000001613137c20 */ /* 0x000fe20008410000 */
[----:B------:R-:W-:Y:S01]  /*36c0*/  FMUL.FTZ R20, R20, UR22 ;  /* 0x0000001614147c20 */ /* 0x000fe20008410000 */
[----:B------:R-:W-:Y:S01]  /*36d0*/  PRMT R43, R56, 0x7632, R43 ;  /* 0x00007632382b7816 */ /* 0x000fe2000000002b */
[----:B------:R-:W-:Y:S01]  /*36e0*/  FADD.FTZ R22, R22, -UR21 ;  /* 0x8000001516167e21 */ /* 0x000fe20008010000 */
[----:B------:R-:W-:-:S02]  /*36f0*/  FADD.FTZ R15, R15, -UR21 ;  /* 0x800000150f0f7e21 */ /* 0x000fc40008010000 */
[----:B------:R-:W-:Y:S01]  /*3700*/  SHF.L.U32 R43, R43, 0x10, RZ ;  /* 0x000000102b2b7819 */ /* 0x000fe200000006ff */
[----:B------:R-:W-:Y:S01]  /*3710*/  FMUL.FTZ R22, R22, UR22 ;  /* 0x0000001616167c20 */ /* 0x000fe20008410000 */
[----:B------:R-:W-:Y:S01]  /*3720*/  FADD.FTZ R16, R16, -UR21 ;  /* 0x8000001510107e21 */ /* 0x000fe20008010000 */
[----:B------:R-:W-:Y:S01]  /*3730*/  SHF.L.U32 R115, R78, 0x10, RZ ;  /* 0x000000104e737819 */ /* 0x000fe200000006ff */
[----:B------:R-:W-:Y:S02]  /*3740*/  FMUL.FTZ R15, R15, UR22 ;  /* 0x000000160f0f7c20 */ /* 0x000fe40008410000 */
[----:B------:R-:W-:Y:S01]  /*3750*/  FMUL.FTZ R16, R16, UR22 ;  /* 0x0000001610107c20 */ /* 0x000fe20008410000 */
[----:B------:R-:W-:Y:S01]  /*3760*/  FADD.FTZ R18, R18, -UR21 ;  /* 0x8000001512127e21 */ /* 0x000fe20008010000 */
[----:B------:R-:W-:-:S03]  /*3770*/  FADD.FTZ R12, R12, -UR21 ;  /* 0x800000150c0c7e21 */ /* 0x000fc60008010000 */
[----:B------:R-:W-:Y:S01]  /*3780*/  FMUL.FTZ R18, R18, UR22 ;  /* 0x0000001612127c20 */ /* 0x000fe20008410000 */
[----:B------:R-:W-:Y:S01]  /*3790*/  UIADD3 UR4, UPT, UPT, UR6, -0x1, URZ ;  /* 0xffffffff06047890 */ /* 0x000fe2000fffe0ff */
[----:B------:R-:W-:-:S03]  /*37a0*/  FMUL.FTZ R12, R12, UR22 ;  /* 0x000000160c0c7c20 */ /* 0x000fc60008410000 */
[----:B------:R-:W-:-:S04]  /*37b0*/  UIMAD UR4, UR4, UR18, URZ ;  /* 0x00000012040472a4 */ /* 0x000fc8000f8e02ff */
[----:B------:R-:W-:-:S04]  /*37c0*/  USHF.R.S32.HI UR5, URZ, 0x1f, UR4 ;  /* 0x0000001fff057899 */ /* 0x000fc80008011404 */
[----:B------:R-:W-:Y:S01]  /*37d0*/  ULEA.HI UR5, UR5, UR4, URZ, 0x3 ;  /* 0x0000000405057291 */ /* 0x000fe2000f8f18ff */
[----:B------:R-:W-:Y:S01]  /*37e0*/  PRMT R110, R74, 0x7632, R110 ;  /* 0x000076324a6e7816 */ /* 0x000fe2000000006e */
[----:B------:R-:W-:Y:S01]  /*37f0*/  FADD.FTZ R92, R92, -UR21 ;  /* 0x800000155c5c7e21 */ /* 0x000fe20008010000 */
[----:B------:R-:W-:Y:S01]  /*3800*/  PRMT R116, R75, 0x7632, R116 ;  /* 0x000076324b747816 */ /* 0x000fe20000000074 */
[----:B------:R-:W-:Y:S01]  /*3810*/  FADD.FTZ R93, R93, -UR21 ;  /* 0x800000155d5d7e21 */ /* 0x000fe20008010000 */
[----:B------:R-:W-:Y:S01]  /*3820*/  FADD.FTZ R95, R95, -UR21 ;  /* 0x800000155f5f7e21 */ /* 0x000fe20008010000 */
[----:B------:R-:W-:Y:S01]  /*3830*/  SHF.L.U32 R117, R74, 0x10, RZ ;  /* 0x000000104a757819 */ /* 0x000fe200000006ff */
[----:B------:R-:W-:Y:S01]  /*3840*/  FMUL.FTZ R92, R92, UR22 ;  /* 0x000000165c5c7c20 */ /* 0x000fe20008410000 */
[----:B------:R-:W-:Y:S01]  /*3850*/  SHF.L.U32 R110, R110, 0x10, RZ ;  /* 0x000000106e6e7819 */ /* 0x000fe200000006ff */
[----:B------:R-:W-:Y:S01]  /*3860*/  FMUL.FTZ R93, R93, UR22 ;  /* 0x000000165d5d7c20 */ /* 0x000fe20008410000 */
[----:B------:R-:W-:Y:S01]  /*3870*/  SHF.L.U32 R116, R116, 0x10, RZ ;  /* 0x0000001074747819 */ /* 0x000fe200000006ff */
[----:B------:R-:W-:Y:S01]  /*3880*/  FMUL.FTZ R95, R95, UR22 ;  /* 0x000000165f5f7c20 */ /* 0x000fe20008410000 */
[----:B------:R-:W-:Y:S01]  /*3890*/  FADD.FTZ R94, R94, -UR21 ;  /* 0x800000155e5e7e21 */ /* 0x000fe20008010000 */
[----:B------:R-:W-:Y:S01]  /*38a0*/  FADD.FTZ R14, R14, -UR21 ;  /* 0x800000150e0e7e21 */ /* 0x000fe20008010000 */
[----:B------:R-:W-:-:S02]  /*38b0*/  SHF.L.U32 R119, R75, 0x10, RZ ;  /* 0x000000104b777819 */ /* 0x000fc400000006ff */
[----:B------:R-:W-:Y:S01]  /*38c0*/  FMUL.FTZ R94, R94, UR22 ;  /* 0x000000165e5e7c20 */ /* 0x000fe20008410000 */
[----:B------:R-:W-:Y:S01]  /*38d0*/  FMUL.FTZ R14, R14, UR22 ;  /* 0x000000160e0e7c20 */ /* 0x000fe20008410000 */
[----:B--2---:R-:W-:Y:S02]  /*38e0*/  SHF.L.U32 R35, R108, 0x10, RZ ;  /* 0x000000106c237819 */ /* 0x004fe400000006ff */
[----:B------:R-:W-:Y:S02]  /*38f0*/  SHF.L.U32 R108, R125, 0x10, RZ ;  /* 0x000000107d6c7819 */ /* 0x000fe400000006ff */
[----:B---3--:R-:W-:-:S05]  /*3900*/  SHF.L.U32 R32, R111, 0x10, RZ ;  /* 0x000000106f207819 */ /* 0x008fca00000006ff */
[----:B------:R-:W-:Y:S01]  /*3910*/  FFMA.FTZ R108, R25, R108, R32 ;  /* 0x0000006c196c7223 */ /* 0x000fe20000010020 */
[--C-:B------:R-:W-:Y:S01]  /*3920*/  FFMA.FTZ R25, R23, R34, R42.reuse ;  /* 0x0000002217197223 */ /* 0x100fe2000001002a */
[----:B------:R-:W-:Y:S01]  /*3930*/  PRMT R42, R58, 0x7632, R42 ;  /* 0x000076323a2a7816 */ /* 0x000fe2000000002a */
[----:B------:R-:W-:Y:S01]  /*3940*/  FMUL.FTZ R23, R26, UR22 ;  /* 0x000000161a177c20 */ /* 0x000fe20008410000 */
[----:B------:R-:W-:Y:S02]  /*3950*/  SHF.L.U32 R32, R83, 0x10, RZ ;  /* 0x0000001053207819 */ /* 0x000fe400000006ff */
[----:B------:R-:W-:Y:S02]  /*3960*/  SHF.L.U32 R34, R63, 0x10, RZ ;  /* 0x000000103f227819 */ /* 0x000fe400000006ff */
[----:B------:R-:W-:Y:S02]  /*3970*/  SHF.L.U32 R26, R33, 0x10, RZ ;  /* 0x00000010211a7819 */ /* 0x000fe400000006ff */
[----:B------:R-:W-:-:S02]  /*3980*/  SHF.L.U32 R42, R42, 0x10, RZ ;  /* 0x000000102a2a7819 */ /* 0x000fc400000006ff */
[----:B------:R-:W-:Y:S01]  /*3990*/  PRMT R33, R79, 0x7632, R33 ;  /* 0x000076324f217816 */ /* 0x000fe20000000021 */
[----:B------:R-:W-:Y:S01]  /*39a0*/  FFMA.FTZ R23, R23, R32, R34 ;  /* 0x0000002017177223 */ /* 0x000fe20000010022 */
[----:B----4-:R-:W-:Y:S01]  /*39b0*/  SHF.L.U32 R32, R109, 0x10, RZ ;  /* 0x000000106d207819 */ /* 0x010fe200000006ff */
[----:B------:R-:W-:Y:S02]  /*39c0*/  FFMA.FTZ R26, R17, R26, R42 ;  /* 0x0000001a111a7223 */ /* 0x000fe4000001002a */
[----:B------:R-:W-:Y:S02]  /*39d0*/  IMAD.U32 R42, R33, 0x10000, RZ ;  /* 0x00010000212a7824 */ /* 0x000fe400078e00ff */
[----:B------:R-:W-:Y:S01]  /*39e0*/  FADD.FTZ R17, R13, -UR21 ;  /* 0x800000150d117e21 */ /* 0x000fe20008010000 */
[----:B------:R-:W-:Y:S02]  /*39f0*/  SHF.L.U32 R109, R76, 0x10, RZ ;  /* 0x000000104c6d7819 */ /* 0x000fe400000006ff */
[----:B------:R-:W-:Y:S01]  /*3a00*/  SHF.L.U32 R13, R56, 0x10, RZ ;  /* 0x00000010380d7819 */ /* 0x000fe200000006ff */
[----:B------:R-:W-:Y:S01]  /*3a10*/  FMUL.FTZ R17, R17, UR22 ;  /* 0x0000001611117c20 */ /* 0x000fe20008410000 */
[----:B------:R-:W-:-:S03]  /*3a20*/  SHF.L.U32 R111, R77, 0x10, RZ ;  /* 0x000000104d6f7819 */ /* 0x000fc600000006ff */
[----:B------:R-:W-:Y:S01]  /*3a30*/  FFMA.FTZ R109, R20, R109, R13 ;  /* 0x0000006d146d7223 */ /* 0x000fe2000001000d */
[----:B------:R-:W-:Y:S02]  /*3a40*/  SHF.L.U32 R13, R57, 0x10, RZ ;  /* 0x00000010390d7819 */ /* 0x000fe400000006ff */
[----:B------:R-:W-:Y:S02]  /*3a50*/  PRMT R20, R73, 0x7632, R20 ;  /* 0x0000763249147816 */ /* 0x000fe40000000014 */
[----:B-----5:R-:W-:-:S05]  /*3a60*/  SHF.L.U32 R34, R107, 0x10, RZ ;  /* 0x000000106b227819 */ /* 0x020fca00000006ff */
[----:B------:R-:W-:Y:S01]  /*3a70*/  FFMA.FTZ R113, R27, R32, R34 ;  /* 0x000000201b717223 */ /* 0x000fe20000010022 */
[--C-:B------:R-:W-:Y:S01]  /*3a80*/  FFMA.FTZ R27, R19, R42, R106.reuse ;  /* 0x0000002a131b7223 */ /* 0x100fe2000001006a */
[----:B------:R-:W-:Y:S02]  /*3a90*/  PRMT R106, R72, 0x7632, R106 ;  /* 0x00007632486a7816 */ /* 0x000fe4000000006a */
[----:B------:R-:W-:Y:S02]  /*3aa0*/  PRMT R32, R52, 0x7632, R32 ;  /* 0x0000763234207816 */ /* 0x000fe40000000020 */
[----:B------:R-:W-:Y:S02]  /*3ab0*/  SHF.L.U32 R106, R106, 0x10, RZ ;  /* 0x000000106a6a7819 */ /* 0x000fe400000006ff */
[----:B------:R-:W-:Y:S01]  /*3ac0*/  SHF.L.U32 R32, R32, 0x10, RZ ;  /* 0x0000001020207819 */ /* 0x000fe200000006ff */
[----:B------:R-:W-:-:S04]  /*3ad0*/  FFMA.FTZ R111, R22, R111, R13 ;  /* 0x0000006f166f7223 */ /* 0x000fc8000001000d */
[--C-:B------:R-:W-:Y:S01]  /*3ae0*/  FFMA.FTZ R106, R17, R106, R32.reuse ;  /* 0x0000006a116a7223 */ /* 0x100fe20000010020 */
[----:B------:R-:W-:Y:S01]  /*3af0*/  PRMT R32, R53, 0x7632, R32 ;  /* 0x0000763235207816 */ /* 0x000fe20000000020 */
[----:B------:R-:W-:Y:S01]  /*3b00*/  FFMA.FTZ R24, R24, R35, R43 ;  /* 0x0000002318187223 */ /* 0x000fe2000001002b */
[----:B------:R-:W-:Y:S01]  /*3b10*/  SHF.L.U32 R20, R20, 0x10, RZ ;  /* 0x0000001014147819 */ /* 0x000fe200000006ff */
[----:B------:R-:W0:Y:S01]  /*3b20*/  S2R R43, SR_TID.X ;  /* 0x00000000002b7919 */ /* 0x000e220000002100 */
[----:B------:R-:W-:Y:S02]  /*3b30*/  SHF.L.U32 R32, R32, 0x10, RZ ;  /* 0x0000001020207819 */ /* 0x000fe400000006ff */
[----:B------:R-:W-:-:S03]  /*3b40*/  SHF.L.U32 R13, R58, 0x10, RZ ;  /* 0x000000103a0d7819 */ /* 0x000fc600000006ff */
[----:B------:R-:W-:Y:S01]  /*3b50*/  FFMA.FTZ R107, R15, R20, R32 ;  /* 0x000000140f6b7223 */ /* 0x000fe20000010020 */
[----:B------:R-:W-:Y:S01]  /*3b60*/  SHF.L.U32 R15, R59, 0x10, RZ ;  /* 0x000000103b0f7819 */ /* 0x000fe200000006ff */
[----:B------:R-:W-:Y:S01]  /*3b70*/  FFMA.FTZ R115, R16, R115, R13 ;  /* 0x0000007310737223 */ /* 0x000fe2000001000d */
[----:B------:R-:W-:-:S05]  /*3b80*/  SHF.L.U32 R13, R79, 0x10, RZ ;  /* 0x000000104f0d7819 */ /* 0x000fca00000006ff */
[----:B------:R-:W-:Y:S01]  /*3b90*/  FFMA.FTZ R118, R18, R13, R15 ;  /* 0x0000000d12767223 */ /* 0x000fe2000001000f */
[----:B------:R-:W-:Y:S02]  /*3ba0*/  SHF.L.U32 R13, R72, 0x10, RZ ;  /* 0x00000010480d7819 */ /* 0x000fe400000006ff */
[----:B------:R-:W-:-:S05]  /*3bb0*/  SHF.L.U32 R15, R52, 0x10, RZ ;  /* 0x00000010340f7819 */ /* 0x000fca00000006ff */
[----:B------:R-:W-:Y:S02]  /*3bc0*/  FFMA.FTZ R112, R12, R13, R15 ;  /* 0x0000000d0c707223 */ /* 0x000fe4000001000f */
[----:B------:R-:W1:Y:S01]  /*3bd0*/  LDC.64 R12, c[0x0][0x428] ;  /* 0x00010a00ff0c7b82 */ /* 0x000e620000000a00 */
[C---:B------:R-:W-:Y:S02]  /*3be0*/  PRMT R20, R54.reuse, 0x7632, R20 ;  /* 0x0000763236147816 */ /* 0x040fe40000000014 */
[----:B------:R-:W-:Y:S02]  /*3bf0*/  PRMT R16, R55, 0x7632, R16 ;  /* 0x0000763237107816 */ /* 0x000fe40000000010 */
[----:B------:R-:W-:Y:S02]  /*3c00*/  MOV R33, UR5 ;  /* 0x0000000500217c02 */ /* 0x000fe40008000f00 */
[----:B------:R-:W-:Y:S02]  /*3c10*/  SHF.L.U32 R15, R54, 0x10, RZ ;  /* 0x00000010360f7819 */ /* 0x000fe400000006ff */
[----:B------:R-:W-:-:S02]  /*3c20*/  SHF.L.U32 R20, R20, 0x10, RZ ;  /* 0x0000001014147819 */ /* 0x000fc400000006ff */
[----:B------:R-:W-:Y:S02]  /*3c30*/  SHF.L.U32 R16, R16, 0x10, RZ ;  /* 0x0000001010107819 */ /* 0x000fe400000006ff */
[----:B0-----:R-:W-:Y:S01]  /*3c40*/  LEA.HI.SX32 R33, R33, R43, 0x1d ;  /* 0x0000002b21217211 */ /* 0x001fe200078feaff */
[----:B------:R-:W-:Y:S01]  /*3c50*/  FFMA.FTZ R117, R92, R117, R15 ;  /* 0x000000755c757223 */ /* 0x000fe2000001000f */
[----:B------:R-:W-:Y:S01]  /*3c60*/  FFMA.FTZ R110, R93, R110, R20 ;  /* 0x0000006e5d6e7223 */ /* 0x000fe20000010014 */
[----:B------:R-:W-:Y:S01]  /*3c70*/  FFMA.FTZ R116, R95, R116, R16 ;  /* 0x000000745f747223 */ /* 0x000fe20000010010 */
[----:B------:R-:W-:Y:S02]  /*3c80*/  SHF.L.U32 R15, R55, 0x10, RZ ;  /* 0x00000010370f7819 */ /* 0x000fe400000006ff */
[----:B------:R-:W-:Y:S02]  /*3c90*/  SHF.L.U32 R17, R73, 0x10, RZ ;  /* 0x0000001049117819 */ /* 0x000fe400000006ff */
[----:B------:R-:W-:-:S02]  /*3ca0*/  SHF.L.U32 R19, R53, 0x10, RZ ;  /* 0x0000001035137819 */ /* 0x000fc400000006ff */
[C---:B------:R-:W-:Y:S02]  /*3cb0*/  IADD3 R35, PT, PT, R33.reuse, 0x80, RZ ;  /* 0x0000008021237810 */ /* 0x040fe40007ffe0ff */
[C---:B------:R-:W-:Y:S02]  /*3cc0*/  IADD3 R43, PT, PT, R33.reuse, 0x100, RZ ;  /* 0x00000100212b7810 */ /* 0x040fe40007ffe0ff */
[C---:B------:R-:W-:Y:S02]  /*3cd0*/  IADD3 R93, PT, PT, R33.reuse, 0x180, RZ ;  /* 0x00000180215d7810 */ /* 0x040fe40007ffe0ff */
[C---:B------:R-:W-:Y:S01]  /*3ce0*/  IADD3 R95, PT, PT, R33.reuse, 0x200, RZ ;  /* 0x00000200215f7810 */ /* 0x040fe20007ffe0ff */
[----:B------:R-:W-:Y:S01]  /*3cf0*/  FFMA.FTZ R119, R94, R119, R15 ;  /* 0x000000775e777223 */ /* 0x000fe2000001000f */
[----:B------:R-:W-:Y:S01]  /*3d00*/  FFMA.FTZ R114, R14, R17, R19 ;  /* 0x000000110e727223 */ /* 0x000fe20000010013 */
[----:B-1----:R-:W-:Y:S01]  /*3d10*/  IMAD.WIDE.U32 R32, R33, 0x10, R12 ;  /* 0x0000001021207825 */ /* 0x002fe200078e000c */
[----:B------:R-:W-:-:S02]  /*3d20*/  F2FP.BF16.F32.PACK_AB R15, R100, R101 ;  /* 0x00000065640f723e */ /* 0x000fc400000010ff */
[----:B------:R-:W-:Y:S01]  /*3d30*/  F2FP.BF16.F32.PACK_AB R14, R41, R40 ;  /* 0x00000028290e723e */ /* 0x000fe200000010ff */
[----:B------:R-:W-:Y:S01]  /*3d40*/  IMAD.WIDE.U32 R34, R35, 0x10, R12 ;  /* 0x0000001023227825 */ /* 0x000fe200078e000c */
[----:B------:R-:W-:-:S03]  /*3d50*/  F2FP.BF16.F32.PACK_AB R19, R105, R104 ;  /* 0x000000686913723e */ /* 0x000fc600000010ff */
[----:B------:R-:W-:Y:S01]  /*3d60*/  IMAD.WIDE.U32 R42, R43, 0x10, R12 ;  /* 0x000000102b2a7825 */ /* 0x000fe200078e000c */
[----:B------:R-:W-:-:S03]  /*3d70*/  F2FP.BF16.F32.PACK_AB R18, R103, R102 ;  /* 0x000000666712723e */ /* 0x000fc600000010ff */
[----:B------:R-:W-:Y:S01]  /*3d80*/  IMAD.WIDE.U32 R92, R93, 0x10, R12 ;  /* 0x000000105d5c7825 */ /* 0x000fe200078e000c */
[----:B------:R-:W-:-:S03]  /*3d90*/  F2FP.BF16.F32.PACK_AB R17, R38, R39 ;  /* 0x000000272611723e */ /* 0x000fc600000010ff */
[----:B------:R-:W-:Y:S01]  /*3da0*/  IMAD.WIDE.U32 R94, R95, 0x10, R12 ;  /* 0x000000105f5e7825 */ /* 0x000fe200078e000c */
[----:B------:R-:W-:Y:S02]  /*3db0*/  F2FP.BF16.F32.PACK_AB R13, R46, R47 ;  /* 0x0000002f2e0d723e */ /* 0x000fe400000010ff */
[----:B------:R-:W-:Y:S02]  /*3dc0*/  F2FP.BF16.F32.PACK_AB R12, R45, R44 ;  /* 0x0000002c2d0c723e */ /* 0x000fe400000010ff */
[----:B------:R-:W-:Y:S02]  /*3dd0*/  F2FP.BF16.F32.PACK_AB R16, R37, R36 ;  /* 0x000000242510723e */ /* 0x000fe400000010ff */
[----:B------:R-:W-:Y:S02]  /*3de0*/  F2FP.BF16.F32.PACK_AB R22, R108, R21 ;  /* 0x000000156c16723e */ /* 0x000fe400000010ff */
[----:B------:R-:W-:Y:S02]  /*3df0*/  F2FP.BF16.F32.PACK_AB R23, R113, R23 ;  /* 0x000000177117723e */ /* 0x000fe400000010ff */
[----:B------:R-:W-:-:S02]  /*3e00*/  F2FP.BF16.F32.PACK_AB R21, R30, R31 ;  /* 0x0000001f1e15723e */ /* 0x000fc400000010ff */
[----:B------:R-:W-:Y:S02]  /*3e10*/  F2FP.BF16.F32.PACK_AB R20, R29, R28 ;  /* 0x0000001c1d14723e */ /* 0x000fe400000010ff */
[----:B------:R-:W-:Y:S02]  /*3e20*/  F2FP.BF16.F32.PACK_AB R27, R27, R118 ;  /* 0x000000761b1b723e */ /* 0x000fe400000010ff */
        /* <DEDUP_REMOVED lines=8> */
[----:B------:R1:W-:Y:S04]  /*3eb0*/  STG.E.128 desc[UR12][R34.64], R16 ;  /* 0x0000001022007986 */ /* 0x0003e8000c101d0c */
[----:B------:R1:W-:Y:S04]  /*3ec0*/  STG.E.128 desc[UR12][R42.64], R20 ;  /* 0x000000142a007986 */ /* 0x0003e8000c101d0c */
[----:B------:R1:W-:Y:S04]  /*3ed0*/  STG.E.128 desc[UR12][R92.64], R24 ;  /* 0x000000185c007986 */ /* 0x0003e8000c101d0c */
[----:B------:R1:W-:Y:S02]  /*3ee0*/  STG.E.128 desc[UR12][R94.64], R28 ;  /* 0x0000001c5e007986 */ /* 0x0003e4000c101d0c */
.L_x_10200:
[----:B------:R-:W-:Y:S02]  /*3ef0*/  UIADD3 UR7, UPT, UPT, UR7, UR16, URZ ;  /* 0x0000001007077290 */ /* 0x000fe4000fffe0ff */
[----:B------:R-:W-:Y:S02]  /*3f00*/  UPLOP3.LUT UP1, UPT, UPT, UPT, UP1, 0x40, 0x4 ;  /* 0x000000000004789c */ /* 0x000fe40003f2e810 */
[----:B------:R-:W-:-:S09]  /*3f10*/  UISETP.GE.AND UP0, UPT, UR7, UR17, UPT ;  /* 0x000000110700728c */ /* 0x000fd2000bf06270 */
[----:B------:R-:W-:Y:S05]  /*3f20*/  BRA.U !UP0, `(.L_x_10201) ;  /* 0xffffffc5086c7547 */ /* 0x000fea000b83ffff */
[----:B------:R-:W-:Y:S05]  /*3f30*/  EXIT ;  /* 0x000000000000794d */ /* 0x000fea0003800000 */
.L_x_10202:
        /* <DEDUP_REMOVED lines=12> */
.L_x_34031:


//--------------------- .text._ZN10layer_norm13ln_fwd_kernelINS_13Kernel_traitsI13__nv_bfloat16S2_fS2_fjLj5120ELj1ELj1ELj4ELj16ENS_18Kernel_traits_baseILj5120ES2_S2_fS2_fjLj128EEEEELb0ELb1ELb0ELb0EEEvNS_9FwdParamsE --------------------------
	.section	.text._ZN10layer_norm13ln_fwd_kernelINS_13Kernel_traitsI13__nv_bfloat16S2_fS2_fjLj5120ELj1ELj1ELj4ELj16ENS_18Kernel_traits_baseILj5120ES2_S2_fS2_fjLj128EEEEELb0ELb1ELb0ELb0EEEvNS_9FwdParamsE,"ax",@progbits
	.align	128
        .global         _ZN10layer_norm13ln_fwd_kernelINS_13Kernel_traitsI13__nv_bfloat16S2_fS2_fjLj5120ELj1ELj1ELj4ELj16ENS_18Kernel_traits_baseILj5120ES2_S2_fS2_fjLj128EEEEELb0ELb1ELb0ELb0EEEvNS_9FwdParamsE
        .type           _ZN10layer_norm13ln_fwd_kernelINS_13Kernel_traitsI13__nv_bfloat16S2_fS2_fjLj5120ELj1ELj1ELj4ELj16ENS_18Kernel_traits_baseILj5120ES2_S2_fS2_fjLj128EEEEELb0ELb1ELb0ELb0EEEvNS_9FwdParamsE,@function
        .size           _ZN10layer_norm13ln_fwd_kernelINS_13Kernel_traitsI13__nv_bfloat16S2_fS2_fjLj5120ELj1ELj1ELj4ELj16ENS_18Kernel_traits_baseILj5120ES2_S2_fS2_fjLj128EEEEELb0ELb1ELb0ELb0EEEvNS_9FwdParamsE,(.L_x_34032 - _ZN10layer_norm13ln_fwd_kernelINS_13Kernel_traitsI13__nv_bfloat16S2_fS2_fjLj5120ELj1ELj1ELj4ELj16ENS_18Kernel_traits_baseILj5120ES2_S2_fS2_fjLj128EEEEELb0ELb1ELb0ELb0EEEvNS_9FwdParamsE)
        .other          _ZN10layer_norm13ln_fwd_kernelINS_13Kernel_traitsI13__nv_bfloat16S2_fS2_fjLj5120ELj1ELj1ELj4ELj16ENS_18Kernel_traits_baseILj5120ES2_S2_fS2_fjLj128EEEEELb0ELb1ELb0ELb0EEEvNS_9FwdParamsE,@"STO_CUDA_ENTRY STV_DEFAULT"
_ZN10layer_norm13ln_fwd_kernelINS_13Kernel_traitsI13__nv_bfloat16S2_fS2_fjLj5120ELj1ELj1ELj4ELj16ENS_18Kernel_traits_baseILj5120ES2_S2_fS2_fjLj128EEEEELb0ELb1ELb0ELb0EEEvNS_9FwdParamsE:
.text._ZN10layer_norm13ln_fwd_kernelINS_13Kernel_traitsI13__nv_bfloat16S2_fS2_fjLj5120ELj1ELj1ELj4ELj16ENS_18Kernel_traits_baseILj5120ES2_S2_fS2_fjLj128EEEEELb0ELb1ELb0ELb0EEEvNS_9FwdParamsE:
        /* <DEDUP_REMOVED lines=74> */
.L_x_10204:
        /* <DEDUP_REMOVED lines=16> */
[----:B--2---:R-:W-:-:S07]  /*05a0*/  @P1 IMAD.WIDE.U32 R40, R77, 0x10, R28 ;  /* 0x000000104d281825 */ /* 0x004fce00078e001c */
[----:B------:R-:W2:Y:S01]  /*05b0*/  @P3 LDC.64 R70, c[0x0][0x3d0] ;  /* 0x0000f400ff463b82 */ /* 0x000ea20000000a00 */
[C---:B---3--:R-:W-:Y:S01]  /*05c0*/  @P1 IMAD.WIDE.U32 R52, R77.reuse, 0x10, R52 ;  /* 0x000000104d341825 */ /* 0x048fe200078e0034 */
[----:B------:R-:W-:-:S03]  /*05d0*/  @P1 IADD3 R77, PT, PT, R77, 0x80, RZ ;  /* 0x000000804d4d1810 */ /* 0x000fc60007ffe0ff */
[----:B------:R-:W-:Y:S01]  /*05e0*/  HFMA2 R30, -RZ, RZ, 0, 0 ;  /* 0x00000000ff1e7431 */ /* 0x000fe200000001ff */
[----:B------:R3:W5:Y:S02]  /*05f0*/  @P1 LDG.E.128 R56, desc[UR6][R40.64] ;  /* 0x0000000628381981 */ /* 0x000764000c1e1d00 */
[----:B------:R-:W4:Y:S01]  /*0600*/  @P3 LDC.64 R72, c[0x0][0x3e8] ;  /* 0x0000fa00ff483b82 */ /* 0x000f220000000a00 */
[----:B0-----:R-:W-:-:S04]  /*0610*/  @P2 IMAD.WIDE.U32 R64, R77, 0x10, R64 ;  /* 0x000000104d402825 */ /* 0x001fc800078e0040 */
[----:B------:R-:W-:Y:S01]  /*0620*/  HFMA2 R54, -RZ, RZ, 0, 0 ;  /* 0x00000000ff367431 */ /* 0x000fe200000001ff */
[----:B------:R0:W5:Y:S02]  /*0630*/  @P1 LDG.E.128 R48, desc[UR6][R52.64] ;  /* 0x0000000634301981 */ /* 0x000164000c1e1d00 */
[----:B------:R-:W3:Y:S01]  /*0640*/  @P4 LDC.64 R4, c[0x0][0x3d0] ;  /* 0x0000f400ff044b82 */ /* 0x000ee20000000a00 */
[C---:B-1----:R-:W-:Y:S01]  /*0650*/  @P2 IMAD.WIDE.U32 R68, R77.reuse, 0x10, R68 ;  /* 0x000000104d442825 */ /* 0x042fe200078e0044 */
[----:B------:R-:W-:Y:S01]  /*0660*/  @P2 IADD3 R77, PT, PT, R77, 0x80, RZ ;  /* 0x000000804d4d2810 */ /* 0x000fe20007ffe0ff */
[----:B------:R1:W5:Y:S04]  /*0670*/  @P2 LDG.E.128 R44, desc[UR6][R64.64] ;  /* 0x00000006402c2981 */ /* 0x000368000c1e1d00 */
[----:B------:R0:W5:Y:S01]  /*0680*/  @P2 LDG.E.128 R36, desc[UR6][R68.64] ;  /* 0x0000000644242981 */ /* 0x000162000c1e1d00 */
[----:B------:R-:W1:Y:S01]  /*0690*/  @P4 LDC.64 R6, c[0x0][0x3e8] ;  /* 0x0000fa00ff064b82 */ /* 0x000e620000000a00 */
[----:B--2---:R-:W-:-:S05]  /*06a0*/  @P3 IMAD.WIDE.U32 R70, R77, 0x10, R70 ;  /* 0x000000104d463825 */ /* 0x004fca00078e0046 */
[----:B------:R2:W5:Y:S01]  /*06b0*/  @P3 LDG.E.128 R32, desc[UR6][R70.64] ;  /* 0x0000000646203981 */ /* 0x000562000c1e1d00 */
[C---:B----4-:R-:W-:Y:S01]  /*06c0*/  @P3 IMAD.WIDE.U32 R72, R77.reuse, 0x10, R72 ;  /* 0x000000104d483825 */ /* 0x050fe200078e0048 */
[----:B------:R-:W-:-:S04]  /*06d0*/  @P3 IADD3 R77, PT, PT, R77, 0x80, RZ ;  /* 0x000000804d4d3810 */ /* 0x000fc80007ffe0ff */
[----:B------:R2:W5:Y:S01]  /*06e0*/  @P3 LDG.E.128 R24, desc[UR6][R72.64] ;  /* 0x0000000648183981 */ /* 0x000562000c1e1d00 */
[----:B---3--:R-:W-:-:S05]  /*06f0*/  @P4 IMAD.WIDE.U32 R4, R77, 0x10, R4 ;  /* 0x000000104d044825 */ /* 0x008fca00078e0004 */
[----:B------:R2:W5:Y:S01]  /*0700*/  @P4 LDG.E.128 R20, desc[UR6][R4.64] ;  /* 0x0000000604144981 */ /* 0x000562000c1e1d00 */
[----:B-1----:R-:W-:-:S05]  /*0710*/  @P4 IMAD.WIDE.U32 R6, R77, 0x10, R6 ;  /* 0x000000104d064825 */ /* 0x002fca00078e0006 */
[----:B------:R2:W5:Y:S01]  /*0720*/  @P4 LDG.E.128 R12, desc[UR6][R6.64] ;  /* 0x00000006060c4981 */ /* 0x000562000c1e1d00 */
[----:B------:R-:W-:Y:S02]  /*0730*/  CS2R R28, SRZ ;  /* 0x00000000001c7805 */ /* 0x000fe4000001ff00 */
[----:B------:R-:W-:Y:S02]  /*0740*/  MOV R42, RZ ;  /* 0x000000ff002a7202 */ /* 0x000fe40000000f00 */
[----:B------:R-:W-:Y:S02]  /*0750*/  CS2R R40, SRZ ;  /* 0x0000000000287805 */ /* 0x000fe4000001ff00 */
[----:B0-----:R-:W-:Y:S02]  /*0760*/  CS2R R52, SRZ ;  /* 0x0000000000347805 */ /* 0x001fe4000001ff00 */
[----:B------:R-:W-:Y:S02]  /*0770*/  MOV R66, RZ ;  /* 0x000000ff00427202 */ /* 0x000fe40000000f00 */
[----:B------:R-:W-:-:S02]  /*0780*/  CS2R R64, SRZ ;  /* 0x0000000000407805 */ /* 0x000fc4000001ff00 */
[----:B------:R-:W-:Y:S02]  /*0790*/  @P4 CS2R R18, SRZ ;  /* 0x0000000000124805 */ /* 0x000fe4000001ff00 */
[----:B------:R-:W-:Y:S02]  /*07a0*/  @P4 CS2R R16, SRZ ;  /* 0x0000000000104805 */ /* 0x000fe4000001ff00 */
[----:B------:R-:W-:Y:S02]  /*07b0*/  @P0 MOV R67, RZ ;  /* 0x000000ff00430202 */ /* 0x000fe40000000f00 */
[----:B------:R-:W-:Y:S02]  /*07c0*/  @P1 MOV R55, RZ ;  /* 0x000000ff00371202 */ /* 0x000fe40000000f00 */
[----:B------:R-:W-:Y:S02]  /*07d0*/  @P2 MOV R43, RZ ;  /* 0x000000ff002b2202 */ /* 0x000fe40000000f00 */
[----:B--2---:R-:W-:-:S07]  /*07e0*/  @P3 MOV R31, RZ ;  /* 0x000000ff001f3202 */ /* 0x004fce0000000f00 */
.L_x_10205:
[----:B------:R-:W-:Y:S05]  /*07f0*/  BSYNC.RECONVERGENT B0 ;  /* 0x0000000000007941 */ /* 0x000fea0003800200 */
.L_x_10203:
        /* <DEDUP_REMOVED lines=18> */
[-C--:B------:R-:W-:Y:S01]  /*0920*/  LEA R5, R5, R112.reuse, 0x3 ;  /* 0x0000007005057211 */ /* 0x080fe200078e18ff */
[----:B------:R-:W4:Y:S01]  /*0930*/  LDCU.64 UR8, c[0x0][0x3a0] ;  /* 0x00007400ff0877ac */ /* 0x000f220008000a00 */
[----:B------:R-:W-:Y:S02]  /*0940*/  VIMNMX R7, PT, PT, R0, 0x20, PT ;  /* 0x0000002000077848 */ /* 0x000fe40003fe0100 */
[----:B------:R-:W-:Y:S02]  /*0950*/  I2FP.F32.U32 R5, R5 ;  /* 0x0000000500057245 */ /* 0x000fe40000201000 */
[----:B------:R-:W-:-:S02]  /*0960*/  LEA R112, R7, R112, 0x3 ;  /* 0x0000007007707211 */ /* 0x000fc400078e18ff */
[----:B------:R0:W0:Y:S02]  /*0970*/  MUFU.RCP R113, R5 ;  /* 0x0000000500717308 */ /* 0x0000240000001000 */
[----:B0-----:R-:W-:Y:S02]  /*0980*/  ISETP.NE.U32.AND P0, PT, R8, RZ, PT ;  /* 0x000000ff0800720c */ /* 0x001fe40003f05070 */
[----:B------:R-:W-:Y:S02]  /*0990*/  PRMT R134, R18, 0x7632, R134 ;  /* 0x0000763212867816 */ /* 0x000fe40000000086 */
[----:B------:R-:W-:Y:S02]  /*09a0*/  ISETP.NE.AND.EX P0, PT, R9, RZ, PT, P0 ;  /* 0x000000ff0900720c */ /* 0x000fe40003f05300 */
        /* <DEDUP_REMOVED lines=57> */
.L_x_10240:
        /* <DEDUP_REMOVED lines=21> */
[----:B0-----:R-:W-:-:S05]  /*0e90*/  IMAD.WIDE.U32 R72, R124, 0x20, R72 ;  /* 0x000000207c487825 */ /* 0x001fca00078e0048 */
[----:B------:R-:W2:Y:S04]  /*0ea0*/  LDG.E.128 R8, desc[UR6][R72.64] ;  /* 0x0000000648087981 */ /* 0x000ea8000c1e1d00 */
[----:B------:R0:W3:Y:S01]  /*0eb0*/  LDG.E.128 R4, desc[UR6][R72.64+0x10] ;  /* 0x0000100648047981 */ /* 0x0000e2000c1e1d00 */
[----:B-----5:R-:W-:Y:S02]  /*0ec0*/  PRMT R74, R68, 0x7632, R74 ;  /* 0x00007632444a7816 */ /* 0x020fe4000000004a */
[C---:B------:R-:W-:Y:S02]  /*0ed0*/  PRMT R109, R69.reuse, 0x7632, R109 ;  /* 0x00007632456d7816 */ /* 0x040fe4000000006d */
[----:B------:R-:W-:Y:S02]  /*0ee0*/  SHF.L.U32 R111, R69, 0x10, RZ ;  /* 0x00000010456f7819 */ /* 0x000fe400000006ff */
[----:B------:R-:W-:-:S02]  /*0ef0*/  SHF.L.U32 R69, R74, 0x10, RZ ;  /* 0x000000104a457819 */ /* 0x000fc400000006ff */
[----:B------:R-:W-:Y:S01]  /*0f00*/  SHF.L.U32 R109, R109, 0x10, RZ ;  /* 0x000000106d6d7819 */ /* 0x000fe200000006ff */
[-C--:B------:R-:W-:Y:S01]  /*0f10*/  FMUL.FTZ R111, R111, R0.reuse ;  /* 0x000000006f6f7220 */ /* 0x080fe20000410000 */
[C---:B------:R-:W-:Y:S02]  /*0f20*/  PRMT R126, R71.reuse, 0x7632, R126 ;  /* 0x00007632477e7816 */ /* 0x040fe4000000007e */
[----:B------:R-:W-:Y:S01]  /*0f30*/  SHF.L.U32 R127, R71, 0x10, RZ ;  /* 0x00000010477f7819 */ /* 0x000fe200000006ff */
[-C--:B------:R-:W-:Y:S01]  /*0f40*/  FMUL.FTZ R74, R109, R0.reuse ;  /* 0x000000006d4a7220 */ /* 0x080fe20000410000 */
[C---:B------:R-:W-:Y:S02]  /*0f50*/  PRMT R110, R70.reuse, 0x7632, R110 ;  /* 0x00007632466e7816 */ /* 0x040fe4000000006e */
[----:B------:R-:W-:Y:S01]  /*0f60*/  SHF.L.U32 R125, R70, 0x10, RZ ;  /* 0x00000010467d7819 */ /* 0x000fe200000006ff */
[-C--:B------:R-:W-:Y:S01]  /*0f70*/  FMUL.FTZ R70, R69, R0.reuse ;  /* 0x0000000045467220 */ /* 0x080fe20000410000 */
[----:B------:R-:W-:Y:S01]  /*0f80*/  SHF.L.U32 R71, R123, 0x10, RZ ;  /* 0x000000107b477819 */ /* 0x000fe200000006ff */
[-C--:B------:R-:W-:Y:S01]  /*0f90*/  FMUL.FTZ R127, R127, R0.reuse ;  /* 0x000000007f7f7220 */ /* 0x080fe20000410000 */
[----:B------:R-:W-:Y:S01]  /*0fa0*/  SHF.L.U32 R75, R68, 0x10, RZ ;  /* 0x00000010444b7819 */ /* 0x000fe200000006ff */
[----:B------:R-:W-:Y:S01]  /*0fb0*/  FMUL.FTZ R125, R125, R0 ;  /* 0x000000007d7d7220 */ /* 0x000fe20000410000 */
[----:B0-----:R-:W-:-:S02]  /*0fc0*/  SHF.L.U32 R73, R122, 0x10, RZ ;  /* 0x000000107a497819 */ /* 0x001fc400000006ff */
[----:B------:R-:W-:Y:S01]  /*0fd0*/  SHF.L.U32 R72, R61, 0x10, RZ ;  /* 0x000000103d487819 */ /* 0x000fe200000006ff */
[----:B------:R-:W-:Y:S01]  /*0fe0*/  FMUL.FTZ R75, R75, R0 ;  /* 0x000000004b4b7220 */ /* 0x000fe20000410000 */
[----:B------:R-:W-:Y:S02]  /*0ff0*/  SHF.L.U32 R68, R60, 0x10, RZ ;  /* 0x000000103c447819 */ /* 0x000fe400000006ff */
[----:B------:R-:W-:Y:S01]  /*1000*/  SHF.L.U32 R109, R63, 0x10, RZ ;  /* 0x000000103f6d7819 */ /* 0x000fe200000006ff */
[----:B--2---:R-:W-:Y:S01]  /*1010*/  FFMA.FTZ R69, R70, R71, R9 ;  /* 0x0000004746457223 */ /* 0x004fe20000010009 */
[----:B------:R-:W-:Y:S01]  /*1020*/  FFMA.FTZ R71, R74, R73, R11 ;  /* 0x000000494a477223 */ /* 0x000fe2000001000b */
[----:B------:R-:W-:Y:S01]  /*1030*/  FFMA.FTZ R70, R111, R72, R10 ;  /* 0x000000486f467223 */ /* 0x000fe2000001000a */
[----:B------:R-:W-:Y:S01]  /*1040*/  SHF.L.U32 R73, R110, 0x10, RZ ;  /* 0x000000106e497819 */ /* 0x000fe200000006ff */
[----:B------:R-:W-:Y:S01]  /*1050*/  FFMA.FTZ R68, R75, R68, R8 ;  /* 0x000000444b447223 */ /* 0x000fe20000010008 */
[----:B------:R-:W-:-:S02]  /*1060*/  SHF.L.U32 R111, R126, 0x10, RZ ;  /* 0x000000107e6f7819 */ /* 0x000fc400000006ff */
[----:B------:R-:W-:Y:S01]  /*1070*/  SHF.L.U32 R75, R121, 0x10, RZ ;  /* 0x00000010794b7819 */ /* 0x000fe200000006ff */
[-C--:B------:R-:W-:Y:S01]  /*1080*/  FMUL.FTZ R74, R73, R0.reuse ;  /* 0x00000000494a7220 */ /* 0x080fe20000410000 */
[----:B------:R-:W-:Y:S01]  /*1090*/  SHF.L.U32 R72, R62, 0x10, RZ ;  /* 0x000000103e487819 */ /* 0x000fe200000006ff */
[----:B------:R-:W-:Y:S01]  /*10a0*/  FMUL.FTZ R110, R111, R0 ;  /* 0x000000006f6e7220 */ /* 0x000fe20000410000 */
[----:B------:R-:W-:Y:S01]  /*10b0*/  SHF.L.U32 R126, R120, 0x10, RZ ;  /* 0x00000010787e7819 */ /* 0x000fe200000006ff */
[----:B---3--:R-:W-:Y:S01]  /*10c0*/  FFMA.FTZ R73, R74, R75, R5 ;  /* 0x0000004b4a497223 */ /* 0x008fe20000010005 */
[----:B------:R-:W-:Y:S01]  /*10d0*/  FFMA.FTZ R74, R127, R109, R6 ;  /* 0x0000006d7f4a7223 */ /* 0x000fe20000010006 */
[----:B------:R-:W-:Y:S02]  /*10e0*/  FFMA.FTZ R72, R125, R72, R4 ;  /* 0x000000487d487223 */ /* 0x000fe40000010004 */
[----:B------:R-:W-:Y:S01]  /*10f0*/  FFMA.FTZ R75, R110, R126, R7 ;  /* 0x0000007e6e4b7223 */ /* 0x000fe20000010007 */
[----:B------:R-:W-:Y:S06]  /*1100*/  BRA `(.L_x_10209) ;  /* 0x0000000000907947 */ /* 0x000fec0003800000 */
.L_x_10208:
        /* <DEDUP_REMOVED lines=35> */
[----:B------:R-:W-:-:S07]  /*1340*/  FMUL.FTZ R75, R127, R184 ;  /* 0x000000b87f4b7220 */ /* 0x000fce0000410000 */
.L_x_10209:
[----:B------:R-:W0:Y:S01]  /*1350*/  LDC.64 R110, c[0x0][0x3a8] ;  /* 0x0000ea00ff6e7b82 */ /* 0x000e220000000a00 */
[C---:B------:R-:W-:Y:S01]  /*1360*/  IADD3 R109, PT, PT, R124.reuse, 0x80, RZ ;  /* 0x000000807c6d7810 */ /* 0x040fe20007ffe0ff */
[----:B0-----:R-:W-:-:S05]  /*1370*/  IMAD.WIDE.U32 R110, R124, 0x20, R110 ;  /* 0x000000207c6e7825 */ /* 0x001fca00078e006e */
[----:B------:R0:W-:Y:S04]  /*1380*/  STG.E.128 desc[UR6][R110.64], R68 ;  /* 0x000000446e007986 */ /* 0x0001e8000c101d06 */
[----:B------:R0:W-:Y:S02]  /*1390*/  STG.E.128 desc[UR6][R110.64+0x10], R72 ;  /* 0x000010486e007986 */ /* 0x0001e4000c101d06 */
.L_x_10207:
[----:B------:R-:W-:Y:S05]  /*13a0*/  BSYNC.RECONVERGENT B0 ;  /* 0x0000000000007941 */ /* 0x000fea0003800200 */
.L_x_10206:
[----:B------:R-:W-:Y:S01]  /*13b0*/  ISETP.GE.U32.AND P2, PT, R2, 0x100, PT ;  /* 0x000001000200780c */ /* 0x000fe20003f46070 */
[----:B------:R-:W-:Y:S03]  /*13c0*/  BSSY.RECONVERGENT B0, `(.L_x_10210) ;  /* 0x000005b000007945 */ /* 0x000fe60003800200 */
[----:B------:R-:W-:-:S09]  /*13d0*/  P2R R182, PR, RZ, 0x4 ;  /* 0x00000004ffb67803 */ /* 0x000fd20000000000 */
[----:B------:R-:W-:Y:S05]  /*13e0*/  @!P2 BRA `(.L_x_10211) ;  /* 0x000000040060a947 */ /* 0x000fea0003800000 */
[----:B------:R-:W-:Y:S01]  /*13f0*/  ISETP.NE.U32.AND P2, PT, RZ, UR8, PT ;  /* 0x00000008ff007c0c */ /* 0x000fe2000bf45070 */
[----:B------:R-:W1:Y:S03]  /*1400*/  LDC.64 R76, c[0x0][0x390] ;  /* 0x0000e400ff4c7b82 */ /* 0x000e660000000a00 */
[----:B------:R-:W-:-:S13]  /*1410*/  ISETP.NE.AND.EX P2, PT, RZ, UR9, PT, P2 ;  /* 0x00000009ff007c0c */ /* 0x000fda000bf45320 */
[----:B------:R-:W2:Y:S01]  /*1420*/  @P2 LDC.64 R80, c[0x0][0x3a0] ;  /* 0x0000e800ff502b82 */ /* 0x000ea20000000a00 */
[----:B-1----:R-:W-:-:S06]  /*1430*/  IMAD.WIDE.U32 R76, R109, 0x10, R76 ;  /* 0x000000106d4c7825 */ /* 0x002fcc00078e004c */
[----:B------:R-:W5:Y:S01]  /*1440*/  LDG.E.128 R76, desc[UR6][R76.64] ;  /* 0x000000064c4c7981 */ /* 0x000f62000c1e1d00 */
[----:B--2---:R-:W-:-:S05]  /*1450*/  @P2 IMAD.WIDE.U32 R80, R109, 0x20, R80 ;  /* 0x000000206d502825 */ /* 0x004fca00078e0050 */
[----:B------:R1:W5:Y:S04]  /*1460*/  @P2 LDG.E.128 R8, desc[UR6][R80.64] ;  /* 0x0000000650082981 */ /* 0x000368000c1e1d00 */
[----:B------:R1:W5:Y:S01]  /*1470*/  @P2 LDG.E.128 R4, desc[UR6][R80.64+0x10] ;  /* 0x0000100650042981 */ /* 0x000362000c1e1d00 */
[----:B------:R-:W-:Y:S05]  /*1480*/  @!P2 BRA `(.L_x_10212) ;  /* 0x000000000094a947 */ /* 0x000fea0003800000 */
[C---:B-----5:R-:W-:Y:S02]  /*1490*/  PRMT R126, R79.reuse, 0x7632, R126 ;  /* 0x000076324f7e7816 */ /* 0x060fe4000000007e */
[----:B------:R-:W-:Y:S02]  /*14a0*/  SHF.L.U32 R79, R79, 0x10, RZ ;  /* 0x000000104f4f7819 */ /* 0x000fe400000006ff */
[----:B------:R-:W-:Y:S02]  /*14b0*/  SHF.L.U32 R83, R76, 0x10, RZ ;  /* 0x000000104c537819 */ /* 0x000fe400000006ff */
[----:B0-----:R-:W-:Y:S01]  /*14c0*/  PRMT R110, R77, 0x7632, R110 ;  /* 0x000076324d6e7816 */ /* 0x001fe2000000006e */
[-C--:B------:R-:W-:Y:S01]  /*14d0*/  FMUL.FTZ R79, R79, R0.reuse ;  /* 0x000000004f4f7220 */ /* 0x080fe20000410000 */
[----:B------:R-:W-:Y:S01]  /*14e0*/  SHF.L.U32 R82, R51, 0x10, RZ ;  /* 0x0000001033527819 */ /* 0x000fe200000006ff */
[----:B------:R-:W-:Y:S01]  /*14f0*/  FMUL.FTZ R83, R83, R0 ;  /* 0x0000000053537220 */ /* 0x000fe20000410000 */
[----:B------:R-:W-:-:S02]  /*1500*/  SHF.L.U32 R77, R77, 0x10, RZ ;  /* 0x000000104d4d7819 */ /* 0x000fc400000006ff */
[----:B------:R-:W-:Y:S01]  /*1510*/  SHF.L.U32 R125, R78, 0x10, RZ ;  /* 0x000000104e7d7819 */ /* 0x000fe200000006ff */
[----:B------:R-:W-:Y:S01]  /*1520*/  FFMA.FTZ R82, R79, R82, R6 ;  /* 0x000000524f527223 */ /* 0x000fe20000010006 */
[----:B-1----:R-:W-:Y:S01]  /*1530*/  PRMT R81, R76, 0x7632, R81 ;  /* 0x000076324c517816 */ /* 0x002fe20000000051 */
[-C--:B------:R-:W-:Y:S01]  /*1540*/  FMUL.FTZ R77, R77, R0.reuse ;  /* 0x000000004d4d7220 */ /* 0x080fe20000410000 */
[----:B------:R-:W-:Y:S01]  /*1550*/  PRMT R111, R78, 0x7632, R111 ;  /* 0x000076324e6f7816 */ /* 0x000fe2000000006f */
[----:B------:R-:W-:Y:S01]  /*1560*/  FMUL.FTZ R125, R125, R0 ;  /* 0x000000007d7d7220 */ /* 0x000fe20000410000 */
        /* <DEDUP_REMOVED lines=19> */
[----:B------:R-:W-:Y:S01]  /*16a0*/  FFMA.FTZ R77, R110, R77, R9 ;  /* 0x0000004d6e4d7223 */ /* 0x000fe20000010009 */
[----:B------:R-:W-:-:S02]  /*16b0*/  FFMA.FTZ R81, R184, R125, R5 ;  /* 0x0000007db8517223 */ /* 0x000fc40000010005 */
[----:B------:R-:W-:Y:S01]  /*16c0*/  FFMA.FTZ R83, R186, R183, R7 ;  /* 0x000000b7ba537223 */ /* 0x000fe20000010007 */
[----:B------:R-:W-:Y:S06]  /*16d0*/  BRA `(.L_x_10213) ;  /* 0x0000000000907947 */ /* 0x000fec0003800000 */
.L_x_10212:
[----:B-1---5:R-:W-:Y:S02]  /*16e0*/  PRMT R81, R76, 0x7632, R81 ;  /* 0x000076324c517816 */ /* 0x022fe40000000051 */
        /* <DEDUP_REMOVED lines=35> */
.L_x_10213:
[----:B------:R-:W0:Y:S02]  /*1920*/  LDC.64 R110, c[0x0][0x3a8] ;  /* 0x0000ea00ff6e7b82 */ /* 0x000e240000000a00 */
[C---:B0-----:R-:W-:Y:S01]  /*1930*/  IMAD.WIDE.U32 R110, R109.reuse, 0x20, R110 ;  /* 0x000000206d6e7825 */ /* 0x041fe200078e006e */
[----:B------:R-:W-:-:S04]  /*1940*/  IADD3 R109, PT, PT, R109, 0x80, RZ ;  /* 0x000000806d6d7810 */ /* 0x000fc80007ffe0ff */
[----:B------:R1:W-:Y:S04]  /*1950*/  STG.E.128 desc[UR6][R110.64], R76 ;  /* 0x0000004c6e007986 */ /* 0x0003e8000c101d06 */
[----:B------:R1:W-:Y:S02]  /*1960*/  STG.E.128 desc[UR6][R110.64+0x10], R80 ;  /* 0x000010506e007986 */ /* 0x0003e4000c101d06 */
.L_x_10211:
[----:B------:R-:W-:Y:S05]  /*1970*/  BSYNC.RECONVERGENT B0 ;  /* 0x0000000000007941 */ /* 0x000fea0003800200 */
.L_x_10210:
[----:B------:R-:W-:Y:S01]  /*1980*/  ISETP.GE.U32.AND P2, PT, R2, 0x180, PT ;  /* 0x000001800200780c */ /* 0x000fe20003f46070 */
[----:B------:R-:W-:-:S12]  /*1990*/  BSSY.RECONVERGENT B0, `(.L_x_10214) ;  /* 0x000005a000007945 */ /* 0x000fd80003800200 */
[----:B------:R-:W-:Y:S05]  /*19a0*/  @!P2 BRA `(.L_x_10215) ;  /* 0x000000040060a947 */ /* 0x000fea0003800000 */
[----:B------:R-:W-:Y:S01]  /*19b0*/  ISETP.NE.U32.AND P3, PT, RZ, UR8, PT ;  /* 0x00000008ff007c0c */ /* 0x000fe2000bf65070 */
[----:B------:R-:W2:Y:S03]  /*19c0*/  LDC.64 R84, c[0x0][0x390] ;  /* 0x0000e400ff547b82 */ /* 0x000ea60000000a00 */
[----:B------:R-:W-:-:S13]  /*19d0*/  ISETP.NE.AND.EX P3, PT, RZ, UR9, PT, P3 ;  /* 0x00000009ff007c0c */ /* 0x000fda000bf65330 */
[----:B------:R-:W3:Y:S01]  /*19e0*/  @P3 LDC.64 R86, c[0x0][0x3a0] ;  /* 0x0000e800ff563b82 */ /* 0x000ee20000000a00 */
[----:B--2---:R-:W-:-:S04]  /*19f0*/  IMAD.WIDE.U32 R84, R109, 0x10, R84 ;  /* 0x000000106d547825 */ /* 0x004fc800078e0054 */
[----:B---3--:R-:W-:Y:S02]  /*1a00*/  @P3 IMAD.WIDE.U32 R88, R109, 0x20, R86 ;  /* 0x000000206d583825 */ /* 0x008fe400078e0056 */
[----:B------:R-:W5:Y:S04]  /*1a10*/  LDG.E.128 R84, desc[UR6][R84.64] ;  /* 0x0000000654547981 */ /* 0x000f68000c1e1d00 */
[----:B------:R2:W5:Y:S04]  /*1a20*/  @P3 LDG.E.128 R8, desc[UR6][R88.64] ;  /* 0x0000000658083981 */ /* 0x000568000c1e1d00 */
[----:B------:R2:W5:Y:S01]  /*1a30*/  @P3 LDG.E.128 R4, desc[UR6][R88.64+0x10] ;  /* 0x0000100658043981 */ /* 0x000562000c1e1d00 */
[----:B------:R-:W-:Y:S05]  /*1a40*/  @!P3 BRA `(.L_x_10216) ;  /* 0x000000000094b947 */ /* 0x000fea0003800000 */
[C---:B-----5:R-:W-:Y:S02]  /*1a50*/  PRMT R126, R87.reuse, 0x7632, R126 ;  /* 0x00007632577e7816 */ /* 0x060fe4000000007e */
[----:B------:R-:W-:Y:S02]  /*1a60*/  SHF.L.U32 R87, R87, 0x10, RZ ;  /* 0x0000001057577819 */ /* 0x000fe400000006ff */
[----:B------:R-:W-:Y:S02]  /*1a70*/  SHF.L.U32 R91, R84, 0x10, RZ ;  /* 0x00000010545b7819 */ /* 0x000fe400000006ff */
[----:B01----:R-:W-:Y:S01]  /*1a80*/  PRMT R110, R85, 0x7632, R110 ;  /* 0x00007632556e7816 */ /* 0x003fe2000000006e */
[-C--:B------:R-:W-:Y:S01]  /*1a90*/  FMUL.FTZ R87, R87, R0.reuse ;  /* 0x0000000057577220 */ /* 0x080fe20000410000 */
[----:B------:R-:W-:Y:S01]  /*1aa0*/  SHF.L.U32 R90, R39, 0x10, RZ ;  /* 0x00000010275a7819 */ /* 0x000fe200000006ff */
[----:B------:R-:W-:Y:S01]  /*1ab0*/  FMUL.FTZ R91, R91, R0 ;  /* 0x000000005b5b7220 */ /* 0x000fe20000410000 */
[----:B------:R-:W-:-:S02]  /*1ac0*/  SHF.L.U32 R85, R85, 0x10, RZ ;  /* 0x0000001055557819 */ /* 0x000fc400000006ff */
[----:B------:R-:W-:Y:S01]  /*1ad0*/  SHF.L.U32 R125, R86, 0x10, RZ ;  /* 0x00000010567d7819 */ /* 0x000fe200000006ff */
[----:B------:R-:W-:Y:S01]  /*1ae0*/  FFMA.FTZ R90, R87, R90, R6 ;  /* 0x0000005a575a7223 */ /* 0x000fe20000010006 */
[----:B--2---:R-:W-:Y:S01]  /*1af0*/  PRMT R89, R84, 0x7632, R89 ;  /* 0x0000763254597816 */ /* 0x004fe20000000059 */
        /* <DEDUP_REMOVED lines=26> */
.L_x_10216:
[----:B--2--5:R-:W-:Y:S02]  /*1ca0*/  PRMT R89, R84, 0x7632, R89 ;  /* 0x0000763254597816 */ /* 0x024fe40000000059 */
[----:B01----:R-:W-:Y:S02]  /*1cb0*/  PRMT R111, R85, 0x7632, R111 ;  /* 0x00007632556f7816 */ /* 0x003fe4000000006f */
        /* <DEDUP_REMOVED lines=34> */
.L_x_10217:
[----:B------:R-:W0:Y:S02]  /*1ee0*/  LDC.64 R110, c[0x0][0x3a8] ;  /* 0x0000ea00ff6e7b82 */ /* 0x000e240000000a00 */
[C---:B0-----:R-:W-:Y:S01]  /*1ef0*/  IMAD.WIDE.U32 R110, R109.reuse, 0x20, R110 ;  /* 0x000000206d6e7825 */ /* 0x041fe200078e006e */
[----:B------:R-:W-:-:S04]  /*1f00*/  IADD3 R109, PT, PT, R109, 0x80, RZ ;  /* 0x000000806d6d7810 */ /* 0x000fc80007ffe0ff */
[----:B------:R2:W-:Y:S04]  /*1f10*/  STG.E.128 desc[UR6][R110.64], R84 ;  /* 0x000000546e007986 */ /* 0x0005e8000c101d06 */
[----:B------:R2:W-:Y:S02]  /*1f20*/  STG.E.128 desc[UR6][R110.64+0x10], R88 ;  /* 0x000010586e007986 */ /* 0x0005e4000c101d06 */
.L_x_10215:
[----:B------:R-:W-:Y:S05]  /*1f30*/  BSYNC.RECONVERGENT B0 ;  /* 0x0000000000007941 */ /* 0x000fea0003800200 */
.L_x_10214:
[----:B------:R-:W-:Y:S01]  /*1f40*/  ISETP.GE.U32.AND P3, PT, R2, 0x200, PT ;  /* 0x000002000200780c */ /* 0x000fe20003f66070 */
[----:B------:R-:W-:-:S12]  /*1f50*/  BSSY.RECONVERGENT B0, `(.L_x_10218) ;  /* 0x000005a000007945 */ /* 0x000fd80003800200 */
[----:B------:R-:W-:Y:S05]  /*1f60*/  @!P3 BRA `(.L_x_10219) ;  /* 0x000000040060b947 */ /* 0x000fea0003800000 */
[----:B------:R-:W-:Y:S01]  /*1f70*/  ISETP.NE.U32.AND P4, PT, RZ, UR8, PT ;  /* 0x00000008ff007c0c */ /* 0x000fe2000bf85070 */
[----:B------:R-:W3:Y:S03]  /*1f80*/  LDC.64 R92, c[0x0][0x390] ;  /* 0x0000e400ff5c7b82 */ /* 0x000ee60000000a00 */
[----:B------:R-:W-:-:S13]  /*1f90*/  ISETP.NE.AND.EX P4, PT, RZ, UR9, PT, P4 ;  /* 0x00000009ff007c0c */ /* 0x000fda000bf85340 */
[----:B------:R-:W4:Y:S01]  /*1fa0*/  @P4 LDC.64 R94, c[0x0][0x3a0] ;  /* 0x0000e800ff5e4b82 */ /* 0x000f220000000a00 */
[----:B---3--:R-:W-:-:S04]  /*1fb0*/  IMAD.WIDE.U32 R92, R109, 0x10, R92 ;  /* 0x000000106d5c7825 */ /* 0x008fc800078e005c */
[----:B----4-:R-:W-:Y:S02]  /*1fc0*/  @P4 IMAD.WIDE.U32 R96, R109, 0x20, R94 ;  /* 0x000000206d604825 */ /* 0x010fe400078e005e */
[----:B------:R-:W5:Y:S04]  /*1fd0*/  LDG.E.128 R92, desc[UR6][R92.64] ;  /* 0x000000065c5c7981 */ /* 0x000f68000c1e1d00 */
[----:B------:R3:W5:Y:S04]  /*1fe0*/  @P4 LDG.E.128 R8, desc[UR6][R96.64] ;  /* 0x0000000660084981 */ /* 0x000768000c1e1d00 */
[----:B------:R3:W5:Y:S01]  /*1ff0*/  @P4 LDG.E.128 R4, desc[UR6][R96.64+0x10] ;  /* 0x0000100660044981 */ /* 0x000762000c1e1d00 */
[----:B------:R-:W-:Y:S05]  /*2000*/  @!P4 BRA `(.L_x_10220) ;  /* 0x000000000094c947 */ /* 0x000fea0003800000 */
[C---:B-----5:R-:W-:Y:S02]  /*2010*/  PRMT R126, R95.reuse, 0x7632, R126 ;  /* 0x000076325f7e7816 */ /* 0x060fe4000000007e */
[----:B------:R-:W-:Y:S02]  /*2020*/  SHF.L.U32 R95, R95, 0x10, RZ ;  /* 0x000000105f5f7819 */ /* 0x000fe400000006ff */
[----:B------:R-:W-:Y:S02]  /*2030*/  SHF.L.U32 R99, R92, 0x10, RZ ;  /* 0x000000105c637819 */ /* 0x000fe400000006ff */
[----:B012---:R-:W-:Y:S01]  /*2040*/  PRMT R110, R93, 0x7632, R110 ;  /* 0x000076325d6e7816 */ /* 0x007fe2000000006e */
[-C--:B------:R-:W-:Y:S01]  /*2050*/  FMUL.FTZ R95, R95, R0.reuse ;  /* 0x000000005f5f7220 */ /* 0x080fe20000410000 */
[----:B------:R-:W-:Y:S01]  /*2060*/  SHF.L.U32 R98, R27, 0x10, RZ ;  /* 0x000000101b627819 */ /* 0x000fe200000006ff */
[----:B------:R-:W-:Y:S01]  /*2070*/  FMUL.FTZ R99, R99, R0 ;  /* 0x0000000063637220 */ /* 0x000fe20000410000 */
[----:B------:R-:W-:-:S02]  /*2080*/  SHF.L.U32 R93, R93, 0x10, RZ ;  /* 0x000000105d5d7819 */ /* 0x000fc400000006ff */
[----:B------:R-:W-:Y:S01]  /*2090*/  SHF.L.U32 R125, R94, 0x10, RZ ;  /* 0x000000105e7d7819 */ /* 0x000fe200000006ff */
[----:B------:R-:W-:Y:S01]  /*20a0*/  FFMA.FTZ R98, R95, R98, R6 ;  /* 0x000000625f627223 */ /* 0x000fe20000010006 */
[----:B---3--:R-:W-:Y:S01]  /*20b0*/  PRMT R97, R92, 0x7632, R97 ;  /* 0x000076325c617816 */ /* 0x008fe20000000061 */
        /* <DEDUP_REMOVED lines=26> */
.L_x_10220:
[----:B---3-5:R-:W-:Y:S02]  /*2260*/  PRMT R97, R92, 0x7632, R97 ;  /* 0x000076325c617816 */ /* 0x028fe40000000061 */
[----:B012---:R-:W-:Y:S02]  /*2270*/  PRMT R111, R93, 0x7632, R111 ;  /* 0x000076325d6f7816 */ /* 0x007fe4000000006f */
        /* <DEDUP_REMOVED lines=34> */
.L_x_10221:
[----:B------:R-:W0:Y:S02]  /*24a0*/  LDC.64 R110, c[0x0][0x3a8] ;  /* 0x0000ea00ff6e7b82 */ /* 0x000e240000000a00 */
[C---:B0-----:R-:W-:Y:S01]  /*24b0*/  IMAD.WIDE.U32 R110, R109.reuse, 0x20, R110 ;  /* 0x000000206d6e7825 */ /* 0x041fe200078e006e */
[----:B------:R-:W-:-:S04]  /*24c0*/  IADD3 R109, PT, PT, R109, 0x80, RZ ;  /* 0x000000806d6d7810 */ /* 0x000fc80007ffe0ff */
[----:B------:R3:W-:Y:S04]  /*24d0*/  STG.E.128 desc[UR6][R110.64], R92 ;  /* 0x0000005c6e007986 */ /* 0x0007e8000c101d06 */
[----:B------:R3:W-:Y:S02]  /*24e0*/  STG.E.128 desc[UR6][R110.64+0x10], R96 ;  /* 0x000010606e007986 */ /* 0x0007e4000c101d06 */
.L_x_10219:
[----:B------:R-:W-:Y:S05]  /*24f0*/  BSYNC.RECONVERGENT B0 ;  /* 0x0000000000007941 */ /* 0x000fea0003800200 */
.L_x_10218:
[----:B------:R-:W-:Y:S01]  /*2500*/  ISETP.GE.U32.AND P4, PT, R2, 0x280, PT ;  /* 0x000002800200780c */ /* 0x000fe20003f86070 */
[----:B------:R-:W-:-:S12]  /*2510*/  BSSY.RECONVERGENT B0, `(.L_x_10222) ;  /* 0x0000059000007945 */ /* 0x000fd80003800200 */
[----:B------:R-:W-:Y:S05]  /*2520*/  @!P4 BRA `(.L_x_10223) ;  /* 0x00000004005cc947 */ /* 0x000fea0003800000 */
[----:B------:R-:W-:Y:S01]  /*2530*/  ISETP.NE.U32.AND P5, PT, RZ, UR8, PT ;  /* 0x00000008ff007c0c */ /* 0x000fe2000bfa5070 */
[----:B------:R-:W4:Y:S03]  /*2540*/  LDC.64 R100, c[0x0][0x390] ;  /* 0x0000e400ff647b82 */ /* 0x000f260000000a00 */
[----:B------:R-:W-:-:S13]  /*2550*/  ISETP.NE.AND.EX P5, PT, RZ, UR9, PT, P5 ;  /* 0x00000009ff007c0c */ /* 0x000fda000bfa5350 */
[----:B------:R-:W0:Y:S01]  /*2560*/  @P5 LDC.64 R104, c[0x0][0x3a0] ;  /* 0x0000e800ff685b82 */ /* 0x000e220000000a00 */
[----:B----4-:R-:W-:-:S06]  /*2570*/  IMAD.WIDE.U32 R100, R109, 0x10, R100 ;  /* 0x000000106d647825 */ /* 0x010fcc00078e0064 */
[----:B------:R-:W5:Y:S01]  /*2580*/  LDG.E.128 R100, desc[UR6][R100.64] ;  /* 0x0000000664647981 */ /* 0x000f62000c1e1d00 */
[----:B0-----:R-:W-:-:S05]  /*2590*/  @P5 IMAD.WIDE.U32 R104, R109, 0x20, R104 ;  /* 0x000000206d685825 */ /* 0x001fca00078e0068 */
[----:B------:R0:W5:Y:S04]  /*25a0*/  @P5 LDG.E.128 R8, desc[UR6][R104.64] ;  /* 0x0000000668085981 */ /* 0x000168000c1e1d00 */
[----:B------:R0:W5:Y:S01]  /*25b0*/  @P5 LDG.E.128 R4, desc[UR6][R104.64+0x10] ;  /* 0x0000100668045981 */ /* 0x000162000c1e1d00 */
[----:B------:R-:W-:Y:S05]  /*25c0*/  @!P5 BRA `(.L_x_10224) ;  /* 0x000000000094d947 */ /* 0x000fea0003800000 */
[C---:B0----5:R-:W-:Y:S02]  /*25d0*/  PRMT R104, R100.reuse, 0x7632, R104 ;  /* 0x0000763264687816 */ /* 0x061fe40000000068 */
[----:B------:R-:W-:Y:S02]  /*25e0*/  SHF.L.U32 R105, R100, 0x10, RZ ;  /* 0x0000001064697819 */ /* 0x000fe400000006ff */
[C---:B------:R-:W-:Y:S02]  /*25f0*/  PRMT R106, R101.reuse, 0x7632, R106 ;  /* 0x00007632656a7816 */ /* 0x040fe4000000006a */
[----:B------:R-:W-:Y:S01]  /*2600*/  SHF.L.U32 R107, R101, 0x10, RZ ;  /* 0x00000010656b7819 */ /* 0x000fe200000006ff */
[-C--:B------:R-:W-:Y:S01]  /*2610*/  FMUL.FTZ R105, R105, R0.reuse ;  /* 0x0000000069697220 */ /* 0x080fe20000410000 */
[C---:B-123--:R-:W-:Y:S02]  /*2620*/  PRMT R110, R102.reuse, 0x7632, R110 ;  /* 0x00007632666e7816 */ /* 0x04efe4000000006e */
[----:B------:R-:W-:Y:S01]  /*2630*/  PRMT R126, R103, 0x7632, R126 ;  /* 0x00007632677e7816 */ /* 0x000fe2000000007e */
[----:B------:R-:W-:Y:S01]  /*2640*/  FMUL.FTZ R107, R107, R0 ;  /* 0x000000006b6b7220 */ /* 0x000fe20000410000 */
[----:B------:R-:W-:-:S02]  /*2650*/  SHF.L.U32 R111, R102, 0x10, RZ ;  /* 0x00000010666f7819 */ /* 0x000fc400000006ff */
[----:B------:R-:W-:Y:S02]  /*2660*/  SHF.L.U32 R183, R103, 0x10, RZ ;  /* 0x0000001067b77819 */ /* 0x000fe400000006ff */
[----:B------:R-:W-:Y:S01]  /*2670*/  SHF.L.U32 R100, R12, 0x10, RZ ;  /* 0x000000100c647819 */ /* 0x000fe200000006ff */
[-C--:B------:R-:W-:Y:S01]  /*2680*/  FMUL.FTZ R111, R111, R0.reuse ;  /* 0x000000006f6f7220 */ /* 0x080fe20000410000 */
[----:B------:R-:W-:Y:S01]  /*2690*/  SHF.L.U32 R102, R13, 0x10, RZ ;  /* 0x000000100d667819 */ /* 0x000fe200000006ff */
[----:B------:R-:W-:Y:S01]  /*26a0*/  FMUL.FTZ R183, R183, R0 ;  /* 0x00000000b7b77220 */ /* 0x000fe20000410000 */
[----:B------:R-:W-:Y:S01]  /*26b0*/  SHF.L.U32 R101, R104, 0x10, RZ ;  /* 0x0000001068657819 */ /* 0x000fe200000006ff */
[----:B------:R-:W-:Y:S01]  /*26c0*/  FFMA.FTZ R100, R105, R100, R8 ;  /* 0x0000006469647223 */ /* 0x000fe20000010008 */
        /* <DEDUP_REMOVED lines=15> */
[----:B------:R-:W-:Y:S01]  /*27c0*/  FFMA.FTZ R101, R110, R101, R9 ;  /* 0x000000656e657223 */ /* 0x000fe20000010009 */
[----:B------:R-:W-:Y:S01]  /*27d0*/  SHF.L.U32 R107, R172, 0x10, RZ ;  /* 0x00000010ac6b7819 */ /* 0x000fe200000006ff */
[----:B------:R-:W-:-:S02]  /*27e0*/  FFMA.FTZ R103, R126, R103, R11 ;  /* 0x000000677e677223 */ /* 0x000fc4000001000b */
[----:B------:R-:W-:Y:S02]  /*27f0*/  FFMA.FTZ R105, R184, R105, R5 ;  /* 0x00000069b8697223 */ /* 0x000fe40000010005 */
[----:B------:R-:W-:Y:S01]  /*2800*/  FFMA.FTZ R107, R0, R107, R7 ;  /* 0x0000006b006b7223 */ /* 0x000fe20000010007 */
[----:B------:R-:W-:Y:S06]  /*2810*/  BRA `(.L_x_10225) ;  /* 0x0000000000907947 */ /* 0x000fec0003800000 */
.L_x_10224:
[----:B0----5:R-:W-:Y:S02]  /*2820*/  PRMT R104, R100, 0x7632, R104 ;  /* 0x0000763264687816 */ /* 0x021fe40000000068 */
[----:B------:R-:W-:Y:S02]  /*2830*/  PRMT R106, R101, 0x7632, R106 ;  /* 0x00007632656a7816 */ /* 0x000fe4000000006a */
[C---:B-123--:R-:W-:Y:S02]  /*2840*/  PRMT R110, R102.reuse, 0x7632, R110 ;  /* 0x00007632666e7816 */ /* 0x04efe4000000006e */
[----:B------:R-:W-:Y:S02]  /*2850*/  SHF.L.U32 R111, R102, 0x10, RZ ;  /* 0x00000010666f7819 */ /* 0x000fe400000006ff */
[----:B------:R-:W-:Y:S02]  /*2860*/  PRMT R127, R103, 0x7632, R127 ;  /* 0x00007632677f7816 */ /* 0x000fe4000000007f */
[----:B------:R-:W-:Y:S01]  /*2870*/  SHF.L.U32 R107, R101, 0x10, RZ ;  /* 0x00000010656b7819 */ /* 0x000fe200000006ff */
[----:B------:R-:W-:Y:S01]  /*2880*/  FMUL.FTZ R111, R111, R0 ;  /* 0x000000006f6f7220 */ /* 0x000fe20000410000 */
[----:B------:R-:W-:-:S02]  /*2890*/  SHF.L.U32 R183, R103, 0x10, RZ ;  /* 0x0000001067b77819 */ /* 0x000fc400000006ff */
        /* <DEDUP_REMOVED lines=28> */
.L_x_10225:
[----:B------:R-:W0:Y:S02]  /*2a60*/  LDC.64 R110, c[0x0][0x3a8] ;  /* 0x0000ea00ff6e7b82 */ /* 0x000e240000000a00 */
[----:B0-----:R-:W-:-:S05]  /*2a70*/  IMAD.WIDE.U32 R110, R109, 0x20, R110 ;  /* 0x000000206d6e7825 */ /* 0x001fca00078e006e */
[----:B------:R4:W-:Y:S04]  /*2a80*/  STG.E.128 desc[UR6][R110.64], R100 ;  /* 0x000000646e007986 */ /* 0x0009e8000c101d06 */
[----:B------:R4:W-:Y:S02]  /*2a90*/  STG.E.128 desc[UR6][R110.64+0x10], R104 ;  /* 0x000010686e007986 */ /* 0x0009e4000c101d06 */
.L_x_10223:
[----:B------:R-:W-:Y:S05]  /*2aa0*/  BSYNC.RECONVERGENT B0 ;  /* 0x0000000000007941 */ /* 0x000fea0003800200 */
.L_x_10222:
[----:B------:R-:W-:Y:S01]  /*2ab0*/  FADD.FTZ R0, RZ, R68 ;  /* 0x00000044ff007221 */ /* 0x000fe20000010000 */
[C---:B------:R-:W-:Y:S01]  /*2ac0*/  ISETP.GT.U32.AND P5, PT, R2.reuse, 0xff, PT ;  /* 0x000000ff0200780c */ /* 0x040fe20003fa4070 */
[----:B------:R-:W-:Y:S01]  /*2ad0*/  BSSY.RECONVERGENT B0, `(.L_x_10226) ;  /* 0x00000a2000007945 */ /* 0x000fe20003800200 */
[C---:B------:R-:W-:Y:S01]  /*2ae0*/  ISETP.GT.U32.AND P6, PT, R2.reuse, 0x17f, PT ;  /* 0x0000017f0200780c */ /* 0x040fe20003fc4070 */
[----:B------:R-:W-:Y:S01]  /*2af0*/  FADD.FTZ R109, R69, R0 ;  /* 0x00000000456d7221 */ /* 0x000fe20000010000 */
[----:B01234-:R-:W-:Y:S02]  /*2b00*/  P2R R110, PR, RZ, 0x1 ;  /* 0x00000001ff6e7803 */ /* 0x01ffe40000000000 */
        /* <DEDUP_REMOVED lines=158> */
.L_x_10227:
[----:B------:R-:W-:Y:S05]  /*34f0*/  BSYNC.RECONVERGENT B0 ;  /* 0x0000000000007941 */ /* 0x000fea0003800200 */
.L_x_10226:
        /* <DEDUP_REMOVED lines=12> */
.L_x_10229:
[----:B------:R-:W-:Y:S05]  /*35c0*/  BSYNC.RECONVERGENT B0 ;  /* 0x0000000000007941 */ /* 0x000fea0003800200 */
.L_x_10228:
[----:B0-----:R-:W0:Y:S01]  /*35d0*/  SHFL.DOWN PT, R0, R127, 0x2, 0x1f ;  /* 0x08401f007f007f89 */ /* 0x001e2200000e0000 */
[-C--:B------:R-:W-:Y:S01]  /*35e0*/  I2FP.F32.S32 R184, R127.reuse ;  /* 0x0000007f00b87245 */ /* 0x080fe20000201400 */
[----:B------:R-:W-:Y:S01]  /*35f0*/  BSSY.RECONVERGENT B0, `(.L_x_10230) ;  /* 0x0000062000007945 */ /* 0x000fe20003800200 */
[----:B------:R-:W-:Y:S01]  /*3600*/  ISETP.NE.AND P5, PT, RZ, UR10, PT ;  /* 0x0000000aff007c0c */ /* 0x000fe2000bfa5270 */
[----:B-1----:R-:W1:Y:S01]  /*3610*/  SHFL.DOWN PT, R109, R110, 0x2, 0x1f ;  /* 0x08401f006e6d7f89 */ /* 0x002e6200000e0000 */
[----:B0-----:R-:W-:Y:S02]  /*3620*/  IADD3 R125, PT, PT, R0, R127, RZ ;  /* 0x0000007f007d7210 */ /* 0x001fe40007ffe0ff */
[----:B------:R-:W-:Y:S02]  /*3630*/  I2FP.F32.S32 R186, R0 ;  /* 0x0000000000ba7245 */ /* 0x000fe40000201400 */
[----:B------:R-:W-:Y:S01]  /*3640*/  I2FP.F32.S32 R126, R125 ;  /* 0x0000007d007e7245 */ /* 0x000fe20000201400 */
[----:B------:R-:W0:Y:S02]  /*3650*/  SHFL.DOWN PT, R190, R125, 0x1, 0x1f ;  /* 0x08201f007dbe7f89 */ /* 0x000e2400000e0000 */
[C---:B-1----:R-:W-:Y:S01]  /*3660*/  FMUL.FTZ R185, R109.reuse, R186 ;  /* 0x000000ba6db97220 */ /* 0x042fe20000410000 */
[----:B------:R-:W1:Y:S01]  /*3670*/  MUFU.RCP R183, R126 ;  /* 0x0000007e00b77308 */ /* 0x000e620000001000 */
[----:B------:R-:W2:Y:S01]  /*3680*/  SHFL.DOWN PT, R0, R111, 0x2, 0x1f ;  /* 0x08401f006f007f89 */ /* 0x000ea200000e0000 */
[----:B------:R-:W-:Y:S01]  /*3690*/  FADD.FTZ R109, -R109, R110 ;  /* 0x0000006e6d6d7221 */ /* 0x000fe20000010100 */
[----:B------:R-:W-:-:S03]  /*36a0*/  FFMA.FTZ R188, R184, R110, R185 ;  /* 0x0000006eb8bc7223 */ /* 0x000fc600000100b9 */
[----:B------:R-:W-:-:S04]  /*36b0*/  FMUL.FTZ R109, R109, R109 ;  /* 0x0000006d6d6d7220 */ /* 0x000fc80000410000 */
[----:B------:R-:W-:-:S04]  /*36c0*/  FMUL.FTZ R109, R109, R184 ;  /* 0x000000b86d6d7220 */ /* 0x000fc80000410000 */
[----:B------:R-:W-:Y:S01]  /*36d0*/  FMUL.FTZ R109, R109, R186 ;  /* 0x000000ba6d6d7220 */ /* 0x000fe20000410000 */
[----:B-1----:R-:W-:Y:S01]  /*36e0*/  FMUL.FTZ R127, R183, R188 ;  /* 0x000000bcb77f7220 */ /* 0x002fe20000410000 */
[----:B0-----:R-:W-:-:S04]  /*36f0*/  IADD3 R110, PT, PT, R125, R190, RZ ;  /* 0x000000be7d6e7210 */ /* 0x001fc80007ffe0ff */
[----:B------:R-:W0:Y:S01]  /*3700*/  SHFL.DOWN PT, R188, R127, 0x1, 0x1f ;  /* 0x08201f007fbc7f89 */ /* 0x000e2200000e0000 */
[----:B------:R-:W-:Y:S01]  /*3710*/  I2FP.F32.S32 R190, R190 ;  /* 0x000000be00be7245 */ /* 0x000fe20000201400 */
[----:B------:R-:W1:Y:S01]  /*3720*/  LDC R125, c[0x0][0x448] ;  /* 0x00011200ff7d7b82 */ /* 0x000e620000000800 */
[----:B------:R-:W-:Y:S01]  /*3730*/  I2FP.F32.S32 R110, R110 ;  /* 0x0000006e006e7245 */ /* 0x000fe20000201400 */
[----:B--2---:R-:W-:-:S04]  /*3740*/  FADD.FTZ R0, R0, R111 ;  /* 0x0000006f00007221 */ /* 0x004fc80000010000 */
[----:B------:R-:W-:Y:S01]  /*3750*/  FFMA.FTZ R0, R183, R109, R0 ;  /* 0x0000006db7007223 */ /* 0x000fe20000010000 */
[----:B------:R-:W2:Y:S04]  /*3760*/  MUFU.RCP R110, R110 ;  /* 0x0000006e006e7308 */ /* 0x000ea80000001000 */
        /* <DEDUP_REMOVED lines=10> */
[----:B------:R-:W-:-:S05]  /*3810*/  FFMA.FTZ R127, R110, R127, R109 ;  /* 0x0000007f6e7f7223 */ /* 0x000fca000001006d */
[----:B------:R-:W1:Y:S01]  /*3820*/  SHFL.IDX PT, R184, R127, RZ, 0x1f ;  /* 0x00001fff7fb87589 */ /* 0x000e6200000e0000 */
[----:B0-----:R-:W-:-:S05]  /*3830*/  FMUL.FTZ R0, R183, R183 ;  /* 0x000000b7b7007220 */ /* 0x001fca0000410000 */
[----:B------:R-:W-:Y:S02]  /*3840*/  FSEL R126, R0, RZ, P5 ;  /* 0x000000ff007e7208 */ /* 0x000fe40002800000 */
[----:B------:R-:W-:Y:S02]  /*3850*/  FSEL R0, R183, RZ, !P5 ;  /* 0x000000ffb7007208 */ /* 0x000fe40006800000 */
        /* <DEDUP_REMOVED lines=25> */
[--C-:B------:R-:W-:Y:S01]  /*39f0*/  FADD.FTZ R108, R68, -R0.reuse ;  /* 0x80000000446c7221 */ /* 0x100fe20000010000 */
[----:B------:R-:W0:Y:S01]  /*3a00*/  LDC.64 R126, c[0x0][0x428] ;  /* 0x00010a00ff7e7b82 */ /* 0x000e220000000a00 */
[----:B------:R-:W-:Y:S01]  /*3a10*/  SHF.L.U32 R109, R128, 0x10, RZ ;  /* 0x00000010806d7819 */ /* 0x000fe200000006ff */
[----:B------:R-:W-:Y:S01]  /*3a20*/  FFMA.FTZ R190, R186, R189, R191 ;  /* 0x000000bdbabe7223 */ /* 0x000fe200000100bf */
[----:B------:R-:W-:Y:S01]  /*3a30*/  SHF.L.U32 R111, R64, 0x10, RZ ;  /* 0x00000010406f7819 */ /* 0x000fe200000006ff */
[----:B------:R-:W-:Y:S01]  /*3a40*/  FMUL.FTZ R108, R125, R108 ;  /* 0x0000006c7d6c7220 */ /* 0x000fe20000410000 */
[--C-:B------:R-:W-:Y:S01]  /*3a50*/  FADD.FTZ R186, R71, -R0.reuse ;  /* 0x8000000047ba7221 */ /* 0x100fe20000010000 */
[--C-:B------:R-:W-:Y:S01]  /*3a60*/  FADD.FTZ R110, R69, -R0.reuse ;  /* 0x80000000456e7221 */ /* 0x100fe20000010000 */
        /* <DEDUP_REMOVED lines=26> */
.L_x_10231:
[----:B------:R-:W-:Y:S05]  /*3c10*/  BSYNC.RECONVERGENT B0 ;  /* 0x0000000000007941 */ /* 0x000fea0003800200 */
.L_x_10230:
        /* <DEDUP_REMOVED lines=51> */
.L_x_10233:
[----:B------:R-:W-:Y:S05]  /*3f50*/  BSYNC.RECONVERGENT B0 ;  /* 0x0000000000007941 */ /* 0x000fea0003800200 */
.L_x_10232:
[----:B------:R-:W-:Y:S04]  /*3f60*/  BSSY.RECONVERGENT B0, `(.L_x_10234) ;  /* 0x0000032000007945 */ /* 0x000fe80003800200 */
[----:B------:R-:W-:Y:S05]  /*3f70*/  @!P2 BRA `(.L_x_10235) ;  /* 0x0000000000c0a947 */ /* 0x000fea0003800000 */
[--C-:B-12---:R-:W-:Y:S01]  /*3f80*/  FADD.FTZ R126, R88, -R0.reuse ;  /* 0x80000000587e7221 */ /* 0x106fe20000010000 */
        /* <DEDUP_REMOVED lines=47> */
.L_x_10235:
[----:B------:R-:W-:Y:S05]  /*4280*/  BSYNC.RECONVERGENT B0 ;  /* 0x0000000000007941 */ /* 0x000fea0003800200 */
.L_x_10234:
        /* <DEDUP_REMOVED lines=50> */
.L_x_10237:
[----:B------:R-:W-:Y:S05]  /*45b0*/  BSYNC.RECONVERGENT B0 ;  /* 0x0000000000007941 */ /* 0x000fea0003800200 */
.L_x_10236:
[----:B------:R-:W-:Y:S04]  /*45c0*/  BSSY.RECONVERGENT B0, `(.L_x_10238) ;  /* 0x0000031000007945 */ /* 0x000fe80003800200 */
[----:B------:R-:W-:Y:S05]  /*45d0*/  @!P4 BRA `(.L_x_10239) ;  /* 0x0000000000bcc947 */ /* 0x000fea0003800000 */
[----:B01234-:R-:W0:Y:S01]  /*45e0*/  LDC.64 R108, c[0x0][0x428] ;  /* 0x00010a00ff6c7b82 */ /* 0x01fe220000000a00 */
[--C-:B------:R-:W-:Y:S01]  /*45f0*/  FADD.FTZ R110, R100, -R0.reuse ;  /* 0x80000000646e7221 */ /* 0x100fe20000010000 */
[--C-:B------:R-:W-:Y:S01]  /*4600*/  FADD.FTZ R182, R102, -R0.reuse ;  /* 0x8000000066b67221 */ /* 0x100fe20000010000 */
[--C-:B------:R-:W-:Y:S01]  /*4610*/  FADD.FTZ R186, R104, -R0.reuse ;  /* 0x8000000068ba7221 */ /* 0x100fe20000010000 */
[----:B------:R-:W-:Y:S01]  /*4620*/  SHF.L.U32 R111, R20, 0x10, RZ ;  /* 0x00000010146f7819 */ /* 0x000fe200000006ff */
[--C-:B------:R-:W-:Y:S01]  /*4630*/  FADD.FTZ R126, R101, -R0.reuse ;  /* 0x80000000657e7221 */ /* 0x100fe20000010000 */
[----:B------:R-:W-:Y:S01]  /*4640*/  SHF.L.U32 R127, R16, 0x10, RZ ;  /* 0x00000010107f7819 */ /* 0x000fe200000006ff */
[--C-:B------:R-:W-:Y:S01]  /*4650*/  FADD.FTZ R184, R103, -R0.reuse ;  /* 0x8000000067b87221 */ /* 0x100fe20000010000 */
[--C-:B------:R-:W-:Y:S01]  /*4660*/  FADD.FTZ R188, R105, -R0.reuse ;  /* 0x8000000069bc7221 */ /* 0x100fe20000010000 */
[--C-:B------:R-:W-:Y:S01]  /*4670*/  FADD.FTZ R190, R106, -R0.reuse ;  /* 0x800000006abe7221 */ /* 0x100fe20000010000 */
[----:B------:R-:W-:Y:S01]  /*4680*/  SHF.L.U32 R183, R21, 0x10, RZ ;  /* 0x0000001015b77819 */ /* 0x000fe200000006ff */
[----:B------:R-:W-:Y:S01]  /*4690*/  FMUL.FTZ R110, R125, R110 ;  /* 0x0000006e7d6e7220 */ /* 0x000fe20000410000 */
[----:B------:R-:W-:Y:S01]  /*46a0*/  SHF.L.U32 R185, R17, 0x10, RZ ;  /* 0x0000001011b97819 */ /* 0x000fe200000006ff */
[----:B------:R-:W-:Y:S01]  /*46b0*/  FADD.FTZ R0, R107, -R0 ;  /* 0x800000006b007221 */ /* 0x000fe20000010000 */
[----:B------:R-:W-:Y:S01]  /*46c0*/  SHF.L.U32 R187, R22, 0x10, RZ ;  /* 0x0000001016bb7819 */ /* 0x000fe200000006ff */
[C---:B------:R-:W-:Y:S01]  /*46d0*/  FMUL.FTZ R182, R125.reuse, R182 ;  /* 0x000000b67db67220 */ /* 0x040fe20000410000 */
[----:B------:R-:W-:Y:S01]  /*46e0*/  SHF.L.U32 R189, R18, 0x10, RZ ;  /* 0x0000001012bd7819 */ /* 0x000fe200000006ff */
        /* <DEDUP_REMOVED lines=8> */
[----:B------:R-:W-:Y:S01]  /*4770*/  FFMA.FTZ R110, R186, R187, R189 ;  /* 0x000000bbba6e7223 */ /* 0x000fe200000100bd */
[----:B------:R-:W-:-:S02]  /*4780*/  SHF.L.U32 R111, R139, 0x10, RZ ;  /* 0x000000108b6f7819 */ /* 0x000fc400000006ff */
[----:B------:R-:W-:Y:S02]  /*4790*/  SHF.L.U32 R183, R137, 0x10, RZ ;  /* 0x0000001089b77819 */ /* 0x000fe400000006ff */
[----:B------:R-:W-:Y:S02]  /*47a0*/  SHF.L.U32 R187, R135, 0x10, RZ ;  /* 0x0000001087bb7819 */ /* 0x000fe400000006ff */
[----:B------:R-:W-:Y:S02]  /*47b0*/  SHF.L.U32 R191, R23, 0x10, RZ ;  /* 0x0000001017bf7819 */ /* 0x000fe400000006ff */
[----:B------:R-:W-:Y:S02]  /*47c0*/  SHF.L.U32 R193, R19, 0x10, RZ ;  /* 0x0000001013c17819 */ /* 0x000fe400000006ff */
[----:B------:R-:W-:Y:S02]  /*47d0*/  SHF.L.U32 R195, R133, 0x10, RZ ;  /* 0x0000001085c37819 */ /* 0x000fe400000006ff */
[----:B------:R-:W-:Y:S01]  /*47e0*/  SHF.L.U32 R197, R132, 0x10, RZ ;  /* 0x0000001084c57819 */ /* 0x000fe200000006ff */
[----:B------:R-:W-:Y:S01]  /*47f0*/  FFMA.FTZ R190, R190, R191, R193 ;  /* 0x000000bfbebe7223 */ /* 0x000fe200000100c1 */
[----:B------:R-:W-:-:S02]  /*4800*/  SHF.L.U32 R189, R134, 0x10, RZ ;  /* 0x0000001086bd7819 */ /* 0x000fc400000006ff */
[----:B------:R-:W-:Y:S01]  /*4810*/  SHF.L.U32 R185, R136, 0x10, RZ ;  /* 0x0000001088b97819 */ /* 0x000fe200000006ff */
[----:B------:R-:W-:Y:S01]  /*4820*/  FFMA.FTZ R195, R0, R195, R197 ;  /* 0x000000c300c37223 */ /* 0x000fe200000100c5 */
[----:B------:R-:W-:Y:S01]  /*4830*/  SHF.L.U32 R125, R138, 0x10, RZ ;  /* 0x000000108a7d7819 */ /* 0x000fe200000006ff */
[----:B------:R-:W-:Y:S02]  /*4840*/  FFMA.FTZ R187, R188, R187, R189 ;  /* 0x000000bbbcbb7223 */ /* 0x000fe400000100bd */
[----:B------:R-:W-:Y:S02]  /*4850*/  FFMA.FTZ R183, R184, R183, R185 ;  /* 0x000000b7b8b77223 */ /* 0x000fe400000100b9 */
[----:B------:R-:W-:Y:S01]  /*4860*/  FFMA.FTZ R126, R126, R111, R125 ;  /* 0x0000006f7e7e7223 */ /* 0x000fe2000001007d */
[----:B0-----:R-:W-:Y:S01]  /*4870*/  IMAD.WIDE.U32 R124, R124, 0x10, R108 ;  /* 0x000000107c7c7825 */ /* 0x001fe200078e006c */
[----:B------:R-:W-:Y:S02]  /*4880*/  F2FP.BF16.F32.PACK_AB R111, R195, R190 ;  /* 0x000000bec36f723e */ /* 0x000fe400000010ff */
[----:B------:R-:W-:-:S02]  /*4890*/  F2FP.BF16.F32.PACK_AB R110, R187, R110 ;  /* 0x0000006ebb6e723e */ /* 0x000fc400000010ff */
[----:B------:R-:W-:Y:S02]  /*48a0*/  F2FP.BF16.F32.PACK_AB R109, R183, R182 ;  /* 0x000000b6b76d723e */ /* 0x000fe400000010ff */
[----:B------:R-:W-:-:S05]  /*48b0*/  F2FP.BF16.F32.PACK_AB R108, R126, R127 ;  /* 0x0000007f7e6c723e */ /* 0x000fca00000010ff */
[----:B------:R0:W-:Y:S02]  /*48c0*/  STG.E.128 desc[UR6][R124.64], R108 ;  /* 0x0000006c7c007986 */ /* 0x0001e4000c101d06 */
.L_x_10239:
[----:B------:R-:W-:Y:S05]  /*48d0*/  BSYNC.RECONVERGENT B0 ;  /* 0x0000000000007941 */ /* 0x000fea0003800200 */
.L_x_10238:
[----:B01234-:R-:W0:Y:S01]  /*48e0*/  LDC.64 R108, c[0x0][0x380] ;  /* 0x0000e000ff6c7b82 */ /* 0x01fe220000000a00 */
[----:B------:R-:W-:Y:S01]  /*48f0*/  UPLOP3.LUT UP1, UPT, UPT, UPT, UP1, 0x40, 0x4 ;  /* 0x000000000004789c */ /* 0x000fe20003f2e810 */
[----:B0-----:R-:W-:-:S04]  /*4900*/  IADD3 R3, PT, PT, R3, R108, RZ ;  /* 0x0000006c03037210 */ /* 0x001fc80007ffe0ff */
[----:B------:R-:W-:-:S13]  /*4910*/  ISETP.GE.AND P1, PT, R3, R109, PT ;  /* 0x0000006d0300720c */ /* 0x000fda0003f26270 */
[----:B------:R-:W-:Y:S05]  /*4920*/  @!P1 BRA `(.L_x_10240) ;  /* 0xffffffc400049947 */ /* 0x000fea000383ffff */
[----:B------:R-:W-:Y:S05]  /*4930*/  EXIT ;  /* 0x000000000000794d */ /* 0x000fea0003800000 */
.L_x_10241:
        /* <DEDUP_REMOVED lines=12> */
.L_x_34032:


//--------------------- .text._ZN10layer_norm13ln_fwd_kernelINS_13Kernel_traitsI13__nv_bfloat16S2_fS2_fjLj5120ELj1ELj1ELj4ELj16ENS_18Kernel_traits_baseILj5120ES2_S2_fS2_fjLj128EEEEELb0ELb1ELb0ELb1EEEvNS_9FwdParamsE --------------------------
	.section	.text._ZN10layer_norm13ln_fwd_kernelINS_13Kernel_traitsI13__nv_bfloat16S2_fS2_fjLj5120ELj1ELj1ELj4ELj16ENS_18Kernel_traits_baseILj5120ES2_S2_fS2_fjLj128EEEEELb0ELb1ELb0ELb1EEEvNS_9FwdParamsE,"ax",@progbits
	.align	128
        .global         _ZN10layer_norm13ln_fwd_kernelINS_13Kernel_traitsI13__nv_bfloat16S2_fS2_fjLj5120ELj1ELj1ELj4ELj16ENS_18Kernel_traits_baseILj5120ES2_S2_fS2_fjLj128EEEEELb0ELb1ELb0ELb1EEEvNS_9FwdParamsE
        .type           _ZN10layer_norm13ln_fwd_kernelINS_13Kernel_traitsI13__nv_bfloat16S2_fS2_fjLj5120ELj1ELj1ELj4ELj16ENS_18Kernel_traits_baseILj5120ES2_S2_fS2_fjLj128EEEEELb0ELb1ELb0ELb1EEEvNS_9FwdParamsE,@function
        .size           _ZN10layer_norm13ln_fwd_kernelINS_13Kernel_traitsI13__nv_bfloat16S2_fS2_fjLj5120ELj1ELj1ELj4ELj16ENS_18Kernel_traits_baseILj5120ES2_S2_fS2_fjLj128EEEEELb0ELb1ELb0ELb1EEEvNS_9FwdParamsE,(.L_x_34033 - _ZN10layer_norm13ln_fwd_kernelINS_13Kernel_traitsI13__nv_bfloat16S2_fS2_fjLj5120ELj1ELj1ELj4ELj16ENS_18Kernel_traits_baseILj5120ES2_S2_fS2_fjLj128EEEEELb0ELb1ELb0ELb1EEEvNS_9FwdParamsE)
        .other          _ZN10layer_norm13ln_fwd_kernelINS_13Kernel_traitsI13__nv_bfloat16S2_fS2_fjLj5120ELj1ELj1ELj4ELj16ENS_18Kernel_traits_baseILj5120ES2_S2_fS2_fjLj128EEEEELb0ELb1ELb0ELb1EEEvNS_9FwdParamsE,@"STO_CUDA_ENTRY STV_DEFAULT"
_ZN10layer_norm13ln_fwd_kernelINS_13Kernel_traitsI13__nv_bfloat16S2_fS2_fjLj5120ELj1ELj1ELj4ELj16ENS_18Kernel_traits_baseILj5120ES2_S2_fS2_fjLj128EEEEELb0ELb1ELb0ELb1EEEvNS_9FwdParamsE:
.text._ZN10layer_norm13ln_fwd_kernelINS_13Kernel_traitsI13__nv_bfloat16S2_fS2_fjLj5120ELj1ELj1ELj4ELj16ENS_18Kernel_traits_baseILj5120ES2_S2_fS2_fjLj128EEEEELb0ELb1ELb0ELb1EEEvNS_9FwdParamsE:
        /* <DEDUP_REMOVED lines=31> */
.L_x_10242:
        /* <DEDUP_REMOVED lines=24> */
.L_x_10243:
[----:B------:R-:W0:Y:S02]  /*0370*/  LDCU UR4, c[0x0][0x384] ;  /* 0x00007080ff0477ac */ /* 0x000e240008000800 */
[----:B0-----:R-:W-:-:S13]  /*0380*/  ISETP.GE.AND P0, PT, R151, UR4, PT ;  /* 0x0000000497007c0c */ /* 0x001fda000bf06270 */
[----:B------:R-:W-:Y:S05]  /*0390*/  @P0 EXIT ;  /* 0x000000000000094d */ /* 0x000fea0003800000 */
[----:B--2---:R-:W0:Y:S01]  /*03a0*/  LDC.64 R2, c[0x0][0x3e0] ;  /* 0x0000f800ff027b82 */ /* 0x004e220000000a00 */
[----:B-----5:R-:W-:Y:S01]  /*03b0*/  PRMT R150, R45, 0x7632, R150 ;  /* 0x000076322d967816 */ /* 0x020fe20000000096 */
[----:B------:R-:W-:Y:S01]  /*03c0*/  UPLOP3.LUT UP0, UPT, UPT, UPT, UPT, 0x40, 0x4 ;  /* 0x000000000004789c */ /* 0x000fe20003f0e870 */
[----:B------:R-:W-:Y:S01]  /*03d0*/  PRMT R149, R25, 0x7632, R149 ;  /* 0x0000763219957816 */ /* 0x000fe20000000095 */
[----:B------:R-:W1:Y:S01]  /*03e0*/  LDCU UR10, c[0x0][0x388] ;  /* 0x00007100ff0a77ac */ /* 0x000e620008000800 */
        /* <DEDUP_REMOVED lines=8> */
[----:B------:R-:W4:Y:S01]  /*0470*/  LDCU.64 UR8, c[0x0][0x3a0] ;  /* 0x00007400ff0877ac */ /* 0x000f220008000a00 */
[----:B------:R-:W-:Y:S02]  /*0480*/  PRMT R142, R41, 0x7632, R142 ;  /* 0x00007632298e7816 */ /* 0x000fe4000000008e */
[----:B------:R-:W-:Y:S02]  /*0490*/  PRMT R141, R21, 0x7632, R141 ;  /* 0x00007632158d7816 */ /* 0x000fe4000000008d */
[----:B------:R-:W-:Y:S02]  /*04a0*/  PRMT R140, R40, 0x7632, R140 ;  /* 0x00007632288c7816 */ /* 0x000fe4000000008c */
[----:B------:R-:W-:Y:S02]  /*04b0*/  PRMT R139, R20, 0x7632, R139 ;  /* 0x00007632148b7816 */ /* 0x000fe4000000008b */
[----:B0-----:R-:W-:-:S02]  /*04c0*/  ISETP.NE.U32.AND P0, PT, R2, RZ, PT ;  /* 0x000000ff0200720c */ /* 0x001fc40003f05070 */
        /* <DEDUP_REMOVED lines=28> */
[----:B-1234-:R-:W-:-:S07]  /*0690*/  PRMT R129, R56, 0x7632, R129 ;  /* 0x0000763238817816 */ /* 0x01efce0000000081 */
.L_x_10258:
[----:B0-----:R-:W0:Y:S01]  /*06a0*/  @P0 LDC.64 R88, c[0x0][0x3e0] ;  /* 0x0000f800ff580b82 */ /* 0x001e220000000a00 */
[----:B------:R-:W-:-:S05]  /*06b0*/  IMAD R84, R151, UR10, RZ ;  /* 0x0000000a97547c24 */ /* 0x000fca000f8e02ff */
[----:B------:R-:W-:Y:S02]  /*06c0*/  SHF.R.S32.HI R85, RZ, 0x1f, R84 ;  /* 0x0000001fff557819 */ /* 0x000fe40000011454 */
[----:B------:R-:W1:Y:S02]  /*06d0*/  LDC.64 R122, c[0x0][0x390] ;  /* 0x0000e400ff7a7b82 */ /* 0x000e640000000a00 */
[----:B------:R-:W-:-:S04]  /*06e0*/  LEA.HI R85, R85, R84, RZ, 0x3 ;  /* 0x0000005455557211 */ /* 0x000fc800078f18ff */
[----:B------:R-:W-:Y:S01]  /*06f0*/  LEA.HI.SX32 R153, R85, R152, 0x1d ;  /* 0x0000009855997211 */ /* 0x000fe200078feaff */
[----:B0-----:R-:W-:-:S06]  /*0700*/  @P0 IMAD.WIDE R88, R151, 0x2, R88 ;  /* 0x0000000297580825 */ /* 0x001fcc00078e0258 */
[----:B------:R-:W2:Y:S01]  /*0710*/  @P0 LDG.E.U16 R88, desc[UR6][R88.64] ;  /* 0x0000000658580981 */ /* 0x000ea2000c1e1500 */
[----:B-1----:R-:W-:-:S06]  /*0720*/  IMAD.WIDE.U32 R84, R153, 0x10, R122 ;  /* 0x0000001099547825 */ /* 0x002fcc00078e007a */
[----:B------:R-:W5:Y:S01]  /*0730*/  LDG.E.128 R84, desc[UR6][R84.64] ;  /* 0x0000000654547981 */ /* 0x000f62000c1e1d00 */
[----:B------:R-:W-:Y:S01]  /*0740*/  ISETP.NE.U32.AND P1, PT, RZ, UR8, PT ;  /* 0x00000008ff007c0c */ /* 0x000fe2000bf25070 */
[----:B------:R-:W-:-:S03]  /*0750*/  HFMA2 R120, -RZ, RZ, 1.875, 0 ;  /* 0x3f800000ff787431 */ /* 0x000fc600000001ff */
[----:B------:R-:W-:Y:S02]  /*0760*/  ISETP.NE.AND.EX P1, PT, RZ, UR9, PT, P1 ;  /* 0x00000009ff007c0c */ /* 0x000fe4000bf25310 */
[----:B--2---:R-:W-:-:S11]  /*0770*/  @P0 SHF.L.U32 R120, R88, 0x10, RZ ;  /* 0x0000001058780819 */ /* 0x004fd600000006ff */
[----:B------:R-:W-:Y:S05]  /*0780*/  @!P1 BRA `(.L_x_10244) ;  /* 0x0000000000a49947 */ /* 0x000fea0003800000 */
        /* <DEDUP_REMOVED lines=8> */
[----:B------:R-:W-:Y:S01]  /*0810*/  PRMT R96, R87, 0x7632, R96 ;  /* 0x0000763257607816 */ /* 0x000fe20000000060 */
[-C--:B------:R-:W-:Y:S01]  /*0820*/  FMUL.FTZ R93, R93, R120.reuse ;  /* 0x000000785d5d7220 */ /* 0x080fe20000410000 */
[----:B------:R-:W-:Y:S02]  /*0830*/  SHF.L.U32 R97, R87, 0x10, RZ ;  /* 0x0000001057617819 */ /* 0x000fe400000006ff */
[----:B------:R-:W-:Y:S02]  /*0840*/  SHF.L.U32 R91, R84, 0x10, RZ ;  /* 0x00000010545b7819 */ /* 0x000fe400000006ff */
[C---:B------:R-:W-:Y:S01]  /*0850*/  PRMT R94, R86.reuse, 0x7632, R94 ;  /* 0x00007632565e7816 */ /* 0x040fe2000000005e */
[-C--:B------:R-:W-:Y:S01]  /*0860*/  FMUL.FTZ R97, R97, R120.reuse ;  /* 0x0000007861617220 */ /* 0x080fe20000410000 */
[----:B------:R-:W-:Y:S01]  /*0870*/  SHF.L.U32 R95, R86, 0x10, RZ ;  /* 0x00000010565f7819 */ /* 0x000fe200000006ff */
[-C--:B------:R-:W-:Y:S01]  /*0880*/  FMUL.FTZ R86, R85, R120.reuse ;  /* 0x0000007855567220 */ /* 0x080fe20000410000 */
[----:B------:R-:W-:Y:S01]  /*0890*/  SHF.L.U32 R87, R129, 0x10, RZ ;  /* 0x0000001081577819 */ /* 0x000fe200000006ff */
[-C--:B------:R-:W-:Y:S01]  /*08a0*/  FMUL.FTZ R91, R91, R120.reuse ;  /* 0x000000785b5b7220 */ /* 0x080fe20000410000 */
[----:B0-----:R-:W-:Y:S01]  /*08b0*/  SHF.L.U32 R89, R92, 0x10, RZ ;  /* 0x000000105c597819 */ /* 0x001fe200000006ff */
[----:B------:R-:W-:Y:S01]  /*08c0*/  FMUL.FTZ R95, R95, R120 ;  /* 0x000000785f5f7220 */ /* 0x000fe20000410000 */
[----:B------:R-:W-:-:S02]  /*08d0*/  SHF.L.U32 R88, R57, 0x10, RZ ;  /* 0x0000001039587819 */ /* 0x000fc400000006ff */
[----:B------:R-:W-:Y:S01]  /*08e0*/  SHF.L.U32 R84, R56, 0x10, RZ ;  /* 0x0000001038547819 */ /* 0x000fe200000006ff */
[----:B------:R-:W-:Y:S01]  /*08f0*/  FMUL.FTZ R90, R89, R120 ;  /* 0x00000078595a7220 */ /* 0x000fe20000410000 */
[----:B------:R-:W-:Y:S02]  /*0900*/  SHF.L.U32 R92, R128, 0x10, RZ ;  /* 0x00000010805c7819 */ /* 0x000fe400000006ff */
[----:B------:R-:W-:Y:S01]  /*0910*/  SHF.L.U32 R89, R94, 0x10, RZ ;  /* 0x000000105e597819 */ /* 0x000fe200000006ff */
[----:B--2---:R-:W-:Y:S01]  /*0920*/  FFMA.FTZ R85, R86, R87, R77 ;  /* 0x0000005756557223 */ /* 0x004fe2000001004d */
[----:B------:R-:W-:Y:S01]  /*0930*/  FFMA.FTZ R86, R93, R88, R78 ;  /* 0x000000585d567223 */ /* 0x000fe2000001004e */
[----:B------:R-:W-:Y:S01]  /*0940*/  SHF.L.U32 R93, R96, 0x10, RZ ;  /* 0x00000010605d7819 */ /* 0x000fe200000006ff */
[----:B------:R-:W-:Y:S01]  /*0950*/  FFMA.FTZ R84, R91, R84, R76 ;  /* 0x000000545b547223 */ /* 0x000fe2000001004c */
[----:B------:R-:W-:Y:S01]  /*0960*/  FFMA.FTZ R87, R90, R92, R79 ;  /* 0x0000005c5a577223 */ /* 0x000fe2000001004f */
[----:B------:R-:W-:Y:S01]  /*0970*/  SHF.L.U32 R91, R127, 0x10, RZ ;  /* 0x000000107f5b7819 */ /* 0x000fe200000006ff */
[-C--:B------:R-:W-:Y:S01]  /*0980*/  FMUL.FTZ R90, R89, R120.reuse ;  /* 0x00000078595a7220 */ /* 0x080fe20000410000 */
[----:B------:R-:W-:Y:S01]  /*0990*/  SHF.L.U32 R88, R58, 0x10, RZ ;  /* 0x000000103a587819 */ /* 0x000fe200000006ff */
[----:B------:R-:W-:Y:S01]  /*09a0*/  FMUL.FTZ R94, R93, R120 ;  /* 0x000000785d5e7220 */ /* 0x000fe20000410000 */
[----:B------:R-:W-:Y:S01]  /*09b0*/  SHF.L.U32 R92, R59, 0x10, RZ ;  /* 0x000000103b5c7819 */ /* 0x000fe200000006ff */
[----:B---3--:R-:W-:Y:S01]  /*09c0*/  FFMA.FTZ R89, R90, R91, R81 ;  /* 0x0000005b5a597223 */ /* 0x008fe20000010051 */
[----:B------:R-:W-:Y:S01]  /*09d0*/  SHF.L.U32 R96, R126, 0x10, RZ ;  /* 0x000000107e607819 */ /* 0x000fe200000006ff */
[----:B------:R-:W-:-:S02]  /*09e0*/  FFMA.FTZ R88, R95, R88, R80 ;  /* 0x000000585f587223 */ /* 0x000fc40000010050 */
[----:B------:R-:W-:Y:S02]  /*09f0*/  FFMA.FTZ R90, R97, R92, R82 ;  /* 0x0000005c615a7223 */ /* 0x000fe40000010052 */
[----:B------:R-:W-:Y:S01]  /*0a00*/  FFMA.FTZ R91, R94, R96, R83 ;  /* 0x000000605e5b7223 */ /* 0x000fe20000010053 */
[----:B------:R-:W-:Y:S06]  /*0a10*/  BRA `(.L_x_10245) ;  /* 0x0000000000907947 */ /* 0x000fec0003800000 */
.L_x_10244:
[C---:B-----5:R-:W-:Y:S02]  /*0a20*/  PRMT R93, R85.reuse, 0x7632, R93 ;  /* 0x00007632555d7816 */ /* 0x060fe4000000005d */
[----:B------:R-:W-:Y:S02]  /*0a30*/  SHF.L.U32 R85, R85, 0x10, RZ ;  /* 0x0000001055557819 */ /* 0x000fe400000006ff */
[C---:B------:R-:W-:Y:S02]  /*0a40*/  PRMT R95, R86.reuse, 0x7632, R95 ;  /* 0x00007632565f7816 */ /* 0x040fe4000000005f */
[----:B------:R-:W-:Y:S01]  /*0a50*/  SHF.L.U32 R97, R86, 0x10, RZ ;  /* 0x0000001056617819 */ /* 0x000fe200000006ff */
[-C--:B------:R-:W-:Y:S01]  /*0a60*/  FMUL.FTZ R85, R85, R120.reuse ;  /* 0x0000007855557220 */ /* 0x080fe20000410000 */
[----:B------:R-:W-:Y:S02]  /*0a70*/  SHF.L.U32 R86, R57, 0x10, RZ ;  /* 0x0000001039567819 */ /* 0x000fe400000006ff */
[C---:B------:R-:W-:Y:S01]  /*0a80*/  PRMT R89, R84.reuse, 0x7632, R89 ;  /* 0x0000763254597816 */ /* 0x040fe20000000059 */
[----:B------:R-:W-:Y:S01]  /*0a90*/  FMUL.FTZ R97, R97, R120 ;  /* 0x0000007861617220 */ /* 0x000fe20000410000 */
[----:B------:R-:W-:Y:S01]  /*0aa0*/  SHF.L.U32 R91, R84, 0x10, RZ ;  /* 0x00000010545b7819 */ /* 0x000fe200000006ff */
[----:B------:R-:W-:Y:S01]  /*0ab0*/  FMUL.FTZ R86, R85, R86 ;  /* 0x0000005655567220 */ /* 0x000fe20000410000 */
[----:B------:R-:W-:-:S02]  /*0ac0*/  PRMT R98, R87, 0x7632, R98 ;  /* 0x0000763257627816 */ /* 0x000fc40000000062 */
[----:B------:R-:W-:Y:S01]  /*0ad0*/  SHF.L.U32 R87, R87, 0x10, RZ ;  /* 0x0000001057577819 */ /* 0x000fe200000006ff */
[-C--:B------:R-:W-:Y:S01]  /*0ae0*/  FMUL.FTZ R91, R91, R120.reuse ;  /* 0x000000785b5b7220 */ /* 0x080fe20000410000 */
[----:B------:R-:W-:Y:S02]  /*0af0*/  SHF.L.U32 R84, R56, 0x10, RZ ;  /* 0x0000001038547819 */ /* 0x000fe400000006ff */
        /* <DEDUP_REMOVED lines=22> */
.L_x_10245:
[----:B------:R-:W0:Y:S01]  /*0c60*/  LDC.64 R160, c[0x0][0x3a8] ;  /* 0x0000ea00ffa07b82 */ /* 0x000e220000000a00 */
[----:B------:R-:W-:-:S05]  /*0c70*/  IADD3 R154, PT, PT, R153, 0x80, RZ ;  /* 0x00000080999a7810 */ /* 0x000fca0007ffe0ff */
[----:B------:R-:W-:Y:S02]  /*0c80*/  IMAD.WIDE.U32 R92, R154, 0x10, R122 ;  /* 0x000000109a5c7825 */ /* 0x000fe400078e007a */
[----:B------:R-:W1:Y:S02]  /*0c90*/  @P1 LDC.64 R96, c[0x0][0x3a0] ;  /* 0x0000e800ff601b82 */ /* 0x000e640000000a00 */
[----:B0-----:R-:W-:-:S05]  /*0ca0*/  IMAD.WIDE.U32 R98, R153, 0x20, R160 ;  /* 0x0000002099627825 */ /* 0x001fca00078e00a0 */
[----:B------:R0:W-:Y:S01]  /*0cb0*/  STG.E.128 desc[UR6][R98.64], R84 ;  /* 0x0000005462007986 */ /* 0x0001e2000c101d06 */
[----:B-1----:R-:W-:-:S03]  /*0cc0*/  @P1 IMAD.WIDE.U32 R96, R154, 0x20, R96 ;  /* 0x000000209a601825 */ /* 0x002fc600078e0060 */
[----:B------:R0:W-:Y:S04]  /*0cd0*/  STG.E.128 desc[UR6][R98.64+0x10], R88 ;  /* 0x0000105862007986 */ /* 0x0001e8000c101d06 */
[----:B------:R0:W5:Y:S04]  /*0ce0*/  @P1 LDG.E.128 R76, desc[UR6][R96.64] ;  /* 0x00000006604c1981 */ /* 0x000168000c1e1d00 */
[----:B------:R0:W5:Y:S04]  /*0cf0*/  @P1 LDG.E.128 R80, desc[UR6][R96.64+0x10] ;  /* 0x0000100660501981 */ /* 0x000168000c1e1d00 */
[----:B------:R-:W5:Y:S01]  /*0d00*/  LDG.E.128 R92, desc[UR6][R92.64] ;  /* 0x000000065c5c7981 */ /* 0x000f62000c1e1d00 */
[----:B------:R-:W-:Y:S05]  /*0d10*/  @!P1 BRA `(.L_x_10246) ;  /* 0x0000000000949947 */ /* 0x000fea0003800000 */
[C---:B-----5:R-:W-:Y:S02]  /*0d20*/  PRMT R102, R95.reuse, 0x7632, R102 ;  /* 0x000076325f667816 */ /* 0x060fe40000000066 */
[----:B------:R-:W-:Y:S02]  /*0d30*/  SHF.L.U32 R95, R95, 0x10, RZ ;  /* 0x000000105f5f7819 */ /* 0x000fe400000006ff */
[----:B0-----:R-:W-:Y:S02]  /*0d40*/  SHF.L.U32 R99, R92, 0x10, RZ ;  /* 0x000000105c637819 */ /* 0x001fe400000006ff */
[----:B------:R-:W-:Y:S01]  /*0d50*/  PRMT R100, R93, 0x7632, R100 ;  /* 0x000076325d647816 */ /* 0x000fe20000000064 */
[-C--:B------:R-:W-:Y:S01]  /*0d60*/  FMUL.FTZ R95, R95, R120.reuse ;  /* 0x000000785f5f7220 */ /* 0x080fe20000410000 */
[----:B------:R-:W-:Y:S01]  /*0d70*/  SHF.L.U32 R98, R63, 0x10, RZ ;  /* 0x000000103f627819 */ /* 0x000fe200000006ff */
[----:B------:R-:W-:Y:S01]  /*0d80*/  FMUL.FTZ R99, R99, R120 ;  /* 0x0000007863637220 */ /* 0x000fe20000410000 */
[----:B------:R-:W-:-:S02]  /*0d90*/  SHF.L.U32 R93, R93, 0x10, RZ ;  /* 0x000000105d5d7819 */ /* 0x000fc400000006ff */
[----:B------:R-:W-:Y:S01]  /*0da0*/  SHF.L.U32 R103, R94, 0x10, RZ ;  /* 0x000000105e677819 */ /* 0x000fe200000006ff */
[----:B------:R-:W-:Y:S01]  /*0db0*/  FFMA.FTZ R98, R95, R98, R82 ;  /* 0x000000625f627223 */ /* 0x000fe20000010052 */
[----:B------:R-:W-:Y:S01]  /*0dc0*/  PRMT R97, R92, 0x7632, R97 ;  /* 0x000076325c617816 */ /* 0x000fe20000000061 */
        /* <DEDUP_REMOVED lines=26> */
.L_x_10246:
[C---:B-----5:R-:W-:Y:S02]  /*0f70*/  PRMT R101, R93.reuse, 0x7632, R101 ;  /* 0x000076325d657816 */ /* 0x060fe40000000065 */
[----:B------:R-:W-:Y:S02]  /*0f80*/  SHF.L.U32 R93, R93, 0x10, RZ ;  /* 0x000000105d5d7819 */ /* 0x000fe400000006ff */
[C---:B------:R-:W-:Y:S02]  /*0f90*/  PRMT R103, R94.reuse, 0x7632, R103 ;  /* 0x000076325e677816 */ /* 0x040fe40000000067 */
[----:B------:R-:W-:Y:S01]  /*0fa0*/  SHF.L.U32 R105, R94, 0x10, RZ ;  /* 0x000000105e697819 */ /* 0x000fe200000006ff */
[-C--:B------:R-:W-:Y:S01]  /*0fb0*/  FMUL.FTZ R93, R93, R120.reuse ;  /* 0x000000785d5d7220 */ /* 0x080fe20000410000 */
[----:B------:R-:W-:Y:S02]  /*0fc0*/  SHF.L.U32 R94, R61, 0x10, RZ ;  /* 0x000000103d5e7819 */ /* 0x000fe400000006ff */
[C---:B0-----:R-:W-:Y:S01]  /*0fd0*/  PRMT R97, R92.reuse, 0x7632, R97 ;  /* 0x000076325c617816 */ /* 0x041fe20000000061 */
        /* <DEDUP_REMOVED lines=29> */
.L_x_10247:
[----:B------:R-:W0:Y:S01]  /*11b0*/  @P1 LDC.64 R104, c[0x0][0x3a0] ;  /* 0x0000e800ff681b82 */ /* 0x000e220000000a00 */
[----:B------:R-:W-:Y:S01]  /*11c0*/  IADD3 R155, PT, PT, R153, 0x100, RZ ;  /* 0x00000100999b7810 */ /* 0x000fe20007ffe0ff */
[----:B------:R-:W-:-:S04]  /*11d0*/  IMAD.WIDE.U32 R106, R154, 0x20, R160 ;  /* 0x000000209a6a7825 */ /* 0x000fc800078e00a0 */
[C---:B------:R-:W-:Y:S01]  /*11e0*/  IMAD.WIDE.U32 R100, R155.reuse, 0x10, R122 ;  /* 0x000000109b647825 */ /* 0x040fe200078e007a */
[----:B------:R1:W-:Y:S04]  /*11f0*/  STG.E.128 desc[UR6][R106.64], R92 ;  /* 0x0000005c6a007986 */ /* 0x0003e8000c101d06 */
[----:B------:R1:W-:Y:S04]  /*1200*/  STG.E.128 desc[UR6][R106.64+0x10], R96 ;  /* 0x000010606a007986 */ /* 0x0003e8000c101d06 */
[----:B------:R-:W5:Y:S01]  /*1210*/  LDG.E.128 R100, desc[UR6][R100.64] ;  /* 0x0000000664647981 */ /* 0x000f62000c1e1d00 */
[----:B0-----:R-:W-:-:S05]  /*1220*/  @P1 IMAD.WIDE.U32 R104, R155, 0x20, R104 ;  /* 0x000000209b681825 */ /* 0x001fca00078e0068 */
[----:B------:R1:W5:Y:S04]  /*1230*/  @P1 LDG.E.128 R76, desc[UR6][R104.64] ;  /* 0x00000006684c1981 */ /* 0x000368000c1e1d00 */
[----:B------:R1:W5:Y:S01]  /*1240*/  @P1 LDG.E.128 R80, desc[UR6][R104.64+0x10] ;  /* 0x0000100668501981 */ /* 0x000362000c1e1d00 */
[----:B------:R-:W-:Y:S05]  /*1250*/  @!P1 BRA `(.L_x_10248) ;  /* 0x0000000000949947 */ /* 0x000fea0003800000 */
[C---:B-----5:R-:W-:Y:S02]  /*1260*/  PRMT R110, R103.reuse, 0x7632, R110 ;  /* 0x00007632676e7816 */ /* 0x060fe4000000006e */
[----:B------:R-:W-:Y:S02]  /*1270*/  SHF.L.U32 R103, R103, 0x10, RZ ;  /* 0x0000001067677819 */ /* 0x000fe400000006ff */
[----:B-1----:R-:W-:Y:S02]  /*1280*/  SHF.L.U32 R107, R100, 0x10, RZ ;  /* 0x00000010646b7819 */ /* 0x002fe400000006ff */
        /* <DEDUP_REMOVED lines=34> */
.L_x_10248:
[C---:B-----5:R-:W-:Y:S02]  /*14b0*/  PRMT R109, R101.reuse, 0x7632, R109 ;  /* 0x00007632656d7816 */ /* 0x060fe4000000006d */
[----:B------:R-:W-:Y:S02]  /*14c0*/  SHF.L.U32 R101, R101, 0x10, RZ ;  /* 0x0000001065657819 */ /* 0x000fe400000006ff */
[C---:B------:R-:W-:Y:S02]  /*14d0*/  PRMT R111, R102.reuse, 0x7632, R111 ;  /* 0x00007632666f7816 */ /* 0x040fe4000000006f */
[----:B------:R-:W-:Y:S01]  /*14e0*/  SHF.L.U32 R113, R102, 0x10, RZ ;  /* 0x0000001066717819 */ /* 0x000fe200000006ff */
[-C--:B------:R-:W-:Y:S01]  /*14f0*/  FMUL.FTZ R101, R101, R120.reuse ;  /* 0x0000007865657220 */ /* 0x080fe20000410000 */
[----:B------:R-:W-:Y:S02]  /*1500*/  SHF.L.U32 R102, R65, 0x10, RZ ;  /* 0x0000001041667819 */ /* 0x000fe400000006ff */
[C---:B-1----:R-:W-:Y:S01]  /*1510*/  PRMT R105, R100.reuse, 0x7632, R105 ;  /* 0x0000763264697816 */ /* 0x042fe20000000069 */
        /* <DEDUP_REMOVED lines=29> */
.L_x_10249:
        /* <DEDUP_REMOVED lines=11> */
[----:B-1---5:R-:W-:Y:S02]  /*17a0*/  SHF.L.U32 R109, R116, 0x10, RZ ;  /* 0x00000010746d7819 */ /* 0x022fe400000006ff */
[----:B------:R-:W-:Y:S02]  /*17b0*/  SHF.L.U32 R108, R68, 0x10, RZ ;  /* 0x00000010446c7819 */ /* 0x000fe400000006ff */
[----:B------:R-:W-:Y:S01]  /*17c0*/  SHF.L.U32 R112, R70, 0x10, RZ ;  /* 0x0000001046707819 */ /* 0x000fe200000006ff */
[----:B------:R-:W-:Y:S01]  /*17d0*/  FMUL.FTZ R109, R109, R120 ;  /* 0x000000786d6d7220 */ /* 0x000fe20000410000 */
[----:B------:R-:W-:Y:S02]  /*17e0*/  PRMT R116, R116, 0x7632, R116 ;  /* 0x0000763274747816 */ /* 0x000fe40000000074 */
[----:B------:R-:W-:Y:S01]  /*17f0*/  SHF.L.U32 R113, R119, 0x10, RZ ;  /* 0x0000001077717819 */ /* 0x000fe200000006ff */
[----:B------:R-:W-:Y:S01]  /*1800*/  FFMA.FTZ R108, R109, R108, R76 ;  /* 0x0000006c6d6c7223 */ /* 0x000fe2000001004c */
[----:B------:R-:W-:-:S02]  /*1810*/  SHF.L.U32 R109, R118, 0x10, RZ ;  /* 0x00000010766d7819 */ /* 0x000fc400000006ff */
[----:B------:R-:W-:Y:S01]  /*1820*/  SHF.L.U32 R111, R117, 0x10, RZ ;  /* 0x00000010756f7819 */ /* 0x000fe200000006ff */
[-C--:B------:R-:W-:Y:S01]  /*1830*/  FMUL.FTZ R113, R113, R120.reuse ;  /* 0x0000007871717220 */ /* 0x080fe20000410000 */
[----:B------:R-:W-:Y:S01]  /*1840*/  PRMT R117, R117, 0x7632, R117 ;  /* 0x0000763275757816 */ /* 0x000fe20000000075 */
[-C--:B------:R-:W-:Y:S01]  /*1850*/  FMUL.FTZ R109, R109, R120.reuse ;  /* 0x000000786d6d7220 */ /* 0x080fe20000410000 */
        /* <DEDUP_REMOVED lines=8> */
[----:B------:R-:W-:Y:S01]  /*18e0*/  SHF.L.U32 R117, R117, 0x10, RZ ;  /* 0x0000001075757819 */ /* 0x000fe200000006ff */
[----:B------:R-:W-:Y:S01]  /*18f0*/  FMUL.FTZ R116, R109, R120 ;  /* 0x000000786d747220 */ /* 0x000fe20000410000 */
[----:B------:R-:W-:-:S02]  /*1900*/  PRMT R119, R119, 0x7632, R119 ;  /* 0x0000763277777816 */ /* 0x000fc40000000077 */
[----:B------:R-:W-:Y:S02]  /*1910*/  SHF.L.U32 R109, R9, 0x10, RZ ;  /* 0x00000010096d7819 */ /* 0x000fe400000006ff */
[----:B------:R-:W-:Y:S01]  /*1920*/  SHF.L.U32 R113, R118, 0x10, RZ ;  /* 0x0000001076717819 */ /* 0x000fe200000006ff */
[-C--:B------:R-:W-:Y:S01]  /*1930*/  FMUL.FTZ R118, R117, R120.reuse ;  /* 0x0000007875767220 */ /* 0x080fe20000410000 */
[----:B------:R-:W-:Y:S01]  /*1940*/  SHF.L.U32 R111, R8, 0x10, RZ ;  /* 0x00000010086f7819 */ /* 0x000fe200000006ff */
[----:B------:R-:W-:Y:S01]  /*1950*/  FFMA.FTZ R109, R116, R109, R77 ;  /* 0x0000006d746d7223 */ /* 0x000fe2000001004d */
[----:B------:R-:W-:Y:S01]  /*1960*/  SHF.L.U32 R119, R119, 0x10, RZ ;  /* 0x0000001077777819 */ /* 0x000fe200000006ff */
[-C--:B------:R-:W-:Y:S01]  /*1970*/  FMUL.FTZ R116, R113, R120.reuse ;  /* 0x0000007871747220 */ /* 0x080fe20000410000 */
[----:B------:R-:W-:Y:S01]  /*1980*/  SHF.L.U32 R113, R7, 0x10, RZ ;  /* 0x0000001007717819 */ /* 0x000fe200000006ff */
[----:B------:R-:W-:Y:S01]  /*1990*/  FFMA.FTZ R111, R118, R111, R79 ;  /* 0x0000006f766f7223 */ /* 0x000fe2000001004f */
[----:B------:R-:W-:Y:S01]  /*19a0*/  SHF.L.U32 R115, R6, 0x10, RZ ;  /* 0x0000001006737819 */ /* 0x000fe200000006ff */
[----:B------:R-:W-:-:S02]  /*19b0*/  FMUL.FTZ R118, R119, R120 ;  /* 0x0000007877767220 */ /* 0x000fc40000410000 */
[----:B------:R-:W-:Y:S02]  /*19c0*/  FFMA.FTZ R113, R116, R113, R81 ;  /* 0x0000007174717223 */ /* 0x000fe40000010051 */
[----:B------:R-:W-:Y:S01]  /*19d0*/  FFMA.FTZ R115, R118, R115, R83 ;  /* 0x0000007376737223 */ /* 0x000fe20000010053 */
[----:B------:R-:W-:Y:S06]  /*19e0*/  BRA `(.L_x_10251) ;  /* 0x0000000000907947 */ /* 0x000fec0003800000 */
.L_x_10250:
[----:B-1---5:R-:W-:Y:S02]  /*19f0*/  SHF.L.U32 R109, R116, 0x10, RZ ;  /* 0x00000010746d7819 */ /* 0x022fe400000006ff */
[----:B------:R-:W-:Y:S02]  /*1a00*/  SHF.L.U32 R108, R68, 0x10, RZ ;  /* 0x00000010446c7819 */ /* 0x000fe400000006ff */
[----:B------:R-:W-:Y:S01]  /*1a10*/  SHF.L.U32 R113, R119, 0x10, RZ ;  /* 0x0000001077717819 */ /* 0x000fe200000006ff */
[----:B------:R-:W-:Y:S01]  /*1a20*/  FMUL.FTZ R109, R109, R120 ;  /* 0x000000786d6d7220 */ /* 0x000fe20000410000 */
[----:B------:R-:W-:Y:S02]  /*1a30*/  SHF.L.U32 R112, R70, 0x10, RZ ;  /* 0x0000001046707819 */ /* 0x000fe400000006ff */
[----:B------:R-:W-:Y:S01]  /*1a40*/  SHF.L.U32 R111, R117, 0x10, RZ ;  /* 0x00000010756f7819 */ /* 0x000fe200000006ff */
[----:B------:R-:W-:Y:S01]  /*1a50*/  FMUL.FTZ R108, R109, R108 ;  /* 0x0000006c6d6c7220 */ /* 0x000fe20000410000 */
[----:B------:R-:W-:Y:S01]  /*1a60*/  SHF.L.U32 R109, R118, 0x10, RZ ;  /* 0x00000010766d7819 */ /* 0x000fe200000006ff */
[-C--:B------:R-:W-:Y:S01]  /*1a70*/  FMUL.FTZ R113, R113, R120.reuse ;  /* 0x0000007871717220 */ /* 0x080fe20000410000 */
[----:B------:R-:W-:Y:S01]  /*1a80*/  PRMT R116, R116, 0x7632, R116 ;  /* 0x0000763274747816 */ /* 0x000fe20000000074 */
[-C--:B------:R-:W-:Y:S01]  /*1a90*/  FMUL.FTZ R111, R111, R120.reuse ;  /* 0x000000786f6f7220 */ /* 0x080fe20000410000 */
[----:B------:R-:W-:Y:S01]  /*1aa0*/  PRMT R117, R117, 0x7632, R117 ;  /* 0x0000763275757816 */ /* 0x000fe20000000075 */
[----:B------:R-:W-:Y:S01]  /*1ab0*/  FMUL.FTZ R109, R109, R120 ;  /* 0x000000786d6d7220 */ /* 0x000fe20000410000 */
[----:B------:R-:W-:-:S02]  /*1ac0*/  SHF.L.U32 R114, R71, 0x10, RZ ;  /* 0x0000001047727819 */ /* 0x000fc400000006ff */
[----:B------:R-:W-:Y:S01]  /*1ad0*/  PRMT R118, R118, 0x7632, R118 ;  /* 0x0000763276767816 */ /* 0x000fe20000000076 */
[----:B------:R-:W-:Y:S01]  /*1ae0*/  FMUL.FTZ R112, R109, R112 ;  /* 0x000000706d707220 */ /* 0x000fe20000410000 */
[----:B------:R-:W-:Y:S01]  /*1af0*/  SHF.L.U32 R109, R116, 0x10, RZ ;  /* 0x00000010746d7819 */ /* 0x000fe200000006ff */
[----:B------:R-:W-:Y:S01]  /*1b00*/  FMUL.FTZ R114, R113, R114 ;  /* 0x0000007271727220 */ /* 0x000fe20000410000 */
[----:B------:R-:W-:Y:S02]  /*1b10*/  SHF.L.U32 R117, R117, 0x10, RZ ;  /* 0x0000001075757819 */ /* 0x000fe400000006ff */
[----:B------:R-:W-:Y:S01]  /*1b20*/  PRMT R119, R119, 0x7632, R119 ;  /* 0x0000763277777816 */ /* 0x000fe20000000077 */
[-C--:B------:R-:W-:Y:S01]  /*1b30*/  FMUL.FTZ R109, R109, R120.reuse ;  /* 0x000000786d6d7220 */ /* 0x080fe20000410000 */
[----:B------:R-:W-:Y:S01]  /*1b40*/  SHF.L.U32 R110, R69, 0x10, RZ ;  /* 0x00000010456e7819 */ /* 0x000fe200000006ff */
[----:B------:R-:W-:Y:S01]  /*1b50*/  FMUL.FTZ R117, R117, R120 ;  /* 0x0000007875757220 */ /* 0x000fe20000410000 */
[----:B------:R-:W-:-:S02]  /*1b60*/  SHF.L.U32 R113, R118, 0x10, RZ ;  /* 0x0000001076717819 */ /* 0x000fc400000006ff */
        /* <DEDUP_REMOVED lines=9> */
[----:B------:R-:W-:Y:S02]  /*1c00*/  FMUL.FTZ R119, R119, R120 ;  /* 0x0000007877777220 */ /* 0x000fe40000410000 */
[----:B------:R-:W-:-:S02]  /*1c10*/  FMUL.FTZ R113, R113, R116 ;  /* 0x0000007471717220 */ /* 0x000fc40000410000 */
[----:B------:R-:W-:-:S07]  /*1c20*/  FMUL.FTZ R115, R119, R118 ;  /* 0x0000007677737220 */ /* 0x000fce0000410000 */
.L_x_10251:
[----:B------:R-:W0:Y:S01]  /*1c30*/  @P1 LDC.64 R116, c[0x0][0x3a0] ;  /* 0x0000e800ff741b82 */ /* 0x000e220000000a00 */
[----:B------:R-:W-:Y:S01]  /*1c40*/  IADD3 R158, PT, PT, R153, 0x200, RZ ;  /* 0x00000200999e7810 */ /* 0x000fe20007ffe0ff */
[----:B------:R-:W-:-:S05]  /*1c50*/  IMAD.WIDE.U32 R162, R156, 0x20, R160 ;  /* 0x000000209ca27825 */ /* 0x000fca00078e00a0 */
[----:B------:R1:W-:Y:S04]  /*1c60*/  STG.E.128 desc[UR6][R162.64], R108 ;  /* 0x0000006ca2007986 */ /* 0x0003e8000c101d06 */
[----:B------:R1:W-:Y:S01]  /*1c70*/  STG.E.128 desc[UR6][R162.64+0x10], R112 ;  /* 0x00001070a2007986 */ /* 0x0003e2000c101d06 */
[----:B0-----:R-:W-:-:S04]  /*1c80*/  @P1 IMAD.WIDE.U32 R136, R158, 0x20, R116 ;  /* 0x000000209e881825 */ /* 0x001fc800078e0074 */
[----:B------:R-:W-:Y:S01]  /*1c90*/  IMAD.WIDE.U32 R116, R158, 0x10, R122 ;  /* 0x000000109e747825 */ /* 0x000fe200078e007a */
[----:B------:R1:W5:Y:S04]  /*1ca0*/  @P1 LDG.E.128 R76, desc[UR6][R136.64] ;  /* 0x00000006884c1981 */ /* 0x000368000c1e1d00 */
[----:B------:R1:W5:Y:S04]  /*1cb0*/  @P1 LDG.E.128 R80, desc[UR6][R136.64+0x10] ;  /* 0x0000100688501981 */ /* 0x000368000c1e1d00 */
[----:B------:R-:W5:Y:S01]  /*1cc0*/  LDG.E.128 R116, desc[UR6][R116.64] ;  /* 0x0000000674747981 */ /* 0x000f62000c1e1d00 */
[----:B------:R-:W-:Y:S05]  /*1cd0*/  @!P1 BRA `(.L_x_10252) ;  /* 0x0000000000949947 */ /* 0x000fea0003800000 */
[----:B-----5:R-:W-:Y:S02]  /*1ce0*/  PRMT R121, R116, 0x7632, R121 ;  /* 0x0000763274797816 */ /* 0x020fe40000000079 */
[C---:B------:R-:W-:Y:S02]  /*1cf0*/  SHF.L.U32 R157, R117.reuse, 0x10, RZ ;  /* 0x00000010759d7819 */ /* 0x040fe400000006ff */
[----:B------:R-:W-:Y:S02]  /*1d00*/  SHF.L.U32 R159, R118, 0x10, RZ ;  /* 0x00000010769f7819 */ /* 0x000fe400000006ff */
[----:B------:R-:W-:Y:S02]  /*1d10*/  SHF.L.U32 R123, R116, 0x10, RZ ;  /* 0x00000010747b7819 */ /* 0x000fe400000006ff */
[----:B------:R-:W-:Y:S02]  /*1d20*/  PRMT R122, R118, 0x7632, R122 ;  /* 0x00007632767a7816 */ /* 0x000fe4000000007a */
[----:B------:R-:W-:Y:S01]  /*1d30*/  PRMT R116, R117, 0x7632, R116 ;  /* 0x0000763275747816 */ /* 0x000fe20000000074 */
[----:B------:R-:W-:Y:S01]  /*1d40*/  FMUL.FTZ R117, R123, R120 ;  /* 0x000000787b757220 */ /* 0x000fe20000410000 */
[----:B------:R-:W-:-:S02]  /*1d50*/  PRMT R118, R119, 0x7632, R118 ;  /* 0x0000763277767816 */ /* 0x000fc40000000076 */
[----:B-1----:R-:W-:Y:S01]  /*1d60*/  SHF.L.U32 R163, R119, 0x10, RZ ;  /* 0x0000001077a37819 */ /* 0x002fe200000006ff */
        /* <DEDUP_REMOVED lines=28> */
.L_x_10252:
[C---:B-1---5:R-:W-:Y:S02]  /*1f30*/  SHF.L.U32 R137, R117.reuse, 0x10, RZ ;  /* 0x0000001075897819 */ /* 0x062fe400000006ff */
[----:B------:R-:W-:Y:S02]  /*1f40*/  PRMT R122, R117, 0x7632, R122 ;  /* 0x00007632757a7816 */ /* 0x000fe4000000007a */
[----:B------:R-:W-:Y:S02]  /*1f50*/  SHF.L.U32 R157, R118, 0x10, RZ ;  /* 0x00000010769d7819 */ /* 0x000fe400000006ff */
[----:B------:R-:W-:Y:S02]  /*1f60*/  SHF.L.U32 R123, R116, 0x10, RZ ;  /* 0x00000010747b7819 */ /* 0x000fe400000006ff */
[----:B------:R-:W-:Y:S01]  /*1f70*/  PRMT R136, R118, 0x7632, R136 ;  /* 0x0000763276887816 */ /* 0x000fe20000000088 */
[----:B------:R-:W-:Y:S01]  /*1f80*/  FMUL.FTZ R118, R137, R120 ;  /* 0x0000007889767220 */ /* 0x000fe20000410000 */
[----:B------:R-:W-:-:S02]  /*1f90*/  PRMT R152, R119, 0x7632, R152 ;  /* 0x0000763277987816 */ /* 0x000fc40000000098 */
[----:B------:R-:W-:Y:S02]  /*1fa0*/  SHF.L.U32 R159, R119, 0x10, RZ ;  /* 0x00000010779f7819 */ /* 0x000fe400000006ff */
[----:B------:R-:W-:Y:S01]  /*1fb0*/  SHF.L.U32 R119, R122, 0x10, RZ ;  /* 0x000000107a777819 */ /* 0x000fe200000006ff */
[-C--:B------:R-:W-:Y:S01]  /*1fc0*/  FMUL.FTZ R122, R157, R120.reuse ;  /* 0x000000789d7a7220 */ /* 0x080fe20000410000 */
[----:B------:R-:W-:Y:S01]  /*1fd0*/  PRMT R121, R116, 0x7632, R121 ;  /* 0x0000763274797816 */ /* 0x000fe20000000079 */
[-C--:B------:R-:W-:Y:S01]  /*1fe0*/  FMUL.FTZ R116, R123, R120.reuse ;  /* 0x000000787b747220 */ /* 0x080fe20000410000 */
        /* <DEDUP_REMOVED lines=13> */
[----:B------:R-:W-:Y:S01]  /*20c0*/  FMUL.FTZ R123, R123, R120 ;  /* 0x000000787b7b7220 */ /* 0x000fe20000410000 */
[----:B------:R-:W-:Y:S01]  /*20d0*/  FMUL.FTZ R120, R122, R137 ;  /* 0x000000897a787220 */ /* 0x000fe20000410000 */
[----:B------:R-:W-:Y:S01]  /*20e0*/  SHF.L.U32 R152, R4, 0x10, RZ ;  /* 0x0000001004987819 */ /* 0x000fe200000006ff */
[----:B------:R-:W-:Y:S01]  /*20f0*/  FMUL.FTZ R122, R136, R157 ;  /* 0x0000009d887a7220 */ /* 0x000fe20000410000 */
[----:B------:R-:W-:-:S03]  /*2100*/  SHF.L.U32 R136, R5, 0x10, RZ ;  /* 0x0000001005887819 */ /* 0x000fc600000006ff */
[----:B------:R-:W-:Y:S01]  /*2110*/  FMUL.FTZ R119, R119, R152 ;  /* 0x0000009877777220 */ /* 0x000fe20000410000 */
[----:B------:R-:W-:Y:S01]  /*2120*/  SHF.L.U32 R152, R2, 0x10, RZ ;  /* 0x0000001002987819 */ /* 0x000fe200000006ff */
[----:B------:R-:W-:Y:S01]  /*2130*/  FMUL.FTZ R117, R117, R136 ;  /* 0x0000008875757220 */ /* 0x000fe20000410000 */
[----:B------:R-:W-:-:S03]  /*2140*/  SHF.L.U32 R136, R3, 0x10, RZ ;  /* 0x0000001003887819 */ /* 0x000fc600000006ff */
[----:B------:R-:W-:Y:S02]  /*2150*/  FMUL.FTZ R123, R123, R152 ;  /* 0x000000987b7b7220 */ /* 0x000fe40000410000 */
[----:B------:R-:W-:-:S07]  /*2160*/  FMUL.FTZ R121, R121, R136 ;  /* 0x0000008879797220 */ /* 0x000fce0000410000 */
.L_x_10253:
        /* <DEDUP_REMOVED lines=155> */
.L_x_10255:
[----:B------:R-:W-:Y:S05]  /*2b20*/  BSYNC.RECONVERGENT B0 ;  /* 0x0000000000007941 */ /* 0x000fea0003800200 */
.L_x_10254:
        /* <DEDUP_REMOVED lines=15> */
.L_x_10257:
[----:B------:R-:W-:Y:S05]  /*2c20*/  BSYNC.RECONVERGENT B0 ;  /* 0x0000000000007941 */ /* 0x000fea0003800200 */
.L_x_10256:
[----:B0-----:R-:W0:Y:S01]  /*2c30*/  SHFL.DOWN PT, R159, R136, 0x2, 0x1f ;  /* 0x08401f00889f7f89 */ /* 0x001e2200000e0000 */
[----:B------:R-:W-:Y:S01]  /*2c40*/  I2FP.F32.U32 R161, R162 ;  /* 0x000000a200a17245 */ /* 0x000fe20000201000 */
[----:B------:R-:W1:Y:S01]  /*2c50*/  LDC.64 R168, c[0x0][0x428] ;  /* 0x00010a00ffa87b82 */ /* 0x000e620000000a00 */
[----:B------:R-:W-:Y:S01]  /*2c60*/  ISETP.NE.AND P1, PT, R152, RZ, PT ;  /* 0x000000ff9800720c */ /* 0x000fe20003f25270 */
[----:B------:R-:W2:Y:S01]  /*2c70*/  SHFL.DOWN PT, R163, R162, 0x2, 0x1f ;  /* 0x08401f00a2a37f89 */ /* 0x000ea200000e0000 */
[----:B------:R-:W-:Y:S01]  /*2c80*/  ISETP.NE.AND P2, PT, RZ, UR11, PT ;  /* 0x0000000bff007c0c */ /* 0x000fe2000bf45270 */
[----:B------:R-:W-:Y:S01]  /*2c90*/  UPLOP3.LUT UP0, UPT, UPT, UPT, UP0, 0x40, 0x4 ;  /* 0x000000000004789c */ /* 0x000fe20003f0e800 */
[----:B------:R-:W-:-:S04]  /*2ca0*/  PRMT R166, R54, 0x7632, R166 ;  /* 0x0000763236a67816 */ /* 0x000fc800000000a6 */
[----:B------:R-:W-:Y:S01]  /*2cb0*/  SHF.L.U32 R166, R166, 0x10, RZ ;  /* 0x00000010a6a67819 */ /* 0x000fe200000006ff */
[----:B0-----:R-:W-:-:S04]  /*2cc0*/  FADD.FTZ R157, -R159, R136 ;  /* 0x000000889f9d7221 */ /* 0x001fc80000010100 */
[----:B------:R-:W-:Y:S01]  /*2cd0*/  FMUL.FTZ R160, R157, R157 ;  /* 0x0000009d9da07220 */ /* 0x000fe20000410000 */
[----:B--2---:R-:W-:Y:S02]  /*2ce0*/  IADD3 R157, PT, PT, R163, R162, RZ ;  /* 0x000000a2a39d7210 */ /* 0x004fe40007ffe0ff */
[----:B------:R-:W-:Y:S01]  /*2cf0*/  I2FP.F32.S32 R163, R163 ;  /* 0x000000a300a37245 */ /* 0x000fe20000201400 */
[----:B------:R-:W-:-:S04]  /*2d00*/  FMUL.FTZ R160, R160, R161 ;  /* 0x000000a1a0a07220 */ /* 0x000fc80000410000 */
[-C--:B------:R-:W-:Y:S01]  /*2d10*/  FMUL.FTZ R164, R159, R163.reuse ;  /* 0x000000a39fa47220 */ /* 0x080fe20000410000 */
[----:B------:R-:W-:-:S03]  /*2d20*/  FMUL.FTZ R160, R160, R163 ;  /* 0x000000a3a0a07220 */ /* 0x000fc60000410000 */
[----:B------:R-:W-:Y:S02]  /*2d30*/  FFMA.FTZ R164, R161, R136, R164 ;  /* 0x00000088a1a47223 */ /* 0x000fe400000100a4 */
[----:B------:R-:W0:Y:S02]  /*2d40*/  SHFL.DOWN PT, R136, R137, 0x2, 0x1f ;  /* 0x08401f0089887f89 */ /* 0x000e2400000e0000 */
[----:B0-----:R-:W-:Y:S01]  /*2d50*/  FADD.FTZ R162, R136, R137 ;  /* 0x0000008988a27221 */ /* 0x001fe20000010000 */
[----:B------:R-:W-:-:S04]  /*2d60*/  I2FP.F32.S32 R136, R157 ;  /* 0x0000009d00887245 */ /* 0x000fc80000201400 */
[----:B------:R-:W0:Y:S02]  /*2d70*/  MUFU.RCP R159, R136 ;  /* 0x00000088009f7308 */ /* 0x000e240000001000 */
[C---:B0-----:R-:W-:Y:S01]  /*2d80*/  FFMA.FTZ R160, R159.reuse, R160, R162 ;  /* 0x000000a09fa07223 */ /* 0x041fe200000100a2 */
[----:B------:R-:W-:Y:S02]  /*2d90*/  FMUL.FTZ R159, R159, R164 ;  /* 0x000000a49f9f7220 */ /* 0x000fe40000410000 */
[----:B------:R-:W-:Y:S04]  /*2da0*/  SHFL.DOWN PT, R164, R157, 0x1, 0x1f ;  /* 0x08201f009da47f89 */ /* 0x000fe800000e0000 */
[----:B------:R-:W0:Y:S02]  /*2db0*/  SHFL.DOWN PT, R162, R159, 0x1, 0x1f ;  /* 0x08201f009fa27f89 */ /* 0x000e2400000e0000 */
[----:B0-----:R-:W-:-:S04]  /*2dc0*/  FADD.FTZ R161, R159, -R162 ;  /* 0x800000a29fa17221 */ /* 0x001fc80000010000 */
[----:B------:R-:W-:Y:S01]  /*2dd0*/  FMUL.FTZ R163, R161, R161 ;  /* 0x000000a1a1a37220 */ /* 0x000fe20000410000 */
[-C--:B------:R-:W-:Y:S02]  /*2de0*/  IADD3 R161, PT, PT, R157, R164.reuse, RZ ;  /* 0x000000a49da17210 */ /* 0x080fe40007ffe0ff */
[----:B------:R-:W-:Y:S01]  /*2df0*/  I2FP.F32.S32 R164, R164 ;  /* 0x000000a400a47245 */ /* 0x000fe20000201400 */
[----:B------:R-:W-:Y:S01]  /*2e00*/  FMUL.FTZ R137, R136, R163 ;  /* 0x000000a388897220 */ /* 0x000fe20000410000 */
[----:B------:R-:W-:-:S03]  /*2e10*/  I2FP.F32.S32 R161, R161 ;  /* 0x000000a100a17245 */ /* 0x000fc60000201400 */
[-C--:B------:R-:W-:Y:S01]  /*2e20*/  FMUL.FTZ R163, R162, R164.reuse ;  /* 0x000000a4a2a37220 */ /* 0x080fe20000410000 */
[----:B------:R-:W-:Y:S01]  /*2e30*/  FMUL.FTZ R137, R137, R164 ;  /* 0x000000a489897220 */ /* 0x000fe20000410000 */
[----:B------:R-:W-:Y:S02]  /*2e40*/  PRMT R164, R46, 0x7632, R164 ;  /* 0x000076322ea47816 */ /* 0x000fe400000000a4 */
[----:B------:R-:W-:Y:S02]  /*2e50*/  FFMA.FTZ R165, R136, R159, R163 ;  /* 0x0000009f88a57223 */ /* 0x000fe400000100a3 */
[----:B------:R-:W0:Y:S01]  /*2e60*/  SHFL.DOWN PT, R163, R160, 0x1, 0x1f ;  /* 0x08201f00a0a37f89 */ /* 0x000e2200000e0000 */
[----:B------:R-:W2:Y:S01]  /*2e70*/  MUFU.RCP R136, R161 ;  /* 0x000000a100887308 */ /* 0x000ea20000001000 */
[----:B------:R-:W3:Y:S01]  /*2e80*/  LDC R159, c[0x0][0x448] ;  /* 0x00011200ff9f7b82 */ /* 0x000ee20000000800 */
[----:B------:R-:W-:Y:S01]  /*2e90*/  SHF.L.U32 R164, R164, 0x10, RZ ;  /* 0x00000010a4a47819 */ /* 0x000fe200000006ff */
[----:B--2---:R-:W-:Y:S01]  /*2ea0*/  FMUL.FTZ R157, R136, R165 ;  /* 0x000000a5889d7220 */ /* 0x004fe20000410000 */
[----:B0-----:R-:W-:-:S05]  /*2eb0*/  FADD.FTZ R163, R160, R163 ;  /* 0x000000a3a0a37221 */ /* 0x001fca0000010000 */
[----:B------:R-:W0:Y:S01]  /*2ec0*/  SHFL.IDX PT, R157, R157, RZ, 0x1f ;  /* 0x00001fff9d9d7589 */ /* 0x000e2200000e0000 */
[----:B------:R-:W-:Y:S02]  /*2ed0*/  FFMA.FTZ R163, R136, R137, R163 ;  /* 0x0000008988a37223 */ /* 0x000fe400000100a3 */
[----:B------:R-:W2:Y:S03]  /*2ee0*/  @!P1 LDC.64 R136, c[0x0][0x3c0] ;  /* 0x0000f000ff889b82 */ /* 0x000ea60000000a00 */
[----:B------:R-:W3:Y:S01]  /*2ef0*/  SHFL.IDX PT, R162, R163, RZ, 0x1f ;  /* 0x00001fffa3a27589 */ /* 0x000ee200000e0000 */
[C---:B0-----:R-:W-:Y:S01]  /*2f00*/  FMUL.FTZ R160, R157.reuse, R157 ;  /* 0x0000009d9da07220 */ /* 0x041fe20000410000 */
[----:B------:R-:W-:-:S04]  /*2f10*/  FSEL R161, R157, RZ, !P2 ;  /* 0x000000ff9da17208 */ /* 0x000fc80005000000 */
[----:B------:R-:W-:Y:S01]  /*2f20*/  FSEL R160, R160, RZ, P2 ;  /* 0x000000ffa0a07208 */ /* 0x000fe20001000000 */
[----:B------:R-:W-:Y:S01]  /*2f30*/  FADD.FTZ R105, -R161, R105 ;  /* 0x00000069a1697221 */ /* 0x000fe20000010100 */
[----:B--2---:R-:W-:-:S04]  /*2f40*/  @!P1 IMAD.WIDE R136, R151, 0x4, R136 ;  /* 0x0000000497889825 */ /* 0x004fc800078e0288 */
[----:B---3--:R-:W-:Y:S01]  /*2f50*/  FFMA.FTZ R159, R162, UR12, R159 ;  /* 0x0000000ca29f7c23 */ /* 0x008fe2000801009f */
[----:B------:R-:W-:Y:S01]  /*2f60*/  PRMT R162, R26, 0x7632, R162 ;  /* 0x000076321aa27816 */ /* 0x000fe200000000a2 */
[C---:B------:R-:W-:Y:S01]  /*2f70*/  FADD.FTZ R107, -R161.reuse, R107 ;  /* 0x0000006ba16b7221 */ /* 0x040fe20000010100 */
[----:B------:R-:W-:Y:S01]  /*2f80*/  FADD.FTZ R109, -R161, R109 ;  /* 0x0000006da16d7221 */ /* 0x000fe20000010100 */
[----:B------:R-:W-:Y:S01]  /*2f90*/  FADD.FTZ R160, R159, R160 ;  /* 0x000000a09fa07221 */ /* 0x000fe20000010000 */
[----:B------:R-:W-:Y:S01]  /*2fa0*/  SHF.L.U32 R162, R162, 0x10, RZ ;  /* 0x00000010a2a27819 */ /* 0x000fe200000006ff */
[----:B------:R0:W-:Y:S01]  /*2fb0*/  @!P1 STG.E desc[UR6][R136.64], R157 ;  /* 0x0000009d88009986 */ /* 0x0001e2000c101906 */
[C---:B------:R-:W-:Y:S01]  /*2fc0*/  FADD.FTZ R111, -R161.reuse, R111 ;  /* 0x0000006fa16f7221 */ /* 0x040fe20000010100 */
[C---:B------:R-:W-:Y:S01]  /*2fd0*/  FADD.FTZ R113, -R161.reuse, R113 ;  /* 0x00000071a1717221 */ /* 0x040fe20000010100 */
[C---:B------:R-:W-:Y:S01]  /*2fe0*/  FADD.FTZ R115, -R161.reuse, R115 ;  /* 0x00000073a1737221 */ /* 0x040fe20000010100 */
[----:B------:R-:W2:Y:S01]  /*2ff0*/  MUFU.RSQ R160, R160 ;  /* 0x000000a000a07308 */ /* 0x000ea20000001400 */
[C---:B------:R-:W-:Y:S01]  /*3000*/  FADD.FTZ R117, -R161.reuse, R117 ;  /* 0x00000075a1757221 */ /* 0x040fe20000010100 */
[C---:B------:R-:W-:Y:S01]  /*3010*/  FADD.FTZ R119, -R161.reuse, R119 ;  /* 0x00000077a1777221 */ /* 0x040fe20000010100 */
[C---:B------:R-:W-:Y:S01]  /*3020*/  FADD.FTZ R121, -R161.reuse, R121 ;  /* 0x00000079a1797221 */ /* 0x040fe20000010100 */
[C---:B------:R-:W-:Y:S01]  /*3030*/  FADD.FTZ R123, -R161.reuse, R123 ;  /* 0x0000007ba17b7221 */ /* 0x040fe20000010100 */
[C---:B------:R-:W-:Y:S01]  /*3040*/  FADD.FTZ R85, -R161.reuse, R85 ;  /* 0x00000055a1557221 */ /* 0x040fe20000010100 */
[C---:B------:R-:W-:Y:S01]  /*3050*/  FADD.FTZ R87, -R161.reuse, R87 ;  /* 0x00000057a1577221 */ /* 0x040fe20000010100 */
[----:B------:R-:W-:Y:S01]  /*3060*/  FADD.FTZ R89, -R161, R89 ;  /* 0x00000059a1597221 */ /* 0x000fe20000010100 */
[----:B0-----:R-:W-:Y:S01]  /*3070*/  PRMT R136, R27, 0x7632, R136 ;  /* 0x000076321b887816 */ /* 0x001fe20000000088 */
[C---:B------:R-:W-:Y:S01]  /*3080*/  FADD.FTZ R91, -R161.reuse, R91 ;  /* 0x0000005ba15b7221 */ /* 0x040fe20000010100 */
[C---:B------:R-:W-:Y:S01]  /*3090*/  FADD.FTZ R93, -R161.reuse, R93 ;  /* 0x0000005da15d7221 */ /* 0x040fe20000010100 */
[C---:B------:R-:W-:Y:S01]  /*30a0*/  FADD.FTZ R95, -R161.reuse, R95 ;  /* 0x0000005fa15f7221 */ /* 0x040fe20000010100 */
[----:B------:R-:W-:Y:S01]  /*30b0*/  SHF.L.U32 R136, R136, 0x10, RZ ;  /* 0x0000001088887819 */ /* 0x000fe200000006ff */
        /* <DEDUP_REMOVED lines=8> */
[----:B------:R-:W-:Y:S01]  /*3140*/  FFMA.FTZ R105, R105, R162, R164 ;  /* 0x000000a269697223 */ /* 0x000fe200000100a4 */
[----:B------:R-:W-:Y:S01]  /*3150*/  PRMT R162, R47, 0x7632, R162 ;  /* 0x000076322fa27816 */ /* 0x000fe200000000a2 */
[----:B------:R-:W-:Y:S01]  /*3160*/  FMUL.FTZ R113, R160, R113 ;  /* 0x00000071a0717220 */ /* 0x000fe20000410000 */
[----:B------:R-:W-:Y:S01]  /*3170*/  PRMT R164, R50, 0x7632, R164 ;  /* 0x0000763232a47816 */ /* 0x000fe200000000a4 */
[----:B------:R-:W-:Y:S01]  /*3180*/  FMUL.FTZ R115, R160, R115 ;  /* 0x00000073a0737220 */ /* 0x000fe20000410000 */
[----:B------:R-:W-:Y:S01]  /*3190*/  SHF.L.U32 R162, R162, 0x10, RZ ;  /* 0x00000010a2a27819 */ /* 0x000fe200000006ff */
[----:B------:R-:W-:Y:S01]  /*31a0*/  FMUL.FTZ R85, R160, R85 ;  /* 0x00000055a0557220 */ /* 0x000fe20000410000 */
[----:B------:R-:W-:Y:S01]  /*31b0*/  SHF.L.U32 R164, R164, 0x10, RZ ;  /* 0x00000010a4a47819 */ /* 0x000fe200000006ff */
[C---:B------:R-:W-:Y:S01]  /*31c0*/  FMUL.FTZ R87, R160.reuse, R87 ;  /* 0x00000057a0577220 */ /* 0x040fe20000410000 */
[----:B------:R-:W-:Y:S01]  /*31d0*/  FMUL.FTZ R89, R160, R89 ;  /* 0x00000059a0597220 */ /* 0x000fe20000410000 */
[----:B------:R-:W-:Y:S01]  /*31e0*/  FFMA.FTZ R159, R107, R136, R162 ;  /* 0x000000886b9f7223 */ /* 0x000fe200000100a2 */
[----:B------:R-:W-:Y:S01]  /*31f0*/  PRMT R136, R28, 0x7632, R136 ;  /* 0x000076321c887816 */ /* 0x000fe20000000088 */
[----:B------:R-:W-:Y:S01]  /*3200*/  FMUL.FTZ R107, R160, R117 ;  /* 0x00000075a06b7220 */ /* 0x000fe20000410000 */
[----:B------:R-:W-:Y:S01]  /*3210*/  PRMT R162, R48, 0x7632, R162 ;  /* 0x0000763230a27816 */ /* 0x000fe200000000a2 */
[----:B------:R-:W-:Y:S01]  /*3220*/  FADD.FTZ R117, -R161, R84 ;  /* 0x00000054a1757221 */ /* 0x000fe20000010100 */
[----:B------:R-:W-:Y:S01]  /*3230*/  SHF.L.U32 R136, R136, 0x10, RZ ;  /* 0x0000001088887819 */ /* 0x000fe200000006ff */
[----:B------:R-:W-:Y:S01]  /*3240*/  FMUL.FTZ R91, R160, R91 ;  /* 0x0000005ba05b7220 */ /* 0x000fe20000410000 */
[----:B------:R-:W-:Y:S01]  /*3250*/  SHF.L.U32 R162, R162, 0x10, RZ ;  /* 0x00000010a2a27819 */ /* 0x000fe200000006ff */
[----:B------:R-:W-:Y:S01]  /*3260*/  FMUL.FTZ R84, R160, R117 ;  /* 0x00000075a0547220 */ /* 0x000fe20000410000 */
[----:B------:R-:W-:Y:S01]  /*3270*/  SHF.L.U32 R117, R16, 0x10, RZ ;  /* 0x0000001010757819 */ /* 0x000fe200000006ff */
[C---:B------:R-:W-:Y:S01]  /*3280*/  FMUL.FTZ R93, R160.reuse, R93 ;  /* 0x0000005da05d7220 */ /* 0x040fe20000410000 */
[C---:B------:R-:W-:Y:S01]  /*3290*/  FMUL.FTZ R95, R160.reuse, R95 ;  /* 0x0000005fa05f7220 */ /* 0x040fe20000410000 */
[----:B------:R-:W-:Y:S01]  /*32a0*/  FFMA.FTZ R109, R109, R136, R162 ;  /* 0x000000886d6d7223 */ /* 0x000fe200000100a2 */
[----:B------:R-:W-:Y:S01]  /*32b0*/  PRMT R136, R29, 0x7632, R136 ;  /* 0x000076321d887816 */ /* 0x000fe20000000088 */
[C---:B------:R-:W-:Y:S01]  /*32c0*/  FMUL.FTZ R97, R160.reuse, R97 ;  /* 0x00000061a0617220 */ /* 0x040fe20000410000 */
[----:B------:R-:W-:Y:S01]  /*32d0*/  PRMT R162, R49, 0x7632, R162 ;  /* 0x0000763231a27816 */ /* 0x000fe200000000a2 */
[----:B------:R-:W-:Y:S01]  /*32e0*/  FMUL.FTZ R99, R160, R99 ;  /* 0x00000063a0637220 */ /* 0x000fe20000410000 */
[----:B------:R-:W-:-:S02]  /*32f0*/  SHF.L.U32 R136, R136, 0x10, RZ ;  /* 0x0000001088887819 */ /* 0x000fc400000006ff */
[----:B------:R-:W-:-:S05]  /*3300*/  SHF.L.U32 R162, R162, 0x10, RZ ;  /* 0x00000010a2a27819 */ /* 0x000fca00000006ff */
[--C-:B------:R-:W-:Y:S01]  /*3310*/  FFMA.FTZ R136, R111, R136, R162.reuse ;  /* 0x000000886f887223 */ /* 0x100fe200000100a2 */
[----:B------:R-:W-:Y:S01]  /*3320*/  PRMT R162, R30, 0x7632, R162 ;  /* 0x000076321ea27816 */ /* 0x000fe200000000a2 */
[----:B------:R-:W-:Y:S01]  /*3330*/  FMUL.FTZ R111, R160, R119 ;  /* 0x00000077a06f7220 */ /* 0x000fe20000410000 */
[----:B------:R-:W-:Y:S02]  /*3340*/  SHF.L.U32 R119, R36, 0x10, RZ ;  /* 0x0000001024777819 */ /* 0x000fe400000006ff */
[----:B------:R-:W-:-:S03]  /*3350*/  SHF.L.U32 R162, R162, 0x10, RZ ;  /* 0x00000010a2a27819 */ /* 0x000fc600000006ff */
[----:B------:R-:W-:Y:S01]  /*3360*/  FFMA.FTZ R84, R84, R117, R119 ;  /* 0x0000007554547223 */ /* 0x000fe20000010077 */
[----:B------:R-:W-:Y:S01]  /*3370*/  SHF.L.U32 R119, R38, 0x10, RZ ;  /* 0x0000001026777819 */ /* 0x000fe200000006ff */
[----:B------:R-:W-:Y:S01]  /*3380*/  FFMA.FTZ R137, R113, R162, R164 ;  /* 0x000000a271897223 */ /* 0x000fe200000100a4 */
[----:B------:R-:W-:Y:S01]  /*3390*/  PRMT R162, R31, 0x7632, R162 ;  /* 0x000076321fa27816 */ /* 0x000fe200000000a2 */
[----:B------:R-:W-:Y:S01]  /*33a0*/  FMUL.FTZ R113, R160, R121 ;  /* 0x00000079a0717220 */ /* 0x000fe20000410000 */
[----:B------:R-:W-:Y:S02]  /*33b0*/  PRMT R164, R51, 0x7632, R164 ;  /* 0x0000763233a47816 */ /* 0x000fe400000000a4 */
[----:B------:R-:W-:Y:S02]  /*33c0*/  SHF.L.U32 R162, R162, 0x10, RZ ;  /* 0x00000010a2a27819 */ /* 0x000fe400000006ff */
[----:B------:R-:W-:-:S05]  /*33d0*/  SHF.L.U32 R164, R164, 0x10, RZ ;  /* 0x00000010a4a47819 */ /* 0x000fca00000006ff */
[----:B------:R-:W-:Y:S01]  /*33e0*/  FFMA.FTZ R157, R115, R162, R164 ;  /* 0x000000a2739d7223 */ /* 0x000fe200000100a4 */
[----:B------:R-:W-:Y:S01]  /*33f0*/  PRMT R162, R32, 0x7632, R162 ;  /* 0x0000763220a27816 */ /* 0x000fe200000000a2 */
[----:B------:R-:W-:Y:S01]  /*3400*/  FMUL.FTZ R115, R160, R123 ;  /* 0x0000007ba0737220 */ /* 0x000fe20000410000 */
[----:B------:R-:W-:Y:S02]  /*3410*/  PRMT R164, R52, 0x7632, R164 ;  /* 0x0000763234a47816 */ /* 0x000fe400000000a4 */
[----:B------:R-:W-:Y:S02]  /*3420*/  SHF.L.U32 R162, R162, 0x10, RZ ;  /* 0x00000010a2a27819 */ /* 0x000fe400000006ff */
[----:B------:R-:W-:Y:S02]  /*3430*/  SHF.L.U32 R164, R164, 0x10, RZ ;  /* 0x00000010a4a47819 */ /* 0x000fe400000006ff */
[----:B------:R-:W-:-:S03]  /*3440*/  SHF.L.U32 R123, R48, 0x10, RZ ;  /* 0x00000010307b7819 */ /* 0x000fc600000006ff */
[----:B------:R-:W-:Y:S01]  /*3450*/  FFMA.FTZ R107, R107, R162, R164 ;  /* 0x000000a26b6b7223 */ /* 0x000fe200000100a4 */
[----:B------:R-:W-:Y:S02]  /*3460*/  PRMT R162, R33, 0x7632, R162 ;  /* 0x0000763221a27816 */ /* 0x000fe400000000a2 */
[----:B------:R-:W-:Y:S02]  /*3470*/  PRMT R164, R53, 0x7632, R164 ;  /* 0x0000763235a47816 */ /* 0x000fe400000000a4 */
[----:B------:R-:W-:Y:S02]  /*3480*/  SHF.L.U32 R162, R162, 0x10, RZ ;  /* 0x00000010a2a27819 */ /* 0x000fe400000006ff */
[----:B------:R-:W-:-:S05]  /*3490*/  SHF.L.U32 R164, R164, 0x10, RZ ;  /* 0x00000010a4a47819 */ /* 0x000fca00000006ff */
[--C-:B------:R-:W-:Y:S01]  /*34a0*/  FFMA.FTZ R111, R111, R162, R164.reuse ;  /* 0x000000a26f6f7223 */ /* 0x100fe200000100a4 */
[----:B------:R-:W-:Y:S01]  /*34b0*/  PRMT R164, R34, 0x7632, R164 ;  /* 0x0000763222a47816 */ /* 0x000fe200000000a4 */
[----:B------:R-:W0:Y:S03]  /*34c0*/  @!P1 LDC.64 R162, c[0x0][0x3c8] ;  /* 0x0000f200ffa29b82 */ /* 0x000e260000000a00 */
[----:B------:R-:W-:-:S05]  /*34d0*/  SHF.L.U32 R164, R164, 0x10, RZ ;  /* 0x00000010a4a47819 */ /* 0x000fca00000006ff */
[----:B------:R-:W-:Y:S01]  /*34e0*/  FFMA.FTZ R113, R113, R164, R166 ;  /* 0x000000a471717223 */ /* 0x000fe200000100a6 */
[----:B------:R-:W-:Y:S02]  /*34f0*/  PRMT R164, R35, 0x7632, R164 ;  /* 0x0000763223a47816 */ /* 0x000fe400000000a4 */
[----:B------:R-:W-:Y:S02]  /*3500*/  PRMT R166, R55, 0x7632, R166 ;  /* 0x0000763237a67816 */ /* 0x000fe400000000a6 */
[----:B------:R-:W-:Y:S02]  /*3510*/  SHF.L.U32 R164, R164, 0x10, RZ ;  /* 0x00000010a4a47819 */ /* 0x000fe400000006ff */
[----:B------:R-:W-:-:S05]  /*3520*/  SHF.L.U32 R166, R166, 0x10, RZ ;  /* 0x00000010a6a67819 */ /* 0x000fca00000006ff */
[----:B------:R-:W-:Y:S01]  /*3530*/  FFMA.FTZ R115, R115, R164, R166 ;  /* 0x000000a473737223 */ /* 0x000fe200000100a6 */
[----:B------:R-:W-:Y:S02]  /*3540*/  SHF.L.U32 R164, R0, 0x10, RZ ;  /* 0x0000001000a47819 */ /* 0x000fe400000006ff */
[----:B------:R-:W-:Y:S01]  /*3550*/  SHF.L.U32 R166, R130, 0x10, RZ ;  /* 0x0000001082a67819 */ /* 0x000fe200000006ff */
[----:B0-----:R-:W-:-:S04]  /*3560*/  @!P1 IMAD.WIDE R162, R151, 0x4, R162 ;  /* 0x0000000497a29825 */ /* 0x001fc800078e02a2 */
[----:B------:R-:W-:Y:S01]  /*3570*/  FFMA.FTZ R117, R85, R164, R166 ;  /* 0x000000a455757223 */ /* 0x000fe200000100a6 */
[----:B------:R-:W-:Y:S01]  /*3580*/  FADD.FTZ R85, -R161, R86 ;  /* 0x00000056a1557221 */ /* 0x000fe20000010100 */
[----:B------:R0:W-:Y:S01]  /*3590*/  @!P1 STG.E desc[UR6][R162.64], R160 ;  /* 0x000000a0a2009986 */ /* 0x0001e2000c101906 */
[----:B------:R-:W-:Y:S01]  /*35a0*/  SHF.L.U32 R86, R17, 0x10, RZ ;  /* 0x0000001011567819 */ /* 0x000fe200000006ff */
[----:B-1----:R-:W-:-:S04]  /*35b0*/  IMAD.WIDE.U32 R166, R156, 0x10, R168 ;  /* 0x000000109ca67825 */ /* 0x002fc800078e00a8 */
[----:B------:R-:W-:Y:S01]  /*35c0*/  FMUL.FTZ R85, R160, R85 ;  /* 0x00000055a0557220 */ /* 0x000fe20000410000 */
[----:B------:R-:W-:Y:S02]  /*35d0*/  SHF.L.U32 R164, R134, 0x10, RZ ;  /* 0x0000001086a47819 */ /* 0x000fe400000006ff */
[----:B------:R-:W-:Y:S02]  /*35e0*/  F2FP.BF16.F32.PACK_AB R84, R117, R84 ;  /* 0x000000547554723e */ /* 0x000fe400000010ff */
[----:B0-----:R-:W-:Y:S02]  /*35f0*/  SHF.L.U32 R162, R37, 0x10, RZ ;  /* 0x0000001025a27819 */ /* 0x001fe400000006ff */
[----:B------:R-:W-:-:S03]  /*3600*/  SHF.L.U32 R163, R50, 0x10, RZ ;  /* 0x0000001032a37819 */ /* 0x000fc600000006ff */
[----:B------:R-:W-:Y:S01]  /*3610*/  FFMA.FTZ R85, R85, R86, R162 ;  /* 0x0000005655557223 */ /* 0x000fe200000100a2 */
[----:B------:R-:W-:Y:S02]  /*3620*/  SHF.L.U32 R162, R131, 0x10, RZ ;  /* 0x0000001083a27819 */ /* 0x000fe400000006ff */
[----:B------:R-:W-:-:S05]  /*3630*/  SHF.L.U32 R86, R132, 0x10, RZ ;  /* 0x0000001084567819 */ /* 0x000fca00000006ff */
[----:B------:R-:W-:Y:S01]  /*3640*/  FFMA.FTZ R162, R87, R162, R86 ;  /* 0x000000a257a27223 */ /* 0x000fe20000010056 */
[----:B------:R-:W-:Y:S01]  /*3650*/  FADD.FTZ R87, -R161, R88 ;  /* 0x00000058a1577221 */ /* 0x000fe20000010100 */
[----:B------:R-:W-:-:S03]  /*3660*/  SHF.L.U32 R88, R133, 0x10, RZ ;  /* 0x0000001085587819 */ /* 0x000fc600000006ff */
[----:B------:R-:W-:Y:S01]  /*3670*/  FMUL.FTZ R86, R160, R87 ;  /* 0x00000057a0567220 */ /* 0x000fe20000410000 */
[----:B------:R-:W-:Y:S01]  /*3680*/  SHF.L.U32 R87, R18, 0x10, RZ ;  /* 0x0000001012577819 */ /* 0x000fe200000006ff */
[----:B------:R-:W-:Y:S01]  /*3690*/  FFMA.FTZ R89, R89, R88, R164 ;  /* 0x0000005859597223 */ /* 0x000fe200000100a4 */
[----:B------:R-:W-:Y:S02]  /*36a0*/  SHF.L.U32 R88, R19, 0x10, RZ ;  /* 0x0000001013587819 */ /* 0x000fe400000006ff */
[----:B------:R-:W-:Y:S01]  /*36b0*/  SHF.L.U32 R164, R135, 0x10, RZ ;  /* 0x0000001087a47819 */ /* 0x000fe200000006ff */
[----:B------:R-:W-:Y:S01]  /*36c0*/  FFMA.FTZ R86, R86, R87, R119 ;  /* 0x0000005756567223 */ /* 0x000fe20000010077 */
[----:B------:R-:W-:Y:S01]  /*36d0*/  FADD.FTZ R87, -R161, R90 ;  /* 0x0000005aa1577221 */ /* 0x000fe20000010100 */
[----:B------:R-:W-:Y:S02]  /*36e0*/  SHF.L.U32 R90, R39, 0x10, RZ ;  /* 0x00000010275a7819 */ /* 0x000fe400000006ff */
[----:B------:R-:W-:Y:S01]  /*36f0*/  SHF.L.U32 R119, R40, 0x10, RZ ;  /* 0x0000001028777819 */ /* 0x000fe200000006ff */
[----:B------:R-:W-:Y:S01]  /*3700*/  FMUL.FTZ R87, R160, R87 ;  /* 0x00000057a0577220 */ /* 0x000fe20000410000 */
[----:B------:R-:W-:-:S02]  /*3710*/  F2FP.BF16.F32.PACK_AB R86, R89, R86 ;  /* 0x000000565956723e */ /* 0x000fc400000010ff */
[----:B------:R-:W-:Y:S01]  /*3720*/  F2FP.BF16.F32.PACK_AB R85, R162, R85 ;  /* 0x00000055a255723e */ /* 0x000fe200000010ff */
[----:B------:R-:W-:Y:S01]  /*3730*/  FFMA.FTZ R87, R87, R88, R90 ;  /* 0x0000005857577223 */ /* 0x000fe2000001005a */
[----:B------:R-:W-:Y:S02]  /*3740*/  SHF.L.U32 R88, R138, 0x10, RZ ;  /* 0x000000108a587819 */ /* 0x000fe400000006ff */
[----:B------:R-:W-:-:S03]  /*3750*/  SHF.L.U32 R90, R139, 0x10, RZ ;  /* 0x000000108b5a7819 */ /* 0x000fc600000006ff */
        /* <DEDUP_REMOVED lines=16> */
[----:B------:R-:W-:Y:S01]  /*3860*/  SHF.L.U32 R90, R141, 0x10, RZ ;  /* 0x000000108d5a7819 */ /* 0x000fe200000006ff */
[----:B------:R-:W-:Y:S01]  /*3870*/  FADD.FTZ R91, -R161, R96 ;  /* 0x00000060a15b7221 */ /* 0x000fe20000010100 */
[----:B------:R-:W-:-:S03]  /*3880*/  SHF.L.U32 R96, R144, 0x10, RZ ;  /* 0x0000001090607819 */ /* 0x000fc600000006ff */
[----:B------:R-:W-:Y:S01]  /*3890*/  FFMA.FTZ R95, R95, R90, R92 ;  /* 0x0000005a5f5f7223 */ /* 0x000fe2000001005c */
[----:B------:R-:W-:Y:S01]  /*38a0*/  FMUL.FTZ R90, R160, R91 ;  /* 0x0000005ba05a7220 */ /* 0x000fe20000410000 */
[----:B------:R-:W-:Y:S02]  /*38b0*/  SHF.L.U32 R91, R22, 0x10, RZ ;  /* 0x00000010165b7819 */ /* 0x000fe400000006ff */
[----:B------:R-:W-:Y:S02]  /*38c0*/  SHF.L.U32 R92, R143, 0x10, RZ ;  /* 0x000000108f5c7819 */ /* 0x000fe400000006ff */
[----:B------:R-:W-:Y:S01]  /*38d0*/  F2FP.BF16.F32.PACK_AB R89, R95, R94 ;  /* 0x0000005e5f59723e */ /* 0x000fe200000010ff */
[----:B------:R-:W-:Y:S01]  /*38e0*/  FFMA.FTZ R90, R90, R91, R119 ;  /* 0x0000005b5a5a7223 */ /* 0x000fe20000010077 */
[----:B------:R-:W-:Y:S01]  /*38f0*/  FADD.FTZ R91, -R161, R98 ;  /* 0x00000062a15b7221 */ /* 0x000fe20000010100 */
[----:B------:R-:W-:Y:S01]  /*3900*/  FFMA.FTZ R119, R97, R92, R96 ;  /* 0x0000005c61777223 */ /* 0x000fe20000010060 */
[----:B------:R-:W-:Y:S01]  /*3910*/  SHF.L.U32 R92, R23, 0x10, RZ ;  /* 0x00000010175c7819 */ /* 0x000fe200000006ff */
[----:B------:R-:W-:Y:S01]  /*3920*/  FADD.FTZ R97, -R161, R100 ;  /* 0x00000064a1617221 */ /* 0x000fe20000010100 */
[----:B------:R-:W-:Y:S01]  /*3930*/  SHF.L.U32 R96, R43, 0x10, RZ ;  /* 0x000000102b607819 */ /* 0x000fe200000006ff */
[----:B------:R-:W-:Y:S01]  /*3940*/  FMUL.FTZ R91, R160, R91 ;  /* 0x0000005ba05b7220 */ /* 0x000fe20000410000 */
[----:B------:R-:W-:-:S02]  /*3950*/  SHF.L.U32 R98, R148, 0x10, RZ ;  /* 0x0000001094627819 */ /* 0x000fc400000006ff */
[----:B------:R-:W-:Y:S01]  /*3960*/  SHF.L.U32 R100, R150, 0x10, RZ ;  /* 0x0000001096647819 */ /* 0x000fe200000006ff */
[----:B------:R-:W-:Y:S01]  /*3970*/  FFMA.FTZ R91, R91, R92, R96 ;  /* 0x0000005c5b5b7223 */ /* 0x000fe20000010060 */
[----:B------:R-:W-:Y:S02]  /*3980*/  SHF.L.U32 R92, R145, 0x10, RZ ;  /* 0x00000010915c7819 */ /* 0x000fe400000006ff */
[----:B------:R-:W-:Y:S02]  /*3990*/  SHF.L.U32 R96, R146, 0x10, RZ ;  /* 0x0000001092607819 */ /* 0x000fe400000006ff */
[----:B------:R-:W-:-:S03]  /*39a0*/  F2FP.BF16.F32.PACK_AB R90, R119, R90 ;  /* 0x0000005a775a723e */ /* 0x000fc600000010ff */
[----:B------:R-:W-:Y:S01]  /*39b0*/  FFMA.FTZ R121, R99, R92, R96 ;  /* 0x0000005c63797223 */ /* 0x000fe20000010060 */
[----:B------:R-:W-:Y:S01]  /*39c0*/  FMUL.FTZ R92, R160, R97 ;  /* 0x00000061a05c7220 */ /* 0x000fe20000410000 */
[----:B------:R-:W-:Y:S02]  /*39d0*/  SHF.L.U32 R97, R24, 0x10, RZ ;  /* 0x0000001018617819 */ /* 0x000fe400000006ff */
[----:B------:R-:W-:Y:S02]  /*39e0*/  SHF.L.U32 R99, R44, 0x10, RZ ;  /* 0x000000102c637819 */ /* 0x000fe400000006ff */
[----:B------:R-:W-:Y:S02]  /*39f0*/  SHF.L.U32 R96, R147, 0x10, RZ ;  /* 0x0000001093607819 */ /* 0x000fe400000006ff */
[----:B------:R-:W-:Y:S01]  /*3a00*/  F2FP.BF16.F32.PACK_AB R91, R121, R91 ;  /* 0x0000005b795b723e */ /* 0x000fe200000010ff */
[----:B------:R-:W-:Y:S01]  /*3a10*/  FFMA.FTZ R92, R92, R97, R99 ;  /* 0x000000615c5c7223 */ /* 0x000fe20000010063 */
[----:B------:R-:W-:Y:S01]  /*3a20*/  FMUL.FTZ R97, R160, R101 ;  /* 0x00000065a0617220 */ /* 0x000fe20000410000 */
[----:B------:R-:W-:Y:S01]  /*3a30*/  FADD.FTZ R99, -R161, R102 ;  /* 0x00000066a1637221 */ /* 0x000fe20000010100 */
[----:B------:R-:W-:-:S02]  /*3a40*/  SHF.L.U32 R101, R45, 0x10, RZ ;  /* 0x000000102d657819 */ /* 0x000fc400000006ff */
[----:B------:R-:W-:Y:S01]  /*3a50*/  FFMA.FTZ R97, R97, R96, R98 ;  /* 0x0000006061617223 */ /* 0x000fe20000010062 */
[----:B------:R-:W-:Y:S01]  /*3a60*/  FMUL.FTZ R98, R160, R99 ;  /* 0x00000063a0627220 */ /* 0x000fe20000410000 */
[----:B------:R-:W-:Y:S02]  /*3a70*/  SHF.L.U32 R99, R25, 0x10, RZ ;  /* 0x0000001019637819 */ /* 0x000fe400000006ff */
[----:B------:R-:W-:Y:S02]  /*3a80*/  SHF.L.U32 R96, R149, 0x10, RZ ;  /* 0x0000001095607819 */ /* 0x000fe400000006ff */
[----:B------:R-:W-:Y:S01]  /*3a90*/  SHF.L.U32 R102, R49, 0x10, RZ ;  /* 0x0000001031667819 */ /* 0x000fe200000006ff */
[----:B------:R-:W-:Y:S01]  /*3aa0*/  FFMA.FTZ R98, R98, R99, R101 ;  /* 0x0000006362627223 */ /* 0x000fe20000010065 */
[----:B------:R-:W-:Y:S01]  /*3ab0*/  FMUL.FTZ R99, R160, R103 ;  /* 0x00000067a0637220 */ /* 0x000fe20000410000 */
[----:B------:R-:W-:Y:S01]  /*3ac0*/  FADD.FTZ R101, -R161, R104 ;  /* 0x00000068a1657221 */ /* 0x000fe20000010100 */
[----:B------:R-:W-:-:S02]  /*3ad0*/  SHF.L.U32 R104, R26, 0x10, RZ ;  /* 0x000000101a687819 */ /* 0x000fc400000006ff */
[----:B------:R-:W-:Y:S01]  /*3ae0*/  FFMA.FTZ R99, R99, R96, R100 ;  /* 0x0000006063637223 */ /* 0x000fe20000010064 */
[----:B------:R-:W-:Y:S01]  /*3af0*/  SHF.L.U32 R96, R46, 0x10, RZ ;  /* 0x000000102e607819 */ /* 0x000fe200000006ff */
[C---:B------:R-:W-:Y:S01]  /*3b00*/  FMUL.FTZ R101, R160.reuse, R101 ;  /* 0x00000065a0657220 */ /* 0x040fe20000410000 */
[----:B------:R-:W-:Y:S02]  /*3b10*/  SHF.L.U32 R100, R47, 0x10, RZ ;  /* 0x000000102f647819 */ /* 0x000fe400000006ff */
[----:B------:R-:W-:Y:S01]  /*3b20*/  F2FP.BF16.F32.PACK_AB R93, R99, R98 ;  /* 0x00000062635d723e */ /* 0x000fe200000010ff */
[----:B------:R-:W-:Y:S01]  /*3b30*/  FFMA.FTZ R104, R101, R104, R96 ;  /* 0x0000006865687223 */ /* 0x000fe20000010060 */
[----:B------:R-:W-:Y:S01]  /*3b40*/  FADD.FTZ R101, -R161, R106 ;  /* 0x0000006aa1657221 */ /* 0x000fe20000010100 */
[----:B------:R-:W-:Y:S02]  /*3b50*/  SHF.L.U32 R96, R27, 0x10, RZ ;  /* 0x000000101b607819 */ /* 0x000fe400000006ff */
[----:B------:R-:W-:Y:S01]  /*3b60*/  F2FP.BF16.F32.PACK_AB R92, R97, R92 ;  /* 0x0000005c615c723e */ /* 0x000fe200000010ff */
[----:B------:R-:W-:Y:S01]  /*3b70*/  FMUL.FTZ R101, R160, R101 ;  /* 0x00000065a0657220 */ /* 0x000fe20000410000 */
[----:B------:R-:W-:-:S02]  /*3b80*/  F2FP.BF16.F32.PACK_AB R94, R105, R104 ;  /* 0x00000068695e723e */ /* 0x000fc400000010ff */
[----:B------:R-:W0:Y:S01]  /*3b90*/  LDC.64 R104, c[0x0][0x380] ;  /* 0x0000e000ff687b82 */ /* 0x000e220000000a00 */
[----:B------:R-:W-:Y:S01]  /*3ba0*/  FFMA.FTZ R103, R101, R96, R100 ;  /* 0x0000006065677223 */ /* 0x000fe20000010064 */
[----:B------:R-:W-:Y:S01]  /*3bb0*/  FADD.FTZ R101, -R161, R108 ;  /* 0x0000006ca1657221 */ /* 0x000fe20000010100 */
[----:B------:R-:W-:-:S03]  /*3bc0*/  SHF.L.U32 R100, R29, 0x10, RZ ;  /* 0x000000101d647819 */ /* 0x000fc600000006ff */
[----:B------:R-:W-:Y:S01]  /*3bd0*/  FMUL.FTZ R96, R160, R101 ;  /* 0x00000065a0607220 */ /* 0x000fe20000410000 */
[----:B------:R-:W-:Y:S02]  /*3be0*/  SHF.L.U32 R101, R28, 0x10, RZ ;  /* 0x000000101c657819 */ /* 0x000fe400000006ff */
[----:B------:R-:W-:-:S03]  /*3bf0*/  F2FP.BF16.F32.PACK_AB R95, R159, R103 ;  /* 0x000000679f5f723e */ /* 0x000fc600000010ff */
[----:B------:R-:W-:Y:S01]  /*3c00*/  FFMA.FTZ R96, R96, R101, R123 ;  /* 0x0000006560607223 */ /* 0x000fe2000001007b */
[C---:B------:R-:W-:Y:S01]  /*3c10*/  FADD.FTZ R101, -R161.reuse, R110 ;  /* 0x0000006ea1657221 */ /* 0x040fe20000010100 */
[----:B------:R-:W-:-:S03]  /*3c20*/  FADD.FTZ R123, -R161, R112 ;  /* 0x00000070a17b7221 */ /* 0x000fc60000010100 */
[----:B------:R-:W-:Y:S01]  /*3c30*/  FMUL.FTZ R101, R160, R101 ;  /* 0x00000065a0657220 */ /* 0x000fe20000410000 */
[----:B------:R-:W-:-:S03]  /*3c40*/  F2FP.BF16.F32.PACK_AB R96, R109, R96 ;  /* 0x000000606d60723e */ /* 0x000fc600000010ff */
[----:B------:R-:W-:Y:S01]  /*3c50*/  FFMA.FTZ R101, R101, R100, R102 ;  /* 0x0000006465657223 */ /* 0x000fe20000010066 */
[----:B------:R-:W-:Y:S01]  /*3c60*/  FMUL.FTZ R102, R160, R123 ;  /* 0x0000007ba0667220 */ /* 0x000fe20000410000 */
[----:B------:R-:W-:Y:S02]  /*3c70*/  SHF.L.U32 R123, R30, 0x10, RZ ;  /* 0x000000101e7b7819 */ /* 0x000fe400000006ff */
[----:B0-----:R-:W-:Y:S02]  /*3c80*/  IADD3 R151, PT, PT, R151, R104, RZ ;  /* 0x0000006897977210 */ /* 0x001fe40007ffe0ff */
[----:B------:R-:W-:Y:S01]  /*3c90*/  F2FP.BF16.F32.PACK_AB R97, R136, R101 ;  /* 0x000000658861723e */ /* 0x000fe200000010ff */
[----:B------:R-:W-:Y:S01]  /*3ca0*/  FFMA.FTZ R102, R102, R123, R163 ;  /* 0x0000007b66667223 */ /* 0x000fe200000100a3 */
[----:B------:R-:W-:Y:S01]  /*3cb0*/  FADD.FTZ R123, -R161, R114 ;  /* 0x00000072a17b7221 */ /* 0x000fe20000010100 */
[----:B------:R-:W-:Y:S02]  /*3cc0*/  SHF.L.U32 R163, R51, 0x10, RZ ;  /* 0x0000001033a37819 */ /* 0x000fe400000006ff */
[----:B------:R-:W-:Y:S01]  /*3cd0*/  ISETP.GE.AND P1, PT, R151, R105, PT ;  /* 0x000000699700720c */ /* 0x000fe20003f26270 */
[----:B------:R-:W-:Y:S01]  /*3ce0*/  FMUL.FTZ R110, R160, R123 ;  /* 0x0000007ba06e7220 */ /* 0x000fe20000410000 */
[----:B------:R-:W-:-:S02]  /*3cf0*/  SHF.L.U32 R123, R31, 0x10, RZ ;  /* 0x000000101f7b7819 */ /* 0x000fc400000006ff */
[----:B------:R-:W-:-:S03]  /*3d00*/  F2FP.BF16.F32.PACK_AB R98, R137, R102 ;  /* 0x000000668962723e */ /* 0x000fc600000010ff */
[----:B------:R-:W-:Y:S01]  /*3d10*/  FFMA.FTZ R110, R110, R123, R163 ;  /* 0x0000007b6e6e7223 */ /* 0x000fe200000100a3 */
[----:B------:R-:W-:Y:S01]  /*3d20*/  FADD.FTZ R123, -R161, R116 ;  /* 0x00000074a17b7221 */ /* 0x000fe20000010100 */
[----:B------:R-:W-:-:S03]  /*3d30*/  SHF.L.U32 R163, R52, 0x10, RZ ;  /* 0x0000001034a37819 */ /* 0x000fc600000006ff */
[----:B------:R-:W-:Y:S01]  /*3d40*/  FMUL.FTZ R100, R160, R123 ;  /* 0x0000007ba0647220 */ /* 0x000fe20000410000 */
[----:B------:R-:W-:Y:S02]  /*3d50*/  SHF.L.U32 R123, R32, 0x10, RZ ;  /* 0x00000010207b7819 */ /* 0x000fe400000006ff */
        /* <DEDUP_REMOVED lines=9> */
[----:B------:R-:W-:Y:S01]  /*3df0*/  FADD.FTZ R163, -R161, R122 ;  /* 0x0000007aa1a37221 */ /* 0x000fe20000010100 */
[----:B------:R-:W-:Y:S02]  /*3e00*/  SHF.L.U32 R161, R54, 0x10, RZ ;  /* 0x0000001036a17819 */ /* 0x000fe400000006ff */
[----:B------:R-:W-:Y:S01]  /*3e10*/  FMUL.FTZ R108, R160, R123 ;  /* 0x0000007ba06c7220 */ /* 0x000fe20000410000 */
[----:B------:R-:W-:Y:S01]  /*3e20*/  SHF.L.U32 R123, R34, 0x10, RZ ;  /* 0x00000010227b7819 */ /* 0x000fe200000006ff */
[----:B------:R-:W-:Y:S01]  /*3e30*/  FMUL.FTZ R112, R160, R163 ;  /* 0x000000a3a0707220 */ /* 0x000fe20000410000 */
[----:B------:R-:W-:-:S03]  /*3e40*/  F2FP.BF16.F32.PACK_AB R101, R111, R106 ;  /* 0x0000006a6f65723e */ /* 0x000fc600000010ff */
[----:B------:R-:W-:Y:S01]  /*3e50*/  FFMA.FTZ R108, R108, R123, R161 ;  /* 0x0000007b6c6c7223 */ /* 0x000fe200000100a1 */
[----:B------:R-:W-:Y:S02]  /*3e60*/  SHF.L.U32 R123, R35, 0x10, RZ ;  /* 0x00000010237b7819 */ /* 0x000fe400000006ff */
[----:B------:R-:W-:Y:S02]  /*3e70*/  SHF.L.U32 R161, R55, 0x10, RZ ;  /* 0x0000001037a17819 */ /* 0x000fe400000006ff */
[----:B------:R-:W-:-:S03]  /*3e80*/  F2FP.BF16.F32.PACK_AB R102, R113, R108 ;  /* 0x0000006c7166723e */ /* 0x000fc600000010ff */
[----:B------:R-:W-:Y:S01]  /*3e90*/  FFMA.FTZ R112, R112, R123, R161 ;  /* 0x0000007b70707223 */ /* 0x000fe200000100a1 */
[----:B------:R-:W-:-:S04]  /*3ea0*/  IMAD.WIDE.U32 R122, R153, 0x10, R168 ;  /* 0x00000010997a7825 */ /* 0x000fc800078e00a8 */
[--C-:B------:R-:W-:Y:S01]  /*3eb0*/  IMAD.WIDE.U32 R160, R154, 0x10, R168.reuse ;  /* 0x000000109aa07825 */ /* 0x100fe200078e00a8 */
[----:B------:R-:W-:Y:S01]  /*3ec0*/  F2FP.BF16.F32.PACK_AB R103, R115, R112 ;  /* 0x000000707367723e */ /* 0x000fe200000010ff */
[----:B------:R0:W-:Y:S02]  /*3ed0*/  STG.E.128 desc[UR6][R122.64], R84 ;  /* 0x000000547a007986 */ /* 0x0001e4000c101d06 */
[--C-:B------:R-:W-:Y:S02]  /*3ee0*/  IMAD.WIDE.U32 R154, R155, 0x10, R168.reuse ;  /* 0x000000109b9a7825 */ /* 0x100fe400078e00a8 */
[----:B------:R0:W-:Y:S02]  /*3ef0*/  STG.E.128 desc[UR6][R160.64], R88 ;  /* 0x00000058a0007986 */ /* 0x0001e4000c101d06 */
[----:B------:R-:W-:Y:S02]  /*3f00*/  IMAD.WIDE.U32 R168, R158, 0x10, R168 ;  /* 0x000000109ea87825 */ /* 0x000fe400078e00a8 */
[----:B------:R0:W-:Y:S04]  /*3f10*/  STG.E.128 desc[UR6][R154.64], R92 ;  /* 0x0000005c9a007986 */ /* 0x0001e8000c101d06 */
[----:B------:R0:W-:Y:S04]  /*3f20*/  STG.E.128 desc[UR6][R166.64], R96 ;  /* 0x00000060a6007986 */ /* 0x0001e8000c101d06 */
[----:B------:R0:W-:Y:S01]  /*3f30*/  STG.E.128 desc[UR6][R168.64], R100 ;  /* 0x00000064a8007986 */ /* 0x0001e2000c101d06 */
[----:B------:R-:W-:Y:S05]  /*3f40*/  @!P1 BRA `(.L_x_10258) ;  /* 0xffffffc400d49947 */ /* 0x000fea000383ffff */
[----:B------:R-:W-:Y:S05]  /*3f50*/  EXIT ;  /* 0x000000000000794d */ /* 0x000fea0003800000 */
.L_x_10259:
        /* <DEDUP_REMOVED lines=10> */
.L_x_34033:


//--------------------- .text._ZN10layer_norm13ln_fwd_kernelINS_13Kernel_traitsI13__nv_bfloat16S2_fS2_fjLj5120ELj1ELj1ELj4ELj16ENS_18Kernel_traits_baseILj5120ES2_S2_fS2_fjLj128EEEEELb0ELb1ELb1ELb0EEEvNS_9FwdParamsE --------------------------
	.section	.text._ZN10layer_norm13ln_fwd_kernelINS_13Kernel_traitsI13__nv_bfloat16S2_fS2_fjLj5120ELj1ELj1ELj4ELj16ENS_18Kernel_traits_baseILj5120ES2_S2_fS2_fjLj128EEEEELb0ELb1ELb1ELb0EEEvNS_9FwdParamsE,"ax",@progbits
	.align	128
        .global         _ZN10layer_norm13ln_fwd_kernelINS_13Kernel_traitsI13__nv_bfloat16S2_fS2_fjLj5120ELj1ELj1ELj4ELj16ENS_18Kernel_traits_baseILj5120ES2_S2_fS2_fjLj128EEEEELb0ELb1ELb1ELb0EEEvNS_9FwdParamsE
        .type           _ZN10layer_norm13ln_fwd_kernelINS_13Kernel_traitsI13__nv_bfloat16S2_fS2_fjLj5120ELj1ELj1ELj4ELj16ENS_18Kernel_traits_baseILj5120ES2_S2_fS2_fjLj128EEEEELb0ELb1ELb1ELb0EEEvNS_9FwdParamsE,@function
        .size           _ZN10layer_norm13ln_fwd_kernelINS_13Kernel_traitsI13__nv_bfloat16S2_fS2_fjLj5120ELj1ELj1ELj4ELj16ENS_18Kernel_traits_baseILj5120ES2_S2_fS2_fjLj128EEEEELb0ELb1ELb1ELb0EEEvNS_9FwdParamsE,(.L_x_34034 - _ZN10layer_norm13ln_fwd_kernelINS_13Kernel_traitsI13__nv_bfloat16S2_fS2_fjLj5120ELj1ELj1ELj4ELj16ENS_18Kernel_traits_baseILj5120ES2_S2_fS2_fjLj128EEEEELb0ELb1ELb1ELb0EEEvNS_9FwdParamsE)
        .other          _ZN10layer_norm13ln_fwd_kernelINS_13Kernel_traitsI13__nv_bfloat16S2_fS2_fjLj5120ELj1ELj1ELj4ELj16ENS_18Kernel_traits_baseILj5120ES2_S2_fS2_fjLj128EEEEELb0ELb1ELb1ELb0EEEvNS_9FwdParamsE,@"STO_CUDA_ENTRY STV_DEFAULT"
_ZN10layer_norm13ln_fwd_kernelINS_13Kernel_traitsI13__nv_bfloat16S2_fS2_fjLj5120ELj1ELj1ELj4ELj16ENS_18Kernel_traits_baseILj5120ES2_S2_fS2_fjLj128EEEEELb0ELb1ELb1ELb0EEEvNS_9FwdParamsE:
.text._ZN10layer_norm13ln_fwd_kernelINS_13Kernel_traitsI13__nv_bfloat16S2_fS2_fjLj5120ELj1ELj1ELj4ELj16ENS_18Kernel_traits_baseILj5120ES2_S2_fS2_fjLj128EEEEELb0ELb1ELb1ELb0EEEvNS_9FwdParamsE:
        /* <DEDUP_REMOVED lines=74> */
.L_x_10261:
        /* <DEDUP_REMOVED lines=12> */
[----:B------:R-:W-:-:S03]  /*0560*/  @P0 LOP3.LUT R75, R75, 0x80, RZ, 0xfc, !PT ;  /* 0x000000804b4b0812 */ /* 0x000fc600078efcff */
[----:B------:R-:W-:Y:S01]  /*0570*/  HFMA2 R42, -RZ, RZ, 0, 0 ;  /* 0x00000000ff2a7431 */ /* 0x000fe200000001ff */
[----:B------:R-:W5:Y:S02]  /*0580*/  @P0 LDG.E.128 R124, desc[UR6][R16.64] ;  /* 0x00000006107c0981 */ /* 0x000f64000c1e1d00 */
[----:B------:R-:W1:Y:S01]  /*0590*/  @P2 LDC.64 R66, c[0x0][0x3e8] ;  /* 0x0000fa00ff422b82 */ /* 0x000e620000000a00 */
[----:B--2---:R-:W-:-:S04]  /*05a0*/  @P1 IMAD.WIDE.U32 R60, R75, 0x10, R40 ;  /* 0x000000104b3c1825 */ /* 0x004fc800078e0028 */
[----:B------:R-:W-:Y:S01]  /*05b0*/  HFMA2 R6, -RZ, RZ, 0, 0 ;  /* 0x00000000ff067431 */ /* 0x000fe200000001ff */
[----:B------:R2:W5:Y:S04]  /*05c0*/  @P0 LDG.E.128 R8, desc[UR6][R28.64] ;  /* 0x000000061c080981 */ /* 0x000568000c1e1d00 */
[----:B------:R-:W5:Y:S01]  /*05d0*/  @P1 LDG.E.128 R12, desc[UR6][R60.64] ;  /* 0x000000063c0c1981 */ /* 0x000f62000c1e1d00 */
[----:B------:R-:W4:Y:S01]  /*05e0*/  @P3 LDC.64 R68, c[0x0][0x3d0] ;  /* 0x0000f400ff443b82 */ /* 0x000f220000000a00 */
[C---:B---3--:R-:W-:Y:S01]  /*05f0*/  @P1 IMAD.WIDE.U32 R62, R75.reuse, 0x10, R62 ;  /* 0x000000104b3e1825 */ /* 0x048fe200078e003e */
[----:B------:R-:W-:-:S04]  /*0600*/  @P1 IADD3 R75, PT, PT, R75, 0x80, RZ ;  /* 0x000000804b4b1810 */ /* 0x000fc80007ffe0ff */
[----:B------:R-:W5:Y:S02]  /*0610*/  @P1 LDG.E.128 R20, desc[UR6][R62.64] ;  /* 0x000000063e141981 */ /* 0x000f64000c1e1d00 */
[----:B------:R-:W3:Y:S01]  /*0620*/  @P3 LDC.64 R70, c[0x0][0x3e8] ;  /* 0x0000fa00ff463b82 */ /* 0x000ee20000000a00 */
[----:B0-----:R-:W-:-:S05]  /*0630*/  @P2 IMAD.WIDE.U32 R64, R75, 0x10, R64 ;  /* 0x000000104b402825 */ /* 0x001fca00078e0040 */
[----:B------:R-:W5:Y:S02]  /*0640*/  @P2 LDG.E.128 R24, desc[UR6][R64.64] ;  /* 0x0000000640182981 */ /* 0x000f64000c1e1d00 */
[----:B------:R-:W0:Y:S01]  /*0650*/  @P4 LDC.64 R2, c[0x0][0x3d0] ;  /* 0x0000f400ff024b82 */ /* 0x000e220000000a00 */
[C---:B-1----:R-:W-:Y:S01]  /*0660*/  @P2 IMAD.WIDE.U32 R66, R75.reuse, 0x10, R66 ;  /* 0x000000104b422825 */ /* 0x042fe200078e0042 */
[----:B------:R-:W-:-:S04]  /*0670*/  @P2 IADD3 R75, PT, PT, R75, 0x80, RZ ;  /* 0x000000804b4b2810 */ /* 0x000fc80007ffe0ff */
[----:B------:R-:W5:Y:S01]  /*0680*/  @P2 LDG.E.128 R32, desc[UR6][R66.64] ;  /* 0x0000000642202981 */ /* 0x000f62000c1e1d00 */
[C---:B----4-:R-:W-:Y:S01]  /*0690*/  @P3 IMAD.WIDE.U32 R68, R75.reuse, 0x10, R68 ;  /* 0x000000104b443825 */ /* 0x050fe200078e0044 */
[----:B------:R-:W1:Y:S04]  /*06a0*/  @P4 LDC.64 R4, c[0x0][0x3e8] ;  /* 0x0000fa00ff044b82 */ /* 0x000e680000000a00 */
[----:B------:R-:W5:Y:S01]  /*06b0*/  @P3 LDG.E.128 R36, desc[UR6][R68.64] ;  /* 0x0000000644243981 */ /* 0x000f62000c1e1d00 */
[C---:B---3--:R-:W-:Y:S01]  /*06c0*/  @P3 IMAD.WIDE.U32 R70, R75.reuse, 0x10, R70 ;  /* 0x000000104b463825 */ /* 0x048fe200078e0046 */
[----:B------:R-:W-:-:S04]  /*06d0*/  @P3 IADD3 R75, PT, PT, R75, 0x80, RZ ;  /* 0x000000804b4b3810 */ /* 0x000fc80007ffe0ff */
[----:B------:R-:W5:Y:S01]  /*06e0*/  @P3 LDG.E.128 R44, desc[UR6][R70.64] ;  /* 0x00000006462c3981 */ /* 0x000f62000c1e1d00 */
[----:B0-----:R-:W-:-:S05]  /*06f0*/  @P4 IMAD.WIDE.U32 R2, R75, 0x10, R2 ;  /* 0x000000104b024825 */ /* 0x001fca00078e0002 */
[----:B------:R-:W5:Y:S01]  /*0700*/  @P4 LDG.E.128 R48, desc[UR6][R2.64] ;  /* 0x0000000602304981 */ /* 0x000f62000c1e1d00 */
[----:B-1----:R-:W-:Y:S01]  /*0710*/  @P4 IMAD.WIDE.U32 R4, R75, 0x10, R4 ;  /* 0x000000104b044825 */ /* 0x002fe200078e0004 */
[----:B------:R-:W-:Y:S02]  /*0720*/  CS2R R40, SRZ ;  /* 0x0000000000287805 */ /* 0x000fe4000001ff00 */
[----:B--2---:R-:W-:Y:S02]  /*0730*/  CS2R R28, SRZ ;  /* 0x00000000001c7805 */ /* 0x004fe4000001ff00 */
[----:B------:R-:W-:Y:S01]  /*0740*/  MOV R18, RZ ;  /* 0x000000ff00127202 */ /* 0x000fe20000000f00 */
[----:B------:R-:W-:Y:S01]  /*0750*/  IMAD.MOV.U32 R30, RZ, RZ, RZ ;  /* 0x000000ffff1e7224 */ /* 0x000fe200078e00ff */
[----:B------:R0:W5:Y:S01]  /*0760*/  @P4 LDG.E.128 R56, desc[UR6][R4.64] ;  /* 0x0000000604384981 */ /* 0x000162000c1e1d00 */
[----:B------:R-:W-:Y:S02]  /*0770*/  CS2R R16, SRZ ;  /* 0x0000000000107805 */ /* 0x000fe4000001ff00 */
[----:B------:R-:W-:-:S02]  /*0780*/  @P4 CS2R R54, SRZ ;  /* 0x0000000000364805 */ /* 0x000fc4000001ff00 */
[----:B------:R-:W-:Y:S02]  /*0790*/  @P4 CS2R R52, SRZ ;  /* 0x0000000000344805 */ /* 0x000fe4000001ff00 */
[----:B------:R-:W-:Y:S02]  /*07a0*/  @P0 MOV R7, RZ ;  /* 0x000000ff00070202 */ /* 0x000fe40000000f00 */
[----:B------:R-:W-:Y:S02]  /*07b0*/  @P1 MOV R19, RZ ;  /* 0x000000ff00131202 */ /* 0x000fe40000000f00 */
[----:B------:R-:W-:Y:S02]  /*07c0*/  @P2 MOV R31, RZ ;  /* 0x000000ff001f2202 */ /* 0x000fe40000000f00 */
[----:B0-----:R-:W-:Y:S02]  /*07d0*/  CS2R R4, SRZ ;  /* 0x0000000000047805 */ /* 0x001fe4000001ff00 */
[----:B------:R-:W-:-:S07]  /*07e0*/  @P3 MOV R43, RZ ;  /* 0x000000ff002b3202 */ /* 0x000fce0000000f00 */
.L_x_10262:
[----:B------:R-:W-:Y:S05]  /*07f0*/  BSYNC.RECONVERGENT B0 ;  /* 0x0000000000007941 */ /* 0x000fea0003800200 */
.L_x_10260:
[----:B------:R-:W0:Y:S02]  /*0800*/  LDCU UR4, c[0x0][0x384] ;  /* 0x00007080ff0477ac */ /* 0x000e240008000800 */
[----:B0-----:R-:W-:-:S13]  /*0810*/  ISETP.GE.AND P0, PT, R117, UR4, PT ;  /* 0x0000000475007c0c */ /* 0x001fda000bf06270 */
[----:B------:R-:W-:Y:S05]  /*0820*/  @P0 EXIT ;  /* 0x000000000000094d */ /* 0x000fea0003800000 */
[----:B------:R-:W-:Y:S01]  /*0830*/  SHF.R.S32.HI R73, RZ, 0x3, R73 ;  /* 0x00000003ff497819 */ /* 0x000fe20000011449 */
[----:B------:R-:W-:Y:S01]  /*0840*/  UPLOP3.LUT UP1, UPT, UPT, UPT, UPT, 0x40, 0x4 ;  /* 0x000000000004789c */ /* 0x000fe20003f2e870 */
[----:B-----5:R-:W-:Y:S01]  /*0850*/  PRMT R136, R55, 0x7632, R136 ;  /* 0x0000763237887816 */ /* 0x020fe20000000088 */
[----:B------:R-:W0:Y:S01]  /*0860*/  LDCU UR12, c[0x0][0x40c] ;  /* 0x00008180ff0c77ac */ /* 0x000e220008000800 */
[C---:B------:R-:W-:Y:S02]  /*0870*/  LOP3.LUT R3, R73.reuse, 0x7f, RZ, 0xc0, !PT ;  /* 0x0000007f49037812 */ /* 0x040fe400078ec0ff */
[----:B------:R-:W-:Y:S01]  /*0880*/  SHF.L.U32 R73, R73, 0x1, RZ ;  /* 0x0000000149497819 */ /* 0x000fe200000006ff */
[----:B------:R-:W1:Y:S01]  /*0890*/  LDCU.U8 UR10, c[0x0][0x410] ;  /* 0x00008200ff0a77ac */ /* 0x000e620008000000 */
[----:B------:R-:W-:Y:S01]  /*08a0*/  PRMT R138, R51, 0x7632, R138 ;  /* 0x00007632338a7816 */ /* 0x000fe2000000008a */
[----:B------:R-:W-:Y:S01]  /*08b0*/  IMAD R0, R0, -0x20, R3 ;  /* 0xffffffe000007824 */ /* 0x000fe200078e0203 */
[----:B------:R-:W-:Y:S01]  /*08c0*/  VIADDMNMX R3, R3, -R72, RZ, !PT ;  /* 0x8000004803037246 */ /* 0x000fe200078001ff */
[----:B------:R-:W2:Y:S01]  /*08d0*/  LDCU UR11, c[0x0][0x400] ;  /* 0x00008000ff0b77ac */ /* 0x000ea20008000800 */
[----:B------:R-:W-:-:S02]  /*08e0*/  LOP3.LUT R118, R73, 0xffffff00, RZ, 0xc0, !PT ;  /* 0xffffff0049767812 */ /* 0x000fc400078ec0ff */
[----:B------:R-:W-:Y:S01]  /*08f0*/  VIMNMX R3, PT, PT, R3, 0x20, PT ;  /* 0x0000002003037848 */ /* 0x000fe20003fe0100 */
[----:B------:R-:W3:Y:S01]  /*0900*/  LDCU.64 UR8, c[0x0][0x3a0] ;  /* 0x00007400ff0877ac */ /* 0x000ee20008000a00 */
[----:B------:R-:W-:Y:S02]  /*0910*/  VIMNMX R0, PT, PT, RZ, R0, !PT ;  /* 0x00000000ff007248 */ /* 0x000fe40007fe0100 */
[----:B------:R-:W-:Y:S02]  /*0920*/  LEA R3, R3, R118, 0x3 ;  /* 0x0000007603037211 */ /* 0x000fe400078e18ff */
[----:B------:R-:W-:Y:S02]  /*0930*/  VIMNMX R61, PT, PT, R0, 0x20, PT ;  /* 0x00000020003d7848 */ /* 0x000fe40003fe0100 */
[----:B------:R-:W-:Y:S02]  /*0940*/  I2FP.F32.U32 R3, R3 ;  /* 0x0000000300037245 */ /* 0x000fe40000201000 */
[----:B------:R-:W-:Y:S01]  /*0950*/  PRMT R139, R54, 0x7632, R139 ;  /* 0x00007632368b7816 */ /* 0x000fe2000000008b */
[----:B------:R-:W-:Y:S01]  /*0960*/  IMAD R118, R61, 0x8, R118 ;  /* 0x000000083d767824 */ /* 0x000fe200078e0276 */
[----:B------:R4:W0:Y:S01]  /*0970*/  MUFU.RCP R119, R3 ;  /* 0x0000000300777308 */ /* 0x0008220000001000 */
        /* <DEDUP_REMOVED lines=57> */
.L_x_10298:
[----:B------:R-:W0:Y:S08]  /*0d10*/  LDC.64 R2, c[0x0][0x3f0] ;  /* 0x0000fc00ff027b82 */ /* 0x000e300000000a00 */
[----:B------:R-:W1:Y:S08]  /*0d20*/  LDC R134, c[0x0][0x388] ;  /* 0x0000e200ff867b82 */ /* 0x000e700000000800 */
[----:B------:R-:W2:Y:S01]  /*0d30*/  LDC.64 R112, c[0x0][0x3f8] ;  /* 0x0000fe00ff707b82 */ /* 0x000ea20000000a00 */
[----:B0-----:R-:W-:-:S05]  /*0d40*/  IMAD.WIDE R2, R117, 0x4, R2 ;  /* 0x0000000475027825 */ /* 0x001fca00078e0202 */
[----:B------:R-:W3:Y:S01]  /*0d50*/  LDG.E R0, desc[UR6][R2.64] ;  /* 0x0000000602007981 */ /* 0x000ee2000c1e1900 */
[----:B------:R-:W0:Y:S01]  /*0d60*/  S2R R114, SR_TID.X ;  /* 0x0000000000727919 */ /* 0x000e220000002100 */
[----:B------:R-:W-:Y:S01]  /*0d70*/  ISETP.GE.U32.AND P0, PT, R116, 0x80, PT ;  /* 0x000000807400780c */ /* 0x000fe20003f06070 */
[----:B--2---:R-:W-:Y:S01]  /*0d80*/  IMAD.WIDE R112, R117, 0x4, R112 ;  /* 0x0000000475707825 */ /* 0x004fe200078e0270 */
[----:B------:R-:W-:Y:S04]  /*0d90*/  BSSY.RECONVERGENT B0, `(.L_x_10263) ;  /* 0x0000086000007945 */ /* 0x000fe80003800200 */
[----:B------:R2:W5:Y:S02]  /*0da0*/  LDG.E R115, desc[UR6][R112.64] ;  /* 0x0000000670737981 */ /* 0x000564000c1e1900 */
[----:B--2---:R-:W-:Y:S01]  /*0db0*/  HFMA2 R112, -RZ, RZ, 0, 0 ;  /* 0x00000000ff707431 */ /* 0x004fe200000001ff */
[----:B---3--:R-:W-:-:S13]  /*0dc0*/  ISETP.GE.AND P5, PT, R0, 0x1, PT ;  /* 0x000000010000780c */ /* 0x008fda0003fa6270 */
[----:B------:R-:W-:-:S05]  /*0dd0*/  @P5 IADD3 R135, PT, PT, R0, -0x1, RZ ;  /* 0xffffffff00875810 */ /* 0x000fca0007ffe0ff */
[-C--:B-1----:R-:W-:Y:S02]  /*0de0*/  @P5 IMAD R137, R135, R134.reuse, RZ ;  /* 0x0000008687895224 */ /* 0x082fe400078e02ff */
[----:B------:R-:W-:-:S03]  /*0df0*/  IMAD R135, R117, R134, RZ ;  /* 0x0000008675877224 */ /* 0x000fc600078e02ff */
[----:B------:R-:W-:Y:S02]  /*0e00*/  @P5 SHF.R.S32.HI R188, RZ, 0x1f, R137 ;  /* 0x0000001fffbc5819 */ /* 0x000fe40000011489 */
[----:B------:R-:W-:Y:S02]  /*0e10*/  SHF.R.S32.HI R2, RZ, 0x1f, R135 ;  /* 0x0000001fff027819 */ /* 0x000fe40000011487 */
[----:B------:R-:W-:Y:S02]  /*0e20*/  @P5 LEA.HI R137, R188, R137, RZ, 0x3 ;  /* 0x00000089bc895211 */ /* 0x000fe400078f18ff */
[----:B------:R-:W-:Y:S02]  /*0e30*/  LEA.HI R113, R2, R135, RZ, 0x3 ;  /* 0x0000008702717211 */ /* 0x000fe400078f18ff */
[-C--:B0-----:R-:W-:Y:S02]  /*0e40*/  @P5 LEA.HI.SX32 R112, R137, R114.reuse, 0x1d ;  /* 0x0000007289705211 */ /* 0x081fe400078feaff */
[----:B------:R-:W-:Y:S01]  /*0e50*/  LEA.HI.SX32 R113, R113, R114, 0x1d ;  /* 0x0000007271717211 */ /* 0x000fe200078feaff */
[----:B------:R-:W-:Y:S06]  /*0e60*/  @!P0 BRA `(.L_x_10264) ;  /* 0x0000000400e08947 */ /* 0x000fec0003800000 */
[----:B------:R-:W-:-:S04]  /*0e70*/  UISETP.NE.U32.AND UP0, UPT, UR8, URZ, UPT ;  /* 0x000000ff0800728c */ /* 0x000fc8000bf05070 */
[----:B------:R-:W-:Y:S01]  /*0e80*/  UISETP.NE.AND.EX UP0, UPT, UR9, URZ, UPT, UP0 ;  /* 0x000000ff0900728c */ /* 0x000fe2000bf05300 */
[----:B------:R-:W-:Y:S10]  /*0e90*/  @!P5 BRA `(.L_x_10265) ;  /* 0x00000000000cd947 */ /* 0x000ff40003800000 */
[----:B------:R-:W0:Y:S02]  /*0ea0*/  LDC.64 R60, c[0x0][0x390] ;  /* 0x0000e400ff3c7b82 */ /* 0x000e240000000a00 */
[----:B0-----:R-:W-:-:S06]  /*0eb0*/  IMAD.WIDE.U32 R60, R112, 0x10, R60 ;  /* 0x00000010703c7825 */ /* 0x001fcc00078e003c */
[----:B------:R-:W5:Y:S02]  /*0ec0*/  LDG.E.128 R60, desc[UR6][R60.64] ;  /* 0x000000063c3c7981 */ /* 0x000f64000c1e1d00 */
.L_x_10265:
[----:B------:R-:W-:Y:S05]  /*0ed0*/  BRA.U !UP0, `(.L_x_10266) ;  /* 0x0000000108e87547 */ /* 0x000fea000b800000 */
[----:B------:R-:W0:Y:S02]  /*0ee0*/  LDC.64 R2, c[0x0][0x3a0] ;  /* 0x0000e800ff027b82 */ /* 0x000e240000000a00 */
[----:B0-----:R-:W-:-:S05]  /*0ef0*/  IMAD.WIDE.U32 R2, R113, 0x20, R2 ;  /* 0x0000002071027825 */ /* 0x001fca00078e0002 */
[----:B------:R-:W2:Y:S04]  /*0f00*/  LDG.E.128 R64, desc[UR6][R2.64] ;  /* 0x0000000602407981 */ /* 0x000ea8000c1e1d00 */
[----:B------:R0:W3:Y:S01]  /*0f10*/  LDG.E.128 R68, desc[UR6][R2.64+0x10] ;  /* 0x0000100602447981 */ /* 0x0000e2000c1e1d00 */
[----:B------:R-:W-:-:S13]  /*0f20*/  ISETP.GT.AND P1, PT, R0, RZ, PT ;  /* 0x000000ff0000720c */ /* 0x000fda0003f24270 */
[----:B------:R-:W1:Y:S01]  /*0f30*/  @P1 LDC R79, c[0x0][0x40c] ;  /* 0x00010300ff4f1b82 */ /* 0x000e620000000800 */
[----:B-----5:R-:W-:Y:S01]  /*0f40*/  @P1 PRMT R72, R60, 0x7632, R72 ;  /* 0x000076323c481816 */ /* 0x020fe20000000048 */
[----:B------:R-:W-:Y:S01]  /*0f50*/  @P1 IMAD.U32 R191, R11, 0x10000, RZ ;  /* 0x000100000bbf1824 */ /* 0x000fe200078e00ff */
[C---:B------:R-:W-:Y:S02]  /*0f60*/  @P1 PRMT R74, R61.reuse, 0x7632, R74 ;  /* 0x000076323d4a1816 */ /* 0x040fe4000000004a */
[----:B------:R-:W-:Y:S02]  /*0f70*/  @P1 SHF.L.U32 R72, R72, 0x10, RZ ;  /* 0x0000001048481819 */ /* 0x000fe400000006ff */
[----:B0-----:R-:W-:Y:S01]  /*0f80*/  @P1 SHF.L.U32 R2, R60, 0x10, RZ ;  /* 0x000000103c021819 */ /* 0x001fe200000006ff */
[----:B------:R-:W0:Y:S01]  /*0f90*/  @P1 LDC R77, c[0x0][0x40c] ;  /* 0x00010300ff4d1b82 */ /* 0x000e220000000800 */
[----:B------:R-:W-:Y:S02]  /*0fa0*/  @P1 SHF.L.U32 R75, R74, 0x10, RZ ;  /* 0x000000104a4b1819 */ /* 0x000fe400000006ff */
[----:B------:R-:W-:-:S02]  /*0fb0*/  @P1 SHF.L.U32 R73, R61, 0x10, RZ ;  /* 0x000000103d491819 */ /* 0x000fc400000006ff */
[----:B------:R-:W-:Y:S02]  /*0fc0*/  @P1 SHF.L.U32 R78, R63, 0x10, RZ ;  /* 0x000000103f4e1819 */ /* 0x000fe400000006ff */
[----:B------:R-:W-:Y:S01]  /*0fd0*/  @P1 SHF.L.U32 R137, R10, 0x10, RZ ;  /* 0x000000100a891819 */ /* 0x000fe200000006ff */
[----:B------:R-:W4:Y:S01]  /*0fe0*/  @P1 LDC R76, c[0x0][0x40c] ;  /* 0x00010300ff4c1b82 */ /* 0x000f220000000800 */
[----:B------:R-:W-:-:S07]  /*0ff0*/  @P1 SHF.L.U32 R187, R131, 0x10, RZ ;  /* 0x0000001083bb1819 */ /* 0x000fce00000006ff */
[----:B------:R-:W4:Y:S01]  /*1000*/  @P1 LDC R188, c[0x0][0x40c] ;  /* 0x00010300ffbc1b82 */ /* 0x000f220000000800 */
[----:B-1----:R-:W-:Y:S01]  /*1010*/  @P1 FMUL.FTZ R74, R72, R79 ;  /* 0x0000004f484a1220 */ /* 0x002fe20000410000 */
[----:B------:R-:W-:-:S06]  /*1020*/  @P1 PRMT R72, R62, 0x7632, R72 ;  /* 0x000076323e481816 */ /* 0x000fcc0000000048 */
[----:B------:R-:W1:Y:S01]  /*1030*/  @P1 LDC R135, c[0x0][0x40c] ;  /* 0x00010300ff871b82 */ /* 0x000e620000000800 */
[----:B0-----:R-:W-:Y:S01]  /*1040*/  @P1 FMUL.FTZ R3, R2, R77 ;  /* 0x0000004d02031220 */ /* 0x001fe20000410000 */
[----:B------:R-:W-:Y:S02]  /*1050*/  @P1 SHF.L.U32 R2, R8, 0x10, RZ ;  /* 0x0000001008021819 */ /* 0x000fe400000006ff */
[----:B------:R-:W-:-:S04]  /*1060*/  @P1 SHF.L.U32 R77, R72, 0x10, RZ ;  /* 0x00000010484d1819 */ /* 0x000fc800000006ff */
[----:B------:R-:W0:Y:S01]  /*1070*/  @P1 LDC R190, c[0x0][0x40c] ;  /* 0x00010300ffbe1b82 */ /* 0x000e220000000800 */
[----:B----4-:R-:W-:Y:S01]  /*1080*/  @P1 FMUL.FTZ R79, R73, R76 ;  /* 0x0000004c494f1220 */ /* 0x010fe20000410000 */
[----:B------:R-:W-:-:S06]  /*1090*/  @P1 IMAD.U32 R76, R62, 0x10000, RZ ;  /* 0x000100003e4c1824 */ /* 0x000fcc00078e00ff */
[----:B------:R-:W4:Y:S01]  /*10a0*/  @P1 LDC R189, c[0x0][0x40c] ;  /* 0x00010300ffbd1b82 */ /* 0x000f220000000800 */
[----:B------:R-:W-:Y:S01]  /*10b0*/  @P1 FMUL.FTZ R188, R75, R188 ;  /* 0x000000bc4bbc1220 */ /* 0x000fe20000410000 */
[----:B------:R-:W-:Y:S01]  /*10c0*/  @P1 SHF.L.U32 R75, R133, 0x10, RZ ;  /* 0x00000010854b1819 */ /* 0x000fe200000006ff */
[----:B-1----:R-:W-:Y:S01]  /*10d0*/  @P1 FMUL.FTZ R135, R76, R135 ;  /* 0x000000874c871220 */ /* 0x002fe20000410000 */
[----:B0-----:R-:W-:Y:S01]  /*10e0*/  @P1 FMUL.FTZ R190, R77, R190 ;  /* 0x000000be4dbe1220 */ /* 0x001fe20000410000 */
[----:B----4-:R-:W-:Y:S01]  /*10f0*/  @P1 FMUL.FTZ R189, R78, R189 ;  /* 0x000000bd4ebd1220 */ /* 0x010fe20000410000 */
[----:B--2---:R-:W-:Y:S01]  /*1100*/  @!P1 MOV R72, R64 ;  /* 0x0000004000489202 */ /* 0x004fe20000000f00 */
[----:B------:R-:W-:Y:S01]  /*1110*/  @P1 FFMA.FTZ R72, R3, R2, R64 ;  /* 0x0000000203481223 */ /* 0x000fe20000010040 */
[----:B------:R-:W-:Y:S02]  /*1120*/  @P1 SHF.L.U32 R2, R9, 0x10, RZ ;  /* 0x0000001009021819 */ /* 0x000fe400000006ff */
[----:B------:R-:W-:-:S02]  /*1130*/  @P1 SHF.L.U32 R3, R132, 0x10, RZ ;  /* 0x0000001084031819 */ /* 0x000fc400000006ff */
[----:B------:R-:W-:Y:S01]  /*1140*/  MOV R73, R65 ;  /* 0x0000004100497202 */ /* 0x000fe20000000f00 */
[----:B------:R-:W-:Y:S01]  /*1150*/  @P1 FFMA.FTZ R73, R74, R75, R65 ;  /* 0x0000004b4a491223 */ /* 0x000fe20000010041 */
[----:B------:R-:W-:Y:S01]  /*1160*/  MOV R74, R66 ;  /* 0x00000042004a7202 */ /* 0x000fe20000000f00 */
[----:B------:R-:W-:Y:S01]  /*1170*/  @P1 FFMA.FTZ R74, R79, R2, R66 ;  /* 0x000000024f4a1223 */ /* 0x000fe20000010042 */
[----:B------:R-:W-:Y:S01]  /*1180*/  MOV R75, R67 ;  /* 0x00000043004b7202 */ /* 0x000fe20000000f00 */
[----:B------:R-:W-:Y:S01]  /*1190*/  @P1 FFMA.FTZ R75, R188, R3, R67 ;  /* 0x00000003bc4b1223 */ /* 0x000fe20000010043 */
[----:B---3--:R-:W-:Y:S01]  /*11a0*/  MOV R76, R68 ;  /* 0x00000044004c7202 */ /* 0x008fe20000000f00 */
[----:B------:R-:W-:Y:S01]  /*11b0*/  @P1 FFMA.FTZ R76, R135, R137, R68 ;  /* 0x00000089874c1223 */ /* 0x000fe20000010044 */
[----:B------:R-:W-:Y:S01]  /*11c0*/  MOV R77, R69 ;  /* 0x00000045004d7202 */ /* 0x000fe20000000f00 */
[----:B------:R-:W-:Y:S01]  /*11d0*/  @P1 FFMA.FTZ R77, R190, R187, R69 ;  /* 0x000000bbbe4d1223 */ /* 0x000fe20000010045 */
[----:B------:R-:W-:Y:S01]  /*11e0*/  MOV R78, R70 ;  /* 0x00000046004e7202 */ /* 0x000fe20000000f00 */
[----:B------:R-:W-:Y:S01]  /*11f0*/  @P1 FFMA.FTZ R78, R189, R191, R70 ;  /* 0x000000bfbd4e1223 */ /* 0x000fe20000010046 */
[----:B------:R-:W-:Y:S01]  /*1200*/  MOV R79, R71 ;  /* 0x00000047004f7202 */ /* 0x000fe20000000f00 */
[----:B------:R-:W-:Y:S06]  /*1210*/  @!P1 BRA `(.L_x_10267) ;  /* 0x0000000000dc9947 */ /* 0x000fec0003800000 */
[----:B------:R-:W-:Y:S02]  /*1220*/  PRMT R2, R63, 0x7632, R2 ;  /* 0x000076323f027816 */ /* 0x000fe40000000002 */
[----:B------:R-:W-:Y:S02]  /*1230*/  SHF.L.U32 R79, R130, 0x10, RZ ;  /* 0x00000010824f7819 */ /* 0x000fe400000006ff */
[----:B------:R-:W-:-:S05]  /*1240*/  SHF.L.U32 R2, R2, 0x10, RZ ;  /* 0x0000001002027819 */ /* 0x000fca00000006ff */
[----:B------:R-:W-:-:S04]  /*1250*/  FMUL.FTZ R2, R2, UR12 ;  /* 0x0000000c02027c20 */ /* 0x000fc80008410000 */
[----:B------:R-:W-:Y:S01]  /*1260*/  FFMA.FTZ R79, R2, R79, R71 ;  /* 0x0000004f024f7223 */ /* 0x000fe20000010047 */
[----:B------:R-:W-:Y:S06]  /*1270*/  BRA `(.L_x_10267) ;  /* 0x0000000000c47947 */ /* 0x000fec0003800000 */
.L_x_10266:
[----:B------:R-:W0:Y:S01]  /*1280*/  @P5 LDC R72, c[0x0][0x40c] ;  /* 0x00010300ff485b82 */ /* 0x000e220000000800 */
[C---:B-----5:R-:W-:Y:S01]  /*1290*/  @P5 IMAD.U32 R3, R60.reuse, 0x10000, RZ ;  /* 0x000100003c035824 */ /* 0x060fe200078e00ff */
[----:B------:R-:W-:Y:S01]  /*12a0*/  @P5 PRMT R2, R60, 0x7632, R2 ;  /* 0x000076323c025816 */ /* 0x000fe20000000002 */
[----:B------:R-:W-:Y:S01]  /*12b0*/  @P5 IMAD.U32 R137, R63, 0x10000, RZ ;  /* 0x000100003f895824 */ /* 0x000fe200078e00ff */
[----:B------:R-:W-:Y:S02]  /*12c0*/  @P5 SHF.L.U32 R74, R61, 0x10, RZ ;  /* 0x000000103d4a5819 */ /* 0x000fe400000006ff */
[----:B------:R-:W-:Y:S02]  /*12d0*/  @P5 SHF.L.U32 R2, R2, 0x10, RZ ;  /* 0x0000001002025819 */ /* 0x000fe400000006ff */
        /* <DEDUP_REMOVED lines=8> */
[----:B------:R-:W-:-:S02]  /*1360*/  @P5 PRMT R72, R62, 0x7632, R72 ;  /* 0x000076323e485816 */ /* 0x000fc40000000048 */
[----:B------:R-:W-:Y:S02]  /*1370*/  @P5 PRMT R3, R61, 0x7632, R3 ;  /* 0x000076323d035816 */ /* 0x000fe40000000003 */
[----:B------:R-:W-:Y:S02]  /*1380*/  @P5 SHF.L.U32 R72, R72, 0x10, RZ ;  /* 0x0000001048485819 */ /* 0x000fe400000006ff */
[----:B------:R-:W0:Y:S01]  /*1390*/  @P5 LDC R190, c[0x0][0x40c] ;  /* 0x00010300ffbe5b82 */ /* 0x000e220000000800 */
[----:B------:R-:W-:Y:S02]  /*13a0*/  @P5 SHF.L.U32 R3, R3, 0x10, RZ ;  /* 0x0000001003035819 */ /* 0x000fe400000006ff */
[----:B-1----:R-:W-:Y:S01]  /*13b0*/  @P5 FMUL.FTZ R135, R72, R135 ;  /* 0x0000008748875220 */ /* 0x002fe20000410000 */
[----:B------:R-:W-:-:S04]  /*13c0*/  @P5 PRMT R72, R63, 0x7632, R72 ;  /* 0x000076323f485816 */ /* 0x000fc80000000048 */
[----:B------:R-:W1:Y:S01]  /*13d0*/  @P5 LDC R192, c[0x0][0x40c] ;  /* 0x00010300ffc05b82 */ /* 0x000e620000000800 */
[----:B--2---:R-:W-:Y:S01]  /*13e0*/  @P5 FMUL.FTZ R78, R74, R75 ;  /* 0x0000004b4a4e5220 */ /* 0x004fe20000410000 */
[----:B------:R-:W-:Y:S01]  /*13f0*/  HFMA2 R74, -RZ, RZ, 0, 0 ;  /* 0x00000000ff4a7431 */ /* 0x000fe200000001ff */
[----:B------:R-:W-:-:S05]  /*1400*/  @P5 SHF.L.U32 R75, R72, 0x10, RZ ;  /* 0x00000010484b5819 */ /* 0x000fca00000006ff */
[----:B------:R-:W2:Y:S01]  /*1410*/  @P5 LDC R188, c[0x0][0x40c] ;  /* 0x00010300ffbc5b82 */ /* 0x000ea20000000800 */
[----:B---3--:R-:W-:Y:S01]  /*1420*/  @P5 FMUL.FTZ R2, R2, R73 ;  /* 0x0000004902025220 */ /* 0x008fe20000410000 */
[----:B------:R-:W-:Y:S01]  /*1430*/  CS2R R72, SRZ ;  /* 0x0000000000487805 */ /* 0x000fe2000001ff00 */
[----:B------:R-:W-:Y:S01]  /*1440*/  @P5 FMUL.FTZ R74, R78, R187 ;  /* 0x000000bb4e4a5220 */ /* 0x000fe20000410000 */
[----:B------:R-:W-:Y:S01]  /*1450*/  @P5 SHF.L.U32 R187, R10, 0x10, RZ ;  /* 0x000000100abb5819 */ /* 0x000fe200000006ff */
[----:B------:R-:W-:Y:S01]  /*1460*/  @P5 FMUL.FTZ R73, R2, R79 ;  /* 0x0000004f02495220 */ /* 0x000fe20000410000 */
[----:B------:R-:W-:Y:S02]  /*1470*/  @P5 SHF.L.U32 R2, R132, 0x10, RZ ;  /* 0x0000001084025819 */ /* 0x000fe400000006ff */
[----:B------:R-:W-:Y:S01]  /*1480*/  CS2R R78, SRZ ;  /* 0x00000000004e7805 */ /* 0x000fe2000001ff00 */
[----:B------:R-:W3:Y:S01]  /*1490*/  @P5 LDC R194, c[0x0][0x40c] ;  /* 0x00010300ffc25b82 */ /* 0x000ee20000000800 */
[----:B0-----:R-:W-:Y:S01]  /*14a0*/  @P5 FMUL.FTZ R190, R77, R190 ;  /* 0x000000be4dbe5220 */ /* 0x001fe20000410000 */
[----:B------:R-:W-:-:S05]  /*14b0*/  @P5 SHF.L.U32 R77, R8, 0x10, RZ ;  /* 0x00000010084d5819 */ /* 0x000fca00000006ff */
[----:B------:R-:W-:Y:S01]  /*14c0*/  @P5 FMUL.FTZ R72, R76, R77 ;  /* 0x0000004d4c485220 */ /* 0x000fe20000410000 */
[----:B-1----:R-:W-:Y:S01]  /*14d0*/  @P5 FMUL.FTZ R192, R137, R192 ;  /* 0x000000c089c05220 */ /* 0x002fe20000410000 */
[----:B------:R-:W-:Y:S02]  /*14e0*/  CS2R R76, SRZ ;  /* 0x00000000004c7805 */ /* 0x000fe4000001ff00 */
[----:B------:R-:W-:Y:S01]  /*14f0*/  @P5 FMUL.FTZ R76, R190, R187 ;  /* 0x000000bbbe4c5220 */ /* 0x000fe20000410000 */
[----:B------:R-:W-:Y:S01]  /*1500*/  @P5 FMUL.FTZ R78, R192, R189 ;  /* 0x000000bdc04e5220 */ /* 0x000fe20000410000 */
[----:B--2---:R-:W-:Y:S01]  /*1510*/  @P5 FMUL.FTZ R3, R3, R188 ;  /* 0x000000bc03035220 */ /* 0x004fe20000410000 */
[----:B------:R-:W-:-:S05]  /*1520*/  @P5 SHF.L.U32 R188, R131, 0x10, RZ ;  /* 0x0000001083bc5819 */ /* 0x000fca00000006ff */
[----:B------:R-:W-:Y:S01]  /*1530*/  @P5 FMUL.FTZ R77, R135, R188 ;  /* 0x000000bc874d5220 */ /* 0x000fe20000410000 */
[----:B---3--:R-:W-:Y:S01]  /*1540*/  @P5 FMUL.FTZ R137, R75, R194 ;  /* 0x000000c24b895220 */ /* 0x008fe20000410000 */
[----:B------:R-:W-:Y:S02]  /*1550*/  @P5 SHF.L.U32 R194, R130, 0x10, RZ ;  /* 0x0000001082c25819 */ /* 0x000fe400000006ff */
[----:B------:R-:W-:Y:S01]  /*1560*/  MOV R75, RZ ;  /* 0x000000ff004b7202 */ /* 0x000fe20000000f00 */
[----:B------:R-:W-:Y:S02]  /*1570*/  @P5 FMUL.FTZ R75, R3, R2 ;  /* 0x00000002034b5220 */ /* 0x000fe40000410000 */
[----:B------:R-:W-:-:S07]  /*1580*/  @P5 FMUL.FTZ R79, R137, R194 ;  /* 0x000000c2894f5220 */ /* 0x000fce0000410000 */
.L_x_10267:
[----:B------:R-:W0:Y:S01]  /*1590*/  LDC.64 R2, c[0x0][0x3a8] ;  /* 0x0000ea00ff027b82 */ /* 0x000e220000000a00 */
[----:B------:R-:W-:Y:S02]  /*15a0*/  VIADD R112, R112, 0x80 ;  /* 0x0000008070707836 */ /* 0x000fe40000000000 */
[C---:B0-----:R-:W-:Y:S01]  /*15b0*/  IMAD.WIDE.U32 R2, R113.reuse, 0x20, R2 ;  /* 0x0000002071027825 */ /* 0x041fe200078e0002 */
[----:B------:R-:W-:-:S04]  /*15c0*/  IADD3 R113, PT, PT, R113, 0x80, RZ ;  /* 0x0000008071717810 */ /* 0x000fc80007ffe0ff */
[----:B------:R0:W-:Y:S04]  /*15d0*/  STG.E.128 desc[UR6][R2.64], R72 ;  /* 0x0000004802007986 */ /* 0x0001e8000c101d06 */
[----:B------:R0:W-:Y:S02]  /*15e0*/  STG.E.128 desc[UR6][R2.64+0x10], R76 ;  /* 0x0000104c02007986 */ /* 0x0001e4000c101d06 */
.L_x_10264:
[----:B------:R-:W-:Y:S05]  /*15f0*/  BSYNC.RECONVERGENT B0 ;  /* 0x0000000000007941 */ /* 0x000fea0003800200 */
.L_x_10263:
        /* <DEDUP_REMOVED lines=10> */
[----:B------:R0:W5:Y:S04]  /*16a0*/  @P2 LDG.E.128 R64, desc[UR6][R80.64] ;  /* 0x0000000650402981 */ /* 0x000168000c1e1d00 */
[----:B------:R0:W5:Y:S01]  /*16b0*/  @P2 LDG.E.128 R68, desc[UR6][R80.64+0x10] ;  /* 0x0000100650442981 */ /* 0x000162000c1e1d00 */
[----:B------:R-:W-:Y:S05]  /*16c0*/  @!P2 BRA `(.L_x_10270) ;  /* 0x0000000000d8a947 */ /* 0x000fea0003800000 */
[----:B------:R-:W-:-:S13]  /*16d0*/  ISETP.GT.AND P2, PT, R0, RZ, PT ;  /* 0x000000ff0000720c */ /* 0x000fda0003f44270 */
[----:B------:R-:W1:Y:S01]  /*16e0*/  @P2 LDC R188, c[0x0][0x40c] ;  /* 0x00010300ffbc2b82 */ /* 0x000e620000000800 */
[----:B0----5:R-:W-:Y:S02]  /*16f0*/  @P2 PRMT R3, R61, 0x7632, R3 ;  /* 0x000076323d032816 */ /* 0x021fe40000000003 */
[----:B------:R-:W-:Y:S02]  /*1700*/  @P2 PRMT R2, R60, 0x7632, R2 ;  /* 0x000076323c022816 */ /* 0x000fe40000000002 */
[----:B------:R-:W-:Y:S02]  /*1710*/  @P2 SHF.L.U32 R3, R3, 0x10, RZ ;  /* 0x0000001003032819 */ /* 0x000fe400000006ff */
[----:B------:R-:W-:Y:S01]  /*1720*/  @P2 SHF.L.U32 R2, R2, 0x10, RZ ;  /* 0x0000001002022819 */ /* 0x000fe200000006ff */
[----:B------:R-:W0:Y:S01]  /*1730*/  @P2 LDC R83, c[0x0][0x40c] ;  /* 0x00010300ff532b82 */ /* 0x000e220000000800 */
[----:B------:R-:W-:Y:S02]  /*1740*/  @P2 SHF.L.U32 R82, R61, 0x10, RZ ;  /* 0x000000103d522819 */ /* 0x000fe400000006ff */
[----:B------:R-:W-:-:S02]  /*1750*/  @P2 SHF.L.U32 R80, R60, 0x10, RZ ;  /* 0x000000103c502819 */ /* 0x000fc400000006ff */
[C---:B------:R-:W-:Y:S02]  /*1760*/  @P2 SHF.L.U32 R84, R62.reuse, 0x10, RZ ;  /* 0x000000103e542819 */ /* 0x040fe400000006ff */
[----:B------:R-:W-:Y:S01]  /*1770*/  @P2 SHF.L.U32 R86, R63, 0x10, RZ ;  /* 0x000000103f562819 */ /* 0x000fe200000006ff */
[----:B------:R-:W2:Y:S08]  /*1780*/  @P2 LDC R87, c[0x0][0x40c] ;  /* 0x00010300ff572b82 */ /* 0x000eb00000000800 */
[----:B------:R-:W3:Y:S01]  /*1790*/  @P2 LDC R81, c[0x0][0x40c] ;  /* 0x00010300ff512b82 */ /* 0x000ee20000000800 */
[----:B-1----:R-:W-:Y:S01]  /*17a0*/  @P2 FMUL.FTZ R188, R3, R188 ;  /* 0x000000bc03bc2220 */ /* 0x002fe20000410000 */
[----:B------:R-:W-:-:S06]  /*17b0*/  @P2 PRMT R3, R62, 0x7632, R3 ;  /* 0x000076323e032816 */ /* 0x000fcc0000000003 */
[----:B------:R-:W1:Y:S01]  /*17c0*/  @P2 LDC R135, c[0x0][0x40c] ;  /* 0x00010300ff872b82 */ /* 0x000e620000000800 */
[----:B0-----:R-:W-:Y:S01]  /*17d0*/  @P2 FMUL.FTZ R2, R2, R83 ;  /* 0x0000005302022220 */ /* 0x001fe20000410000 */
[----:B------:R-:W-:Y:S01]  /*17e0*/  @P2 IMAD.U32 R83, R3, 0x10000, RZ ;  /* 0x0001000003532824 */ /* 0x000fe200078e00ff */
[----:B------:R-:W-:-:S05]  /*17f0*/  @P2 SHF.L.U32 R3, R20, 0x10, RZ ;  /* 0x0000001014032819 */ /* 0x000fca00000006ff */
[----:B------:R-:W0:Y:S01]  /*1800*/  @P2 LDC R137, c[0x0][0x40c] ;  /* 0x00010300ff892b82 */ /* 0x000e220000000800 */
[----:B--2---:R-:W-:Y:S01]  /*1810*/  @P2 FMUL.FTZ R187, R82, R87 ;  /* 0x0000005752bb2220 */ /* 0x004fe20000410000 */
[----:B------:R-:W-:Y:S02]  /*1820*/  @P2 SHF.L.U32 R82, R129, 0x10, RZ ;  /* 0x0000001081522819 */ /* 0x000fe400000006ff */
[----:B------:R-:W-:-:S04]  /*1830*/  @P2 SHF.L.U32 R87, R22, 0x10, RZ ;  /* 0x0000001016572819 */ /* 0x000fc800000006ff */
[----:B------:R-:W2:Y:S01]  /*1840*/  @P2 LDC R190, c[0x0][0x40c] ;  /* 0x00010300ffbe2b82 */ /* 0x000ea20000000800 */
[----:B---3--:R-:W-:Y:S01]  /*1850*/  @P2 FMUL.FTZ R85, R80, R81 ;  /* 0x0000005150552220 */ /* 0x008fe20000410000 */
[----:B------:R-:W-:Y:S01]  /*1860*/  MOV R81, R65 ;  /* 0x0000004100517202 */ /* 0x000fe20000000f00 */
[----:B------:R-:W-:Y:S01]  /*1870*/  @P2 FFMA.FTZ R81, R2, R82, R65 ;  /* 0x0000005202512223 */ /* 0x000fe20000010041 */
[----:B------:R-:W-:Y:S01]  /*1880*/  MOV R80, R64 ;  /* 0x0000004000507202 */ /* 0x000fe20000000f00 */
[----:B------:R-:W-:Y:S01]  /*1890*/  @P2 FFMA.FTZ R80, R85, R3, R64 ;  /* 0x0000000355502223 */ /* 0x000fe20000010040 */
[----:B------:R-:W-:Y:S01]  /*18a0*/  @P2 SHF.L.U32 R2, R128, 0x10, RZ ;  /* 0x0000001080022819 */ /* 0x000fe200000006ff */
[----:B------:R-:W-:Y:S02]  /*18b0*/  @P2 IMAD.U32 R3, R21, 0x10000, RZ ;  /* 0x0001000015032824 */ /* 0x000fe400078e00ff */
[----:B-1----:R-:W-:Y:S01]  /*18c0*/  @P2 FMUL.FTZ R189, R84, R135 ;  /* 0x0000008754bd2220 */ /* 0x002fe20000410000 */
[----:B------:R-:W-:-:S02]  /*18d0*/  @P2 SHF.L.U32 R135, R123, 0x10, RZ ;  /* 0x000000107b872819 */ /* 0x000fc400000006ff */
[----:B------:R-:W-:Y:S01]  /*18e0*/  MOV R84, R68 ;  /* 0x0000004400547202 */ /* 0x000fe20000000f00 */
[----:B------:R-:W-:Y:S01]  /*18f0*/  @P2 FFMA.FTZ R84, R189, R87, R68 ;  /* 0x00000057bd542223 */ /* 0x000fe20000010044 */
[----:B------:R-:W-:Y:S01]  /*1900*/  MOV R82, R66 ;  /* 0x0000004200527202 */ /* 0x000fe20000000f00 */
[----:B------:R-:W-:Y:S01]  /*1910*/  @P2 FFMA.FTZ R82, R187, R3, R66 ;  /* 0x00000003bb522223 */ /* 0x000fe20000010042 */
[----:B------:R-:W-:Y:S01]  /*1920*/  MOV R85, R69 ;  /* 0x0000004500557202 */ /* 0x000fe20000000f00 */
[----:B0-----:R-:W-:Y:S01]  /*1930*/  @P2 FMUL.FTZ R191, R86, R137 ;  /* 0x0000008956bf2220 */ /* 0x001fe20000410000 */
[----:B------:R-:W-:Y:S02]  /*1940*/  @P2 SHF.L.U32 R137, R23, 0x10, RZ ;  /* 0x0000001017892819 */ /* 0x000fe400000006ff */
[----:B------:R-:W-:Y:S02]  /*1950*/  MOV R86, R70 ;  /* 0x0000004600567202 */ /* 0x000fe40000000f00 */
[----:B------:R-:W-:Y:S01]  /*1960*/  MOV R87, R71 ;  /* 0x0000004700577202 */ /* 0x000fe20000000f00 */
[----:B------:R-:W-:Y:S01]  /*1970*/  @P2 FFMA.FTZ R86, R191, R137, R70 ;  /* 0x00000089bf562223 */ /* 0x000fe20000010046 */
[----:B--2---:R-:W-:Y:S01]  /*1980*/  @P2 FMUL.FTZ R190, R83, R190 ;  /* 0x000000be53be2220 */ /* 0x004fe20000410000 */
[----:B------:R-:W-:Y:S01]  /*1990*/  MOV R83, R67 ;  /* 0x0000004300537202 */ /* 0x000fe20000000f00 */
[----:B------:R-:W-:-:S02]  /*19a0*/  @P2 FFMA.FTZ R83, R188, R2, R67 ;  /* 0x00000002bc532223 */ /* 0x000fc40000010043 */
[----:B------:R-:W-:Y:S01]  /*19b0*/  @P2 FFMA.FTZ R85, R190, R135, R69 ;  /* 0x00000087be552223 */ /* 0x000fe20000010045 */
[----:B------:R-:W-:Y:S06]  /*19c0*/  @!P2 BRA `(.L_x_10271) ;  /* 0x0000000000dca947 */ /* 0x000fec0003800000 */
[----:B------:R-:W-:Y:S02]  /*19d0*/  PRMT R2, R63, 0x7632, R2 ;  /* 0x000076323f027816 */ /* 0x000fe40000000002 */
[----:B------:R-:W-:Y:S02]  /*19e0*/  SHF.L.U32 R87, R122, 0x10, RZ ;  /* 0x000000107a577819 */ /* 0x000fe400000006ff */
[----:B------:R-:W-:-:S05]  /*19f0*/  SHF.L.U32 R2, R2, 0x10, RZ ;  /* 0x0000001002027819 */ /* 0x000fca00000006ff */
[----:B------:R-:W-:-:S04]  /*1a00*/  FMUL.FTZ R2, R2, UR12 ;  /* 0x0000000c02027c20 */ /* 0x000fc80008410000 */
[----:B------:R-:W-:Y:S01]  /*1a10*/  FFMA.FTZ R87, R2, R87, R71 ;  /* 0x0000005702577223 */ /* 0x000fe20000010047 */
[----:B------:R-:W-:Y:S06]  /*1a20*/  BRA `(.L_x_10271) ;  /* 0x0000000000c47947 */ /* 0x000fec0003800000 */
.L_x_10270:
[----:B0-----:R-:W0:Y:S01]  /*1a30*/  @P5 LDC R80, c[0x0][0x40c] ;  /* 0x00010300ff505b82 */ /* 0x001e220000000800 */
[C---:B-----5:R-:W-:Y:S02]  /*1a40*/  @P5 SHF.L.U32 R3, R60.reuse, 0x10, RZ ;  /* 0x000000103c035819 */ /* 0x060fe400000006ff */
[----:B------:R-:W-:Y:S02]  /*1a50*/  @P5 PRMT R2, R60, 0x7632, R2 ;  /* 0x000076323c025816 */ /* 0x000fe40000000002 */
[----:B------:R-:W-:Y:S02]  /*1a60*/  @P5 SHF.L.U32 R82, R61, 0x10, RZ ;  /* 0x000000103d525819 */ /* 0x000fe400000006ff */
[----:B------:R-:W-:Y:S01]  /*1a70*/  @P5 SHF.L.U32 R85, R62, 0x10, RZ ;  /* 0x000000103e555819 */ /* 0x000fe200000006ff */
[----:B------:R-:W1:Y:S01]  /*1a80*/  @P5 LDC R135, c[0x0][0x40c] ;  /* 0x00010300ff875b82 */ /* 0x000e620000000800 */
[----:B------:R-:W-:Y:S01]  /*1a90*/  @P5 IMAD.U32 R2, R2, 0x10000, RZ ;  /* 0x0001000002025824 */ /* 0x000fe200078e00ff */
[----:B------:R-:W-:-:S02]  /*1aa0*/  @P5 SHF.L.U32 R137, R63, 0x10, RZ ;  /* 0x000000103f895819 */ /* 0x000fc400000006ff */
[----:B------:R-:W-:Y:S02]  /*1ab0*/  @P5 SHF.L.U32 R87, R129, 0x10, RZ ;  /* 0x0000001081575819 */ /* 0x000fe400000006ff */
[----:B------:R-:W-:Y:S02]  /*1ac0*/  @P5 SHF.L.U32 R187, R21, 0x10, RZ ;  /* 0x0000001015bb5819 */ /* 0x000fe400000006ff */
[----:B------:R-:W2:Y:S01]  /*1ad0*/  @P5 LDC R83, c[0x0][0x40c] ;  /* 0x00010300ff535b82 */ /* 0x000ea20000000800 */
[----:B------:R-:W-:-:S07]  /*1ae0*/  @P5 SHF.L.U32 R189, R23, 0x10, RZ ;  /* 0x0000001017bd5819 */ /* 0x000fce00000006ff */
[----:B------:R-:W3:Y:S01]  /*1af0*/  @P5 LDC R81, c[0x0][0x40c] ;  /* 0x00010300ff515b82 */ /* 0x000ee20000000800 */
[----:B0-----:R-:W-:Y:S01]  /*1b00*/  @P5 FMUL.FTZ R84, R3, R80 ;  /* 0x0000005003545220 */ /* 0x001fe20000410000 */
[----:B------:R-:W-:Y:S02]  /*1b10*/  @P5 PRMT R80, R62, 0x7632, R80 ;  /* 0x000076323e505816 */ /* 0x000fe40000000050 */
        /* <DEDUP_REMOVED lines=8> */
[----:B------:R-:W-:Y:S02]  /*1ba0*/  HFMA2 R82, -RZ, RZ, 0, 0 ;  /* 0x00000000ff527431 */ /* 0x000fe400000001ff */
[----:B------:R-:W-:-:S04]  /*1bb0*/  @P5 IMAD.U32 R83, R80, 0x10000, RZ ;  /* 0x0001000050535824 */ /* 0x000fc800078e00ff */
        /* <DEDUP_REMOVED lines=24> */
.L_x_10271:
[----:B------:R-:W0:Y:S01]  /*1d40*/  LDC.64 R2, c[0x0][0x3a8] ;  /* 0x0000ea00ff027b82 */ /* 0x000e220000000a00 */
[----:B------:R-:W-:Y:S01]  /*1d50*/  IADD3 R112, PT, PT, R112, 0x80, RZ ;  /* 0x0000008070707810 */ /* 0x000fe20007ffe0ff */
[----:B0-----:R-:W-:-:S04]  /*1d60*/  IMAD.WIDE.U32 R2, R113, 0x20, R2 ;  /* 0x0000002071027825 */ /* 0x001fc800078e0002 */
[----:B------:R-:W-:Y:S01]  /*1d70*/  VIADD R113, R113, 0x80 ;  /* 0x0000008071717836 */ /* 0x000fe20000000000 */
[----:B------:R1:W-:Y:S04]  /*1d80*/  STG.E.128 desc[UR6][R2.64], R80 ;  /* 0x0000005002007986 */ /* 0x0003e8000c101d06 */
[----:B------:R1:W-:Y:S02]  /*1d90*/  STG.E.128 desc[UR6][R2.64+0x10], R84 ;  /* 0x0000105402007986 */ /* 0x0003e4000c101d06 */
.L_x_10269:
[----:B------:R-:W-:Y:S05]  /*1da0*/  BSYNC.RECONVERGENT B0 ;  /* 0x0000000000007941 */ /* 0x000fea0003800200 */
.L_x_10268:
        /* <DEDUP_REMOVED lines=15> */
[----:B0----5:R-:W-:Y:S01]  /*1ea0*/  @P3 PRMT R3, R61, 0x7632, R3 ;  /* 0x000076323d033816 */ /* 0x021fe20000000003 */
[----:B------:R-:W-:Y:S01]  /*1eb0*/  @P3 IMAD.U32 R94, R63, 0x10000, RZ ;  /* 0x000100003f5e3824 */ /* 0x000fe200078e00ff */
[----:B------:R-:W-:Y:S02]  /*1ec0*/  @P3 PRMT R2, R60, 0x7632, R2 ;  /* 0x000076323c023816 */ /* 0x000fe40000000002 */
[----:B------:R-:W-:Y:S02]  /*1ed0*/  @P3 SHF.L.U32 R3, R3, 0x10, RZ ;  /* 0x0000001003033819 */ /* 0x000fe400000006ff */
[----:B------:R-:W-:Y:S01]  /*1ee0*/  @P3 SHF.L.U32 R2, R2, 0x10, RZ ;  /* 0x0000001002023819 */ /* 0x000fe200000006ff */
[----:B------:R-:W0:Y:S01]  /*1ef0*/  @P3 LDC R91, c[0x0][0x40c] ;  /* 0x00010300ff5b3b82 */ /* 0x000e220000000800 */
[----:B------:R-:W-:Y:S02]  /*1f00*/  @P3 SHF.L.U32 R90, R61, 0x10, RZ ;  /* 0x000000103d5a3819 */ /* 0x000fe400000006ff */
[----:B------:R-:W-:-:S02]  /*1f10*/  @P3 SHF.L.U32 R88, R60, 0x10, RZ ;  /* 0x000000103c583819 */ /* 0x000fc400000006ff */
[----:B------:R-:W-:-:S03]  /*1f20*/  @P3 SHF.L.U32 R92, R62, 0x10, RZ ;  /* 0x000000103e5c3819 */ /* 0x000fc600000006ff */
[----:B------:R-:W2:Y:S08]  /*1f30*/  @P3 LDC R95, c[0x0][0x40c] ;  /* 0x00010300ff5f3b82 */ /* 0x000eb00000000800 */
[----:B------:R-:W3:Y:S01]  /*1f40*/  @P3 LDC R89, c[0x0][0x40c] ;  /* 0x00010300ff593b82 */ /* 0x000ee20000000800 */
[----:B-1----:R-:W-:Y:S01]  /*1f50*/  @P3 FMUL.FTZ R188, R3, R188 ;  /* 0x000000bc03bc3220 */ /* 0x002fe20000410000 */
[----:B------:R-:W-:-:S06]  /*1f60*/  @P3 PRMT R3, R62, 0x7632, R3 ;  /* 0x000076323e033816 */ /* 0x000fcc0000000003 */
[----:B------:R-:W1:Y:S01]  /*1f70*/  @P3 LDC R135, c[0x0][0x40c] ;  /* 0x00010300ff873b82 */ /* 0x000e620000000800 */
[----:B0-----:R-:W-:Y:S01]  /*1f80*/  @P3 FMUL.FTZ R2, R2, R91 ;  /* 0x0000005b02023220 */ /* 0x001fe20000410000 */
[----:B------:R-:W-:Y:S02]  /*1f90*/  @P3 SHF.L.U32 R91, R3, 0x10, RZ ;  /* 0x00000010035b3819 */ /* 0x000fe400000006ff */
[----:B------:R-:W-:-:S04]  /*1fa0*/  @P3 SHF.L.U32 R3, R32, 0x10, RZ ;  /* 0x0000001020033819 */ /* 0x000fc800000006ff */
[----:B------:R-:W0:Y:S01]  /*1fb0*/  @P3 LDC R137, c[0x0][0x40c] ;  /* 0x00010300ff893b82 */ /* 0x000e220000000800 */
[----:B--2---:R-:W-:Y:S01]  /*1fc0*/  @P3 FMUL.FTZ R187, R90, R95 ;  /* 0x0000005f5abb3220 */ /* 0x004fe20000410000 */
[----:B------:R-:W-:Y:S02]  /*1fd0*/  @P3 SHF.L.U32 R90, R121, 0x10, RZ ;  /* 0x00000010795a3819 */ /* 0x000fe400000006ff */
[----:B------:R-:W-:-:S04]  /*1fe0*/  @P3 SHF.L.U32 R95, R34, 0x10, RZ ;  /* 0x00000010225f3819 */ /* 0x000fc800000006ff */
[----:B------:R-:W2:Y:S01]  /*1ff0*/  @P3 LDC R190, c[0x0][0x40c] ;  /* 0x00010300ffbe3b82 */ /* 0x000ea20000000800 */
[----:B---3--:R-:W-:Y:S01]  /*2000*/  @P3 FMUL.FTZ R93, R88, R89 ;  /* 0x00000059585d3220 */ /* 0x008fe20000410000 */
[----:B------:R-:W-:Y:S02]  /*2010*/  MOV R88, R64 ;  /* 0x0000004000587202 */ /* 0x000fe40000000f00 */
[----:B------:R-:W-:Y:S01]  /*2020*/  MOV R89, R65 ;  /* 0x0000004100597202 */ /* 0x000fe20000000f00 */
[----:B------:R-:W-:Y:S01]  /*2030*/  @P3 FFMA.FTZ R88, R93, R3, R64 ;  /* 0x000000035d583223 */ /* 0x000fe20000010040 */
[----:B------:R-:W-:Y:S01]  /*2040*/  @P3 FFMA.FTZ R89, R2, R90, R65 ;  /* 0x0000005a02593223 */ /* 0x000fe20000010041 */
[----:B------:R-:W-:Y:S01]  /*2050*/  @P3 SHF.L.U32 R3, R33, 0x10, RZ ;  /* 0x0000001021033819 */ /* 0x000fe200000006ff */
[----:B-1----:R-:W-:Y:S01]  /*2060*/  @P3 FMUL.FTZ R189, R92, R135 ;  /* 0x000000875cbd3220 */ /* 0x002fe20000410000 */
[----:B------:R-:W-:Y:S01]  /*2070*/  @P3 SHF.L.U32 R135, R186, 0x10, RZ ;  /* 0x00000010ba873819 */ /* 0x000fe200000006ff */
[----:B------:R-:W-:Y:S01]  /*2080*/  @P3 IMAD.U32 R2, R120, 0x10000, RZ ;  /* 0x0001000078023824 */ /* 0x000fe200078e00ff */
[----:B------:R-:W-:Y:S01]  /*2090*/  MOV R92, R68 ;  /* 0x00000044005c7202 */ /* 0x000fe20000000f00 */
[----:B------:R-:W-:Y:S01]  /*20a0*/  @P3 FFMA.FTZ R92, R189, R95, R68 ;  /* 0x0000005fbd5c3223 */ /* 0x000fe20000010044 */
[----:B------:R-:W-:Y:S01]  /*20b0*/  MOV R90, R66 ;  /* 0x00000042005a7202 */ /* 0x000fe20000000f00 */
[----:B------:R-:W-:Y:S01]  /*20c0*/  @P3 FFMA.FTZ R90, R187, R3, R66 ;  /* 0x00000003bb5a3223 */ /* 0x000fe20000010042 */
[----:B------:R-:W-:Y:S01]  /*20d0*/  MOV R93, R69 ;  /* 0x00000045005d7202 */ /* 0x000fe20000000f00 */
[----:B0-----:R-:W-:Y:S01]  /*20e0*/  @P3 FMUL.FTZ R191, R94, R137 ;  /* 0x000000895ebf3220 */ /* 0x001fe20000410000 */
[----:B------:R-:W-:-:S02]  /*20f0*/  @P3 SHF.L.U32 R137, R35, 0x10, RZ ;  /* 0x0000001023893819 */ /* 0x000fc400000006ff */
[----:B------:R-:W-:Y:S02]  /*2100*/  MOV R94, R70 ;  /* 0x00000046005e7202 */ /* 0x000fe40000000f00 */
[----:B------:R-:W-:Y:S01]  /*2110*/  MOV R95, R71 ;  /* 0x00000047005f7202 */ /* 0x000fe20000000f00 */
[----:B------:R-:W-:Y:S01]  /*2120*/  @P3 FFMA.FTZ R94, R191, R137, R70 ;  /* 0x00000089bf5e3223 */ /* 0x000fe20000010046 */
[----:B--2---:R-:W-:Y:S01]  /*2130*/  @P3 FMUL.FTZ R190, R91, R190 ;  /* 0x000000be5bbe3220 */ /* 0x004fe20000410000 */
[----:B------:R-:W-:Y:S01]  /*2140*/  MOV R91, R67 ;  /* 0x00000043005b7202 */ /* 0x000fe20000000f00 */
[----:B------:R-:W-:Y:S02]  /*2150*/  @P3 FFMA.FTZ R91, R188, R2, R67 ;  /* 0x00000002bc5b3223 */ /* 0x000fe40000010043 */
        /* <DEDUP_REMOVED lines=8> */
.L_x_10274:
[----:B0-----:R-:W0:Y:S01]  /*21e0*/  @P5 LDC R88, c[0x0][0x40c] ;  /* 0x00010300ff585b82 */ /* 0x001e220000000800 */
[C---:B-----5:R-:W-:Y:S01]  /*21f0*/  @P5 SHF.L.U32 R3, R60.reuse, 0x10, RZ ;  /* 0x000000103c035819 */ /* 0x060fe200000006ff */
[----:B------:R-:W-:Y:S01]  /*2200*/  @P5 IMAD.U32 R90, R61, 0x10000, RZ ;  /* 0x000100003d5a5824 */ /* 0x000fe200078e00ff */
[----:B------:R-:W-:Y:S02]  /*2210*/  @P5 PRMT R2, R60, 0x7632, R2 ;  /* 0x000076323c025816 */ /* 0x000fe40000000002 */
[----:B------:R-:W-:Y:S02]  /*2220*/  @P5 SHF.L.U32 R93, R62, 0x10, RZ ;  /* 0x000000103e5d5819 */ /* 0x000fe400000006ff */
        /* <DEDUP_REMOVED lines=18> */
[----:B------:R-:W-:Y:S01]  /*2350*/  @P5 SHF.L.U32 R91, R88, 0x10, RZ ;  /* 0x00000010585b5819 */ /* 0x000fe200000006ff */
[----:B------:R-:W-:Y:S02]  /*2360*/  IMAD.MOV.U32 R90, RZ, RZ, RZ ;  /* 0x000000ffff5a7224 */ /* 0x000fe400078e00ff */
[----:B------:R-:W-:Y:S01]  /*2370*/  @P5 FMUL.FTZ R90, R94, R187 ;  /* 0x000000bb5e5a5220 */ /* 0x000fe20000410000 */
[----:B------:R-:W-:Y:S02]  /*2380*/  @P5 SHF.L.U32 R187, R34, 0x10, RZ ;  /* 0x0000001022bb5819 */ /* 0x000fe400000006ff */
[----:B------:R-:W2:Y:S01]  /*2390*/  @P5 LDC R194, c[0x0][0x40c] ;  /* 0x00010300ffc25b82 */ /* 0x000ea20000000800 */
[----:B---3--:R-:W-:Y:S01]  /*23a0*/  @P5 FMUL.FTZ R2, R2, R89 ;  /* 0x0000005902025220 */ /* 0x008fe20000410000 */
[----:B------:R-:W-:-:S03]  /*23b0*/  CS2R R88, SRZ ;  /* 0x0000000000587805 */ /* 0x000fc6000001ff00 */
        /* <DEDUP_REMOVED lines=12> */
[----:B------:R-:W-:Y:S01]  /*2480*/  HFMA2 R91, -RZ, RZ, 0, 0 ;  /* 0x00000000ff5b7431 */ /* 0x000fe200000001ff */
[----:B------:R-:W-:-:S05]  /*2490*/  @P5 SHF.L.U32 R194, R185, 0x10, RZ ;  /* 0x00000010b9c25819 */ /* 0x000fca00000006ff */
[----:B------:R-:W-:Y:S01]  /*24a0*/  @P5 FMUL.FTZ R95, R194, R137 ;  /* 0x00000089c25f5220 */ /* 0x000fe20000410000 */
[----:B---3--:R-:W-:Y:S01]  /*24b0*/  @P5 FMUL.FTZ R3, R3, R188 ;  /* 0x000000bc03035220 */ /* 0x008fe20000410000 */
[----:B------:R-:W-:-:S03]  /*24c0*/  @P5 SHF.L.U32 R188, R186, 0x10, RZ ;  /* 0x00000010babc5819 */ /* 0x000fc600000006ff */
[----:B------:R-:W-:Y:S02]  /*24d0*/  @P5 FMUL.FTZ R91, R2, R3 ;  /* 0x00000003025b5220 */ /* 0x000fe40000410000 */
[----:B------:R-:W-:-:S07]  /*24e0*/  @P5 FMUL.FTZ R93, R188, R135 ;  /* 0x00000087bc5d5220 */ /* 0x000fce0000410000 */
.L_x_10275:
[----:B------:R-:W0:Y:S01]  /*24f0*/  LDC.64 R2, c[0x0][0x3a8] ;  /* 0x0000ea00ff027b82 */ /* 0x000e220000000a00 */
[----:B------:R-:W-:Y:S01]  /*2500*/  IADD3 R112, PT, PT, R112, 0x80, RZ ;  /* 0x0000008070707810 */ /* 0x000fe20007ffe0ff */
[C---:B0-----:R-:W-:Y:S01]  /*2510*/  IMAD.WIDE.U32 R2, R113.reuse, 0x20, R2 ;  /* 0x0000002071027825 */ /* 0x041fe200078e0002 */
[----:B------:R-:W-:-:S04]  /*2520*/  IADD3 R113, PT, PT, R113, 0x80, RZ ;  /* 0x0000008071717810 */ /* 0x000fc80007ffe0ff */
[----:B------:R2:W-:Y:S04]  /*2530*/  STG.E.128 desc[UR6][R2.64], R88 ;  /* 0x0000005802007986 */ /* 0x0005e8000c101d06 */
[----:B------:R2:W-:Y:S02]  /*2540*/  STG.E.128 desc[UR6][R2.64+0x10], R92 ;  /* 0x0000105c02007986 */ /* 0x0005e4000c101d06 */
.L_x_10273:
[----:B------:R-:W-:Y:S05]  /*2550*/  BSYNC.RECONVERGENT B0 ;  /* 0x0000000000007941 */ /* 0x000fea0003800200 */
.L_x_10272:
        /* <DEDUP_REMOVED lines=16> */
[C---:B------:R-:W-:Y:S01]  /*2660*/  @P4 IMAD.U32 R96, R60.reuse, 0x10000, RZ ;  /* 0x000100003c604824 */ /* 0x040fe200078e00ff */
        /* <DEDUP_REMOVED lines=13> */
[----:B------:R-:W-:Y:S01]  /*2740*/  @P4 SHF.L.U32 R99, R3, 0x10, RZ ;  /* 0x0000001003634819 */ /* 0x000fe200000006ff */
[----:B------:R-:W-:-:S05]  /*2750*/  @P4 IMAD.U32 R3, R44, 0x10000, RZ ;  /* 0x000100002c034824 */ /* 0x000fca00078e00ff */
[----:B------:R-:W0:Y:S01]  /*2760*/  @P4 LDC R137, c[0x0][0x40c] ;  /* 0x00010300ff894b82 */ /* 0x000e220000000800 */
[----:B--2---:R-:W-:Y:S01]  /*2770*/  @P4 FMUL.FTZ R187, R98, R103 ;  /* 0x0000006762bb4220 */ /* 0x004fe20000410000 */
[----:B------:R-:W-:Y:S01]  /*2780*/  @P4 SHF.L.U32 R98, R184, 0x10, RZ ;  /* 0x00000010b8624819 */ /* 0x000fe200000006ff */
[----:B------:R-:W-:-:S05]  /*2790*/  @P4 IMAD.U32 R103, R46, 0x10000, RZ ;  /* 0x000100002e674824 */ /* 0x000fca00078e00ff */
        /* <DEDUP_REMOVED lines=8> */
[----:B------:R-:W-:Y:S02]  /*2820*/  @P4 SHF.L.U32 R2, R183, 0x10, RZ ;  /* 0x00000010b7024819 */ /* 0x000fe400000006ff */
[----:B------:R-:W-:-:S02]  /*2830*/  @P4 SHF.L.U32 R135, R182, 0x10, RZ ;  /* 0x00000010b6874819 */ /* 0x000fc400000006ff */
[----:B------:R-:W-:Y:S01]  /*2840*/  MOV R100, R68 ;  /* 0x0000004400647202 */ /* 0x000fe20000000f00 */
[----:B------:R-:W-:Y:S01]  /*2850*/  @P4 FFMA.FTZ R100, R189, R103, R68 ;  /* 0x00000067bd644223 */ /* 0x000fe20000010044 */
[----:B------:R-:W-:Y:S01]  /*2860*/  MOV R98, R66 ;  /* 0x0000004200627202 */ /* 0x000fe20000000f00 */
[----:B0-----:R-:W-:Y:S01]  /*2870*/  @P4 FMUL.FTZ R191, R102, R137 ;  /* 0x0000008966bf4220 */ /* 0x001fe20000410000 */
[----:B------:R-:W-:Y:S01]  /*2880*/  @P4 SHF.L.U32 R137, R47, 0x10, RZ ;  /* 0x000000102f894819 */ /* 0x000fe200000006ff */
[----:B------:R-:W-:Y:S01]  /*2890*/  @P4 FFMA.FTZ R98, R187, R3, R66 ;  /* 0x00000003bb624223 */ /* 0x000fe20000010042 */
[----:B------:R-:W-:Y:S02]  /*28a0*/  MOV R101, R69 ;  /* 0x0000004500657202 */ /* 0x000fe40000000f00 */
[----:B------:R-:W-:Y:S01]  /*28b0*/  MOV R102, R70 ;  /* 0x0000004600667202 */ /* 0x000fe20000000f00 */
[----:B------:R-:W-:Y:S01]  /*28c0*/  @P4 FFMA.FTZ R102, R191, R137, R70 ;  /* 0x00000089bf664223 */ /* 0x000fe20000010046 */
[----:B------:R-:W-:Y:S01]  /*28d0*/  MOV R103, R71 ;  /* 0x0000004700677202 */ /* 0x000fe20000000f00 */
        /* <DEDUP_REMOVED lines=11> */
.L_x_10278:
[----:B0-----:R-:W0:Y:S01]  /*2990*/  @P5 LDC R96, c[0x0][0x40c] ;  /* 0x00010300ff605b82 */ /* 0x001e220000000800 */
[C---:B-----5:R-:W-:Y:S02]  /*29a0*/  @P5 SHF.L.U32 R3, R60.reuse, 0x10, RZ ;  /* 0x000000103c035819 */ /* 0x060fe400000006ff */
        /* <DEDUP_REMOVED lines=16> */
[----:B------:R-:W-:Y:S02]  /*2ab0*/  @P5 IMAD.U32 R3, R3, 0x10000, RZ ;  /* 0x0001000003035824 */ /* 0x000fe400078e00ff */
[----:B-1----:R-:W-:Y:S01]  /*2ac0*/  @P5 FMUL.FTZ R135, R96, R135 ;  /* 0x0000008760875220 */ /* 0x002fe20000410000 */
[----:B------:R-:W-:-:S04]  /*2ad0*/  @P5 PRMT R96, R63, 0x7632, R96 ;  /* 0x000076323f605816 */ /* 0x000fc80000000060 */
[----:B------:R-:W1:Y:S01]  /*2ae0*/  @P5 LDC R192, c[0x0][0x40c] ;  /* 0x00010300ffc05b82 */ /* 0x000e620000000800 */
[----:B--2---:R-:W-:Y:S01]  /*2af0*/  @P5 FMUL.FTZ R102, R98, R99 ;  /* 0x0000006362665220 */ /* 0x004fe20000410000 */
[----:B------:R-:W-:Y:S01]  /*2b00*/  @P5 SHF.L.U32 R99, R96, 0x10, RZ ;  /* 0x0000001060635819 */ /* 0x000fe200000006ff */
[----:B------:R-:W-:-:S05]  /*2b10*/  HFMA2 R98, -RZ, RZ, 0, 0 ;  /* 0x00000000ff627431 */ /* 0x000fca00000001ff */
[----:B------:R-:W2:Y:S01]  /*2b20*/  @P5 LDC R188, c[0x0][0x40c] ;  /* 0x00010300ffbc5b82 */ /* 0x000ea20000000800 */
[----:B---3--:R-:W-:Y:S01]  /*2b30*/  @P5 FMUL.FTZ R2, R2, R97 ;  /* 0x0000006102025220 */ /* 0x008fe20000410000 */
[----:B------:R-:W-:Y:S01]  /*2b40*/  CS2R R96, SRZ ;  /* 0x0000000000607805 */ /* 0x000fe2000001ff00 */
[----:B------:R-:W-:Y:S01]  /*2b50*/  @P5 FMUL.FTZ R98, R102, R187 ;  /* 0x000000bb66625220 */ /* 0x000fe20000410000 */
[----:B------:R-:W-:Y:S02]  /*2b60*/  @P5 IMAD.U32 R187, R46, 0x10000, RZ ;  /* 0x000100002ebb5824 */ /* 0x000fe400078e00ff */
        /* <DEDUP_REMOVED lines=19> */
.L_x_10279:
[----:B------:R-:W0:Y:S01]  /*2ca0*/  LDC.64 R2, c[0x0][0x3a8] ;  /* 0x0000ea00ff027b82 */ /* 0x000e220000000a00 */
[----:B------:R-:W-:Y:S01]  /*2cb0*/  IADD3 R112, PT, PT, R112, 0x80, RZ ;  /* 0x0000008070707810 */ /* 0x000fe20007ffe0ff */
[C---:B0-----:R-:W-:Y:S01]  /*2cc0*/  IMAD.WIDE.U32 R2, R113.reuse, 0x20, R2 ;  /* 0x0000002071027825 */ /* 0x041fe200078e0002 */
[----:B------:R-:W-:-:S04]  /*2cd0*/  IADD3 R113, PT, PT, R113, 0x80, RZ ;  /* 0x0000008071717810 */ /* 0x000fc80007ffe0ff */
[----:B------:R3:W-:Y:S04]  /*2ce0*/  STG.E.128 desc[UR6][R2.64], R96 ;  /* 0x0000006002007986 */ /* 0x0007e8000c101d06 */
[----:B------:R3:W-:Y:S02]  /*2cf0*/  STG.E.128 desc[UR6][R2.64+0x10], R100 ;  /* 0x0000106402007986 */ /* 0x0007e4000c101d06 */
.L_x_10277:
[----:B------:R-:W-:Y:S05]  /*2d00*/  BSYNC.RECONVERGENT B0 ;  /* 0x0000000000007941 */ /* 0x000fea0003800200 */
.L_x_10276:
        /* <DEDUP_REMOVED lines=15> */
[C---:B0----5:R-:W-:Y:S02]  /*2e00*/  @P5 PRMT R2, R61.reuse, 0x7632, R2 ;  /* 0x000076323d025816 */ /* 0x061fe40000000002 */
[----:B------:R-:W-:Y:S02]  /*2e10*/  @P5 PRMT R0, R60, 0x7632, R0 ;  /* 0x000076323c005816 */ /* 0x000fe40000000000 */
[----:B------:R-:W-:Y:S01]  /*2e20*/  @P5 SHF.L.U32 R106, R61, 0x10, RZ ;  /* 0x000000103d6a5819 */ /* 0x000fe200000006ff */
[----:B------:R-:W-:Y:S01]  /*2e30*/  @P5 IMAD.U32 R2, R2, 0x10000, RZ ;  /* 0x0001000002025824 */ /* 0x000fe200078e00ff */
[----:B------:R-:W-:Y:S01]  /*2e40*/  @P5 SHF.L.U32 R3, R60, 0x10, RZ ;  /* 0x000000103c035819 */ /* 0x000fe200000006ff */
[----:B------:R-:W0:Y:S01]  /*2e50*/  @P5 LDC R109, c[0x0][0x40c] ;  /* 0x00010300ff6d5b82 */ /* 0x000e220000000800 */
[----:B------:R-:W-:Y:S02]  /*2e60*/  @P5 SHF.L.U32 R0, R0, 0x10, RZ ;  /* 0x0000001000005819 */ /* 0x000fe400000006ff */
[----:B------:R-:W-:-:S05]  /*2e70*/  @P5 SHF.L.U32 R108, R62, 0x10, RZ ;  /* 0x000000103e6c5819 */ /* 0x000fca00000006ff */
[----:B------:R-:W2:Y:S08]  /*2e80*/  @P5 LDC R104, c[0x0][0x40c] ;  /* 0x00010300ff685b82 */ /* 0x000eb00000000800 */
[----:B------:R-:W3:Y:S01]  /*2e90*/  @P5 LDC R105, c[0x0][0x40c] ;  /* 0x00010300ff695b82 */ /* 0x000ee20000000800 */
[----:B-1----:R-:W-:Y:S01]  /*2ea0*/  @P5 FMUL.FTZ R112, R2, R111 ;  /* 0x0000006f02705220 */ /* 0x002fe20000410000 */
[----:B------:R-:W-:-:S02]  /*2eb0*/  @P5 PRMT R2, R62, 0x7632, R2 ;  /* 0x000076323e025816 */ /* 0x000fc40000000002 */
[----:B------:R-:W-:-:S04]  /*2ec0*/  @P5 SHF.L.U32 R111, R58, 0x10, RZ ;  /* 0x000000103a6f5819 */ /* 0x000fc800000006ff */
[----:B------:R-:W1:Y:S01]  /*2ed0*/  @P5 LDC R135, c[0x0][0x40c] ;  /* 0x00010300ff875b82 */ /* 0x000e620000000800 */
[----:B0-----:R-:W-:Y:S01]  /*2ee0*/  @P5 FMUL.FTZ R137, R106, R109 ;  /* 0x0000006d6a895220 */ /* 0x001fe20000410000 */
[----:B------:R-:W-:Y:S02]  /*2ef0*/  @P5 SHF.L.U32 R106, R2, 0x10, RZ ;  /* 0x00000010026a5819 */ /* 0x000fe400000006ff */
[----:B------:R-:W-:Y:S02]  /*2f00*/  @P5 SHF.L.U32 R2, R180, 0x10, RZ ;  /* 0x00000010b4025819 */ /* 0x000fe400000006ff */
[----:B------:R-:W-:Y:S02]  /*2f10*/  @P5 SHF.L.U32 R109, R63, 0x10, RZ ;  /* 0x000000103f6d5819 */ /* 0x000fe400000006ff */
[----:B------:R-:W0:Y:S01]  /*2f20*/  @P5 LDC R189, c[0x0][0x40c] ;  /* 0x00010300ffbd5b82 */ /* 0x000e220000000800 */
[----:B--2---:R-:W-:Y:S01]  /*2f30*/  @P5 FMUL.FTZ R107, R3, R104 ;  /* 0x00000068036b5220 */ /* 0x004fe20000410000 */
[----:B------:R-:W-:-:S02]  /*2f40*/  @P5 SHF.L.U32 R3, R56, 0x10, RZ ;  /* 0x0000001038035819 */ /* 0x000fc400000006ff */
[----:B------:R-:W-:-:S03]  /*2f50*/  MOV R104, R64 ;  /* 0x0000004000687202 */ /* 0x000fc60000000f00 */
[----:B------:R-:W-:Y:S01]  /*2f60*/  @P5 FFMA.FTZ R104, R107, R3, R64 ;  /* 0x000000036b685223 */ /* 0x000fe20000010040 */
[----:B------:R-:W2:Y:S01]  /*2f70*/  @P5 LDC R110, c[0x0][0x40c] ;  /* 0x00010300ff6e5b82 */ /* 0x000ea20000000800 */
[----:B---3--:R-:W-:Y:S01]  /*2f80*/  @P5 FMUL.FTZ R0, R0, R105 ;  /* 0x0000006900005220 */ /* 0x008fe20000410000 */
[----:B------:R-:W-:Y:S02]  /*2f90*/  MOV R105, R65 ;  /* 0x0000004100697202 */ /* 0x000fe40000000f00 */
[----:B------:R-:W-:Y:S01]  /*2fa0*/  @P5 SHF.L.U32 R3, R57, 0x10, RZ ;  /* 0x0000001039035819 */ /* 0x000fe200000006ff */
[----:B------:R-:W-:Y:S01]  /*2fb0*/  @P5 FFMA.FTZ R105, R0, R2, R65 ;  /* 0x0000000200695223 */ /* 0x000fe20000010041 */
[----:B------:R-:W-:Y:S01]  /*2fc0*/  @P5 SHF.L.U32 R0, R179, 0x10, RZ ;  /* 0x00000010b3005819 */ /* 0x000fe200000006ff */
[----:B-1----:R-:W-:Y:S01]  /*2fd0*/  @P5 FMUL.FTZ R187, R108, R135 ;  /* 0x000000876cbb5220 */ /* 0x002fe20000410000 */
[----:B------:R-:W-:Y:S01]  /*2fe0*/  @P5 SHF.L.U32 R2, R178, 0x10, RZ ;  /* 0x00000010b2025819 */ /* 0x000fe200000006ff */
[--C-:B------:R-:W-:Y:S01]  /*2ff0*/  IMAD.MOV.U32 R108, RZ, RZ, R68.reuse ;  /* 0x000000ffff6c7224 */ /* 0x100fe200078e0044 */
[----:B------:R-:W-:Y:S01]  /*3000*/  @P5 SHF.L.U32 R135, R59, 0x10, RZ ;  /* 0x000000103b875819 */ /* 0x000fe200000006ff */
[----:B------:R-:W-:Y:S01]  /*3010*/  @P5 FFMA.FTZ R108, R187, R111, R68 ;  /* 0x0000006fbb6c5223 */ /* 0x000fe20000010044 */
[----:B------:R-:W-:Y:S01]  /*3020*/  MOV R107, R67 ;  /* 0x00000043006b7202 */ /* 0x000fe20000000f00 */
[----:B------:R-:W-:Y:S01]  /*3030*/  @P5 FFMA.FTZ R107, R112, R0, R67 ;  /* 0x00000000706b5223 */ /* 0x000fe20000010043 */
[----:B------:R-:W-:Y:S01]  /*3040*/  MOV R111, R71 ;  /* 0x00000047006f7202 */ /* 0x000fe20000000f00 */
[----:B0-----:R-:W-:Y:S01]  /*3050*/  @P5 FMUL.FTZ R188, R106, R189 ;  /* 0x000000bd6abc5220 */ /* 0x001fe20000410000 */
[----:B------:R-:W-:Y:S01]  /*3060*/  MOV R106, R66 ;  /* 0x00000042006a7202 */ /* 0x000fe20000000f00 */
[----:B------:R-:W-:Y:S01]  /*3070*/  @P5 FFMA.FTZ R106, R137, R3, R66 ;  /* 0x00000003896a5223 */ /* 0x000fe20000010042 */
[----:B--2---:R-:W-:Y:S01]  /*3080*/  @P5 FMUL.FTZ R189, R109, R110 ;  /* 0x0000006e6dbd5220 */ /* 0x004fe20000410000 */
[----:B------:R-:W-:Y:S01]  /*3090*/  MOV R109, R69 ;  /* 0x00000045006d7202 */ /* 0x000fe20000000f00 */
[----:B------:R-:W-:Y:S01]  /*30a0*/  @P5 FFMA.FTZ R109, R188, R2, R69 ;  /* 0x00000002bc6d5223 */ /* 0x000fe20000010045 */
[----:B------:R-:W-:Y:S01]  /*30b0*/  MOV R110, R70 ;  /* 0x00000046006e7202 */ /* 0x000fe20000000f00 */
[----:B------:R-:W-:Y:S01]  /*30c0*/  @P5 FFMA.FTZ R110, R189, R135, R70 ;  /* 0x00000087bd6e5223 */ /* 0x000fe20000010046 */
[----:B------:R-:W-:Y:S06]  /*30d0*/  @!P5 BRA `(.L_x_10283) ;  /* 0x0000000000dcd947 */ /* 0x000fec0003800000 */
[----:B------:R-:W-:Y:S01]  /*30e0*/  PRMT R0, R63, 0x7632, R0 ;  /* 0x000076323f007816 */ /* 0x000fe20000000000 */
[----:B------:R-:W-:-:S03]  /*30f0*/  IMAD.U32 R111, R177, 0x10000, RZ ;  /* 0x00010000b16f7824 */ /* 0x000fc600078e00ff */
[----:B------:R-:W-:-:S05]  /*3100*/  SHF.L.U32 R0, R0, 0x10, RZ ;  /* 0x0000001000007819 */ /* 0x000fca00000006ff */
[----:B------:R-:W-:-:S04]  /*3110*/  FMUL.FTZ R0, R0, UR12 ;  /* 0x0000000c00007c20 */ /* 0x000fc80008410000 */
[----:B------:R-:W-:Y:S01]  /*3120*/  FFMA.FTZ R111, R0, R111, R71 ;  /* 0x0000006f006f7223 */ /* 0x000fe20000010047 */
[----:B------:R-:W-:Y:S06]  /*3130*/  BRA `(.L_x_10283) ;  /* 0x0000000000c47947 */ /* 0x000fec0003800000 */
.L_x_10282:
[----:B0-----:R-:W0:Y:S01]  /*3140*/  @P5 LDC R3, c[0x0][0x40c] ;  /* 0x00010300ff035b82 */ /* 0x001e220000000800 */
[C---:B-----5:R-:W-:Y:S02]  /*3150*/  @P5 SHF.L.U32 R2, R60.reuse, 0x10, RZ ;  /* 0x000000103c025819 */ /* 0x060fe400000006ff */
[----:B------:R-:W-:Y:S02]  /*3160*/  @P5 SHF.L.U32 R104, R61, 0x10, RZ ;  /* 0x000000103d685819 */ /* 0x000fe400000006ff */
[----:B------:R-:W-:Y:S02]  /*3170*/  @P5 PRMT R0, R60, 0x7632, R0 ;  /* 0x000076323c005816 */ /* 0x000fe40000000000 */
        /* <DEDUP_REMOVED lines=13> */
[----:B-1----:R-:W-:Y:S01]  /*3250*/  @P5 FMUL.FTZ R110, R104, R107 ;  /* 0x0000006b686e5220 */ /* 0x002fe20000410000 */
[----:B------:R-:W-:Y:S02]  /*3260*/  @P5 PRMT R104, R63, 0x7632, R104 ;  /* 0x000076323f685816 */ /* 0x000fe40000000068 */
[----:B------:R-:W-:Y:S02]  /*3270*/  @P5 SHF.L.U32 R2, R2, 0x10, RZ ;  /* 0x0000001002025819 */ /* 0x000fe400000006ff */
[----:B------:R-:W-:-:S02]  /*3280*/  @P5 SHF.L.U32 R107, R104, 0x10, RZ ;  /* 0x00000010686b5819 */ /* 0x000fc400000006ff */
[----:B------:R-:W1:Y:S01]  /*3290*/  @P5 LDC R109, c[0x0][0x40c] ;  /* 0x00010300ff6d5b82 */ /* 0x000e620000000800 */
[----:B--2---:R-:W-:Y:S01]  /*32a0*/  @P5 FMUL.FTZ R137, R106, R111 ;  /* 0x0000006f6a895220 */ /* 0x004fe20000410000 */
[----:B------:R-:W-:Y:S01]  /*32b0*/  HFMA2 R106, -RZ, RZ, 0, 0 ;  /* 0x00000000ff6a7431 */ /* 0x000fe200000001ff */
[----:B------:R-:W-:-:S05]  /*32c0*/  @P5 SHF.L.U32 R111, R180, 0x10, RZ ;  /* 0x00000010b46f5819 */ /* 0x000fca00000006ff */
[----:B------:R-:W2:Y:S01]  /*32d0*/  @P5 LDC R187, c[0x0][0x40c] ;  /* 0x00010300ffbb5b82 */ /* 0x000ea20000000800 */
[----:B---3--:R-:W-:Y:S01]  /*32e0*/  @P5 FMUL.FTZ R3, R3, R112 ;  /* 0x0000007003035220 */ /* 0x008fe20000410000 */
[----:B------:R-:W-:Y:S02]  /*32f0*/  @P5 IMAD.U32 R112, R63, 0x10000, RZ ;  /* 0x000100003f705824 */ /* 0x000fe400078e00ff */
[----:B------:R-:W-:Y:S01]  /*3300*/  @P5 FMUL.FTZ R106, R110, R135 ;  /* 0x000000876e6a5220 */ /* 0x000fe20000410000 */
[----:B------:R-:W-:-:S03]  /*3310*/  @P5 SHF.L.U32 R135, R179, 0x10, RZ ;  /* 0x00000010b3875819 */ /* 0x000fc600000006ff */
[----:B------:R-:W3:Y:S01]  /*3320*/  @P5 LDC R188, c[0x0][0x40c] ;  /* 0x00010300ffbc5b82 */ /* 0x000ee20000000800 */
[----:B0-----:R-:W-:Y:S01]  /*3330*/  @P5 FMUL.FTZ R0, R0, R105 ;  /* 0x0000006900005220 */ /* 0x001fe20000410000 */
[----:B------:R-:W-:-:S03]  /*3340*/  CS2R R104, SRZ ;  /* 0x0000000000687805 */ /* 0x000fc6000001ff00 */
[----:B------:R-:W-:Y:S01]  /*3350*/  @P5 FMUL.FTZ R105, R111, R0 ;  /* 0x000000006f695220 */ /* 0x000fe20000410000 */
[----:B------:R-:W-:Y:S02]  /*3360*/  @P5 SHF.L.U32 R0, R58, 0x10, RZ ;  /* 0x000000103a005819 */ /* 0x000fe400000006ff */
[----:B------:R-:W-:Y:S01]  /*3370*/  CS2R R110, SRZ ;  /* 0x00000000006e7805 */ /* 0x000fe2000001ff00 */
[----:B-1----:R-:W-:Y:S01]  /*3380*/  @P5 FMUL.FTZ R2, R2, R109 ;  /* 0x0000006d02025220 */ /* 0x002fe20000410000 */
[----:B------:R-:W-:-:S05]  /*3390*/  @P5 SHF.L.U32 R109, R56, 0x10, RZ ;  /* 0x00000010386d5819 */ /* 0x000fca00000006ff */
[----:B------:R-:W-:Y:S01]  /*33a0*/  @P5 FMUL.FTZ R104, R108, R109 ;  /* 0x0000006d6c685220 */ /* 0x000fe20000410000 */
[----:B------:R-:W-:Y:S01]  /*33b0*/  CS2R R108, SRZ ;  /* 0x00000000006c7805 */ /* 0x000fe2000001ff00 */
[----:B--2---:R-:W-:Y:S01]  /*33c0*/  @P5 FMUL.FTZ R187, R112, R187 ;  /* 0x000000bb70bb5220 */ /* 0x004fe20000410000 */
[----:B------:R-:W-:-:S03]  /*33d0*/  @P5 FMUL.FTZ R108, R137, R0 ;  /* 0x00000000896c5220 */ /* 0x000fc60000410000 */
[----:B------:R-:W-:Y:S01]  /*33e0*/  @P5 FMUL.FTZ R110, R187, R190 ;  /* 0x000000bebb6e5220 */ /* 0x000fe20000410000 */
[----:B---3--:R-:W-:Y:S01]  /*33f0*/  @P5 FMUL.FTZ R112, R107, R188 ;  /* 0x000000bc6b705220 */ /* 0x008fe20000410000 */
[----:B------:R-:W-:Y:S02]  /*3400*/  @P5 SHF.L.U32 R188, R178, 0x10, RZ ;  /* 0x00000010b2bc5819 */ /* 0x000fe400000006ff */
[----:B------:R-:W-:Y:S01]  /*3410*/  MOV R107, RZ ;  /* 0x000000ff006b7202 */ /* 0x000fe20000000f00 */
[----:B------:R-:W-:Y:S01]  /*3420*/  @P5 FMUL.FTZ R107, R135, R2 ;  /* 0x00000002876b5220 */ /* 0x000fe20000410000 */
[----:B------:R-:W-:Y:S01]  /*3430*/  @P5 FMUL.FTZ R111, R189, R112 ;  /* 0x00000070bd6f5220 */ /* 0x000fe20000410000 */
[----:B------:R-:W-:-:S07]  /*3440*/  @P5 FMUL.FTZ R109, R188, R3 ;  /* 0x00000003bc6d5220 */ /* 0x000fce0000410000 */
.L_x_10283:
[----:B------:R-:W0:Y:S02]  /*3450*/  LDC.64 R2, c[0x0][0x3a8] ;  /* 0x0000ea00ff027b82 */ /* 0x000e240000000a00 */
[----:B0-----:R-:W-:-:S05]  /*3460*/  IMAD.WIDE.U32 R2, R113, 0x20, R2 ;  /* 0x0000002071027825 */ /* 0x001fca00078e0002 */
[----:B------:R4:W-:Y:S04]  /*3470*/  STG.E.128 desc[UR6][R2.64], R104 ;  /* 0x0000006802007986 */ /* 0x0009e8000c101d06 */
[----:B------:R4:W-:Y:S02]  /*3480*/  STG.E.128 desc[UR6][R2.64+0x10], R108 ;  /* 0x0000106c02007986 */ /* 0x0009e4000c101d06 */
.L_x_10281:
[----:B------:R-:W-:Y:S05]  /*3490*/  BSYNC.RECONVERGENT B0 ;  /* 0x0000000000007941 */ /* 0x000fea0003800200 */
.L_x_10280:
[----:B------:R-:W-:Y:S01]  /*34a0*/  FADD.FTZ R0, RZ, R72 ;  /* 0x00000048ff007221 */ /* 0x000fe20000010000 */
[C---:B------:R-:W-:Y:S01]  /*34b0*/  ISETP.GT.U32.AND P5, PT, R116.reuse, 0xff, PT ;  /* 0x000000ff7400780c */ /* 0x040fe20003fa4070 */
[----:B------:R-:W-:Y:S01]  /*34c0*/  BSSY.RECONVERGENT B0, `(.L_x_10284) ;  /* 0x00000a2000007945 */ /* 0x000fe20003800200 */
[C---:B------:R-:W-:Y:S01]  /*34d0*/  ISETP.GT.U32.AND P6, PT, R116.reuse, 0x17f, PT ;  /* 0x0000017f7400780c */ /* 0x040fe20003fc4070 */
[----:B01234-:R-:W-:Y:S01]  /*34e0*/  FADD.FTZ R3, R73, R0 ;  /* 0x0000000049037221 */ /* 0x01ffe20000010000 */
        /* <DEDUP_REMOVED lines=159> */
.L_x_10285:
[----:B------:R-:W-:Y:S05]  /*3ee0*/  BSYNC.RECONVERGENT B0 ;  /* 0x0000000000007941 */ /* 0x000fea0003800200 */
.L_x_10284:
        /* <DEDUP_REMOVED lines=11> */
[----:B------:R0:W1:Y:S03]  /*3fa0*/  LDS.64 R2, [R0+UR4] ;  /* 0x0000000400027984 */ /* 0x0000660008000a00 */
.L_x_10287:
[----:B------:R-:W-:Y:S05]  /*3fb0*/  BSYNC.RECONVERGENT B0 ;  /* 0x0000000000007941 */ /* 0x000fea0003800200 */
.L_x_10286:
[----:B0-----:R-:W0:Y:S01]  /*3fc0*/  SHFL.DOWN PT, R0, R137, 0x2, 0x1f ;  /* 0x08401f0089007f89 */ /* 0x001e2200000e0000 */
[----:B------:R-:W-:Y:S02]  /*3fd0*/  ISETP.NE.AND P6, PT, R114, RZ, PT ;  /* 0x000000ff7200720c */ /* 0x000fe40003fc5270 */
[----:B------:R-:W-:Y:S01]  /*3fe0*/  ISETP.NE.AND P5, PT, RZ, UR10, PT ;  /* 0x0000000aff007c0c */ /* 0x000fe2000bfa5270 */
[----:B-1----:R-:W1:Y:S04]  /*3ff0*/  SHFL.DOWN PT, R113, R2, 0x2, 0x1f ;  /* 0x08401f0002717f89 */ /* 0x002e6800000e0000 */
[----:B------:R-:W2:Y:S01]  /*4000*/  SHFL.DOWN PT, R112, R3, 0x2, 0x1f ;  /* 0x08401f0003707f89 */ /* 0x000ea200000e0000 */
[----:B0-----:R-:W-:Y:S02]  /*4010*/  IADD3 R135, PT, PT, R0, R137, RZ ;  /* 0x0000008900877210 */ /* 0x001fe40007ffe0ff */
[----:B------:R-:W-:-:S02]  /*4020*/  I2FP.F32.S32 R190, R0 ;  /* 0x0000000000be7245 */ /* 0x000fc40000201400 */
[----:B------:R-:W-:Y:S01]  /*4030*/  I2FP.F32.S32 R187, R135 ;  /* 0x0000008700bb7245 */ /* 0x000fe20000201400 */
[----:B------:R-:W0:Y:S01]  /*4040*/  SHFL.DOWN PT, R192, R135, 0x1, 0x1f ;  /* 0x08201f0087c07f89 */ /* 0x000e2200000e0000 */
[----:B------:R-:W-:Y:S01]  /*4050*/  I2FP.F32.S32 R0, R137 ;  /* 0x0000008900007245 */ /* 0x000fe20000201400 */
[C---:B-1----:R-:W-:Y:S01]  /*4060*/  FMUL.FTZ R189, R113.reuse, R190 ;  /* 0x000000be71bd7220 */ /* 0x042fe20000410000 */
[----:B------:R-:W1:Y:S01]  /*4070*/  MUFU.RCP R188, R187 ;  /* 0x000000bb00bc7308 */ /* 0x000e620000001000 */
[----:B------:R-:W-:Y:S01]  /*4080*/  FADD.FTZ R113, -R113, R2 ;  /* 0x0000000271717221 */ /* 0x000fe20000010100 */
[----:B--2---:R-:W-:Y:S01]  /*4090*/  FADD.FTZ R3, R112, R3 ;  /* 0x0000000370037221 */ /* 0x004fe20000010000 */
[----:B------:R-:W-:Y:S02]  /*40a0*/  FFMA.FTZ R189, R0, R2, R189 ;  /* 0x0000000200bd7223 */ /* 0x000fe400000100bd */
[----:B------:R-:W-:-:S04]  /*40b0*/  FMUL.FTZ R113, R113, R113 ;  /* 0x0000007171717220 */ /* 0x000fc80000410000 */
[----:B------:R-:W-:-:S04]  /*40c0*/  FMUL.FTZ R113, R113, R0 ;  /* 0x0000000071717220 */ /* 0x000fc80000410000 */
        /* <DEDUP_REMOVED lines=10> */
[----:B------:R-:W-:-:S02]  /*4170*/  FMUL.FTZ R188, R137, R192 ;  /* 0x000000c089bc7220 */ /* 0x000fc40000410000 */
[----:B------:R-:W0:Y:S01]  /*4180*/  LDC R137, c[0x0][0x448] ;  /* 0x00011200ff897b82 */ /* 0x000e220000000800 */
[----:B------:R-:W-:Y:S01]  /*4190*/  FMUL.FTZ R112, R112, R112 ;  /* 0x0000007070707220 */ /* 0x000fe20000410000 */
[----:B------:R-:W-:Y:S01]  /*41a0*/  FFMA.FTZ R188, R187, R2, R188 ;  /* 0x00000002bbbc7223 */ /* 0x000fe200000100bc */
[----:B-1----:R-:W-:Y:S02]  /*41b0*/  FADD.FTZ R0, R3, R0 ;  /* 0x0000000003007221 */ /* 0x002fe40000010000 */
[----:B------:R-:W-:Y:S01]  /*41c0*/  FMUL.FTZ R112, R187, R112 ;  /* 0x00000070bb707220 */ /* 0x000fe20000410000 */
[C---:B--2---:R-:W-:Y:S02]  /*41d0*/  FMUL.FTZ R188, R135.reuse, R188 ;  /* 0x000000bc87bc7220 */ /* 0x044fe40000410000 */
        /* <DEDUP_REMOVED lines=25> */
[--C-:B------:R-:W-:Y:S01]  /*4370*/  FADD.FTZ R2, R72, -R0.reuse ;  /* 0x8000000048027221 */ /* 0x100fe20000010000 */
[----:B------:R-:W-:Y:S01]  /*4380*/  SHF.L.U32 R3, R124, 0x10, RZ ;  /* 0x000000107c037819 */ /* 0x000fe200000006ff */
[--C-:B------:R-:W-:Y:S01]  /*4390*/  FADD.FTZ R112, R74, -R0.reuse ;  /* 0x800000004a707221 */ /* 0x100fe20000010000 */
[----:B------:R-:W-:Y:S01]  /*43a0*/  SHF.L.U32 R113, R4, 0x10, RZ ;  /* 0x0000001004717819 */ /* 0x000fe200000006ff */
[C---:B------:R-:W-:Y:S01]  /*43b0*/  FMUL.FTZ R2, R135.reuse, R2 ;  /* 0x0000000287027220 */ /* 0x040fe20000410000 */
[--C-:B------:R-:W-:Y:S01]  /*43c0*/  FADD.FTZ R134, R76, -R0.reuse ;  /* 0x800000004c867221 */ /* 0x100fe20000010000 */
[----:B------:R-:W-:Y:S01]  /*43d0*/  FMUL.FTZ R114, R135, R112 ;  /* 0x0000007087727220 */ /* 0x000fe20000410000 */
[--C-:B------:R-:W-:Y:S01]  /*43e0*/  FADD.FTZ R190, R78, -R0.reuse ;  /* 0x800000004ebe7221 */ /* 0x100fe20000010000 */
[----:B------:R-:W-:Y:S01]  /*43f0*/  FFMA.FTZ R112, R2, R3, R113 ;  /* 0x0000000302707223 */ /* 0x000fe20000010071 */
[----:B------:R-:W-:Y:S01]  /*4400*/  SHF.L.U32 R189, R126, 0x10, RZ ;  /* 0x000000107ebd7819 */ /* 0x000fe200000006ff */
[----:B------:R-:W0:Y:S01]  /*4410*/  LDC.64 R2, c[0x0][0x428] ;  /* 0x00010a00ff027b82 */ /* 0x000e220000000a00 */
        /* <DEDUP_REMOVED lines=9> */
[--C-:B------:R-:W-:Y:S01]  /*44b0*/  FADD.FTZ R188, R75, -R0.reuse ;  /* 0x800000004bbc7221 */ /* 0x100fe20000010000 */
[--C-:B------:R-:W-:Y:S01]  /*44c0*/  FADD.FTZ R114, R73, -R0.reuse ;  /* 0x8000000049727221 */ /* 0x100fe20000010000 */
[----:B------:R-:W-:Y:S01]  /*44d0*/  FFMA.FTZ R192, R190, R193, R195 ;  /* 0x000000c1bec07223 */ /* 0x000fe200000100c3 */
[--C-:B------:R-:W-:Y:S01]  /*44e0*/  FADD.FTZ R190, R77, -R0.reuse ;  /* 0x800000004dbe7221 */ /* 0x100fe20000010000 */
        /* <DEDUP_REMOVED lines=15> */
[----:B0-----:R-:W-:-:S04]  /*45e0*/  IMAD.WIDE.U32 R2, R137, 0x10, R2 ;  /* 0x0000001089027825 */ /* 0x001fc800078e0002 */
[----:B------:R-:W-:Y:S01]  /*45f0*/  FFMA.FTZ R190, R190, R193, R195 ;  /* 0x000000c1bebe7223 */ /* 0x000fe200000100c3 */
[----:B------:R-:W-:Y:S01]  /*4600*/  F2FP.BF16.F32.PACK_AB R113, R189, R134 ;  /* 0x00000086bd71723e */ /* 0x000fe200000010ff */
[----:B------:R-:W-:Y:S01]  /*4610*/  FFMA.FTZ R197, R194, R197, R199 ;  /* 0x000000c5c2c57223 */ /* 0x000fe200000100c7 */
[----:B------:R-:W-:Y:S02]  /*4620*/  F2FP.BF16.F32.PACK_AB R112, R187, R112 ;  /* 0x00000070bb70723e */ /* 0x000fe400000010ff */
[----:B------:R-:W-:Y:S02]  /*4630*/  F2FP.BF16.F32.PACK_AB R114, R190, R191 ;  /* 0x000000bfbe72723e */ /* 0x000fe400000010ff */
[----:B------:R-:W-:Y:S02]  /*4640*/  F2FP.BF16.F32.PACK_AB R115, R197, R192 ;  /* 0x000000c0c573723e */ /* 0x000fe400000010ff */
[----:B------:R-:W-:-:S03]  /*4650*/  IADD3 R137, PT, PT, R137, 0x80, RZ ;  /* 0x0000008089897810 */ /* 0x000fc60007ffe0ff */
[----:B------:R0:W-:Y:S04]  /*4660*/  STG.E.128 desc[UR6][R2.64], R112 ;  /* 0x0000007002007986 */ /* 0x0001e8000c101d06 */
.L_x_10290:
[----:B------:R-:W-:Y:S05]  /*4670*/  BSYNC.RECONVERGENT B0 ;  /* 0x0000000000007941 */ /* 0x000fea0003800200 */
.L_x_10289:
[----:B------:R-:W-:Y:S04]  /*4680*/  BSSY.RECONVERGENT B0, `(.L_x_10291) ;  /* 0x0000032000007945 */ /* 0x000fe80003800200 */
[----:B------:R-:W-:Y:S05]  /*4690*/  @!P1 BRA `(.L_x_10292) ;  /* 0x0000000000c09947 */ /* 0x000fea0003800000 */
[--C-:B0-----:R-:W-:Y:S01]  /*46a0*/  FADD.FTZ R2, R80, -R0.reuse ;  /* 0x8000000050027221 */ /* 0x101fe20000010000 */
[----:B------:R-:W-:Y:S01]  /*46b0*/  SHF.L.U32 R3, R12, 0x10, RZ ;  /* 0x000000100c037819 */ /* 0x000fe200000006ff */
[--C-:B------:R-:W-:Y:S01]  /*46c0*/  FADD.FTZ R112, R82, -R0.reuse ;  /* 0x8000000052707221 */ /* 0x100fe20000010000 */
[----:B------:R-:W-:Y:S01]  /*46d0*/  SHF.L.U32 R113, R16, 0x10, RZ ;  /* 0x0000001010717819 */ /* 0x000fe200000006ff */
[C---:B------:R-:W-:Y:S01]  /*46e0*/  FMUL.FTZ R2, R135.reuse, R2 ;  /* 0x0000000287027220 */ /* 0x040fe20000410000 */
[--C-:B------:R-:W-:Y:S01]  /*46f0*/  FADD.FTZ R134, R84, -R0.reuse ;  /* 0x8000000054867221 */ /* 0x100fe20000010000 */
[C---:B------:R-:W-:Y:S01]  /*4700*/  FMUL.FTZ R114, R135.reuse, R112 ;  /* 0x0000007087727220 */ /* 0x040fe20000410000 */
[--C-:B------:R-:W-:Y:S01]  /*4710*/  FADD.FTZ R190, R86, -R0.reuse ;  /* 0x8000000056be7221 */ /* 0x100fe20000010000 */
[----:B------:R-:W-:Y:S01]  /*4720*/  FFMA.FTZ R112, R2, R3, R113 ;  /* 0x0000000302707223 */ /* 0x000fe20000010071 */
[----:B------:R-:W-:Y:S01]  /*4730*/  SHF.L.U32 R189, R14, 0x10, RZ ;  /* 0x000000100ebd7819 */ /* 0x000fe200000006ff */
[----:B------:R-:W0:Y:S01]  /*4740*/  LDC.64 R2, c[0x0][0x428] ;  /* 0x00010a00ff027b82 */ /* 0x000e220000000a00 */
[----:B------:R-:W-:Y:S01]  /*4750*/  SHF.L.U32 R191, R18, 0x10, RZ ;  /* 0x0000001012bf7819 */ /* 0x000fe200000006ff */
[----:B------:R-:W-:Y:S01]  /*4760*/  FMUL.FTZ R188, R135, R134 ;  /* 0x0000008687bc7220 */ /* 0x000fe20000410000 */
[----:B------:R-:W-:Y:S01]  /*4770*/  SHF.L.U32 R115, R13, 0x10, RZ ;  /* 0x000000100d737819 */ /* 0x000fe200000006ff */
[----:B------:R-:W-:Y:S01]  /*4780*/  FMUL.FTZ R190, R135, R190 ;  /* 0x000000be87be7220 */ /* 0x000fe20000410000 */
[----:B------:R-:W-:Y:S01]  /*4790*/  SHF.L.U32 R187, R17, 0x10, RZ ;  /* 0x0000001011bb7819 */ /* 0x000fe200000006ff */
[----:B------:R-:W-:Y:S01]  /*47a0*/  FFMA.FTZ R191, R188, R189, R191 ;  /* 0x000000bdbcbf7223 */ /* 0x000fe200000100bf */
[----:B------:R-:W-:Y:S01]  /*47b0*/  SHF.L.U32 R193, R15, 0x10, RZ ;  /* 0x000000100fc17819 */ /* 0x000fe200000006ff */
[--C-:B------:R-:W-:Y:S01]  /*47c0*/  FADD.FTZ R188, R83, -R0.reuse ;  /* 0x8000000053bc7221 */ /* 0x100fe20000010000 */
[----:B------:R-:W-:Y:S01]  /*47d0*/  SHF.L.U32 R195, R19, 0x10, RZ ;  /* 0x0000001013c37819 */ /* 0x000fe200000006ff */
[----:B------:R-:W-:Y:S01]  /*47e0*/  FFMA.FTZ R134, R114, R115, R187 ;  /* 0x0000007372867223 */ /* 0x000fe200000100bb */
[--C-:B------:R-:W-:Y:S01]  /*47f0*/  FADD.FTZ R114, R81, -R0.reuse ;  /* 0x8000000051727221 */ /* 0x100fe20000010000 */
[--C-:B------:R-:W-:Y:S01]  /*4800*/  FADD.FTZ R194, R87, -R0.reuse ;  /* 0x8000000057c27221 */ /* 0x100fe20000010000 */
[----:B------:R-:W-:Y:S01]  /*4810*/  SHF.L.U32 R187, R166, 0x10, RZ ;  /* 0x00000010a6bb7819 */ /* 0x000fe200000006ff */
        /* <DEDUP_REMOVED lines=14> */
[----:B------:R-:W-:Y:S01]  /*4900*/  FFMA.FTZ R190, R190, R193, R195 ;  /* 0x000000c1bebe7223 */ /* 0x000fe200000100c3 */
[----:B------:R-:W-:Y:S01]  /*4910*/  FFMA.FTZ R187, R114, R113, R115 ;  /* 0x0000007172bb7223 */ /* 0x000fe20000010073 */
[----:B0-----:R-:W-:-:S04]  /*4920*/  IMAD.WIDE.U32 R2, R137, 0x10, R2 ;  /* 0x0000001089027825 */ /* 0x001fc800078e0002 */
[----:B------:R-:W-:Y:S01]  /*4930*/  FFMA.FTZ R197, R194, R197, R199 ;  /* 0x000000c5c2c57223 */ /* 0x000fe200000100c7 */
[----:B------:R-:W-:Y:S02]  /*4940*/  F2FP.BF16.F32.PACK_AB R113, R189, R134 ;  /* 0x00000086bd71723e */ /* 0x000fe400000010ff */
[----:B------:R-:W-:Y:S02]  /*4950*/  F2FP.BF16.F32.PACK_AB R114, R190, R191 ;  /* 0x000000bfbe72723e */ /* 0x000fe400000010ff */
[----:B------:R-:W-:Y:S02]  /*4960*/  F2FP.BF16.F32.PACK_AB R115, R197, R192 ;  /* 0x000000c0c573723e */ /* 0x000fe400000010ff */
[----:B------:R-:W-:Y:S02]  /*4970*/  F2FP.BF16.F32.PACK_AB R112, R187, R112 ;  /* 0x00000070bb70723e */ /* 0x000fe400000010ff */
[----:B------:R-:W-:-:S03]  /*4980*/  IADD3 R137, PT, PT, R137, 0x80, RZ ;  /* 0x0000008089897810 */ /* 0x000fc60007ffe0ff */
[----:B------:R1:W-:Y:S04]  /*4990*/  STG.E.128 desc[UR6][R2.64], R112 ;  /* 0x0000007002007986 */ /* 0x0003e8000c101d06 */
.L_x_10292:
[----:B------:R-:W-:Y:S05]  /*49a0*/  BSYNC.RECONVERGENT B0 ;  /* 0x0000000000007941 */ /* 0x000fea0003800200 */
.L_x_10291:
[----:B------:R-:W-:Y:S04]  /*49b0*/  BSSY.RECONVERGENT B0, `(.L_x_10293) ;  /* 0x0000032000007945 */ /* 0x000fe80003800200 */
[----:B------:R-:W-:Y:S05]  /*49c0*/  @!P2 BRA `(.L_x_10294) ;  /* 0x0000000000c0a947 */ /* 0x000fea0003800000 */
[--C-:B01----:R-:W-:Y:S01]  /*49d0*/  FADD.FTZ R2, R88, -R0.reuse ;  /* 0x8000000058027221 */ /* 0x103fe20000010000 */
[----:B------:R-:W-:Y:S01]  /*49e0*/  SHF.L.U32 R3, R24, 0x10, RZ ;  /* 0x0000001018037819 */ /* 0x000fe200000006ff */
[--C-:B------:R-:W-:Y:S01]  /*49f0*/  FADD.FTZ R112, R90, -R0.reuse ;  /* 0x800000005a707221 */ /* 0x100fe20000010000 */
[----:B------:R-:W-:Y:S02]  /*4a00*/  IMAD.U32 R113, R28, 0x10000, RZ ;  /* 0x000100001c717824 */ /* 0x000fe400078e00ff */
        /* <DEDUP_REMOVED lines=44> */
.L_x_10294:
[----:B------:R-:W-:Y:S05]  /*4cd0*/  BSYNC.RECONVERGENT B0 ;  /* 0x0000000000007941 */ /* 0x000fea0003800200 */
.L_x_10293:
[----:B------:R-:W-:Y:S04]  /*4ce0*/  BSSY.RECONVERGENT B0, `(.L_x_10295) ;  /* 0x0000032000007945 */ /* 0x000fe80003800200 */
[----:B------:R-:W-:Y:S05]  /*4cf0*/  @!P3 BRA `(.L_x_10296) ;  /* 0x0000000000c0b947 */ /* 0x000fea0003800000 */
[--C-:B012---:R-:W-:Y:S01]  /*4d00*/  FADD.FTZ R2, R96, -R0.reuse ;  /* 0x8000000060027221 */ /* 0x107fe20000010000 */
        /* <DEDUP_REMOVED lines=47> */
.L_x_10296:
[----:B------:R-:W-:Y:S05]  /*5000*/  BSYNC.RECONVERGENT B0 ;  /* 0x0000000000007941 */ /* 0x000fea0003800200 */
.L_x_10295:
        /* <DEDUP_REMOVED lines=31> */
[----:B0-----:R-:W-:Y:S01]  /*5200*/  IMAD.WIDE.U32 R2, R137, 0x10, R2 ;  /* 0x0000001089027825 */ /* 0x001fe200078e0002 */
[----:B------:R-:W-:-:S03]  /*5210*/  SHF.L.U32 R189, R140, 0x10, RZ ;  /* 0x000000108cbd7819 */ /* 0x000fc600000006ff */
[----:B------:R-:W-:Y:S01]  /*5220*/  FFMA.FTZ R187, R188, R135, R187 ;  /* 0x00000087bcbb7223 */ /* 0x000fe200000100bb */
[----:B------:R-:W-:Y:S02]  /*5230*/  SHF.L.U32 R193, R51, 0x10, RZ ;  /* 0x0000001033c17819 */ /* 0x000fe400000006ff */
        /* <DEDUP_REMOVED lines=14> */
.L_x_10297:
[----:B------:R-:W-:Y:S05]  /*5320*/  BSYNC.RECONVERGENT B0 ;  /* 0x0000000000007941 */ /* 0x000fea0003800200 */
.L_x_10288:
[----:B01234-:R-:W0:Y:S01]  /*5330*/  LDC.64 R2, c[0x0][0x380] ;  /* 0x0000e000ff027b82 */ /* 0x01fe220000000a00 */
[----:B------:R-:W-:Y:S01]  /*5340*/  UPLOP3.LUT UP1, UPT, UPT, UPT, UP1, 0x40, 0x4 ;  /* 0x000000000004789c */ /* 0x000fe20003f2e810 */
[----:B0-----:R-:W-:-:S04]  /*5350*/  IADD3 R117, PT, PT, R117, R2, RZ ;  /* 0x0000000275757210 */ /* 0x001fc80007ffe0ff */
[----:B------:R-:W-:-:S13]  /*5360*/  ISETP.GE.AND P0, PT, R117, R3, PT ;  /* 0x000000037500720c */ /* 0x000fda0003f06270 */
[----:B------:R-:W-:Y:S05]  /*5370*/  @!P0 BRA `(.L_x_10298) ;  /* 0xffffffb800648947 */ /* 0x000fea000383ffff */
[----:B------:R-:W-:Y:S05]  /*5380*/  EXIT ;  /* 0x000000000000794d */ /* 0x000fea0003800000 */
.L_x_10299:
        /* <DEDUP_REMOVED lines=15> */
.L_x_34034:


//--------------------- .text._ZN10layer_norm13ln_fwd_kernelINS_13Kernel_traitsI13__nv_bfloat16S2_fS2_fjLj5120ELj1ELj1ELj4ELj16ENS_18Kernel_traits_baseILj5120ES2_S2_fS2_fjLj128EEEEELb0ELb1ELb1ELb1EEEvNS_9FwdParamsE --------------------------
	.section	.text._ZN10layer_norm13ln_fwd_kernelINS_13Kernel_traitsI13__nv_bfloat16S2_fS2_fjLj5120ELj1ELj1ELj4ELj16ENS_18Kernel_traits_baseILj5120ES2_S2_fS2_fjLj128EEEEELb0ELb1ELb1ELb1EEEvNS_9FwdParamsE,"ax",@progbits
	.align	128
        .global         _ZN10layer_norm13ln_fwd_kernelINS_13Kernel_traitsI13__nv_bfloat16S2_fS2_fjLj5120ELj1ELj1ELj4ELj16ENS_18Kernel_traits_baseILj5120ES2_S2_fS2_fjLj128EEEEELb0ELb1ELb1ELb1EEEvNS_9FwdParamsE
        .type           _ZN10layer_norm13ln_fwd_kernelINS_13Kernel_traitsI13__nv_bfloat16S2_fS2_fjLj5120ELj1ELj1ELj4ELj16ENS_18Kernel_traits_baseILj5120ES2_S2_fS2_fjLj128EEEEELb0ELb1ELb1ELb1EEEvNS_9FwdParamsE,@function
        .size           _ZN10layer_norm13ln_fwd_kernelINS_13Kernel_traitsI13__nv_bfloat16S2_fS2_fjLj5120ELj1ELj1ELj4ELj16ENS_18Kernel_traits_baseILj5120ES2_S2_fS2_fjLj128EEEEELb0ELb1ELb1ELb1EEEvNS_9FwdParamsE,(.L_x_34035 - _ZN10layer_norm13ln_fwd_kernelINS_13Kernel_traitsI13__nv_bfloat16S2_fS2_fjLj5120ELj1ELj1ELj4ELj16ENS_18Kernel_traits_baseILj5120ES2_S2_fS2_fjLj128EEEEELb0ELb1ELb1ELb1EEEvNS_9FwdParamsE)
        .other          _ZN10layer_norm13ln_fwd_kernelINS_13Kernel_traitsI13__nv_bfloat16S2_fS2_fjLj5120ELj1ELj1ELj4ELj16ENS_18Kernel_traits_baseILj5120ES2_S2_fS2_fjLj128EEEEELb0ELb1ELb1ELb1EEEvNS_9FwdParamsE,@"STO_CUDA_ENTRY STV_DEFAULT"
_ZN10layer_norm13ln_fwd_kernelINS_13Kernel_traitsI13__nv_bfloat16S2_fS2_fjLj5120ELj1ELj1ELj4ELj16ENS_18Kernel_traits_baseILj5120ES2_S2_fS2_fjLj128EEEEELb0ELb1ELb1ELb1EEEvNS_9FwdParamsE:
.text._ZN10layer_norm13ln_fwd_kernelINS_13Kernel_traitsI13__nv_bfloat16S2_fS2_fjLj5120ELj1ELj1ELj4ELj16ENS_18Kernel_traits_baseILj5120ES2_S2_fS2_fjLj128EEEEELb0ELb1ELb1ELb1EEEvNS_9FwdParamsE:
        /* <DEDUP_REMOVED lines=30> */
.L_x_10300:
        /* <DEDUP_REMOVED lines=24> */
.L_x_10301:
        /* <DEDUP_REMOVED lines=17> */
[----:B------:R-:W-:Y:S02]  /*0470*/  PRMT R144, R20, 0x7632, R144 ;  /* 0x0000763214907816 */ /* 0x000fe40000000090 */
[----:B-1----:R-:W-:Y:S01]  /*0480*/  PRMT R2, R39, 0x7632, R2 ;  /* 0x0000763227027816 */ /* 0x002fe20000000002 */
[----:B------:R-:W1:Y:S01]  /*0490*/  LDCU.128 UR8, c[0x0][0x3f0] ;  /* 0x00007e00ff0877ac */ /* 0x000e620008000c00 */
        /* <DEDUP_REMOVED lines=29> */
.L_x_10317:
[----:B------:R-:W-:-:S06]  /*0670*/  UIMAD.WIDE UR4, UR7, 0x4, UR8 ;  /* 0x00000004070478a5 */ /* 0x000fcc000f8e0208 */
[----:B-1----:R-:W-:Y:S02]  /*0680*/  MOV R90, UR4 ;  /* 0x00000004005a7c02 */ /* 0x002fe40008000f00 */
[----:B------:R-:W-:-:S05]  /*0690*/  MOV R91, UR5 ;  /* 0x00000005005b7c02 */ /* 0x000fca0008000f00 */
[----:B------:R-:W2:Y:S01]  /*06a0*/  LDG.E R90, desc[UR12][R90.64] ;  /* 0x0000000c5a5a7981 */ /* 0x000ea2000c1e1900 */
[----:B------:R-:W-:Y:S01]  /*06b0*/  HFMA2 R124, -RZ, RZ, 0, 0 ;  /* 0x00000000ff7c7431 */ /* 0x000fe200000001ff */
[----:B--2---:R-:W-:-:S13]  /*06c0*/  R2UR UR14, R90 ;  /* 0x000000005a0e72ca */ /* 0x004fda00000e0000 */
[----:B------:R-:W-:-:S06]  /*06d0*/  UISETP.GE.AND UP1, UPT, UR14, 0x1, UPT ;  /* 0x000000010e00788c */ /* 0x000fcc000bf26270 */
[----:B------:R-:W-:-:S05]  /*06e0*/  PLOP3.LUT P1, PT, PT, PT, UP1, 0x80, 0x8 ;  /* 0x000000000008781c */ /* 0x000fca0003f2f018 */
[----:B------:R-:W-:-:S06]  /*06f0*/  @UP1 UIADD3 UR4, UPT, UPT, UR14, -0x1, URZ ;  /* 0xffffffff0e041890 */ /* 0x000fcc000fffe0ff */
[----:B------:R-:W-:Y:S01]  /*0700*/  MOV R94, UR4 ;  /* 0x00000004005e7c02 */ /* 0x000fe20008000f00 */
[----:B------:R-:W-:Y:S01]  /*0710*/  UIMAD.WIDE UR4, UR7, 0x4, UR10 ;  /* 0x00000004070478a5 */ /* 0x000fe2000f8e020a */
[----:B0-----:R-:W0:Y:S03]  /*0720*/  @P1 LDC.64 R88, c[0x0][0x390] ;  /* 0x0000e400ff581b82 */ /* 0x001e260000000a00 */
[----:B------:R-:W-:Y:S02]  /*0730*/  @P1 IMAD R94, R94, UR15, RZ ;  /* 0x0000000f5e5e1c24 */ /* 0x000fe4000f8e02ff */
[----:B------:R-:W-:Y:S02]  /*0740*/  MOV R92, UR4 ;  /* 0x00000004005c7c02 */ /* 0x000fe40008000f00 */
[----:B------:R-:W-:Y:S02]  /*0750*/  MOV R93, UR5 ;  /* 0x00000005005d7c02 */ /* 0x000fe40008000f00 */
[----:B------:R-:W-:-:S03]  /*0760*/  @P1 SHF.R.S32.HI R95, RZ, 0x1f, R94 ;  /* 0x0000001fff5f1819 */ /* 0x000fc6000001145e */
[----:B------:R-:W2:Y:S01]  /*0770*/  LDG.E R92, desc[UR12][R92.64] ;  /* 0x0000000c5c5c7981 */ /* 0x000ea2000c1e1900 */
[----:B------:R-:W-:-:S04]  /*0780*/  @P1 LEA.HI R95, R95, R94, RZ, 0x3 ;  /* 0x0000005e5f5f1211 */ /* 0x000fc800078f18ff */
        /* <DEDUP_REMOVED lines=13> */
[----:B0-----:R-:W-:-:S05]  /*0860*/  IMAD.WIDE.U32 R88, R0, 0x20, R88 ;  /* 0x0000002000587825 */ /* 0x001fca00078e0058 */
[----:B------:R-:W2:Y:S04]  /*0870*/  LDG.E.128 R80, desc[UR12][R88.64] ;  /* 0x0000000c58507981 */ /* 0x000ea8000c1e1d00 */
[----:B------:R0:W3:Y:S01]  /*0880*/  LDG.E.128 R84, desc[UR12][R88.64+0x10] ;  /* 0x0000100c58547981 */ /* 0x0000e2000c1e1d00 */
[----:B------:R-:W-:-:S13]  /*0890*/  ISETP.LT.AND P2, PT, RZ, UR14, PT ;  /* 0x0000000eff007c0c */ /* 0x000fda000bf41270 */
[----:B------:R-:W1:Y:S01]  /*08a0*/  @P2 LDC R95, c[0x0][0x40c] ;  /* 0x00010300ff5f2b82 */ /* 0x000e620000000800 */
[----:B-----5:R-:W-:Y:S02]  /*08b0*/  @P2 PRMT R91, R77, 0x7632, R91 ;  /* 0x000076324d5b2816 */ /* 0x020fe4000000005b */
[C---:B0-----:R-:W-:Y:S02]  /*08c0*/  @P2 SHF.L.U32 R88, R76.reuse, 0x10, RZ ;  /* 0x000000104c582819 */ /* 0x041fe400000006ff */
[----:B------:R-:W-:Y:S02]  /*08d0*/  @P2 PRMT R90, R76, 0x7632, R90 ;  /* 0x000076324c5a2816 */ /* 0x000fe4000000005a */
[----:B------:R-:W-:Y:S01]  /*08e0*/  @P2 SHF.L.U32 R93, R91, 0x10, RZ ;  /* 0x000000105b5d2819 */ /* 0x000fe200000006ff */
[----:B------:R-:W0:Y:S01]  /*08f0*/  @P2 LDC R97, c[0x0][0x40c] ;  /* 0x00010300ff612b82 */ /* 0x000e220000000800 */
[----:B------:R-:W-:Y:S02]  /*0900*/  @P2 SHF.L.U32 R90, R90, 0x10, RZ ;  /* 0x000000105a5a2819 */ /* 0x000fe400000006ff */
[----:B------:R-:W-:-:S02]  /*0910*/  @P2 SHF.L.U32 R89, R77, 0x10, RZ ;  /* 0x000000104d592819 */ /* 0x000fc400000006ff */
[----:B------:R-:W-:-:S03]  /*0920*/  @P2 SHF.L.U32 R104, R59, 0x10, RZ ;  /* 0x000000103b682819 */ /* 0x000fc600000006ff */
[----:B------:R-:W4:Y:S08]  /*0930*/  @P2 LDC R94, c[0x0][0x40c] ;  /* 0x00010300ff5e2b82 */ /* 0x000f300000000800 */
[----:B------:R-:W4:Y:S01]  /*0940*/  @P2 LDC R98, c[0x0][0x40c] ;  /* 0x00010300ff622b82 */ /* 0x000f220000000800 */
[----:B-1----:R-:W-:Y:S01]  /*0950*/  @P2 FMUL.FTZ R91, R88, R95 ;  /* 0x0000005f585b2220 */ /* 0x002fe20000410000 */
[----:B------:R-:W-:-:S05]  /*0960*/  @P2 PRMT R88, R78, 0x7632, R88 ;  /* 0x000076324e582816 */ /* 0x000fca0000000058 */
[----:B------:R-:W-:Y:S01]  /*0970*/  @P2 IMAD.U32 R96, R88, 0x10000, RZ ;  /* 0x0001000058602824 */ /* 0x000fe200078e00ff */
[----:B------:R-:W1:Y:S01]  /*0980*/  @P2 LDC R101, c[0x0][0x40c] ;  /* 0x00010300ff652b82 */ /* 0x000e620000000800 */
[----:B0-----:R-:W-:Y:S01]  /*0990*/  @P2 FMUL.FTZ R92, R90, R97 ;  /* 0x000000615a5c2220 */ /* 0x001fe20000410000 */
[----:B------:R-:W-:Y:S02]  /*09a0*/  @P2 SHF.L.U32 R97, R79, 0x10, RZ ;  /* 0x000000104f612819 */ /* 0x000fe400000006ff */
[----:B------:R-:W-:-:S04]  /*09b0*/  @P2 SHF.L.U32 R90, R56, 0x10, RZ ;  /* 0x00000010385a2819 */ /* 0x000fc800000006ff */
[----:B------:R-:W0:Y:S01]  /*09c0*/  @P2 LDC R100, c[0x0][0x40c] ;  /* 0x00010300ff642b82 */ /* 0x000e220000000800 */
[----:B----4-:R-:W-:Y:S01]  /*09d0*/  @P2 FMUL.FTZ R95, R89, R94 ;  /* 0x0000005e595f2220 */ /* 0x010fe20000410000 */
[----:B------:R-:W-:-:S06]  /*09e0*/  @P2 SHF.L.U32 R94, R78, 0x10, RZ ;  /* 0x000000104e5e2819 */ /* 0x000fcc00000006ff */
[----:B------:R-:W4:Y:S01]  /*09f0*/  @P2 LDC R99, c[0x0][0x40c] ;  /* 0x00010300ff632b82 */ /* 0x000f220000000800 */
[----:B------:R-:W-:Y:S01]  /*0a00*/  @P2 FMUL.FTZ R98, R93, R98 ;  /* 0x000000625d622220 */ /* 0x000fe20000410000 */
[----:B------:R-:W-:Y:S01]  /*0a10*/  @P2 SHF.L.U32 R93, R143, 0x10, RZ ;  /* 0x000000108f5d2819 */ /* 0x000fe200000006ff */
[----:B-1----:R-:W-:Y:S01]  /*0a20*/  @P2 FMUL.FTZ R102, R96, R101 ;  /* 0x0000006560662220 */ /* 0x002fe20000410000 */
[----:B------:R-:W-:Y:S02]  /*0a30*/  @P2 SHF.L.U32 R96, R57, 0x10, RZ ;  /* 0x0000001039602819 */ /* 0x000fe400000006ff */
[----:B------:R-:W-:Y:S01]  /*0a40*/  @P2 SHF.L.U32 R101, R141, 0x10, RZ ;  /* 0x000000108d652819 */ /* 0x000fe200000006ff */
[----:B0-----:R-:W-:Y:S01]  /*0a50*/  @P2 FMUL.FTZ R103, R97, R100 ;  /* 0x0000006461672220 */ /* 0x001fe20000410000 */
[----:B------:R-:W-:Y:S02]  /*0a60*/  @P2 SHF.L.U32 R97, R142, 0x10, RZ ;  /* 0x000000108e612819 */ /* 0x000fe400000006ff */
[----:B------:R-:W-:Y:S01]  /*0a70*/  @P2 SHF.L.U32 R100, R58, 0x10, RZ ;  /* 0x000000103a642819 */ /* 0x000fe200000006ff */
[----:B----4-:R-:W-:Y:S01]  /*0a80*/  @P2 FMUL.FTZ R99, R94, R99 ;  /* 0x000000635e632220 */ /* 0x010fe20000410000 */
[----:B--2---:R-:W-:Y:S01]  /*0a90*/  @!P2 MOV R88, R80 ;  /* 0x000000500058a202 */ /* 0x004fe20000000f00 */
[----:B------:R-:W-:Y:S01]  /*0aa0*/  @P2 FFMA.FTZ R88, R91, R90, R80 ;  /* 0x0000005a5b582223 */ /* 0x000fe20000010050 */
        /* <DEDUP_REMOVED lines=12> */
[----:B------:R-:W-:Y:S01]  /*0b70*/  IMAD.MOV.U32 R95, RZ, RZ, R87 ;  /* 0x000000ffff5f7224 */ /* 0x000fe200078e0057 */
[----:B------:R-:W-:Y:S06]  /*0b80*/  @!P2 BRA `(.L_x_10303) ;  /* 0x0000000000dca947 */ /* 0x000fec0003800000 */
[----:B------:R-:W-:Y:S02]  /*0b90*/  PRMT R95, R79, 0x7632, R95 ;  /* 0x000076324f5f7816 */ /* 0x000fe4000000005f */
[----:B------:R-:W-:Y:S02]  /*0ba0*/  SHF.L.U32 R97, R140, 0x10, RZ ;  /* 0x000000108c617819 */ /* 0x000fe400000006ff */
[----:B------:R-:W-:-:S05]  /*0bb0*/  SHF.L.U32 R95, R95, 0x10, RZ ;  /* 0x000000105f5f7819 */ /* 0x000fca00000006ff */
[----:B------:R-:W-:-:S04]  /*0bc0*/  FMUL.FTZ R96, R95, UR23 ;  /* 0x000000175f607c20 */ /* 0x000fc80008410000 */
[----:B------:R-:W-:Y:S01]  /*0bd0*/  FFMA.FTZ R95, R96, R97, R87 ;  /* 0x00000061605f7223 */ /* 0x000fe20000010057 */
[----:B------:R-:W-:Y:S06]  /*0be0*/  BRA `(.L_x_10303) ;  /* 0x0000000000c47947 */ /* 0x000fec0003800000 */
.L_x_10302:
[----:B------:R-:W0:Y:S01]  /*0bf0*/  @P1 LDC R90, c[0x0][0x40c] ;  /* 0x00010300ff5a1b82 */ /* 0x000e220000000800 */
[C---:B-----5:R-:W-:Y:S02]  /*0c00*/  @P1 PRMT R88, R76.reuse, 0x7632, R88 ;  /* 0x000076324c581816 */ /* 0x060fe40000000058 */
[----:B------:R-:W-:Y:S02]  /*0c10*/  @P1 SHF.L.U32 R89, R76, 0x10, RZ ;  /* 0x000000104c591819 */ /* 0x000fe400000006ff */
        /* <DEDUP_REMOVED lines=15> */
[----:B-1----:R-:W-:Y:S01]  /*0d10*/  @P1 FMUL.FTZ R91, R88, R91 ;  /* 0x0000005b585b1220 */ /* 0x002fe20000410000 */
[----:B------:R-:W-:-:S02]  /*0d20*/  @P1 PRMT R88, R79, 0x7632, R88 ;  /* 0x000076324f581816 */ /* 0x000fc40000000058 */
[----:B------:R-:W-:-:S04]  /*0d30*/  @P1 SHF.L.U32 R90, R90, 0x10, RZ ;  /* 0x000000105a5a1819 */ /* 0x000fc800000006ff */
[----:B------:R-:W1:Y:S01]  /*0d40*/  @P1 LDC R99, c[0x0][0x40c] ;  /* 0x00010300ff631b82 */ /* 0x000e620000000800 */
[----:B--2---:R-:W-:Y:S01]  /*0d50*/  @P1 FMUL.FTZ R95, R92, R95 ;  /* 0x0000005f5c5f1220 */ /* 0x004fe20000410000 */
[----:B------:R-:W-:-:S06]  /*0d60*/  @P1 SHF.L.U32 R92, R88, 0x10, RZ ;  /* 0x00000010585c1819 */ /* 0x000fcc00000006ff */
[----:B------:R-:W2:Y:S01]  /*0d70*/  @P1 LDC R103, c[0x0][0x40c] ;  /* 0x00010300ff671b82 */ /* 0x000ea20000000800 */
[----:B---3--:R-:W-:Y:S01]  /*0d80*/  @P1 FMUL.FTZ R96, R89, R96 ;  /* 0x0000006059601220 */ /* 0x008fe20000410000 */
[----:B------:R-:W-:Y:S02]  /*0d90*/  CS2R R88, SRZ ;  /* 0x0000000000587805 */ /* 0x000fe4000001ff00 */
[----:B------:R-:W-:Y:S01]  /*0da0*/  @P1 FMUL.FTZ R89, R91, R100 ;  /* 0x000000645b591220 */ /* 0x000fe20000410000 */
[----:B------:R-:W-:Y:S02]  /*0db0*/  @P1 SHF.L.U32 R100, R58, 0x10, RZ ;  /* 0x000000103a641819 */ /* 0x000fe400000006ff */
[----:B------:R-:W-:Y:S01]  /*0dc0*/  MOV R91, RZ ;  /* 0x000000ff005b7202 */ /* 0x000fe20000000f00 */
[----:B------:R-:W3:Y:S01]  /*0dd0*/  @P1 LDC R105, c[0x0][0x40c] ;  /* 0x00010300ff691b82 */ /* 0x000ee20000000800 */
[----:B0-----:R-:W-:Y:S01]  /*0de0*/  @P1 FMUL.FTZ R101, R94, R97 ;  /* 0x000000615e651220 */ /* 0x001fe20000410000 */
[----:B------:R-:W-:-:S05]  /*0df0*/  @P1 SHF.L.U32 R94, R56, 0x10, RZ ;  /* 0x00000010385e1819 */ /* 0x000fca00000006ff */
[----:B------:R-:W-:Y:S01]  /*0e00*/  @P1 FMUL.FTZ R88, R93, R94 ;  /* 0x0000005e5d581220 */ /* 0x000fe20000410000 */
[----:B-1----:R-:W-:Y:S01]  /*0e10*/  @P1 FMUL.FTZ R97, R90, R99 ;  /* 0x000000635a611220 */ /* 0x002fe20000410000 */
[----:B------:R-:W-:Y:S01]  /*0e20*/  MOV R90, RZ ;  /* 0x000000ff005a7202 */ /* 0x000fe20000000f00 */
[----:B------:R-:W-:Y:S01]  /*0e30*/  @P1 FMUL.FTZ R90, R95, R102 ;  /* 0x000000665f5a1220 */ /* 0x000fe20000410000 */
[----:B------:R-:W-:Y:S01]  /*0e40*/  @P1 SHF.L.U32 R102, R141, 0x10, RZ ;  /* 0x000000108d661819 */ /* 0x000fe200000006ff */
[----:B------:R-:W-:Y:S01]  /*0e50*/  @P1 IMAD.U32 R99, R142, 0x10000, RZ ;  /* 0x000100008e631824 */ /* 0x000fe200078e00ff */
[----:B------:R-:W-:Y:S01]  /*0e60*/  CS2R R94, SRZ ;  /* 0x00000000005e7805 */ /* 0x000fe2000001ff00 */
[----:B--2---:R-:W-:Y:S02]  /*0e70*/  @P1 FMUL.FTZ R103, R98, R103 ;  /* 0x0000006762671220 */ /* 0x004fe40000410000 */
[----:B------:R-:W-:Y:S02]  /*0e80*/  @P1 FMUL.FTZ R91, R96, R99 ;  /* 0x00000063605b1220 */ /* 0x000fe40000410000 */
[----:B------:R-:W-:Y:S01]  /*0e90*/  @P1 FMUL.FTZ R94, R103, R104 ;  /* 0x00000068675e1220 */ /* 0x000fe20000410000 */
[----:B---3--:R-:W-:Y:S01]  /*0ea0*/  @P1 FMUL.FTZ R98, R92, R105 ;  /* 0x000000695c621220 */ /* 0x008fe20000410000 */
[----:B------:R-:W-:-:S02]  /*0eb0*/  @P1 SHF.L.U32 R105, R140, 0x10, RZ ;  /* 0x000000108c691819 */ /* 0x000fc400000006ff */
[----:B------:R-:W-:Y:S02]  /*0ec0*/  CS2R R92, SRZ ;  /* 0x00000000005c7805 */ /* 0x000fe4000001ff00 */
[----:B------:R-:W-:Y:S01]  /*0ed0*/  @P1 FMUL.FTZ R92, R101, R100 ;  /* 0x00000064655c1220 */ /* 0x000fe20000410000 */
[----:B------:R-:W-:Y:S01]  /*0ee0*/  @P1 FMUL.FTZ R93, R97, R102 ;  /* 0x00000066615d1220 */ /* 0x000fe20000410000 */
[----:B------:R-:W-:-:S07]  /*0ef0*/  @P1 FMUL.FTZ R95, R98, R105 ;  /* 0x00000069625f1220 */ /* 0x000fce0000410000 */
.L_x_10303:
[----:B------:R-:W0:Y:S01]  /*0f00*/  LDC.64 R154, c[0x0][0x3a8] ;  /* 0x0000ea00ff9a7b82 */ /* 0x000e220000000a00 */
[----:B------:R-:W-:Y:S02]  /*0f10*/  @P1 IADD3 R103, PT, PT, R124, 0x80, RZ ;  /* 0x000000807c671810 */ /* 0x000fe40007ffe0ff */
[----:B------:R-:W-:-:S05]  /*0f20*/  @P0 IADD3 R105, PT, PT, R0, 0x80, RZ ;  /* 0x0000008000690810 */ /* 0x000fca0007ffe0ff */
[----:B------:R-:W1:Y:S08]  /*0f30*/  @P1 LDC.64 R98, c[0x0][0x390] ;  /* 0x0000e400ff621b82 */ /* 0x000e700000000a00 */
[----:B------:R-:W2:Y:S01]  /*0f40*/  @P0 LDC.64 R96, c[0x0][0x3a0] ;  /* 0x0000e800ff600b82 */ /* 0x000ea20000000a00 */
[----:B0-----:R-:W-:-:S05]  /*0f50*/  IMAD.WIDE.U32 R100, R0, 0x20, R154 ;  /* 0x0000002000647825 */ /* 0x001fca00078e009a */
[----:B------:R0:W-:Y:S01]  /*0f60*/  STG.E.128 desc[UR12][R100.64], R88 ;  /* 0x0000005864007986 */ /* 0x0001e2000c101d0c */
[----:B-1----:R-:W-:-:S03]  /*0f70*/  @P1 IMAD.WIDE.U32 R98, R103, 0x10, R98 ;  /* 0x0000001067621825 */ /* 0x002fc600078e0062 */
[----:B------:R0:W-:Y:S04]  /*0f80*/  STG.E.128 desc[UR12][R100.64+0x10], R92 ;  /* 0x0000105c64007986 */ /* 0x0001e8000c101d0c */
[----:B------:R0:W5:Y:S01]  /*0f90*/  @P1 LDG.E.128 R76, desc[UR12][R98.64] ;  /* 0x0000000c624c1981 */ /* 0x000162000c1e1d00 */
[----:B--2---:R-:W-:-:S05]  /*0fa0*/  @P0 IMAD.WIDE.U32 R96, R105, 0x20, R96 ;  /* 0x0000002069600825 */ /* 0x004fca00078e0060 */
[----:B------:R0:W5:Y:S04]  /*0fb0*/  @P0 LDG.E.128 R80, desc[UR12][R96.64] ;  /* 0x0000000c60500981 */ /* 0x000168000c1e1d00 */
[----:B------:R0:W5:Y:S01]  /*0fc0*/  @P0 LDG.E.128 R84, desc[UR12][R96.64+0x10] ;  /* 0x0000100c60540981 */ /* 0x000162000c1e1d00 */
[----:B------:R-:W-:Y:S05]  /*0fd0*/  @!P0 BRA `(.L_x_10304) ;  /* 0x0000000000d88947 */ /* 0x000fea0003800000 */
[----:B------:R-:W-:-:S13]  /*0fe0*/  ISETP.LT.AND P2, PT, RZ, UR14, PT ;  /* 0x0000000eff007c0c */ /* 0x000fda000bf41270 */
[----:B0-----:R-:W0:Y:S01]  /*0ff0*/  @P2 LDC R99, c[0x0][0x40c] ;  /* 0x00010300ff632b82 */ /* 0x001e220000000800 */
[C---:B-----5:R-:W-:Y:S02]  /*1000*/  @P2 SHF.L.U32 R98, R76.reuse, 0x10, RZ ;  /* 0x000000104c622819 */ /* 0x060fe400000006ff */
[----:B------:R-:W-:Y:S02]  /*1010*/  @P2 PRMT R96, R76, 0x7632, R96 ;  /* 0x000076324c602816 */ /* 0x000fe40000000060 */
[C---:B------:R-:W-:Y:S02]  /*1020*/  @P2 SHF.L.U32 R100, R77.reuse, 0x10, RZ ;  /* 0x000000104d642819 */ /* 0x040fe400000006ff */
[----:B------:R-:W-:Y:S01]  /*1030*/  @P2 SHF.L.U32 R96, R96, 0x10, RZ ;  /* 0x0000001060602819 */ /* 0x000fe200000006ff */
[----:B------:R-:W1:Y:S01]  /*1040*/  @P2 LDC R101, c[0x0][0x40c] ;  /* 0x00010300ff652b82 */ /* 0x000e620000000800 */
[----:B------:R-:W-:Y:S02]  /*1050*/  @P2 PRMT R97, R77, 0x7632, R97 ;  /* 0x000076324d612816 */ /* 0x000fe40000000061 */
[----:B------:R-:W-:-:S02]  /*1060*/  @P2 SHF.L.U32 R102, R78, 0x10, RZ ;  /* 0x000000104e662819 */ /* 0x000fc400000006ff */
[----:B------:R-:W-:Y:S02]  /*1070*/  @P2 SHF.L.U32 R97, R97, 0x10, RZ ;  /* 0x0000001061612819 */ /* 0x000fe400000006ff */
[----:B------:R-:W-:Y:S01]  /*1080*/  @P2 SHF.L.U32 R109, R63, 0x10, RZ ;  /* 0x000000103f6d2819 */ /* 0x000fe200000006ff */
[----:B------:R-:W2:Y:S08]  /*1090*/  @P2 LDC R105, c[0x0][0x40c] ;  /* 0x00010300ff692b82 */ /* 0x000eb00000000800 */
[----:B------:R-:W3:Y:S01]  /*10a0*/  @P2 LDC R107, c[0x0][0x40c] ;  /* 0x00010300ff6b2b82 */ /* 0x000ee20000000800 */
[----:B0-----:R-:W-:Y:S01]  /*10b0*/  @P2 FMUL.FTZ R103, R98, R99 ;  /* 0x0000006362672220 */ /* 0x001fe20000410000 */
[----:B------:R-:W-:-:S06]  /*10c0*/  @P2 PRMT R99, R78, 0x7632, R99 ;  /* 0x000076324e632816 */ /* 0x000fcc0000000063 */
[----:B------:R-:W0:Y:S01]  /*10d0*/  @P2 LDC R108, c[0x0][0x40c] ;  /* 0x00010300ff6c2b82 */ /* 0x000e220000000800 */
[----:B-1----:R-:W-:Y:S01]  /*10e0*/  @P2 FMUL.FTZ R98, R96, R101 ;  /* 0x0000006560622220 */ /* 0x002fe20000410000 */
[----:B------:R-:W-:Y:S01]  /*10f0*/  @P2 IMAD.U32 R101, R99, 0x10000, RZ ;  /* 0x0001000063652824 */ /* 0x000fe200078e00ff */
[----:B------:R-:W-:Y:S02]  /*1100*/  @P2 SHF.L.U32 R99, R60, 0x10, RZ ;  /* 0x000000103c632819 */ /* 0x000fe400000006ff */
[----:B------:R-:W-:-:S03]  /*1110*/  MOV R96, R80 ;  /* 0x0000005000607202 */ /* 0x000fc60000000f00 */
[----:B------:R-:W1:Y:S01]  /*1120*/  @P2 LDC R104, c[0x0][0x40c] ;  /* 0x00010300ff682b82 */ /* 0x000e620000000800 */
[----:B--2---:R-:W-:Y:S01]  /*1130*/  @P2 FMUL.FTZ R111, R100, R105 ;  /* 0x00000069646f2220 */ /* 0x004fe20000410000 */
[----:B------:R-:W-:Y:S01]  /*1140*/  @P2 SHF.L.U32 R105, R79, 0x10, RZ ;  /* 0x000000104f692819 */ /* 0x000fe200000006ff */
[----:B------:R-:W-:Y:S01]  /*1150*/  @P2 FFMA.FTZ R96, R103, R99, R80 ;  /* 0x0000006367602223 */ /* 0x000fe20000010050 */
[----:B------:R-:W-:Y:S02]  /*1160*/  @P2 SHF.L.U32 R100, R137, 0x10, RZ ;  /* 0x0000001089642819 */ /* 0x000fe400000006ff */
[----:B------:R-:W-:Y:S02]  /*1170*/  @P2 SHF.L.U32 R103, R61, 0x10, RZ ;  /* 0x000000103d672819 */ /* 0x000fe400000006ff */
[----:B------:R-:W2:Y:S01]  /*1180*/  @P2 LDC R106, c[0x0][0x40c] ;  /* 0x00010300ff6a2b82 */ /* 0x000ea20000000800 */
[----:B---3--:R-:W-:Y:S01]  /*1190*/  @P2 FMUL.FTZ R113, R102, R107 ;  /* 0x0000006b66712220 */ /* 0x008fe20000410000 */
[----:B------:R-:W-:-:S02]  /*11a0*/  @P2 SHF.L.U32 R107, R62, 0x10, RZ ;  /* 0x000000103e6b2819 */ /* 0x000fc400000006ff */
[----:B------:R-:W-:Y:S02]  /*11b0*/  MOV R99, R83 ;  /* 0x0000005300637202 */ /* 0x000fe40000000f00 */
[----:B------:R-:W-:Y:S01]  /*11c0*/  MOV R102, R86 ;  /* 0x0000005600667202 */ /* 0x000fe20000000f00 */
[----:B0-----:R-:W-:Y:S01]  /*11d0*/  @P2 FMUL.FTZ R115, R105, R108 ;  /* 0x0000006c69732220 */ /* 0x001fe20000410000 */
[----:B------:R-:W-:Y:S02]  /*11e0*/  @P2 SHF.L.U32 R105, R136, 0x10, RZ ;  /* 0x0000001088692819 */ /* 0x000fe400000006ff */
[----:B------:R-:W-:Y:S01]  /*11f0*/  @P2 SHF.L.U32 R108, R135, 0x10, RZ ;  /* 0x00000010876c2819 */ /* 0x000fe200000006ff */
[----:B------:R-:W-:Y:S01]  /*1200*/  @P2 FFMA.FTZ R102, R115, R109, R86 ;  /* 0x0000006d73662223 */ /* 0x000fe20000010056 */
[----:B-1----:R-:W-:Y:S01]  /*1210*/  @P2 FMUL.FTZ R104, R97, R104 ;  /* 0x0000006861682220 */ /* 0x002fe20000410000 */
[----:B------:R-:W-:Y:S01]  /*1220*/  MOV R97, R81 ;  /* 0x0000005100617202 */ /* 0x000fe20000000f00 */
[----:B------:R-:W-:Y:S01]  /*1230*/  @P2 FFMA.FTZ R97, R98, R100, R81 ;  /* 0x0000006462612223 */ /* 0x000fe20000010051 */
[----:B------:R-:W-:Y:S01]  /*1240*/  MOV R98, R82 ;  /* 0x0000005200627202 */ /* 0x000fe20000000f00 */
[----:B------:R-:W-:Y:S01]  /*1250*/  @P2 FFMA.FTZ R98, R111, R103, R82 ;  /* 0x000000676f622223 */ /* 0x000fe20000010052 */
[----:B------:R-:W-:Y:S01]  /*1260*/  MOV R100, R84 ;  /* 0x0000005400647202 */ /* 0x000fe20000000f00 */
[----:B------:R-:W-:Y:S01]  /*1270*/  @P2 FFMA.FTZ R99, R104, R105, R83 ;  /* 0x0000006968632223 */ /* 0x000fe20000010053 */
[----:B------:R-:W-:Y:S01]  /*1280*/  @P2 FFMA.FTZ R100, R113, R107, R84 ;  /* 0x0000006b71642223 */ /* 0x000fe20000010054 */
[----:B--2---:R-:W-:Y:S01]  /*1290*/  @P2 FMUL.FTZ R106, R101, R106 ;  /* 0x0000006a656a2220 */ /* 0x004fe20000410000 */
[----:B------:R-:W-:-:S02]  /*12a0*/  MOV R101, R85 ;  /* 0x0000005500657202 */ /* 0x000fc40000000f00 */
[----:B------:R-:W-:Y:S01]  /*12b0*/  MOV R103, R87 ;  /* 0x0000005700677202 */ /* 0x000fe20000000f00 */
[----:B------:R-:W-:Y:S01]  /*12c0*/  @P2 FFMA.FTZ R101, R106, R108, R85 ;  /* 0x0000006c6a652223 */ /* 0x000fe20000010055 */
[----:B------:R-:W-:Y:S06]  /*12d0*/  @!P2 BRA `(.L_x_10305) ;  /* 0x0000000000dca947 */ /* 0x000fec0003800000 */
[----:B------:R-:W-:Y:S02]  /*12e0*/  PRMT R103, R79, 0x7632, R103 ;  /* 0x000076324f677816 */ /* 0x000fe40000000067 */
[----:B------:R-:W-:-:S03]  /*12f0*/  SHF.L.U32 R105, R134, 0x10, RZ ;  /* 0x0000001086697819 */ /* 0x000fc600000006ff */
[----:B------:R-:W-:-:S04]  /*1300*/  IMAD.U32 R103, R103, 0x10000, RZ ;  /* 0x0001000067677824 */ /* 0x000fc800078e00ff */
[----:B------:R-:W-:-:S04]  /*1310*/  FMUL.FTZ R104, R103, UR23 ;  /* 0x0000001767687c20 */ /* 0x000fc80008410000 */
[----:B------:R-:W-:Y:S01]  /*1320*/  FFMA.FTZ R103, R104, R105, R87 ;  /* 0x0000006968677223 */ /* 0x000fe20000010057 */
[----:B------:R-:W-:Y:S06]  /*1330*/  BRA `(.L_x_10305) ;  /* 0x0000000000c47947 */ /* 0x000fec0003800000 */
.L_x_10304:
        /* <DEDUP_REMOVED lines=26> */
[----:B------:R-:W-:Y:S01]  /*14e0*/  HFMA2 R98, -RZ, RZ, 0, 0 ;  /* 0x00000000ff627431 */ /* 0x000fe200000001ff */
[----:B------:R-:W-:-:S05]  /*14f0*/  @P1 SHF.L.U32 R107, R136, 0x10, RZ ;  /* 0x00000010886b1819 */ /* 0x000fca00000006ff */
[----:B------:R-:W3:Y:S01]  /*1500*/  @P1 LDC R113, c[0x0][0x40c] ;  /* 0x00010300ff711b82 */ /* 0x000ee20000000800 */
[----:B0-----:R-:W-:Y:S01]  /*1510*/  @P1 FMUL.FTZ R103, R100, R103 ;  /* 0x0000006764671220 */ /* 0x001fe20000410000 */
[----:B------:R-:W-:-:S03]  /*1520*/  @P1 SHF.L.U32 R100, R96, 0x10, RZ ;  /* 0x0000001060641819 */ /* 0x000fc600000006ff */
[----:B------:R-:W-:Y:S01]  /*1530*/  @P1 FMUL.FTZ R98, R103, R110 ;  /* 0x0000006e67621220 */ /* 0x000fe20000410000 */
[----:B------:R-:W-:Y:S01]  /*1540*/  @P1 SHF.L.U32 R110, R135, 0x10, RZ ;  /* 0x00000010876e1819 */ /* 0x000fe200000006ff */
[----:B-1----:R-:W-:Y:S01]  /*1550*/  @P1 FMUL.FTZ R104, R97, R104 ;  /* 0x0000006861681220 */ /* 0x002fe20000410000 */
[----:B------:R-:W-:Y:S02]  /*1560*/  CS2R R96, SRZ ;  /* 0x0000000000607805 */ /* 0x000fe4000001ff00 */
[----:B------:R-:W-:Y:S01]  /*1570*/  @P1 FMUL.FTZ R97, R108, R99 ;  /* 0x000000636c611220 */ /* 0x000fe20000410000 */
[----:B------:R-:W-:Y:S02]  /*1580*/  @P1 IMAD.U32 R108, R62, 0x10000, RZ ;  /* 0x000100003e6c1824 */ /* 0x000fe400078e00ff */
[----:B------:R-:W-:Y:S01]  /*1590*/  @P1 FMUL.FTZ R96, R101, R102 ;  /* 0x0000006665601220 */ /* 0x000fe20000410000 */
[----:B------:R-:W-:Y:S02]  /*15a0*/  CS2R R102, SRZ ;  /* 0x0000000000667805 */ /* 0x000fe4000001ff00 */
[----:B------:R-:W-:Y:S01]  /*15b0*/  MOV R99, RZ ;  /* 0x000000ff00637202 */ /* 0x000fe20000000f00 */
[----:B--2---:R-:W-:Y:S01]  /*15c0*/  @P1 FMUL.FTZ R111, R106, R111 ;  /* 0x0000006f6a6f1220 */ /* 0x004fe20000410000 */
[----:B------:R-:W-:-:S03]  /*15d0*/  @P1 FMUL.FTZ R99, R107, R104 ;  /* 0x000000686b631220 */ /* 0x000fc60000410000 */
[----:B------:R-:W-:Y:S01]  /*15e0*/  @P1 FMUL.FTZ R102, R111, R112 ;  /* 0x000000706f661220 */ /* 0x000fe20000410000 */
[----:B---3--:R-:W-:Y:S01]  /*15f0*/  @P1 FMUL.FTZ R106, R100, R113 ;  /* 0x00000071646a1220 */ /* 0x008fe20000410000 */
[----:B------:R-:W-:Y:S02]  /*1600*/  @P1 SHF.L.U32 R113, R134, 0x10, RZ ;  /* 0x0000001086711819 */ /* 0x000fe400000006ff */
[----:B------:R-:W-:Y:S02]  /*1610*/  CS2R R100, SRZ ;  /* 0x0000000000647805 */ /* 0x000fe4000001ff00 */
[----:B------:R-:W-:Y:S01]  /*1620*/  @P1 FMUL.FTZ R100, R109, R108 ;  /* 0x0000006c6d641220 */ /* 0x000fe20000410000 */
[----:B------:R-:W-:Y:S01]  /*1630*/  @P1 FMUL.FTZ R101, R110, R105 ;  /* 0x000000696e651220 */ /* 0x000fe20000410000 */
[----:B------:R-:W-:-:S07]  /*1640*/  @P1 FMUL.FTZ R103, R113, R106 ;  /* 0x0000006a71671220 */ /* 0x000fce0000410000 */
.L_x_10305:
[----:B------:R-:W0:Y:S01]  /*1650*/  @P1 LDC.64 R106, c[0x0][0x390] ;  /* 0x0000e400ff6a1b82 */ /* 0x000e220000000a00 */
[----:B------:R-:W-:Y:S02]  /*1660*/  IADD3 R109, PT, PT, R0, 0x80, RZ ;  /* 0x00000080006d7810 */ /* 0x000fe40007ffe0ff */
[----:B------:R-:W-:Y:S02]  /*1670*/  @P1 IADD3 R111, PT, PT, R124, 0x100, RZ ;  /* 0x000001007c6f1810 */ /* 0x000fe40007ffe0ff */
[----:B------:R-:W-:Y:S01]  /*1680*/  @P0 IADD3 R113, PT, PT, R0, 0x100, RZ ;  /* 0x0000010000710810 */ /* 0x000fe20007ffe0ff */
[----:B------:R-:W-:Y:S02]  /*1690*/  IMAD.WIDE.U32 R108, R109, 0x20, R154 ;  /* 0x000000206d6c7825 */ /* 0x000fe400078e009a */
[----:B------:R-:W1:Y:S03]  /*16a0*/  @P0 LDC.64 R104, c[0x0][0x3a0] ;  /* 0x0000e800ff680b82 */ /* 0x000e660000000a00 */
[----:B------:R2:W-:Y:S04]  /*16b0*/  STG.E.128 desc[UR12][R108.64], R96 ;  /* 0x000000606c007986 */ /* 0x0005e8000c101d0c */
[----:B------:R2:W-:Y:S01]  /*16c0*/  STG.E.128 desc[UR12][R108.64+0x10], R100 ;  /* 0x000010646c007986 */ /* 0x0005e2000c101d0c */
[----:B0-----:R-:W-:-:S05]  /*16d0*/  @P1 IMAD.WIDE.U32 R106, R111, 0x10, R106 ;  /* 0x000000106f6a1825 */ /* 0x001fca00078e006a */
[----:B------:R2:W5:Y:S01]  /*16e0*/  @P1 LDG.E.128 R76, desc[UR12][R106.64] ;  /* 0x0000000c6a4c1981 */ /* 0x000562000c1e1d00 */
[----:B-1----:R-:W-:-:S05]  /*16f0*/  @P0 IMAD.WIDE.U32 R104, R113, 0x20, R104 ;  /* 0x0000002071680825 */ /* 0x002fca00078e0068 */
[----:B------:R2:W5:Y:S04]  /*1700*/  @P0 LDG.E.128 R80, desc[UR12][R104.64] ;  /* 0x0000000c68500981 */ /* 0x000568000c1e1d00 */
[----:B------:R2:W5:Y:S01]  /*1710*/  @P0 LDG.E.128 R84, desc[UR12][R104.64+0x10] ;  /* 0x0000100c68540981 */ /* 0x000562000c1e1d00 */
[----:B------:R-:W-:Y:S05]  /*1720*/  @!P0 BRA `(.L_x_10306) ;  /* 0x0000000000d88947 */ /* 0x000fea0003800000 */
[----:B------:R-:W-:-:S13]  /*1730*/  ISETP.LT.AND P2, PT, RZ, UR14, PT ;  /* 0x0000000eff007c0c */ /* 0x000fda000bf41270 */
[----:B--2---:R-:W0:Y:S01]  /*1740*/  @P2 LDC R107, c[0x0][0x40c] ;  /* 0x00010300ff6b2b82 */ /* 0x004e220000000800 */
        /* <DEDUP_REMOVED lines=52> */
.L_x_10306:
[----:B--2---:R-:W0:Y:S01]  /*1a90*/  @P1 LDC R106, c[0x0][0x40c] ;  /* 0x00010300ff6a1b82 */ /* 0x004e220000000800 */
        /* <DEDUP_REMOVED lines=48> */
.L_x_10307:
        /* <DEDUP_REMOVED lines=25> */
[----:B------:R-:W-:-:S06]  /*1f30*/  @P2 PRMT R113, R77, 0x7632, R113 ;  /* 0x000076324d712816 */ /* 0x000fcc0000000071 */
[----:B------:R-:W0:Y:S01]  /*1f40*/  @P2 LDC R125, c[0x0][0x40c] ;  /* 0x00010300ff7d2b82 */ /* 0x000e220000000800 */
[----:B-1----:R-:W-:Y:S01]  /*1f50*/  @P2 FMUL.FTZ R123, R118, R119 ;  /* 0x00000077767b2220 */ /* 0x002fe20000410000 */
[----:B------:R-:W-:Y:S01]  /*1f60*/  @P2 SHF.L.U32 R119, R113, 0x10, RZ ;  /* 0x0000001071772819 */ /* 0x000fe200000006ff */
[----:B------:R-:W-:Y:S01]  /*1f70*/  IMAD.MOV.U32 R113, RZ, RZ, R81 ;  /* 0x000000ffff717224 */ /* 0x000fe200078e0051 */
[----:B------:R-:W-:-:S04]  /*1f80*/  @P2 SHF.L.U32 R118, R129, 0x10, RZ ;  /* 0x0000001081762819 */ /* 0x000fc800000006ff */
[----:B------:R-:W1:Y:S01]  /*1f90*/  @P2 LDC R116, c[0x0][0x40c] ;  /* 0x00010300ff742b82 */ /* 0x000e620000000800 */
[----:B--2---:R-:W-:Y:S01]  /*1fa0*/  @P2 FMUL.FTZ R114, R112, R115 ;  /* 0x0000007370722220 */ /* 0x004fe20000410000 */
[----:B------:R-:W-:Y:S02]  /*1fb0*/  @P2 SHF.L.U32 R115, R68, 0x10, RZ ;  /* 0x0000001044732819 */ /* 0x000fe400000006ff */
[----:B------:R-:W-:Y:S01]  /*1fc0*/  MOV R112, R80 ;  /* 0x0000005000707202 */ /* 0x000fe20000000f00 */
[----:B------:R-:W-:Y:S01]  /*1fd0*/  @P2 FFMA.FTZ R113, R114, R118, R81 ;  /* 0x0000007672712223 */ /* 0x000fe20000010051 */
[----:B------:R-:W-:Y:S01]  /*1fe0*/  @P2 SHF.L.U32 R118, R128, 0x10, RZ ;  /* 0x0000001080762819 */ /* 0x000fe200000006ff */
[----:B------:R-:W-:Y:S01]  /*1ff0*/  @P2 FFMA.FTZ R112, R121, R115, R80 ;  /* 0x0000007379702223 */ /* 0x000fe20000010050 */
[----:B------:R-:W2:Y:S01]  /*2000*/  @P2 LDC R117, c[0x0][0x40c] ;  /* 0x00010300ff752b82 */ /* 0x000ea20000000800 */
[----:B---3--:R-:W-:Y:S01]  /*2010*/  @P2 FMUL.FTZ R120, R119, R120 ;  /* 0x0000007877782220 */ /* 0x008fe20000410000 */
[----:B------:R-:W-:-:S02]  /*2020*/  @P2 PRMT R119, R78, 0x7632, R119 ;  /* 0x000076324e772816 */ /* 0x000fc40000000077 */
[----:B------:R-:W-:Y:S02]  /*2030*/  @P2 SHF.L.U32 R121, R79, 0x10, RZ ;  /* 0x000000104f792819 */ /* 0x000fe400000006ff */
[----:B------:R-:W-:Y:S01]  /*2040*/  MOV R114, R82 ;  /* 0x0000005200727202 */ /* 0x000fe20000000f00 */
[----:B0-----:R-:W-:Y:S01]  /*2050*/  @P2 FMUL.FTZ R125, R122, R125 ;  /* 0x0000007d7a7d2220 */ /* 0x001fe20000410000 */
[----:B------:R-:W-:Y:S02]  /*2060*/  @P2 SHF.L.U32 R122, R119, 0x10, RZ ;  /* 0x00000010777a2819 */ /* 0x000fe400000006ff */
[----:B------:R-:W-:Y:S02]  /*2070*/  @P2 SHF.L.U32 R119, R69, 0x10, RZ ;  /* 0x0000001045772819 */ /* 0x000fe400000006ff */
[----:B------:R-:W-:Y:S01]  /*2080*/  MOV R115, R83 ;  /* 0x0000005300737202 */ /* 0x000fe20000000f00 */
[----:B------:R-:W-:Y:S01]  /*2090*/  @P2 FFMA.FTZ R115, R120, R118, R83 ;  /* 0x0000007678732223 */ /* 0x000fe20000010053 */
[----:B------:R-:W-:Y:S01]  /*20a0*/  @P2 SHF.L.U32 R120, R15, 0x10, RZ ;  /* 0x000000100f782819 */ /* 0x000fe200000006ff */
[----:B------:R-:W-:Y:S01]  /*20b0*/  @P2 FFMA.FTZ R114, R123, R119, R82 ;  /* 0x000000777b722223 */ /* 0x000fe20000010052 */
[----:B-1----:R-:W-:Y:S01]  /*20c0*/  @P2 FMUL.FTZ R127, R121, R116 ;  /* 0x00000074797f2220 */ /* 0x002fe20000410000 */
[----:B------:R-:W-:-:S02]  /*20d0*/  @P2 SHF.L.U32 R119, R70, 0x10, RZ ;  /* 0x0000001046772819 */ /* 0x000fc400000006ff */
[----:B------:R-:W-:Y:S02]  /*20e0*/  @P2 SHF.L.U32 R121, R71, 0x10, RZ ;  /* 0x0000001047792819 */ /* 0x000fe400000006ff */
[----:B------:R-:W-:Y:S01]  /*20f0*/  MOV R116, R84 ;  /* 0x0000005400747202 */ /* 0x000fe20000000f00 */
[----:B------:R-:W-:Y:S01]  /*2100*/  @P2 FFMA.FTZ R116, R125, R119, R84 ;  /* 0x000000777d742223 */ /* 0x000fe20000010054 */
[----:B--2---:R-:W-:Y:S01]  /*2110*/  @P2 FMUL.FTZ R122, R122, R117 ;  /* 0x000000757a7a2220 */ /* 0x004fe20000410000 */
[----:B------:R-:W-:Y:S02]  /*2120*/  MOV R117, R85 ;  /* 0x0000005500757202 */ /* 0x000fe40000000f00 */
[----:B------:R-:W-:Y:S01]  /*2130*/  MOV R118, R86 ;  /* 0x0000005600767202 */ /* 0x000fe20000000f00 */
[----:B------:R-:W-:Y:S01]  /*2140*/  @P2 FFMA.FTZ R117, R122, R120, R85 ;  /* 0x000000787a752223 */ /* 0x000fe20000010055 */
[----:B------:R-:W-:Y:S01]  /*2150*/  @P2 FFMA.FTZ R118, R127, R121, R86 ;  /* 0x000000797f762223 */ /* 0x000fe20000010056 */
[----:B------:R-:W-:Y:S01]  /*2160*/  MOV R119, R87 ;  /* 0x0000005700777202 */ /* 0x000fe20000000f00 */
[----:B------:R-:W-:Y:S06]  /*2170*/  @!P2 BRA `(.L_x_10309) ;  /* 0x0000000000e4a947 */ /* 0x000fec0003800000 */
[----:B------:R-:W-:Y:S02]  /*2180*/  PRMT R119, R79, 0x7632, R119 ;  /* 0x000076324f777816 */ /* 0x000fe40000000077 */
[----:B------:R-:W-:-:S03]  /*2190*/  SHF.L.U32 R121, R14, 0x10, RZ ;  /* 0x000000100e797819 */ /* 0x000fc600000006ff */
[----:B------:R-:W-:-:S04]  /*21a0*/  IMAD.U32 R119, R119, 0x10000, RZ ;  /* 0x0001000077777824 */ /* 0x000fc800078e00ff */
[----:B------:R-:W-:-:S04]  /*21b0*/  FMUL.FTZ R120, R119, UR23 ;  /* 0x0000001777787c20 */ /* 0x000fc80008410000 */
[----:B------:R-:W-:Y:S01]  /*21c0*/  FFMA.FTZ R119, R120, R121, R87 ;  /* 0x0000007978777223 */ /* 0x000fe20000010057 */
[----:B------:R-:W-:Y:S06]  /*21d0*/  BRA `(.L_x_10309) ;  /* 0x0000000000cc7947 */ /* 0x000fec0003800000 */
.L_x_10308:
[----:B--2---:R-:W0:Y:S01]  /*21e0*/  @P1 LDC R115, c[0x0][0x40c] ;  /* 0x00010300ff731b82 */ /* 0x004e220000000800 */
[C---:B-----5:R-:W-:Y:S02]  /*21f0*/  @P1 PRMT R112, R76.reuse, 0x7632, R112 ;  /* 0x000076324c701816 */ /* 0x060fe40000000070 */
[----:B------:R-:W-:Y:S02]  /*2200*/  @P1 SHF.L.U32 R114, R76, 0x10, RZ ;  /* 0x000000104c721819 */ /* 0x000fe400000006ff */
[----:B------:R-:W-:Y:S01]  /*2210*/  @P1 SHF.L.U32 R113, R112, 0x10, RZ ;  /* 0x0000001070711819 */ /* 0x000fe200000006ff */
[----:B------:R-:W-:Y:S01]  /*2220*/  HFMA2 R112, -RZ, RZ, 0, 0 ;  /* 0x00000000ff707431 */ /* 0x000fe200000001ff */
[----:B------:R-:W-:Y:S01]  /*2230*/  @P1 SHF.L.U32 R117, R68, 0x10, RZ ;  /* 0x0000001044751819 */ /* 0x000fe200000006ff */
[----:B------:R-:W1:Y:S01]  /*2240*/  @P1 LDC R116, c[0x0][0x40c] ;  /* 0x00010300ff741b82 */ /* 0x000e620000000800 */
[----:B------:R-:W-:Y:S02]  /*2250*/  @P1 SHF.L.U32 R122, R78, 0x10, RZ ;  /* 0x000000104e7a1819 */ /* 0x000fe400000006ff */
[----:B------:R-:W-:-:S02]  /*2260*/  @P1 SHF.L.U32 R118, R77, 0x10, RZ ;  /* 0x000000104d761819 */ /* 0x000fc400000006ff */
[----:B------:R-:W-:-:S03]  /*2270*/  @P1 SHF.L.U32 R120, R69, 0x10, RZ ;  /* 0x0000001045781819 */ /* 0x000fc600000006ff */
[----:B------:R-:W2:Y:S08]  /*2280*/  @P1 LDC R123, c[0x0][0x40c] ;  /* 0x00010300ff7b1b82 */ /* 0x000eb00000000800 */
[----:B------:R-:W3:Y:S01]  /*2290*/  @P1 LDC R119, c[0x0][0x40c] ;  /* 0x00010300ff771b82 */ /* 0x000ee20000000800 */
[----:B0-----:R-:W-:-:S04]  /*22a0*/  @P1 FMUL.FTZ R114, R114, R115 ;  /* 0x0000007372721220 */ /* 0x001fc80000410000 */
[----:B------:R-:W-:Y:S01]  /*22b0*/  @P1 FMUL.FTZ R112, R114, R117 ;  /* 0x0000007572701220 */ /* 0x000fe20000410000 */
[----:B------:R-:W-:Y:S02]  /*22c0*/  HFMA2 R114, -RZ, RZ, 0, 0 ;  /* 0x00000000ff727431 */ /* 0x000fe400000001ff */
[----:B------:R-:W0:Y:S01]  /*22d0*/  @P1 LDC R121, c[0x0][0x40c] ;  /* 0x00010300ff791b82 */ /* 0x000e220000000800 */
[----:B-1----:R-:W-:Y:S01]  /*22e0*/  @P1 FMUL.FTZ R115, R113, R116 ;  /* 0x0000007471731220 */ /* 0x002fe20000410000 */
[----:B------:R-:W-:-:S04]  /*22f0*/  @P1 PRMT R113, R77, 0x7632, R113 ;  /* 0x000076324d711816 */ /* 0x000fc80000000071 */
[----:B------:R-:W-:Y:S02]  /*2300*/  @P1 SHF.L.U32 R116, R113, 0x10, RZ ;  /* 0x0000001071741819 */ /* 0x000fe400000006ff */
[----:B------:R-:W1:Y:S01]  /*2310*/  @P1 LDC R125, c[0x0][0x40c] ;  /* 0x00010300ff7d1b82 */ /* 0x000e620000000800 */
[----:B--2---:R-:W-:Y:S01]  /*2320*/  @P1 FMUL.FTZ R122, R122, R123 ;  /* 0x0000007b7a7a1220 */ /* 0x004fe20000410000 */
[----:B------:R-:W-:-:S06]  /*2330*/  MOV R113, RZ ;  /* 0x000000ff00717202 */ /* 0x000fcc0000000f00 */
[----:B------:R-:W2:Y:S01]  /*2340*/  @P1 LDC R127, c[0x0][0x40c] ;  /* 0x00010300ff7f1b82 */ /* 0x000ea20000000800 */
[----:B---3--:R-:W-:Y:S01]  /*2350*/  @P1 FMUL.FTZ R119, R118, R119 ;  /* 0x0000007776771220 */ /* 0x008fe20000410000 */
[----:B------:R-:W-:-:S03]  /*2360*/  @P1 SHF.L.U32 R118, R129, 0x10, RZ ;  /* 0x0000001081761819 */ /* 0x000fc600000006ff */
[----:B------:R-:W-:Y:S01]  /*2370*/  @P1 FMUL.FTZ R114, R119, R120 ;  /* 0x0000007877721220 */ /* 0x000fe20000410000 */
[----:B------:R-:W-:Y:S01]  /*2380*/  @P1 SHF.L.U32 R120, R128, 0x10, RZ ;  /* 0x0000001080781819 */ /* 0x000fe200000006ff */
[----:B------:R-:W-:Y:S01]  /*2390*/  @P1 FMUL.FTZ R113, R118, R115 ;  /* 0x0000007376711220 */ /* 0x000fe20000410000 */
[----:B------:R-:W3:Y:S01]  /*23a0*/  @P1 LDC R123, c[0x0][0x40c] ;  /* 0x00010300ff7b1b82 */ /* 0x000ee20000000800 */
[----:B0-----:R-:W-:Y:S01]  /*23b0*/  @P1 FMUL.FTZ R117, R116, R121 ;  /* 0x0000007974751220 */ /* 0x001fe20000410000 */
[----:B------:R-:W-:Y:S01]  /*23c0*/  @P1 SHF.L.U32 R119, R70, 0x10, RZ ;  /* 0x0000001046771819 */ /* 0x000fe200000006ff */
[----:B------:R-:W-:Y:S01]  /*23d0*/  IMAD.MOV.U32 R115, RZ, RZ, RZ ;  /* 0x000000ffff737224 */ /* 0x000fe200078e00ff */
[----:B------:R-:W-:Y:S01]  /*23e0*/  @P1 PRMT R118, R78, 0x7632, R118 ;  /* 0x000076324e761816 */ /* 0x000fe20000000076 */
[----:B------:R-:W-:Y:S01]  /*23f0*/  @P1 FMUL.FTZ R115, R120, R117 ;  /* 0x0000007578731220 */ /* 0x000fe20000410000 */
[----:B------:R-:W-:Y:S01]  /*2400*/  MOV R116, RZ ;  /* 0x000000ff00747202 */ /* 0x000fe20000000f00 */
[----:B------:R-:W-:Y:S01]  /*2410*/  @P1 FMUL.FTZ R116, R122, R119 ;  /* 0x000000777a741220 */ /* 0x000fe20000410000 */
[----:B------:R-:W-:Y:S01]  /*2420*/  @P1 SHF.L.U32 R118, R118, 0x10, RZ ;  /* 0x0000001076761819 */ /* 0x000fe200000006ff */
[----:B------:R-:W-:Y:S01]  /*2430*/  HFMA2 R117, -RZ, RZ, 0, 0 ;  /* 0x00000000ff757431 */ /* 0x000fe200000001ff */
[----:B------:R-:W-:-:S02]  /*2440*/  @P1 SHF.L.U32 R120, R79, 0x10, RZ ;  /* 0x000000104f781819 */ /* 0x000fc400000006ff */
[----:B------:R-:W-:Y:S01]  /*2450*/  @P1 PRMT R119, R79, 0x7632, R119 ;  /* 0x000076324f771816 */ /* 0x000fe20000000077 */
[----:B-1----:R-:W-:Y:S01]  /*2460*/  @P1 FMUL.FTZ R118, R118, R125 ;  /* 0x0000007d76761220 */ /* 0x002fe20000410000 */
[----:B------:R-:W-:Y:S01]  /*2470*/  @P1 SHF.L.U32 R121, R15, 0x10, RZ ;  /* 0x000000100f791819 */ /* 0x000fe200000006ff */
[----:B--2---:R-:W-:Y:S01]  /*2480*/  @P1 FMUL.FTZ R127, R120, R127 ;  /* 0x0000007f787f1220 */ /* 0x004fe20000410000 */
[----:B------:R-:W-:-:S03]  /*2490*/  @P1 SHF.L.U32 R120, R119, 0x10, RZ ;  /* 0x0000001077781819 */ /* 0x000fc600000006ff */
[----:B------:R-:W-:Y:S01]  /*24a0*/  @P1 FMUL.FTZ R117, R121, R118 ;  /* 0x0000007679751220 */ /* 0x000fe20000410000 */
[----:B------:R-:W-:Y:S02]  /*24b0*/  @P1 SHF.L.U32 R122, R71, 0x10, RZ ;  /* 0x00000010477a1819 */ /* 0x000fe400000006ff */
[----:B------:R-:W-:Y:S02]  /*24c0*/  CS2R R118, SRZ ;  /* 0x0000000000767805 */ /* 0x000fe4000001ff00 */
[----:B------:R-:W-:Y:S01]  /*24d0*/  @P1 SHF.L.U32 R121, R14, 0x10, RZ ;  /* 0x000000100e791819 */ /* 0x000fe200000006ff */
[----:B---3--:R-:W-:Y:S01]  /*24e0*/  @P1 FMUL.FTZ R120, R120, R123 ;  /* 0x0000007b78781220 */ /* 0x008fe20000410000 */
[----:B------:R-:W-:-:S03]  /*24f0*/  @P1 FMUL.FTZ R118, R127, R122 ;  /* 0x0000007a7f761220 */ /* 0x000fc60000410000 */
[----:B------:R-:W-:-:S07]  /*2500*/  @P1 FMUL.FTZ R119, R121, R120 ;  /* 0x0000007879771220 */ /* 0x000fce0000410000 */
.L_x_10309:
[----:B------:R-:W0:Y:S01]  /*2510*/  @P1 LDC.64 R122, c[0x0][0x390] ;  /* 0x0000e400ff7a1b82 */ /* 0x000e220000000a00 */
[----:B------:R-:W-:Y:S02]  /*2520*/  @P1 IADD3 R125, PT, PT, R124, 0x200, RZ ;  /* 0x000002007c7d1810 */ /* 0x000fe40007ffe0ff */
[C---:B------:R-:W-:Y:S02]  /*2530*/  IADD3 R127, PT, PT, R0.reuse, 0x180, RZ ;  /* 0x00000180007f7810 */ /* 0x040fe40007ffe0ff */
[----:B------:R-:W-:-:S03]  /*2540*/  IADD3 R139, PT, PT, R0, 0x200, RZ ;  /* 0x00000200008b7810 */ /* 0x000fc60007ffe0ff */
[----:B------:R-:W1:Y:S01]  /*2550*/  @P0 LDC.64 R120, c[0x0][0x3a0] ;  /* 0x0000e800ff780b82 */ /* 0x000e620000000a00 */
[----:B0-----:R-:W-:-:S04]  /*2560*/  @P1 IMAD.WIDE.U32 R122, R125, 0x10, R122 ;  /* 0x000000107d7a1825 */ /* 0x001fc800078e007a */
[----:B------:R-:W-:-:S04]  /*2570*/  IMAD.WIDE.U32 R124, R127, 0x20, R154 ;  /* 0x000000207f7c7825 */ /* 0x000fc800078e009a */
[----:B-1----:R-:W-:Y:S01]  /*2580*/  @P0 IMAD.WIDE.U32 R120, R139, 0x20, R120 ;  /* 0x000000208b780825 */ /* 0x002fe200078e0078 */
[----:B------:R0:W-:Y:S04]  /*2590*/  STG.E.128 desc[UR12][R124.64], R112 ;  /* 0x000000707c007986 */ /* 0x0001e8000c101d0c */
[----:B------:R0:W-:Y:S04]  /*25a0*/  STG.E.128 desc[UR12][R124.64+0x10], R116 ;  /* 0x000010747c007986 */ /* 0x0001e8000c101d0c */
[----:B------:R0:W5:Y:S04]  /*25b0*/  @P1 LDG.E.128 R76, desc[UR12][R122.64] ;  /* 0x0000000c7a4c1981 */ /* 0x000168000c1e1d00 */
[----:B------:R0:W5:Y:S04]  /*25c0*/  @P0 LDG.E.128 R80, desc[UR12][R120.64] ;  /* 0x0000000c78500981 */ /* 0x000168000c1e1d00 */
[----:B------:R0:W5:Y:S01]  /*25d0*/  @P0 LDG.E.128 R84, desc[UR12][R120.64+0x10] ;  /* 0x0000100c78540981 */ /* 0x000162000c1e1d00 */
[----:B------:R-:W-:Y:S05]  /*25e0*/  @!P0 BRA `(.L_x_10310) ;  /* 0x0000000000dc8947 */ /* 0x000fea0003800000 */
[----:B------:R-:W-:Y:S01]  /*25f0*/  UISETP.GT.AND UP1, UPT, UR14, URZ, UPT ;  /* 0x000000ff0e00728c */ /* 0x000fe2000bf24270 */
[----:B0----5:R-:W-:Y:S02]  /*2600*/  MOV R120, R80 ;  /* 0x0000005000787202 */ /* 0x021fe40000000f00 */
[----:B------:R-:W-:Y:S02]  /*2610*/  MOV R122, R82 ;  /* 0x00000052007a7202 */ /* 0x000fe40000000f00 */
[----:B------:R-:W-:Y:S02]  /*2620*/  MOV R124, R84 ;  /* 0x00000054007c7202 */ /* 0x000fe40000000f00 */
[----:B------:R-:W-:Y:S02]  /*2630*/  PLOP3.LUT P0, PT, PT, PT, UP1, 0x80, 0x8 ;  /* 0x000000000008781c */ /* 0x000fe40003f0f018 */
[----:B------:R-:W-:Y:S02]  /*2640*/  MOV R126, R86 ;  /* 0x00000056007e7202 */ /* 0x000fe40000000f00 */
[----:B------:R-:W0:Y:S01]  /*2650*/  @UP1 LDCU UR4, c[0x0][0x40c] ;  /* 0x00008180ff0417ac */ /* 0x000e220008000800 */
[----:B------:R-:W1:Y:S01]  /*2660*/  @UP1 LDCU UR5, c[0x0][0x40c] ;  /* 0x00008180ff0517ac */ /* 0x000e620008000800 */
[----:B------:R-:W2:Y:S07]  /*2670*/  @UP1 LDCU UR14, c[0x0][0x40c] ;  /* 0x00008180ff0e17ac */ /* 0x000eae0008000800 */
[----:B------:R-:W-:-:S02]  /*2680*/  @P0 SHF.L.U32 R0, R76, 0x10, RZ ;  /* 0x000000104c000819 */ /* 0x000fc400000006ff */
[----:B------:R-:W-:Y:S01]  /*2690*/  @P0 SHF.L.U32 R121, R72, 0x10, RZ ;  /* 0x0000001048790819 */ /* 0x000fe200000006ff */
[----:B------:R-:W3:Y:S01]  /*26a0*/  @UP1 LDCU UR22, c[0x0][0x40c] ;  /* 0x00008180ff1617ac */ /* 0x000ee20008000800 */
[----:B------:R-:W-:Y:S02]  /*26b0*/  @P0 SHF.L.U32 R125, R12, 0x10, RZ ;  /* 0x000000100c7d0819 */ /* 0x000fe400000006ff */
[----:B------:R-:W-:Y:S01]  /*26c0*/  @P0 SHF.L.U32 R127, R11, 0x10, RZ ;  /* 0x000000100b7f0819 */ /* 0x000fe200000006ff */
        /* <DEDUP_REMOVED lines=9> */
[----:B------:R-:W-:Y:S01]  /*2760*/  @P0 SHF.L.U32 R121, R74, 0x10, RZ ;  /* 0x000000104a790819 */ /* 0x000fe200000006ff */
[----:B--2---:R-:W-:Y:S01]  /*2770*/  @P0 FMUL.FTZ R123, R0, UR14 ;  /* 0x0000000e007b0c20 */ /* 0x004fe20008410000 */
[----:B------:R-:W-:-:S03]  /*2780*/  @P0 SHF.L.U32 R0, R79, 0x10, RZ ;  /* 0x000000104f000819 */ /* 0x000fc600000006ff */
[----:B------:R-:W-:Y:S01]  /*2790*/  @P0 FFMA.FTZ R124, R123, R121, R84 ;  /* 0x000000797b7c0223 */ /* 0x000fe20000010054 */
[----:B------:R-:W-:Y:S01]  /*27a0*/  @P0 SHF.L.U32 R121, R75, 0x10, RZ ;  /* 0x000000104b790819 */ /* 0x000fe200000006ff */
[----:B---3--:R-:W-:Y:S01]  /*27b0*/  @P0 FMUL.FTZ R123, R0, UR22 ;  /* 0x00000016007b0c20 */ /* 0x008fe20008410000 */
[----:B------:R-:W-:-:S03]  /*27c0*/  @P0 PRMT R0, R76, 0x7632, R0 ;  /* 0x000076324c000816 */ /* 0x000fc60000000000 */
[----:B------:R-:W-:Y:S01]  /*27d0*/  @P0 FFMA.FTZ R126, R123, R121, R86 ;  /* 0x000000797b7e0223 */ /* 0x000fe20000010056 */
[----:B------:R-:W-:Y:S02]  /*27e0*/  @P0 SHF.L.U32 R0, R0, 0x10, RZ ;  /* 0x0000001000000819 */ /* 0x000fe400000006ff */
[----:B------:R-:W-:Y:S02]  /*27f0*/  @P0 SHF.L.U32 R123, R13, 0x10, RZ ;  /* 0x000000100d7b0819 */ /* 0x000fe400000006ff */
[----:B------:R-:W-:Y:S01]  /*2800*/  MOV R121, R81 ;  /* 0x0000005100797202 */ /* 0x000fe20000000f00 */
[----:B0-----:R-:W-:Y:S01]  /*2810*/  @P0 FMUL.FTZ R0, R0, UR4 ;  /* 0x0000000400000c20 */ /* 0x001fe20008410000 */
[----:B------:R-:W0:Y:S03]  /*2820*/  @UP1 LDCU UR4, c[0x0][0x40c] ;  /* 0x00008180ff0417ac */ /* 0x000e260008000800 */
[----:B------:R-:W-:Y:S01]  /*2830*/  @P0 FFMA.FTZ R121, R0, R123, R81 ;  /* 0x0000007b00790223 */ /* 0x000fe20000010051 */
[----:B------:R-:W-:-:S02]  /*2840*/  @P0 PRMT R0, R77, 0x7632, R0 ;  /* 0x000076324d000816 */ /* 0x000fc40000000000 */
[----:B------:R-:W-:Y:S02]  /*2850*/  MOV R123, R83 ;  /* 0x00000053007b7202 */ /* 0x000fe40000000f00 */
[----:B------:R-:W-:-:S05]  /*2860*/  @P0 SHF.L.U32 R0, R0, 0x10, RZ ;  /* 0x0000001000000819 */ /* 0x000fca00000006ff */
[----:B-1----:R-:W-:-:S04]  /*2870*/  @P0 FMUL.FTZ R0, R0, UR5 ;  /* 0x0000000500000c20 */ /* 0x002fc80008410000 */
[----:B------:R-:W-:Y:S01]  /*2880*/  @P0 FFMA.FTZ R123, R0, R125, R83 ;  /* 0x0000007d007b0223 */ /* 0x000fe20000010053 */
[----:B------:R-:W-:Y:S02]  /*2890*/  @P0 PRMT R0, R78, 0x7632, R0 ;  /* 0x000076324e000816 */ /* 0x000fe40000000000 */
[----:B------:R-:W-:-:S03]  /*28a0*/  MOV R125, R85 ;  /* 0x00000055007d7202 */ /* 0x000fc60000000f00 */
[----:B------:R-:W-:-:S04]  /*28b0*/  @P0 IMAD.U32 R0, R0, 0x10000, RZ ;  /* 0x0001000000000824 */ /* 0x000fc800078e00ff */
[----:B0-----:R-:W-:-:S04]  /*28c0*/  @P0 FMUL.FTZ R0, R0, UR4 ;  /* 0x0000000400000c20 */ /* 0x001fc80008410000 */
[----:B------:R-:W-:Y:S01]  /*28d0*/  @P0 FFMA.FTZ R125, R0, R127, R85 ;  /* 0x0000007f007d0223 */ /* 0x000fe20000010055 */
[----:B------:R-:W-:Y:S01]  /*28e0*/  MOV R127, R87 ;  /* 0x00000057007f7202 */ /* 0x000fe20000000f00 */
[----:B------:R-:W-:Y:S06]  /*28f0*/  BRA.U !UP1, `(.L_x_10311) ;  /* 0x0000000109e47547 */ /* 0x000fec000b800000 */
[----:B------:R-:W-:Y:S02]  /*2900*/  PRMT R0, R79, 0x7632, R0 ;  /* 0x000076324f007816 */ /* 0x000fe40000000000 */
[----:B------:R-:W-:Y:S02]  /*2910*/  SHF.L.U32 R127, R10, 0x10, RZ ;  /* 0x000000100a7f7819 */ /* 0x000fe400000006ff */
[----:B------:R-:W-:-:S05]  /*2920*/  SHF.L.U32 R0, R0, 0x10, RZ ;  /* 0x0000001000007819 */ /* 0x000fca00000006ff */
[----:B------:R-:W-:-:S04]  /*2930*/  FMUL.FTZ R0, R0, UR23 ;  /* 0x0000001700007c20 */ /* 0x000fc80008410000 */
[----:B------:R-:W-:Y:S01]  /*2940*/  FFMA.FTZ R127, R0, R127, R87 ;  /* 0x0000007f007f7223 */ /* 0x000fe20000010057 */
[----:B------:R-:W-:Y:S06]  /*2950*/  BRA `(.L_x_10311) ;  /* 0x0000000000cc7947 */ /* 0x000fec0003800000 */
.L_x_10310:
[----:B0-----:R-:W0:Y:S01]  /*2960*/  @P1 LDC R121, c[0x0][0x40c] ;  /* 0x00010300ff791b82 */ /* 0x001e220000000800 */
[C---:B-----5:R-:W-:Y:S01]  /*2970*/  @P1 SHF.L.U32 R120, R76.reuse, 0x10, RZ ;  /* 0x000000104c781819 */ /* 0x060fe200000006ff */
[----:B------:R-:W-:Y:S01]  /*2980*/  HFMA2 R124, -RZ, RZ, 0, 0 ;  /* 0x00000000ff7c7431 */ /* 0x000fe200000001ff */
[----:B------:R-:W-:Y:S01]  /*2990*/  @P1 PRMT R0, R76, 0x7632, R0 ;  /* 0x000076324c001816 */ /* 0x000fe20000000000 */
[----:B------:R-:W-:Y:S01]  /*29a0*/  HFMA2 R126, -RZ, RZ, 0, 0 ;  /* 0x00000000ff7e7431 */ /* 0x000fe200000001ff */
[----:B------:R-:W-:Y:S02]  /*29b0*/  @P1 SHF.L.U32 R122, R72, 0x10, RZ ;  /* 0x00000010487a1819 */ /* 0x000fe400000006ff */
[----:B------:R-:W-:Y:S01]  /*29c0*/  @P1 SHF.L.U32 R0, R0, 0x10, RZ ;  /* 0x0000001000001819 */ /* 0x000fe200000006ff */
[----:B------:R-:W1:Y:S08]  /*29d0*/  @P1 LDC R123, c[0x0][0x40c] ;  /* 0x00010300ff7b1b82 */ /* 0x000e700000000800 */
[----:B------:R-:W2:Y:S01]  /*29e0*/  @P1 LDC R125, c[0x0][0x40c] ;  /* 0x00010300ff7d1b82 */ /* 0x000ea20000000800 */
[----:B0-----:R-:W-:Y:S01]  /*29f0*/  @P1 FMUL.FTZ R121, R120, R121 ;  /* 0x0000007978791220 */ /* 0x001fe20000410000 */
[----:B------:R-:W-:-:S06]  /*2a00*/  HFMA2 R120, -RZ, RZ, 0, 0 ;  /* 0x00000000ff787431 */ /* 0x000fcc00000001ff */
[----:B------:R-:W0:Y:S01]  /*2a10*/  @P1 LDC R127, c[0x0][0x40c] ;  /* 0x00010300ff7f1b82 */ /* 0x000e220000000800 */
[----:B------:R-:W-:Y:S01]  /*2a20*/  @P1 FMUL.FTZ R120, R121, R122 ;  /* 0x0000007a79781220 */ /* 0x000fe20000410000 */
[----:B-1----:R-:W-:Y:S01]  /*2a30*/  @P1 FMUL.FTZ R0, R0, R123 ;  /* 0x0000007b00001220 */ /* 0x002fe20000410000 */
[----:B------:R-:W-:-:S05]  /*2a40*/  @P1 SHF.L.U32 R123, R13, 0x10, RZ ;  /* 0x000000100d7b1819 */ /* 0x000fca00000006ff */
[----:B------:R-:W1:Y:S01]  /*2a50*/  @P1 LDC R153, c[0x0][0x40c] ;  /* 0x00010300ff991b82 */ /* 0x000e620000000800 */
[----:B------:R-:W-:Y:S02]  /*2a60*/  @P1 SHF.L.U32 R122, R77, 0x10, RZ ;  /* 0x000000104d7a1819 */ /* 0x000fe400000006ff */
[----:B------:R-:W-:Y:S01]  /*2a70*/  MOV R121, RZ ;  /* 0x000000ff00797202 */ /* 0x000fe20000000f00 */
[----:B------:R-:W-:Y:S01]  /*2a80*/  @P1 FMUL.FTZ R121, R123, R0 ;  /* 0x000000007b791220 */ /* 0x000fe20000410000 */
[----:B------:R-:W-:Y:S01]  /*2a90*/  @P1 SHF.L.U32 R0, R73, 0x10, RZ ;  /* 0x0000001049001819 */ /* 0x000fe200000006ff */
[----:B--2---:R-:W-:Y:S01]  /*2aa0*/  @P1 FMUL.FTZ R125, R122, R125 ;  /* 0x0000007d7a7d1220 */ /* 0x004fe20000410000 */
[----:B------:R-:W-:Y:S01]  /*2ab0*/  CS2R R122, SRZ ;  /* 0x00000000007a7805 */ /* 0x000fe2000001ff00 */
[----:B------:R-:W2:Y:S02]  /*2ac0*/  @P1 LDC R157, c[0x0][0x40c] ;  /* 0x00010300ff9d1b82 */ /* 0x000ea40000000800 */
[----:B------:R-:W-:Y:S01]  /*2ad0*/  @P1 FMUL.FTZ R122, R125, R0 ;  /* 0x000000007d7a1220 */ /* 0x000fe20000410000 */
[----:B------:R-:W-:Y:S01]  /*2ae0*/  @P1 PRMT R0, R77, 0x7632, R0 ;  /* 0x000076324d001816 */ /* 0x000fe20000000000 */
[----:B------:R-:W-:-:S03]  /*2af0*/  @P1 IMAD.U32 R125, R12, 0x10000, RZ ;  /* 0x000100000c7d1824 */ /* 0x000fc600078e00ff */
[----:B------:R-:W-:-:S05]  /*2b00*/  @P1 SHF.L.U32 R0, R0, 0x10, RZ ;  /* 0x0000001000001819 */ /* 0x000fca00000006ff */
[----:B0-----:R-:W-:Y:S02]  /*2b10*/  @P1 FMUL.FTZ R0, R0, R127 ;  /* 0x0000007f00001220 */ /* 0x001fe40000410000 */
[----:B------:R-:W0:Y:S02]  /*2b20*/  @P1 LDC R127, c[0x0][0x40c] ;  /* 0x00010300ff7f1b82 */ /* 0x000e240000000800 */
[----:B------:R-:W-:Y:S01]  /*2b30*/  @P1 FMUL.FTZ R123, R125, R0 ;  /* 0x000000007d7b1220 */ /* 0x000fe20000410000 */
[----:B------:R-:W-:Y:S02]  /*2b40*/  @P1 SHF.L.U32 R0, R78, 0x10, RZ ;  /* 0x000000104e001819 */ /* 0x000fe400000006ff */
[----:B------:R-:W-:-:S03]  /*2b50*/  @P1 SHF.L.U32 R125, R74, 0x10, RZ ;  /* 0x000000104a7d1819 */ /* 0x000fc600000006ff */
[----:B-1----:R-:W-:Y:S02]  /*2b60*/  @P1 FMUL.FTZ R0, R0, R153 ;  /* 0x0000009900001220 */ /* 0x002fe40000410000 */
[----:B------:R-:W1:Y:S02]  /*2b70*/  @P1 LDC R153, c[0x0][0x40c] ;  /* 0x00010300ff991b82 */ /* 0x000e640000000800 */
[----:B------:R-:W-:Y:S01]  /*2b80*/  @P1 FMUL.FTZ R124, R0, R125 ;  /* 0x0000007d007c1220 */ /* 0x000fe20000410000 */
[----:B------:R-:W-:Y:S02]  /*2b90*/  @P1 PRMT R0, R78, 0x7632, R0 ;  /* 0x000076324e001816 */ /* 0x000fe40000000000 */
[----:B------:R-:W-:Y:S02]  /*2ba0*/  MOV R125, RZ ;  /* 0x000000ff007d7202 */ /* 0x000fe40000000f00 */
[----:B------:R-:W-:-:S05]  /*2bb0*/  @P1 SHF.L.U32 R0, R0, 0x10, RZ ;  /* 0x0000001000001819 */ /* 0x000fca00000006ff */
[----:B0-----:R-:W-:Y:S01]  /*2bc0*/  @P1 FMUL.FTZ R0, R0, R127 ;  /* 0x0000007f00001220 */ /* 0x001fe20000410000 */
[----:B------:R-:W-:-:S05]  /*2bd0*/  @P1 SHF.L.U32 R127, R11, 0x10, RZ ;  /* 0x000000100b7f1819 */ /* 0x000fca00000006ff */
[----:B------:R-:W-:Y:S01]  /*2be0*/  @P1 FMUL.FTZ R125, R127, R0 ;  /* 0x000000007f7d1220 */ /* 0x000fe20000410000 */
[----:B------:R-:W-:Y:S02]  /*2bf0*/  @P1 SHF.L.U32 R0, R79, 0x10, RZ ;  /* 0x000000104f001819 */ /* 0x000fe400000006ff */
[----:B------:R-:W-:-:S03]  /*2c00*/  @P1 SHF.L.U32 R127, R75, 0x10, RZ ;  /* 0x000000104b7f1819 */ /* 0x000fc600000006ff */
[----:B-1----:R-:W-:Y:S01]  /*2c10*/  @P1 FMUL.FTZ R0, R0, R153 ;  /* 0x0000009900001220 */ /* 0x002fe20000410000 */
[----:B------:R-:W-:-:S03]  /*2c20*/  @P1 SHF.L.U32 R153, R10, 0x10, RZ ;  /* 0x000000100a991819 */ /* 0x000fc600000006ff */
[----:B------:R-:W-:Y:S01]  /*2c30*/  @P1 FMUL.FTZ R126, R0, R127 ;  /* 0x0000007f007e1220 */ /* 0x000fe20000410000 */
[----:B------:R-:W-:Y:S02]  /*2c40*/  @P1 PRMT R0, R79, 0x7632, R0 ;  /* 0x000076324f001816 */ /* 0x000fe40000000000 */
[----:B------:R-:W-:Y:S02]  /*2c50*/  MOV R127, RZ ;  /* 0x000000ff007f7202 */ /* 0x000fe40000000f00 */
[----:B------:R-:W-:-:S05]  /*2c60*/  @P1 SHF.L.U32 R0, R0, 0x10, RZ ;  /* 0x0000001000001819 */ /* 0x000fca00000006ff */
[----:B--2---:R-:W-:-:S04]  /*2c70*/  @P1 FMUL.FTZ R0, R0, R157 ;  /* 0x0000009d00001220 */ /* 0x004fc80000410000 */
[----:B------:R-:W-:-:S07]  /*2c80*/  @P1 FMUL.FTZ R127, R153, R0 ;  /* 0x00000000997f1220 */ /* 0x000fce0000410000 */
.L_x_10311:
        /* <DEDUP_REMOVED lines=157> */
.L_x_10313:
[----:B------:R-:W-:Y:S05]  /*3660*/  BSYNC.RECONVERGENT B0 ;  /* 0x0000000000007941 */ /* 0x000fea0003800200 */
.L_x_10312:
[----:B------:R-:W-:Y:S01]  /*3670*/  BAR.SYNC.DEFER_BLOCKING 0x0 ;  /* 0x0000000000007b1d */ /* 0x000fe20000010000 */
[----:B------:R-:W-:Y:S01]  /*3680*/  HFMA2 R157, -RZ, RZ, 0, 0 ;  /* 0x00000000ff9d7431 */ /* 0x000fe200000001ff */
[----:B0-----:R-:W-:-:S04]  /*3690*/  CS2R R138, SRZ ;  /* 0x00000000008a7805 */ /* 0x001fc8000001ff00 */
        /* <DEDUP_REMOVED lines=10> */
.L_x_10315:
[----:B------:R-:W-:Y:S05]  /*3740*/  BSYNC.RECONVERGENT B0 ;  /* 0x0000000000007941 */ /* 0x000fea0003800200 */
.L_x_10314:
        /* <DEDUP_REMOVED lines=28> */
[----:B------:R-:W-:Y:S01]  /*3910*/  FMUL.FTZ R158, R159, R157 ;  /* 0x0000009d9f9e7220 */ /* 0x000fe20000410000 */
[----:B------:R-:W-:-:S02]  /*3920*/  MOV R159, UR7 ;  /* 0x00000007009f7c02 */ /* 0x000fc40008000f00 */
[----:B------:R-:W-:Y:S01]  /*3930*/  FMUL.FTZ R154, R154, R154 ;  /* 0x0000009a9a9a7220 */ /* 0x000fe20000410000 */
[----:B------:R-:W-:Y:S01]  /*3940*/  FFMA.FTZ R158, R153, R138, R158 ;  /* 0x0000008a999e7223 */ /* 0x000fe2000001009e */
[----:B-1----:R-:W-:Y:S01]  /*3950*/  FADD.FTZ R156, R155, R156 ;  /* 0x0000009c9b9c7221 */ /* 0x002fe20000010000 */
[----:B------:R-:W0:Y:S01]  /*3960*/  LDC R138, c[0x0][0x448] ;  /* 0x00011200ff8a7b82 */ /* 0x000e220000000800 */
[----:B------:R-:W-:Y:S01]  /*3970*/  FMUL.FTZ R154, R153, R154 ;  /* 0x0000009a999a7220 */ /* 0x000fe20000410000 */
[----:B--2---:R-:W-:-:S03]  /*3980*/  FMUL.FTZ R153, R139, R158 ;  /* 0x0000009e8b997220 */ /* 0x004fc60000410000 */
[----:B------:R-:W-:-:S03]  /*3990*/  FMUL.FTZ R154, R154, R157 ;  /* 0x0000009d9a9a7220 */ /* 0x000fc60000410000 */
[----:B------:R-:W1:Y:S01]  /*39a0*/  SHFL.IDX PT, R153, R153, RZ, 0x1f ;  /* 0x00001fff99997589 */ /* 0x000e6200000e0000 */
[----:B------:R-:W-:-:S05]  /*39b0*/  FFMA.FTZ R156, R139, R154, R156 ;  /* 0x0000009a8b9c7223 */ /* 0x000fca000001009c */
[----:B------:R-:W0:Y:S01]  /*39c0*/  SHFL.IDX PT, R155, R156, RZ, 0x1f ;  /* 0x00001fff9c9b7589 */ /* 0x000e2200000e0000 */
[----:B-1----:R-:W-:-:S05]  /*39d0*/  FMUL.FTZ R139, R153, R153 ;  /* 0x00000099998b7220 */ /* 0x002fca0000410000 */
[----:B------:R-:W-:Y:S01]  /*39e0*/  FSEL R139, R139, RZ, P1 ;  /* 0x000000ff8b8b7208 */ /* 0x000fe20000800000 */
[----:B0-----:R-:W-:Y:S02]  /*39f0*/  FFMA.FTZ R138, R155, UR19, R138 ;  /* 0x000000139b8a7c23 */ /* 0x001fe4000801008a */
        /* <DEDUP_REMOVED lines=16> */
[----:B------:R-:W-:Y:S02]  /*3b00*/  SHF.L.U32 R154, R154, 0x10, RZ ;  /* 0x000000109a9a7819 */ /* 0x000fe400000006ff */
[----:B------:R-:W-:Y:S01]  /*3b10*/  SHF.L.U32 R138, R152, 0x10, RZ ;  /* 0x00000010988a7819 */ /* 0x000fe200000006ff */
[----:B------:R-:W-:Y:S01]  /*3b20*/  USHF.R.S32.HI UR5, URZ, 0x1f, UR4 ;  /* 0x0000001fff057899 */ /* 0x000fe20008011404 */
[----:B------:R-:W-:-:S02]  /*3b30*/  PRMT R156, R45, 0x7632, R156 ;  /* 0x000076322d9c7816 */ /* 0x000fc4000000009c */
[----:B------:R-:W-:Y:S01]  /*3b40*/  SHF.L.U32 R155, R150, 0x10, RZ ;  /* 0x00000010969b7819 */ /* 0x000fe200000006ff */
[----:B------:R-:W-:Y:S01]  /*3b50*/  ULEA.HI UR5, UR5, UR4, URZ, 0x3 ;  /* 0x0000000405057291 */ /* 0x000fe2000f8f18ff */
[----:B------:R-:W-:Y:S02]  /*3b60*/  SHF.L.U32 R156, R156, 0x10, RZ ;  /* 0x000000109c9c7819 */ /* 0x000fe400000006ff */
[----:B------:R-:W-:Y:S01]  /*3b70*/  SHF.L.U32 R157, R46, 0x10, RZ ;  /* 0x000000102e9d7819 */ /* 0x000fe200000006ff */
[----:B------:R-:W-:Y:S01]  /*3b80*/  FADD.FTZ R105, R105, -UR14 ;  /* 0x8000000e69697e21 */ /* 0x000fe20008010000 */
[----:B------:R-:W-:Y:S01]  /*3b90*/  FADD.FTZ R88, R88, -UR14 ;  /* 0x8000000e58587e21 */ /* 0x000fe20008010000 */
[----:B------:R-:W-:Y:S01]  /*3ba0*/  FADD.FTZ R89, R89, -UR14 ;  /* 0x8000000e59597e21 */ /* 0x000fe20008010000 */
[----:B------:R-:W-:Y:S01]  /*3bb0*/  SHF.L.U32 R159, R47, 0x10, RZ ;  /* 0x000000102f9f7819 */ /* 0x000fe200000006ff */
[----:B------:R-:W-:Y:S01]  /*3bc0*/  FMUL.FTZ R105, R105, UR22 ;  /* 0x0000001669697c20 */ /* 0x000fe20008410000 */
[----:B------:R-:W-:Y:S01]  /*3bd0*/  FMUL.FTZ R88, R88, UR22 ;  /* 0x0000001658587c20 */ /* 0x000fe20008410000 */
[----:B------:R-:W-:Y:S01]  /*3be0*/  FMUL.FTZ R89, R89, UR22 ;  /* 0x0000001659597c20 */ /* 0x000fe20008410000 */
[----:B------:R-:W-:Y:S01]  /*3bf0*/  MOV R165, UR5 ;  /* 0x0000000500a57c02 */ /* 0x000fe20008000f00 */
[--C-:B------:R-:W-:Y:S01]  /*3c00*/  FFMA.FTZ R138, R105, R138, R154.reuse ;  /* 0x0000008a698a7223 */ /* 0x100fe2000001009a */
[----:B------:R-:W-:Y:S01]  /*3c10*/  PRMT R154, R25, 0x7632, R154 ;  /* 0x00007632199a7816 */ /* 0x000fe2000000009a */
[----:B------:R-:W-:Y:S01]  /*3c20*/  FADD.FTZ R105, R107, -UR14 ;  /* 0x8000000e6b697e21 */ /* 0x000fe20008010000 */
[----:B------:R-:W-:-:S02]  /*3c30*/  SHF.L.U32 R161, R55, 0x10, RZ ;  /* 0x0000001037a17819 */ /* 0x000fc400000006ff */
[----:B------:R-:W-:Y:S01]  /*3c40*/  SHF.L.U32 R154, R154, 0x10, RZ ;  /* 0x000000109a9a7819 */ /* 0x000fe200000006ff */
[----:B------:R-:W-:Y:S01]  /*3c50*/  FMUL.FTZ R105, R105, UR22 ;  /* 0x0000001669697c20 */ /* 0x000fe20008410000 */
[----:B------:R-:W-:-:S03]  /*3c60*/  LEA.HI.SX32 R165, R165, R0, 0x1d ;  /* 0x00000000a5a57211 */ /* 0x000fc600078feaff */
[----:B------:R-:W-:Y:S01]  /*3c70*/  FFMA.FTZ R107, R105, R154, R156 ;  /* 0x0000009a696b7223 */ /* 0x000fe2000001009c */
[----:B------:R-:W-:Y:S01]  /*3c80*/  PRMT R154, R26, 0x7632, R154 ;  /* 0x000076321a9a7816 */ /* 0x000fe2000000009a */
[----:B------:R-:W-:Y:S01]  /*3c90*/  FADD.FTZ R105, R109, -UR14 ;  /* 0x8000000e6d697e21 */ /* 0x000fe20008010000 */
[----:B------:R-:W-:Y:S01]  /*3ca0*/  PRMT R156, R46, 0x7632, R156 ;  /* 0x000076322e9c7816 */ /* 0x000fe2000000009c */
[----:B------:R-:W-:Y:S01]  /*3cb0*/  FADD.FTZ R109, R115, -UR14 ;  /* 0x8000000e736d7e21 */ /* 0x000fe20008010000 */
[----:B------:R-:W-:Y:S01]  /*3cc0*/  SHF.L.U32 R154, R154, 0x10, RZ ;  /* 0x000000109a9a7819 */ /* 0x000fe200000006ff */
[----:B------:R-:W-:Y:S01]  /*3cd0*/  FMUL.FTZ R105, R105, UR22 ;  /* 0x0000001669697c20 */ /* 0x000fe20008410000 */
[----:B------:R-:W-:Y:S01]  /*3ce0*/  SHF.L.U32 R156, R156, 0x10, RZ ;  /* 0x000000109c9c7819 */ /* 0x000fe200000006ff */
[----:B------:R-:W-:Y:S01]  /*3cf0*/  FMUL.FTZ R109, R109, UR22 ;  /* 0x000000166d6d7c20 */ /* 0x000fe20008410000 */
[----:B------:R-:W-:-:S03]  /*3d00*/  IADD3 R163, PT, PT, R165, 0x80, RZ ;  /* 0x00000080a5a37810 */ /* 0x000fc60007ffe0ff */
[----:B------:R-:W-:Y:S01]  /*3d10*/  FFMA.FTZ R139, R105, R154, R156 ;  /* 0x0000009a698b7223 */ /* 0x000fe2000001009c */
[----:B------:R-:W-:Y:S01]  /*3d20*/  PRMT R154, R27, 0x7632, R154 ;  /* 0x000076321b9a7816 */ /* 0x000fe2000000009a */
[----:B------:R-:W-:Y:S01]  /*3d30*/  FADD.FTZ R105, R111, -UR14 ;  /* 0x8000000e6f697e21 */ /* 0x000fe20008010000 */
[----:B------:R-:W-:Y:S02]  /*3d40*/  PRMT R156, R47, 0x7632, R156 ;  /* 0x000076322f9c7816 */ /* 0x000fe4000000009c */
[----:B------:R-:W-:Y:S01]  /*3d50*/  SHF.L.U32 R154, R154, 0x10, RZ ;  /* 0x000000109a9a7819 */ /* 0x000fe200000006ff */
[----:B------:R-:W-:Y:S01]  /*3d60*/  FMUL.FTZ R105, R105, UR22 ;  /* 0x0000001669697c20 */ /* 0x000fe20008410000 */
[----:B------:R-:W-:-:S05]  /*3d70*/  SHF.L.U32 R156, R156, 0x10, RZ ;  /* 0x000000109c9c7819 */ /* 0x000fca00000006ff */
        /* <DEDUP_REMOVED lines=9> */
[----:B------:R-:W-:-:S03]  /*3e10*/  SHF.L.U32 R123, R16, 0x10, RZ ;  /* 0x00000010107b7819 */ /* 0x000fc600000006ff */
[----:B------:R-:W-:Y:S01]  /*3e20*/  FFMA.FTZ R105, R105, R154, R156 ;  /* 0x0000009a69697223 */ /* 0x000fe2000001009c */
[----:B------:R-:W-:Y:S02]  /*3e30*/  PRMT R154, R29, 0x7632, R154 ;  /* 0x000076321d9a7816 */ /* 0x000fe4000000009a */
[----:B------:R-:W-:-:S03]  /*3e40*/  PRMT R156, R49, 0x7632, R156 ;  /* 0x00007632319c7816 */ /* 0x000fc6000000009c */
[----:B------:R-:W-:Y:S01]  /*3e50*/  IMAD.U32 R154, R154, 0x10000, RZ ;  /* 0x000100009a9a7824 */ /* 0x000fe200078e00ff */
        /* <DEDUP_REMOVED lines=10> */
[----:B------:R-:W-:-:S03]  /*3f00*/  IMAD.U32 R125, R36, 0x10000, RZ ;  /* 0x00010000247d7824 */ /* 0x000fc600078e00ff */
[----:B------:R-:W-:Y:S01]  /*3f10*/  FFMA.FTZ R115, R109, R154, R156 ;  /* 0x0000009a6d737223 */ /* 0x000fe2000001009c */
[----:B------:R-:W-:Y:S01]  /*3f20*/  PRMT R154, R31, 0x7632, R154 ;  /* 0x000076321f9a7816 */ /* 0x000fe2000000009a */
[----:B------:R-:W-:Y:S01]  /*3f30*/  FADD.FTZ R109, R119, -UR14 ;  /* 0x8000000e776d7e21 */ /* 0x000fe20008010000 */
[----:B------:R-:W-:Y:S01]  /*3f40*/  PRMT R156, R51, 0x7632, R156 ;  /* 0x00007632339c7816 */ /* 0x000fe2000000009c */
[----:B------:R-:W-:Y:S01]  /*3f50*/  FFMA.FTZ R88, R88, R123, R125 ;  /* 0x0000007b58587223 */ /* 0x000fe2000001007d */
[----:B------:R-:W-:Y:S01]  /*3f60*/  SHF.L.U32 R154, R154, 0x10, RZ ;  /* 0x000000109a9a7819 */ /* 0x000fe200000006ff */
[----:B------:R-:W-:Y:S01]  /*3f70*/  FMUL.FTZ R109, R109, UR22 ;  /* 0x000000166d6d7c20 */ /* 0x000fe20008410000 */
[----:B------:R-:W-:Y:S02]  /*3f80*/  SHF.L.U32 R156, R156, 0x10, RZ ;  /* 0x000000109c9c7819 */ /* 0x000fe400000006ff */
[----:B------:R-:W-:-:S03]  /*3f90*/  SHF.L.U32 R125, R7, 0x10, RZ ;  /* 0x00000010077d7819 */ /* 0x000fc600000006ff */
        /* <DEDUP_REMOVED lines=12> */
[----:B------:R-:W-:Y:S02]  /*4060*/  PRMT R156, R53, 0x7632, R156 ;  /* 0x00007632359c7816 */ /* 0x000fe4000000009c */
[----:B------:R-:W-:Y:S02]  /*4070*/  SHF.L.U32 R154, R154, 0x10, RZ ;  /* 0x000000109a9a7819 */ /* 0x000fe400000006ff */
[----:B------:R-:W-:-:S05]  /*4080*/  SHF.L.U32 R156, R156, 0x10, RZ ;  /* 0x000000109c9c7819 */ /* 0x000fca00000006ff */
        /* <DEDUP_REMOVED lines=12> */
[----:B------:R-:W-:-:S05]  /*4150*/  SHF.L.U32 R156, R8, 0x10, RZ ;  /* 0x00000010089c7819 */ /* 0x000fca00000006ff */
[----:B------:R-:W-:Y:S01]  /*4160*/  FFMA.FTZ R123, R89, R154, R156 ;  /* 0x0000009a597b7223 */ /* 0x000fe2000001009c */
[----:B------:R-:W-:Y:S01]  /*4170*/  FADD.FTZ R89, R90, -UR14 ;  /* 0x8000000e5a597e21 */ /* 0x000fe20008010000 */
[----:B------:R-:W-:Y:S02]  /*4180*/  SHF.L.U32 R90, R17, 0x10, RZ ;  /* 0x00000010115a7819 */ /* 0x000fe400000006ff */
[----:B------:R-:W-:Y:S01]  /*4190*/  SHF.L.U32 R154, R37, 0x10, RZ ;  /* 0x00000010259a7819 */ /* 0x000fe200000006ff */
[----:B------:R-:W-:Y:S01]  /*41a0*/  FMUL.FTZ R89, R89, UR22 ;  /* 0x0000001659597c20 */ /* 0x000fe20008410000 */
[----:B------:R-:W-:-:S03]  /*41b0*/  F2FP.BF16.F32.PACK_AB R88, R123, R88 ;  /* 0x000000587b58723e */ /* 0x000fc600000010ff */
[----:B------:R-:W-:Y:S01]  /*41c0*/  FFMA.FTZ R89, R89, R90, R154 ;  /* 0x0000005a59597223 */ /* 0x000fe2000001009a */
[----:B------:R-:W-:Y:S01]  /*41d0*/  FADD.FTZ R90, R91, -UR14 ;  /* 0x8000000e5b5a7e21 */ /* 0x000fe20008010000 */
[----:B------:R-:W-:Y:S02]  /*41e0*/  SHF.L.U32 R91, R6, 0x10, RZ ;  /* 0x00000010065b7819 */ /* 0x000fe400000006ff */
[----:B------:R-:W-:Y:S01]  /*41f0*/  SHF.L.U32 R154, R4, 0x10, RZ ;  /* 0x00000010049a7819 */ /* 0x000fe200000006ff */
[----:B------:R-:W-:-:S04]  /*4200*/  FMUL.FTZ R90, R90, UR22 ;  /* 0x000000165a5a7c20 */ /* 0x000fc80008410000 */
        /* <DEDUP_REMOVED lines=8> */
[----:B------:R-:W-:-:S03]  /*4290*/  SHF.L.U32 R127, R2, 0x10, RZ ;  /* 0x00000010027f7819 */ /* 0x000fc600000006ff */
[----:B------:R-:W-:-:S04]  /*42a0*/  FMUL.FTZ R91, R91, UR22 ;  /* 0x000000165b5b7c20 */ /* 0x000fc80008410000 */
[----:B------:R-:W-:Y:S01]  /*42b0*/  FFMA.FTZ R93, R91, R92, R154 ;  /* 0x0000005c5b5d7223 */ /* 0x000fe2000001009a */
[----:B------:R-:W-:Y:S01]  /*42c0*/  FADD.FTZ R91, R94, -UR14 ;  /* 0x8000000e5e5b7e21 */ /* 0x000fe20008010000 */
[----:B------:R-:W-:Y:S02]  /*42d0*/  SHF.L.U32 R92, R19, 0x10, RZ ;  /* 0x00000010135c7819 */ /* 0x000fe400000006ff */
[----:B------:R-:W-:Y:S01]  /*42e0*/  SHF.L.U32 R94, R39, 0x10, RZ ;  /* 0x00000010275e7819 */ /* 0x000fe200000006ff */
[----:B------:R-:W-:Y:S01]  /*42f0*/  FMUL.FTZ R91, R91, UR22 ;  /* 0x000000165b5b7c20 */ /* 0x000fe20008410000 */
[----:B------:R-:W-:Y:S02]  /*4300*/  SHF.L.U32 R154, R145, 0x10, RZ ;  /* 0x00000010919a7819 */ /* 0x000fe400000006ff */
[----:B------:R-:W-:Y:S01]  /*4310*/  F2FP.BF16.F32.PACK_AB R90, R93, R90 ;  /* 0x0000005a5d5a723e */ /* 0x000fe200000010ff */
[----:B------:R-:W-:Y:S01]  /*4320*/  FFMA.FTZ R91, R91, R92, R94 ;  /* 0x0000005c5b5b7223 */ /* 0x000fe2000001005e */
[----:B------:R-:W-:Y:S01]  /*4330*/  FADD.FTZ R92, R95, -UR14 ;  /* 0x8000000e5f5c7e21 */ /* 0x000fe20008010000 */
[----:B------:R-:W-:-:S03]  /*4340*/  SHF.L.U32 R95, R3, 0x10, RZ ;  /* 0x00000010035f7819 */ /* 0x000fc600000006ff */
[----:B------:R-:W-:-:S04]  /*4350*/  FMUL.FTZ R92, R92, UR22 ;  /* 0x000000165c5c7c20 */ /* 0x000fc80008410000 */
[----:B------:R-:W-:Y:S01]  /*4360*/  FFMA.FTZ R94, R92, R95, R127 ;  /* 0x0000005f5c5e7223 */ /* 0x000fe2000001007f */
[----:B------:R-:W-:Y:S01]  /*4370*/  FADD.FTZ R92, R96, -UR14 ;  /* 0x8000000e605c7e21 */ /* 0x000fe20008010000 */
[----:B------:R-:W-:Y:S01]  /*4380*/  SHF.L.U32 R127, R40, 0x10, RZ ;  /* 0x00000010287f7819 */ /* 0x000fe200000006ff */
[----:B------:R-:W-:Y:S01]  /*4390*/  IMAD.U32 R95, R20, 0x10000, RZ ;  /* 0x00010000145f7824 */ /* 0x000fe200078e00ff */
[----:B------:R-:W-:Y:S01]  /*43a0*/  SHF.L.U32 R96, R144, 0x10, RZ ;  /* 0x0000001090607819 */ /* 0x000fe200000006ff */
[----:B------:R-:W-:Y:S01]  /*43b0*/  FMUL.FTZ R92, R92, UR22 ;  /* 0x000000165c5c7c20 */ /* 0x000fe20008410000 */
[----:B------:R-:W-:-:S03]  /*43c0*/  F2FP.BF16.F32.PACK_AB R91, R94, R91 ;  /* 0x0000005b5e5b723e */ /* 0x000fc600000010ff */
[----:B------:R-:W-:Y:S01]  /*43d0*/  FFMA.FTZ R92, R92, R95, R127 ;  /* 0x0000005f5c5c7223 */ /* 0x000fe2000001007f */
[----:B------:R-:W-:-:S04]  /*43e0*/  FADD.FTZ R95, R97, -UR14 ;  /* 0x8000000e615f7e21 */ /* 0x000fc80008010000 */
        /* <DEDUP_REMOVED lines=20> */
[----:B------:R-:W-:Y:S01]  /*4530*/  SHF.L.U32 R100, R148, 0x10, RZ ;  /* 0x0000001094647819 */ /* 0x000fe200000006ff */
[----:B------:R-:W-:Y:S01]  /*4540*/  IMAD.U32 R101, R151, 0x10000, RZ ;  /* 0x0001000097657824 */ /* 0x000fe200078e00ff */
        /* <DEDUP_REMOVED lines=22> */
[----:B------:R-:W-:Y:S01]  /*46b0*/  FMUL.FTZ R101, R101, UR22 ;  /* 0x0000001665657c20 */ /* 0x000fe20008410000 */
[----:B------:R-:W-:-:S03]  /*46c0*/  F2FP.BF16.F32.PACK_AB R96, R138, R100 ;  /* 0x000000648a60723e */ /* 0x000fc600000010ff */
[----:B------:R-:W-:Y:S01]  /*46d0*/  FFMA.FTZ R101, R101, R102, R104 ;  /* 0x0000006665657223 */ /* 0x000fe20000010068 */
[----:B------:R-:W-:Y:S01]  /*46e0*/  FADD.FTZ R102, R108, -UR14 ;  /* 0x8000000e6c667e21 */ /* 0x000fe20008010000 */
[----:B------:R-:W-:Y:S01]  /*46f0*/  FADD.FTZ R108, R118, -UR14 ;  /* 0x8000000e766c7e21 */ /* 0x000fe20008010000 */
[----:B------:R-:W-:Y:S02]  /*4700*/  IADD3 R118, PT, PT, R165, 0x200, RZ ;  /* 0x00000200a5767810 */ /* 0x000fe40007ffe0ff */
[----:B------:R-:W-:Y:S01]  /*4710*/  FMUL.FTZ R102, R102, UR22 ;  /* 0x0000001666667c20 */ /* 0x000fe20008410000 */
[----:B------:R-:W-:Y:S01]  /*4720*/  FMUL.FTZ R108, R108, UR22 ;  /* 0x000000166c6c7c20 */ /* 0x000fe20008410000 */
[----:B------:R-:W-:Y:S02]  /*4730*/  F2FP.BF16.F32.PACK_AB R97, R107, R101 ;  /* 0x000000656b61723e */ /* 0x000fe400000010ff */
[----:B------:R-:W-:Y:S01]  /*4740*/  FFMA.FTZ R103, R102, R103, R157 ;  /* 0x0000006766677223 */ /* 0x000fe2000001009d */
[----:B------:R-:W-:Y:S01]  /*4750*/  FADD.FTZ R102, R110, -UR14 ;  /* 0x8000000e6e667e21 */ /* 0x000fe20008010000 */
[----:B------:R-:W-:Y:S01]  /*4760*/  SHF.L.U32 R157, R27, 0x10, RZ ;  /* 0x000000101b9d7819 */ /* 0x000fe200000006ff */
[----:B------:R-:W-:-:S02]  /*4770*/  FADD.FTZ R110, R122, -UR14 ;  /* 0x8000000e7a6e7e21 */ /* 0x000fc40008010000 */
[----:B------:R-:W-:Y:S01]  /*4780*/  FMUL.FTZ R102, R102, UR22 ;  /* 0x0000001666667c20 */ /* 0x000fe20008410000 */
[----:B------:R-:W-:Y:S01]  /*4790*/  F2FP.BF16.F32.PACK_AB R98, R139, R103 ;  /* 0x000000678b62723e */ /* 0x000fe200000010ff */
[----:B------:R-:W-:Y:S02]  /*47a0*/  FMUL.FTZ R110, R110, UR22 ;  /* 0x000000166e6e7c20 */ /* 0x000fe40008410000 */
[----:B------:R-:W-:Y:S01]  /*47b0*/  FFMA.FTZ R154, R102, R157, R159 ;  /* 0x0000009d669a7223 */ /* 0x000fe2000001009f */
[----:B------:R-:W-:Y:S01]  /*47c0*/  FADD.FTZ R102, R112, -UR14 ;  /* 0x8000000e70667e21 */ /* 0x000fe20008010000 */
[----:B------:R-:W-:Y:S01]  /*47d0*/  SHF.L.U32 R157, R28, 0x10, RZ ;  /* 0x000000101c9d7819 */ /* 0x000fe200000006ff */
[----:B------:R-:W-:Y:S01]  /*47e0*/  FADD.FTZ R112, R124, -UR14 ;  /* 0x8000000e7c707e21 */ /* 0x000fe20008010000 */
[----:B------:R-:W-:Y:S01]  /*47f0*/  SHF.L.U32 R159, R48, 0x10, RZ ;  /* 0x00000010309f7819 */ /* 0x000fe200000006ff */
[----:B------:R-:W-:Y:S01]  /*4800*/  FMUL.FTZ R102, R102, UR22 ;  /* 0x0000001666667c20 */ /* 0x000fe20008410000 */
[----:B------:R-:W-:Y:S01]  /*4810*/  F2FP.BF16.F32.PACK_AB R99, R153, R154 ;  /* 0x0000009a9963723e */ /* 0x000fe200000010ff */
[----:B------:R-:W-:-:S02]  /*4820*/  FMUL.FTZ R112, R112, UR22 ;  /* 0x0000001670707c20 */ /* 0x000fc40008410000 */
        /* <DEDUP_REMOVED lines=9> */
[----:B------:R-:W-:Y:S01]  /*48c0*/  FADD.FTZ R116, R126, -UR14 ;  /* 0x8000000e7e747e21 */ /* 0x000fe20008010000 */
[----:B------:R-:W-:Y:S01]  /*48d0*/  SHF.L.U32 R159, R50, 0x10, RZ ;  /* 0x00000010329f7819 */ /* 0x000fe200000006ff */
[----:B------:R-:W-:Y:S01]  /*48e0*/  FMUL.FTZ R102, R102, UR22 ;  /* 0x0000001666667c20 */ /* 0x000fe20008410000 */
[----:B------:R-:W-:Y:S01]  /*48f0*/  F2FP.BF16.F32.PACK_AB R101, R111, R106 ;  /* 0x0000006a6f65723e */ /* 0x000fe200000010ff */
[----:B------:R-:W-:Y:S02]  /*4900*/  FMUL.FTZ R116, R116, UR22 ;  /* 0x0000001674747c20 */ /* 0x000fe40008410000 */
[----:B------:R-:W-:Y:S01]  /*4910*/  FFMA.FTZ R102, R102, R157, R159 ;  /* 0x0000009d66667223 */ /* 0x000fe2000001009f */
[----:B------:R-:W-:Y:S01]  /*4920*/  SHF.L.U32 R159, R51, 0x10, RZ ;  /* 0x00000010339f7819 */ /* 0x000fe200000006ff */
[----:B------:R-:W-:-:S03]  /*4930*/  IMAD.U32 R157, R31, 0x10000, RZ ;  /* 0x000100001f9d7824 */ /* 0x000fc600078e00ff */
[----:B------:R-:W-:Y:S01]  /*4940*/  F2FP.BF16.F32.PACK_AB R102, R115, R102 ;  /* 0x000000667366723e */ /* 0x000fe200000010ff */
[----:B------:R-:W-:Y:S01]  /*4950*/  FFMA.FTZ R114, R108, R157, R159 ;  /* 0x0000009d6c727223 */ /* 0x000fe2000001009f */
[----:B------:R-:W-:Y:S01]  /*4960*/  FADD.FTZ R108, R120, -UR14 ;  /* 0x8000000e786c7e21 */ /* 0x000fe20008010000 */
[----:B------:R-:W-:Y:S02]  /*4970*/  SHF.L.U32 R157, R32, 0x10, RZ ;  /* 0x00000010209d7819 */ /* 0x000fe400000006ff */
[----:B------:R-:W-:Y:S01]  /*4980*/  SHF.L.U32 R159, R52, 0x10, RZ ;  /* 0x00000010349f7819 */ /* 0x000fe200000006ff */
[----:B------:R-:W-:Y:S01]  /*4990*/  FMUL.FTZ R108, R108, UR22 ;  /* 0x000000166c6c7c20 */ /* 0x000fe20008410000 */
[----:B------:R-:W-:-:S03]  /*49a0*/  F2FP.BF16.F32.PACK_AB R103, R119, R114 ;  /* 0x000000727767723e */ /* 0x000fc600000010ff */
[----:B------:R-:W-:Y:S01]  /*49b0*/  FFMA.FTZ R108, R108, R157, R159 ;  /* 0x0000009d6c6c7223 */ /* 0x000fe2000001009f */
[----:B------:R-:W-:Y:S02]  /*49c0*/  SHF.L.U32 R157, R33, 0x10, RZ ;  /* 0x00000010219d7819 */ /* 0x000fe400000006ff */
[----:B------:R-:W-:Y:S02]  /*49d0*/  SHF.L.U32 R159, R53, 0x10, RZ ;  /* 0x00000010359f7819 */ /* 0x000fe400000006ff */
[----:B------:R-:W-:-:S03]  /*49e0*/  F2FP.BF16.F32.PACK_AB R104, R109, R108 ;  /* 0x0000006c6d68723e */ /* 0x000fc600000010ff */
[----:B------:R-:W-:Y:S01]  /*49f0*/  FFMA.FTZ R110, R110, R157, R159 ;  /* 0x0000009d6e6e7223 */ /* 0x000fe2000001009f */
[----:B------:R-:W-:Y:S02]  /*4a00*/  SHF.L.U32 R157, R34, 0x10, RZ ;  /* 0x00000010229d7819 */ /* 0x000fe400000006ff */
[----:B------:R-:W-:Y:S02]  /*4a10*/  SHF.L.U32 R159, R54, 0x10, RZ ;  /* 0x00000010369f7819 */ /* 0x000fe400000006ff */
[----:B------:R-:W-:-:S03]  /*4a20*/  F2FP.BF16.F32.PACK_AB R105, R113, R110 ;  /* 0x0000006e7169723e */ /* 0x000fc600000010ff */
[----:B------:R-:W-:Y:S01]  /*4a30*/  FFMA.FTZ R112, R112, R157, R159 ;  /* 0x0000009d70707223 */ /* 0x000fe2000001009f */
[----:B------:R-:W-:Y:S01]  /*4a40*/  SHF.L.U32 R159, R35, 0x10, RZ ;  /* 0x00000010239f7819 */ /* 0x000fe200000006ff */
[----:B------:R-:W0:Y:S03]  /*4a50*/  LDC.64 R156, c[0x0][0x428] ;  /* 0x00010a00ff9c7b82 */ /* 0x000e260000000a00 */
[----:B------:R-:W-:Y:S01]  /*4a60*/  F2FP.BF16.F32.PACK_AB R106, R117, R112 ;  /* 0x00000070756a723e */ /* 0x000fe200000010ff */
[----:B------:R-:W-:Y:S01]  /*4a70*/  FFMA.FTZ R116, R116, R159, R161 ;  /* 0x0000009f74747223 */ /* 0x000fe200000100a1 */
[C---:B------:R-:W-:Y:S02]  /*4a80*/  IADD3 R161, PT, PT, R165.reuse, 0x100, RZ ;  /* 0x00000100a5a17810 */ /* 0x040fe40007ffe0ff */
[----:B------:R-:W-:Y:S02]  /*4a90*/  IADD3 R159, PT, PT, R165, 0x180, RZ ;  /* 0x00000180a59f7810 */ /* 0x000fe40007ffe0ff */
[----:B------:R-:W-:Y:S01]  /*4aa0*/  F2FP.BF16.F32.PACK_AB R107, R121, R116 ;  /* 0x00000074796b723e */ /* 0x000fe200000010ff */
        /* <DEDUP_REMOVED lines=8> */
[----:B------:R1:W-:Y:S04]  /*4b30*/  STG.E.128 desc[UR12][R158.64], R100 ;  /* 0x000000649e007986 */ /* 0x0003e8000c101d0c */
[----:B------:R1:W-:Y:S02]  /*4b40*/  STG.E.128 desc[UR12][R156.64], R104 ;  /* 0x000000689c007986 */ /* 0x0003e4000c101d0c */
.L_x_10316:
[----:B------:R-:W-:Y:S02]  /*4b50*/  UIADD3 UR7, UPT, UPT, UR7, UR20, URZ ;  /* 0x0000001407077290 */ /* 0x000fe4000fffe0ff */
[----:B------:R-:W-:Y:S02]  /*4b60*/  UPLOP3.LUT UP0, UPT, UPT, UPT, UP0, 0x40, 0x4 ;  /* 0x000000000004789c */ /* 0x000fe40003f0e800 */
[----:B------:R-:W-:-:S09]  /*4b70*/  UISETP.GE.AND UP1, UPT, UR7, UR21, UPT ;  /* 0x000000150700728c */ /* 0x000fd2000bf26270 */
[----:B------:R-:W-:Y:S05]  /*4b80*/  BRA.U !UP1, `(.L_x_10317) ;  /* 0xffffffb909b87547 */ /* 0x000fea000b83ffff */
[----:B------:R-:W-:Y:S05]  /*4b90*/  EXIT ;  /* 0x000000000000794d */ /* 0x000fea0003800000 */
.L_x_10318:
        /* <DEDUP_REMOVED lines=14> */
.L_x_34035:


//--------------------- .text._ZN10layer_norm13ln_fwd_kernelINS_13Kernel_traitsI13__nv_bfloat16S2_fS2_fjLj5120ELj1ELj1ELj4ELj16ENS_18Kernel_traits_baseILj5120ES2_S2_fS2_fjLj128EEEEELb1ELb0ELb0ELb0EEEvNS_9FwdParamsE --------------------------
	.section	.text._ZN10layer_norm13ln_fwd_kernelINS_13Kernel_traitsI13__nv_bfloat16S2_fS2_fjLj5120ELj1ELj1ELj4ELj16ENS_18Kernel_traits_baseILj5120ES2_S2_fS2_fjLj128EEEEELb1ELb0ELb0ELb0EEEvNS_9FwdParamsE,"ax",@progbits
	.align	128
        .global         _ZN10layer_norm13ln_fwd_kernelINS_13Kernel_traitsI13__nv_bfloat16S2_fS2_fjLj5120ELj1ELj1ELj4ELj16ENS_18Kernel_traits_baseILj5120ES2_S2_fS2_fjLj128EEEEELb1ELb0ELb0ELb0EEEvNS_9FwdParamsE
        .type           _ZN10layer_norm13ln_fwd_kernelINS_13Kernel_traitsI13__nv_bfloat16S2_fS2_fjLj5120ELj1ELj1ELj4ELj16ENS_18Kernel_traits_baseILj5120ES2_S2_fS2_fjLj128EEEEELb1ELb0ELb0ELb0EEEvNS_9FwdParamsE,@function
        .size           _ZN10layer_norm13ln_fwd_kernelINS_13Kernel_traitsI13__nv_bfloat16S2_fS2_fjLj5120ELj1ELj1ELj4ELj16ENS_18Kernel_traits_baseILj5120ES2_S2_fS2_fjLj128EEEEELb1ELb0ELb0ELb0EEEvNS_9FwdParamsE,(.L_x_34036 - _ZN10layer_norm13ln_fwd_kernelINS_13Kernel_traitsI13__nv_bfloat16S2_fS2_fjLj5120ELj1ELj1ELj4ELj16ENS_18Kernel_traits_baseILj5120ES2_S2_fS2_fjLj128EEEEELb1ELb0ELb0ELb0EEEvNS_9FwdParamsE)
        .other          _ZN10layer_norm13ln_fwd_kernelINS_13Kernel_traitsI13__nv_bfloat16S2_fS2_fjLj5120ELj1ELj1ELj4ELj16ENS_18Kernel_traits_baseILj5120ES2_S2_fS2_fjLj128EEEEELb1ELb0ELb0ELb0EEEvNS_9FwdParamsE,@"STO_CUDA_ENTRY STV_DEFAULT"
_ZN10layer_norm13ln_fwd_kernelINS_13Kernel_traitsI13__nv_bfloat16S2_fS2_fjLj5120ELj1ELj1ELj4ELj16ENS_18Kernel_traits_baseILj5120ES2_S2_fS2_fjLj128EEEEELb1ELb0ELb0ELb0EEEvNS_9FwdParamsE:
.text._ZN10layer_norm13ln_fwd_kernelINS_13Kernel_traitsI13__nv_bfloat16S2_fS2_fjLj5120ELj1ELj1ELj4ELj16ENS_18Kernel_traits_baseILj5120ES2_S2_fS2_fjLj128EEEEELb1ELb0ELb0ELb0EEEvNS_9FwdParamsE:
        /* <DEDUP_REMOVED lines=14> */
[----:B------:R-:W1:Y:S03]  /*00e0*/  @P0 LDC R13, c[0x0][0x460] ;  /* 0x00011800ff0d0b82 */ /* 0x000e660000000800 */
[----:B----4-:R3:W1:Y:S01]  /*00f0*/  @P0 LDG.E.64 R4, desc[UR6][R6.64] ;  /* 0x0000000606040981 */ /* 0x010662000c1e1b00 */
[----:B0-----:R-:W-:Y:S01]  /*0100*/  UISETP.NE.U32.AND UP0, UPT, UR4, URZ, UPT ;  /* 0x000000ff0400728c */ /* 0x001fe2000bf05070 */
[----:B------:R-:W-:Y:S03]  /*0110*/  BSSY.RECONVERGENT B0, `(.L_x_10319) ;  /* 0x0000075000007945 */ /* 0x000fe60003800200 */
[----:B------:R-:W0:Y:S01]  /*0120*/  S2UR UR10, SR_CTAID.X ;  /* 0x00000000000a79c3 */ /* 0x000e220000002500 */
[----:B-----5:R-:W-:Y:S01]  /*0130*/  SHF.R.S32.HI R0, RZ, 0x1f, R15 ;  /* 0x0000001fff007819 */ /* 0x020fe2000001140f */
[----:B------:R-:W-:-:S03]  /*0140*/  UISETP.NE.AND.EX UP0, UPT, UR5, URZ, UPT, UP0 ;  /* 0x000000ff0500728c */ /* 0x000fc6000bf05300 */
[----:B------:R-:W-:Y:S02]  /*0150*/  LEA.HI R0, R0, R15, RZ, 0x3 ;  /* 0x0000000f00007211 */ /* 0x000fe400078f18ff */
[C---:B---3--:R-:W-:Y:S01]  /*0160*/  LOP3.LUT R7, R9.reuse, 0x1f, RZ, 0xc0, !PT ;  /* 0x0000001f09077812 */ /* 0x048fe200078ec0ff */
[----:B------:R-:W0:Y:S02]  /*0170*/  LDC R122, c[0x0][0x360] ;  /* 0x0000d800ff7a7b82 */ /* 0x000e240000000800 */
[----:B0-----:R-:W-:Y:S01]  /*0180*/  IMAD R122, R122, UR10, R9 ;  /* 0x0000000a7a7a7c24 */ /* 0x001fe2000f8e0209 */
[----:B--2---:R-:W-:Y:S02]  /*0190*/  @P0 R2UR UR8, R2 ;  /* 0x00000000020802ca */ /* 0x004fe400000e0000 */
[----:B------:R-:W-:Y:S02]  /*01a0*/  LOP3.LUT R2, R9, 0x60, RZ, 0xc0, !PT ;  /* 0x0000006009027812 */ /* 0x000fe400078ec0ff */
[----:B------:R-:W-:-:S02]  /*01b0*/  @P0 R2UR UR9, R3 ;  /* 0x00000000030902ca */ /* 0x000fc400000e0000 */
[----:B-1----:R-:W-:Y:S02]  /*01c0*/  @P0 IADD3 R6, P1, PT, R4, R13, RZ ;  /* 0x0000000d04060210 */ /* 0x002fe40007f3e0ff */
[----:B------:R-:W-:Y:S02]  /*01d0*/  LOP3.LUT R23, R2, 0x1f, R9, 0xf8, !PT ;  /* 0x0000001f02177812 */ /* 0x000fe400078ef809 */
[----:B------:R-:W-:Y:S01]  /*01e0*/  SHF.R.S32.HI R3, RZ, 0x3, R0 ;  /* 0x00000003ff037819 */ /* 0x000fe20000011400 */
[----:B------:R-:W-:Y:S01]  /*01f0*/  @P0 IMAD.X R11, RZ, RZ, R5, P1 ;  /* 0x000000ffff0b0224 */ /* 0x000fe200008e0605 */
[----:B------:R-:W-:Y:S01]  /*0200*/  LOP3.LUT R4, R23, 0x7f, RZ, 0x3c, !PT ;  /* 0x0000007f17047812 */ /* 0x000fe200078e3cff */
[----:B------:R-:W-:Y:S02]  /*0210*/  UIADD3 UR18, UPT, UPT, UR8, -0x61c88647, URZ ;  /* 0x9e3779b908127890 */ /* 0x000fe4000fffe0ff */
[----:B------:R-:W-:Y:S01]  /*0220*/  UIADD3 UR20, UPT, UPT, UR8, 0x3c6ef372, URZ ;  /* 0x3c6ef37208147890 */ /* 0x000fe2000fffe0ff */
[--C-:B------:R-:W-:Y:S01]  /*0230*/  SHF.R.U64 R121, R6, 0x2, R11.reuse ;  /* 0x0000000206797819 */ /* 0x100fe2000000120b */
[----:B------:R-:W-:Y:S01]  /*0240*/  IMAD.IADD R0, R3, 0x1, R4 ;  /* 0x0000000103007824 */ /* 0x000fe200078e0204 */
[----:B------:R-:W-:Y:S01]  /*0250*/  SHF.R.U32.HI R120, RZ, 0x2, R11 ;  /* 0x00000002ff787819 */ /* 0x000fe2000001160b */
[----:B------:R-:W-:-:S02]  /*0260*/  UIADD3 UR19, UPT, UPT, UR9, -0x4498517b, URZ ;  /* 0xbb67ae8509137890 */ /* 0x000fc4000fffe0ff */
[----:B------:R-:W-:Y:S02]  /*0270*/  UIADD3 UR21, UPT, UPT, UR9, 0x76cf5d0a, URZ ;  /* 0x76cf5d0a09157890 */ /* 0x000fe4000fffe0ff */
[----:B------:R-:W-:Y:S02]  /*0280*/  UIADD3 UR22, UPT, UPT, UR8, -0x255992d5, URZ ;  /* 0xdaa66d2b08167890 */ /* 0x000fe4000fffe0ff */
[----:B------:R-:W-:Y:S02]  /*0290*/  UIADD3 UR23, UPT, UPT, UR9, 0x32370b8f, URZ ;  /* 0x32370b8f09177890 */ /* 0x000fe4000fffe0ff */
[----:B------:R-:W-:Y:S02]  /*02a0*/  UIADD3 UR24, UPT, UPT, UR8, 0x78dde6e4, URZ ;  /* 0x78dde6e408187890 */ /* 0x000fe4000fffe0ff */
[----:B------:R-:W-:Y:S02]  /*02b0*/  UIADD3 UR25, UPT, UPT, UR9, -0x126145ec, URZ ;  /* 0xed9eba1409197890 */ /* 0x000fe4000fffe0ff */
[----:B------:R-:W-:-:S02]  /*02c0*/  UIADD3 UR26, UPT, UPT, UR8, 0x1715609d, URZ ;  /* 0x1715609d081a7890 */ /* 0x000fc4000fffe0ff */
[----:B------:R-:W-:Y:S02]  /*02d0*/  UIADD3 UR27, UPT, UPT, UR9, -0x56f99767, URZ ;  /* 0xa9066899091b7890 */ /* 0x000fe4000fffe0ff */
[----:B------:R-:W-:Y:S02]  /*02e0*/  UIADD3 UR28, UPT, UPT, UR8, -0x4ab325aa, URZ ;  /* 0xb54cda56081c7890 */ /* 0x000fe4000fffe0ff */
[----:B------:R-:W-:Y:S02]  /*02f0*/  UIADD3 UR29, UPT, UPT, UR9, 0x646e171e, URZ ;  /* 0x646e171e091d7890 */ /* 0x000fe4000fffe0ff */
[----:B------:R-:W-:Y:S02]  /*0300*/  UIADD3 UR30, UPT, UPT, UR8, 0x5384540f, URZ ;  /* 0x5384540f081e7890 */ /* 0x000fe4000fffe0ff */
[----:B------:R-:W-:Y:S02]  /*0310*/  UIADD3 UR31, UPT, UPT, UR9, 0x1fd5c5a3, URZ ;  /* 0x1fd5c5a3091f7890 */ /* 0x000fe4000fffe0ff */
[----:B------:R-:W-:-:S02]  /*0320*/  UIADD3 UR32, UPT, UPT, UR8, -0xe443238, URZ ;  /* 0xf1bbcdc808207890 */ /* 0x000fc4000fffe0ff */
[----:B------:R-:W-:Y:S02]  /*0330*/  UIADD3 UR33, UPT, UPT, UR9, -0x24c28bd8, URZ ;  /* 0xdb3d742809217890 */ /* 0x000fe4000fffe0ff */
        /* <DEDUP_REMOVED lines=44> */
.L_x_10320:
        /* <DEDUP_REMOVED lines=38> */
.L_x_10321:
[----:B------:R-:W-:Y:S05]  /*0860*/  BSYNC.RECONVERGENT B0 ;  /* 0x0000000000007941 */ /* 0x000fea0003800200 */
.L_x_10319:
[----:B------:R-:W0:Y:S02]  /*0870*/  LDCU UR4, c[0x0][0x384] ;  /* 0x00007080ff0477ac */ /* 0x000e240008000800 */
[----:B0-----:R-:W-:-:S06]  /*0880*/  UISETP.GE.AND UP0, UPT, UR10, UR4, UPT ;  /* 0x000000040a00728c */ /* 0x001fcc000bf06270 */
[----:B------:R-:W-:-:S13]  /*0890*/  PLOP3.LUT P0, PT, PT, PT, UP0, 0x80, 0x8 ;  /* 0x000000000008781c */ /* 0x000fda0003f0f008 */
[----:B------:R-:W-:Y:S05]  /*08a0*/  @P0 EXIT ;  /* 0x000000000000094d */ /* 0x000fea0003800000 */
[----:B------:R-:W-:Y:S01]  /*08b0*/  IMAD.HI.U32 R5, R122, -0x326172a9, RZ ;  /* 0xcd9e8d577a057827 */ /* 0x000fe200078e00ff */
[----:B------:R-:W-:Y:S01]  /*08c0*/  LOP3.LUT R13, R3, 0x7f, RZ, 0xc0, !PT ;  /* 0x0000007f030d7812 */ /* 0x000fe200078ec0ff */
[----:B------:R-:W0:Y:S01]  /*08d0*/  LDCU.64 UR4, c[0x0][0x3e0] ;  /* 0x00007c00ff0477ac */ /* 0x000e220008000a00 */
[----:B-----5:R-:W-:Y:S01]  /*08e0*/  PRMT R119, R39, 0x7632, R119 ;  /* 0x0000763227777816 */ /* 0x020fe20000000077 */
[----:B------:R-:W-:Y:S01]  /*08f0*/  IMAD.HI.U32 R4, R121, -0x2daee0ad, RZ ;  /* 0xd2511f5379047827 */ /* 0x000fe200078e00ff */
[----:B------:R-:W-:Y:S01]  /*0900*/  LOP3.LUT R5, R120, UR8, R5, 0x96, !PT ;  /* 0x0000000878057c12 */ /* 0x000fe2000f8e9605 */
[----:B------:R-:W-:Y:S01]  /*0910*/  UPLOP3.LUT UP2, UPT, UPT, UPT, UPT, 0x40, 0x4 ;  /* 0x000000000004789c */ /* 0x000fe20003f4e870 */
[----:B------:R-:W-:Y:S01]  /*0920*/  VIADDMNMX R2, R13, -R2, RZ, !PT ;  /* 0x800000020d027246 */ /* 0x000fe200078001ff */
[----:B------:R-:W-:Y:S01]  /*0930*/  IMAD R11, R121, -0x2daee0ad, RZ ;  /* 0xd2511f53790b7824 */ /* 0x000fe200078e02ff */
[----:B------:R-:W-:Y:S01]  /*0940*/  LOP3.LUT R4, R4, UR9, RZ, 0x3c, !PT ;  /* 0x0000000904047c12 */ /* 0x000fe2000f8e3cff */
[----:B------:R-:W-:Y:S01]  /*0950*/  IMAD.HI.U32 R10, R5, -0x2daee0ad, RZ ;  /* 0xd2511f53050a7827 */ /* 0x000fe200078e00ff */
[----:B------:R-:W-:Y:S01]  /*0960*/  VIMNMX R2, PT, PT, R2, 0x20, PT ;  /* 0x0000002002027848 */ /* 0x000fe20003fe0100 */
[----:B------:R-:W1:Y:S01]  /*0970*/  LDCU UR36, c[0x0][0x388] ;  /* 0x00007100ff2477ac */ /* 0x000e620008000800 */
[----:B------:R-:W-:Y:S01]  /*0980*/  PRMT R118, R43, 0x7632, R118 ;  /* 0x000076322b767816 */ /* 0x000fe20000000076 */
[----:B------:R-:W-:Y:S01]  /*0990*/  IMAD R9, R122, -0x326172a9, RZ ;  /* 0xcd9e8d577a097824 */ /* 0x000fe200078e02ff */
[----:B------:R-:W-:Y:S01]  /*09a0*/  LOP3.LUT R10, R11, UR19, R10, 0x96, !PT ;  /* 0x000000130b0a7c12 */ /* 0x000fe2000f8e960a */
[C---:B------:R-:W-:Y:S01]  /*09b0*/  IMAD.HI.U32 R8, R4.reuse, -0x326172a9, RZ ;  /* 0xcd9e8d5704087827 */ /* 0x040fe200078e00ff */
[----:B------:R-:W-:Y:S01]  /*09c0*/  PRMT R117, R47, 0x7632, R117 ;  /* 0x000076322f757816 */ /* 0x000fe20000000075 */
[----:B------:R-:W2:Y:S01]  /*09d0*/  LDCU.U8 UR14, c[0x0][0x410] ;  /* 0x00008200ff0e77ac */ /* 0x000ea20008000000 */
[----:B------:R-:W-:Y:S01]  /*09e0*/  PRMT R116, R51, 0x7632, R116 ;  /* 0x0000763233747816 */ /* 0x000fe20000000074 */
[----:B------:R-:W-:Y:S01]  /*09f0*/  IMAD R12, R5, -0x2daee0ad, RZ ;  /* 0xd2511f53050c7824 */ /* 0x000fe200078e02ff */
[----:B------:R-:W-:Y:S01]  /*0a00*/  LOP3.LUT R8, R9, UR18, R8, 0x96, !PT ;  /* 0x0000001209087c12 */ /* 0x000fe2000f8e9608 */
[----:B------:R-:W-:Y:S01]  /*0a10*/  IMAD R9, R4, -0x326172a9, RZ ;  /* 0xcd9e8d5704097824 */ /* 0x000fe200078e02ff */
[----:B0-----:R-:W-:Y:S01]  /*0a20*/  UISETP.NE.U32.AND UP0, UPT, UR4, URZ, UPT ;  /* 0x000000ff0400728c */ /* 0x001fe2000bf05070 */
[----:B------:R-:W-:Y:S01]  /*0a30*/  IMAD.HI.U32 R4, R10, -0x326172a9, RZ ;  /* 0xcd9e8d570a047827 */ /* 0x000fe200078e00ff */
[----:B------:R-:W-:Y:S01]  /*0a40*/  PRMT R115, R46, 0x7632, R115 ;  /* 0x000076322e737816 */ /* 0x000fe20000000073 */
[----:B------:R-:W0:Y:S01]  /*0a50*/  LDCU UR15, c[0x0][0x400] ;  /* 0x00008000ff0f77ac */ /* 0x000e220008000800 */
[----:B------:R-:W-:Y:S01]  /*0a60*/  PRMT R114, R50, 0x7632, R114 ;  /* 0x0000763232727816 */ /* 0x000fe20000000072 */
[----:B------:R-:W-:Y:S01]  /*0a70*/  IMAD.HI.U32 R5, R8, -0x2daee0ad, RZ ;  /* 0xd2511f5308057827 */ /* 0x000fe200078e00ff */
[----:B------:R-:W-:Y:S01]  /*0a80*/  LOP3.LUT R4, R9, UR20, R4, 0x96, !PT ;  /* 0x0000001409047c12 */ /* 0x000fe2000f8e9604 */
        /* <DEDUP_REMOVED lines=21> */
[C---:B------:R-:W-:Y:S01]  /*0be0*/  IMAD.HI.U32 R9, R8.reuse, -0x2daee0ad, RZ ;  /* 0xd2511f5308097827 */ /* 0x040fe200078e00ff */
[----:B------:R-:W-:Y:S02]  /*0bf0*/  LOP3.LUT R4, R5, UR24, R4, 0x96, !PT ;  /* 0x0000001805047c12 */ /* 0x000fe4000f8e9604 */
        /* <DEDUP_REMOVED lines=23> */
[----:B------:R-:W-:-:S03]  /*0d70*/  PRMT R12, R66, 0x7632, R12 ;  /* 0x00007632420c7816 */ /* 0x000fc6000000000c */
[----:B------:R-:W-:Y:S01]  /*0d80*/  IMAD R10, R10, -0x326172a9, RZ ;  /* 0xcd9e8d570a0a7824 */ /* 0x000fe200078e02ff */
[----:B------:R-:W-:Y:S01]  /*0d90*/  LOP3.LUT R5, R8, UR30, R5, 0x96, !PT ;  /* 0x0000001e08057c12 */ /* 0x000fe2000f8e9605 */
[--C-:B------:R-:W-:Y:S01]  /*0da0*/  IMAD R8, R7, -0x20, R13.reuse ;  /* 0xffffffe007087824 */ /* 0x100fe200078e020d */
[----:B------:R-:W-:Y:S01]  /*0db0*/  PRMT R13, R61, 0x7632, R13 ;  /* 0x000076323d0d7816 */ /* 0x000fe2000000000d */
[----:B------:R-:W-:-:S03]  /*0dc0*/  IMAD.HI.U32 R7, R9, -0x326172a9, RZ ;  /* 0xcd9e8d5709077827 */ /* 0x000fc600078e00ff */
[----:B------:R-:W-:Y:S01]  /*0dd0*/  VIMNMX R8, PT, PT, RZ, R8, !PT ;  /* 0x00000008ff087248 */ /* 0x000fe20007fe0100 */
[----:B------:R-:W-:Y:S01]  /*0de0*/  IMAD R11, R4, -0x2daee0ad, RZ ;  /* 0xd2511f53040b7824 */ /* 0x000fe200078e02ff */
[----:B------:R-:W-:Y:S01]  /*0df0*/  LOP3.LUT R18, R10, UR32, R7, 0x96, !PT ;  /* 0x000000200a127c12 */ /* 0x000fe2000f8e9607 */
[----:B------:R-:W-:Y:S01]  /*0e00*/  IMAD.HI.U32 R4, R5, -0x2daee0ad, RZ ;  /* 0xd2511f5305047827 */ /* 0x000fe200078e00ff */
[----:B------:R-:W-:-:S03]  /*0e10*/  VIMNMX R8, PT, PT, R8, 0x20, PT ;  /* 0x0000002008087848 */ /* 0x000fc60003fe0100 */
[----:B------:R-:W-:Y:S01]  /*0e20*/  IMAD.SHL.U32 R3, R3, 0x2, RZ ;  /* 0x0000000203037824 */ /* 0x000fe200078e00ff */
[----:B------:R-:W-:Y:S01]  /*0e30*/  LOP3.LUT R20, R11, UR33, R4, 0x96, !PT ;  /* 0x000000210b147c12 */ /* 0x000fe2000f8e9604 */
[----:B------:R-:W-:Y:S01]  /*0e40*/  IMAD R10, R9, -0x326172a9, RZ ;  /* 0xcd9e8d57090a7824 */ /* 0x000fe200078e02ff */
[----:B------:R-:W-:Y:S01]  /*0e50*/  PRMT R11, R62, 0x7632, R11 ;  /* 0x000076323e0b7816 */ /* 0x000fe2000000000b */
[----:B------:R-:W-:Y:S01]  /*0e60*/  IMAD R5, R5, -0x2daee0ad, RZ ;  /* 0xd2511f5305057824 */ /* 0x000fe200078e02ff */
[----:B------:R-:W-:Y:S01]  /*0e70*/  LOP3.LUT R3, R3, 0xffffff00, RZ, 0xc0, !PT ;  /* 0xffffff0003037812 */ /* 0x000fe200078ec0ff */
[----:B------:R-:W-:-:S03]  /*0e80*/  IMAD.HI.U32 R4, R18, -0x2daee0ad, RZ ;  /* 0xd2511f5312047827 */ /* 0x000fc600078e00ff */
[----:B------:R-:W-:Y:S01]  /*0e90*/  LEA R7, R2, R3, 0x3 ;  /* 0x0000000302077211 */ /* 0x000fe200078e18ff */
[----:B------:R-:W-:-:S04]  /*0ea0*/  IMAD.HI.U32 R9, R20, -0x326172a9, RZ ;  /* 0xcd9e8d5714097827 */ /* 0x000fc800078e00ff */
[----:B------:R-:W-:Y:S01]  /*0eb0*/  IMAD R2, R8, 0x8, R3 ;  /* 0x0000000808027824 */ /* 0x000fe200078e0203 */
[----:B------:R-:W-:Y:S01]  /*0ec0*/  LOP3.LUT R3, R5, UR35, R4, 0x96, !PT ;  /* 0x0000002305037c12 */ /* 0x000fe2000f8e9604 */
[----:B------:R-:W-:Y:S01]  /*0ed0*/  IMAD.MOV.U32 R17, RZ, RZ, RZ ;  /* 0x000000ffff117224 */ /* 0x000fe200078e00ff */
[----:B------:R-:W-:Y:S01]  /*0ee0*/  LOP3.LUT R4, R10, UR34, R9, 0x96, !PT ;  /* 0x000000220a047c12 */ /* 0x000fe2000f8e9609 */
[----:B------:R-:W-:Y:S01]  /*0ef0*/  IMAD R18, R18, -0x2daee0ad, RZ ;  /* 0xd2511f5312127824 */ /* 0x000fe200078e02ff */
[----:B------:R-:W-:Y:S01]  /*0f00*/  I2FP.F32.U32 R9, R7 ;  /* 0x0000000700097245 */ /* 0x000fe20000201000 */
[----:B------:R-:W-:Y:S01]  /*0f10*/  IMAD R20, R20, -0x326172a9, RZ ;  /* 0xcd9e8d5714147824 */ /* 0x000fe200078e02ff */
[----:B------:R-:W-:Y:S02]  /*0f20*/  LOP3.LUT R5, R6, 0x3, RZ, 0xc0, !PT ;  /* 0x0000000306057812 */ /* 0x000fe400078ec0ff */
[----:B------:R-:W-:Y:S02]  /*0f30*/  PRMT R6, R52, 0x7632, R6 ;  /* 0x0000763234067816 */ /* 0x000fe40000000006 */
[----:B------:R-:W0:Y:S01]  /*0f40*/  MUFU.RCP R9, R9 ;  /* 0x0000000900097308 */ /* 0x000e220000001000 */
[----:B------:R-:W-:-:S02]  /*0f50*/  PRMT R7, R56, 0x7632, R7 ;  /* 0x0000763238077816 */ /* 0x000fc40000000007 */
[----:B------:R-:W-:Y:S02]  /*0f60*/  PRMT R8, R63, 0x7632, R8 ;  /* 0x000076323f087816 */ /* 0x000fe40000000008 */
[----:B-1234-:R-:W-:-:S07]  /*0f70*/  PRMT R10, R67, 0x7632, R10 ;  /* 0x00007632430a7816 */ /* 0x01efce000000000a */
.L_x_10751:
[----:B-1----:R-:W1:Y:S01]  /*0f80*/  @UP0 LDCU.64 UR4, c[0x0][0x3e0] ;  /* 0x00007c00ff0407ac */ /* 0x002e620008000a00 */
[----:B------:R-:W-:Y:S01]  /*0f90*/  PLOP3.LUT P0, PT, PT, PT, UP0, 0x80, 0x8 ;  /* 0x000000000008781c */ /* 0x000fe20003f0f008 */
[----:B-1----:R-:W-:-:S06]  /*0fa0*/  @UP0 UIMAD.WIDE UR4, UR10, 0x2, UR4 ;  /* 0x000000020a0408a5 */ /* 0x002fcc000f8e0204 */
[----:B0-234-:R-:W-:Y:S01]  /*0fb0*/  MOV R100, UR4 ;  /* 0x0000000400647c02 */ /* 0x01dfe20008000f00 */
        /* <DEDUP_REMOVED lines=11> */
[----:B------:R-:W-:-:S05]  /*1070*/  IMAD.U32 R123, RZ, RZ, UR5 ;  /* 0x00000005ff7b7e24 */ /* 0x000fca000f8e00ff */
[----:B-1----:R-:W-:-:S04]  /*1080*/  LEA.HI.SX32 R123, R123, R124, 0x1d ;  /* 0x0000007c7b7b7211 */ /* 0x002fc800078feaff */
[----:B------:R-:W-:Y:S02]  /*1090*/  MOV R127, R123 ;  /* 0x0000007b007f7202 */ /* 0x000fe40000000f00 */
[----:B--2---:R-:W-:-:S13]  /*10a0*/  @P0 R2UR UR11, R100 ;  /* 0x00000000640b02ca */ /* 0x004fda00000e0000 */
[----:B------:R-:W-:Y:S01]  /*10b0*/  @UP0 USHF.L.U32 UR4, UR11, 0x10, URZ ;  /* 0x000000100b040899 */ /* 0x000fe200080006ff */
[----:B------:R-:W-:Y:S11]  /*10c0*/  @!P1 BRA `(.L_x_10323) ;  /* 0x0000005000bc9947 */ /* 0x000ff60003800000 */
        /* <DEDUP_REMOVED lines=8> */
[----:B------:R1:W5:Y:S04]  /*1150*/  LDG.E.128 R24, desc[UR6][R126.64] ;  /* 0x000000067e187981 */ /* 0x000368000c1e1d00 */
[----:B------:R1:W5:Y:S01]  /*1160*/  LDG.E.128 R104, desc[UR6][R126.64+0x10] ;  /* 0x000010067e687981 */ /* 0x000362000c1e1d00 */
[----:B------:R-:W-:Y:S01]  /*1170*/  ISETP.NE.AND P0, PT, R5, 0x1, PT ;  /* 0x000000010500780c */ /* 0x000fe20003f05270 */
[----:B------:R-:W-:Y:S01]  /*1180*/  BSSY.RECONVERGENT B1, `(.L_x_10325) ;  /* 0x000004b000017945 */ /* 0x000fe20003800200 */
[----:B------:R-:W-:Y:S01]  /*1190*/  IMAD.MOV.U32 R128, RZ, RZ, 0x2 ;  /* 0x00000002ff807424 */ /* 0x000fe200078e00ff */
[----:B------:R-:W-:Y:S01]  /*11a0*/  MOV R132, R18 ;  /* 0x0000001200847202 */ /* 0x000fe20000000f00 */
[----:B------:R-:W-:-:S09]  /*11b0*/  IMAD.MOV.U32 R129, RZ, RZ, R20 ;  /* 0x000000ffff817224 */ /* 0x000fd200078e0014 */
[----:B-1----:R-:W-:Y:S05]  /*11c0*/  @!P0 BRA `(.L_x_10326) ;  /* 0x0000000400188947 */ /* 0x002fea0003800000 */
[----:B------:R-:W-:-:S05]  /*11d0*/  IMAD.MOV.U32 R126, RZ, RZ, 0x2 ;  /* 0x00000002ff7e7424 */ /* 0x000fca00078e00ff */
[----:B------:R-:W-:-:S05]  /*11e0*/  VIADDMNMX.U32 R126, R5, 0xfffffffe, R126, PT ;  /* 0xfffffffe057e7846 */ /* 0x000fca000380007e */
[----:B------:R-:W-:-:S04]  /*11f0*/  IMAD.SHL.U32 R128, R126, 0x4, RZ ;  /* 0x000000047e807824 */ /* 0x000fc800078e00ff */
[----:B------:R-:W1:Y:S02]  /*1200*/  LDC R126, c[0x2][R128] ;  /* 0x00800000807e7b82 */ /* 0x000e640000000800 */
[----:B-1----:R-:W-:-:S04]  /*1210*/  SHF.R.S32.HI R127, RZ, 0x1f, R126 ;  /* 0x0000001fff7f7819 */ /* 0x002fc8000001147e */
.L_x_33868:
[----:B0-----:R-:W-:Y:S05]  /*1220*/  BRX R126 -0x1230                                       (*"BRANCH_TARGETS .L_x_33869,.L_x_33870,.L_x_33871"*) ;  /* 0xffffffec7e747949 */ /* 0x001fea000383ffff */
.L_x_33871:
[----:B------:R-:W-:Y:S01]  /*1230*/  IADD3 R128, PT, PT, R5, 0x1, RZ ;  /* 0x0000000105807810 */ /* 0x000fe20007ffe0ff */
[----:B------:R-:W-:Y:S02]  /*1240*/  IMAD.MOV.U32 R132, RZ, RZ, R18 ;  /* 0x000000ffff847224 */ /* 0x000fe400078e0012 */
[----:B------:R-:W-:Y:S01]  /*1250*/  IMAD.MOV.U32 R129, RZ, RZ, R4 ;  /* 0x000000ffff817224 */ /* 0x000fe200078e0004 */
[----:B------:R-:W-:Y:S06]  /*1260*/  BRA `(.L_x_10326) ;  /* 0x0000000000f07947 */ /* 0x000fec0003800000 */
.L_x_33869:
[----:B------:R-:W-:Y:S01]  /*1270*/  MOV R132, R18 ;  /* 0x0000001200847202 */ /* 0x000fe20000000f00 */
[----:B------:R-:W-:Y:S02]  /*1280*/  IMAD.MOV.U32 R128, RZ, RZ, 0x3 ;  /* 0x00000003ff807424 */ /* 0x000fe400078e00ff */
[----:B------:R-:W-:Y:S01]  /*1290*/  IMAD.MOV.U32 R129, RZ, RZ, R3 ;  /* 0x000000ffff817224 */ /* 0x000fe200078e0003 */
[----:B------:R-:W-:Y:S06]  /*12a0*/  BRA `(.L_x_10326) ;  /* 0x0000000000e07947 */ /* 0x000fec0003800000 */
.L_x_33870:
        /* <DEDUP_REMOVED lines=13> */
.L_x_10328:
[----:B------:R-:W-:Y:S05]  /*1380*/  BSYNC.RECONVERGENT B2 ;  /* 0x0000000000027941 */ /* 0x000fea0003800200 */
.L_x_10327:
        /* <DEDUP_REMOVED lines=42> */
.L_x_10326:
[----:B0-----:R-:W-:Y:S05]  /*1630*/  BSYNC.RECONVERGENT B1 ;  /* 0x0000000000017941 */ /* 0x001fea0003800200 */
.L_x_10325:
        /* <DEDUP_REMOVED lines=12> */
[----:B-1----:R-:W-:-:S04]  /*1700*/  FSETP.GTU.FTZ.AND P0, PT, R126, R133, PT ;  /* 0x000000857e00720b */ /* 0x002fc80003f1c000 */
[----:B------:R-:W-:Y:S02]  /*1710*/  FSEL R127, R127, RZ, !P0 ;  /* 0x000000ff7f7f7208 */ /* 0x000fe40004000000 */
[----:B------:R-:W-:-:S03]  /*1720*/  PLOP3.LUT P0, PT, P0, PT, PT, 0x8, 0x80 ;  /* 0x000000000080781c */ /* 0x000fc6000070e170 */
[----:B------:R-:W-:Y:S01]  /*1730*/  FADD.FTZ R24, R24, R127 ;  /* 0x0000007f18187221 */ /* 0x000fe20000010000 */
[----:B------:R-:W-:Y:S01]  /*1740*/  HFMA2 R127, -RZ, RZ, 0, 1.1920928955078125e-07 ;  /* 0x00000002ff7f7431 */ /* 0x000fe200000001ff */
[----:B------:R-:W-:Y:S01]  /*1750*/  P2R R135, PR, RZ, 0x1 ;  /* 0x00000001ff877803 */ /* 0x000fe20000000000 */
        /* <DEDUP_REMOVED lines=9> */
.L_x_10331:
        /* <DEDUP_REMOVED lines=13> */
.L_x_10333:
[----:B------:R-:W-:Y:S05]  /*18c0*/  BSYNC.RECONVERGENT B2 ;  /* 0x0000000000027941 */ /* 0x000fea0003800200 */
.L_x_10332:
        /* <DEDUP_REMOVED lines=43> */
.L_x_10330:
[----:B------:R-:W-:Y:S05]  /*1b80*/  BSYNC.RECONVERGENT B1 ;  /* 0x0000000000017941 */ /* 0x000fea0003800200 */
.L_x_10329:
        /* <DEDUP_REMOVED lines=22> */
.L_x_10336:
        /* <DEDUP_REMOVED lines=13> */
.L_x_10338:
[----:B------:R-:W-:Y:S05]  /*1dc0*/  BSYNC.RECONVERGENT B2 ;  /* 0x0000000000027941 */ /* 0x000fea0003800200 */
.L_x_10337:
        /* <DEDUP_REMOVED lines=43> */
.L_x_10335:
[----:B------:R-:W-:Y:S05]  /*2080*/  BSYNC.RECONVERGENT B1 ;  /* 0x0000000000017941 */ /* 0x000fea0003800200 */
.L_x_10334:
[----:B------:R-:W-:Y:S01]  /*2090*/  I2FP.F32.U32 R5, R5 ;  /* 0x0000000500057245 */ /* 0x000fe20000201000 */
[C---:B------:R-:W-:Y:S01]  /*20a0*/  IMAD.U32 R126, R101.reuse, 0x10000, RZ ;  /* 0x00010000657e7824 */ /* 0x040fe200078e00ff */
[----:B------:R-:W-:Y:S01]  /*20b0*/  ISETP.NE.AND P2, PT, R128, 0x1, PT ;  /* 0x000000018000780c */ /* 0x000fe20003f45270 */
[----:B------:R-:W-:Y:S01]  /*20c0*/  BSSY.RECONVERGENT B1, `(.L_x_10339) ;  /* 0x000004d000017945 */ /* 0x000fe20003800200 */
[----:B------:R-:W-:Y:S01]  /*20d0*/  PRMT R130, R101, 0x7632, R130 ;  /* 0x0000763265827816 */ /* 0x000fe20000000082 */
        /* <DEDUP_REMOVED lines=18> */
.L_x_10341:
        /* <DEDUP_REMOVED lines=13> */
.L_x_10343:
[----:B------:R-:W-:Y:S05]  /*22d0*/  BSYNC.RECONVERGENT B2 ;  /* 0x0000000000027941 */ /* 0x000fea0003800200 */
.L_x_10342:
        /* <DEDUP_REMOVED lines=43> */
.L_x_10340:
[----:B------:R-:W-:Y:S05]  /*2590*/  BSYNC.RECONVERGENT B1 ;  /* 0x0000000000017941 */ /* 0x000fea0003800200 */
.L_x_10339:
        /* <DEDUP_REMOVED lines=22> */
.L_x_10346:
        /* <DEDUP_REMOVED lines=13> */
.L_x_10348:
[----:B------:R-:W-:Y:S05]  /*27d0*/  BSYNC.RECONVERGENT B2 ;  /* 0x0000000000027941 */ /* 0x000fea0003800200 */
.L_x_10347:
        /* <DEDUP_REMOVED lines=43> */
.L_x_10345:
[----:B------:R-:W-:Y:S05]  /*2a90*/  BSYNC.RECONVERGENT B1 ;  /* 0x0000000000017941 */ /* 0x000fea0003800200 */
.L_x_10344:
[----:B------:R-:W-:Y:S01]  /*2aa0*/  I2FP.F32.U32 R5, R5 ;  /* 0x0000000500057245 */ /* 0x000fe20000201000 */
[----:B------:R-:W-:Y:S01]  /*2ab0*/  IMAD.U32 R101, R102, 0x10000, RZ ;  /* 0x0001000066657824 */ /* 0x000fe200078e00ff */
[----:B------:R-:W-:Y:S01]  /*2ac0*/  ISETP.NE.AND P4, PT, R126, 0x1, PT ;  /* 0x000000017e00780c */ /* 0x000fe20003f85270 */
[----:B------:R-:W-:Y:S01]  /*2ad0*/  BSSY.RECONVERGENT B1, `(.L_x_10349) ;  /* 0x000004d000017945 */ /* 0x000fe20003800200 */
[----:B------:R-:W-:Y:S01]  /*2ae0*/  PRMT R102, R102, 0x7632, R102 ;  /* 0x0000763266667816 */ /* 0x000fe20000000066 */
        /* <DEDUP_REMOVED lines=18> */
.L_x_10351:
        /* <DEDUP_REMOVED lines=13> */
.L_x_10353:
[----:B------:R-:W-:Y:S05]  /*2ce0*/  BSYNC.RECONVERGENT B2 ;  /* 0x0000000000027941 */ /* 0x000fea0003800200 */
.L_x_10352:
        /* <DEDUP_REMOVED lines=43> */
.L_x_10350:
[----:B------:R-:W-:Y:S05]  /*2fa0*/  BSYNC.RECONVERGENT B1 ;  /* 0x0000000000017941 */ /* 0x000fea0003800200 */
.L_x_10349:
[----:B------:R-:W-:Y:S01]  /*2fb0*/  I2FP.F32.U32 R5, R5 ;  /* 0x0000000500057245 */ /* 0x000fe20000201000 */
[----:B------:R-:W-:Y:S01]  /*2fc0*/  IMAD.U32 R102, R102, 0x10000, RZ ;  /* 0x0001000066667824 */ /* 0x000fe200078e00ff */
        /* <DEDUP_REMOVED lines=20> */
.L_x_10356:
        /* <DEDUP_REMOVED lines=13> */
.L_x_10358:
[----:B------:R-:W-:Y:S05]  /*31e0*/  BSYNC.RECONVERGENT B2 ;  /* 0x0000000000027941 */ /* 0x000fea0003800200 */
.L_x_10357:
        /* <DEDUP_REMOVED lines=43> */
.L_x_10355:
[----:B------:R-:W-:Y:S05]  /*34a0*/  BSYNC.RECONVERGENT B1 ;  /* 0x0000000000017941 */ /* 0x000fea0003800200 */
.L_x_10354:
        /* <DEDUP_REMOVED lines=23> */
.L_x_10361:
        /* <DEDUP_REMOVED lines=15> */
.L_x_10363:
[----:B------:R-:W-:Y:S05]  /*3710*/  BSYNC.RECONVERGENT B2 ;  /* 0x0000000000027941 */ /* 0x000fea0003800200 */
.L_x_10362:
        /* <DEDUP_REMOVED lines=43> */
.L_x_10360:
[----:B------:R-:W-:Y:S05]  /*39d0*/  BSYNC.RECONVERGENT B1 ;  /* 0x0000000000017941 */ /* 0x000fea0003800200 */
.L_x_10359:
[----:B------:R-:W-:Y:S01]  /*39e0*/  I2FP.F32.U32 R101, R101 ;  /* 0x0000006500657245 */ /* 0x000fe20000201000 */
[----:B------:R-:W-:-:S04]  /*39f0*/  IMAD.U32 R128, R128, 0x10000, RZ ;  /* 0x0001000080807824 */ /* 0x000fc800078e00ff */
[----:B------:R-:W-:Y:S01]  /*3a00*/  FFMA.FTZ R134, R101, R134, 1.1641532182693481445e-10 ;  /* 0x2f00000065867423 */ /* 0x000fe20000010086 */
[----:B------:R-:W-:-:S04]  /*3a10*/  FMUL.FTZ R101, R128, UR4 ;  /* 0x0000000480657c20 */ /* 0x000fc80008410000 */
[----:B------:R-:W-:Y:S01]  /*3a20*/  FMUL.FTZ R101, R101, R18 ;  /* 0x0000001265657220 */ /* 0x000fe20000410000 */
[----:B------:R-:W-:-:S04]  /*3a30*/  FSETP.GTU.FTZ.AND P6, PT, R134, R133, PT ;  /* 0x000000858600720b */ /* 0x000fc80003fdc000 */
[----:B------:R-:W-:Y:S02]  /*3a40*/  FSEL R18, R101, RZ, !P6 ;  /* 0x000000ff65127208 */ /* 0x000fe40007000000 */
[----:B------:R-:W-:-:S03]  /*3a50*/  PLOP3.LUT P6, PT, P6, PT, PT, 0x8, 0x80 ;  /* 0x000000000080781c */ /* 0x000fc600037ce170 */
[----:B------:R-:W-:Y:S01]  /*3a60*/  FADD.FTZ R107, R107, R18 ;  /* 0x000000126b6b7221 */ /* 0x000fe20000010000 */
[----:B------:R-:W-:Y:S09]  /*3a70*/  BRA `(.L_x_10364) ;  /* 0x0000002400f87947 */ /* 0x000ff20003800000 */
.L_x_10324:
        /* <DEDUP_REMOVED lines=16> */
.L_x_10367:
        /* <DEDUP_REMOVED lines=13> */
.L_x_10369:
[----:B0-----:R-:W-:Y:S05]  /*3c50*/  BSYNC.RECONVERGENT B2 ;  /* 0x0000000000027941 */ /* 0x001fea0003800200 */
.L_x_10368:
        /* <DEDUP_REMOVED lines=38> */
[----:B------:R-:W-:-:S03]  /*3ec0*/  LOP3.LUT R4, R26, UR34, R105, 0x96, !PT ;  /* 0x000000221a047c12 */ /* 0x000fc6000f8e9669 */
[----:B------:R-:W-:Y:S01]  /*3ed0*/  IMAD.MOV.U32 R20, RZ, RZ, R104 ;  /* 0x000000ffff147224 */ /* 0x000fe200078e0068 */
[----:B------:R-:W-:Y:S01]  /*3ee0*/  LOP3.LUT R3, R24, UR35, R133, 0x96, !PT ;  /* 0x0000002318037c12 */ /* 0x000fe2000f8e9685 */
[----:B------:R-:W-:-:S07]  /*3ef0*/  IMAD.MOV.U32 R24, RZ, RZ, R18 ;  /* 0x000000ffff187224 */ /* 0x000fce00078e0012 */
.L_x_10366:
[----:B0-----:R-:W-:Y:S05]  /*3f00*/  BSYNC.RECONVERGENT B1 ;  /* 0x0000000000017941 */ /* 0x001fea0003800200 */
.L_x_10365:
[----:B------:R-:W0:Y:S01]  /*3f10*/  LDC R26, c[0x0][0x404] ;  /* 0x00010100ff1a7b82 */ /* 0x000e220000000800 */
[----:B------:R-:W-:Y:S01]  /*3f20*/  ISETP.NE.AND P0, PT, R27, 0x1, PT ;  /* 0x000000011b00780c */ /* 0x000fe20003f05270 */
[----:B------:R-:W-:Y:S01]  /*3f30*/  IMAD.MOV.U32 R107, RZ, RZ, 0x2f800000 ;  /* 0x2f800000ff6b7424 */ /* 0x000fe200078e00ff */
[----:B------:R-:W-:Y:S01]  /*3f40*/  I2FP.F32.U32 R24, R24 ;  /* 0x0000001800187245 */ /* 0x000fe20000201000 */
[----:B------:R-:W-:Y:S01]  /*3f50*/  BSSY.RECONVERGENT B1, `(.L_x_10370) ;  /* 0x000004d000017945 */ /* 0x000fe20003800200 */
[----:B------:R-:W-:-:S03]  /*3f60*/  MOV R104, 0x2 ;  /* 0x0000000200687802 */ /* 0x000fc60000000f00 */
[----:B------:R-:W1:Y:S01]  /*3f70*/  LDC R18, c[0x0][0x408] ;  /* 0x00010200ff127b82 */ /* 0x000e620000000800 */
[----:B------:R-:W-:Y:S01]  /*3f80*/  FFMA.FTZ R5, R24, R107, 1.1641532182693481445e-10 ;  /* 0x2f00000018057423 */ /* 0x000fe2000001006b */
[C---:B-----5:R-:W-:Y:S01]  /*3f90*/  IMAD.U32 R24, R100.reuse, 0x10000, RZ ;  /* 0x0001000064187824 */ /* 0x060fe200078e00ff */
[----:B------:R-:W-:-:S03]  /*3fa0*/  PRMT R100, R100, 0x7632, R100 ;  /* 0x0000763264647816 */ /* 0x000fc60000000064 */
[----:B------:R-:W-:Y:S01]  /*3fb0*/  FMUL.FTZ R25, R24, UR4 ;  /* 0x0000000418197c20 */ /* 0x000fe20008410000 */
[----:B0-----:R-:W-:Y:S01]  /*3fc0*/  FSETP.LE.FTZ.AND P1, PT, R5, R26, PT ;  /* 0x0000001a0500720b */ /* 0x001fe20003f33000 */
[----:B------:R-:W-:-:S03]  /*3fd0*/  IMAD.MOV.U32 R5, RZ, RZ, R20 ;  /* 0x000000ffff057224 */ /* 0x000fc600078e0014 */
[----:B------:R-:W-:Y:S01]  /*3fe0*/  P2R R135, PR, RZ, 0x2 ;  /* 0x00000002ff877803 */ /* 0x000fe20000000000 */
[----:B-1----:R-:W-:Y:S01]  /*3ff0*/  FMUL.FTZ R128, R25, R18 ;  /* 0x0000001219807220 */ /* 0x002fe20000410000 */
        /* <DEDUP_REMOVED lines=9> */
.L_x_10372:
        /* <DEDUP_REMOVED lines=13> */
.L_x_10374:
[----:B------:R-:W-:Y:S05]  /*4160*/  BSYNC.RECONVERGENT B2 ;  /* 0x0000000000027941 */ /* 0x000fea0003800200 */
.L_x_10373:
        /* <DEDUP_REMOVED lines=43> */
.L_x_10371:
[----:B------:R-:W-:Y:S05]  /*4420*/  BSYNC.RECONVERGENT B1 ;  /* 0x0000000000017941 */ /* 0x000fea0003800200 */
.L_x_10370:
[----:B------:R-:W-:Y:S01]  /*4430*/  I2FP.F32.U32 R24, R5 ;  /* 0x0000000500187245 */ /* 0x000fe20000201000 */
[----:B------:R-:W-:Y:S01]  /*4440*/  IMAD.U32 R100, R100, 0x10000, RZ ;  /* 0x0001000064647824 */ /* 0x000fe200078e00ff */
[----:B------:R-:W-:Y:S01]  /*4450*/  ISETP.NE.AND P1, PT, R104, 0x1, PT ;  /* 0x000000016800780c */ /* 0x000fe20003f25270 */
[----:B------:R-:W-:Y:S01]  /*4460*/  BSSY.RECONVERGENT B1, `(.L_x_10375) ;  /* 0x0000049000017945 */ /* 0x000fe20003800200 */
[----:B------:R-:W-:Y:S02]  /*4470*/  IMAD.MOV.U32 R25, RZ, RZ, R20 ;  /* 0x000000ffff197224 */ /* 0x000fe400078e0014 */
[----:B------:R-:W-:-:S05]  /*4480*/  FFMA.FTZ R5, R24, R107, 1.1641532182693481445e-10 ;  /* 0x2f00000018057423 */ /* 0x000fca000001006b */
[----:B------:R-:W-:Y:S01]  /*4490*/  FSETP.LE.FTZ.AND P0, PT, R5, R26, PT ;  /* 0x0000001a0500720b */ /* 0x000fe20003f13000 */
[----:B------:R-:W-:Y:S01]  /*44a0*/  FMUL.FTZ R5, R100, UR4 ;  /* 0x0000000464057c20 */ /* 0x000fe20008410000 */
[----:B------:R-:W-:-:S03]  /*44b0*/  HFMA2 R100, -RZ, RZ, 0, 1.1920928955078125e-07 ;  /* 0x00000002ff647431 */ /* 0x000fc600000001ff */
[----:B------:R-:W-:Y:S01]  /*44c0*/  FMUL.FTZ R126, R5, R18 ;  /* 0x00000012057e7220 */ /* 0x000fe20000410000 */
        /* <DEDUP_REMOVED lines=9> */
.L_x_10377:
        /* <DEDUP_REMOVED lines=13> */
.L_x_10379:
[----:B------:R-:W-:Y:S05]  /*4630*/  BSYNC.RECONVERGENT B2 ;  /* 0x0000000000027941 */ /* 0x000fea0003800200 */
.L_x_10378:
        /* <DEDUP_REMOVED lines=43> */
.L_x_10376:
[----:B------:R-:W-:Y:S05]  /*48f0*/  BSYNC.RECONVERGENT B1 ;  /* 0x0000000000017941 */ /* 0x000fea0003800200 */
.L_x_10375:
[----:B------:R-:W-:Y:S01]  /*4900*/  ISETP.NE.AND P2, PT, R100, 0x1, PT ;  /* 0x000000016400780c */ /* 0x000fe20003f45270 */
[----:B------:R-:W-:Y:S01]  /*4910*/  BSSY.RECONVERGENT B1, `(.L_x_10380) ;  /* 0x000004c000017945 */ /* 0x000fe20003800200 */
[----:B------:R-:W-:Y:S01]  /*4920*/  I2FP.F32.U32 R24, R25 ;  /* 0x0000001900187245 */ /* 0x000fe20000201000 */
[----:B------:R-:W-:Y:S01]  /*4930*/  HFMA2 R25, -RZ, RZ, 0, 1.1920928955078125e-07 ;  /* 0x00000002ff197431 */ /* 0x000fe200000001ff */
[----:B------:R-:W-:-:S03]  /*4940*/  PRMT R27, R101, 0x7632, R27 ;  /* 0x00007632651b7816 */ /* 0x000fc6000000001b */
[----:B------:R-:W-:Y:S01]  /*4950*/  FFMA.FTZ R5, R24, R107, 1.1641532182693481445e-10 ;  /* 0x2f00000018057423 */ /* 0x000fe2000001006b */
[----:B------:R-:W-:-:S04]  /*4960*/  IMAD.U32 R24, R101, 0x10000, RZ ;  /* 0x0001000065187824 */ /* 0x000fc800078e00ff */
[----:B------:R-:W-:Y:S01]  /*4970*/  FMUL.FTZ R127, R24, UR4 ;  /* 0x00000004187f7c20 */ /* 0x000fe20008410000 */
[----:B------:R-:W-:Y:S01]  /*4980*/  FSETP.LE.FTZ.AND P1, PT, R5, R26, PT ;  /* 0x0000001a0500720b */ /* 0x000fe20003f33000 */
[----:B------:R-:W-:Y:S02]  /*4990*/  IMAD.MOV.U32 R5, RZ, RZ, R20 ;  /* 0x000000ffff057224 */ /* 0x000fe400078e0014 */
        /* <DEDUP_REMOVED lines=10> */
.L_x_10382:
        /* <DEDUP_REMOVED lines=13> */
.L_x_10384:
[----:B------:R-:W-:Y:S05]  /*4b10*/  BSYNC.RECONVERGENT B2 ;  /* 0x0000000000027941 */ /* 0x000fea0003800200 */
.L_x_10383:
        /* <DEDUP_REMOVED lines=43> */
.L_x_10381:
[----:B------:R-:W-:Y:S05]  /*4dd0*/  BSYNC.RECONVERGENT B1 ;  /* 0x0000000000017941 */ /* 0x000fea0003800200 */
.L_x_10380:
        /* <DEDUP_REMOVED lines=8> */
[----:B------:R-:W-:Y:S01]  /*4e60*/  FSETP.LE.FTZ.AND P2, PT, R5, R26, PT ;  /* 0x0000001a0500720b */ /* 0x000fe20003f53000 */
        /* <DEDUP_REMOVED lines=10> */
.L_x_10387:
        /* <DEDUP_REMOVED lines=13> */
.L_x_10389:
[----:B------:R-:W-:Y:S05]  /*4fe0*/  BSYNC.RECONVERGENT B2 ;  /* 0x0000000000027941 */ /* 0x000fea0003800200 */
.L_x_10388:
        /* <DEDUP_REMOVED lines=43> */
.L_x_10386:
[----:B------:R-:W-:Y:S05]  /*52a0*/  BSYNC.RECONVERGENT B1 ;  /* 0x0000000000017941 */ /* 0x000fea0003800200 */
.L_x_10385:
[----:B------:R-:W-:Y:S01]  /*52b0*/  ISETP.NE.AND P4, PT, R100, 0x1, PT ;  /* 0x000000016400780c */ /* 0x000fe20003f85270 */
[----:B------:R-:W-:Y:S01]  /*52c0*/  BSSY.RECONVERGENT B1, `(.L_x_10390) ;  /* 0x000004c000017945 */ /* 0x000fe20003800200 */
[----:B------:R-:W-:Y:S01]  /*52d0*/  I2FP.F32.U32 R24, R5 ;  /* 0x0000000500187245 */ /* 0x000fe20000201000 */
[----:B------:R-:W-:-:S04]  /*52e0*/  HFMA2 R101, -RZ, RZ, 0, 1.1920928955078125e-07 ;  /* 0x00000002ff657431 */ /* 0x000fc800000001ff */
[----:B------:R-:W-:Y:S01]  /*52f0*/  FFMA.FTZ R5, R24, R107, 1.1641532182693481445e-10 ;  /* 0x2f00000018057423 */ /* 0x000fe2000001006b */
[C---:B------:R-:W-:Y:S01]  /*5300*/  IMAD.U32 R24, R102.reuse, 0x10000, RZ ;  /* 0x0001000066187824 */ /* 0x040fe200078e00ff */
[----:B------:R-:W-:-:S03]  /*5310*/  PRMT R102, R102, 0x7632, R102 ;  /* 0x0000763266667816 */ /* 0x000fc60000000066 */
        /* <DEDUP_REMOVED lines=13> */
.L_x_10392:
        /* <DEDUP_REMOVED lines=13> */
.L_x_10394:
[----:B------:R-:W-:Y:S05]  /*54c0*/  BSYNC.RECONVERGENT B2 ;  /* 0x0000000000027941 */ /* 0x000fea0003800200 */
.L_x_10393:
        /* <DEDUP_REMOVED lines=43> */
.L_x_10391:
[----:B------:R-:W-:Y:S05]  /*5780*/  BSYNC.RECONVERGENT B1 ;  /* 0x0000000000017941 */ /* 0x000fea0003800200 */
.L_x_10390:
[----:B------:R-:W-:Y:S01]  /*5790*/  ISETP.NE.AND P5, PT, R101, 0x1, PT ;  /* 0x000000016500780c */ /* 0x000fe20003fa5270 */
[----:B------:R-:W-:Y:S01]  /*57a0*/  IMAD.U32 R102, R102, 0x10000, RZ ;  /* 0x0001000066667824 */ /* 0x000fe200078e00ff */
[----:B------:R-:W-:Y:S01]  /*57b0*/  I2FP.F32.U32 R24, R5 ;  /* 0x0000000500187245 */ /* 0x000fe20000201000 */
[----:B------:R-:W-:Y:S02]  /*57c0*/  BSSY.RECONVERGENT B1, `(.L_x_10395) ;  /* 0x0000049000017945 */ /* 0x000fe40003800200 */
[----:B------:R-:W-:Y:S01]  /*57d0*/  FMUL.FTZ R105, R102, UR4 ;  /* 0x0000000466697c20 */ /* 0x000fe20008410000 */
[----:B------:R-:W-:Y:S02]  /*57e0*/  HFMA2 R102, -RZ, RZ, 0, 1.1920928955078125e-07 ;  /* 0x00000002ff667431 */ /* 0x000fe400000001ff */
[----:B------:R-:W-:Y:S01]  /*57f0*/  FFMA.FTZ R5, R24, R107, 1.1641532182693481445e-10 ;  /* 0x2f00000018057423 */ /* 0x000fe2000001006b */
[----:B------:R-:W-:-:S04]  /*5800*/  FMUL.FTZ R105, R105, R18 ;  /* 0x0000001269697220 */ /* 0x000fc80000410000 */
        /* <DEDUP_REMOVED lines=11> */
.L_x_10397:
        /* <DEDUP_REMOVED lines=13> */
.L_x_10399:
[----:B------:R-:W-:Y:S05]  /*5990*/  BSYNC.RECONVERGENT B2 ;  /* 0x0000000000027941 */ /* 0x000fea0003800200 */
.L_x_10398:
        /* <DEDUP_REMOVED lines=43> */
.L_x_10396:
[----:B------:R-:W-:Y:S05]  /*5c50*/  BSYNC.RECONVERGENT B1 ;  /* 0x0000000000017941 */ /* 0x000fea0003800200 */
.L_x_10395:
[----:B------:R-:W-:Y:S01]  /*5c60*/  ISETP.NE.AND P6, PT, R102, 0x1, PT ;  /* 0x000000016600780c */ /* 0x000fe20003fc5270 */
[----:B------:R-:W-:Y:S01]  /*5c70*/  BSSY.RECONVERGENT B1, `(.L_x_10400) ;  /* 0x000004e000017945 */ /* 0x000fe20003800200 */
[----:B------:R-:W-:Y:S01]  /*5c80*/  I2FP.F32.U32 R24, R5 ;  /* 0x0000000500187245 */ /* 0x000fe20000201000 */
[C---:B------:R-:W-:Y:S01]  /*5c90*/  IMAD.U32 R5, R103.reuse, 0x10000, RZ ;  /* 0x0001000067057824 */ /* 0x040fe200078e00ff */
[----:B------:R-:W-:Y:S01]  /*5ca0*/  PRMT R129, R103, 0x7632, R129 ;  /* 0x0000763267817816 */ /* 0x000fe20000000081 */
[----:B------:R-:W-:Y:S02]  /*5cb0*/  IMAD.MOV.U32 R100, RZ, RZ, R20 ;  /* 0x000000ffff647224 */ /* 0x000fe400078e0014 */
[----:B------:R-:W-:Y:S01]  /*5cc0*/  FFMA.FTZ R25, R24, R107, 1.1641532182693481445e-10 ;  /* 0x2f00000018197423 */ /* 0x000fe2000001006b */
[----:B------:R-:W-:Y:S01]  /*5cd0*/  FMUL.FTZ R101, R5, UR4 ;  /* 0x0000000405657c20 */ /* 0x000fe20008410000 */
[----:B------:R-:W-:-:S03]  /*5ce0*/  HFMA2 R5, -RZ, RZ, 0, 1.1920928955078125e-07 ;  /* 0x00000002ff057431 */ /* 0x000fc600000001ff */
[----:B------:R-:W-:Y:S01]  /*5cf0*/  FMUL.FTZ R106, R101, R18 ;  /* 0x00000012656a7220 */ /* 0x000fe20000410000 */
[----:B------:R-:W-:Y:S01]  /*5d00*/  FSETP.LE.FTZ.AND P5, PT, R25, R26, PT ;  /* 0x0000001a1900720b */ /* 0x000fe20003fb3000 */
        /* <DEDUP_REMOVED lines=9> */
.L_x_10402:
        /* <DEDUP_REMOVED lines=15> */
.L_x_10404:
[----:B------:R-:W-:Y:S05]  /*5e90*/  BSYNC.RECONVERGENT B2 ;  /* 0x0000000000027941 */ /* 0x000fea0003800200 */
.L_x_10403:
        /* <DEDUP_REMOVED lines=43> */
.L_x_10401:
[----:B------:R-:W-:Y:S05]  /*6150*/  BSYNC.RECONVERGENT B1 ;  /* 0x0000000000017941 */ /* 0x000fea0003800200 */
.L_x_10400:
[----:B------:R-:W-:Y:S01]  /*6160*/  I2FP.F32.U32 R24, R100 ;  /* 0x0000006400187245 */ /* 0x000fe20000201000 */
[----:B------:R-:W-:Y:S01]  /*6170*/  IMAD.U32 R129, R129, 0x10000, RZ ;  /* 0x0001000081817824 */ /* 0x000fe200078e00ff */
[----:B------:R-:W-:Y:S02]  /*6180*/  ISETP.NE.AND P6, PT, R135, RZ, PT ;  /* 0x000000ff8700720c */ /* 0x000fe40003fc5270 */
[----:B------:R-:W-:Y:S01]  /*6190*/  FSEL R25, R126, RZ, P0 ;  /* 0x000000ff7e197208 */ /* 0x000fe20000000000 */
[----:B------:R-:W-:Y:S01]  /*61a0*/  FFMA.FTZ R107, R24, R107, 1.1641532182693481445e-10 ;  /* 0x2f000000186b7423 */ /* 0x000fe2000001006b */
[----:B------:R-:W-:Y:S01]  /*61b0*/  FMUL.FTZ R129, R129, UR4 ;  /* 0x0000000481817c20 */ /* 0x000fe20008410000 */
[----:B------:R-:W-:Y:S02]  /*61c0*/  FSEL R24, R128, RZ, P6 ;  /* 0x000000ff80187208 */ /* 0x000fe40003000000 */
[----:B------:R-:W-:Y:S01]  /*61d0*/  FSEL R27, R27, RZ, P2 ;  /* 0x000000ff1b1b7208 */ /* 0x000fe20001000000 */
[----:B------:R-:W-:Y:S01]  /*61e0*/  FMUL.FTZ R129, R129, R18 ;  /* 0x0000001281817220 */ /* 0x000fe20000410000 */
[----:B------:R-:W-:-:S02]  /*61f0*/  FSETP.GTU.FTZ.AND P6, PT, R107, R26, PT ;  /* 0x0000001a6b00720b */ /* 0x000fc40003fdc000 */
[----:B------:R-:W-:Y:S02]  /*6200*/  FSEL R26, R127, RZ, P1 ;  /* 0x000000ff7f1a7208 */ /* 0x000fe40000800000 */
[----:B------:R-:W-:Y:S02]  /*6210*/  FSEL R107, R129, RZ, !P6 ;  /* 0x000000ff816b7208 */ /* 0x000fe40007000000 */
[----:B------:R-:W-:Y:S02]  /*6220*/  PLOP3.LUT P6, PT, P6, PT, PT, 0x8, 0x80 ;  /* 0x000000000080781c */ /* 0x000fe400037ce170 */
[----:B------:R-:W-:Y:S02]  /*6230*/  FSEL R104, R104, RZ, P3 ;  /* 0x000000ff68687208 */ /* 0x000fe40001800000 */
[----:B------:R-:W-:Y:S02]  /*6240*/  FSEL R105, R105, RZ, P4 ;  /* 0x000000ff69697208 */ /* 0x000fe40002000000 */
[----:B------:R-:W-:-:S07]  /*6250*/  FSEL R106, R106, RZ, P5 ;  /* 0x000000ff6a6a7208 */ /* 0x000fce0002800000 */
.L_x_10364:
        /* <DEDUP_REMOVED lines=8> */
[----:B------:R-:W-:Y:S02]  /*62e0*/  ISETP.NE.AND P6, PT, R135, RZ, PT ;  /* 0x000000ff8700720c */ /* 0x000fe40003fc5270 */
[----:B------:R-:W-:Y:S02]  /*62f0*/  LOP3.LUT R18, R18, R102, R103, 0xfe, !PT ;  /* 0x0000006612127212 */ /* 0x000fe400078efe67 */
[----:B------:R-:W-:Y:S02]  /*6300*/  LOP3.LUT R131, R131, R127, R126, 0xfe, !PT ;  /* 0x0000007f83837212 */ /* 0x000fe400078efe7e */
[----:B------:R-:W-:Y:S02]  /*6310*/  SEL R102, RZ, 0x1, !P3 ;  /* 0x00000001ff667807 */ /* 0x000fe40005800000 */
[----:B------:R-:W-:Y:S02]  /*6320*/  SEL R127, RZ, 0x1, !P6 ;  /* 0x00000001ff7f7807 */ /* 0x000fe40007000000 */
[----:B------:R-:W-:Y:S01]  /*6330*/  LOP3.LUT R103, R131, R102, RZ, 0xfc, !PT ;  /* 0x0000006683677212 */ /* 0x000fe200078efcff */
[----:B0-----:R-:W-:Y:S01]  /*6340*/  IMAD.WIDE.U32 R128, R123, 0x20, R128 ;  /* 0x000000207b807825 */ /* 0x001fe200078e0080 */
[----:B------:R-:W-:-:S02]  /*6350*/  LOP3.LUT R102, R18, R127, RZ, 0xfc, !PT ;  /* 0x0000007f12667212 */ /* 0x000fc400078efcff */
[----:B------:R-:W-:Y:S01]  /*6360*/  MOV R18, R132 ;  /* 0x0000008400127202 */ /* 0x000fe20000000f00 */
[C---:B------:R-:W-:Y:S01]  /*6370*/  VIADD R127, R123.reuse, 0x80 ;  /* 0x000000807b7f7836 */ /* 0x040fe20000000000 */
[----:B------:R2:W-:Y:S01]  /*6380*/  STG.E.128 desc[UR6][R128.64], R24 ;  /* 0x0000001880007986 */ /* 0x0005e2000c101d06 */
[----:B-1----:R-:W-:-:S03]  /*6390*/  IMAD.WIDE.U32 R100, R123, 0x8, R100 ;  /* 0x000000087b647825 */ /* 0x002fc600078e0064 */
[----:B------:R2:W-:Y:S04]  /*63a0*/  STG.E.128 desc[UR6][R128.64+0x10], R104 ;  /* 0x0000106880007986 */ /* 0x0005e8000c101d06 */
[----:B------:R2:W-:Y:S02]  /*63b0*/  STG.E.64 desc[UR6][R100.64], R102 ;  /* 0x0000006664007986 */ /* 0x0005e4000c101b06 */
.L_x_10323:
[----:B0-----:R-:W-:Y:S05]  /*63c0*/  BSYNC.RECONVERGENT B0 ;  /* 0x0000000000007941 */ /* 0x001fea0003800200 */
.L_x_10322:
[----:B------:R-:W-:Y:S01]  /*63d0*/  ISETP.GE.U32.AND P0, PT, R0, 0x100, PT ;  /* 0x000001000000780c */ /* 0x000fe20003f06070 */
[----:B------:R-:W-:Y:S03]  /*63e0*/  BSSY.RECONVERGENT B0, `(.L_x_10405) ;  /* 0x000052e000007945 */ /* 0x000fe60003800200 */
[----:B------:R-:W-:-:S09]  /*63f0*/  P2R R126, PR, RZ, 0x1 ;  /* 0x00000001ff7e7803 */ /* 0x000fd20000000000 */
        /* <DEDUP_REMOVED lines=9> */
[----:B------:R0:W5:Y:S04]  /*6490*/  LDG.E.128 R68, desc[UR6][R130.64] ;  /* 0x0000000682447981 */ /* 0x000168000c1e1d00 */
[----:B--2---:R0:W5:Y:S01]  /*64a0*/  LDG.E.128 R100, desc[UR6][R130.64+0x10] ;  /* 0x0000100682647981 */ /* 0x004162000c1e1d00 */
        /* <DEDUP_REMOVED lines=16> */
.L_x_10410:
        /* <DEDUP_REMOVED lines=13> */
.L_x_10412:
[----:B------:R-:W-:Y:S05]  /*6680*/  BSYNC.RECONVERGENT B2 ;  /* 0x0000000000027941 */ /* 0x000fea0003800200 */
.L_x_10411:
        /* <DEDUP_REMOVED lines=42> */
.L_x_10409:
[----:B------:R-:W-:Y:S05]  /*6930*/  BSYNC.RECONVERGENT B1 ;  /* 0x0000000000017941 */ /* 0x000fea0003800200 */
.L_x_10408:
        /* <DEDUP_REMOVED lines=11> */
[----:B0-----:R-:W-:-:S04]  /*69f0*/  FMUL.FTZ R130, R130, R129 ;  /* 0x0000008182827220 */ /* 0x001fc80000410000 */
[----:B-1----:R-:W-:-:S04]  /*6a00*/  FSETP.GTU.FTZ.AND P0, PT, R5, R136, PT ;  /* 0x000000880500720b */ /* 0x002fc80003f1c000 */
        /* <DEDUP_REMOVED lines=14> */
.L_x_10415:
        /* <DEDUP_REMOVED lines=13> */
.L_x_10417:
[----:B------:R-:W-:Y:S05]  /*6bc0*/  BSYNC.RECONVERGENT B2 ;  /* 0x0000000000027941 */ /* 0x000fea0003800200 */
.L_x_10416:
        /* <DEDUP_REMOVED lines=43> */
.L_x_10414:
[----:B------:R-:W-:Y:S05]  /*6e80*/  BSYNC.RECONVERGENT B1 ;  /* 0x0000000000017941 */ /* 0x000fea0003800200 */
.L_x_10413:
        /* <DEDUP_REMOVED lines=22> */
.L_x_10420:
        /* <DEDUP_REMOVED lines=13> */
.L_x_10422:
[----:B------:R-:W-:Y:S05]  /*70c0*/  BSYNC.RECONVERGENT B2 ;  /* 0x0000000000027941 */ /* 0x000fea0003800200 */
.L_x_10421:
        /* <DEDUP_REMOVED lines=43> */
.L_x_10419:
[----:B------:R-:W-:Y:S05]  /*7380*/  BSYNC.RECONVERGENT B1 ;  /* 0x0000000000017941 */ /* 0x000fea0003800200 */
.L_x_10418:
        /* <DEDUP_REMOVED lines=23> */
.L_x_10425:
        /* <DEDUP_REMOVED lines=13> */
.L_x_10427:
[----:B------:R-:W-:Y:S05]  /*75d0*/  BSYNC.RECONVERGENT B2 ;  /* 0x0000000000027941 */ /* 0x000fea0003800200 */
.L_x_10426:
        /* <DEDUP_REMOVED lines=43> */
.L_x_10424:
[----:B------:R-:W-:Y:S05]  /*7890*/  BSYNC.RECONVERGENT B1 ;  /* 0x0000000000017941 */ /* 0x000fea0003800200 */
.L_x_10423:
        /* <DEDUP_REMOVED lines=22> */
.L_x_10430:
        /* <DEDUP_REMOVED lines=13> */
.L_x_10432:
[----:B------:R-:W-:Y:S05]  /*7ad0*/  BSYNC.RECONVERGENT B2 ;  /* 0x0000000000027941 */ /* 0x000fea0003800200 */
.L_x_10431:
        /* <DEDUP_REMOVED lines=43> */
.L_x_10429:
[----:B------:R-:W-:Y:S05]  /*7d90*/  BSYNC.RECONVERGENT B1 ;  /* 0x0000000000017941 */ /* 0x000fea0003800200 */
.L_x_10428:
[----:B------:R-:W-:Y:S01]  /*7da0*/  I2FP.F32.U32 R72, R5 ;  /* 0x0000000500487245 */ /* 0x000fe20000201000 */
[----:B------:R-:W-:Y:S01]  /*7db0*/  IMAD.U32 R73, R74, 0x10000, RZ ;  /* 0x000100004a497824 */ /* 0x000fe200078e00ff */
        /* <DEDUP_REMOVED lines=21> */
.L_x_10435:
        /* <DEDUP_REMOVED lines=13> */
.L_x_10437:
[----:B------:R-:W-:Y:S05]  /*7fe0*/  BSYNC.RECONVERGENT B2 ;  /* 0x0000000000027941 */ /* 0x000fea0003800200 */
.L_x_10436:
        /* <DEDUP_REMOVED lines=43> */
.L_x_10434:
[----:B------:R-:W-:Y:S05]  /*82a0*/  BSYNC.RECONVERGENT B1 ;  /* 0x0000000000017941 */ /* 0x000fea0003800200 */
.L_x_10433:
        /* <DEDUP_REMOVED lines=22> */
.L_x_10440:
        /* <DEDUP_REMOVED lines=13> */
.L_x_10442:
[----:B------:R-:W-:Y:S05]  /*84e0*/  BSYNC.RECONVERGENT B2 ;  /* 0x0000000000027941 */ /* 0x000fea0003800200 */
.L_x_10441:
        /* <DEDUP_REMOVED lines=43> */
.L_x_10439:
[----:B------:R-:W-:Y:S05]  /*87a0*/  BSYNC.RECONVERGENT B1 ;  /* 0x0000000000017941 */ /* 0x000fea0003800200 */
.L_x_10438:
        /* <DEDUP_REMOVED lines=23> */
.L_x_10445:
        /* <DEDUP_REMOVED lines=15> */
.L_x_10447:
[----:B------:R-:W-:Y:S05]  /*8a10*/  BSYNC.RECONVERGENT B2 ;  /* 0x0000000000027941 */ /* 0x000fea0003800200 */
.L_x_10446:
        /* <DEDUP_REMOVED lines=43> */
.L_x_10444:
[----:B------:R-:W-:Y:S05]  /*8cd0*/  BSYNC.RECONVERGENT B1 ;  /* 0x0000000000017941 */ /* 0x000fea0003800200 */
.L_x_10443:
        /* <DEDUP_REMOVED lines=10> */
.L_x_10407:
[----:B------:R-:W-:Y:S01]  /*8d80*/  ISETP.NE.AND P0, PT, R5, 0x1, PT ;  /* 0x000000010500780c */ /* 0x000fe20003f05270 */
[----:B------:R-:W-:Y:S01]  /*8d90*/  BSSY.RECONVERGENT B1, `(.L_x_10449) ;  /* 0x0000047000017945 */ /* 0x000fe20003800200 */
[----:B------:R-:W-:Y:S01]  /*8da0*/  IMAD.MOV.U32 R69, RZ, RZ, 0x2 ;  /* 0x00000002ff457424 */ /* 0x000fe200078e00ff */
[----:B------:R-:W-:Y:S01]  /*8db0*/  MOV R68, R20 ;  /* 0x0000001400447202 */ /* 0x000fe20000000f00 */
[----:B--2---:R-:W-:-:S09]  /*8dc0*/  IMAD.MOV.U32 R128, RZ, RZ, R18 ;  /* 0x000000ffff807224 */ /* 0x004fd200078e0012 */
        /* <DEDUP_REMOVED lines=11> */
.L_x_10451:
        /* <DEDUP_REMOVED lines=13> */
.L_x_10453:
[----:B------:R-:W-:Y:S05]  /*8f50*/  BSYNC.RECONVERGENT B2 ;  /* 0x0000000000027941 */ /* 0x000fea0003800200 */
.L_x_10452:
        /* <DEDUP_REMOVED lines=41> */
[----:B------:R-:W-:-:S07]  /*91f0*/  IMAD.MOV.U32 R68, RZ, RZ, R18 ;  /* 0x000000ffff447224 */ /* 0x000fce00078e0012 */
.L_x_10450:
[----:B------:R-:W-:Y:S05]  /*9200*/  BSYNC.RECONVERGENT B1 ;  /* 0x0000000000017941 */ /* 0x000fea0003800200 */
.L_x_10449:
[----:B------:R-:W0:Y:S01]  /*9210*/  LDC R129, c[0x0][0x404] ;  /* 0x00010100ff817b82 */ /* 0x000e220000000800 */
[----:B------:R-:W-:Y:S01]  /*9220*/  HFMA2 R132, -RZ, RZ, 0.1171875, 0 ;  /* 0x2f800000ff847431 */ /* 0x000fe200000001ff */
[----:B------:R-:W-:Y:S01]  /*9230*/  ISETP.NE.AND P0, PT, R69, 0x1, PT ;  /* 0x000000014500780c */ /* 0x000fe20003f05270 */
[----:B------:R-:W-:Y:S01]  /*9240*/  BSSY.RECONVERGENT B1, `(.L_x_10454) ;  /* 0x000004e000017945 */ /* 0x000fe20003800200 */
[----:B------:R-:W-:Y:S01]  /*9250*/  I2FP.F32.U32 R5, R68 ;  /* 0x0000004400057245 */ /* 0x000fe20000201000 */
[----:B------:R-:W-:-:S03]  /*9260*/  IMAD.MOV.U32 R70, RZ, RZ, 0x2 ;  /* 0x00000002ff467424 */ /* 0x000fc600078e00ff */
[----:B------:R-:W1:Y:S01]  /*9270*/  LDC R103, c[0x0][0x408] ;  /* 0x00010200ff677b82 */ /* 0x000e620000000800 */
[----:B------:R-:W-:Y:S01]  /*9280*/  FFMA.FTZ R18, R5, R132, 1.1641532182693481445e-10 ;  /* 0x2f00000005127423 */ /* 0x000fe20000010084 */
[C---:B-----5:R-:W-:Y:S01]  /*9290*/  IMAD.U32 R5, R72.reuse, 0x10000, RZ ;  /* 0x0001000048057824 */ /* 0x060fe200078e00ff */
[----:B------:R-:W-:-:S03]  /*92a0*/  PRMT R72, R72, 0x7632, R72 ;  /* 0x0000763248487816 */ /* 0x000fc60000000048 */
[----:B------:R-:W-:Y:S01]  /*92b0*/  FMUL.FTZ R68, R5, UR4 ;  /* 0x0000000405447c20 */ /* 0x000fe20008410000 */
[----:B------:R-:W-:Y:S02]  /*92c0*/  MOV R5, R20 ;  /* 0x0000001400057202 */ /* 0x000fe40000000f00 */
[----:B0-----:R-:W-:-:S04]  /*92d0*/  FSETP.LE.FTZ.AND P1, PT, R18, R129, PT ;  /* 0x000000811200720b */ /* 0x001fc80003f33000 */
[----:B------:R-:W-:Y:S01]  /*92e0*/  P2R R18, PR, RZ, 0x2 ;  /* 0x00000002ff127803 */ /* 0x000fe20000000000 */
[----:B-1----:R-:W-:Y:S01]  /*92f0*/  FMUL.FTZ R133, R68, R103 ;  /* 0x0000006744857220 */ /* 0x002fe20000410000 */
        /* <DEDUP_REMOVED lines=9> */
.L_x_10456:
        /* <DEDUP_REMOVED lines=13> */
.L_x_10458:
[----:B------:R-:W-:Y:S05]  /*9460*/  BSYNC.RECONVERGENT B2 ;  /* 0x0000000000027941 */ /* 0x000fea0003800200 */
.L_x_10457:
        /* <DEDUP_REMOVED lines=43> */
.L_x_10455:
[----:B------:R-:W-:Y:S05]  /*9720*/  BSYNC.RECONVERGENT B1 ;  /* 0x0000000000017941 */ /* 0x000fea0003800200 */
.L_x_10454:
[----:B------:R-:W-:Y:S01]  /*9730*/  ISETP.NE.AND P1, PT, R70, 0x1, PT ;  /* 0x000000014600780c */ /* 0x000fe20003f25270 */
[----:B------:R-:W-:Y:S01]  /*9740*/  IMAD.U32 R72, R72, 0x10000, RZ ;  /* 0x0001000048487824 */ /* 0x000fe200078e00ff */
[----:B------:R-:W-:Y:S01]  /*9750*/  I2FP.F32.U32 R5, R5 ;  /* 0x0000000500057245 */ /* 0x000fe20000201000 */
[----:B------:R-:W-:Y:S01]  /*9760*/  BSSY.RECONVERGENT B1, `(.L_x_10459) ;  /* 0x0000049000017945 */ /* 0x000fe20003800200 */
[----:B------:R-:W-:Y:S02]  /*9770*/  IMAD.MOV.U32 R69, RZ, RZ, 0x2 ;  /* 0x00000002ff457424 */ /* 0x000fe400078e00ff */
[----:B------:R-:W-:Y:S01]  /*9780*/  FMUL.FTZ R72, R72, UR4 ;  /* 0x0000000448487c20 */ /* 0x000fe20008410000 */
[----:B------:R-:W-:Y:S01]  /*9790*/  FFMA.FTZ R68, R5, R132, 1.1641532182693481445e-10 ;  /* 0x2f00000005447423 */ /* 0x000fe20000010084 */
[----:B------:R-:W-:Y:S02]  /*97a0*/  MOV R5, R20 ;  /* 0x0000001400057202 */ /* 0x000fe40000000f00 */
[----:B------:R-:W-:-:S02]  /*97b0*/  FMUL.FTZ R130, R72, R103 ;  /* 0x0000006748827220 */ /* 0x000fc40000410000 */
[----:B------:R-:W-:Y:S01]  /*97c0*/  FSETP.LE.FTZ.AND P0, PT, R68, R129, PT ;  /* 0x000000814400720b */ /* 0x000fe20003f13000 */
        /* <DEDUP_REMOVED lines=9> */
.L_x_10461:
        /* <DEDUP_REMOVED lines=13> */
.L_x_10463:
[----:B------:R-:W-:Y:S05]  /*9930*/  BSYNC.RECONVERGENT B2 ;  /* 0x0000000000027941 */ /* 0x000fea0003800200 */
.L_x_10462:
        /* <DEDUP_REMOVED lines=43> */
.L_x_10460:
[----:B------:R-:W-:Y:S05]  /*9bf0*/  BSYNC.RECONVERGENT B1 ;  /* 0x0000000000017941 */ /* 0x000fea0003800200 */
.L_x_10459:
[----:B------:R-:W-:Y:S01]  /*9c00*/  I2FP.F32.U32 R5, R5 ;  /* 0x0000000500057245 */ /* 0x000fe20000201000 */
[----:B------:R-:W-:Y:S01]  /*9c10*/  BSSY.RECONVERGENT B1, `(.L_x_10464) ;  /* 0x000004c000017945 */ /* 0x000fe20003800200 */
[----:B------:R-:W-:Y:S01]  /*9c20*/  ISETP.NE.AND P2, PT, R69, 0x1, PT ;  /* 0x000000014500780c */ /* 0x000fe20003f45270 */
[----:B------:R-:W-:Y:S01]  /*9c30*/  IMAD.MOV.U32 R70, RZ, RZ, 0x2 ;  /* 0x00000002ff467424 */ /* 0x000fe200078e00ff */
[----:B------:R-:W-:Y:S01]  /*9c40*/  PRMT R100, R73, 0x7632, R100 ;  /* 0x0000763249647816 */ /* 0x000fe20000000064 */
[----:B------:R-:W-:Y:S01]  /*9c50*/  FFMA.FTZ R68, R5, R132, 1.1641532182693481445e-10 ;  /* 0x2f00000005447423 */ /* 0x000fe20000010084 */
[----:B------:R-:W-:-:S04]  /*9c60*/  IMAD.U32 R5, R73, 0x10000, RZ ;  /* 0x0001000049057824 */ /* 0x000fc800078e00ff */
[----:B------:R-:W-:Y:S01]  /*9c70*/  FSETP.LE.FTZ.AND P1, PT, R68, R129, PT ;  /* 0x000000814400720b */ /* 0x000fe20003f33000 */
[----:B------:R-:W-:Y:S01]  /*9c80*/  FMUL.FTZ R68, R5, UR4 ;  /* 0x0000000405447c20 */ /* 0x000fe20008410000 */
[----:B------:R-:W-:-:S03]  /*9c90*/  MOV R5, R20 ;  /* 0x0000001400057202 */ /* 0x000fc60000000f00 */
[----:B------:R-:W-:Y:S01]  /*9ca0*/  FMUL.FTZ R131, R68, R103 ;  /* 0x0000006744837220 */ /* 0x000fe20000410000 */
        /* <DEDUP_REMOVED lines=9> */
.L_x_10466:
        /* <DEDUP_REMOVED lines=13> */
.L_x_10468:
[----:B------:R-:W-:Y:S05]  /*9e10*/  BSYNC.RECONVERGENT B2 ;  /* 0x0000000000027941 */ /* 0x000fea0003800200 */
.L_x_10467:
        /* <DEDUP_REMOVED lines=43> */
.L_x_10465:
[----:B------:R-:W-:Y:S05]  /*a0d0*/  BSYNC.RECONVERGENT B1 ;  /* 0x0000000000017941 */ /* 0x000fea0003800200 */
.L_x_10464:
        /* <DEDUP_REMOVED lines=19> */
.L_x_10471:
        /* <DEDUP_REMOVED lines=13> */
.L_x_10473:
[----:B------:R-:W-:Y:S05]  /*a2e0*/  BSYNC.RECONVERGENT B2 ;  /* 0x0000000000027941 */ /* 0x000fea0003800200 */
.L_x_10472:
        /* <DEDUP_REMOVED lines=43> */
.L_x_10470:
[----:B------:R-:W-:Y:S05]  /*a5a0*/  BSYNC.RECONVERGENT B1 ;  /* 0x0000000000017941 */ /* 0x000fea0003800200 */
.L_x_10469:
[----:B------:R-:W-:Y:S01]  /*a5b0*/  ISETP.NE.AND P4, PT, R71, 0x1, PT ;  /* 0x000000014700780c */ /* 0x000fe20003f85270 */
[C---:B------:R-:W-:Y:S01]  /*a5c0*/  IMAD.U32 R69, R74.reuse, 0x10000, RZ ;  /* 0x000100004a457824 */ /* 0x040fe200078e00ff */
[----:B------:R-:W-:Y:S01]  /*a5d0*/  I2FP.F32.U32 R5, R5 ;  /* 0x0000000500057245 */ /* 0x000fe20000201000 */
[----:B------:R-:W-:Y:S01]  /*a5e0*/  BSSY.RECONVERGENT B1, `(.L_x_10474) ;  /* 0x000004a000017945 */ /* 0x000fe20003800200 */
[----:B------:R-:W-:Y:S01]  /*a5f0*/  PRMT R74, R74, 0x7632, R74 ;  /* 0x000076324a4a7816 */ /* 0x000fe2000000004a */
[----:B------:R-:W-:Y:S01]  /*a600*/  FMUL.FTZ R102, R69, UR4 ;  /* 0x0000000445667c20 */ /* 0x000fe20008410000 */
[----:B------:R-:W-:Y:S02]  /*a610*/  IMAD.MOV.U32 R69, RZ, RZ, 0x2 ;  /* 0x00000002ff457424 */ /* 0x000fe400078e00ff */
[----:B------:R-:W-:Y:S01]  /*a620*/  FFMA.FTZ R68, R5, R132, 1.1641532182693481445e-10 ;  /* 0x2f00000005447423 */ /* 0x000fe20000010084 */
[----:B------:R-:W-:Y:S01]  /*a630*/  MOV R5, R20 ;  /* 0x0000001400057202 */ /* 0x000fe20000000f00 */
[----:B------:R-:W-:-:S03]  /*a640*/  FMUL.FTZ R102, R102, R103 ;  /* 0x0000006766667220 */ /* 0x000fc60000410000 */
        /* <DEDUP_REMOVED lines=10> */
.L_x_10476:
        /* <DEDUP_REMOVED lines=13> */
.L_x_10478:
[----:B------:R-:W-:Y:S05]  /*a7c0*/  BSYNC.RECONVERGENT B2 ;  /* 0x0000000000027941 */ /* 0x000fea0003800200 */
.L_x_10477:
        /* <DEDUP_REMOVED lines=43> */
.L_x_10475:
[----:B------:R-:W-:Y:S05]  /*aa80*/  BSYNC.RECONVERGENT B1 ;  /* 0x0000000000017941 */ /* 0x000fea0003800200 */
.L_x_10474:
        /* <DEDUP_REMOVED lines=19> */
.L_x_10481:
        /* <DEDUP_REMOVED lines=13> */
.L_x_10483:
[----:B------:R-:W-:Y:S05]  /*ac90*/  BSYNC.RECONVERGENT B2 ;  /* 0x0000000000027941 */ /* 0x000fea0003800200 */
.L_x_10482:
        /* <DEDUP_REMOVED lines=43> */
.L_x_10480:
[----:B------:R-:W-:Y:S05]  /*af50*/  BSYNC.RECONVERGENT B1 ;  /* 0x0000000000017941 */ /* 0x000fea0003800200 */
.L_x_10479:
[----:B------:R-:W-:Y:S01]  /*af60*/  ISETP.NE.AND P6, PT, R70, 0x1, PT ;  /* 0x000000014600780c */ /* 0x000fe20003fc5270 */
[C---:B------:R-:W-:Y:S01]  /*af70*/  IMAD.U32 R69, R75.reuse, 0x10000, RZ ;  /* 0x000100004b457824 */ /* 0x040fe200078e00ff */
[----:B------:R-:W-:Y:S01]  /*af80*/  I2FP.F32.U32 R5, R5 ;  /* 0x0000000500057245 */ /* 0x000fe20000201000 */
[----:B------:R-:W-:Y:S01]  /*af90*/  BSSY.RECONVERGENT B1, `(.L_x_10484) ;  /* 0x000004c000017945 */ /* 0x000fe20003800200 */
[----:B------:R-:W-:Y:S01]  /*afa0*/  PRMT R75, R75, 0x7632, R75 ;  /* 0x000076324b4b7816 */ /* 0x000fe2000000004b */
[----:B------:R-:W-:Y:S01]  /*afb0*/  FMUL.FTZ R74, R69, UR4 ;  /* 0x00000004454a7c20 */ /* 0x000fe20008410000 */
[----:B------:R-:W-:Y:S01]  /*afc0*/  MOV R69, R20 ;  /* 0x0000001400457202 */ /* 0x000fe20000000f00 */
[----:B------:R-:W-:Y:S01]  /*afd0*/  FFMA.FTZ R68, R5, R132, 1.1641532182693481445e-10 ;  /* 0x2f00000005447423 */ /* 0x000fe20000010084 */
[----:B------:R-:W-:Y:S02]  /*afe0*/  IMAD.MOV.U32 R5, RZ, RZ, 0x2 ;  /* 0x00000002ff057424 */ /* 0x000fe400078e00ff */
        /* <DEDUP_REMOVED lines=11> */
.L_x_10486:
        /* <DEDUP_REMOVED lines=15> */
.L_x_10488:
[----:B------:R-:W-:Y:S05]  /*b190*/  BSYNC.RECONVERGENT B2 ;  /* 0x0000000000027941 */ /* 0x000fea0003800200 */
.L_x_10487:
        /* <DEDUP_REMOVED lines=43> */
.L_x_10485:
[----:B------:R-:W-:Y:S05]  /*b450*/  BSYNC.RECONVERGENT B1 ;  /* 0x0000000000017941 */ /* 0x000fea0003800200 */
.L_x_10484:
        /* <DEDUP_REMOVED lines=16> */
.L_x_10448:
        /* <DEDUP_REMOVED lines=18> */
[----:B-1----:R-:W-:-:S03]  /*b680*/  IMAD.WIDE.U32 R100, R127, 0x8, R100 ;  /* 0x000000087f647825 */ /* 0x002fc600078e0064 */
[----:B------:R0:W-:Y:S01]  /*b690*/  STG.E.128 desc[UR6][R130.64+0x10], R72 ;  /* 0x0000104882007986 */ /* 0x0001e2000c101d06 */
[----:B------:R-:W-:-:S03]  /*b6a0*/  IADD3 R127, PT, PT, R127, 0x80, RZ ;  /* 0x000000807f7f7810 */ /* 0x000fc60007ffe0ff */
[----:B------:R0:W-:Y:S04]  /*b6b0*/  STG.E.64 desc[UR6][R100.64], R102 ;  /* 0x0000006664007986 */ /* 0x0001e8000c101b06 */
.L_x_10406:
[----:B------:R-:W-:Y:S05]  /*b6c0*/  BSYNC.RECONVERGENT B0 ;  /* 0x0000000000007941 */ /* 0x000fea0003800200 */
.L_x_10405:
[----:B------:R-:W-:Y:S01]  /*b6d0*/  ISETP.GE.U32.AND P0, PT, R0, 0x180, PT ;  /* 0x000001800000780c */ /* 0x000fe20003f06070 */
[----:B------:R-:W-:Y:S03]  /*b6e0*/  BSSY.RECONVERGENT B0, `(.L_x_10489) ;  /* 0x000052e000007945 */ /* 0x000fe60003800200 */
[----:B--2---:R-:W-:-:S09]  /*b6f0*/  P2R R128, PR, RZ, 0x1 ;  /* 0x00000001ff807803 */ /* 0x004fd20000000000 */
[----:B------:R-:W-:Y:S05]  /*b700*/  @!P0 BRA `(.L_x_10490) ;  /* 0x0000005000ac8947 */ /* 0x000fea0003800000 */
[----:B------:R-:W1:Y:S02]  /*b710*/  LDC.64 R76, c[0x0][0x390] ;  /* 0x0000e400ff4c7b82 */ /* 0x000e640000000a00 */
[----:B-1----:R-:W-:-:S05]  /*b720*/  IMAD.WIDE.U32 R76, R127, 0x10, R76 ;  /* 0x000000107f4c7825 */ /* 0x002fca00078e004c */
[----:B------:R1:W5:Y:S01]  /*b730*/  LDG.E.128 R80, desc[UR6][R76.64] ;  /* 0x000000064c507981 */ /* 0x000362000c1e1d00 */
[----:B------:R-:W-:-:S04]  /*b740*/  UISETP.NE.U32.AND UP1, UPT, UR12, URZ, UPT ;  /* 0x000000ff0c00728c */ /* 0x000fc8000bf25070 */
[----:B------:R-:W-:-:S09]  /*b750*/  UISETP.NE.AND.EX UP1, UPT, UR13, URZ, UPT, UP1 ;  /* 0x000000ff0d00728c */ /* 0x000fd2000bf25310 */
[----:B-1----:R-:W-:Y:S05]  /*b760*/  BRA.U !UP1, `(.L_x_10491) ;  /* 0x0000002909447547 */ /* 0x002fea000b800000 */
[----:B------:R-:W1:Y:S02]  /*b770*/  LDC.64 R132, c[0x0][0x3a0] ;  /* 0x0000e800ff847b82 */ /* 0x000e640000000a00 */
[----:B-1----:R-:W-:-:S05]  /*b780*/  IMAD.WIDE.U32 R132, R127, 0x20, R132 ;  /* 0x000000207f847825 */ /* 0x002fca00078e0084 */
[----:B------:R1:W5:Y:S04]  /*b790*/  LDG.E.128 R76, desc[UR6][R132.64] ;  /* 0x00000006844c7981 */ /* 0x000368000c1e1d00 */
[----:B0-----:R1:W5:Y:S01]  /*b7a0*/  LDG.E.128 R100, desc[UR6][R132.64+0x10] ;  /* 0x0000100684647981 */ /* 0x001362000c1e1d00 */
[----:B------:R-:W-:Y:S01]  /*b7b0*/  ISETP.NE.AND P0, PT, R5, 0x1, PT ;  /* 0x000000010500780c */ /* 0x000fe20003f05270 */
[----:B------:R-:W-:Y:S01]  /*b7c0*/  BSSY.RECONVERGENT B1, `(.L_x_10492) ;  /* 0x0000047000017945 */ /* 0x000fe20003800200 */
[----:B------:R-:W-:Y:S01]  /*b7d0*/  IMAD.MOV.U32 R134, RZ, RZ, 0x2 ;  /* 0x00000002ff867424 */ /* 0x000fe200078e00ff */
[----:B------:R-:W-:Y:S01]  /*b7e0*/  MOV R130, R18 ;  /* 0x0000001200827202 */ /* 0x000fe20000000f00 */
[----:B------:R-:W-:-:S09]  /*b7f0*/  IMAD.MOV.U32 R135, RZ, RZ, R20 ;  /* 0x000000ffff877224 */ /* 0x000fd200078e0014 */
[----:B-1----:R-:W-:Y:S05]  /*b800*/  @!P0 BRA `(.L_x_10493) ;  /* 0x0000000400088947 */ /* 0x002fea0003800000 */
        /* <DEDUP_REMOVED lines=10> */
.L_x_10494:
        /* <DEDUP_REMOVED lines=13> */
.L_x_10496:
[----:B------:R-:W-:Y:S05]  /*b980*/  BSYNC.RECONVERGENT B2 ;  /* 0x0000000000027941 */ /* 0x000fea0003800200 */
.L_x_10495:
        /* <DEDUP_REMOVED lines=42> */
.L_x_10493:
[----:B------:R-:W-:Y:S05]  /*bc30*/  BSYNC.RECONVERGENT B1 ;  /* 0x0000000000017941 */ /* 0x000fea0003800200 */
.L_x_10492:
        /* <DEDUP_REMOVED lines=27> */
.L_x_10499:
        /* <DEDUP_REMOVED lines=13> */
.L_x_10501:
[----:B------:R-:W-:Y:S05]  /*bec0*/  BSYNC.RECONVERGENT B2 ;  /* 0x0000000000027941 */ /* 0x000fea0003800200 */
.L_x_10500:
        /* <DEDUP_REMOVED lines=35> */
[----:B------:R-:W-:Y:S01]  /*c100*/  IMAD.WIDE.U32 R136, R136, -0x326172a9, RZ ;  /* 0xcd9e8d5788887825 */ /* 0x000fe200078e00ff */
[----:B------:R-:W-:-:S03]  /*c110*/  MOV R5, R130 ;  /* 0x0000008200057202 */ /* 0x000fc60000000f00 */
[----:B------:R-:W-:Y:S01]  /*c120*/  IMAD.WIDE.U32 R132, R132, -0x2daee0ad, RZ ;  /* 0xd2511f5384847825 */ /* 0x000fe200078e00ff */
[----:B------:R-:W-:-:S03]  /*c130*/  LOP3.LUT R4, R4, UR34, R137, 0x96, !PT ;  /* 0x0000002204047c12 */ /* 0x000fc6000f8e9689 */
[----:B------:R-:W-:Y:S01]  /*c140*/  IMAD.MOV.U32 R20, RZ, RZ, R136 ;  /* 0x000000ffff147224 */ /* 0x000fe200078e0088 */
[----:B------:R-:W-:Y:S01]  /*c150*/  LOP3.LUT R3, R134, UR35, R133, 0x96, !PT ;  /* 0x0000002386037c12 */ /* 0x000fe2000f8e9685 */
[----:B------:R-:W-:Y:S02]  /*c160*/  IMAD.MOV.U32 R130, RZ, RZ, R132 ;  /* 0x000000ffff827224 */ /* 0x000fe400078e0084 */
[----:B------:R-:W-:-:S07]  /*c170*/  IMAD.MOV.U32 R133, RZ, RZ, RZ ;  /* 0x000000ffff857224 */ /* 0x000fce00078e00ff */
.L_x_10498:
[----:B------:R-:W-:Y:S05]  /*c180*/  BSYNC.RECONVERGENT B1 ;  /* 0x0000000000017941 */ /* 0x000fea0003800200 */
.L_x_10497:
[----:B------:R-:W-:Y:S01]  /*c190*/  I2FP.F32.U32 R5, R5 ;  /* 0x0000000500057245 */ /* 0x000fe20000201000 */
[----:B------:R-:W-:Y:S01]  /*c1a0*/  BSSY.RECONVERGENT B1, `(.L_x_10502) ;  /* 0x000004e000017945 */ /* 0x000fe20003800200 */
[----:B------:R-:W-:Y:S01]  /*c1b0*/  SHF.L.U32 R132, R80, 0x10, RZ ;  /* 0x0000001050847819 */ /* 0x000fe200000006ff */
[----:B------:R-:W-:Y:S01]  /*c1c0*/  IMAD.MOV.U32 R134, RZ, RZ, 0x2 ;  /* 0x00000002ff867424 */ /* 0x000fe200078e00ff */
[----:B------:R-:W-:Y:S01]  /*c1d0*/  ISETP.NE.AND P1, PT, R133, 0x1, PT ;  /* 0x000000018500780c */ /* 0x000fe20003f25270 */
[----:B------:R-:W-:Y:S01]  /*c1e0*/  FFMA.FTZ R80, R5, R138, 1.1641532182693481445e-10 ;  /* 0x2f00000005507423 */ /* 0x000fe2000001008a */
[----:B------:R-:W-:Y:S02]  /*c1f0*/  IMAD.MOV.U32 R5, RZ, RZ, R20 ;  /* 0x000000ffff057224 */ /* 0x000fe400078e0014 */
[----:B------:R-:W-:Y:S02]  /*c200*/  FMUL.FTZ R132, R132, UR4 ;  /* 0x0000000484847c20 */ /* 0x000fe40008410000 */
[----:B------:R-:W-:-:S02]  /*c210*/  FSETP.GTU.FTZ.AND P0, PT, R80, R131, PT ;  /* 0x000000835000720b */ /* 0x000fc40003f1c000 */
        /* <DEDUP_REMOVED lines=13> */
.L_x_10504:
        /* <DEDUP_REMOVED lines=13> */
.L_x_10506:
[----:B------:R-:W-:Y:S05]  /*c3c0*/  BSYNC.RECONVERGENT B2 ;  /* 0x0000000000027941 */ /* 0x000fea0003800200 */
.L_x_10505:
        /* <DEDUP_REMOVED lines=43> */
.L_x_10503:
[----:B------:R-:W-:Y:S05]  /*c680*/  BSYNC.RECONVERGENT B1 ;  /* 0x0000000000017941 */ /* 0x000fea0003800200 */
.L_x_10502:
        /* <DEDUP_REMOVED lines=9> */
[----:B------:R-:W-:-:S05]  /*c720*/  FMUL.FTZ R132, R132, R129 ;  /* 0x0000008184847220 */ /* 0x000fca0000410000 */
        /* <DEDUP_REMOVED lines=13> */
.L_x_10509:
        /* <DEDUP_REMOVED lines=13> */
.L_x_10511:
[----:B------:R-:W-:Y:S05]  /*c8d0*/  BSYNC.RECONVERGENT B2 ;  /* 0x0000000000027941 */ /* 0x000fea0003800200 */
.L_x_10510:
        /* <DEDUP_REMOVED lines=43> */
.L_x_10508:
[----:B------:R-:W-:Y:S05]  /*cb90*/  BSYNC.RECONVERGENT B1 ;  /* 0x0000000000017941 */ /* 0x000fea0003800200 */
.L_x_10507:
        /* <DEDUP_REMOVED lines=22> */
.L_x_10514:
        /* <DEDUP_REMOVED lines=13> */
.L_x_10516:
[----:B------:R-:W-:Y:S05]  /*cdd0*/  BSYNC.RECONVERGENT B2 ;  /* 0x0000000000027941 */ /* 0x000fea0003800200 */
.L_x_10515:
        /* <DEDUP_REMOVED lines=36> */
[----:B------:R-:W-:Y:S01]  /*d020*/  IMAD.WIDE.U32 R134, R134, -0x326172a9, RZ ;  /* 0xcd9e8d5786867825 */ /* 0x000fe200078e00ff */
[----:B------:R-:W-:-:S03]  /*d030*/  MOV R5, R130 ;  /* 0x0000008200057202 */ /* 0x000fc60000000f00 */
[----:B------:R-:W-:Y:S01]  /*d040*/  IMAD.WIDE.U32 R80, R80, -0x2daee0ad, RZ ;  /* 0xd2511f5350507825 */ /* 0x000fe200078e00ff */
[----:B------:R-:W-:-:S03]  /*d050*/  LOP3.LUT R4, R4, UR34, R135, 0x96, !PT ;  /* 0x0000002204047c12 */ /* 0x000fc6000f8e9687 */
[----:B------:R-:W-:Y:S01]  /*d060*/  IMAD.MOV.U32 R20, RZ, RZ, R134 ;  /* 0x000000ffff147224 */ /* 0x000fe200078e0086 */
[----:B------:R-:W-:Y:S01]  /*d070*/  LOP3.LUT R3, R132, UR35, R81, 0x96, !PT ;  /* 0x0000002384037c12 */ /* 0x000fe2000f8e9651 */
[----:B------:R-:W-:-:S07]  /*d080*/  IMAD.MOV.U32 R130, RZ, RZ, R80 ;  /* 0x000000ffff827224 */ /* 0x000fce00078e0050 */
.L_x_10513:
[----:B------:R-:W-:Y:S05]  /*d090*/  BSYNC.RECONVERGENT B1 ;  /* 0x0000000000017941 */ /* 0x000fea0003800200 */
.L_x_10512:
        /* <DEDUP_REMOVED lines=8> */
[----:B------:R-:W-:-:S05]  /*d120*/  FMUL.FTZ R132, R132, R129 ;  /* 0x0000008184847220 */ /* 0x000fca0000410000 */
[----:B------:R-:W-:Y:S01]  /*d130*/  FSEL R5, R132, RZ, !P3 ;  /* 0x000000ff84057208 */ /* 0x000fe20005800000 */
[----:B------:R-:W-:Y:S01]  /*d140*/  IMAD.MOV.U32 R132, RZ, RZ, 0x2 ;  /* 0x00000002ff847424 */ /* 0x000fe200078e00ff */
        /* <DEDUP_REMOVED lines=12> */
.L_x_10519:
        /* <DEDUP_REMOVED lines=13> */
.L_x_10521:
[----:B------:R-:W-:Y:S05]  /*d2e0*/  BSYNC.RECONVERGENT B2 ;  /* 0x0000000000027941 */ /* 0x000fea0003800200 */
.L_x_10520:
        /* <DEDUP_REMOVED lines=43> */
.L_x_10518:
[----:B------:R-:W-:Y:S05]  /*d5a0*/  BSYNC.RECONVERGENT B1 ;  /* 0x0000000000017941 */ /* 0x000fea0003800200 */
.L_x_10517:
        /* <DEDUP_REMOVED lines=22> */
.L_x_10524:
        /* <DEDUP_REMOVED lines=13> */
.L_x_10526:
[----:B------:R-:W-:Y:S05]  /*d7e0*/  BSYNC.RECONVERGENT B2 ;  /* 0x0000000000027941 */ /* 0x000fea0003800200 */
.L_x_10525:
        /* <DEDUP_REMOVED lines=43> */
.L_x_10523:
[----:B------:R-:W-:Y:S05]  /*daa0*/  BSYNC.RECONVERGENT B1 ;  /* 0x0000000000017941 */ /* 0x000fea0003800200 */
.L_x_10522:
        /* <DEDUP_REMOVED lines=23> */
.L_x_10529:
        /* <DEDUP_REMOVED lines=15> */
.L_x_10531:
[----:B------:R-:W-:Y:S05]  /*dd10*/  BSYNC.RECONVERGENT B2 ;  /* 0x0000000000027941 */ /* 0x000fea0003800200 */
.L_x_10530:
        /* <DEDUP_REMOVED lines=43> */
.L_x_10528:
[----:B------:R-:W-:Y:S05]  /*dfd0*/  BSYNC.RECONVERGENT B1 ;  /* 0x0000000000017941 */ /* 0x000fea0003800200 */
.L_x_10527:
[----:B------:R-:W-:Y:S02]  /*dfe0*/  I2FP.F32.U32 R101, R101 ;  /* 0x0000006500657245 */ /* 0x000fe40000201000 */
[----:B------:R-:W-:-:S03]  /*dff0*/  SHF.L.U32 R83, R83, 0x10, RZ ;  /* 0x0000001053537819 */ /* 0x000fc600000006ff */
[----:B------:R-:W-:Y:S02]  /*e000*/  FFMA.FTZ R138, R101, R138, 1.1641532182693481445e-10 ;  /* 0x2f000000658a7423 */ /* 0x000fe4000001008a */
[----:B------:R-:W-:-:S03]  /*e010*/  FMUL.FTZ R100, R83, UR4 ;  /* 0x0000000453647c20 */ /* 0x000fc60008410000 */
[----:B------:R-:W-:Y:S01]  /*e020*/  FSETP.GTU.FTZ.AND P6, PT, R138, R131, PT ;  /* 0x000000838a00720b */ /* 0x000fe20003fdc000 */
[----:B------:R-:W-:-:S05]  /*e030*/  FMUL.FTZ R100, R100, R129 ;  /* 0x0000008164647220 */ /* 0x000fca0000410000 */
[----:B------:R-:W-:Y:S02]  /*e040*/  FSEL R100, R100, RZ, !P6 ;  /* 0x000000ff64647208 */ /* 0x000fe40007000000 */
[----:B------:R-:W-:-:S03]  /*e050*/  PLOP3.LUT P6, PT, P6, PT, PT, 0x8, 0x80 ;  /* 0x000000000080781c */ /* 0x000fc600037ce170 */
[----:B------:R-:W-:Y:S01]  /*e060*/  FADD.FTZ R83, R103, R100 ;  /* 0x0000006467537221 */ /* 0x000fe20000010000 */
[----:B------:R-:W-:Y:S09]  /*e070*/  BRA `(.L_x_10532) ;  /* 0x0000002400f87947 */ /* 0x000ff20003800000 */
.L_x_10491:
[----:B------:R-:W-:Y:S01]  /*e080*/  ISETP.NE.AND P0, PT, R5, 0x1, PT ;  /* 0x000000010500780c */ /* 0x000fe20003f05270 */
[----:B------:R-:W-:Y:S01]  /*e090*/  BSSY.RECONVERGENT B1, `(.L_x_10533) ;  /* 0x0000047000017945 */ /* 0x000fe20003800200 */
[----:B------:R-:W-:Y:S01]  /*e0a0*/  IMAD.MOV.U32 R77, RZ, RZ, 0x2 ;  /* 0x00000002ff4d7424 */ /* 0x000fe200078e00ff */
[----:B0-----:R-:W-:Y:S01]  /*e0b0*/  MOV R130, R18 ;  /* 0x0000001200827202 */ /* 0x001fe20000000f00 */
        /* <DEDUP_REMOVED lines=12> */
.L_x_10535:
        /* <DEDUP_REMOVED lines=13> */
.L_x_10537:
[----:B------:R-:W-:Y:S05]  /*e250*/  BSYNC.RECONVERGENT B2 ;  /* 0x0000000000027941 */ /* 0x000fea0003800200 */
.L_x_10536:
        /* <DEDUP_REMOVED lines=42> */
.L_x_10534:
[----:B------:R-:W-:Y:S05]  /*e500*/  BSYNC.RECONVERGENT B1 ;  /* 0x0000000000017941 */ /* 0x000fea0003800200 */
.L_x_10533:
[----:B------:R-:W0:Y:S01]  /*e510*/  LDC R103, c[0x0][0x404] ;  /* 0x00010100ff677b82 */ /* 0x000e220000000800 */
[----:B------:R-:W-:Y:S01]  /*e520*/  I2FP.F32.U32 R5, R76 ;  /* 0x0000004c00057245 */ /* 0x000fe20000201000 */
[----:B------:R-:W-:Y:S01]  /*e530*/  IMAD.MOV.U32 R132, RZ, RZ, 0x2f800000 ;  /* 0x2f800000ff847424 */ /* 0x000fe200078e00ff */
[----:B------:R-:W-:Y:S01]  /*e540*/  ISETP.NE.AND P0, PT, R77, 0x1, PT ;  /* 0x000000014d00780c */ /* 0x000fe20003f05270 */
[----:B------:R-:W-:Y:S01]  /*e550*/  BSSY.RECONVERGENT B1, `(.L_x_10538) ;  /* 0x000004d000017945 */ /* 0x000fe20003800200 */
[----:B------:R-:W-:Y:S02]  /*e560*/  IMAD.MOV.U32 R78, RZ, RZ, 0x2 ;  /* 0x00000002ff4e7424 */ /* 0x000fe400078e00ff */
[----:B------:R-:W-:Y:S01]  /*e570*/  FFMA.FTZ R18, R5, R132, 1.1641532182693481445e-10 ;  /* 0x2f00000005127423 */ /* 0x000fe20000010084 */
[C---:B-----5:R-:W-:Y:S01]  /*e580*/  SHF.L.U32 R5, R80.reuse, 0x10, RZ ;  /* 0x0000001050057819 */ /* 0x060fe200000006ff */
[----:B------:R-:W1:Y:S01]  /*e590*/  LDC R102, c[0x0][0x408] ;  /* 0x00010200ff667b82 */ /* 0x000e620000000800 */
[----:B------:R-:W-:-:S03]  /*e5a0*/  PRMT R80, R80, 0x7632, R80 ;  /* 0x0000763250507816 */ /* 0x000fc60000000050 */
[----:B------:R-:W-:Y:S01]  /*e5b0*/  FMUL.FTZ R133, R5, UR4 ;  /* 0x0000000405857c20 */ /* 0x000fe20008410000 */
[----:B------:R-:W-:Y:S01]  /*e5c0*/  IMAD.MOV.U32 R5, RZ, RZ, R20 ;  /* 0x000000ffff057224 */ /* 0x000fe200078e0014 */
[----:B0-----:R-:W-:-:S04]  /*e5d0*/  FSETP.LE.FTZ.AND P1, PT, R18, R103, PT ;  /* 0x000000671200720b */ /* 0x001fc80003f33000 */
[----:B------:R-:W-:Y:S01]  /*e5e0*/  P2R R18, PR, RZ, 0x2 ;  /* 0x00000002ff127803 */ /* 0x000fe20000000000 */
[----:B-1----:R-:W-:Y:S01]  /*e5f0*/  FMUL.FTZ R133, R133, R102 ;  /* 0x0000006685857220 */ /* 0x002fe20000410000 */
        /* <DEDUP_REMOVED lines=9> */
.L_x_10540:
        /* <DEDUP_REMOVED lines=13> */
.L_x_10542:
[----:B------:R-:W-:Y:S05]  /*e760*/  BSYNC.RECONVERGENT B2 ;  /* 0x0000000000027941 */ /* 0x000fea0003800200 */
.L_x_10541:
        /* <DEDUP_REMOVED lines=43> */
.L_x_10539:
[----:B------:R-:W-:Y:S05]  /*ea20*/  BSYNC.RECONVERGENT B1 ;  /* 0x0000000000017941 */ /* 0x000fea0003800200 */
.L_x_10538:
[----:B------:R-:W-:Y:S01]  /*ea30*/  ISETP.NE.AND P1, PT, R78, 0x1, PT ;  /* 0x000000014e00780c */ /* 0x000fe20003f25270 */
[----:B------:R-:W-:Y:S01]  /*ea40*/  BSSY.RECONVERGENT B1, `(.L_x_10543) ;  /* 0x000004b000017945 */ /* 0x000fe20003800200 */
[----:B------:R-:W-:Y:S01]  /*ea50*/  I2FP.F32.U32 R5, R5 ;  /* 0x0000000500057245 */ /* 0x000fe20000201000 */
[----:B------:R-:W-:Y:S01]  /*ea60*/  IMAD.MOV.U32 R77, RZ, RZ, 0x2 ;  /* 0x00000002ff4d7424 */ /* 0x000fe200078e00ff */
[----:B------:R-:W-:-:S03]  /*ea70*/  SHF.L.U32 R80, R80, 0x10, RZ ;  /* 0x0000001050507819 */ /* 0x000fc600000006ff */
[----:B------:R-:W-:Y:S01]  /*ea80*/  FFMA.FTZ R76, R5, R132, 1.1641532182693481445e-10 ;  /* 0x2f000000054c7423 */ /* 0x000fe20000010084 */
[----:B------:R-:W-:Y:S02]  /*ea90*/  IMAD.MOV.U32 R5, RZ, RZ, R20 ;  /* 0x000000ffff057224 */ /* 0x000fe400078e0014 */
[----:B------:R-:W-:Y:S02]  /*eaa0*/  FMUL.FTZ R129, R80, UR4 ;  /* 0x0000000450817c20 */ /* 0x000fe40008410000 */
[----:B------:R-:W-:Y:S02]  /*eab0*/  FSETP.LE.FTZ.AND P0, PT, R76, R103, PT ;  /* 0x000000674c00720b */ /* 0x000fe40003f13000 */
[----:B------:R-:W-:Y:S01]  /*eac0*/  FMUL.FTZ R129, R129, R102 ;  /* 0x0000006681817220 */ /* 0x000fe20000410000 */
        /* <DEDUP_REMOVED lines=9> */
.L_x_10545:
        /* <DEDUP_REMOVED lines=13> */
.L_x_10547:
[----:B------:R-:W-:Y:S05]  /*ec30*/  BSYNC.RECONVERGENT B2 ;  /* 0x0000000000027941 */ /* 0x000fea0003800200 */
.L_x_10546:
        /* <DEDUP_REMOVED lines=43> */
.L_x_10544:
[----:B------:R-:W-:Y:S05]  /*eef0*/  BSYNC.RECONVERGENT B1 ;  /* 0x0000000000017941 */ /* 0x000fea0003800200 */
.L_x_10543:
[----:B------:R-:W-:Y:S01]  /*ef00*/  I2FP.F32.U32 R5, R5 ;  /* 0x0000000500057245 */ /* 0x000fe20000201000 */
[----:B------:R-:W-:Y:S01]  /*ef10*/  BSSY.RECONVERGENT B1, `(.L_x_10548) ;  /* 0x000004c000017945 */ /* 0x000fe20003800200 */
[----:B------:R-:W-:Y:S01]  /*ef20*/  ISETP.NE.AND P2, PT, R77, 0x1, PT ;  /* 0x000000014d00780c */ /* 0x000fe20003f45270 */
[----:B------:R-:W-:Y:S01]  /*ef30*/  IMAD.MOV.U32 R78, RZ, RZ, 0x2 ;  /* 0x00000002ff4e7424 */ /* 0x000fe200078e00ff */
[----:B------:R-:W-:Y:S01]  /*ef40*/  PRMT R100, R81, 0x7632, R100 ;  /* 0x0000763251647816 */ /* 0x000fe20000000064 */
[----:B------:R-:W-:Y:S01]  /*ef50*/  FFMA.FTZ R76, R5, R132, 1.1641532182693481445e-10 ;  /* 0x2f000000054c7423 */ /* 0x000fe20000010084 */
[----:B------:R-:W-:-:S04]  /*ef60*/  SHF.L.U32 R5, R81, 0x10, RZ ;  /* 0x0000001051057819 */ /* 0x000fc800000006ff */
[----:B------:R-:W-:Y:S01]  /*ef70*/  FSETP.LE.FTZ.AND P1, PT, R76, R103, PT ;  /* 0x000000674c00720b */ /* 0x000fe20003f33000 */
[----:B------:R-:W-:Y:S01]  /*ef80*/  FMUL.FTZ R131, R5, UR4 ;  /* 0x0000000405837c20 */ /* 0x000fe20008410000 */
[----:B------:R-:W-:-:S03]  /*ef90*/  IMAD.MOV.U32 R5, RZ, RZ, R20 ;  /* 0x000000ffff057224 */ /* 0x000fc600078e0014 */
[----:B------:R-:W-:Y:S01]  /*efa0*/  FMUL.FTZ R131, R131, R102 ;  /* 0x0000006683837220 */ /* 0x000fe20000410000 */
        /* <DEDUP_REMOVED lines=9> */
.L_x_10550:
        /* <DEDUP_REMOVED lines=13> */
.L_x_10552:
[----:B------:R-:W-:Y:S05]  /*f110*/  BSYNC.RECONVERGENT B2 ;  /* 0x0000000000027941 */ /* 0x000fea0003800200 */
.L_x_10551:
        /* <DEDUP_REMOVED lines=43> */
.L_x_10549:
[----:B------:R-:W-:Y:S05]  /*f3d0*/  BSYNC.RECONVERGENT B1 ;  /* 0x0000000000017941 */ /* 0x000fea0003800200 */
.L_x_10548:
[----:B------:R-:W-:Y:S01]  /*f3e0*/  ISETP.NE.AND P3, PT, R78, 0x1, PT ;  /* 0x000000014e00780c */ /* 0x000fe20003f65270 */
[----:B------:R-:W-:Y:S01]  /*f3f0*/  BSSY.RECONVERGENT B1, `(.L_x_10553) ;  /* 0x000004b000017945 */ /* 0x000fe20003800200 */
[----:B------:R-:W-:Y:S01]  /*f400*/  I2FP.F32.U32 R5, R5 ;  /* 0x0000000500057245 */ /* 0x000fe20000201000 */
[----:B------:R-:W-:Y:S01]  /*f410*/  IMAD.MOV.U32 R79, RZ, RZ, 0x2 ;  /* 0x00000002ff4f7424 */ /* 0x000fe200078e00ff */
[----:B------:R-:W-:Y:S01]  /*f420*/  SHF.L.U32 R100, R100, 0x10, RZ ;  /* 0x0000001064647819 */ /* 0x000fe200000006ff */
[----:B------:R-:W-:Y:S02]  /*f430*/  IMAD.MOV.U32 R77, RZ, RZ, R20 ;  /* 0x000000ffff4d7224 */ /* 0x000fe400078e0014 */
[----:B------:R-:W-:Y:S02]  /*f440*/  FFMA.FTZ R76, R5, R132, 1.1641532182693481445e-10 ;  /* 0x2f000000054c7423 */ /* 0x000fe40000010084 */
[----:B------:R-:W-:-:S03]  /*f450*/  FMUL.FTZ R5, R100, UR4 ;  /* 0x0000000464057c20 */ /* 0x000fc60008410000 */
[----:B------:R-:W-:Y:S01]  /*f460*/  FSETP.LE.FTZ.AND P2, PT, R76, R103, PT ;  /* 0x000000674c00720b */ /* 0x000fe20003f53000 */
[----:B------:R-:W-:Y:S01]  /*f470*/  FMUL.FTZ R80, R5, R102 ;  /* 0x0000006605507220 */ /* 0x000fe20000410000 */
[----:B------:R-:W-:Y:S11]  /*f480*/  @!P3 BRA `(.L_x_10554) ;  /* 0x000000040004b947 */ /* 0x000ff60003800000 */
        /* <DEDUP_REMOVED lines=8> */
.L_x_10555:
        /* <DEDUP_REMOVED lines=13> */
.L_x_10557:
[----:B------:R-:W-:Y:S05]  /*f5e0*/  BSYNC.RECONVERGENT B2 ;  /* 0x0000000000027941 */ /* 0x000fea0003800200 */
.L_x_10556:
        /* <DEDUP_REMOVED lines=43> */
.L_x_10554:
[----:B------:R-:W-:Y:S05]  /*f8a0*/  BSYNC.RECONVERGENT B1 ;  /* 0x0000000000017941 */ /* 0x000fea0003800200 */
.L_x_10553:
[----:B------:R-:W-:Y:S01]  /*f8b0*/  ISETP.NE.AND P4, PT, R79, 0x1, PT ;  /* 0x000000014f00780c */ /* 0x000fe20003f85270 */
[----:B------:R-:W-:Y:S01]  /*f8c0*/  BSSY.RECONVERGENT B1, `(.L_x_10558) ;  /* 0x000004c000017945 */ /* 0x000fe20003800200 */
[----:B------:R-:W-:Y:S01]  /*f8d0*/  I2FP.F32.U32 R5, R77 ;  /* 0x0000004d00057245 */ /* 0x000fe20000201000 */
[----:B------:R-:W-:Y:S01]  /*f8e0*/  IMAD.MOV.U32 R78, RZ, RZ, 0x2 ;  /* 0x00000002ff4e7424 */ /* 0x000fe200078e00ff */
[C---:B------:R-:W-:Y:S02]  /*f8f0*/  SHF.L.U32 R77, R82.reuse, 0x10, RZ ;  /* 0x00000010524d7819 */ /* 0x040fe400000006ff */
[----:B------:R-:W-:Y:S01]  /*f900*/  PRMT R82, R82, 0x7632, R82 ;  /* 0x0000763252527816 */ /* 0x000fe20000000052 */
[----:B------:R-:W-:Y:S01]  /*f910*/  FFMA.FTZ R76, R5, R132, 1.1641532182693481445e-10 ;  /* 0x2f000000054c7423 */ /* 0x000fe20000010084 */
[----:B------:R-:W-:Y:S02]  /*f920*/  IMAD.MOV.U32 R5, RZ, RZ, R20 ;  /* 0x000000ffff057224 */ /* 0x000fe400078e0014 */
[----:B------:R-:W-:-:S02]  /*f930*/  FMUL.FTZ R77, R77, UR4 ;  /* 0x000000044d4d7c20 */ /* 0x000fc40008410000 */
        /* <DEDUP_REMOVED lines=11> */
.L_x_10560:
        /* <DEDUP_REMOVED lines=13> */
.L_x_10562:
[----:B------:R-:W-:Y:S05]  /*fac0*/  BSYNC.RECONVERGENT B2 ;  /* 0x0000000000027941 */ /* 0x000fea0003800200 */
.L_x_10561:
        /* <DEDUP_REMOVED lines=43> */
.L_x_10559:
[----:B------:R-:W-:Y:S05]  /*fd80*/  BSYNC.RECONVERGENT B1 ;  /* 0x0000000000017941 */ /* 0x000fea0003800200 */
.L_x_10558:
[----:B------:R-:W-:Y:S01]  /*fd90*/  ISETP.NE.AND P5, PT, R78, 0x1, PT ;  /* 0x000000014e00780c */ /* 0x000fe20003fa5270 */
[----:B------:R-:W-:Y:S01]  /*fda0*/  BSSY.RECONVERGENT B1, `(.L_x_10563) ;  /* 0x000004b000017945 */ /* 0x000fe20003800200 */
[----:B------:R-:W-:Y:S02]  /*fdb0*/  I2FP.F32.U32 R5, R5 ;  /* 0x0000000500057245 */ /* 0x000fe40000201000 */
[----:B------:R-:W-:-:S03]  /*fdc0*/  SHF.L.U32 R82, R82, 0x10, RZ ;  /* 0x0000001052527819 */ /* 0x000fc600000006ff */
[----:B------:R-:W-:Y:S01]  /*fdd0*/  FFMA.FTZ R76, R5, R132, 1.1641532182693481445e-10 ;  /* 0x2f000000054c7423 */ /* 0x000fe20000010084 */
[----:B------:R-:W-:Y:S02]  /*fde0*/  IMAD.MOV.U32 R5, RZ, RZ, R20 ;  /* 0x000000ffff057224 */ /* 0x000fe400078e0014 */
[----:B------:R-:W-:Y:S01]  /*fdf0*/  FMUL.FTZ R81, R82, UR4 ;  /* 0x0000000452517c20 */ /* 0x000fe20008410000 */
[----:B------:R-:W-:Y:S01]  /*fe00*/  IMAD.MOV.U32 R82, RZ, RZ, 0x2 ;  /* 0x00000002ff527424 */ /* 0x000fe200078e00ff */
        /* <DEDUP_REMOVED lines=11> */
.L_x_10565:
        /* <DEDUP_REMOVED lines=13> */
.L_x_10567:
[----:B------:R-:W-:Y:S05]  /*ff90*/  BSYNC.RECONVERGENT B2 ;  /* 0x0000000000027941 */ /* 0x000fea0003800200 */
.L_x_10566:
        /* <DEDUP_REMOVED lines=43> */
.L_x_10564:
[----:B------:R-:W-:Y:S05]  /*10250*/  BSYNC.RECONVERGENT B1 ;  /* 0x0000000000017941 */ /* 0x000fea0003800200 */
.L_x_10563:
[----:B------:R-:W-:Y:S01]  /*10260*/  ISETP.NE.AND P6, PT, R82, 0x1, PT ;  /* 0x000000015200780c */ /* 0x000fe20003fc5270 */
[----:B------:R-:W-:Y:S01]  /*10270*/  BSSY.RECONVERGENT B1, `(.L_x_10568) ;  /* 0x000004e000017945 */ /* 0x000fe20003800200 */
[----:B------:R-:W-:Y:S02]  /*10280*/  I2FP.F32.U32 R5, R5 ;  /* 0x0000000500057245 */ /* 0x000fe40000201000 */
[C---:B------:R-:W-:Y:S02]  /*10290*/  SHF.L.U32 R77, R83.reuse, 0x10, RZ ;  /* 0x00000010534d7819 */ /* 0x040fe400000006ff */
[----:B------:R-:W-:Y:S01]  /*102a0*/  PRMT R134, R83, 0x7632, R134 ;  /* 0x0000763253867816 */ /* 0x000fe20000000086 */
[----:B------:R-:W-:Y:S01]  /*102b0*/  FFMA.FTZ R76, R5, R132, 1.1641532182693481445e-10 ;  /* 0x2f000000054c7423 */ /* 0x000fe20000010084 */
[----:B------:R-:W-:Y:S02]  /*102c0*/  IMAD.MOV.U32 R5, RZ, RZ, 0x2 ;  /* 0x00000002ff057424 */ /* 0x000fe400078e00ff */
[----:B------:R-:W-:Y:S01]  /*102d0*/  FMUL.FTZ R79, R77, UR4 ;  /* 0x000000044d4f7c20 */ /* 0x000fe20008410000 */
[----:B------:R-:W-:Y:S01]  /*102e0*/  IMAD.MOV.U32 R77, RZ, RZ, R20 ;  /* 0x000000ffff4d7224 */ /* 0x000fe200078e0014 */
[----:B------:R-:W-:-:S02]  /*102f0*/  FSETP.LE.FTZ.AND P5, PT, R76, R103, PT ;  /* 0x000000674c00720b */ /* 0x000fc40003fb3000 */
        /* <DEDUP_REMOVED lines=10> */
.L_x_10570:
        /* <DEDUP_REMOVED lines=15> */
.L_x_10572:
[----:B------:R-:W-:Y:S05]  /*10490*/  BSYNC.RECONVERGENT B2 ;  /* 0x0000000000027941 */ /* 0x000fea0003800200 */
.L_x_10571:
        /* <DEDUP_REMOVED lines=43> */
.L_x_10569:
[----:B------:R-:W-:Y:S05]  /*10750*/  BSYNC.RECONVERGENT B1 ;  /* 0x0000000000017941 */ /* 0x000fea0003800200 */
.L_x_10568:
[----:B------:R-:W-:Y:S02]  /*10760*/  I2FP.F32.U32 R77, R77 ;  /* 0x0000004d004d7245 */ /* 0x000fe40000201000 */
[----:B------:R-:W-:Y:S02]  /*10770*/  SHF.L.U32 R134, R134, 0x10, RZ ;  /* 0x0000001086867819 */ /* 0x000fe400000006ff */
[----:B------:R-:W-:Y:S01]  /*10780*/  ISETP.NE.AND P6, PT, R18, RZ, PT ;  /* 0x000000ff1200720c */ /* 0x000fe20003fc5270 */
[----:B------:R-:W-:Y:S01]  /*10790*/  FFMA.FTZ R132, R77, R132, 1.1641532182693481445e-10 ;  /* 0x2f0000004d847423 */ /* 0x000fe20000010084 */
[----:B------:R-:W-:Y:S01]  /*107a0*/  FSEL R79, R80, RZ, P2 ;  /* 0x000000ff504f7208 */ /* 0x000fe20001000000 */
[----:B------:R-:W-:Y:S01]  /*107b0*/  FMUL.FTZ R77, R134, UR4 ;  /* 0x00000004864d7c20 */ /* 0x000fe20008410000 */
[----:B------:R-:W-:Y:S02]  /*107c0*/  FSEL R76, R133, RZ, P6 ;  /* 0x000000ff854c7208 */ /* 0x000fe40003000000 */
[----:B------:R-:W-:Y:S01]  /*107d0*/  FSETP.GTU.FTZ.AND P6, PT, R132, R103, PT ;  /* 0x000000678400720b */ /* 0x000fe20003fdc000 */
[----:B------:R-:W-:Y:S01]  /*107e0*/  FMUL.FTZ R77, R77, R102 ;  /* 0x000000664d4d7220 */ /* 0x000fe20000410000 */
[----:B------:R-:W-:-:S02]  /*107f0*/  FSEL R78, R131, RZ, P1 ;  /* 0x000000ff834e7208 */ /* 0x000fc40000800000 */
[----:B------:R-:W-:Y:S02]  /*10800*/  FSEL R80, R101, RZ, P3 ;  /* 0x000000ff65507208 */ /* 0x000fe40001800000 */
[----:B------:R-:W-:Y:S02]  /*10810*/  FSEL R83, R77, RZ, !P6 ;  /* 0x000000ff4d537208 */ /* 0x000fe40007000000 */
[----:B------:R-:W-:Y:S02]  /*10820*/  PLOP3.LUT P6, PT, P6, PT, PT, 0x8, 0x80 ;  /* 0x000000000080781c */ /* 0x000fe400037ce170 */
[----:B------:R-:W-:Y:S02]  /*10830*/  FSEL R77, R129, RZ, P0 ;  /* 0x000000ff814d7208 */ /* 0x000fe40000000000 */
[----:B------:R-:W-:Y:S02]  /*10840*/  FSEL R81, R81, RZ, P4 ;  /* 0x000000ff51517208 */ /* 0x000fe40002000000 */
[----:B------:R-:W-:-:S07]  /*10850*/  FSEL R82, R100, RZ, P5 ;  /* 0x000000ff64527208 */ /* 0x000fce0002800000 */
.L_x_10532:
        /* <DEDUP_REMOVED lines=20> */
[----:B------:R-:W-:-:S03]  /*109a0*/  VIADD R127, R127, 0x80 ;  /* 0x000000807f7f7836 */ /* 0x000fc60000000000 */
[----:B------:R2:W-:Y:S04]  /*109b0*/  STG.E.64 desc[UR6][R100.64], R132 ;  /* 0x0000008464007986 */ /* 0x0005e8000c101b06 */
.L_x_10490:
[----:B------:R-:W-:Y:S05]  /*109c0*/  BSYNC.RECONVERGENT B0 ;  /* 0x0000000000007941 */ /* 0x000fea0003800200 */
.L_x_10489:
[----:B------:R-:W-:Y:S01]  /*109d0*/  ISETP.GE.U32.AND P0, PT, R0, 0x200, PT ;  /* 0x000002000000780c */ /* 0x000fe20003f06070 */
[----:B------:R-:W-:Y:S03]  /*109e0*/  BSSY.RECONVERGENT B0, `(.L_x_10573) ;  /* 0x000052e000007945 */ /* 0x000fe60003800200 */
[----:B------:R-:W-:-:S09]  /*109f0*/  P2R R129, PR, RZ, 0x1 ;  /* 0x00000001ff817803 */ /* 0x000fd20000000000 */
[----:B------:R-:W-:Y:S05]  /*10a00*/  @!P0 BRA `(.L_x_10574) ;  /* 0x0000005000ac8947 */ /* 0x000fea0003800000 */
[----:B------:R-:W1:Y:S02]  /*10a10*/  LDC.64 R84, c[0x0][0x390] ;  /* 0x0000e400ff547b82 */ /* 0x000e640000000a00 */
[----:B-1----:R-:W-:-:S05]  /*10a20*/  IMAD.WIDE.U32 R84, R127, 0x10, R84 ;  /* 0x000000107f547825 */ /* 0x002fca00078e0054 */
[----:B------:R1:W5:Y:S01]  /*10a30*/  LDG.E.128 R88, desc[UR6][R84.64] ;  /* 0x0000000654587981 */ /* 0x000362000c1e1d00 */
[----:B------:R-:W-:-:S04]  /*10a40*/  UISETP.NE.U32.AND UP1, UPT, UR12, URZ, UPT ;  /* 0x000000ff0c00728c */ /* 0x000fc8000bf25070 */
[----:B------:R-:W-:-:S09]  /*10a50*/  UISETP.NE.AND.EX UP1, UPT, UR13, URZ, UPT, UP1 ;  /* 0x000000ff0d00728c */ /* 0x000fd2000bf25310 */
[----:B-1----:R-:W-:Y:S05]  /*10a60*/  BRA.U !UP1, `(.L_x_10575) ;  /* 0x0000002909447547 */ /* 0x002fea000b800000 */
[----:B--2---:R-:W1:Y:S02]  /*10a70*/  LDC.64 R132, c[0x0][0x3a0] ;  /* 0x0000e800ff847b82 */ /* 0x004e640000000a00 */
[----:B-1----:R-:W-:-:S05]  /*10a80*/  IMAD.WIDE.U32 R132, R127, 0x20, R132 ;  /* 0x000000207f847825 */ /* 0x002fca00078e0084 */
[----:B------:R1:W5:Y:S04]  /*10a90*/  LDG.E.128 R84, desc[UR6][R132.64] ;  /* 0x0000000684547981 */ /* 0x000368000c1e1d00 */
[----:B0-----:R1:W5:Y:S01]  /*10aa0*/  LDG.E.128 R100, desc[UR6][R132.64+0x10] ;  /* 0x0000100684647981 */ /* 0x001362000c1e1d00 */
[----:B------:R-:W-:Y:S01]  /*10ab0*/  ISETP.NE.AND P0, PT, R5, 0x1, PT ;  /* 0x000000010500780c */ /* 0x000fe20003f05270 */
[----:B------:R-:W-:Y:S01]  /*10ac0*/  BSSY.RECONVERGENT B1, `(.L_x_10576) ;  /* 0x0000047000017945 */ /* 0x000fe20003800200 */
[----:B------:R-:W-:Y:S02]  /*10ad0*/  HFMA2 R134, -RZ, RZ, 0, 1.1920928955078125e-07 ;  /* 0x00000002ff867431 */ /* 0x000fe400000001ff */
[----:B------:R-:W-:Y:S02]  /*10ae0*/  IMAD.MOV.U32 R135, RZ, RZ, R20 ;  /* 0x000000ffff877224 */ /* 0x000fe400078e0014 */
[----:B------:R-:W-:-:S07]  /*10af0*/  IMAD.MOV.U32 R130, RZ, RZ, R18 ;  /* 0x000000ffff827224 */ /* 0x000fce00078e0012 */
[----:B-1----:R-:W-:Y:S05]  /*10b00*/  @!P0 BRA `(.L_x_10577) ;  /* 0x0000000400088947 */ /* 0x002fea0003800000 */
        /* <DEDUP_REMOVED lines=10> */
.L_x_10578:
        /* <DEDUP_REMOVED lines=13> */
.L_x_10580:
[----:B------:R-:W-:Y:S05]  /*10c80*/  BSYNC.RECONVERGENT B2 ;  /* 0x0000000000027941 */ /* 0x000fea0003800200 */
.L_x_10579:
        /* <DEDUP_REMOVED lines=42> */
.L_x_10577:
[----:B------:R-:W-:Y:S05]  /*10f30*/  BSYNC.RECONVERGENT B1 ;  /* 0x0000000000017941 */ /* 0x000fea0003800200 */
.L_x_10576:
        /* <DEDUP_REMOVED lines=10> */
[----:B------:R-:W-:-:S03]  /*10fe0*/  PRMT R88, R88, 0x7632, R88 ;  /* 0x0000763258587816 */ /* 0x000fc60000000058 */
        /* <DEDUP_REMOVED lines=16> */
.L_x_10583:
        /* <DEDUP_REMOVED lines=13> */
.L_x_10585:
[----:B------:R-:W-:Y:S05]  /*111c0*/  BSYNC.RECONVERGENT B2 ;  /* 0x0000000000027941 */ /* 0x000fea0003800200 */
.L_x_10584:
        /* <DEDUP_REMOVED lines=43> */
.L_x_10582:
[----:B------:R-:W-:Y:S05]  /*11480*/  BSYNC.RECONVERGENT B1 ;  /* 0x0000000000017941 */ /* 0x000fea0003800200 */
.L_x_10581:
        /* <DEDUP_REMOVED lines=22> */
.L_x_10588:
        /* <DEDUP_REMOVED lines=13> */
.L_x_10590:
[----:B------:R-:W-:Y:S05]  /*116c0*/  BSYNC.RECONVERGENT B2 ;  /* 0x0000000000027941 */ /* 0x000fea0003800200 */
.L_x_10589:
        /* <DEDUP_REMOVED lines=43> */
.L_x_10587:
[----:B------:R-:W-:Y:S05]  /*11980*/  BSYNC.RECONVERGENT B1 ;  /* 0x0000000000017941 */ /* 0x000fea0003800200 */
.L_x_10586:
        /* <DEDUP_REMOVED lines=23> */
.L_x_10593:
        /* <DEDUP_REMOVED lines=13> */
.L_x_10595:
[----:B------:R-:W-:Y:S05]  /*11bd0*/  BSYNC.RECONVERGENT B2 ;  /* 0x0000000000027941 */ /* 0x000fea0003800200 */
.L_x_10594:
        /* <DEDUP_REMOVED lines=43> */
.L_x_10592:
[----:B------:R-:W-:Y:S05]  /*11e90*/  BSYNC.RECONVERGENT B1 ;  /* 0x0000000000017941 */ /* 0x000fea0003800200 */
.L_x_10591:
        /* <DEDUP_REMOVED lines=22> */
.L_x_10598:
        /* <DEDUP_REMOVED lines=13> */
.L_x_10600:
[----:B------:R-:W-:Y:S05]  /*120d0*/  BSYNC.RECONVERGENT B2 ;  /* 0x0000000000027941 */ /* 0x000fea0003800200 */
.L_x_10599:
        /* <DEDUP_REMOVED lines=43> */
.L_x_10597:
[----:B------:R-:W-:Y:S05]  /*12390*/  BSYNC.RECONVERGENT B1 ;  /* 0x0000000000017941 */ /* 0x000fea0003800200 */
.L_x_10596:
        /* <DEDUP_REMOVED lines=23> */
.L_x_10603:
        /* <DEDUP_REMOVED lines=13> */
.L_x_10605:
[----:B------:R-:W-:Y:S05]  /*125e0*/  BSYNC.RECONVERGENT B2 ;  /* 0x0000000000027941 */ /* 0x000fea0003800200 */
.L_x_10604:
        /* <DEDUP_REMOVED lines=43> */
.L_x_10602:
[----:B------:R-:W-:Y:S05]  /*128a0*/  BSYNC.RECONVERGENT B1 ;  /* 0x0000000000017941 */ /* 0x000fea0003800200 */
.L_x_10601:
        /* <DEDUP_REMOVED lines=22> */
.L_x_10608:
        /* <DEDUP_REMOVED lines=13> */
.L_x_10610:
[----:B------:R-:W-:Y:S05]  /*12ae0*/  BSYNC.RECONVERGENT B2 ;  /* 0x0000000000027941 */ /* 0x000fea0003800200 */
.L_x_10609:
        /* <DEDUP_REMOVED lines=43> */
.L_x_10607:
[----:B------:R-:W-:Y:S05]  /*12da0*/  BSYNC.RECONVERGENT B1 ;  /* 0x0000000000017941 */ /* 0x000fea0003800200 */
.L_x_10606:
        /* <DEDUP_REMOVED lines=23> */
.L_x_10613:
        /* <DEDUP_REMOVED lines=15> */
.L_x_10615:
[----:B------:R-:W-:Y:S05]  /*13010*/  BSYNC.RECONVERGENT B2 ;  /* 0x0000000000027941 */ /* 0x000fea0003800200 */
.L_x_10614:
        /* <DEDUP_REMOVED lines=43> */
.L_x_10612:
[----:B------:R-:W-:Y:S05]  /*132d0*/  BSYNC.RECONVERGENT B1 ;  /* 0x0000000000017941 */ /* 0x000fea0003800200 */
.L_x_10611:
        /* <DEDUP_REMOVED lines=10> */
.L_x_10575:
        /* <DEDUP_REMOVED lines=16> */
.L_x_10619:
        /* <DEDUP_REMOVED lines=13> */
.L_x_10621:
[----:B------:R-:W-:Y:S05]  /*13550*/  BSYNC.RECONVERGENT B2 ;  /* 0x0000000000027941 */ /* 0x000fea0003800200 */
.L_x_10620:
[----:B------:R-:W-:Y:S01]  /*13560*/  IMAD.WIDE.U32 R4, R122, -0x326172a9, RZ ;  /* 0xcd9e8d577a047825 */ /* 0x000fe200078e00ff */
[----:B------:R-:W-:-:S04]  /*13570*/  LOP3.LUT R86, R17, UR9, R85, 0x96, !PT ;  /* 0x0000000911567c12 */ /* 0x000fc8000f8e9655 */
[----:B--2---:R-:W-:Y:S01]  /*13580*/  LOP3.LUT R100, R120, UR8, R5, 0x96, !PT ;  /* 0x0000000878647c12 */ /* 0x004fe2000f8e9605 */
        /* <DEDUP_REMOVED lines=39> */
.L_x_10618:
[----:B------:R-:W-:Y:S05]  /*13800*/  BSYNC.RECONVERGENT B1 ;  /* 0x0000000000017941 */ /* 0x000fea0003800200 */
.L_x_10617:
[----:B------:R-:W0:Y:S01]  /*13810*/  LDC R131, c[0x0][0x404] ;  /* 0x00010100ff837b82 */ /* 0x000e220000000800 */
[----:B------:R-:W-:Y:S01]  /*13820*/  ISETP.NE.AND P0, PT, R85, 0x1, PT ;  /* 0x000000015500780c */ /* 0x000fe20003f05270 */
[----:B------:R-:W-:Y:S01]  /*13830*/  IMAD.MOV.U32 R134, RZ, RZ, 0x2f800000 ;  /* 0x2f800000ff867424 */ /* 0x000fe200078e00ff */
[----:B------:R-:W-:Y:S01]  /*13840*/  I2FP.F32.U32 R5, R84 ;  /* 0x0000005400057245 */ /* 0x000fe20000201000 */
[----:B------:R-:W-:Y:S01]  /*13850*/  BSSY.RECONVERGENT B1, `(.L_x_10622) ;  /* 0x000004d000017945 */ /* 0x000fe20003800200 */
[----:B------:R-:W-:-:S03]  /*13860*/  MOV R86, 0x2 ;  /* 0x0000000200567802 */ /* 0x000fc60000000f00 */
[----:B--2---:R-:W1:Y:S01]  /*13870*/  LDC R103, c[0x0][0x408] ;  /* 0x00010200ff677b82 */ /* 0x004e620000000800 */
[----:B------:R-:W-:Y:S01]  /*13880*/  FFMA.FTZ R18, R5, R134, 1.1641532182693481445e-10 ;  /* 0x2f00000005127423 */ /* 0x000fe20000010086 */
[C---:B-----5:R-:W-:Y:S01]  /*13890*/  IMAD.U32 R5, R88.reuse, 0x10000, RZ ;  /* 0x0001000058057824 */ /* 0x060fe200078e00ff */
        /* <DEDUP_REMOVED lines=15> */
.L_x_10624:
        /* <DEDUP_REMOVED lines=13> */
.L_x_10626:
[----:B------:R-:W-:Y:S05]  /*13a60*/  BSYNC.RECONVERGENT B2 ;  /* 0x0000000000027941 */ /* 0x000fea0003800200 */
.L_x_10625:
        /* <DEDUP_REMOVED lines=43> */
.L_x_10623:
[----:B------:R-:W-:Y:S05]  /*13d20*/  BSYNC.RECONVERGENT B1 ;  /* 0x0000000000017941 */ /* 0x000fea0003800200 */
.L_x_10622:
[----:B------:R-:W-:Y:S01]  /*13d30*/  ISETP.NE.AND P1, PT, R86, 0x1, PT ;  /* 0x000000015600780c */ /* 0x000fe20003f25270 */
[----:B------:R-:W-:Y:S01]  /*13d40*/  IMAD.U32 R88, R88, 0x10000, RZ ;  /* 0x0001000058587824 */ /* 0x000fe200078e00ff */
[----:B------:R-:W-:Y:S01]  /*13d50*/  I2FP.F32.U32 R5, R5 ;  /* 0x0000000500057245 */ /* 0x000fe20000201000 */
[----:B------:R-:W-:Y:S01]  /*13d60*/  BSSY.RECONVERGENT B1, `(.L_x_10627) ;  /* 0x0000049000017945 */ /* 0x000fe20003800200 */
[----:B------:R-:W-:Y:S02]  /*13d70*/  HFMA2 R87, -RZ, RZ, 0, 1.1920928955078125e-07 ;  /* 0x00000002ff577431 */ /* 0x000fe400000001ff */
[----:B------:R-:W-:Y:S01]  /*13d80*/  FMUL.FTZ R88, R88, UR4 ;  /* 0x0000000458587c20 */ /* 0x000fe20008410000 */
[----:B------:R-:W-:Y:S01]  /*13d90*/  FFMA.FTZ R84, R5, R134, 1.1641532182693481445e-10 ;  /* 0x2f00000005547423 */ /* 0x000fe20000010086 */
[----:B------:R-:W-:Y:S02]  /*13da0*/  IMAD.MOV.U32 R5, RZ, RZ, R20 ;  /* 0x000000ffff057224 */ /* 0x000fe400078e0014 */
[----:B------:R-:W-:-:S02]  /*13db0*/  FMUL.FTZ R132, R88, R103 ;  /* 0x0000006758847220 */ /* 0x000fc40000410000 */
        /* <DEDUP_REMOVED lines=10> */
.L_x_10629:
        /* <DEDUP_REMOVED lines=13> */
.L_x_10631:
[----:B------:R-:W-:Y:S05]  /*13f30*/  BSYNC.RECONVERGENT B2 ;  /* 0x0000000000027941 */ /* 0x000fea0003800200 */
.L_x_10630:
        /* <DEDUP_REMOVED lines=43> */
.L_x_10628:
[----:B------:R-:W-:Y:S05]  /*141f0*/  BSYNC.RECONVERGENT B1 ;  /* 0x0000000000017941 */ /* 0x000fea0003800200 */
.L_x_10627:
[----:B------:R-:W-:Y:S01]  /*14200*/  ISETP.NE.AND P2, PT, R87, 0x1, PT ;  /* 0x000000015700780c */ /* 0x000fe20003f45270 */
[C---:B------:R-:W-:Y:S01]  /*14210*/  IMAD.U32 R85, R89.reuse, 0x10000, RZ ;  /* 0x0001000059557824 */ /* 0x040fe200078e00ff */
[----:B------:R-:W-:Y:S01]  /*14220*/  I2FP.F32.U32 R5, R5 ;  /* 0x0000000500057245 */ /* 0x000fe20000201000 */
[----:B------:R-:W-:Y:S01]  /*14230*/  BSSY.RECONVERGENT B1, `(.L_x_10632) ;  /* 0x000004a000017945 */ /* 0x000fe20003800200 */
[----:B------:R-:W-:Y:S01]  /*14240*/  PRMT R100, R89, 0x7632, R100 ;  /* 0x0000763259647816 */ /* 0x000fe20000000064 */
[----:B------:R-:W-:Y:S01]  /*14250*/  FMUL.FTZ R86, R85, UR4 ;  /* 0x0000000455567c20 */ /* 0x000fe20008410000 */
[----:B------:R-:W-:Y:S02]  /*14260*/  HFMA2 R85, -RZ, RZ, 0, 1.1920928955078125e-07 ;  /* 0x00000002ff557431 */ /* 0x000fe400000001ff */
        /* <DEDUP_REMOVED lines=13> */
.L_x_10634:
        /* <DEDUP_REMOVED lines=13> */
.L_x_10636:
[----:B------:R-:W-:Y:S05]  /*14410*/  BSYNC.RECONVERGENT B2 ;  /* 0x0000000000027941 */ /* 0x000fea0003800200 */
.L_x_10635:
        /* <DEDUP_REMOVED lines=43> */
.L_x_10633:
[----:B------:R-:W-:Y:S05]  /*146d0*/  BSYNC.RECONVERGENT B1 ;  /* 0x0000000000017941 */ /* 0x000fea0003800200 */
.L_x_10632:
        /* <DEDUP_REMOVED lines=19> */
.L_x_10639:
        /* <DEDUP_REMOVED lines=13> */
.L_x_10641:
[----:B------:R-:W-:Y:S05]  /*148e0*/  BSYNC.RECONVERGENT B2 ;  /* 0x0000000000027941 */ /* 0x000fea0003800200 */
.L_x_10640:
        /* <DEDUP_REMOVED lines=43> */
.L_x_10638:
[----:B------:R-:W-:Y:S05]  /*14ba0*/  BSYNC.RECONVERGENT B1 ;  /* 0x0000000000017941 */ /* 0x000fea0003800200 */
.L_x_10637:
        /* <DEDUP_REMOVED lines=20> */
.L_x_10644:
        /* <DEDUP_REMOVED lines=13> */
.L_x_10646:
[----:B------:R-:W-:Y:S05]  /*14dc0*/  BSYNC.RECONVERGENT B2 ;  /* 0x0000000000027941 */ /* 0x000fea0003800200 */
.L_x_10645:
        /* <DEDUP_REMOVED lines=43> */
.L_x_10643:
[----:B------:R-:W-:Y:S05]  /*15080*/  BSYNC.RECONVERGENT B1 ;  /* 0x0000000000017941 */ /* 0x000fea0003800200 */
.L_x_10642:
        /* <DEDUP_REMOVED lines=19> */
.L_x_10649:
        /* <DEDUP_REMOVED lines=13> */
.L_x_10651:
[----:B------:R-:W-:Y:S05]  /*15290*/  BSYNC.RECONVERGENT B2 ;  /* 0x0000000000027941 */ /* 0x000fea0003800200 */
.L_x_10650:
        /* <DEDUP_REMOVED lines=43> */
.L_x_10648:
[----:B------:R-:W-:Y:S05]  /*15550*/  BSYNC.RECONVERGENT B1 ;  /* 0x0000000000017941 */ /* 0x000fea0003800200 */
.L_x_10647:
[----:B------:R-:W-:Y:S01]  /*15560*/  ISETP.NE.AND P6, PT, R86, 0x1, PT ;  /* 0x000000015600780c */ /* 0x000fe20003fc5270 */
[C---:B------:R-:W-:Y:S01]  /*15570*/  IMAD.U32 R85, R91.reuse, 0x10000, RZ ;  /* 0x000100005b557824 */ /* 0x040fe200078e00ff */
[----:B------:R-:W-:Y:S01]  /*15580*/  I2FP.F32.U32 R5, R5 ;  /* 0x0000000500057245 */ /* 0x000fe20000201000 */
[----:B------:R-:W-:Y:S01]  /*15590*/  BSSY.RECONVERGENT B1, `(.L_x_10652) ;  /* 0x000004c000017945 */ /* 0x000fe20003800200 */
[----:B------:R-:W-:Y:S01]  /*155a0*/  PRMT R91, R91, 0x7632, R91 ;  /* 0x000076325b5b7816 */ /* 0x000fe2000000005b */
[----:B------:R-:W-:Y:S01]  /*155b0*/  FMUL.FTZ R100, R85, UR4 ;  /* 0x0000000455647c20 */ /* 0x000fe20008410000 */
[----:B------:R-:W-:Y:S02]  /*155c0*/  IMAD.MOV.U32 R85, RZ, RZ, R20 ;  /* 0x000000ffff557224 */ /* 0x000fe400078e0014 */
[----:B------:R-:W-:Y:S01]  /*155d0*/  FFMA.FTZ R84, R5, R134, 1.1641532182693481445e-10 ;  /* 0x2f00000005547423 */ /* 0x000fe20000010086 */
[----:B------:R-:W-:Y:S02]  /*155e0*/  HFMA2 R5, -RZ, RZ, 0, 1.1920928955078125e-07 ;  /* 0x00000002ff057431 */ /* 0x000fe400000001ff */
        /* <DEDUP_REMOVED lines=11> */
.L_x_10654:
        /* <DEDUP_REMOVED lines=15> */
.L_x_10656:
[----:B------:R-:W-:Y:S05]  /*15790*/  BSYNC.RECONVERGENT B2 ;  /* 0x0000000000027941 */ /* 0x000fea0003800200 */
.L_x_10655:
        /* <DEDUP_REMOVED lines=43> */
.L_x_10653:
[----:B------:R-:W-:Y:S05]  /*15a50*/  BSYNC.RECONVERGENT B1 ;  /* 0x0000000000017941 */ /* 0x000fea0003800200 */
.L_x_10652:
        /* <DEDUP_REMOVED lines=16> */
.L_x_10616:
        /* <DEDUP_REMOVED lines=18> */
[----:B-1----:R-:W-:-:S03]  /*15c80*/  IMAD.WIDE.U32 R100, R127, 0x8, R100 ;  /* 0x000000087f647825 */ /* 0x002fc600078e0064 */
[----:B------:R3:W-:Y:S01]  /*15c90*/  STG.E.128 desc[UR6][R102.64+0x10], R88 ;  /* 0x0000105866007986 */ /* 0x0007e2000c101d06 */
[----:B------:R-:W-:-:S03]  /*15ca0*/  VIADD R127, R127, 0x80 ;  /* 0x000000807f7f7836 */ /* 0x000fc60000000000 */
[----:B------:R3:W-:Y:S04]  /*15cb0*/  STG.E.64 desc[UR6][R100.64], R132 ;  /* 0x0000008464007986 */ /* 0x0007e8000c101b06 */
.L_x_10574:
[----:B------:R-:W-:Y:S05]  /*15cc0*/  BSYNC.RECONVERGENT B0 ;  /* 0x0000000000007941 */ /* 0x000fea0003800200 */
.L_x_10573:
[----:B------:R-:W-:Y:S01]  /*15cd0*/  ISETP.GE.U32.AND P0, PT, R0, 0x280, PT ;  /* 0x000002800000780c */ /* 0x000fe20003f06070 */
[----:B------:R-:W-:Y:S03]  /*15ce0*/  BSSY.RECONVERGENT B0, `(.L_x_10657) ;  /* 0x000052d000007945 */ /* 0x000fe60003800200 */
[----:B0-----:R-:W-:-:S09]  /*15cf0*/  P2R R130, PR, RZ, 0x1 ;  /* 0x00000001ff827803 */ /* 0x001fd20000000000 */
        /* <DEDUP_REMOVED lines=9> */
[----:B------:R0:W5:Y:S04]  /*15d90*/  LDG.E.128 R92, desc[UR6][R134.64] ;  /* 0x00000006865c7981 */ /* 0x000168000c1e1d00 */
[----:B--23--:R0:W5:Y:S01]  /*15da0*/  LDG.E.128 R100, desc[UR6][R134.64+0x10] ;  /* 0x0000100686647981 */ /* 0x00c162000c1e1d00 */
        /* <DEDUP_REMOVED lines=16> */
.L_x_10662:
        /* <DEDUP_REMOVED lines=13> */
.L_x_10664:
[----:B------:R-:W-:Y:S05]  /*15f80*/  BSYNC.RECONVERGENT B2 ;  /* 0x0000000000027941 */ /* 0x000fea0003800200 */
.L_x_10663:
        /* <DEDUP_REMOVED lines=42> */
.L_x_10661:
[----:B------:R-:W-:Y:S05]  /*16230*/  BSYNC.RECONVERGENT B1 ;  /* 0x0000000000017941 */ /* 0x000fea0003800200 */
.L_x_10660:
        /* <DEDUP_REMOVED lines=27> */
.L_x_10667:
        /* <DEDUP_REMOVED lines=13> */
.L_x_10669:
[----:B------:R-:W-:Y:S05]  /*164c0*/  BSYNC.RECONVERGENT B2 ;  /* 0x0000000000027941 */ /* 0x000fea0003800200 */
.L_x_10668:
        /* <DEDUP_REMOVED lines=43> */
.L_x_10666:
[----:B------:R-:W-:Y:S05]  /*16780*/  BSYNC.RECONVERGENT B1 ;  /* 0x0000000000017941 */ /* 0x000fea0003800200 */
.L_x_10665:
        /* <DEDUP_REMOVED lines=22> */
.L_x_10672:
        /* <DEDUP_REMOVED lines=13> */
.L_x_10674:
[----:B------:R-:W-:Y:S05]  /*169c0*/  BSYNC.RECONVERGENT B2 ;  /* 0x0000000000027941 */ /* 0x000fea0003800200 */
.L_x_10673:
        /* <DEDUP_REMOVED lines=43> */
.L_x_10671:
[----:B------:R-:W-:Y:S05]  /*16c80*/  BSYNC.RECONVERGENT B1 ;  /* 0x0000000000017941 */ /* 0x000fea0003800200 */
.L_x_10670:
        /* <DEDUP_REMOVED lines=23> */
.L_x_10677:
        /* <DEDUP_REMOVED lines=11> */
[----:B------:R-:W-:-:S04]  /*16eb0*/  @P3 IADD3 R3, PT, PT, R17, RZ, RZ ;  /* 0x000000ff11033210 */ /* 0x000fc80007ffe0ff */
[----:B------:R-:W-:-:S07]  /*16ec0*/  @!P2 MOV R17, R3 ;  /* 0x000000030011a202 */ /* 0x000fce0000000f00 */
.L_x_10679:
[----:B------:R-:W-:Y:S05]  /*16ed0*/  BSYNC.RECONVERGENT B2 ;  /* 0x0000000000027941 */ /* 0x000fea0003800200 */
.L_x_10678:
        /* <DEDUP_REMOVED lines=41> */
[----:B------:R-:W-:Y:S02]  /*17170*/  HFMA2 R97, -RZ, RZ, 0, 0 ;  /* 0x00000000ff617431 */ /* 0x000fe400000001ff */
[----:B------:R-:W-:-:S07]  /*17180*/  IMAD.MOV.U32 R132, RZ, RZ, R96 ;  /* 0x000000ffff847224 */ /* 0x000fce00078e0060 */
.L_x_10676:
[----:B------:R-:W-:Y:S05]  /*17190*/  BSYNC.RECONVERGENT B1 ;  /* 0x0000000000017941 */ /* 0x000fea0003800200 */
.L_x_10675:
[----:B------:R-:W-:Y:S01]  /*171a0*/  I2FP.F32.U32 R5, R5 ;  /* 0x0000000500057245 */ /* 0x000fe20000201000 */
[----:B------:R-:W-:Y:S01]  /*171b0*/  IMAD.U32 R138, R138, 0x10000, RZ ;  /* 0x000100008a8a7824 */ /* 0x000fe200078e00ff */
[----:B------:R-:W-:Y:S01]  /*171c0*/  ISETP.NE.AND P3, PT, R97, 0x1, PT ;  /* 0x000000016100780c */ /* 0x000fe20003f65270 */
[----:B------:R-:W-:Y:S01]  /*171d0*/  BSSY.RECONVERGENT B1, `(.L_x_10680) ;  /* 0x000004c000017945 */ /* 0x000fe20003800200 */
[----:B------:R-:W-:Y:S01]  /*171e0*/  MOV R135, 0x2 ;  /* 0x0000000200877802 */ /* 0x000fe20000000f00 */
        /* <DEDUP_REMOVED lines=17> */
.L_x_10682:
        /* <DEDUP_REMOVED lines=13> */
.L_x_10684:
[----:B------:R-:W-:Y:S05]  /*173d0*/  BSYNC.RECONVERGENT B2 ;  /* 0x0000000000027941 */ /* 0x000fea0003800200 */
.L_x_10683:
        /* <DEDUP_REMOVED lines=43> */
.L_x_10681:
[----:B------:R-:W-:Y:S05]  /*17690*/  BSYNC.RECONVERGENT B1 ;  /* 0x0000000000017941 */ /* 0x000fea0003800200 */
.L_x_10680:
        /* <DEDUP_REMOVED lines=8> */
[----:B------:R-:W-:-:S04]  /*17720*/  FSETP.GTU.FTZ.AND P3, PT, R96, R133, PT ;  /* 0x000000856000720b */ /* 0x000fc80003f7c000 */
[----:B------:R-:W-:Y:S02]  /*17730*/  FSEL R5, R134, RZ, !P3 ;  /* 0x000000ff86057208 */ /* 0x000fe40005800000 */
[----:B------:R-:W-:Y:S02]  /*17740*/  MOV R134, 0x2 ;  /* 0x0000000200867802 */ /* 0x000fe40000000f00 */
        /* <DEDUP_REMOVED lines=12> */
.L_x_10687:
        /* <DEDUP_REMOVED lines=13> */
.L_x_10689:
[----:B------:R-:W-:Y:S05]  /*178e0*/  BSYNC.RECONVERGENT B2 ;  /* 0x0000000000027941 */ /* 0x000fea0003800200 */
.L_x_10688:
        /* <DEDUP_REMOVED lines=39> */
[----:B------:R-:W-:Y:S02]  /*17b60*/  IMAD.MOV.U32 R132, RZ, RZ, R134 ;  /* 0x000000ffff847224 */ /* 0x000fe400078e0086 */
[----:B------:R-:W-:Y:S02]  /*17b70*/  HFMA2 R134, -RZ, RZ, 0, 0 ;  /* 0x00000000ff867431 */ /* 0x000fe400000001ff */
[----:B------:R-:W-:Y:S01]  /*17b80*/  IMAD.MOV.U32 R20, RZ, RZ, R138 ;  /* 0x000000ffff147224 */ /* 0x000fe200078e008a */
[----:B------:R-:W-:-:S07]  /*17b90*/  LOP3.LUT R3, R136, UR35, R135, 0x96, !PT ;  /* 0x0000002388037c12 */ /* 0x000fce000f8e9687 */
.L_x_10686:
[----:B------:R-:W-:Y:S05]  /*17ba0*/  BSYNC.RECONVERGENT B1 ;  /* 0x0000000000017941 */ /* 0x000fea0003800200 */
.L_x_10685:
        /* <DEDUP_REMOVED lines=22> */
.L_x_10692:
        /* <DEDUP_REMOVED lines=13> */
.L_x_10694:
[----:B------:R-:W-:Y:S05]  /*17de0*/  BSYNC.RECONVERGENT B2 ;  /* 0x0000000000027941 */ /* 0x000fea0003800200 */
.L_x_10693:
        /* <DEDUP_REMOVED lines=43> */
.L_x_10691:
[----:B------:R-:W-:Y:S05]  /*180a0*/  BSYNC.RECONVERGENT B1 ;  /* 0x0000000000017941 */ /* 0x000fea0003800200 */
.L_x_10690:
[----:B------:R-:W-:Y:S01]  /*180b0*/  I2FP.F32.U32 R5, R5 ;  /* 0x0000000500057245 */ /* 0x000fe20000201000 */
[----:B------:R-:W-:Y:S01]  /*180c0*/  IMAD.U32 R100, R99, 0x10000, RZ ;  /* 0x0001000063647824 */ /* 0x000fe200078e00ff */
[----:B------:R-:W-:Y:S01]  /*180d0*/  ISETP.NE.AND P6, PT, R135, 0x1, PT ;  /* 0x000000018700780c */ /* 0x000fe20003fc5270 */
[----:B------:R-:W-:Y:S01]  /*180e0*/  BSSY.RECONVERGENT B1, `(.L_x_10695) ;  /* 0x000004f000017945 */ /* 0x000fe20003800200 */
[----:B------:R-:W-:Y:S01]  /*180f0*/  PRMT R99, R99, 0x7632, R99 ;  /* 0x0000763263637816 */ /* 0x000fe20000000063 */
        /* <DEDUP_REMOVED lines=18> */
.L_x_10697:
        /* <DEDUP_REMOVED lines=15> */
.L_x_10699:
[----:B------:R-:W-:Y:S05]  /*18310*/  BSYNC.RECONVERGENT B2 ;  /* 0x0000000000027941 */ /* 0x000fea0003800200 */
.L_x_10698:
        /* <DEDUP_REMOVED lines=40> */
[----:B------:R-:W-:Y:S02]  /*185a0*/  LOP3.LUT R3, R134, UR35, R101, 0x96, !PT ;  /* 0x0000002386037c12 */ /* 0x000fe4000f8e9665 */
[----:B------:R-:W-:Y:S01]  /*185b0*/  MOV R101, R132 ;  /* 0x0000008400657202 */ /* 0x000fe20000000f00 */
[----:B------:R-:W-:-:S07]  /*185c0*/  IMAD.MOV.U32 R132, RZ, RZ, R100 ;  /* 0x000000ffff847224 */ /* 0x000fce00078e0064 */
.L_x_10696:
[----:B------:R-:W-:Y:S05]  /*185d0*/  BSYNC.RECONVERGENT B1 ;  /* 0x0000000000017941 */ /* 0x000fea0003800200 */
.L_x_10695:
        /* <DEDUP_REMOVED lines=10> */
.L_x_10659:
[----:B------:R-:W-:Y:S01]  /*18680*/  ISETP.NE.AND P0, PT, R5, 0x1, PT ;  /* 0x000000010500780c */ /* 0x000fe20003f05270 */
[----:B------:R-:W-:Y:S01]  /*18690*/  BSSY.RECONVERGENT B1, `(.L_x_10701) ;  /* 0x0000047000017945 */ /* 0x000fe20003800200 */
[----:B------:R-:W-:Y:S02]  /*186a0*/  HFMA2 R93, -RZ, RZ, 0, 1.1920928955078125e-07 ;  /* 0x00000002ff5d7431 */ /* 0x000fe400000001ff */
[----:B------:R-:W-:Y:S01]  /*186b0*/  IMAD.MOV.U32 R92, RZ, RZ, R20 ;  /* 0x000000ffff5c7224 */ /* 0x000fe200078e0014 */
[----:B--23--:R-:W-:-:S08]  /*186c0*/  MOV R132, R18 ;  /* 0x0000001200847202 */ /* 0x00cfd00000000f00 */
        /* <DEDUP_REMOVED lines=11> */
.L_x_10703:
        /* <DEDUP_REMOVED lines=13> */
.L_x_10705:
[----:B------:R-:W-:Y:S05]  /*18850*/  BSYNC.RECONVERGENT B2 ;  /* 0x0000000000027941 */ /* 0x000fea0003800200 */
.L_x_10704:
        /* <DEDUP_REMOVED lines=42> */
.L_x_10702:
[----:B------:R-:W-:Y:S05]  /*18b00*/  BSYNC.RECONVERGENT B1 ;  /* 0x0000000000017941 */ /* 0x000fea0003800200 */
.L_x_10701:
[----:B------:R-:W0:Y:S01]  /*18b10*/  LDC R131, c[0x0][0x404] ;  /* 0x00010100ff837b82 */ /* 0x000e220000000800 */
[----:B------:R-:W-:Y:S01]  /*18b20*/  ISETP.NE.AND P0, PT, R93, 0x1, PT ;  /* 0x000000015d00780c */ /* 0x000fe20003f05270 */
[----:B------:R-:W-:Y:S01]  /*18b30*/  IMAD.MOV.U32 R135, RZ, RZ, 0x2f800000 ;  /* 0x2f800000ff877424 */ /* 0x000fe200078e00ff */
[----:B------:R-:W-:Y:S01]  /*18b40*/  I2FP.F32.U32 R18, R92 ;  /* 0x0000005c00127245 */ /* 0x000fe20000201000 */
[----:B------:R-:W-:Y:S01]  /*18b50*/  BSSY.RECONVERGENT B1, `(.L_x_10706) ;  /* 0x000004d000017945 */ /* 0x000fe20003800200 */
[C---:B-----5:R-:W-:Y:S01]  /*18b60*/  SHF.L.U32 R5, R96.reuse, 0x10, RZ ;  /* 0x0000001060057819 */ /* 0x060fe200000006ff */
[----:B------:R-:W-:Y:S01]  /*18b70*/  IMAD.MOV.U32 R94, RZ, RZ, 0x2 ;  /* 0x00000002ff5e7424 */ /* 0x000fe200078e00ff */
[----:B------:R-:W-:Y:S01]  /*18b80*/  PRMT R96, R96, 0x7632, R96 ;  /* 0x0000763260607816 */ /* 0x000fe20000000060 */
[----:B------:R-:W1:Y:S01]  /*18b90*/  LDC R103, c[0x0][0x408] ;  /* 0x00010200ff677b82 */ /* 0x000e620000000800 */
[----:B------:R-:W-:Y:S01]  /*18ba0*/  FFMA.FTZ R18, R18, R135, 1.1641532182693481445e-10 ;  /* 0x2f00000012127423 */ /* 0x000fe20000010087 */
[----:B------:R-:W-:Y:S01]  /*18bb0*/  FMUL.FTZ R136, R5, UR4 ;  /* 0x0000000405887c20 */ /* 0x000fe20008410000 */
[----:B------:R-:W-:-:S03]  /*18bc0*/  MOV R5, R20 ;  /* 0x0000001400057202 */ /* 0x000fc60000000f00 */
        /* <DEDUP_REMOVED lines=12> */
.L_x_10708:
        /* <DEDUP_REMOVED lines=13> */
.L_x_10710:
[----:B------:R-:W-:Y:S05]  /*18d60*/  BSYNC.RECONVERGENT B2 ;  /* 0x0000000000027941 */ /* 0x000fea0003800200 */
.L_x_10709:
        /* <DEDUP_REMOVED lines=43> */
.L_x_10707:
[----:B------:R-:W-:Y:S05]  /*19020*/  BSYNC.RECONVERGENT B1 ;  /* 0x0000000000017941 */ /* 0x000fea0003800200 */
.L_x_10706:
[----:B------:R-:W-:Y:S01]  /*19030*/  ISETP.NE.AND P1, PT, R94, 0x1, PT ;  /* 0x000000015e00780c */ /* 0x000fe20003f25270 */
[----:B------:R-:W-:Y:S01]  /*19040*/  BSSY.RECONVERGENT B1, `(.L_x_10711) ;  /* 0x000004b000017945 */ /* 0x000fe20003800200 */
[----:B------:R-:W-:Y:S01]  /*19050*/  I2FP.F32.U32 R92, R5 ;  /* 0x00000005005c7245 */ /* 0x000fe20000201000 */
[----:B------:R-:W-:Y:S01]  /*19060*/  IMAD.MOV.U32 R93, RZ, RZ, 0x2 ;  /* 0x00000002ff5d7424 */ /* 0x000fe200078e00ff */
[----:B------:R-:W-:Y:S02]  /*19070*/  SHF.L.U32 R96, R96, 0x10, RZ ;  /* 0x0000001060607819 */ /* 0x000fe400000006ff */
[----:B------:R-:W-:Y:S01]  /*19080*/  MOV R5, R20 ;  /* 0x0000001400057202 */ /* 0x000fe20000000f00 */
        /* <DEDUP_REMOVED lines=13> */
.L_x_10713:
        /* <DEDUP_REMOVED lines=13> */
.L_x_10715:
[----:B------:R-:W-:Y:S05]  /*19230*/  BSYNC.RECONVERGENT B2 ;  /* 0x0000000000027941 */ /* 0x000fea0003800200 */
.L_x_10714:
        /* <DEDUP_REMOVED lines=43> */
.L_x_10712:
[----:B------:R-:W-:Y:S05]  /*194f0*/  BSYNC.RECONVERGENT B1 ;  /* 0x0000000000017941 */ /* 0x000fea0003800200 */
.L_x_10711:
[----:B------:R-:W-:Y:S01]  /*19500*/  ISETP.NE.AND P2, PT, R93, 0x1, PT ;  /* 0x000000015d00780c */ /* 0x000fe20003f45270 */
[----:B------:R-:W-:Y:S01]  /*19510*/  BSSY.RECONVERGENT B1, `(.L_x_10716) ;  /* 0x000004c000017945 */ /* 0x000fe20003800200 */
[----:B------:R-:W-:Y:S01]  /*19520*/  I2FP.F32.U32 R92, R5 ;  /* 0x00000005005c7245 */ /* 0x000fe20000201000 */
[----:B------:R-:W-:Y:S01]  /*19530*/  IMAD.MOV.U32 R94, RZ, RZ, 0x2 ;  /* 0x00000002ff5e7424 */ /* 0x000fe200078e00ff */
[C---:B------:R-:W-:Y:S02]  /*19540*/  SHF.L.U32 R5, R97.reuse, 0x10, RZ ;  /* 0x0000001061057819 */ /* 0x040fe400000006ff */
[----:B------:R-:W-:Y:S01]  /*19550*/  PRMT R100, R97, 0x7632, R100 ;  /* 0x0000763261647816 */ /* 0x000fe20000000064 */
[----:B------:R-:W-:Y:S02]  /*19560*/  FFMA.FTZ R92, R92, R135, 1.1641532182693481445e-10 ;  /* 0x2f0000005c5c7423 */ /* 0x000fe40000010087 */
[----:B------:R-:W-:Y:S01]  /*19570*/  FMUL.FTZ R134, R5, UR4 ;  /* 0x0000000405867c20 */ /* 0x000fe20008410000 */
[----:B------:R-:W-:-:S02]  /*19580*/  MOV R5, R20 ;  /* 0x0000001400057202 */ /* 0x000fc40000000f00 */
        /* <DEDUP_REMOVED lines=11> */
.L_x_10718:
        /* <DEDUP_REMOVED lines=13> */
.L_x_10720:
[----:B------:R-:W-:Y:S05]  /*19710*/  BSYNC.RECONVERGENT B2 ;  /* 0x0000000000027941 */ /* 0x000fea0003800200 */
.L_x_10719:
        /* <DEDUP_REMOVED lines=43> */
.L_x_10717:
[----:B------:R-:W-:Y:S05]  /*199d0*/  BSYNC.RECONVERGENT B1 ;  /* 0x0000000000017941 */ /* 0x000fea0003800200 */
.L_x_10716:
        /* <DEDUP_REMOVED lines=19> */
.L_x_10723:
        /* <DEDUP_REMOVED lines=13> */
.L_x_10725:
[----:B------:R-:W-:Y:S05]  /*19be0*/  BSYNC.RECONVERGENT B2 ;  /* 0x0000000000027941 */ /* 0x000fea0003800200 */
.L_x_10724:
        /* <DEDUP_REMOVED lines=43> */
.L_x_10722:
[----:B------:R-:W-:Y:S05]  /*19ea0*/  BSYNC.RECONVERGENT B1 ;  /* 0x0000000000017941 */ /* 0x000fea0003800200 */
.L_x_10721:
        /* <DEDUP_REMOVED lines=20> */
.L_x_10728:
        /* <DEDUP_REMOVED lines=13> */
.L_x_10730:
[----:B------:R-:W-:Y:S05]  /*1a0c0*/  BSYNC.RECONVERGENT B2 ;  /* 0x0000000000027941 */ /* 0x000fea0003800200 */
.L_x_10729:
        /* <DEDUP_REMOVED lines=43> */
.L_x_10727:
[----:B------:R-:W-:Y:S05]  /*1a380*/  BSYNC.RECONVERGENT B1 ;  /* 0x0000000000017941 */ /* 0x000fea0003800200 */
.L_x_10726:
        /* <DEDUP_REMOVED lines=19> */
.L_x_10733:
        /* <DEDUP_REMOVED lines=13> */
.L_x_10735:
[----:B------:R-:W-:Y:S05]  /*1a590*/  BSYNC.RECONVERGENT B2 ;  /* 0x0000000000027941 */ /* 0x000fea0003800200 */
.L_x_10734:
        /* <DEDUP_REMOVED lines=39> */
[----:B------:R-:W-:Y:S01]  /*1a810*/  MOV R20, R96 ;  /* 0x0000006000147202 */ /* 0x000fe20000000f00 */
[----:B------:R-:W-:Y:S01]  /*1a820*/  IMAD.MOV.U32 R5, RZ, RZ, R132 ;  /* 0x000000ffff057224 */ /* 0x000fe200078e0084 */
[----:B------:R-:W-:Y:S02]  /*1a830*/  LOP3.LUT R3, R94, UR35, R93, 0x96, !PT ;  /* 0x000000235e037c12 */ /* 0x000fe4000f8e965d */
[----:B------:R-:W-:-:S07]  /*1a840*/  MOV R132, R92 ;  /* 0x0000005c00847202 */ /* 0x000fce0000000f00 */
.L_x_10732:
[----:B------:R-:W-:Y:S05]  /*1a850*/  BSYNC.RECONVERGENT B1 ;  /* 0x0000000000017941 */ /* 0x000fea0003800200 */
.L_x_10731:
[----:B------:R-:W-:Y:S01]  /*1a860*/  ISETP.NE.AND P6, PT, R95, 0x1, PT ;  /* 0x000000015f00780c */ /* 0x000fe20003fc5270 */
[----:B------:R-:W-:Y:S01]  /*1a870*/  BSSY.RECONVERGENT B1, `(.L_x_10736) ;  /* 0x000004e000017945 */ /* 0x000fe20003800200 */
[----:B------:R-:W-:Y:S02]  /*1a880*/  I2FP.F32.U32 R92, R5 ;  /* 0x00000005005c7245 */ /* 0x000fe40000201000 */
[C---:B------:R-:W-:Y:S02]  /*1a890*/  SHF.L.U32 R5, R99.reuse, 0x10, RZ ;  /* 0x0000001063057819 */ /* 0x040fe400000006ff */
[----:B------:R-:W-:Y:S01]  /*1a8a0*/  PRMT R99, R99, 0x7632, R99 ;  /* 0x0000763263637816 */ /* 0x000fe20000000063 */
[----:B------:R-:W-:Y:S01]  /*1a8b0*/  FFMA.FTZ R92, R92, R135, 1.1641532182693481445e-10 ;  /* 0x2f0000005c5c7423 */ /* 0x000fe20000010087 */
[----:B------:R-:W-:Y:S01]  /*1a8c0*/  MOV R93, R20 ;  /* 0x00000014005d7202 */ /* 0x000fe20000000f00 */
[----:B------:R-:W-:Y:S01]  /*1a8d0*/  FMUL.FTZ R100, R5, UR4 ;  /* 0x0000000405647c20 */ /* 0x000fe20008410000 */
[----:B------:R-:W-:-:S02]  /*1a8e0*/  IMAD.MOV.U32 R5, RZ, RZ, 0x2 ;  /* 0x00000002ff057424 */ /* 0x000fc400078e00ff */
        /* <DEDUP_REMOVED lines=11> */
.L_x_10738:
        /* <DEDUP_REMOVED lines=15> */
.L_x_10740:
[----:B------:R-:W-:Y:S05]  /*1aa90*/  BSYNC.RECONVERGENT B2 ;  /* 0x0000000000027941 */ /* 0x000fea0003800200 */
.L_x_10739:
        /* <DEDUP_REMOVED lines=43> */
.L_x_10737:
[----:B------:R-:W-:Y:S05]  /*1ad50*/  BSYNC.RECONVERGENT B1 ;  /* 0x0000000000017941 */ /* 0x000fea0003800200 */
.L_x_10736:
        /* <DEDUP_REMOVED lines=16> */
.L_x_10700:
        /* <DEDUP_REMOVED lines=19> */
[----:B------:R0:W-:Y:S04]  /*1af90*/  STG.E.128 desc[UR6][R134.64+0x10], R96 ;  /* 0x0000106086007986 */ /* 0x0001e8000c101d06 */
[----:B------:R0:W-:Y:S02]  /*1afa0*/  STG.E.64 desc[UR6][R100.64], R102 ;  /* 0x0000006664007986 */ /* 0x0001e4000c101b06 */
.L_x_10658:
[----:B------:R-:W-:Y:S05]  /*1afb0*/  BSYNC.RECONVERGENT B0 ;  /* 0x0000000000007941 */ /* 0x000fea0003800200 */
.L_x_10657:
[----:B0-23--:R-:W-:Y:S01]  /*1afc0*/  FADD.FTZ R100, RZ, R24 ;  /* 0x00000018ff647221 */ /* 0x00dfe20000010000 */
[----:B------:R-:W-:Y:S01]  /*1afd0*/  ISETP.NE.AND P4, PT, R125, RZ, PT ;  /* 0x000000ff7d00720c */ /* 0x000fe20003f85270 */
[----:B------:R-:W0:Y:S01]  /*1afe0*/  S2UR UR5, SR_CgaCtaId ;  /* 0x00000000000579c3 */ /* 0x000e220000008800 */
[C---:B------:R-:W-:Y:S01]  /*1aff0*/  ISETP.GT.U32.AND P0, PT, R0.reuse, 0xff, PT ;  /* 0x000000ff0000780c */ /* 0x040fe20003f04070 */
[----:B------:R-:W-:Y:S01]  /*1b000*/  FADD.FTZ R101, R25, R100 ;  /* 0x0000006419657221 */ /* 0x000fe20000010000 */
[C---:B------:R-:W-:Y:S01]  /*1b010*/  ISETP.GT.U32.AND P1, PT, R0.reuse, 0x17f, PT ;  /* 0x0000017f0000780c */ /* 0x040fe20003f24070 */
[----:B------:R-:W-:Y:S01]  /*1b020*/  UMOV UR4, 0x400 ;  /* 0x0000040000047882 */ /* 0x000fe20000000000 */
[----:B------:R-:W-:Y:S01]  /*1b030*/  ISETP.GT.U32.AND P2, PT, R0, 0x1ff, PT ;  /* 0x000001ff0000780c */ /* 0x000fe20003f44070 */
[----:B------:R-:W-:Y:S01]  /*1b040*/  FADD.FTZ R100, R26, R101 ;  /* 0x000000651a647221 */ /* 0x000fe20000010000 */
[----:B------:R-:W-:Y:S01]  /*1b050*/  ISETP.GT.U32.AND P3, PT, R0, 0x27f, PT ;  /* 0x0000027f0000780c */ /* 0x000fe20003f64070 */
[----:B------:R-:W-:Y:S02]  /*1b060*/  BSSY.RECONVERGENT B0, `(.L_x_10741) ;  /* 0x0000100000007945 */ /* 0x000fe40003800200 */
        /* <DEDUP_REMOVED lines=142> */
[----:B------:R-:W-:-:S08]  /*1b950*/  ISETP.GT.U32.AND P1, PT, R102, 0x3, PT ;  /* 0x000000036600780c */ /* 0x000fd00003f24070 */
[----:B------:R-:W-:-:S04]  /*1b960*/  @!P0 SHF.R.U32.HI R102, RZ, 0x2, R124 ;  /* 0x00000002ff668819 */ /* 0x000fc8000001167c */
[----:B------:R-:W-:Y:S02]  /*1b970*/  @!P0 LOP3.LUT R125, R102, 0x18, RZ, 0xc0, !PT ;  /* 0x00000018667d8812 */ /* 0x000fe400078ec0ff */
[----:B------:R-:W-:Y:S02]  /*1b980*/  CS2R R102, SRZ ;  /* 0x0000000000667805 */ /* 0x000fe4000001ff00 */
[----:B------:R-:W-:Y:S01]  /*1b990*/  @!P1 SHF.L.U32 R127, R124, 0x3, RZ ;  /* 0x000000037c7f9819 */ /* 0x000fe200000006ff */
[----:B0-----:R-:W-:-:S03]  /*1b9a0*/  FADD.FTZ R101, R131, R132 ;  /* 0x0000008483657221 */ /* 0x001fc60000010000 */
[----:B------:R-:W-:Y:S01]  /*1b9b0*/  @!P1 LOP3.LUT R131, R127, 0xf8, RZ, 0xc0, !PT ;  /* 0x000000f87f839812 */ /* 0x000fe200078ec0ff */
[----:B------:R-:W-:Y:S01]  /*1b9c0*/  IMAD.MOV.U32 R127, RZ, RZ, RZ ;  /* 0x000000ffff7f7224 */ /* 0x000fe200078e00ff */
[----:B------:R-:W-:Y:S01]  /*1b9d0*/  @!P1 MOV R127, R2 ;  /* 0x00000002007f9202 */ /* 0x000fe20000000f00 */
[----:B------:R0:W-:Y:S01]  /*1b9e0*/  @!P0 STS.64 [R125+UR4], R100 ;  /* 0x000000647d008988 */ /* 0x0001e20008000a04 */
[----:B------:R-:W-:Y:S01]  /*1b9f0*/  BAR.SYNC.DEFER_BLOCKING 0x0 ;  /* 0x0000000000007b1d */ /* 0x000fe20000010000 */
[----:B------:R-:W-:-:S05]  /*1ba00*/  ISETP.NE.AND P0, PT, RZ, UR14, PT ;  /* 0x0000000eff007c0c */ /* 0x000fca000bf05270 */
[----:B------:R-:W1:Y:S01]  /*1ba10*/  SHFL.DOWN PT, R132, R127, 0x2, 0x1f ;  /* 0x08401f007f847f89 */ /* 0x000e6200000e0000 */
[----:B0-----:R-:W-:-:S03]  /*1ba20*/  I2FP.F32.S32 R100, R127 ;  /* 0x0000007f00647245 */ /* 0x001fc60000201400 */
[----:B------:R0:W-:Y:S01]  /*1ba30*/  @!P1 LDS.64 R102, [R131+UR4] ;  /* 0x0000000483669984 */ /* 0x0001e20008000a00 */
[----:B------:R-:W-:Y:S01]  /*1ba40*/  ISETP.NE.AND P1, PT, R124, RZ, PT ;  /* 0x000000ff7c00720c */ /* 0x000fe20003f25270 */
[----:B-1----:R-:W-:Y:S01]  /*1ba50*/  IMAD.IADD R135, R132, 0x1, R127 ;  /* 0x0000000184877824 */ /* 0x002fe200078e027f */
[----:B------:R-:W-:Y:S01]  /*1ba60*/  I2FP.F32.S32 R132, R132 ;  /* 0x0000008400847245 */ /* 0x000fe20000201400 */
[----:B0-----:R-:W0:Y:S03]  /*1ba70*/  LDC R131, c[0x0][0x448] ;  /* 0x00011200ff837b82 */ /* 0x001e260000000800 */
[----:B------:R-:W-:Y:S01]  /*1ba80*/  I2FP.F32.S32 R136, R135 ;  /* 0x0000008700887245 */ /* 0x000fe20000201400 */
[----:B------:R-:W1:Y:S03]  /*1ba90*/  SHFL.DOWN PT, R140, R135, 0x1, 0x1f ;  /* 0x08201f00878c7f89 */ /* 0x000e6600000e0000 */
[----:B------:R-:W2:Y:S01]  /*1baa0*/  MUFU.RCP R137, R136 ;  /* 0x0000008800897308 */ /* 0x000ea20000001000 */
[-C--:B-1----:R-:W-:Y:S01]  /*1bab0*/  IADD3 R135, PT, PT, R135, R140.reuse, RZ ;  /* 0x0000008c87877210 */ /* 0x082fe20007ffe0ff */
[----:B------:R-:W1:Y:S01]  /*1bac0*/  SHFL.DOWN PT, R133, R102, 0x2, 0x1f ;  /* 0x08401f0066857f89 */ /* 0x000e6200000e0000 */
[----:B------:R-:W-:-:S02]  /*1bad0*/  I2FP.F32.S32 R140, R140 ;  /* 0x0000008c008c7245 */ /* 0x000fc40000201400 */
[----:B------:R-:W-:Y:S01]  /*1bae0*/  I2FP.F32.S32 R135, R135 ;  /* 0x0000008700877245 */ /* 0x000fe20000201400 */
[----:B------:R-:W3:Y:S05]  /*1baf0*/  SHFL.DOWN PT, R134, R103, 0x2, 0x1f ;  /* 0x08401f0067867f89 */ /* 0x000eea00000e0000 */
[----:B------:R-:W4:Y:S01]  /*1bb00*/  MUFU.RCP R135, R135 ;  /* 0x0000008700877308 */ /* 0x000f220000001000 */
[C---:B-1----:R-:W-:Y:S01]  /*1bb10*/  FMUL.FTZ R101, R133.reuse, R132 ;  /* 0x0000008485657220 */ /* 0x042fe20000410000 */
[----:B------:R-:W-:-:S03]  /*1bb20*/  FADD.FTZ R133, -R133, R102 ;  /* 0x0000006685857221 */ /* 0x000fc60000010100 */
[----:B------:R-:W-:Y:S01]  /*1bb30*/  FFMA.FTZ R138, R100, R102, R101 ;  /* 0x00000066648a7223 */ /* 0x000fe20000010065 */
[----:B------:R-:W-:Y:S01]  /*1bb40*/  FMUL.FTZ R133, R133, R133 ;  /* 0x0000008585857220 */ /* 0x000fe20000410000 */
[----:B---3--:R-:W-:Y:S02]  /*1bb50*/  FADD.FTZ R134, R134, R103 ;  /* 0x0000006786867221 */ /* 0x008fe40000010000 */
[----:B--2---:R-:W-:Y:S01]  /*1bb60*/  FMUL.FTZ R101, R137, R138 ;  /* 0x0000008a89657220 */ /* 0x004fe20000410000 */
        /* <DEDUP_REMOVED lines=10> */
[----:B----4-:R-:W-:Y:S01]  /*1bc10*/  FMUL.FTZ R125, R135, R100 ;  /* 0x00000064877d7220 */ /* 0x010fe20000410000 */
[----:B--2---:R-:W-:Y:S01]  /*1bc20*/  FADD.FTZ R102, R133, R102 ;  /* 0x0000006685667221 */ /* 0x004fe20000010000 */
[----:B------:R-:W1:Y:S01]  /*1bc30*/  @!P1 LDC.64 R100, c[0x0][0x3c8] ;  /* 0x0000f200ff649b82 */ /* 0x000e620000000a00 */
[----:B------:R-:W-:Y:S01]  /*1bc40*/  FMUL.FTZ R103, R103, R140 ;  /* 0x0000008c67677220 */ /* 0x000fe20000410000 */
[----:B------:R-:W-:Y:S02]  /*1bc50*/  MOV R133, UR10 ;  /* 0x0000000a00857c02 */ /* 0x000fe40008000f00 */
[----:B------:R-:W2:Y:S01]  /*1bc60*/  SHFL.IDX PT, R125, R125, RZ, 0x1f ;  /* 0x00001fff7d7d7589 */ /* 0x000ea200000e0000 */
[----:B------:R-:W-:-:S03]  /*1bc70*/  FFMA.FTZ R135, R135, R103, R102 ;  /* 0x0000006787877223 */ /* 0x000fc60000010066 */
[----:B------:R-:W3:Y:S02]  /*1bc80*/  @!P1 LDC.64 R102, c[0x0][0x3c0] ;  /* 0x0000f000ff669b82 */ /* 0x000ee40000000a00 */
[----:B------:R-:W0:Y:S01]  /*1bc90*/  SHFL.IDX PT, R132, R135, RZ, 0x1f ;  /* 0x00001fff87847589 */ /* 0x000e2200000e0000 */
[----:B-1----:R-:W-:-:S04]  /*1bca0*/  @!P1 IMAD.WIDE R100, R133, 0x4, R100 ;  /* 0x0000000485649825 */ /* 0x002fc800078e0264 */
[----:B--2---:R-:W-:-:S05]  /*1bcb0*/  FMUL.FTZ R124, R125, R125 ;  /* 0x0000007d7d7c7220 */ /* 0x004fca0000410000 */
[----:B------:R-:W-:Y:S01]  /*1bcc0*/  FSEL R127, R124, RZ, P0 ;  /* 0x000000ff7c7f7208 */ /* 0x000fe20000000000 */
[----:B0-----:R-:W-:Y:S01]  /*1bcd0*/  FFMA.FTZ R124, R132, UR15, R131 ;  /* 0x0000000f847c7c23 */ /* 0x001fe20008010083 */
[----:B------:R-:W-:-:S03]  /*1bce0*/  IMAD.U32 R131, RZ, RZ, UR10 ;  /* 0x0000000aff837e24 */ /* 0x000fc6000f8e00ff */
[----:B------:R-:W-:Y:S01]  /*1bcf0*/  FADD.FTZ R127, R124, R127 ;  /* 0x0000007f7c7f7221 */ /* 0x000fe20000010000 */
[----:B---3--:R-:W-:Y:S01]  /*1bd00*/  @!P1 IMAD.WIDE R102, R131, 0x4, R102 ;  /* 0x0000000483669825 */ /* 0x008fe200078e0266 */
[----:B------:R-:W-:-:S04]  /*1bd10*/  FSEL R131, R125, RZ, !P0 ;  /* 0x000000ff7d837208 */ /* 0x000fc80004000000 */
        /* <DEDUP_REMOVED lines=8> */
[----:B------:R-:W-:Y:S01]  /*1bda0*/  FADD.FTZ R132, R106, -R131 ;  /* 0x800000836a847221 */ /* 0x000fe20000010000 */
        /* <DEDUP_REMOVED lines=43> */
.L_x_10742:
[----:B------:R-:W-:Y:S05]  /*1c060*/  BSYNC.RECONVERGENT B0 ;  /* 0x0000000000007941 */ /* 0x000fea0003800200 */
.L_x_10741:
[----:B------:R-:W-:Y:S01]  /*1c070*/  ISETP.NE.AND P0, PT, R126, RZ, PT ;  /* 0x000000ff7e00720c */ /* 0x000fe20003f05270 */
[----:B------:R-:W-:-:S12]  /*1c080*/  BSSY.RECONVERGENT B0, `(.L_x_10743) ;  /* 0x0000032000007945 */ /* 0x000fd80003800200 */
[----:B------:R-:W-:Y:S05]  /*1c090*/  @!P0 BRA `(.L_x_10744) ;  /* 0x0000000000c08947 */ /* 0x000fea0003800000 */
[--C-:B0-----:R-:W-:Y:S01]  /*1c0a0*/  FADD.FTZ R124, R72, -R131.reuse ;  /* 0x80000083487c7221 */ /* 0x101fe20000010000 */
[--C-:B-1----:R-:W-:Y:S01]  /*1c0b0*/  FADD.FTZ R102, R70, -R131.reuse ;  /* 0x8000008346667221 */ /* 0x102fe20000010000 */
[----:B------:R-:W-:Y:S01]  /*1c0c0*/  SHF.L.U32 R125, R57, 0x10, RZ ;  /* 0x00000010397d7819 */ /* 0x000fe200000006ff */
[----:B------:R-:W-:Y:S01]  /*1c0d0*/  FADD.FTZ R126, R74, -R131 ;  /* 0x800000834a7e7221 */ /* 0x000fe20000010000 */
        /* <DEDUP_REMOVED lines=44> */
.L_x_10744:
[----:B------:R-:W-:Y:S05]  /*1c3a0*/  BSYNC.RECONVERGENT B0 ;  /* 0x0000000000007941 */ /* 0x000fea0003800200 */
.L_x_10743:
[----:B------:R-:W-:Y:S01]  /*1c3b0*/  ISETP.NE.AND P0, PT, R128, RZ, PT ;  /* 0x000000ff8000720c */ /* 0x000fe20003f05270 */
[----:B------:R-:W-:-:S12]  /*1c3c0*/  BSSY.RECONVERGENT B0, `(.L_x_10745) ;  /* 0x0000032000007945 */ /* 0x000fd80003800200 */
[----:B------:R-:W-:Y:S05]  /*1c3d0*/  @!P0 BRA `(.L_x_10746) ;  /* 0x0000000000c08947 */ /* 0x000fea0003800000 */
[--C-:B0-2---:R-:W-:Y:S01]  /*1c3e0*/  FADD.FTZ R124, R80, -R131.reuse ;  /* 0x80000083507c7221 */ /* 0x105fe20000010000 */
        /* <DEDUP_REMOVED lines=47> */
.L_x_10746:
[----:B------:R-:W-:Y:S05]  /*1c6e0*/  BSYNC.RECONVERGENT B0 ;  /* 0x0000000000007941 */ /* 0x000fea0003800200 */
.L_x_10745:
        /* <DEDUP_REMOVED lines=27> */
[----:B------:R-:W-:Y:S01]  /*1c8a0*/  FADD.FTZ R128, R87, -R131 ;  /* 0x8000008357807221 */ /* 0x000fe20000010000 */
[----:B------:R-:W-:Y:S01]  /*1c8b0*/  PRMT R101, R40, 0x7632, R101 ;  /* 0x0000763228657816 */ /* 0x000fe20000000065 */
[----:B------:R-:W-:Y:S01]  /*1c8c0*/  FADD.FTZ R132, R89, -R131 ;  /* 0x8000008359847221 */ /* 0x000fe20000010000 */
        /* <DEDUP_REMOVED lines=27> */
.L_x_10748:
[----:B------:R-:W-:Y:S05]  /*1ca80*/  BSYNC.RECONVERGENT B0 ;  /* 0x0000000000007941 */ /* 0x000fea0003800200 */
.L_x_10747:
[----:B------:R-:W-:Y:S01]  /*1ca90*/  ISETP.NE.AND P0, PT, R130, RZ, PT ;  /* 0x000000ff8200720c */ /* 0x000fe20003f05270 */
[----:B------:R-:W-:-:S12]  /*1caa0*/  BSSY.RECONVERGENT B0, `(.L_x_10749) ;  /* 0x0000039000007945 */ /* 0x000fd80003800200 */
[----:B------:R-:W-:Y:S05]  /*1cab0*/  @!P0 BRA `(.L_x_10750) ;  /* 0x0000000000dc8947 */ /* 0x000fea0003800000 */
[--C-:B01234-:R-:W-:Y:S01]  /*1cac0*/  FADD.FTZ R100, R92, -R131.reuse ;  /* 0x800000835c647221 */ /* 0x11ffe20000010000 */
[--C-:B------:R-:W-:Y:S01]  /*1cad0*/  FADD.FTZ R126, R95, -R131.reuse ;  /* 0x800000835f7e7221 */ /* 0x100fe20000010000 */
[----:B------:R-:W-:Y:S01]  /*1cae0*/  IMAD.U32 R101, R32, 0x10000, RZ ;  /* 0x0001000020657824 */ /* 0x000fe200078e00ff */
[----:B------:R-:W-:Y:S01]  /*1caf0*/  SHF.L.U32 R103, R28, 0x10, RZ ;  /* 0x000000101c677819 */ /* 0x000fe200000006ff */
[C---:B------:R-:W-:Y:S01]  /*1cb00*/  FMUL.FTZ R100, R127.reuse, R100 ;  /* 0x000000647f647220 */ /* 0x040fe20000410000 */
[----:B------:R-:W-:Y:S01]  /*1cb10*/  FMUL.FTZ R128, R127, R126 ;  /* 0x0000007e7f807220 */ /* 0x000fe20000410000 */
[--C-:B------:R-:W-:Y:S01]  /*1cb20*/  FADD.FTZ R130, R96, -R131.reuse ;  /* 0x8000008360827221 */ /* 0x100fe20000010000 */
[----:B------:R-:W-:Y:S01]  /*1cb30*/  FADD.FTZ R124, R94, -R131 ;  /* 0x800000835e7c7221 */ /* 0x000fe20000010000 */
[----:B------:R-:W-:Y:S01]  /*1cb40*/  FFMA.FTZ R126, R100, R101, R103 ;  /* 0x00000065647e7223 */ /* 0x000fe20000010067 */
[--C-:B------:R-:W-:Y:S01]  /*1cb50*/  FADD.FTZ R102, R93, -R131.reuse ;  /* 0x800000835d667221 */ /* 0x100fe20000010000 */
[----:B------:R-:W0:Y:S01]  /*1cb60*/  LDC.64 R100, c[0x0][0x428] ;  /* 0x00010a00ff647b82 */ /* 0x000e220000000a00 */
[--C-:B------:R-:W-:Y:S01]  /*1cb70*/  FADD.FTZ R132, R97, -R131.reuse ;  /* 0x8000008361847221 */ /* 0x100fe20000010000 */
[--C-:B------:R-:W-:Y:S01]  /*1cb80*/  FADD.FTZ R134, R98, -R131.reuse ;  /* 0x8000008362867221 */ /* 0x100fe20000010000 */
[----:B------:R-:W-:Y:S01]  /*1cb90*/  FADD.FTZ R136, R99, -R131 ;  /* 0x8000008363887221 */ /* 0x000fe20000010000 */
        /* <DEDUP_REMOVED lines=14> */
[----:B------:R-:W-:Y:S02]  /*1cc80*/  PRMT R131, R29, 0x7632, R131 ;  /* 0x000076321d837816 */ /* 0x000fe40000000083 */
[----:B------:R-:W-:-:S02]  /*1cc90*/  PRMT R103, R32, 0x7632, R103 ;  /* 0x0000763220677816 */ /* 0x000fc40000000067 */
[----:B------:R-:W-:Y:S01]  /*1cca0*/  PRMT R125, R28, 0x7632, R125 ;  /* 0x000076321c7d7816 */ /* 0x000fe2000000007d */
[----:B------:R-:W-:Y:S01]  /*1ccb0*/  IMAD.U32 R131, R131, 0x10000, RZ ;  /* 0x0001000083837824 */ /* 0x000fe200078e00ff */
[----:B------:R-:W-:Y:S01]  /*1ccc0*/  PRMT R133, R34, 0x7632, R133 ;  /* 0x0000763222857816 */ /* 0x000fe20000000085 */
[----:B------:R-:W-:Y:S01]  /*1ccd0*/  IMAD.U32 R103, R103, 0x10000, RZ ;  /* 0x0001000067677824 */ /* 0x000fe200078e00ff */
[----:B------:R-:W-:Y:S02]  /*1cce0*/  PRMT R135, R30, 0x7632, R135 ;  /* 0x000076321e877816 */ /* 0x000fe40000000087 */
[----:B------:R-:W-:Y:S01]  /*1ccf0*/  PRMT R141, R35, 0x7632, R141 ;  /* 0x00007632238d7816 */ /* 0x000fe2000000008d */
[----:B------:R-:W-:Y:S01]  /*1cd00*/  IMAD.U32 R133, R133, 0x10000, RZ ;  /* 0x0001000085857824 */ /* 0x000fe200078e00ff */
[----:B------:R-:W-:Y:S02]  /*1cd10*/  PRMT R143, R31, 0x7632, R143 ;  /* 0x000076321f8f7816 */ /* 0x000fe4000000008f */
        /* <DEDUP_REMOVED lines=11> */
[----:B0-----:R-:W-:Y:S01]  /*1cdd0*/  IMAD.WIDE.U32 R124, R123, 0x10, R100 ;  /* 0x000000107b7c7825 */ /* 0x001fe200078e0064 */
[----:B------:R-:W-:-:S02]  /*1cde0*/  F2FP.BF16.F32.PACK_AB R103, R141, R134 ;  /* 0x000000868d67723e */ /* 0x000fc400000010ff */
[----:B------:R-:W-:Y:S02]  /*1cdf0*/  F2FP.BF16.F32.PACK_AB R102, R133, R130 ;  /* 0x000000828566723e */ /* 0x000fe400000010ff */
[----:B------:R-:W-:Y:S02]  /*1ce00*/  F2FP.BF16.F32.PACK_AB R101, R128, R129 ;  /* 0x000000818065723e */ /* 0x000fe400000010ff */
[----:B------:R-:W-:-:S05]  /*1ce10*/  F2FP.BF16.F32.PACK_AB R100, R127, R126 ;  /* 0x0000007e7f64723e */ /* 0x000fca00000010ff */
[----:B------:R0:W-:Y:S02]  /*1ce20*/  STG.E.128 desc[UR6][R124.64], R100 ;  /* 0x000000647c007986 */ /* 0x0001e4000c101d06 */
.L_x_10750:
[----:B------:R-:W-:Y:S05]  /*1ce30*/  BSYNC.RECONVERGENT B0 ;  /* 0x0000000000007941 */ /* 0x000fea0003800200 */
.L_x_10749:
[----:B------:R-:W-:Y:S02]  /*1ce40*/  UIADD3 UR10, UPT, UPT, UR10, UR16, URZ ;  /* 0x000000100a0a7290 */ /* 0x000fe4000fffe0ff */
[----:B------:R-:W-:Y:S02]  /*1ce50*/  UPLOP3.LUT UP2, UPT, UPT, UPT, UP2, 0x40, 0x4 ;  /* 0x000000000004789c */ /* 0x000fe40003f4e820 */
[----:B------:R-:W-:-:S09]  /*1ce60*/  UISETP.GE.AND UP1, UPT, UR10, UR17, UPT ;  /* 0x000000110a00728c */ /* 0x000fd2000bf26270 */
[----:B------:R-:W-:Y:S05]  /*1ce70*/  BRA.U !UP1, `(.L_x_10751) ;  /* 0xfffffe4109407547 */ /* 0x000fea000b83ffff */
[----:B------:R-:W-:Y:S05]  /*1ce80*/  EXIT ;  /* 0x000000000000794d */ /* 0x000fea0003800000 */
.L_x_10752:
        /* <DEDUP_REMOVED lines=15> */
.L_x_34036:


//--------------------- .text._ZN10layer_norm13ln_fwd_kernelINS_13Kernel_traitsI13__nv_bfloat16S2_fS2_fjLj5120ELj1ELj1ELj4ELj16ENS_18Kernel_traits_baseILj5120ES2_S2_fS2_fjLj128EEEEELb1ELb0ELb0ELb1EEEvNS_9FwdParamsE --------------------------
	.section	.text._ZN10layer_norm13ln_fwd_kernelINS_13Kernel_traitsI13__nv_bfloat16S2_fS2_fjLj5120ELj1ELj1ELj4ELj16ENS_18Kernel_traits_baseILj5120ES2_S2_fS2_fjLj128EEEEELb1ELb0ELb0ELb1EEEvNS_9FwdParamsE,"ax",@progbits
	.align	128
        .global         _ZN10layer_norm13ln_fwd_kernelINS_13Kernel_traitsI13__nv_bfloat16S2_fS2_fjLj5120ELj1ELj1ELj4ELj16ENS_18Kernel_traits_baseILj5120ES2_S2_fS2_fjLj128EEEEELb1ELb0ELb0ELb1EEEvNS_9FwdParamsE
        .type           _ZN10layer_norm13ln_fwd_kernelINS_13Kernel_traitsI13__nv_bfloat16S2_fS2_fjLj5120ELj1ELj1ELj4ELj16ENS_18Kernel_traits_baseILj5120ES2_S2_fS2_fjLj128EEEEELb1ELb0ELb0ELb1EEEvNS_9FwdParamsE,@function
        .size           _ZN10layer_norm13ln_fwd_kernelINS_13Kernel_traitsI13__nv_bfloat16S2_fS2_fjLj5120ELj1ELj1ELj4ELj16ENS_18Kernel_traits_baseILj5120ES2_S2_fS2_fjLj128EEEEELb1ELb0ELb0ELb1EEEvNS_9FwdParamsE,(.L_x_34037 - _ZN10layer_norm13ln_fwd_kernelINS_13Kernel_traitsI13__nv_bfloat16S2_fS2_fjLj5120ELj1ELj1ELj4ELj16ENS_18Kernel_traits_baseILj5120ES2_S2_fS2_fjLj128EEEEELb1ELb0ELb0ELb1EEEvNS_9FwdParamsE)
        .other          _ZN10layer_norm13ln_fwd_kernelINS_13Kernel_traitsI13__nv_bfloat16S2_fS2_fjLj5120ELj1ELj1ELj4ELj16ENS_18Kernel_traits_baseILj5120ES2_S2_fS2_fjLj128EEEEELb1ELb0ELb0ELb1EEEvNS_9FwdParamsE,@"STO_CUDA_ENTRY STV_DEFAULT"
_ZN10layer_norm13ln_fwd_kernelINS_13Kernel_traitsI13__nv_bfloat16S2_fS2_fjLj5120ELj1ELj1ELj4ELj16ENS_18Kernel_traits_baseILj5120ES2_S2_fS2_fjLj128EEEEELb1ELb0ELb0ELb1EEEvNS_9FwdParamsE:
.text._ZN10layer_norm13ln_fwd_kernelINS_13Kernel_traitsI13__nv_bfloat16S2_fS2_fjLj5120ELj1ELj1ELj4ELj16ENS_18Kernel_traits_baseILj5120ES2_S2_fS2_fjLj128EEEEELb1ELb0ELb0ELb1EEEvNS_9FwdParamsE:
        /* <DEDUP_REMOVED lines=47> */
[----:B-----5:R-:W-:Y:S01]  /*02f0*/  @P0 MOV R117, R20 ;  /* 0x0000001400750202 */ /* 0x020fe20000000f00 */
[C---:B------:R-:W-:Y:S01]  /*0300*/  IMAD.HI.U32 R0, R119.reuse, -0x2daee0ad, RZ ;  /* 0xd2511f5377007827 */ /* 0x040fe200078e00ff */
[----:B------:R-:W-:Y:S01]  /*0310*/  LOP3.LUT R3, R118, UR10, R3, 0x96, !PT ;  /* 0x0000000a76037c12 */ /* 0x000fe2000f8e9603 */
[----:B------:R-:W-:Y:S01]  /*0320*/  UIADD3 UR22, UPT, UPT, UR11, -0x4498517b, URZ ;  /* 0xbb67ae850b167890 */ /* 0x000fe2000fffe0ff */
[----:B------:R-:W-:Y:S01]  /*0330*/  @P0 MOV R114, R23 ;  /* 0x0000001700720202 */ /* 0x000fe20000000f00 */
[----:B------:R-:W-:Y:S01]  /*0340*/  IMAD R27, R119, -0x2daee0ad, RZ ;  /* 0xd2511f53771b7824 */ /* 0x000fe200078e02ff */
[----:B------:R-:W-:Y:S01]  /*0350*/  LOP3.LUT R0, R0, UR11, RZ, 0x3c, !PT ;  /* 0x0000000b00007c12 */ /* 0x000fe2000f8e3cff */
[----:B------:R-:W-:Y:S01]  /*0360*/  IMAD.HI.U32 R24, R3, -0x2daee0ad, RZ ;  /* 0xd2511f5303187827 */ /* 0x000fe200078e00ff */
[----:B------:R-:W-:Y:S01]  /*0370*/  UIADD3 UR23, UPT, UPT, UR10, 0x3c6ef372, URZ ;  /* 0x3c6ef3720a177890 */ /* 0x000fe2000fffe0ff */
[----:B------:R-:W-:Y:S01]  /*0380*/  @P0 MOV R112, R17 ;  /* 0x0000001100700202 */ /* 0x000fe20000000f00 */
        /* <DEDUP_REMOVED lines=15> */
[C---:B------:R-:W-:Y:S01]  /*0480*/  IMAD.HI.U32 R3, R2.reuse, -0x2daee0ad, RZ ;  /* 0xd2511f5302037827 */ /* 0x040fe200078e00ff */
        /* <DEDUP_REMOVED lines=20> */
[----:B------:R-:W-:-:S02]  /*05d0*/  @!P0 CS2R R76, SRZ ;  /* 0x00000000004c8805 */ /* 0x000fc4000001ff00 */
[----:B------:R-:W-:Y:S01]  /*05e0*/  @!P0 CS2R R72, SRZ ;  /* 0x0000000000488805 */ /* 0x000fe2000001ff00 */
[----:B------:R-:W-:Y:S01]  /*05f0*/  UIADD3 UR35, UPT, UPT, UR10, -0xe443238, URZ ;  /* 0xf1bbcdc80a237890 */ /* 0x000fe2000fffe0ff */
[----:B------:R-:W-:Y:S01]  /*0600*/  IMAD.HI.U32 R0, R2, -0x2daee0ad, RZ ;  /* 0xd2511f5302007827 */ /* 0x000fe200078e00ff */
[----:B------:R-:W-:Y:S01]  /*0610*/  LOP3.LUT R3, R24, UR27, R3, 0x96, !PT ;  /* 0x0000001b18037c12 */ /* 0x000fe2000f8e9603 */
[----:B------:R-:W-:Y:S01]  /*0620*/  UIADD3 UR36, UPT, UPT, UR11, -0x24c28bd8, URZ ;  /* 0xdb3d74280b247890 */ /* 0x000fe2000fffe0ff */
[-C--:B------:R-:W-:Y:S01]  /*0630*/  @P0 MOV R107, R14.reuse ;  /* 0x0000000e006b0202 */ /* 0x080fe20000000f00 */
[----:B------:R-:W-:Y:S01]  /*0640*/  IMAD R27, R2, -0x2daee0ad, RZ ;  /* 0xd2511f53021b7824 */ /* 0x000fe200078e02ff */
[----:B------:R-:W-:Y:S01]  /*0650*/  LOP3.LUT R0, R25, UR28, R0, 0x96, !PT ;  /* 0x0000001c19007c12 */ /* 0x000fe2000f8e9600 */
[----:B------:R-:W-:Y:S01]  /*0660*/  IMAD.HI.U32 R24, R3, -0x2daee0ad, RZ ;  /* 0xd2511f5303187827 */ /* 0x000fe200078e00ff */
[----:B------:R-:W-:Y:S01]  /*0670*/  UIADD3 UR37, UPT, UPT, UR10, -0x700cb87f, URZ ;  /* 0x8ff347810a257890 */ /* 0x000fe2000fffe0ff */
[-C--:B------:R-:W-:Y:S01]  /*0680*/  @P0 MOV R104, R9.reuse ;  /* 0x0000000900680202 */ /* 0x080fe20000000f00 */
[----:B------:R-:W-:Y:S01]  /*0690*/  UIADD3 UR38, UPT, UPT, UR11, -0x695add53, URZ ;  /* 0x96a522ad0b267890 */ /* 0x000fe2000fffe0ff */
[----:B------:R-:W-:Y:S01]  /*06a0*/  IMAD R25, R26, -0x326172a9, RZ ;  /* 0xcd9e8d571a197824 */ /* 0x000fe200078e02ff */
[----:B------:R-:W-:Y:S01]  /*06b0*/  LOP3.LUT R24, R27, UR30, R24, 0x96, !PT ;  /* 0x0000001e1b187c12 */ /* 0x000fe2000f8e9618 */
[C---:B------:R-:W-:Y:S01]  /*06c0*/  IMAD.HI.U32 R2, R0.reuse, -0x326172a9, RZ ;  /* 0xcd9e8d5700027827 */ /* 0x040fe200078e00ff */
[----:B------:R-:W-:Y:S01]  /*06d0*/  @!P0 MOV R107, R14 ;  /* 0x0000000e006b8202 */ /* 0x000fe20000000f00 */
[----:B0-----:R-:W-:Y:S01]  /*06e0*/  UISETP.NE.U32.AND UP0, UPT, UR4, URZ, UPT ;  /* 0x000000ff0400728c */ /* 0x001fe2000bf05070 */
[----:B------:R-:W-:Y:S01]  /*06f0*/  @!P0 MOV R104, R9 ;  /* 0x0000000900688202 */ /* 0x000fe20000000f00 */
[----:B------:R-:W-:Y:S01]  /*0700*/  IMAD R26, R3, -0x2daee0ad, RZ ;  /* 0xd2511f53031a7824 */ /* 0x000fe200078e02ff */
[----:B------:R-:W-:Y:S01]  /*0710*/  LOP3.LUT R2, R25, UR29, R2, 0x96, !PT ;  /* 0x0000001d19027c12 */ /* 0x000fe2000f8e9602 */
[----:B------:R-:W-:Y:S01]  /*0720*/  IMAD R25, R0, -0x326172a9, RZ ;  /* 0xcd9e8d5700197824 */ /* 0x000fe200078e02ff */
[----:B------:R-:W-:Y:S01]  /*0730*/  @P0 MOV R101, R4 ;  /* 0x0000000400650202 */ /* 0x000fe20000000f00 */
[----:B------:R-:W-:Y:S01]  /*0740*/  IMAD.HI.U32 R0, R24, -0x326172a9, RZ ;  /* 0xcd9e8d5718007827 */ /* 0x000fe200078e00ff */
[----:B------:R-:W-:-:S02]  /*0750*/  @P0 MOV R98, R7 ;  /* 0x0000000700620202 */ /* 0x000fc40000000f00 */
[----:B------:R-:W-:Y:S02]  /*0760*/  @!P0 CS2R R74, SRZ ;  /* 0x00000000004a8805 */ /* 0x000fe4000001ff00 */
[----:B------:R-:W-:Y:S01]  /*0770*/  @!P0 MOV R101, R4 ;  /* 0x0000000400658202 */ /* 0x000fe20000000f00 */
[C---:B------:R-:W-:Y:S01]  /*0780*/  IMAD.HI.U32 R3, R2.reuse, -0x2daee0ad, RZ ;  /* 0xd2511f5302037827 */ /* 0x040fe200078e00ff */
[----:B------:R-:W-:Y:S02]  /*0790*/  LOP3.LUT R0, R25, UR31, R0, 0x96, !PT ;  /* 0x0000001f19007c12 */ /* 0x000fe4000f8e9600 */
[----:B------:R-:W-:Y:S02]  /*07a0*/  @!P0 CS2R R70, SRZ ;  /* 0x0000000000468805 */ /* 0x000fe4000001ff00 */
[----:B------:R-:W-:Y:S01]  /*07b0*/  @!P0 MOV R98, R7 ;  /* 0x0000000700628202 */ /* 0x000fe20000000f00 */
[----:B------:R-:W-:Y:S01]  /*07c0*/  IMAD R27, R2, -0x2daee0ad, RZ ;  /* 0xd2511f53021b7824 */ /* 0x000fe200078e02ff */
[----:B------:R-:W-:Y:S01]  /*07d0*/  LOP3.LUT R3, R26, UR32, R3, 0x96, !PT ;  /* 0x000000201a037c12 */ /* 0x000fe2000f8e9603 */
[----:B------:R-:W-:Y:S01]  /*07e0*/  IMAD.HI.U32 R26, R0, -0x2daee0ad, RZ ;  /* 0xd2511f53001a7827 */ /* 0x000fe200078e00ff */
[----:B------:R-:W-:-:S02]  /*07f0*/  LOP3.LUT R127, R127, 0x3, RZ, 0xc0, !PT ;  /* 0x000000037f7f7812 */ /* 0x000fc400078ec0ff */
[----:B------:R-:W-:Y:S02]  /*0800*/  @!P0 CS2R R68, SRZ ;  /* 0x0000000000448805 */ /* 0x000fe4000001ff00 */
[----:B------:R-:W-:Y:S01]  /*0810*/  PRMT R14, R86, 0x7632, R14 ;  /* 0x00007632560e7816 */ /* 0x000fe2000000000e */
        /* <DEDUP_REMOVED lines=11> */
[----:B------:R-:W-:Y:S01]  /*08d0*/  UPLOP3.LUT UP2, UPT, UPT, UPT, UPT, 0x40, 0x4 ;  /* 0x000000000004789c */ /* 0x000fe20003f4e870 */
[----:B------:R-:W0:Y:S02]  /*08e0*/  LDCU UR6, c[0x0][0x404] ;  /* 0x00008080ff0677ac */ /* 0x000e240008000800 */
[----:B------:R-:W-:Y:S01]  /*08f0*/  IMAD.HI.U32 R0, R2, -0x2daee0ad, RZ ;  /* 0xd2511f5302007827 */ /* 0x000fe200078e00ff */
[----:B------:R-:W-:Y:S01]  /*0900*/  LOP3.LUT R126, R24, UR35, R3, 0x96, !PT ;  /* 0x00000023187e7c12 */ /* 0x000fe2000f8e9603 */
        /* <DEDUP_REMOVED lines=13> */
[----:B------:R-:W-:Y:S01]  /*09e0*/  @P0 IMAD.MOV.U32 R111, RZ, RZ, R18 ;  /* 0x000000ffff6f0224 */ /* 0x000fe200078e0012 */
[----:B------:R-:W4:Y:S01]  /*09f0*/  LDCU UR20, c[0x0][0x400] ;  /* 0x00008000ff1477ac */ /* 0x000f220008000800 */
[----:B------:R-:W-:-:S02]  /*0a00*/  @P0 IMAD.MOV.U32 R109, RZ, RZ, R12 ;  /* 0x000000ffff6d0224 */ /* 0x000fc400078e000c */
[----:B------:R-:W-:Y:S01]  /*0a10*/  @P0 IMAD.MOV.U32 R108, RZ, RZ, R13 ;  /* 0x000000ffff6c0224 */ /* 0x000fe200078e000d */
[----:B------:R-:W0:Y:S01]  /*0a20*/  LDCU.64 UR12, c[0x0][0x3a0] ;  /* 0x00007400ff0c77ac */ /* 0x000e220008000a00 */
[----:B------:R-:W-:Y:S02]  /*0a30*/  @P0 IMAD.MOV.U32 R106, RZ, RZ, R15 ;  /* 0x000000ffff6a0224 */ /* 0x000fe400078e000f */
[----:B------:R-:W-:Y:S01]  /*0a40*/  @P0 IMAD.MOV.U32 R105, RZ, RZ, R8 ;  /* 0x000000ffff690224 */ /* 0x000fe200078e0008 */
[----:B------:R-:W0:Y:S01]  /*0a50*/  LDCU.64 UR14, c[0x0][0x380] ;  /* 0x00007000ff0e77ac */ /* 0x000e220008000a00 */
[----:B------:R-:W-:Y:S02]  /*0a60*/  @P0 IMAD.MOV.U32 R103, RZ, RZ, R10 ;  /* 0x000000ffff670224 */ /* 0x000fe400078e000a */
[----:B------:R-:W-:Y:S01]  /*0a70*/  @P0 IMAD.MOV.U32 R115, RZ, RZ, R22 ;  /* 0x000000ffff730224 */ /* 0x000fe200078e0016 */
[----:B------:R-:W-:Y:S01]  /*0a80*/  @!P0 MOV R115, R22 ;  /* 0x0000001600738202 */ /* 0x000fe20000000f00 */
[--C-:B------:R-:W-:Y:S01]  /*0a90*/  @!P0 IMAD.MOV.U32 R117, RZ, RZ, R20.reuse ;  /* 0x000000ffff758224 */ /* 0x100fe200078e0014 */
[----:B------:R-:W-:Y:S01]  /*0aa0*/  PRMT R20, R107, 0x7632, R20 ;  /* 0x000076326b147816 */ /* 0x000fe20000000014 */
[----:B------:R-:W-:Y:S01]  /*0ab0*/  @!P0 IMAD.MOV.U32 R116, RZ, RZ, R21 ;  /* 0x000000ffff748224 */ /* 0x000fe200078e0015 */
[----:B------:R-:W-:Y:S01]  /*0ac0*/  PRMT R92, R115, 0x7632, R92 ;  /* 0x00007632735c7816 */ /* 0x000fe2000000005c */
[----:B------:R-:W-:Y:S01]  /*0ad0*/  @!P0 IMAD.MOV.U32 R114, RZ, RZ, R23 ;  /* 0x000000ffff728224 */ /* 0x000fe200078e0017 */
[----:B------:R-:W-:Y:S01]  /*0ae0*/  PRMT R26, R117, 0x7632, R26 ;  /* 0x00007632751a7816 */ /* 0x000fe2000000001a */
[----:B------:R-:W-:Y:S01]  /*0af0*/  @P0 IMAD.MOV.U32 R113, RZ, RZ, R16 ;  /* 0x000000ffff710224 */ /* 0x000fe200078e0010 */
[----:B------:R-:W-:Y:S01]  /*0b00*/  @!P0 MOV R113, R16 ;  /* 0x0000001000718202 */ /* 0x000fe20000000f00 */
[----:B------:R-:W-:Y:S01]  /*0b10*/  @P0 IMAD.MOV.U32 R110, RZ, RZ, R19 ;  /* 0x000000ffff6e0224 */ /* 0x000fe200078e0013 */
[----:B------:R-:W-:Y:S01]  /*0b20*/  @!P0 MOV R110, R19 ;  /* 0x00000013006e8202 */ /* 0x000fe20000000f00 */
[----:B------:R-:W-:Y:S01]  /*0b30*/  @!P0 IMAD.MOV.U32 R112, RZ, RZ, R17 ;  /* 0x000000ffff708224 */ /* 0x000fe200078e0011 */
[----:B------:R-:W-:Y:S01]  /*0b40*/  PRMT R93, R114, 0x7632, R93 ;  /* 0x00007632725d7816 */ /* 0x000fe2000000005d */
        /* <DEDUP_REMOVED lines=12> */
[----:B------:R-:W-:Y:S01]  /*0c10*/  @P0 IMAD.MOV.U32 R102, RZ, RZ, R11 ;  /* 0x000000ffff660224 */ /* 0x000fe200078e000b */
[----:B------:R-:W-:Y:S01]  /*0c20*/  PRMT R19, R108, 0x7632, R19 ;  /* 0x000076326c137816 */ /* 0x000fe20000000013 */
[----:B------:R-:W-:Y:S01]  /*0c30*/  @P0 IMAD.MOV.U32 R100, RZ, RZ, R5 ;  /* 0x000000ffff640224 */ /* 0x000fe200078e0005 */
[----:B------:R-:W-:Y:S01]  /*0c40*/  PRMT R18, R109, 0x7632, R18 ;  /* 0x000076326d127816 */ /* 0x000fe20000000012 */
[----:B------:R-:W-:Y:S01]  /*0c50*/  @P0 IMAD.MOV.U32 R99, RZ, RZ, R6 ;  /* 0x000000ffff630224 */ /* 0x000fe200078e0006 */
[----:B------:R-:W-:Y:S01]  /*0c60*/  PRMT R97, R103, 0x7632, R97 ;  /* 0x0000763267617816 */ /* 0x000fe20000000061 */
[----:B------:R-:W-:Y:S01]  /*0c70*/  @!P0 IMAD.MOV.U32 R102, RZ, RZ, R11 ;  /* 0x000000ffff668224 */ /* 0x000fe200078e000b */
[----:B------:R-:W-:Y:S01]  /*0c80*/  PRMT R17, R104, 0x7632, R17 ;  /* 0x0000763268117816 */ /* 0x000fe20000000011 */
[----:B------:R-:W-:Y:S01]  /*0c90*/  @!P0 IMAD.MOV.U32 R100, RZ, RZ, R5 ;  /* 0x000000ffff648224 */ /* 0x000fe200078e0005 */
[----:B------:R-:W-:Y:S01]  /*0ca0*/  PRMT R16, R105, 0x7632, R16 ;  /* 0x0000763269107816 */ /* 0x000fe20000000010 */
[----:B------:R-:W-:Y:S01]  /*0cb0*/  @!P0 IMAD.MOV.U32 R99, RZ, RZ, R6 ;  /* 0x000000ffff638224 */ /* 0x000fe200078e0006 */
[----:B------:R-:W-:Y:S01]  /*0cc0*/  PRMT R15, R87, 0x7632, R15 ;  /* 0x00007632570f7816 */ /* 0x000fe2000000000f */
[----:B------:R-:W-:Y:S01]  /*0cd0*/  IMAD.MOV.U32 R94, RZ, RZ, RZ ;  /* 0x000000ffff5e7224 */ /* 0x000fe200078e00ff */
[----:B------:R-:W-:Y:S01]  /*0ce0*/  PRMT R13, R85, 0x7632, R13 ;  /* 0x00007632550d7816 */ /* 0x000fe2000000000d */
[----:B------:R-:W-:Y:S01]  /*0cf0*/  IMAD R126, R126, -0x2daee0ad, RZ ;  /* 0xd2511f537e7e7824 */ /* 0x000fe200078e02ff */
[----:B------:R-:W-:Y:S01]  /*0d00*/  PRMT R12, R84, 0x7632, R12 ;  /* 0x00007632540c7816 */ /* 0x000fe2000000000c */
[----:B------:R-:W-:Y:S01]  /*0d10*/  IMAD R0, R0, -0x326172a9, RZ ;  /* 0xcd9e8d5700007824 */ /* 0x000fe200078e02ff */
[----:B------:R-:W-:-:S02]  /*0d20*/  PRMT R11, R83, 0x7632, R11 ;  /* 0x00007632530b7816 */ /* 0x000fc4000000000b */
[----:B------:R-:W-:Y:S02]  /*0d30*/  PRMT R10, R82, 0x7632, R10 ;  /* 0x00007632520a7816 */ /* 0x000fe4000000000a */
[----:B------:R-:W-:Y:S02]  /*0d40*/  PRMT R8, R80, 0x7632, R8 ;  /* 0x0000763250087816 */ /* 0x000fe40000000008 */
[----:B------:R-:W-:Y:S02]  /*0d50*/  PRMT R6, R78, 0x7632, R6 ;  /* 0x000076324e067816 */ /* 0x000fe40000000006 */
[----:B01234-:R-:W-:-:S07]  /*0d60*/  PRMT R5, R77, 0x7632, R5 ;  /* 0x000076324d057816 */ /* 0x01ffce0000000005 */
.L_x_11006:
[----:B0-----:R-:W0:Y:S01]  /*0d70*/  @UP0 LDCU.64 UR4, c[0x0][0x3e0] ;  /* 0x00007c00ff0407ac */ /* 0x001e220008000a00 */
[----:B------:R-:W1:Y:S01]  /*0d80*/  S2R R121, SR_TID.X ;  /* 0x0000000000797919 */ /* 0x000e620000002100 */
[----:B------:R-:W2:Y:S01]  /*0d90*/  LDC.64 R32, c[0x0][0x390] ;  /* 0x0000e400ff207b82 */ /* 0x000ea20000000a00 */
[----:B------:R-:W-:Y:S01]  /*0da0*/  PLOP3.LUT P0, PT, PT, PT, UP0, 0x80, 0x8 ;  /* 0x000000000008781c */ /* 0x000fe20003f0f008 */
[----:B0-----:R-:W-:-:S06]  /*0db0*/  @UP0 UIMAD.WIDE UR4, UR16, 0x2, UR4 ;  /* 0x00000002100408a5 */ /* 0x001fcc000f8e0204 */
[----:B------:R-:W-:Y:S01]  /*0dc0*/  IMAD.U32 R34, RZ, RZ, UR4 ;  /* 0x00000004ff227e24 */ /* 0x000fe2000f8e00ff */
[----:B------:R-:W-:Y:S01]  /*0dd0*/  UIMAD UR4, UR16, UR18, URZ ;  /* 0x00000012100472a4 */ /* 0x000fe2000f8e02ff */
[----:B------:R-:W-:-:S03]  /*0de0*/  MOV R35, UR5 ;  /* 0x0000000500237c02 */ /* 0x000fc60008000f00 */
        /* <DEDUP_REMOVED lines=16> */
[----:B0-----:R-:W-:-:S05]  /*0ef0*/  IMAD.WIDE.U32 R34, R122, 0x20, R34 ;  /* 0x000000207a227825 */ /* 0x001fca00078e0022 */
[----:B------:R0:W5:Y:S04]  /*0f00*/  LDG.E.128 R64, desc[UR8][R34.64] ;  /* 0x0000000822407981 */ /* 0x000168000c1e1d00 */
[----:B------:R0:W5:Y:S01]  /*0f10*/  LDG.E.128 R60, desc[UR8][R34.64+0x10] ;  /* 0x00001008223c7981 */ /* 0x000162000c1e1d00 */
[----:B------:R-:W-:Y:S01]  /*0f20*/  ISETP.NE.AND P0, PT, R127, 0x1, PT ;  /* 0x000000017f00780c */ /* 0x000fe20003f05270 */
[----:B------:R-:W-:Y:S02]  /*0f30*/  HFMA2 R36, -RZ, RZ, 0, 1.1920928955078125e-07 ;  /* 0x00000002ff247431 */ /* 0x000fe400000001ff */
[----:B------:R-:W-:Y:S02]  /*0f40*/  IMAD.MOV.U32 R37, RZ, RZ, R0 ;  /* 0x000000ffff257224 */ /* 0x000fe400078e0000 */
[----:B------:R-:W-:-:S08]  /*0f50*/  IMAD.MOV.U32 R44, RZ, RZ, R126 ;  /* 0x000000ffff2c7224 */ /* 0x000fd000078e007e */
[----:B0-----:R-:W-:Y:S05]  /*0f60*/  @!P0 BRA `(.L_x_10754) ;  /* 0x0000000400108947 */ /* 0x001fea0003800000 */
[----:B------:R-:W-:-:S04]  /*0f70*/  MOV R34, 0x2 ;  /* 0x0000000200227802 */ /* 0x000fc80000000f00 */
[----:B------:R-:W-:-:S05]  /*0f80*/  VIADDMNMX.U32 R34, R127, 0xfffffffe, R34, PT ;  /* 0xfffffffe7f227846 */ /* 0x000fca0003800022 */
[----:B------:R-:W-:-:S04]  /*0f90*/  IMAD.SHL.U32 R36, R34, 0x4, RZ ;  /* 0x0000000422247824 */ /* 0x000fc800078e00ff */
[----:B------:R-:W0:Y:S02]  /*0fa0*/  LDC R34, c[0x2][R36] ;  /* 0x0080000024227b82 */ /* 0x000e240000000800 */
[----:B0-----:R-:W-:-:S04]  /*0fb0*/  SHF.R.S32.HI R35, RZ, 0x1f, R34 ;  /* 0x0000001fff237819 */ /* 0x001fc80000011422 */
.L_x_33872:
[----:B------:R-:W-:Y:S05]  /*0fc0*/  BRX R34 -0xfd0                                         (*"BRANCH_TARGETS .L_x_33873,.L_x_33874,.L_x_33875"*) ;  /* 0xfffffff0220c7949 */ /* 0x000fea000383ffff */
.L_x_33875:
[----:B------:R-:W-:Y:S01]  /*0fd0*/  VIADD R36, R127, 0x1 ;  /* 0x000000017f247836 */ /* 0x000fe20000000000 */
[----:B------:R-:W-:Y:S01]  /*0fe0*/  MOV R44, R126 ;  /* 0x0000007e002c7202 */ /* 0x000fe20000000f00 */
[----:B------:R-:W-:Y:S01]  /*0ff0*/  IMAD.MOV.U32 R37, RZ, RZ, R95 ;  /* 0x000000ffff257224 */ /* 0x000fe200078e005f */
[----:B------:R-:W-:Y:S06]  /*1000*/  BRA `(.L_x_10754) ;  /* 0x0000000000e87947 */ /* 0x000fec0003800000 */
.L_x_33873:
[----:B------:R-:W-:Y:S02]  /*1010*/  HFMA2 R36, -RZ, RZ, 0, 1.78813934326171875e-07 ;  /* 0x00000003ff247431 */ /* 0x000fe400000001ff */
[----:B------:R-:W-:Y:S02]  /*1020*/  IMAD.MOV.U32 R44, RZ, RZ, R126 ;  /* 0x000000ffff2c7224 */ /* 0x000fe400078e007e */
[----:B------:R-:W-:Y:S01]  /*1030*/  IMAD.MOV.U32 R37, RZ, RZ, R96 ;  /* 0x000000ffff257224 */ /* 0x000fe200078e0060 */
[----:B------:R-:W-:Y:S06]  /*1040*/  BRA `(.L_x_10754) ;  /* 0x0000000000d87947 */ /* 0x000fec0003800000 */
.L_x_33874:
        /* <DEDUP_REMOVED lines=12> */
.L_x_10755:
        /* <DEDUP_REMOVED lines=42> */
.L_x_10754:
[----:B------:R-:W-:Y:S01]  /*13b0*/  I2FP.F32.U32 R34, R37 ;  /* 0x0000002500227245 */ /* 0x000fe20000201000 */
[----:B------:R-:W-:Y:S01]  /*13c0*/  UMOV UR5, UR7 ;  /* 0x0000000700057c82 */ /* 0x000fe20008000000 */
[----:B-----5:R-:W-:Y:S01]  /*13d0*/  SHF.L.U32 R35, R28, 0x10, RZ ;  /* 0x000000101c237819 */ /* 0x020fe200000006ff */
[----:B------:R-:W-:Y:S01]  /*13e0*/  UMOV UR4, UR6 ;  /* 0x0000000600047c82 */ /* 0x000fe20008000000 */
        /* <DEDUP_REMOVED lines=8> */
[----:B------:R-:W-:-:S03]  /*1470*/  PLOP3.LUT P0, PT, P0, PT, PT, 0x8, 0x80 ;  /* 0x000000000080781c */ /* 0x000fc6000070e170 */
        /* <DEDUP_REMOVED lines=12> */
.L_x_10757:
        /* <DEDUP_REMOVED lines=12> */
.L_x_10758:
        /* <DEDUP_REMOVED lines=43> */
.L_x_10756:
[----:B------:R-:W-:Y:S01]  /*18b0*/  I2FP.F32.U32 R34, R34 ;  /* 0x0000002200227245 */ /* 0x000fe20000201000 */
[----:B------:R-:W-:Y:S01]  /*18c0*/  IMAD.MOV.U32 R36, RZ, RZ, 0x2 ;  /* 0x00000002ff247424 */ /* 0x000fe200078e00ff */
        /* <DEDUP_REMOVED lines=19> */
.L_x_10760:
        /* <DEDUP_REMOVED lines=12> */
.L_x_10761:
        /* <DEDUP_REMOVED lines=43> */
.L_x_10759:
[----:B------:R-:W-:Y:S02]  /*1d70*/  I2FP.F32.U32 R28, R28 ;  /* 0x0000001c001c7245 */ /* 0x000fe40000201000 */
        /* <DEDUP_REMOVED lines=8> */
[----:B------:R-:W-:Y:S01]  /*1e00*/  FSEL R35, R34, RZ, !P1 ;  /* 0x000000ff22237208 */ /* 0x000fe20004800000 */
[----:B------:R-:W-:Y:S01]  /*1e10*/  IMAD.MOV.U32 R34, RZ, RZ, 0x2 ;  /* 0x00000002ff227424 */ /* 0x000fe200078e00ff */
        /* <DEDUP_REMOVED lines=11> */
.L_x_10763:
        /* <DEDUP_REMOVED lines=12> */
.L_x_10764:
        /* <DEDUP_REMOVED lines=43> */
.L_x_10762:
[----:B------:R-:W-:Y:S01]  /*2240*/  I2FP.F32.U32 R28, R28 ;  /* 0x0000001c001c7245 */ /* 0x000fe20000201000 */
[----:B------:R-:W-:Y:S01]  /*2250*/  IMAD.MOV.U32 R35, RZ, RZ, 0x2 ;  /* 0x00000002ff237424 */ /* 0x000fe200078e00ff */
[----:B------:R-:W-:Y:S01]  /*2260*/  SHF.L.U32 R41, R41, 0x10, RZ ;  /* 0x0000001029297819 */ /* 0x000fe200000006ff */
[----:B------:R-:W-:Y:S01]  /*2270*/  IMAD.MOV.U32 R29, RZ, RZ, R0 ;  /* 0x000000ffff1d7224 */ /* 0x000fe200078e0000 */
        /* <DEDUP_REMOVED lines=17> */
.L_x_10766:
        /* <DEDUP_REMOVED lines=12> */
.L_x_10767:
        /* <DEDUP_REMOVED lines=43> */
.L_x_10765:
        /* <DEDUP_REMOVED lines=22> */
.L_x_10769:
        /* <DEDUP_REMOVED lines=12> */
.L_x_10770:
        /* <DEDUP_REMOVED lines=43> */
.L_x_10768:
        /* <DEDUP_REMOVED lines=21> */
.L_x_10772:
        /* <DEDUP_REMOVED lines=12> */
.L_x_10773:
        /* <DEDUP_REMOVED lines=43> */
.L_x_10771:
        /* <DEDUP_REMOVED lines=22> */
.L_x_10775:
        /* <DEDUP_REMOVED lines=14> */
.L_x_10776:
        /* <DEDUP_REMOVED lines=43> */
.L_x_10774:
[----:B------:R-:W-:Y:S02]  /*3580*/  I2FP.F32.U32 R28, R28 ;  /* 0x0000001c001c7245 */ /* 0x000fe40000201000 */
[----:B------:R-:W-:-:S03]  /*3590*/  SHF.L.U32 R41, R41, 0x10, RZ ;  /* 0x0000001029297819 */ /* 0x000fc600000006ff */
[----:B------:R-:W-:Y:S02]  /*35a0*/  FFMA.FTZ R28, R28, R123, 1.1641532182693481445e-10 ;  /* 0x2f0000001c1c7423 */ /* 0x000fe4000001007b */
[----:B------:R-:W-:-:S03]  /*35b0*/  FMUL.FTZ R41, R41, UR17 ;  /* 0x0000001129297c20 */ /* 0x000fc60008410000 */
[----:B------:R-:W-:Y:S01]  /*35c0*/  FSETP.GTU.FTZ.AND P6, PT, R28, UR4, PT ;  /* 0x000000041c007c0b */ /* 0x000fe2000bfdc000 */
[----:B------:R-:W-:-:S05]  /*35d0*/  FMUL.FTZ R41, R41, UR5 ;  /* 0x0000000529297c20 */ /* 0x000fca0008410000 */
[----:B------:R-:W-:Y:S02]  /*35e0*/  FSEL R28, R41, RZ, !P6 ;  /* 0x000000ff291c7208 */ /* 0x000fe40007000000 */
[----:B------:R-:W-:-:S03]  /*35f0*/  PLOP3.LUT P6, PT, P6, PT, PT, 0x8, 0x80 ;  /* 0x000000000080781c */ /* 0x000fc600037ce170 */
[----:B------:R-:W-:Y:S01]  /*3600*/  FADD.FTZ R63, R63, R28 ;  /* 0x0000001c3f3f7221 */ /* 0x000fe20000010000 */
[----:B------:R-:W-:Y:S09]  /*3610*/  BRA `(.L_x_10777) ;  /* 0x0000002400747947 */ /* 0x000ff20003800000 */
.L_x_10753:
        /* <DEDUP_REMOVED lines=15> */
.L_x_10779:
        /* <DEDUP_REMOVED lines=12> */
.L_x_10780:
        /* <DEDUP_REMOVED lines=42> */
.L_x_10778:
[----:B------:R-:W-:Y:S01]  /*3a70*/  ISETP.NE.AND P0, PT, R36, 0x1, PT ;  /* 0x000000012400780c */ /* 0x000fe20003f05270 */
[----:B-----5:R-:W-:Y:S01]  /*3a80*/  IMAD.U32 R35, R28, 0x10000, RZ ;  /* 0x000100001c237824 */ /* 0x020fe200078e00ff */
[----:B------:R-:W-:Y:S01]  /*3a90*/  I2FP.F32.U32 R34, R34 ;  /* 0x0000002200227245 */ /* 0x000fe20000201000 */
[----:B------:R-:W-:Y:S01]  /*3aa0*/  UMOV UR4, UR6 ;  /* 0x0000000600047c82 */ /* 0x000fe20008000000 */
[----:B------:R-:W-:Y:S01]  /*3ab0*/  UMOV UR5, UR7 ;  /* 0x0000000700057c82 */ /* 0x000fe20008000000 */
[----:B------:R-:W-:Y:S01]  /*3ac0*/  FMUL.FTZ R35, R35, UR17 ;  /* 0x0000001123237c20 */ /* 0x000fe20008410000 */
[----:B------:R-:W-:Y:S02]  /*3ad0*/  HFMA2 R37, -RZ, RZ, 0, 1.1920928955078125e-07 ;  /* 0x00000002ff257431 */ /* 0x000fe400000001ff */
[----:B------:R-:W-:Y:S01]  /*3ae0*/  FFMA.FTZ R34, R34, R123, 1.1641532182693481445e-10 ;  /* 0x2f00000022227423 */ /* 0x000fe2000001007b */
[----:B------:R-:W-:Y:S01]  /*3af0*/  PRMT R28, R28, 0x7632, R28 ;  /* 0x000076321c1c7816 */ /* 0x000fe2000000001c */
[----:B------:R-:W-:-:S03]  /*3b00*/  FMUL.FTZ R64, R35, UR5 ;  /* 0x0000000523407c20 */ /* 0x000fc60008410000 */
[----:B------:R-:W-:Y:S01]  /*3b10*/  FSETP.LE.FTZ.AND P1, PT, R34, UR4, PT ;  /* 0x0000000422007c0b */ /* 0x000fe2000bf33000 */
[----:B------:R-:W-:-:S03]  /*3b20*/  IMAD.MOV.U32 R34, RZ, RZ, R0 ;  /* 0x000000ffff227224 */ /* 0x000fc600078e0000 */
        /* <DEDUP_REMOVED lines=10> */
.L_x_10782:
        /* <DEDUP_REMOVED lines=12> */
.L_x_10783:
        /* <DEDUP_REMOVED lines=43> */
.L_x_10781:
[----:B------:R-:W-:Y:S01]  /*3f40*/  ISETP.NE.AND P1, PT, R37, 0x1, PT ;  /* 0x000000012500780c */ /* 0x000fe20003f25270 */
[----:B------:R-:W-:Y:S01]  /*3f50*/  IMAD.U32 R28, R28, 0x10000, RZ ;  /* 0x000100001c1c7824 */ /* 0x000fe200078e00ff */
[----:B------:R-:W-:Y:S02]  /*3f60*/  I2FP.F32.U32 R34, R34 ;  /* 0x0000002200227245 */ /* 0x000fe40000201000 */
[----:B------:R-:W-:Y:S01]  /*3f70*/  MOV R35, 0x2 ;  /* 0x0000000200237802 */ /* 0x000fe20000000f00 */
[----:B------:R-:W-:Y:S02]  /*3f80*/  FMUL.FTZ R28, R28, UR17 ;  /* 0x000000111c1c7c20 */ /* 0x000fe40008410000 */
[----:B------:R-:W-:Y:S02]  /*3f90*/  FFMA.FTZ R34, R34, R123, 1.1641532182693481445e-10 ;  /* 0x2f00000022227423 */ /* 0x000fe4000001007b */
[----:B------:R-:W-:-:S03]  /*3fa0*/  FMUL.FTZ R65, R28, UR5 ;  /* 0x000000051c417c20 */ /* 0x000fc60008410000 */
[----:B------:R-:W-:Y:S01]  /*3fb0*/  FSETP.LE.FTZ.AND P0, PT, R34, UR4, PT ;  /* 0x0000000422007c0b */ /* 0x000fe2000bf13000 */
        /* <DEDUP_REMOVED lines=10> */
.L_x_10785:
        /* <DEDUP_REMOVED lines=12> */
.L_x_10786:
        /* <DEDUP_REMOVED lines=43> */
.L_x_10784:
[----:B------:R-:W-:Y:S01]  /*43d0*/  ISETP.NE.AND P2, PT, R35, 0x1, PT ;  /* 0x000000012300780c */ /* 0x000fe20003f45270 */
[----:B------:R-:W-:Y:S01]  /*43e0*/  HFMA2 R36, -RZ, RZ, 0, 1.1920928955078125e-07 ;  /* 0x00000002ff247431 */ /* 0x000fe200000001ff */
[----:B------:R-:W-:Y:S01]  /*43f0*/  I2FP.F32.U32 R28, R34 ;  /* 0x00000022001c7245 */ /* 0x000fe20000201000 */
[C---:B------:R-:W-:Y:S01]  /*4400*/  IMAD.U32 R34, R29.reuse, 0x10000, RZ ;  /* 0x000100001d227824 */ /* 0x040fe200078e00ff */
[----:B------:R-:W-:Y:S01]  /*4410*/  PRMT R41, R29, 0x7632, R41 ;  /* 0x000076321d297816 */ /* 0x000fe20000000029 */
[----:B------:R-:W-:Y:S02]  /*4420*/  IMAD.MOV.U32 R29, RZ, RZ, R0 ;  /* 0x000000ffff1d7224 */ /* 0x000fe400078e0000 */
[----:B------:R-:W-:Y:S01]  /*4430*/  FFMA.FTZ R28, R28, R123, 1.1641532182693481445e-10 ;  /* 0x2f0000001c1c7423 */ /* 0x000fe2000001007b */
[----:B------:R-:W-:-:S04]  /*4440*/  FMUL.FTZ R34, R34, UR17 ;  /* 0x0000001122227c20 */ /* 0x000fc80008410000 */
[----:B------:R-:W-:Y:S01]  /*4450*/  FSETP.LE.FTZ.AND P1, PT, R28, UR4, PT ;  /* 0x000000041c007c0b */ /* 0x000fe2000bf33000 */
[----:B------:R-:W-:Y:S01]  /*4460*/  FMUL.FTZ R66, R34, UR5 ;  /* 0x0000000522427c20 */ /* 0x000fe20008410000 */
        /* <DEDUP_REMOVED lines=9> */
.L_x_10788:
        /* <DEDUP_REMOVED lines=12> */
.L_x_10789:
        /* <DEDUP_REMOVED lines=43> */
.L_x_10787:
        /* <DEDUP_REMOVED lines=8> */
[----:B------:R-:W-:Y:S01]  /*48f0*/  FSETP.LE.FTZ.AND P2, PT, R28, UR4, PT ;  /* 0x000000041c007c0b */ /* 0x000fe2000bf53000 */
        /* <DEDUP_REMOVED lines=9> */
.L_x_10791:
        /* <DEDUP_REMOVED lines=12> */
.L_x_10792:
        /* <DEDUP_REMOVED lines=43> */
.L_x_10790:
[----:B------:R-:W-:Y:S01]  /*4d00*/  ISETP.NE.AND P4, PT, R34, 0x1, PT ;  /* 0x000000012200780c */ /* 0x000fe20003f85270 */
[----:B------:R-:W-:Y:S01]  /*4d10*/  HFMA2 R35, -RZ, RZ, 0, 1.1920928955078125e-07 ;  /* 0x00000002ff237431 */ /* 0x000fe200000001ff */
[----:B------:R-:W-:Y:S01]  /*4d20*/  I2FP.F32.U32 R28, R29 ;  /* 0x0000001d001c7245 */ /* 0x000fe20000201000 */
[C---:B------:R-:W-:Y:S01]  /*4d30*/  IMAD.U32 R29, R30.reuse, 0x10000, RZ ;  /* 0x000100001e1d7824 */ /* 0x040fe200078e00ff */
[----:B------:R-:W-:-:S03]  /*4d40*/  PRMT R30, R30, 0x7632, R30 ;  /* 0x000076321e1e7816 */ /* 0x000fc6000000001e */
[----:B------:R-:W-:Y:S01]  /*4d50*/  FFMA.FTZ R28, R28, R123, 1.1641532182693481445e-10 ;  /* 0x2f0000001c1c7423 */ /* 0x000fe2000001007b */
[----:B------:R-:W-:-:S04]  /*4d60*/  FMUL.FTZ R29, R29, UR17 ;  /* 0x000000111d1d7c20 */ /* 0x000fc80008410000 */
[----:B------:R-:W-:Y:S01]  /*4d70*/  FSETP.LE.FTZ.AND P3, PT, R28, UR4, PT ;  /* 0x000000041c007c0b */ /* 0x000fe2000bf73000 */
[----:B------:R-:W-:Y:S01]  /*4d80*/  FMUL.FTZ R60, R29, UR5 ;  /* 0x000000051d3c7c20 */ /* 0x000fe20008410000 */
[----:B------:R-:W-:Y:S01]  /*4d90*/  IMAD.MOV.U32 R28, RZ, RZ, R0 ;  /* 0x000000ffff1c7224 */ /* 0x000fe200078e0000 */
        /* <DEDUP_REMOVED lines=9> */
.L_x_10794:
        /* <DEDUP_REMOVED lines=12> */
.L_x_10795:
        /* <DEDUP_REMOVED lines=43> */
.L_x_10793:
        /* <DEDUP_REMOVED lines=18> */
.L_x_10797:
        /* <DEDUP_REMOVED lines=12> */
.L_x_10798:
        /* <DEDUP_REMOVED lines=43> */
.L_x_10796:
[----:B------:R-:W-:Y:S01]  /*5630*/  ISETP.NE.AND P6, PT, R34, 0x1, PT ;  /* 0x000000012200780c */ /* 0x000fe20003fc5270 */
[C---:B------:R-:W-:Y:S01]  /*5640*/  IMAD.U32 R29, R31.reuse, 0x10000, RZ ;  /* 0x000100001f1d7824 */ /* 0x040fe200078e00ff */
[----:B------:R-:W-:Y:S01]  /*5650*/  I2FP.F32.U32 R28, R28 ;  /* 0x0000001c001c7245 */ /* 0x000fe20000201000 */
[----:B------:R-:W-:Y:S01]  /*5660*/  HFMA2 R43, -RZ, RZ, 0, 1.1920928955078125e-07 ;  /* 0x00000002ff2b7431 */ /* 0x000fe200000001ff */
[----:B------:R-:W-:Y:S01]  /*5670*/  PRMT R41, R31, 0x7632, R41 ;  /* 0x000076321f297816 */ /* 0x000fe20000000029 */
        /* <DEDUP_REMOVED lines=14> */
.L_x_10800:
        /* <DEDUP_REMOVED lines=14> */
.L_x_10801:
        /* <DEDUP_REMOVED lines=43> */
.L_x_10799:
        /* <DEDUP_REMOVED lines=8> */
[----:B------:R-:W-:Y:S01]  /*5b70*/  FMUL.FTZ R41, R41, UR5 ;  /* 0x0000000529297c20 */ /* 0x000fe20008410000 */
[----:B------:R-:W-:-:S02]  /*5b80*/  FSETP.GTU.FTZ.AND P6, PT, R28, UR4, PT ;  /* 0x000000041c007c0b */ /* 0x000fc4000bfdc000 */
[----:B------:R-:W-:Y:S02]  /*5b90*/  FSEL R67, R67, RZ, P2 ;  /* 0x000000ff43437208 */ /* 0x000fe40001000000 */
[----:B------:R-:W-:Y:S02]  /*5ba0*/  FSEL R63, R41, RZ, !P6 ;  /* 0x000000ff293f7208 */ /* 0x000fe40007000000 */
[----:B------:R-:W-:Y:S02]  /*5bb0*/  PLOP3.LUT P6, PT, P6, PT, PT, 0x8, 0x80 ;  /* 0x000000000080781c */ /* 0x000fe400037ce170 */
[----:B------:R-:W-:Y:S02]  /*5bc0*/  FSEL R60, R60, RZ, P3 ;  /* 0x000000ff3c3c7208 */ /* 0x000fe40001800000 */
[----:B------:R-:W-:Y:S02]  /*5bd0*/  FSEL R61, R61, RZ, P4 ;  /* 0x000000ff3d3d7208 */ /* 0x000fe40002000000 */
[----:B------:R-:W-:-:S07]  /*5be0*/  FSEL R62, R62, RZ, P5 ;  /* 0x000000ff3e3e7208 */ /* 0x000fce0002800000 */
.L_x_10777:
        /* <DEDUP_REMOVED lines=13> */
[C---:B------:R-:W-:Y:S01]  /*5cc0*/  IADD3 R124, PT, PT, R122.reuse, 0x80, RZ ;  /* 0x000000807a7c7810 */ /* 0x040fe20007ffe0ff */
[----:B0-----:R-:W-:Y:S01]  /*5cd0*/  IMAD.WIDE.U32 R34, R122, 0x20, R130 ;  /* 0x000000207a227825 */ /* 0x001fe200078e0082 */
[----:B------:R-:W-:-:S02]  /*5ce0*/  LOP3.LUT R37, R37, R36, RZ, 0xfc, !PT ;  /* 0x0000002425257212 */ /* 0x000fc400078efcff */
[----:B------:R-:W-:Y:S01]  /*5cf0*/  LOP3.LUT R36, R28, R29, RZ, 0xfc, !PT ;  /* 0x0000001d1c247212 */ /* 0x000fe200078efcff */
[----:B------:R-:W-:Y:S01]  /*5d00*/  IMAD.WIDE.U32 R28, R124, 0x10, R32 ;  /* 0x000000107c1c7825 */ /* 0x000fe200078e0020 */
[----:B------:R0:W-:Y:S03]  /*5d10*/  STG.E.128 desc[UR8][R34.64], R64 ;  /* 0x0000004022007986 */ /* 0x0001e6000c101d08 */
[----:B-1----:R-:W-:Y:S01]  /*5d20*/  IMAD.WIDE.U32 R38, R122, 0x8, R128 ;  /* 0x000000087a267825 */ /* 0x002fe200078e0080 */
[----:B------:R0:W-:Y:S04]  /*5d30*/  STG.E.128 desc[UR8][R34.64+0x10], R60 ;  /* 0x0000103c22007986 */ /* 0x0001e8000c101d08 */
[----:B------:R0:W-:Y:S04]  /*5d40*/  STG.E.64 desc[UR8][R38.64], R36 ;  /* 0x0000002426007986 */ /* 0x0001e8000c101b08 */
[----:B------:R-:W5:Y:S01]  /*5d50*/  LDG.E.128 R28, desc[UR8][R28.64] ;  /* 0x000000081c1c7981 */ /* 0x000f62000c1e1d00 */
[----:B------:R-:W-:Y:S05]  /*5d60*/  BRA.U !UP1, `(.L_x_10802) ;  /* 0x0000002509b87547 */ /* 0x000fea000b800000 */
[----:B0-----:R-:W0:Y:S02]  /*5d70*/  LDC.64 R34, c[0x0][0x3a0] ;  /* 0x0000e800ff227b82 */ /* 0x001e240000000a00 */
[----:B0-----:R-:W-:-:S05]  /*5d80*/  IMAD.WIDE.U32 R34, R124, 0x20, R34 ;  /* 0x000000207c227825 */ /* 0x001fca00078e0022 */
[----:B------:R0:W5:Y:S04]  /*5d90*/  LDG.E.128 R56, desc[UR8][R34.64] ;  /* 0x0000000822387981 */ /* 0x000168000c1e1d00 */
[----:B------:R0:W5:Y:S01]  /*5da0*/  LDG.E.128 R52, desc[UR8][R34.64+0x10] ;  /* 0x0000100822347981 */ /* 0x000162000c1e1d00 */
[----:B------:R-:W-:Y:S01]  /*5db0*/  ISETP.NE.AND P0, PT, R43, 0x1, PT ;  /* 0x000000012b00780c */ /* 0x000fe20003f05270 */
[----:B------:R-:W-:Y:S01]  /*5dc0*/  IMAD.MOV.U32 R36, RZ, RZ, 0x2 ;  /* 0x00000002ff247424 */ /* 0x000fe200078e00ff */
[----:B------:R-:W-:Y:S01]  /*5dd0*/  MOV R42, R44 ;  /* 0x0000002c002a7202 */ /* 0x000fe20000000f00 */
[----:B------:R-:W-:-:S10]  /*5de0*/  IMAD.MOV.U32 R37, RZ, RZ, R0 ;  /* 0x000000ffff257224 */ /* 0x000fd400078e0000 */
[----:B0-----:R-:W-:Y:S05]  /*5df0*/  @!P0 BRA `(.L_x_10803) ;  /* 0x0000000400008947 */ /* 0x001fea0003800000 */
        /* <DEDUP_REMOVED lines=10> */
.L_x_10804:
        /* <DEDUP_REMOVED lines=12> */
.L_x_10805:
        /* <DEDUP_REMOVED lines=42> */
.L_x_10803:
[----:B------:R-:W-:Y:S01]  /*6200*/  I2FP.F32.U32 R34, R37 ;  /* 0x0000002500227245 */ /* 0x000fe20000201000 */
[----:B-----5:R-:W-:Y:S01]  /*6210*/  IMAD.U32 R35, R28, 0x10000, RZ ;  /* 0x000100001c237824 */ /* 0x020fe200078e00ff */
[----:B------:R-:W-:Y:S01]  /*6220*/  ISETP.NE.AND P1, PT, R36, 0x1, PT ;  /* 0x000000012400780c */ /* 0x000fe20003f25270 */
[----:B------:R-:W-:Y:S01]  /*6230*/  HFMA2 R37, -RZ, RZ, 0, 1.1920928955078125e-07 ;  /* 0x00000002ff257431 */ /* 0x000fe200000001ff */
[----:B------:R-:W-:Y:S01]  /*6240*/  PRMT R43, R28, 0x7632, R43 ;  /* 0x000076321c2b7816 */ /* 0x000fe2000000002b */
[----:B------:R-:W-:Y:S01]  /*6250*/  FFMA.FTZ R34, R34, R123, 1.1641532182693481445e-10 ;  /* 0x2f00000022227423 */ /* 0x000fe2000001007b */
[----:B------:R-:W-:-:S04]  /*6260*/  FMUL.FTZ R35, R35, UR17 ;  /* 0x0000001123237c20 */ /* 0x000fc80008410000 */
        /* <DEDUP_REMOVED lines=16> */
.L_x_10807:
        /* <DEDUP_REMOVED lines=12> */
.L_x_10808:
        /* <DEDUP_REMOVED lines=43> */
.L_x_10806:
[----:B------:R-:W-:Y:S01]  /*66e0*/  I2FP.F32.U32 R34, R35 ;  /* 0x0000002300227245 */ /* 0x000fe20000201000 */
[----:B------:R-:W-:Y:S01]  /*66f0*/  IMAD.U32 R43, R43, 0x10000, RZ ;  /* 0x000100002b2b7824 */ /* 0x000fe200078e00ff */
[----:B------:R-:W-:Y:S01]  /*6700*/  ISETP.NE.AND P1, PT, R37, 0x1, PT ;  /* 0x000000012500780c */ /* 0x000fe20003f25270 */
[----:B------:R-:W-:Y:S01]  /*6710*/  IMAD.MOV.U32 R35, RZ, RZ, R0 ;  /* 0x000000ffff237224 */ /* 0x000fe200078e0000 */
        /* <DEDUP_REMOVED lines=17> */
.L_x_10810:
        /* <DEDUP_REMOVED lines=12> */
.L_x_10811:
        /* <DEDUP_REMOVED lines=43> */
.L_x_10809:
        /* <DEDUP_REMOVED lines=22> */
.L_x_10813:
        /* <DEDUP_REMOVED lines=12> */
.L_x_10814:
        /* <DEDUP_REMOVED lines=43> */
.L_x_10812:
        /* <DEDUP_REMOVED lines=21> */
.L_x_10816:
        /* <DEDUP_REMOVED lines=12> */
.L_x_10817:
        /* <DEDUP_REMOVED lines=43> */
.L_x_10815:
        /* <DEDUP_REMOVED lines=22> */
.L_x_10819:
        /* <DEDUP_REMOVED lines=12> */
.L_x_10820:
        /* <DEDUP_REMOVED lines=43> */
.L_x_10818:
[----:B------:R-:W-:Y:S01]  /*7a00*/  I2FP.F32.U32 R34, R29 ;  /* 0x0000001d00227245 */ /* 0x000fe20000201000 */
[----:B------:R-:W-:Y:S01]  /*7a10*/  IMAD.U32 R30, R30, 0x10000, RZ ;  /* 0x000100001e1e7824 */ /* 0x000fe200078e00ff */
[----:B------:R-:W-:Y:S01]  /*7a20*/  ISETP.NE.AND P5, PT, R36, 0x1, PT ;  /* 0x000000012400780c */ /* 0x000fe20003fa5270 */
[----:B------:R-:W-:Y:S02]  /*7a30*/  IMAD.MOV.U32 R29, RZ, RZ, R0 ;  /* 0x000000ffff1d7224 */ /* 0x000fe400078e0000 */
[----:B------:R-:W-:Y:S01]  /*7a40*/  FFMA.FTZ R34, R34, R123, 1.1641532182693481445e-10 ;  /* 0x2f00000022227423 */ /* 0x000fe2000001007b */
[----:B------:R-:W-:-:S04]  /*7a50*/  FMUL.FTZ R30, R30, UR17 ;  /* 0x000000111e1e7c20 */ /* 0x000fc80008410000 */
[----:B------:R-:W-:Y:S01]  /*7a60*/  FMUL.FTZ R30, R30, UR5 ;  /* 0x000000051e1e7c20 */ /* 0x000fe20008410000 */
[----:B------:R-:W-:Y:S02]  /*7a70*/  FSETP.GTU.FTZ.AND P4, PT, R34, UR4, PT ;  /* 0x0000000422007c0b */ /* 0x000fe4000bf9c000 */
        /* <DEDUP_REMOVED lines=13> */
.L_x_10822:
        /* <DEDUP_REMOVED lines=12> */
.L_x_10823:
        /* <DEDUP_REMOVED lines=43> */
.L_x_10821:
        /* <DEDUP_REMOVED lines=8> */
[----:B------:R-:W-:Y:S02]  /*7f40*/  FSEL R35, R29, RZ, !P5 ;  /* 0x000000ff1d237208 */ /* 0x000fe40006800000 */
[----:B------:R-:W-:Y:S01]  /*7f50*/  PRMT R29, R31, 0x7632, R29 ;  /* 0x000076321f1d7816 */ /* 0x000fe2000000001d */
[----:B------:R-:W-:Y:S01]  /*7f60*/  IMAD.MOV.U32 R31, RZ, RZ, R0 ;  /* 0x000000ffff1f7224 */ /* 0x000fe200078e0000 */
[----:B------:R-:W-:Y:S01]  /*7f70*/  PLOP3.LUT P5, PT, P5, PT, PT, 0x8, 0x80 ;  /* 0x000000000080781c */ /* 0x000fe20002fae170 */
[----:B------:R-:W-:Y:S01]  /*7f80*/  FADD.FTZ R54, R54, R35 ;  /* 0x0000002336367221 */ /* 0x000fe20000010000 */
        /* <DEDUP_REMOVED lines=9> */
.L_x_10825:
        /* <DEDUP_REMOVED lines=14> */
.L_x_10826:
        /* <DEDUP_REMOVED lines=43> */
.L_x_10824:
[----:B------:R-:W-:Y:S01]  /*83b0*/  I2FP.F32.U32 R30, R31 ;  /* 0x0000001f001e7245 */ /* 0x000fe20000201000 */
[----:B------:R-:W-:-:S04]  /*83c0*/  IMAD.U32 R29, R29, 0x10000, RZ ;  /* 0x000100001d1d7824 */ /* 0x000fc800078e00ff */
[----:B------:R-:W-:Y:S01]  /*83d0*/  FFMA.FTZ R30, R30, R123, 1.1641532182693481445e-10 ;  /* 0x2f0000001e1e7423 */ /* 0x000fe2000001007b */
[----:B------:R-:W-:-:S04]  /*83e0*/  FMUL.FTZ R29, R29, UR17 ;  /* 0x000000111d1d7c20 */ /* 0x000fc80008410000 */
[----:B------:R-:W-:Y:S01]  /*83f0*/  FMUL.FTZ R29, R29, UR5 ;  /* 0x000000051d1d7c20 */ /* 0x000fe20008410000 */
[----:B------:R-:W-:-:S04]  /*8400*/  FSETP.GTU.FTZ.AND P6, PT, R30, UR4, PT ;  /* 0x000000041e007c0b */ /* 0x000fc8000bfdc000 */
[----:B------:R-:W-:Y:S02]  /*8410*/  FSEL R30, R29, RZ, !P6 ;  /* 0x000000ff1d1e7208 */ /* 0x000fe40007000000 */
[----:B------:R-:W-:-:S03]  /*8420*/  PLOP3.LUT P6, PT, P6, PT, PT, 0x8, 0x80 ;  /* 0x000000000080781c */ /* 0x000fc600037ce170 */
[----:B------:R-:W-:Y:S01]  /*8430*/  FADD.FTZ R55, R55, R30 ;  /* 0x0000001e37377221 */ /* 0x000fe20000010000 */
[----:B------:R-:W-:Y:S09]  /*8440*/  BRA `(.L_x_10827) ;  /* 0x00000024006c7947 */ /* 0x000ff20003800000 */
.L_x_10802:
[----:B------:R-:W-:Y:S01]  /*8450*/  ISETP.NE.AND P0, PT, R43, 0x1, PT ;  /* 0x000000012b00780c */ /* 0x000fe20003f05270 */
[----:B0-----:R-:W-:Y:S02]  /*8460*/  HFMA2 R36, -RZ, RZ, 0, 1.1920928955078125e-07 ;  /* 0x00000002ff247431 */ /* 0x001fe400000001ff */
        /* <DEDUP_REMOVED lines=13> */
.L_x_10829:
        /* <DEDUP_REMOVED lines=12> */
.L_x_10830:
        /* <DEDUP_REMOVED lines=42> */
.L_x_10828:
[----:B------:R-:W-:Y:S01]  /*88a0*/  ISETP.NE.AND P0, PT, R36, 0x1, PT ;  /* 0x000000012400780c */ /* 0x000fe20003f05270 */
[C---:B-----5:R-:W-:Y:S01]  /*88b0*/  IMAD.U32 R35, R28.reuse, 0x10000, RZ ;  /* 0x000100001c237824 */ /* 0x060fe200078e00ff */
[----:B------:R-:W-:Y:S01]  /*88c0*/  I2FP.F32.U32 R34, R34 ;  /* 0x0000002200227245 */ /* 0x000fe20000201000 */
[----:B------:R-:W-:Y:S01]  /*88d0*/  IMAD.MOV.U32 R37, RZ, RZ, 0x2 ;  /* 0x00000002ff257424 */ /* 0x000fe200078e00ff */
[----:B------:R-:W-:Y:S01]  /*88e0*/  PRMT R43, R28, 0x7632, R43 ;  /* 0x000076321c2b7816 */ /* 0x000fe2000000002b */
[----:B------:R-:W-:Y:S01]  /*88f0*/  FMUL.FTZ R56, R35, UR17 ;  /* 0x0000001123387c20 */ /* 0x000fe20008410000 */
[----:B------:R-:W-:Y:S01]  /*8900*/  MOV R35, R0 ;  /* 0x0000000000237202 */ /* 0x000fe20000000f00 */
[----:B------:R-:W-:Y:S02]  /*8910*/  FFMA.FTZ R34, R34, R123, 1.1641532182693481445e-10 ;  /* 0x2f00000022227423 */ /* 0x000fe4000001007b */
[----:B------:R-:W-:-:S03]  /*8920*/  FMUL.FTZ R56, R56, UR5 ;  /* 0x0000000538387c20 */ /* 0x000fc60008410000 */
[----:B------:R-:W-:-:S04]  /*8930*/  FSETP.LE.FTZ.AND P1, PT, R34, UR4, PT ;  /* 0x0000000422007c0b */ /* 0x000fc8000bf33000 */
        /* <DEDUP_REMOVED lines=10> */
.L_x_10832:
        /* <DEDUP_REMOVED lines=12> */
.L_x_10833:
        /* <DEDUP_REMOVED lines=43> */
.L_x_10831:
[----:B------:R-:W-:Y:S01]  /*8d50*/  ISETP.NE.AND P1, PT, R37, 0x1, PT ;  /* 0x000000012500780c */ /* 0x000fe20003f25270 */
[----:B------:R-:W-:Y:S01]  /*8d60*/  IMAD.U32 R43, R43, 0x10000, RZ ;  /* 0x000100002b2b7824 */ /* 0x000fe200078e00ff */
[----:B------:R-:W-:Y:S01]  /*8d70*/  I2FP.F32.U32 R34, R35 ;  /* 0x0000002300227245 */ /* 0x000fe20000201000 */
[----:B------:R-:W-:Y:S01]  /*8d80*/  IMAD.MOV.U32 R36, RZ, RZ, 0x2 ;  /* 0x00000002ff247424 */ /* 0x000fe200078e00ff */
[----:B------:R-:W-:Y:S01]  /*8d90*/  MOV R35, R0 ;  /* 0x0000000000237202 */ /* 0x000fe20000000f00 */
        /* <DEDUP_REMOVED lines=13> */
.L_x_10835:
        /* <DEDUP_REMOVED lines=12> */
.L_x_10836:
        /* <DEDUP_REMOVED lines=43> */
.L_x_10834:
[----:B------:R-:W-:Y:S01]  /*91e0*/  ISETP.NE.AND P2, PT, R36, 0x1, PT ;  /* 0x000000012400780c */ /* 0x000fe20003f45270 */
[----:B------:R-:W-:Y:S01]  /*91f0*/  IMAD.MOV.U32 R37, RZ, RZ, 0x2 ;  /* 0x00000002ff257424 */ /* 0x000fe200078e00ff */
[----:B------:R-:W-:Y:S01]  /*9200*/  I2FP.F32.U32 R34, R35 ;  /* 0x0000002300227245 */ /* 0x000fe20000201000 */
[C---:B------:R-:W-:Y:S01]  /*9210*/  IMAD.U32 R35, R29.reuse, 0x10000, RZ ;  /* 0x000100001d237824 */ /* 0x040fe200078e00ff */
[----:B------:R-:W-:-:S03]  /*9220*/  PRMT R29, R29, 0x7632, R29 ;  /* 0x000076321d1d7816 */ /* 0x000fc6000000001d */
[----:B------:R-:W-:Y:S01]  /*9230*/  FFMA.FTZ R34, R34, R123, 1.1641532182693481445e-10 ;  /* 0x2f00000022227423 */ /* 0x000fe2000001007b */
[----:B------:R-:W-:Y:S01]  /*9240*/  FMUL.FTZ R58, R35, UR17 ;  /* 0x00000011233a7c20 */ /* 0x000fe20008410000 */
[----:B------:R-:W-:-:S03]  /*9250*/  MOV R35, R0 ;  /* 0x0000000000237202 */ /* 0x000fc60000000f00 */
[----:B------:R-:W-:Y:S01]  /*9260*/  FSETP.LE.FTZ.AND P1, PT, R34, UR4, PT ;  /* 0x0000000422007c0b */ /* 0x000fe2000bf33000 */
[----:B------:R-:W-:Y:S01]  /*9270*/  FMUL.FTZ R58, R58, UR5 ;  /* 0x000000053a3a7c20 */ /* 0x000fe20008410000 */
        /* <DEDUP_REMOVED lines=9> */
.L_x_10838:
        /* <DEDUP_REMOVED lines=12> */
.L_x_10839:
        /* <DEDUP_REMOVED lines=43> */
.L_x_10837:
        /* <DEDUP_REMOVED lines=18> */
.L_x_10841:
        /* <DEDUP_REMOVED lines=12> */
.L_x_10842:
        /* <DEDUP_REMOVED lines=43> */
.L_x_10840:
[----:B------:R-:W-:Y:S01]  /*9b10*/  ISETP.NE.AND P4, PT, R36, 0x1, PT ;  /* 0x000000012400780c */ /* 0x000fe20003f85270 */
[C---:B------:R-:W-:Y:S01]  /*9b20*/  IMAD.U32 R29, R30.reuse, 0x10000, RZ ;  /* 0x000100001e1d7824 */ /* 0x040fe200078e00ff */
[----:B------:R-:W-:Y:S01]  /*9b30*/  I2FP.F32.U32 R34, R35 ;  /* 0x0000002300227245 */ /* 0x000fe20000201000 */
[----:B------:R-:W-:Y:S01]  /*9b40*/  IMAD.MOV.U32 R35, RZ, RZ, 0x2 ;  /* 0x00000002ff237424 */ /* 0x000fe200078e00ff */
[----:B------:R-:W-:Y:S01]  /*9b50*/  PRMT R30, R30, 0x7632, R30 ;  /* 0x000076321e1e7816 */ /* 0x000fe2000000001e */
[----:B------:R-:W-:Y:S01]  /*9b60*/  FMUL.FTZ R52, R29, UR17 ;  /* 0x000000111d347c20 */ /* 0x000fe20008410000 */
[----:B------:R-:W-:Y:S01]  /*9b70*/  MOV R29, R0 ;  /* 0x00000000001d7202 */ /* 0x000fe20000000f00 */
        /* <DEDUP_REMOVED lines=12> */
.L_x_10844:
        /* <DEDUP_REMOVED lines=12> */
.L_x_10845:
        /* <DEDUP_REMOVED lines=43> */
.L_x_10843:
        /* <DEDUP_REMOVED lines=18> */
.L_x_10847:
        /* <DEDUP_REMOVED lines=12> */
.L_x_10848:
        /* <DEDUP_REMOVED lines=43> */
.L_x_10846:
        /* <DEDUP_REMOVED lines=19> */
.L_x_10850:
        /* <DEDUP_REMOVED lines=14> */
.L_x_10851:
        /* <DEDUP_REMOVED lines=43> */
.L_x_10849:
        /* <DEDUP_REMOVED lines=16> */
.L_x_10827:
[----:B------:R-:W-:Y:S01]  /*aa00*/  SEL R31, RZ, 0x1000000, !P6 ;  /* 0x01000000ff1f7807 */ /* 0x000fe20007000000 */
[----:B------:R-:W-:Y:S01]  /*aa10*/  VIADD R125, R122, 0x100 ;  /* 0x000001007a7d7836 */ /* 0x000fe20000000000 */
[----:B------:R-:W-:Y:S01]  /*aa20*/  ISETP.NE.AND P6, PT, R28, RZ, PT ;  /* 0x000000ff1c00720c */ /* 0x000fe20003fc5270 */
[C---:B------:R-:W-:Y:S01]  /*aa30*/  IMAD.WIDE.U32 R38, R124.reuse, 0x20, R130 ;  /* 0x000000207c267825 */ /* 0x040fe200078e0082 */
[----:B------:R-:W-:Y:S02]  /*aa40*/  SEL R34, RZ, 0x10000, !P5 ;  /* 0x00010000ff227807 */ /* 0x000fe40006800000 */
[----:B------:R-:W-:Y:S01]  /*aa50*/  SEL R35, RZ, 0x100, !P4 ;  /* 0x00000100ff237807 */ /* 0x000fe20006000000 */
[----:B------:R-:W-:Y:S01]  /*aa60*/  IMAD.WIDE.U32 R36, R124, 0x8, R128 ;  /* 0x000000087c247825 */ /* 0x000fe200078e0080 */
[----:B------:R-:W-:Y:S01]  /*aa70*/  SEL R30, RZ, 0x1000000, !P2 ;  /* 0x01000000ff1e7807 */ /* 0x000fe20005000000 */
[----:B------:R0:W-:Y:S01]  /*aa80*/  STG.E.128 desc[UR8][R38.64], R56 ;  /* 0x0000003826007986 */ /* 0x0001e2000c101d08 */
[----:B------:R-:W-:-:S02]  /*aa90*/  SEL R29, RZ, 0x10000, !P1 ;  /* 0x00010000ff1d7807 */ /* 0x000fc40004800000 */
[----:B------:R-:W-:Y:S01]  /*aaa0*/  SEL R28, RZ, 0x100, !P0 ;  /* 0x00000100ff1c7807 */ /* 0x000fe20004000000 */
[----:B------:R0:W-:Y:S01]  /*aab0*/  STG.E.128 desc[UR8][R38.64+0x10], R52 ;  /* 0x0000103426007986 */ /* 0x0001e2000c101d08 */
        /* <DEDUP_REMOVED lines=15> */
[----:B------:R-:W-:Y:S01]  /*abb0*/  IMAD.MOV.U32 R37, RZ, RZ, R0 ;  /* 0x000000ffff257224 */ /* 0x000fe200078e0000 */
[----:B------:R-:W-:Y:S01]  /*abc0*/  MOV R36, 0x2 ;  /* 0x0000000200247802 */ /* 0x000fe20000000f00 */
[----:B------:R-:W-:-:S10]  /*abd0*/  IMAD.MOV.U32 R134, RZ, RZ, R42 ;  /* 0x000000ffff867224 */ /* 0x000fd400078e002a */
        /* <DEDUP_REMOVED lines=11> */
.L_x_10854:
        /* <DEDUP_REMOVED lines=12> */
.L_x_10855:
        /* <DEDUP_REMOVED lines=42> */
.L_x_10853:
        /* <DEDUP_REMOVED lines=23> */
.L_x_10857:
        /* <DEDUP_REMOVED lines=12> */
.L_x_10858:
        /* <DEDUP_REMOVED lines=43> */
.L_x_10856:
        /* <DEDUP_REMOVED lines=21> */
.L_x_10860:
        /* <DEDUP_REMOVED lines=12> */
.L_x_10861:
        /* <DEDUP_REMOVED lines=43> */
.L_x_10859:
        /* <DEDUP_REMOVED lines=22> */
.L_x_10863:
        /* <DEDUP_REMOVED lines=12> */
.L_x_10864:
        /* <DEDUP_REMOVED lines=43> */
.L_x_10862:
[----:B------:R-:W-:Y:S01]  /*be60*/  I2FP.F32.U32 R28, R29 ;  /* 0x0000001d001c7245 */ /* 0x000fe20000201000 */
[----:B------:R-:W-:Y:S01]  /*be70*/  IMAD.U32 R40, R40, 0x10000, RZ ;  /* 0x0001000028287824 */ /* 0x000fe200078e00ff */
        /* <DEDUP_REMOVED lines=19> */
.L_x_10866:
        /* <DEDUP_REMOVED lines=12> */
.L_x_10867:
        /* <DEDUP_REMOVED lines=43> */
.L_x_10865:
        /* <DEDUP_REMOVED lines=22> */
.L_x_10869:
        /* <DEDUP_REMOVED lines=12> */
.L_x_10870:
        /* <DEDUP_REMOVED lines=43> */
.L_x_10868:
[----:B------:R-:W-:Y:S01]  /*c7f0*/  I2FP.F32.U32 R28, R29 ;  /* 0x0000001d001c7245 */ /* 0x000fe20000201000 */
[----:B------:R-:W-:Y:S01]  /*c800*/  IMAD.U32 R30, R30, 0x10000, RZ ;  /* 0x000100001e1e7824 */ /* 0x000fe200078e00ff */
[----:B------:R-:W-:Y:S02]  /*c810*/  ISETP.NE.AND P5, PT, R34, 0x1, PT ;  /* 0x000000012200780c */ /* 0x000fe40003fa5270 */
        /* <DEDUP_REMOVED lines=18> */
.L_x_10872:
        /* <DEDUP_REMOVED lines=12> */
.L_x_10873:
        /* <DEDUP_REMOVED lines=43> */
.L_x_10871:
        /* <DEDUP_REMOVED lines=22> */
.L_x_10875:
        /* <DEDUP_REMOVED lines=14> */
.L_x_10876:
        /* <DEDUP_REMOVED lines=43> */
.L_x_10874:
        /* <DEDUP_REMOVED lines=10> */
.L_x_10852:
        /* <DEDUP_REMOVED lines=15> */
.L_x_10879:
        /* <DEDUP_REMOVED lines=12> */
.L_x_10880:
        /* <DEDUP_REMOVED lines=42> */
.L_x_10878:
[----:B------:R-:W-:Y:S01]  /*d690*/  ISETP.NE.AND P0, PT, R36, 0x1, PT ;  /* 0x000000012400780c */ /* 0x000fe20003f05270 */
[----:B------:R-:W-:Y:S01]  /*d6a0*/  IMAD.MOV.U32 R37, RZ, RZ, 0x2 ;  /* 0x00000002ff257424 */ /* 0x000fe200078e00ff */
[----:B------:R-:W-:Y:S02]  /*d6b0*/  I2FP.F32.U32 R34, R34 ;  /* 0x0000002200227245 */ /* 0x000fe40000201000 */
[C---:B-----5:R-:W-:Y:S02]  /*d6c0*/  SHF.L.U32 R35, R28.reuse, 0x10, RZ ;  /* 0x000000101c237819 */ /* 0x060fe400000006ff */
[----:B------:R-:W-:Y:S01]  /*d6d0*/  PRMT R28, R28, 0x7632, R28 ;  /* 0x000076321c1c7816 */ /* 0x000fe2000000001c */
[----:B------:R-:W-:Y:S02]  /*d6e0*/  FFMA.FTZ R34, R34, R123, 1.1641532182693481445e-10 ;  /* 0x2f00000022227423 */ /* 0x000fe4000001007b */
[----:B------:R-:W-:Y:S01]  /*d6f0*/  FMUL.FTZ R48, R35, UR17 ;  /* 0x0000001123307c20 */ /* 0x000fe20008410000 */
[----:B------:R-:W-:-:S02]  /*d700*/  IMAD.MOV.U32 R35, RZ, RZ, R0 ;  /* 0x000000ffff237224 */ /* 0x000fc400078e0000 */
[----:B------:R-:W-:Y:S01]  /*d710*/  FSETP.LE.FTZ.AND P1, PT, R34, UR4, PT ;  /* 0x0000000422007c0b */ /* 0x000fe2000bf33000 */
[----:B------:R-:W-:-:S03]  /*d720*/  FMUL.FTZ R48, R48, UR5 ;  /* 0x0000000530307c20 */ /* 0x000fc60008410000 */
        /* <DEDUP_REMOVED lines=10> */
.L_x_10882:
        /* <DEDUP_REMOVED lines=12> */
.L_x_10883:
        /* <DEDUP_REMOVED lines=43> */
.L_x_10881:
[----:B------:R-:W-:Y:S01]  /*db40*/  ISETP.NE.AND P1, PT, R37, 0x1, PT ;  /* 0x000000012500780c */ /* 0x000fe20003f25270 */
[----:B------:R-:W-:Y:S01]  /*db50*/  IMAD.MOV.U32 R36, RZ, RZ, 0x2 ;  /* 0x00000002ff247424 */ /* 0x000fe200078e00ff */
[----:B------:R-:W-:Y:S01]  /*db60*/  I2FP.F32.U32 R34, R35 ;  /* 0x0000002300227245 */ /* 0x000fe20000201000 */
[----:B------:R-:W-:Y:S01]  /*db70*/  IMAD.MOV.U32 R35, RZ, RZ, R0 ;  /* 0x000000ffff237224 */ /* 0x000fe200078e0000 */
[----:B------:R-:W-:-:S03]  /*db80*/  SHF.L.U32 R28, R28, 0x10, RZ ;  /* 0x000000101c1c7819 */ /* 0x000fc600000006ff */
[----:B------:R-:W-:Y:S02]  /*db90*/  FFMA.FTZ R34, R34, R123, 1.1641532182693481445e-10 ;  /* 0x2f00000022227423 */ /* 0x000fe4000001007b */
[----:B------:R-:W-:-:S03]  /*dba0*/  FMUL.FTZ R28, R28, UR17 ;  /* 0x000000111c1c7c20 */ /* 0x000fc60008410000 */
[----:B------:R-:W-:Y:S01]  /*dbb0*/  FSETP.LE.FTZ.AND P0, PT, R34, UR4, PT ;  /* 0x0000000422007c0b */ /* 0x000fe2000bf13000 */
[----:B------:R-:W-:Y:S01]  /*dbc0*/  FMUL.FTZ R49, R28, UR5 ;  /* 0x000000051c317c20 */ /* 0x000fe20008410000 */
        /* <DEDUP_REMOVED lines=9> */
.L_x_10885:
        /* <DEDUP_REMOVED lines=12> */
.L_x_10886:
        /* <DEDUP_REMOVED lines=43> */
.L_x_10884:
[----:B------:R-:W-:Y:S02]  /*dfd0*/  ISETP.NE.AND P2, PT, R36, 0x1, PT ;  /* 0x000000012400780c */ /* 0x000fe40003f45270 */
[----:B------:R-:W-:Y:S01]  /*dfe0*/  I2FP.F32.U32 R28, R35 ;  /* 0x00000023001c7245 */ /* 0x000fe20000201000 */
[----:B------:R-:W-:Y:S01]  /*dff0*/  IMAD.MOV.U32 R35, RZ, RZ, 0x2 ;  /* 0x00000002ff237424 */ /* 0x000fe200078e00ff */
[C---:B------:R-:W-:Y:S02]  /*e000*/  SHF.L.U32 R34, R29.reuse, 0x10, RZ ;  /* 0x000000101d227819 */ /* 0x040fe400000006ff */
[----:B------:R-:W-:Y:S01]  /*e010*/  PRMT R40, R29, 0x7632, R40 ;  /* 0x000076321d287816 */ /* 0x000fe20000000028 */
[----:B------:R-:W-:Y:S01]  /*e020*/  FFMA.FTZ R28, R28, R123, 1.1641532182693481445e-10 ;  /* 0x2f0000001c1c7423 */ /* 0x000fe2000001007b */
[----:B------:R-:W-:Y:S02]  /*e030*/  IMAD.MOV.U32 R29, RZ, RZ, R0 ;  /* 0x000000ffff1d7224 */ /* 0x000fe400078e0000 */
[----:B------:R-:W-:-:S02]  /*e040*/  FMUL.FTZ R34, R34, UR17 ;  /* 0x0000001122227c20 */ /* 0x000fc40008410000 */
[----:B------:R-:W-:Y:S02]  /*e050*/  FSETP.LE.FTZ.AND P1, PT, R28, UR4, PT ;  /* 0x000000041c007c0b */ /* 0x000fe4000bf33000 */
[----:B------:R-:W-:Y:S01]  /*e060*/  FMUL.FTZ R50, R34, UR5 ;  /* 0x0000000522327c20 */ /* 0x000fe20008410000 */
        /* <DEDUP_REMOVED lines=9> */
.L_x_10888:
        /* <DEDUP_REMOVED lines=12> */
.L_x_10889:
        /* <DEDUP_REMOVED lines=43> */
.L_x_10887:
        /* <DEDUP_REMOVED lines=18> */
.L_x_10891:
        /* <DEDUP_REMOVED lines=12> */
.L_x_10892:
        /* <DEDUP_REMOVED lines=43> */
.L_x_10890:
[----:B------:R-:W-:Y:S01]  /*e900*/  ISETP.NE.AND P4, PT, R34, 0x1, PT ;  /* 0x000000012200780c */ /* 0x000fe20003f85270 */
[----:B------:R-:W-:Y:S01]  /*e910*/  IMAD.MOV.U32 R35, RZ, RZ, 0x2 ;  /* 0x00000002ff237424 */ /* 0x000fe200078e00ff */
[----:B------:R-:W-:Y:S02]  /*e920*/  I2FP.F32.U32 R28, R29 ;  /* 0x0000001d001c7245 */ /* 0x000fe40000201000 */
[C---:B------:R-:W-:Y:S02]  /*e930*/  SHF.L.U32 R29, R30.reuse, 0x10, RZ ;  /* 0x000000101e1d7819 */ /* 0x040fe400000006ff */
[----:B------:R-:W-:Y:S01]  /*e940*/  PRMT R30, R30, 0x7632, R30 ;  /* 0x000076321e1e7816 */ /* 0x000fe2000000001e */
[----:B------:R-:W-:Y:S02]  /*e950*/  FFMA.FTZ R28, R28, R123, 1.1641532182693481445e-10 ;  /* 0x2f0000001c1c7423 */ /* 0x000fe4000001007b */
[----:B------:R-:W-:Y:S01]  /*e960*/  FMUL.FTZ R44, R29, UR17 ;  /* 0x000000111d2c7c20 */ /* 0x000fe20008410000 */
[----:B------:R-:W-:-:S02]  /*e970*/  IMAD.MOV.U32 R29, RZ, RZ, R0 ;  /* 0x000000ffff1d7224 */ /* 0x000fc400078e0000 */
        /* <DEDUP_REMOVED lines=11> */
.L_x_10894:
        /* <DEDUP_REMOVED lines=12> */
.L_x_10895:
        /* <DEDUP_REMOVED lines=43> */
.L_x_10893:
        /* <DEDUP_REMOVED lines=18> */
.L_x_10897:
        /* <DEDUP_REMOVED lines=12> */
.L_x_10898:
        /* <DEDUP_REMOVED lines=43> */
.L_x_10896:
        /* <DEDUP_REMOVED lines=19> */
.L_x_10900:
        /* <DEDUP_REMOVED lines=14> */
.L_x_10901:
        /* <DEDUP_REMOVED lines=43> */
.L_x_10899:
[----:B------:R-:W-:Y:S02]  /*f6f0*/  I2FP.F32.U32 R28, R29 ;  /* 0x0000001d001c7245 */ /* 0x000fe40000201000 */
[----:B------:R-:W-:Y:S02]  /*f700*/  SHF.L.U32 R38, R38, 0x10, RZ ;  /* 0x0000001026267819 */ /* 0x000fe400000006ff */
[----:B------:R-:W-:Y:S01]  /*f710*/  ISETP.NE.AND P6, PT, R42, RZ, PT ;  /* 0x000000ff2a00720c */ /* 0x000fe20003fc5270 */
[----:B------:R-:W-:Y:S01]  /*f720*/  FFMA.FTZ R28, R28, R123, 1.1641532182693481445e-10 ;  /* 0x2f0000001c1c7423 */ /* 0x000fe2000001007b */
[----:B------:R-:W-:Y:S01]  /*f730*/  FSEL R49, R49, RZ, P0 ;  /* 0x000000ff31317208 */ /* 0x000fe20000000000 */
[----:B------:R-:W-:Y:S01]  /*f740*/  FMUL.FTZ R38, R38, UR17 ;  /* 0x0000001126267c20 */ /* 0x000fe20008410000 */
[----:B------:R-:W-:Y:S02]  /*f750*/  FSEL R48, R48, RZ, P6 ;  /* 0x000000ff30307208 */ /* 0x000fe40003000000 */
[----:B------:R-:W-:Y:S01]  /*f760*/  FSETP.GTU.FTZ.AND P6, PT, R28, UR4, PT ;  /* 0x000000041c007c0b */ /* 0x000fe2000bfdc000 */
[----:B------:R-:W-:Y:S01]  /*f770*/  FMUL.FTZ R38, R38, UR5 ;  /* 0x0000000526267c20 */ /* 0x000fe20008410000 */
[----:B------:R-:W-:-:S02]  /*f780*/  FSEL R50, R50, RZ, P1 ;  /* 0x000000ff32327208 */ /* 0x000fc40000800000 */
[----:B------:R-:W-:Y:S02]  /*f790*/  FSEL R51, R51, RZ, P2 ;  /* 0x000000ff33337208 */ /* 0x000fe40001000000 */
[----:B------:R-:W-:Y:S02]  /*f7a0*/  FSEL R47, R38, RZ, !P6 ;  /* 0x000000ff262f7208 */ /* 0x000fe40007000000 */
[----:B------:R-:W-:Y:S02]  /*f7b0*/  PLOP3.LUT P6, PT, P6, PT, PT, 0x8, 0x80 ;  /* 0x000000000080781c */ /* 0x000fe400037ce170 */
[----:B------:R-:W-:Y:S02]  /*f7c0*/  FSEL R44, R44, RZ, P3 ;  /* 0x000000ff2c2c7208 */ /* 0x000fe40001800000 */
[----:B------:R-:W-:Y:S02]  /*f7d0*/  FSEL R45, R45, RZ, P4 ;  /* 0x000000ff2d2d7208 */ /* 0x000fe40002000000 */
[----:B------:R-:W-:-:S07]  /*f7e0*/  FSEL R46, R46, RZ, P5 ;  /* 0x000000ff2e2e7208 */ /* 0x000fce0002800000 */
.L_x_10877:
[----:B------:R-:W-:Y:S01]  /*f7f0*/  SEL R31, RZ, 0x1000000, !P6 ;  /* 0x01000000ff1f7807 */ /* 0x000fe20007000000 */
[----:B------:R-:W-:Y:S01]  /*f800*/  VIADD R133, R122, 0x180 ;  /* 0x000001807a857836 */ /* 0x000fe20000000000 */
[----:B------:R-:W-:Y:S01]  /*f810*/  SEL R34, RZ, 0x10000, !P5 ;  /* 0x00010000ff227807 */ /* 0x000fe20006800000 */
[C---:B------:R-:W-:Y:S01]  /*f820*/  IMAD.WIDE.U32 R38, R125.reuse, 0x20, R130 ;  /* 0x000000207d267825 */ /* 0x040fe200078e0082 */
[----:B------:R-:W-:Y:S02]  /*f830*/  SEL R35, RZ, 0x100, !P4 ;  /* 0x00000100ff237807 */ /* 0x000fe40006000000 */
[----:B------:R-:W-:Y:S01]  /*f840*/  SEL R30, RZ, 0x1000000, !P2 ;  /* 0x01000000ff1e7807 */ /* 0x000fe20005000000 */
[----:B------:R-:W-:Y:S01]  /*f850*/  IMAD.WIDE.U32 R36, R125, 0x8, R128 ;  /* 0x000000087d247825 */ /* 0x000fe200078e0080 */
[----:B------:R-:W-:Y:S01]  /*f860*/  SEL R29, RZ, 0x10000, !P1 ;  /* 0x00010000ff1d7807 */ /* 0x000fe20004800000 */
[----:B------:R0:W-:Y:S01]  /*f870*/  STG.E.128 desc[UR8][R38.64], R48 ;  /* 0x0000003026007986 */ /* 0x0001e2000c101d08 */
[----:B------:R-:W-:-:S02]  /*f880*/  SEL R28, RZ, 0x100, !P0 ;  /* 0x00000100ff1c7807 */ /* 0x000fc40004000000 */
[----:B------:R-:W-:Y:S01]  /*f890*/  ISETP.NE.AND P6, PT, R42, RZ, PT ;  /* 0x000000ff2a00720c */ /* 0x000fe20003fc5270 */
        /* <DEDUP_REMOVED lines=30> */
.L_x_10904:
        /* <DEDUP_REMOVED lines=12> */
.L_x_10905:
        /* <DEDUP_REMOVED lines=38> */
[----:B------:R-:W-:Y:S02]  /*fda0*/  MOV R0, R90 ;  /* 0x0000005a00007202 */ /* 0x000fe40000000f00 */
[----:B------:R-:W-:Y:S01]  /*fdb0*/  LOP3.LUT R95, R126, UR37, R91, 0x96, !PT ;  /* 0x000000257e5f7c12 */ /* 0x000fe2000f8e965b */
[----:B------:R-:W-:Y:S01]  /*fdc0*/  IMAD.MOV.U32 R132, RZ, RZ, R34 ;  /* 0x000000ffff847224 */ /* 0x000fe200078e0022 */
[----:B------:R-:W-:Y:S01]  /*fdd0*/  LOP3.LUT R96, R88, UR38, R35, 0x96, !PT ;  /* 0x0000002658607c12 */ /* 0x000fe2000f8e9623 */
[----:B------:R-:W-:-:S07]  /*fde0*/  IMAD.MOV.U32 R90, RZ, RZ, R134 ;  /* 0x000000ffff5a7224 */ /* 0x000fce00078e0086 */
.L_x_10903:
        /* <DEDUP_REMOVED lines=23> */
.L_x_10907:
        /* <DEDUP_REMOVED lines=12> */
.L_x_10908:
        /* <DEDUP_REMOVED lines=43> */
.L_x_10906:
        /* <DEDUP_REMOVED lines=21> */
.L_x_10910:
        /* <DEDUP_REMOVED lines=12> */
.L_x_10911:
        /* <DEDUP_REMOVED lines=43> */
.L_x_10909:
        /* <DEDUP_REMOVED lines=22> */
.L_x_10913:
        /* <DEDUP_REMOVED lines=12> */
.L_x_10914:
        /* <DEDUP_REMOVED lines=43> */
.L_x_10912:
        /* <DEDUP_REMOVED lines=21> */
.L_x_10916:
        /* <DEDUP_REMOVED lines=12> */
.L_x_10917:
        /* <DEDUP_REMOVED lines=43> */
.L_x_10915:
        /* <DEDUP_REMOVED lines=22> */
.L_x_10919:
        /* <DEDUP_REMOVED lines=12> */
.L_x_10920:
        /* <DEDUP_REMOVED lines=43> */
.L_x_10918:
[----:B------:R-:W-:Y:S01]  /*115f0*/  I2FP.F32.U32 R34, R29 ;  /* 0x0000001d00227245 */ /* 0x000fe20000201000 */
[----:B------:R-:W-:Y:S01]  /*11600*/  IMAD.U32 R30, R30, 0x10000, RZ ;  /* 0x000100001e1e7824 */ /* 0x000fe200078e00ff */
[----:B------:R-:W-:Y:S02]  /*11610*/  ISETP.NE.AND P5, PT, R88, 0x1, PT ;  /* 0x000000015800780c */ /* 0x000fe40003fa5270 */
[----:B------:R-:W-:Y:S01]  /*11620*/  MOV R29, R0 ;  /* 0x00000000001d7202 */ /* 0x000fe20000000f00 */
        /* <DEDUP_REMOVED lines=17> */
.L_x_10922:
        /* <DEDUP_REMOVED lines=12> */
.L_x_10923:
        /* <DEDUP_REMOVED lines=43> */
.L_x_10921:
        /* <DEDUP_REMOVED lines=9> */
[----:B------:R-:W-:Y:S02]  /*11b40*/  PRMT R29, R31, 0x7632, R29 ;  /* 0x000076321f1d7816 */ /* 0x000fe4000000001d */
[----:B------:R-:W-:Y:S01]  /*11b50*/  MOV R31, R0 ;  /* 0x00000000001f7202 */ /* 0x000fe20000000f00 */
[----:B------:R-:W-:Y:S01]  /*11b60*/  FADD.FTZ R38, R38, R35 ;  /* 0x0000002326267221 */ /* 0x000fe20000010000 */
        /* <DEDUP_REMOVED lines=10> */
.L_x_10925:
        /* <DEDUP_REMOVED lines=14> */
.L_x_10926:
        /* <DEDUP_REMOVED lines=43> */
.L_x_10924:
        /* <DEDUP_REMOVED lines=10> */
.L_x_10902:
        /* <DEDUP_REMOVED lines=15> */
.L_x_10929:
        /* <DEDUP_REMOVED lines=12> */
.L_x_10930:
        /* <DEDUP_REMOVED lines=43> */
.L_x_10928:
        /* <DEDUP_REMOVED lines=20> */
.L_x_10932:
        /* <DEDUP_REMOVED lines=12> */
.L_x_10933:
        /* <DEDUP_REMOVED lines=43> */
.L_x_10931:
        /* <DEDUP_REMOVED lines=18> */
.L_x_10935:
        /* <DEDUP_REMOVED lines=12> */
.L_x_10936:
        /* <DEDUP_REMOVED lines=43> */
.L_x_10934:
        /* <DEDUP_REMOVED lines=19> */
.L_x_10938:
        /* <DEDUP_REMOVED lines=12> */
.L_x_10939:
        /* <DEDUP_REMOVED lines=43> */
.L_x_10937:
        /* <DEDUP_REMOVED lines=18> */
.L_x_10941:
        /* <DEDUP_REMOVED lines=12> */
.L_x_10942:
        /* <DEDUP_REMOVED lines=43> */
.L_x_10940:
        /* <DEDUP_REMOVED lines=19> */
.L_x_10944:
        /* <DEDUP_REMOVED lines=12> */
.L_x_10945:
        /* <DEDUP_REMOVED lines=43> */
.L_x_10943:
[----:B------:R-:W-:Y:S01]  /*13bb0*/  ISETP.NE.AND P5, PT, R35, 0x1, PT ;  /* 0x000000012300780c */ /* 0x000fe20003fa5270 */
[----:B------:R-:W-:Y:S01]  /*13bc0*/  IMAD.U32 R30, R30, 0x10000, RZ ;  /* 0x000100001e1e7824 */ /* 0x000fe200078e00ff */
[----:B------:R-:W-:Y:S01]  /*13bd0*/  I2FP.F32.U32 R34, R29 ;  /* 0x0000001d00227245 */ /* 0x000fe20000201000 */
[----:B------:R-:W-:Y:S02]  /*13be0*/  IMAD.MOV.U32 R36, RZ, RZ, 0x2 ;  /* 0x00000002ff247424 */ /* 0x000fe400078e00ff */
        /* <DEDUP_REMOVED lines=14> */
.L_x_10947:
        /* <DEDUP_REMOVED lines=12> */
.L_x_10948:
        /* <DEDUP_REMOVED lines=43> */
.L_x_10946:
[----:B------:R-:W-:Y:S01]  /*14040*/  ISETP.NE.AND P6, PT, R36, 0x1, PT ;  /* 0x000000012400780c */ /* 0x000fe20003fc5270 */
[----:B------:R-:W-:Y:S01]  /*14050*/  IMAD.MOV.U32 R127, RZ, RZ, 0x2 ;  /* 0x00000002ff7f7424 */ /* 0x000fe200078e00ff */
[----:B------:R-:W-:Y:S02]  /*14060*/  I2FP.F32.U32 R30, R30 ;  /* 0x0000001e001e7245 */ /* 0x000fe40000201000 */
[C---:B------:R-:W-:Y:S02]  /*14070*/  SHF.L.U32 R34, R31.reuse, 0x10, RZ ;  /* 0x000000101f227819 */ /* 0x040fe400000006ff */
[----:B------:R-:W-:Y:S01]  /*14080*/  PRMT R90, R31, 0x7632, R90 ;  /* 0x000076321f5a7816 */ /* 0x000fe2000000005a */
[----:B------:R-:W-:Y:S01]  /*14090*/  FFMA.FTZ R30, R30, R123, 1.1641532182693481445e-10 ;  /* 0x2f0000001e1e7423 */ /* 0x000fe2000001007b */
[----:B------:R-:W-:Y:S01]  /*140a0*/  MOV R31, R0 ;  /* 0x00000000001f7202 */ /* 0x000fe20000000f00 */
[----:B------:R-:W-:-:S03]  /*140b0*/  FMUL.FTZ R34, R34, UR17 ;  /* 0x0000001122227c20 */ /* 0x000fc60008410000 */
        /* <DEDUP_REMOVED lines=11> */
.L_x_10950:
        /* <DEDUP_REMOVED lines=14> */
.L_x_10951:
        /* <DEDUP_REMOVED lines=43> */
.L_x_10949:
        /* <DEDUP_REMOVED lines=16> */
.L_x_10927:
        /* <DEDUP_REMOVED lines=22> */
[----:B------:R-:W1:Y:S02]  /*14760*/  LDC.64 R136, c[0x0][0x3a0] ;  /* 0x0000e800ff887b82 */ /* 0x000e640000000a00 */
[----:B-1----:R-:W-:-:S05]  /*14770*/  IMAD.WIDE.U32 R136, R135, 0x20, R136 ;  /* 0x0000002087887825 */ /* 0x002fca00078e0088 */
[----:B0-----:R0:W5:Y:S04]  /*14780*/  LDG.E.128 R88, desc[UR8][R136.64] ;  /* 0x0000000888587981 */ /* 0x001168000c1e1d00 */
[----:B------:R0:W5:Y:S01]  /*14790*/  LDG.E.128 R32, desc[UR8][R136.64+0x10] ;  /* 0x0000100888207981 */ /* 0x000162000c1e1d00 */
[----:B------:R-:W-:Y:S01]  /*147a0*/  ISETP.NE.AND P0, PT, R127, 0x1, PT ;  /* 0x000000017f00780c */ /* 0x000fe20003f05270 */
[----:B------:R-:W-:Y:S02]  /*147b0*/  HFMA2 R134, -RZ, RZ, 0, 1.1920928955078125e-07 ;  /* 0x00000002ff867431 */ /* 0x000fe400000001ff */
[----:B------:R-:W-:Y:S01]  /*147c0*/  IMAD.MOV.U32 R138, RZ, RZ, R0 ;  /* 0x000000ffff8a7224 */ /* 0x000fe200078e0000 */
[----:B------:R-:W-:-:S09]  /*147d0*/  MOV R126, R132 ;  /* 0x00000084007e7202 */ /* 0x000fd20000000f00 */
[----:B0-----:R-:W-:Y:S05]  /*147e0*/  @!P0 BRA `(.L_x_10953) ;  /* 0x0000000400008947 */ /* 0x001fea0003800000 */
        /* <DEDUP_REMOVED lines=10> */
.L_x_10954:
        /* <DEDUP_REMOVED lines=12> */
.L_x_10955:
        /* <DEDUP_REMOVED lines=40> */
[----:B------:R-:W-:Y:S01]  /*14bd0*/  IMAD.MOV.U32 R138, RZ, RZ, R132 ;  /* 0x000000ffff8a7224 */ /* 0x000fe200078e0084 */
[----:B------:R-:W-:-:S07]  /*14be0*/  LOP3.LUT R96, R136, UR38, R127, 0x96, !PT ;  /* 0x0000002688607c12 */ /* 0x000fce000f8e967f */
.L_x_10953:
        /* <DEDUP_REMOVED lines=23> */
.L_x_10957:
        /* <DEDUP_REMOVED lines=12> */
.L_x_10958:
        /* <DEDUP_REMOVED lines=43> */
.L_x_10956:
[----:B------:R-:W-:Y:S01]  /*150d0*/  I2FP.F32.U32 R134, R127 ;  /* 0x0000007f00867245 */ /* 0x000fe20000201000 */
[----:B------:R-:W-:Y:S01]  /*150e0*/  IMAD.U32 R28, R28, 0x10000, RZ ;  /* 0x000100001c1c7824 */ /* 0x000fe200078e00ff */
[----:B------:R-:W-:-:S03]  /*150f0*/  ISETP.NE.AND P1, PT, R136, 0x1, PT ;  /* 0x000000018800780c */ /* 0x000fc60003f25270 */
        /* <DEDUP_REMOVED lines=18> */
.L_x_10960:
        /* <DEDUP_REMOVED lines=12> */
.L_x_10961:
        /* <DEDUP_REMOVED lines=43> */
.L_x_10959:
        /* <DEDUP_REMOVED lines=8> */
[----:B------:R-:W-:Y:S02]  /*15610*/  FSEL R127, R127, RZ, !P1 ;  /* 0x000000ff7f7f7208 */ /* 0x000fe40004800000 */
[----:B------:R-:W-:-:S03]  /*15620*/  PLOP3.LUT P1, PT, P1, PT, PT, 0x8, 0x80 ;  /* 0x000000000080781c */ /* 0x000fc60000f2e170 */
[--C-:B------:R-:W-:Y:S01]  /*15630*/  FADD.FTZ R90, R90, R127.reuse ;  /* 0x0000007f5a5a7221 */ /* 0x100fe20000010000 */
        /* <DEDUP_REMOVED lines=11> */
.L_x_10963:
        /* <DEDUP_REMOVED lines=12> */
.L_x_10964:
        /* <DEDUP_REMOVED lines=43> */
.L_x_10962:
        /* <DEDUP_REMOVED lines=21> */
.L_x_10966:
        /* <DEDUP_REMOVED lines=12> */
.L_x_10967:
        /* <DEDUP_REMOVED lines=43> */
.L_x_10965:
        /* <DEDUP_REMOVED lines=22> */
.L_x_10969:
        /* <DEDUP_REMOVED lines=12> */
.L_x_10970:
        /* <DEDUP_REMOVED lines=43> */
.L_x_10968:
        /* <DEDUP_REMOVED lines=21> */
.L_x_10972:
        /* <DEDUP_REMOVED lines=12> */
.L_x_10973:
        /* <DEDUP_REMOVED lines=43> */
.L_x_10971:
        /* <DEDUP_REMOVED lines=22> */
.L_x_10975:
        /* <DEDUP_REMOVED lines=14> */
.L_x_10976:
        /* <DEDUP_REMOVED lines=43> */
.L_x_10974:
        /* <DEDUP_REMOVED lines=10> */
.L_x_10952:
[----:B------:R-:W-:Y:S01]  /*16e40*/  ISETP.NE.AND P0, PT, R127, 0x1, PT ;  /* 0x000000017f00780c */ /* 0x000fe20003f05270 */
[----:B------:R-:W-:Y:S01]  /*16e50*/  IMAD.MOV.U32 R32, RZ, RZ, R0 ;  /* 0x000000ffff207224 */ /* 0x000fe200078e0000 */
[----:B0-----:R-:W-:Y:S02]  /*16e60*/  MOV R34, 0x2 ;  /* 0x0000000200227802 */ /* 0x001fe40000000f00 */
        /* <DEDUP_REMOVED lines=12> */
.L_x_10979:
        /* <DEDUP_REMOVED lines=12> */
.L_x_10980:
        /* <DEDUP_REMOVED lines=41> */
[----:B------:R-:W-:-:S07]  /*17280*/  IMAD.MOV.U32 R32, RZ, RZ, R132 ;  /* 0x000000ffff207224 */ /* 0x000fce00078e0084 */
.L_x_10978:
[----:B------:R-:W-:Y:S01]  /*17290*/  ISETP.NE.AND P0, PT, R34, 0x1, PT ;  /* 0x000000012200780c */ /* 0x000fe20003f05270 */
[C---:B-----5:R-:W-:Y:S01]  /*172a0*/  IMAD.U32 R33, R28.reuse, 0x10000, RZ ;  /* 0x000100001c217824 */ /* 0x060fe200078e00ff */
[----:B------:R-:W-:Y:S02]  /*172b0*/  I2FP.F32.U32 R32, R32 ;  /* 0x0000002000207245 */ /* 0x000fe40000201000 */
[----:B------:R-:W-:Y:S01]  /*172c0*/  PRMT R28, R28, 0x7632, R28 ;  /* 0x000076321c1c7816 */ /* 0x000fe2000000001c */
[----:B------:R-:W-:Y:S01]  /*172d0*/  FMUL.FTZ R88, R33, UR17 ;  /* 0x0000001121587c20 */ /* 0x000fe20008410000 */
[----:B------:R-:W-:Y:S01]  /*172e0*/  MOV R35, 0x2 ;  /* 0x0000000200237802 */ /* 0x000fe20000000f00 */
[----:B------:R-:W-:Y:S01]  /*172f0*/  FFMA.FTZ R32, R32, R123, 1.1641532182693481445e-10 ;  /* 0x2f00000020207423 */ /* 0x000fe2000001007b */
[----:B------:R-:W-:Y:S02]  /*17300*/  IMAD.MOV.U32 R33, RZ, RZ, R0 ;  /* 0x000000ffff217224 */ /* 0x000fe400078e0000 */
[----:B------:R-:W-:-:S02]  /*17310*/  FMUL.FTZ R88, R88, UR5 ;  /* 0x0000000558587c20 */ /* 0x000fc40008410000 */
[----:B------:R-:W-:-:S04]  /*17320*/  FSETP.LE.FTZ.AND P1, PT, R32, UR4, PT ;  /* 0x0000000420007c0b */ /* 0x000fc8000bf33000 */
        /* <DEDUP_REMOVED lines=10> */
.L_x_10982:
        /* <DEDUP_REMOVED lines=12> */
.L_x_10983:
        /* <DEDUP_REMOVED lines=43> */
.L_x_10981:
        /* <DEDUP_REMOVED lines=18> */
.L_x_10985:
        /* <DEDUP_REMOVED lines=12> */
.L_x_10986:
        /* <DEDUP_REMOVED lines=43> */
.L_x_10984:
[----:B------:R-:W-:Y:S01]  /*17bd0*/  ISETP.NE.AND P2, PT, R34, 0x1, PT ;  /* 0x000000012200780c */ /* 0x000fe20003f45270 */
[C---:B------:R-:W-:Y:S01]  /*17be0*/  IMAD.U32 R32, R29.reuse, 0x10000, RZ ;  /* 0x000100001d207824 */ /* 0x040fe200078e00ff */
[----:B------:R-:W-:Y:S02]  /*17bf0*/  I2FP.F32.U32 R28, R33 ;  /* 0x00000021001c7245 */ /* 0x000fe40000201000 */
[----:B------:R-:W-:Y:S01]  /*17c00*/  PRMT R91, R29, 0x7632, R91 ;  /* 0x000076321d5b7816 */ /* 0x000fe2000000005b */
[----:B------:R-:W-:Y:S01]  /*17c10*/  FMUL.FTZ R32, R32, UR17 ;  /* 0x0000001120207c20 */ /* 0x000fe20008410000 */
[----:B------:R-:W-:Y:S01]  /*17c20*/  MOV R33, 0x2 ;  /* 0x0000000200217802 */ /* 0x000fe20000000f00 */
[----:B------:R-:W-:Y:S01]  /*17c30*/  FFMA.FTZ R28, R28, R123, 1.1641532182693481445e-10 ;  /* 0x2f0000001c1c7423 */ /* 0x000fe2000001007b */
[----:B------:R-:W-:Y:S02]  /*17c40*/  IMAD.MOV.U32 R29, RZ, RZ, R0 ;  /* 0x000000ffff1d7224 */ /* 0x000fe400078e0000 */
[----:B------:R-:W-:-:S02]  /*17c50*/  FMUL.FTZ R90, R32, UR5 ;  /* 0x00000005205a7c20 */ /* 0x000fc40008410000 */
        /* <DEDUP_REMOVED lines=10> */
.L_x_10988:
        /* <DEDUP_REMOVED lines=12> */
.L_x_10989:
        /* <DEDUP_REMOVED lines=43> */
.L_x_10987:
        /* <DEDUP_REMOVED lines=18> */
.L_x_10991:
        /* <DEDUP_REMOVED lines=12> */
.L_x_10992:
        /* <DEDUP_REMOVED lines=43> */
.L_x_10990:
[----:B------:R-:W-:Y:S02]  /*18500*/  ISETP.NE.AND P4, PT, R32, 0x1, PT ;  /* 0x000000012000780c */ /* 0x000fe40003f85270 */
[----:B------:R-:W-:Y:S01]  /*18510*/  I2FP.F32.U32 R28, R29 ;  /* 0x0000001d001c7245 */ /* 0x000fe20000201000 */
[C---:B------:R-:W-:Y:S01]  /*18520*/  IMAD.U32 R29, R30.reuse, 0x10000, RZ ;  /* 0x000100001e1d7824 */ /* 0x040fe200078e00ff */
[----:B------:R-:W-:Y:S02]  /*18530*/  PRMT R30, R30, 0x7632, R30 ;  /* 0x000076321e1e7816 */ /* 0x000fe4000000001e */
[----:B------:R-:W-:Y:S01]  /*18540*/  MOV R33, 0x2 ;  /* 0x0000000200217802 */ /* 0x000fe20000000f00 */
[----:B------:R-:W-:Y:S01]  /*18550*/  FFMA.FTZ R28, R28, R123, 1.1641532182693481445e-10 ;  /* 0x2f0000001c1c7423 */ /* 0x000fe2000001007b */
[----:B------:R-:W-:Y:S01]  /*18560*/  FMUL.FTZ R137, R29, UR17 ;  /* 0x000000111d897c20 */ /* 0x000fe20008410000 */
[----:B------:R-:W-:-:S03]  /*18570*/  IMAD.MOV.U32 R29, RZ, RZ, R0 ;  /* 0x000000ffff1d7224 */ /* 0x000fc600078e0000 */
        /* <DEDUP_REMOVED lines=11> */
.L_x_10994:
        /* <DEDUP_REMOVED lines=12> */
.L_x_10995:
        /* <DEDUP_REMOVED lines=43> */
.L_x_10993:
        /* <DEDUP_REMOVED lines=18> */
.L_x_10997:
        /* <DEDUP_REMOVED lines=12> */
.L_x_10998:
        /* <DEDUP_REMOVED lines=43> */
.L_x_10996:
        /* <DEDUP_REMOVED lines=19> */
.L_x_11000:
        /* <DEDUP_REMOVED lines=14> */
.L_x_11001:
        /* <DEDUP_REMOVED lines=43> */
.L_x_10999:
        /* <DEDUP_REMOVED lines=16> */
.L_x_10977:
        /* <DEDUP_REMOVED lines=9> */
[----:B------:R-:W-:Y:S01]  /*19480*/  STG.E.128 desc[UR8][R130.64], R88 ;  /* 0x0000005882007986 */ /* 0x000fe2000c101d08 */
[----:B------:R-:W-:Y:S01]  /*19490*/  BSSY.RECONVERGENT B0, `(.L_x_11002) ;  /* 0x000009f000007945 */ /* 0x000fe20003800200 */
[----:B------:R-:W-:Y:S01]  /*194a0*/  LOP3.LUT R139, R139, R30, R138, 0xfe, !PT ;  /* 0x0000001e8b8b7212 */ /* 0x000fe200078efe8a */
[----:B------:R-:W-:Y:S01]  /*194b0*/  FADD.FTZ R29, R28, R67 ;  /* 0x000000431c1d7221 */ /* 0x000fe20000010000 */
[----:B------:R-:W-:Y:S01]  /*194c0*/  SEL R30, RZ, 0x1, !P6 ;  /* 0x00000001ff1e7807 */ /* 0x000fe20007000000 */
[----:B------:R-:W-:Y:S02]  /*194d0*/  STG.E.128 desc[UR8][R130.64+0x10], R32 ;  /* 0x0000102082007986 */ /* 0x000fe4000c101d08 */
        /* <DEDUP_REMOVED lines=56> */
[----:B------:R-:W-:-:S03]  /*19860*/  SEL R136, RZ, 0x10000, !P1 ;  /* 0x00010000ff887807 */ /* 0x000fc60004800000 */
        /* <DEDUP_REMOVED lines=77> */
[----:B------:R-:W-:Y:S02]  /*19d40*/  SEL R136, RZ, 0x1, !P3 ;  /* 0x00000001ff887807 */ /* 0x000fe40005800000 */
[----:B------:R-:W-:Y:S01]  /*19d50*/  LOP3.LUT R30, R29, R30, RZ, 0xfc, !PT ;  /* 0x0000001e1d1e7212 */ /* 0x000fe200078efcff */
[----:B0-----:R-:W-:-:S05]  /*19d60*/  FADD.FTZ R31, R132, R31 ;  /* 0x0000001f841f7221 */ /* 0x001fca0000010000 */
[----:B------:R-:W0:Y:S02]  /*19d70*/  SHFL.BFLY PT, R134, R31, 0x4, 0x1f ;  /* 0x0c801f001f867f89 */ /* 0x000e2400000e0000 */
[----:B0-----:R-:W-:Y:S01]  /*19d80*/  FADD.FTZ R134, R31, R134 ;  /* 0x000000861f867221 */ /* 0x001fe20000010000 */
[----:B------:R-:W-:-:S04]  /*19d90*/  LOP3.LUT R31, R139, R136, RZ, 0xfc, !PT ;  /* 0x000000888b1f7212 */ /* 0x000fc800078efcff */
[----:B------:R-:W0:Y:S04]  /*19da0*/  SHFL.BFLY PT, R123, R134, 0x8, 0x1f ;  /* 0x0d001f00867b7f89 */ /* 0x000e2800000e0000 */
[----:B------:R-:W-:Y:S01]  /*19db0*/  STG.E.64 desc[UR8][R128.64], R30 ;  /* 0x0000001e80007986 */ /* 0x000fe2000c101b08 */
[----:B0-----:R-:W-:Y:S01]  /*19dc0*/  FADD.FTZ R132, R134, R123 ;  /* 0x0000007b86847221 */ /* 0x001fe20000010000 */
[----:B------:R-:W-:-:S04]  /*19dd0*/  LOP3.LUT P0, R123, R121, 0x1f, RZ, 0xc0, !PT ;  /* 0x0000001f797b7812 */ /* 0x000fc8000780c0ff */
        /* <DEDUP_REMOVED lines=10> */
.L_x_11003:
[----:B------:R-:W-:Y:S05]  /*19e80*/  BSYNC.RECONVERGENT B0 ;  /* 0x0000000000007941 */ /* 0x000fea0003800200 */
.L_x_11002:
        /* <DEDUP_REMOVED lines=14> */
.L_x_11005:
[----:B------:R-:W-:Y:S05]  /*19f70*/  BSYNC.RECONVERGENT B0 ;  /* 0x0000000000007941 */ /* 0x000fea0003800200 */
.L_x_11004:
[----:B------:R-:W1:Y:S01]  /*19f80*/  SHFL.DOWN PT, R31, R30, 0x2, 0x1f ;  /* 0x08401f001e1f7f89 */ /* 0x000e6200000e0000 */
[----:B------:R-:W-:Y:S01]  /*19f90*/  ISETP.NE.AND P0, PT, R121, RZ, PT ;  /* 0x000000ff7900720c */ /* 0x000fe20003f05270 */
[----:B------:R-:W-:Y:S01]  /*19fa0*/  IMAD.U32 R154, R13, 0x10000, RZ ;  /* 0x000100000d9a7824 */ /* 0x000fe200078e00ff */
[----:B------:R-:W-:Y:S01]  /*19fb0*/  ISETP.NE.AND P1, PT, RZ, UR19, PT ;  /* 0x00000013ff007c0c */ /* 0x000fe2000bf25270 */
[----:B0-----:R-:W0:Y:S01]  /*19fc0*/  SHFL.DOWN PT, R123, R28, 0x2, 0x1f ;  /* 0x08401f001c7b7f89 */ /* 0x001e2200000e0000 */
[----:B------:R-:W-:Y:S01]  /*19fd0*/  SHF.L.U32 R152, R27, 0x10, RZ ;  /* 0x000000101b987819 */ /* 0x000fe200000006ff */
[----:B------:R-:W-:Y:S01]  /*19fe0*/  IMAD.U32 R156, R80, 0x10000, RZ ;  /* 0x00010000509c7824 */ /* 0x000fe200078e00ff */
[----:B------:R-:W-:Y:S01]  /*19ff0*/  PRMT R141, R98, 0x7632, R141 ;  /* 0x00007632628d7816 */ /* 0x000fe2000000008d */
[----:B------:R-:W2:Y:S01]  /*1a000*/  SHFL.DOWN PT, R128, R29, 0x2, 0x1f ;  /* 0x08401f001d807f89 */ /* 0x000ea200000e0000 */
[C---:B------:R-:W-:Y:S01]  /*1a010*/  PRMT R143, R71.reuse, 0x7632, R143 ;  /* 0x00007632478f7816 */ /* 0x040fe2000000008f */
[----:B------:R-:W-:Y:S01]  /*1a020*/  UPLOP3.LUT UP2, UPT, UPT, UPT, UP2, 0x40, 0x4 ;  /* 0x000000000004789c */ /* 0x000fe20003f4e820 */
        /* <DEDUP_REMOVED lines=8> */
[----:B0-----:R-:W-:Y:S01]  /*1a0b0*/  FMUL.FTZ R134, R123, R132 ;  /* 0x000000847b867220 */ /* 0x001fe20000410000 */
[----:B--2---:R-:W-:Y:S01]  /*1a0c0*/  FADD.FTZ R128, R128, R29 ;  /* 0x0000001d80807221 */ /* 0x004fe20000010000 */
[----:B------:R-:W0:Y:S02]  /*1a0d0*/  MUFU.RCP R131, R130 ;  /* 0x0000008200837308 */ /* 0x000e240000001000 */
[----:B------:R-:W-:Y:S01]  /*1a0e0*/  FFMA.FTZ R134, R31, R28, R134 ;  /* 0x0000001c1f867223 */ /* 0x000fe20000010086 */
[----:B------:R-:W-:-:S04]  /*1a0f0*/  FADD.FTZ R28, -R123, R28 ;  /* 0x0000001c7b1c7221 */ /* 0x000fc80000010100 */
        /* <DEDUP_REMOVED lines=11> */
[----:B0-----:R-:W-:Y:S01]  /*1a1b0*/  FMUL.FTZ R31, R30, R136 ;  /* 0x000000881e1f7220 */ /* 0x001fe20000410000 */
[----:B------:R-:W-:-:S03]  /*1a1c0*/  FADD.FTZ R30, R137, -R30 ;  /* 0x8000001e891e7221 */ /* 0x000fc60000010000 */
[----:B------:R-:W-:Y:S01]  /*1a1d0*/  FFMA.FTZ R128, R130, R137, R31 ;  /* 0x0000008982807223 */ /* 0x000fe2000001001f */
[----:B------:R-:W-:Y:S01]  /*1a1e0*/  FMUL.FTZ R129, R30, R30 ;  /* 0x0000001e1e817220 */ /* 0x000fe20000410000 */
[----:B-1----:R-:W-:Y:S02]  /*1a1f0*/  FADD.FTZ R30, R28, R29 ;  /* 0x0000001d1c1e7221 */ /* 0x002fe40000010000 */
[----:B--2---:R-:W-:Y:S01]  /*1a200*/  FMUL.FTZ R31, R123, R128 ;  /* 0x000000807b1f7220 */ /* 0x004fe20000410000 */
[----:B------:R-:W-:Y:S01]  /*1a210*/  FMUL.FTZ R129, R130, R129 ;  /* 0x0000008182817220 */ /* 0x000fe20000410000 */
[----:B------:R-:W0:Y:S03]  /*1a220*/  LDC R28, c[0x0][0x448] ;  /* 0x00011200ff1c7b82 */ /* 0x000e260000000800 */
[----:B------:R-:W-:Y:S01]  /*1a230*/  FMUL.FTZ R129, R129, R136 ;  /* 0x0000008881817220 */ /* 0x000fe20000410000 */
[----:B------:R-:W1:Y:S03]  /*1a240*/  SHFL.IDX PT, R31, R31, RZ, 0x1f ;  /* 0x00001fff1f1f7589 */ /* 0x000e6600000e0000 */
[----:B------:R-:W-:-:S06]  /*1a250*/  FFMA.FTZ R129, R123, R129, R30 ;  /* 0x000000817b817223 */ /* 0x000fcc000001001e */
[----:B------:R-:W0:Y:S01]  /*1a260*/  SHFL.IDX PT, R129, R129, RZ, 0x1f ;  /* 0x00001fff81817589 */ /* 0x000e2200000e0000 */
[C---:B-1----:R-:W-:Y:S01]  /*1a270*/  FMUL.FTZ R123, R31.reuse, R31 ;  /* 0x0000001f1f7b7220 */ /* 0x042fe20000410000 */
[----:B------:R-:W-:-:S04]  /*1a280*/  FSEL R30, R31, RZ, !P1 ;  /* 0x000000ff1f1e7208 */ /* 0x000fc80004800000 */
[----:B------:R-:W-:Y:S01]  /*1a290*/  FSEL R130, R123, RZ, P1 ;  /* 0x000000ff7b827208 */ /* 0x000fe20000800000 */
[C---:B------:R-:W-:Y:S01]  /*1a2a0*/  FADD.FTZ R134, -R30.reuse, R40 ;  /* 0x000000281e867221 */ /* 0x040fe20000010100 */
[C---:B------:R-:W-:Y:S01]  /*1a2b0*/  FADD.FTZ R40, -R30.reuse, R41 ;  /* 0x000000291e287221 */ /* 0x040fe20000010100 */
[C---:B------:R-:W-:Y:S01]  /*1a2c0*/  FADD.FTZ R138, -R30.reuse, R36 ;  /* 0x000000241e8a7221 */ /* 0x040fe20000010100 */
[----:B0-----:R-:W-:Y:S01]  /*1a2d0*/  FFMA.FTZ R121, R129, UR20, R28 ;  /* 0x0000001481797c23 */ /* 0x001fe2000801001c */
[C---:B------:R-:W-:Y:S01]  /*1a2e0*/  FADD.FTZ R36, -R30.reuse, R37 ;  /* 0x000000251e247221 */ /* 0x040fe20000010100 */
[----:B------:R-:W0:Y:S01]  /*1a2f0*/  @!P0 LDC.64 R28, c[0x0][0x3c0] ;  /* 0x0000f000ff1c8b82 */ /* 0x000e220000000a00 */
[----:B------:R-:W-:Y:S02]  /*1a300*/  IMAD.U32 R37, RZ, RZ, UR16 ;  /* 0x00000010ff257e24 */ /* 0x000fe4000f8e00ff */
[----:B------:R-:W-:Y:S01]  /*1a310*/  FADD.FTZ R121, R121, R130 ;  /* 0x0000008279797221 */ /* 0x000fe20000010000 */
[C---:B------:R-:W-:Y:S01]  /*1a320*/  FADD.FTZ R64, -R30.reuse, R64 ;  /* 0x000000401e407221 */ /* 0x040fe20000010100 */
[C---:B------:R-:W-:Y:S01]  /*1a330*/  FADD.FTZ R140, -R30.reuse, R39 ;  /* 0x000000271e8c7221 */ /* 0x040fe20000010100 */
[----:B------:R-:W-:Y:S01]  /*1a340*/  FADD.FTZ R144, -R30, R32 ;  /* 0x000000201e907221 */ /* 0x000fe20000010100 */
[----:B------:R-:W1:Y:S01]  /*1a350*/  MUFU.RSQ R41, R121 ;  /* 0x0000007900297308 */ /* 0x000e620000001400 */
[----:B------:R-:W-:-:S02]  /*1a360*/  IMAD.U32 R39, R84, 0x10000, RZ ;  /* 0x0001000054277824 */ /* 0x000fc400078e00ff */
        /* <DEDUP_REMOVED lines=15> */
[----:B-1----:R-:W-:Y:S01]  /*1a460*/  FMUL.FTZ R32, R41, R64 ;  /* 0x0000004029207220 */ /* 0x002fe20000410000 */
[----:B0-----:R-:W-:Y:S01]  /*1a470*/  @!P0 IMAD.WIDE R28, R37, 0x4, R28 ;  /* 0x00000004251c8825 */ /* 0x001fe200078e021c */
[----:B------:R-:W-:-:S03]  /*1a480*/  SHF.L.U32 R37, R117, 0x10, RZ ;  /* 0x0000001075257819 */ /* 0x000fc600000006ff */
        /* <DEDUP_REMOVED lines=20> */
[----:B------:R0:W-:Y:S01]  /*1a5d0*/  @!P0 STG.E desc[UR8][R28.64], R31 ;  /* 0x0000001f1c008986 */ /* 0x0001e2000c101908 */
[----:B------:R-:W-:Y:S01]  /*1a5e0*/  IMAD.U32 R32, R12, 0x10000, RZ ;  /* 0x000100000c207824 */ /* 0x000fe200078e00ff */
[----:B------:R-:W-:Y:S01]  /*1a5f0*/  SHF.L.U32 R43, R115, 0x10, RZ ;  /* 0x00000010732b7819 */ /* 0x000fe200000006ff */
[----:B------:R-:W-:Y:S01]  /*1a600*/  FMUL.FTZ R35, R41, R65 ;  /* 0x0000004129237220 */ /* 0x000fe20000410000 */
[----:B------:R-:W-:Y:S01]  /*1a610*/  IMAD.U32 R45, R86, 0x10000, RZ ;  /* 0x00010000562d7824 */ /* 0x000fe200078e00ff */
[----:B------:R-:W-:Y:S01]  /*1a620*/  SHF.L.U32 R33, R116, 0x10, RZ ;  /* 0x0000001074217819 */ /* 0x000fe200000006ff */
[----:B------:R-:W-:-:S02]  /*1a630*/  IMAD.U32 R37, R85, 0x10000, RZ ;  /* 0x0001000055257824 */ /* 0x000fc400078e00ff */
[----:B------:R-:W-:Y:S01]  /*1a640*/  FFMA.FTZ R35, R35, R30, R32 ;  /* 0x0000001e23237223 */ /* 0x000fe20000010020 */
[C---:B------:R-:W-:Y:S01]  /*1a650*/  FMUL.FTZ R66, R41.reuse, R66 ;  /* 0x0000004229427220 */ /* 0x040fe20000410000 */
[C---:B------:R-:W-:Y:S01]  /*1a660*/  FMUL.FTZ R39, R41.reuse, R67 ;  /* 0x0000004329277220 */ /* 0x040fe20000410000 */
[----:B------:R-:W-:Y:S02]  /*1a670*/  IMAD.U32 R32, R14, 0x10000, RZ ;  /* 0x000100000e207824 */ /* 0x000fe400078e00ff */
[C---:B------:R-:W-:Y:S01]  /*1a680*/  FMUL.FTZ R47, R41.reuse, R61 ;  /* 0x0000003d292f7220 */ /* 0x040fe20000410000 */
[----:B0-----:R-:W-:Y:S01]  /*1a690*/  FMUL.FTZ R28, R41, R60 ;  /* 0x0000003c291c7220 */ /* 0x001fe20000410000 */
[----:B------:R-:W-:Y:S01]  /*1a6a0*/  SHF.L.U32 R29, R114, 0x10, RZ ;  /* 0x00000010721d7819 */ /* 0x000fe200000006ff */
[----:B------:R-:W-:Y:S02]  /*1a6b0*/  IMAD.U32 R31, R87, 0x10000, RZ ;  /* 0x00010000571f7824 */ /* 0x000fe400078e00ff */
[----:B------:R-:W-:Y:S01]  /*1a6c0*/  FMUL.FTZ R62, R41, R62 ;  /* 0x0000003e293e7220 */ /* 0x000fe20000410000 */
[----:B------:R-:W-:Y:S01]  /*1a6d0*/  FFMA.FTZ R30, R28, R43, R45 ;  /* 0x0000002b1c1e7223 */ /* 0x000fe2000001002d */
[----:B------:R-:W-:Y:S01]  /*1a6e0*/  SHF.L.U32 R28, R92, 0x10, RZ ;  /* 0x000000105c1c7819 */ /* 0x000fe200000006ff */
[----:B------:R-:W-:Y:S01]  /*1a6f0*/  FFMA.FTZ R60, R66, R33, R37 ;  /* 0x00000021423c7223 */ /* 0x000fe20000010025 */
[----:B------:R-:W-:Y:S01]  /*1a700*/  FFMA.FTZ R39, R39, R152, R154 ;  /* 0x0000009827277223 */ /* 0x000fe2000001009a */
[----:B------:R-:W-:Y:S01]  /*1a710*/  SHF.L.U32 R43, R112, 0x10, RZ ;  /* 0x00000010702b7819 */ /* 0x000fe200000006ff */
[----:B------:R-:W-:Y:S01]  /*1a720*/  FFMA.FTZ R62, R62, R29, R31 ;  /* 0x0000001d3e3e7223 */ /* 0x000fe2000001001f */
[----:B------:R-:W-:Y:S01]  /*1a730*/  FFMA.FTZ R47, R47, R28, R32 ;  /* 0x0000001c2f2f7223 */ /* 0x000fe20000010020 */
[----:B------:R-:W-:Y:S01]  /*1a740*/  SHF.L.U32 R51, R111, 0x10, RZ ;  /* 0x000000106f337819 */ /* 0x000fe200000006ff */
[----:B------:R-:W-:Y:S01]  /*1a750*/  IMAD.U32 R45, R81, 0x10000, RZ ;  /* 0x00010000512d7824 */ /* 0x000fe200078e00ff */
        /* <DEDUP_REMOVED lines=8> */
[----:B------:R-:W-:Y:S01]  /*1a7e0*/  FMUL.FTZ R37, R41, R56 ;  /* 0x0000003829257220 */ /* 0x000fe20000410000 */
[----:B------:R-:W-:Y:S01]  /*1a7f0*/  SHF.L.U32 R29, R22, 0x10, RZ ;  /* 0x00000010161d7819 */ /* 0x000fe200000006ff */
[----:B------:R-:W-:Y:S02]  /*1a800*/  IMAD.U32 R32, R9, 0x10000, RZ ;  /* 0x0001000009207824 */ /* 0x000fe400078e00ff */
[C---:B------:R-:W-:Y:S01]  /*1a810*/  FMUL.FTZ R59, R41.reuse, R59 ;  /* 0x0000003b293b7220 */ /* 0x040fe20000410000 */
[----:B------:R-:W-:Y:S02]  /*1a820*/  IMAD.U32 R33, R8, 0x10000, RZ ;  /* 0x0001000008217824 */ /* 0x000fe400078e00ff */
[----:B------:R-:W-:Y:S01]  /*1a830*/  FMUL.FTZ R56, R41, R57 ;  /* 0x0000003929387220 */ /* 0x000fe20000410000 */
[----:B------:R-:W-:Y:S01]  /*1a840*/  FFMA.FTZ R58, R58, R43, R45 ;  /* 0x0000002b3a3a7223 */ /* 0x000fe2000001002d */
        /* <DEDUP_REMOVED lines=9> */
[----:B------:R-:W-:Y:S01]  /*1a8e0*/  FMUL.FTZ R43, R41, R48 ;  /* 0x00000030292b7220 */ /* 0x000fe20000410000 */
[----:B------:R-:W-:Y:S01]  /*1a8f0*/  SHF.L.U32 R154, R25, 0x10, RZ ;  /* 0x00000010199a7819 */ /* 0x000fe200000006ff */
[----:B------:R-:W-:-:S02]  /*1a900*/  IMAD.U32 R28, R10, 0x10000, RZ ;  /* 0x000100000a1c7824 */ /* 0x000fc400078e00ff */
[----:B------:R-:W-:Y:S01]  /*1a910*/  FMUL.FTZ R53, R41, R53 ;  /* 0x0000003529357220 */ /* 0x000fe20000410000 */
[----:B------:R-:W-:Y:S02]  /*1a920*/  IMAD.U32 R29, R83, 0x10000, RZ ;  /* 0x00010000531d7824 */ /* 0x000fe400078e00ff */
[----:B------:R-:W-:Y:S01]  /*1a930*/  FMUL.FTZ R54, R41, R54 ;  /* 0x0000003629367220 */ /* 0x000fe20000410000 */
[----:B------:R-:W-:Y:S02]  /*1a940*/  IMAD.U32 R32, R11, 0x10000, RZ ;  /* 0x000100000b207824 */ /* 0x000fe400078e00ff */
[----:B------:R-:W-:Y:S01]  /*1a950*/  FMUL.FTZ R55, R41, R55 ;  /* 0x0000003729377220 */ /* 0x000fe20000410000 */
        /* <DEDUP_REMOVED lines=23> */
[----:B------:R-:W-:-:S02]  /*1aad0*/  IMAD.U32 R32, R79, 0x10000, RZ ;  /* 0x000100004f207824 */ /* 0x000fc400078e00ff */
[C---:B------:R-:W-:Y:S01]  /*1aae0*/  FMUL.FTZ R44, R41.reuse, R44 ;  /* 0x0000002c292c7220 */ /* 0x040fe20000410000 */
[----:B------:R-:W-:Y:S01]  /*1aaf0*/  FMUL.FTZ R65, R41, R46 ;  /* 0x0000002e29417220 */ /* 0x000fe20000410000 */
[----:B------:R-:W-:Y:S01]  /*1ab00*/  SHF.L.U32 R49, R21, 0x10, RZ ;  /* 0x0000001015317819 */ /* 0x000fe200000006ff */
[----:B------:R-:W-:Y:S02]  /*1ab10*/  IMAD.U32 R51, R7, 0x10000, RZ ;  /* 0x0001000007337824 */ /* 0x000fe400078e00ff */
[----:B------:R-:W-:Y:S01]  /*1ab20*/  FFMA.FTZ R46, R44, R29, R33 ;  /* 0x0000001d2c2e7223 */ /* 0x000fe20000010021 */
[----:B------:R-:W-:Y:S01]  /*1ab30*/  FFMA.FTZ R65, R65, R28, R32 ;  /* 0x0000001c41417223 */ /* 0x000fe20000010020 */
[----:B------:R-:W-:Y:S01]  /*1ab40*/  FMUL.FTZ R130, R41, R132 ;  /* 0x0000008429827220 */ /* 0x000fe20000410000 */
[----:B------:R-:W-:Y:S01]  /*1ab50*/  SHF.L.U32 R67, R16, 0x10, RZ ;  /* 0x0000001010437819 */ /* 0x000fe200000006ff */
[----:B------:R-:W-:Y:S01]  /*1ab60*/  IMAD.U32 R29, R2, 0x10000, RZ ;  /* 0x00010000021d7824 */ /* 0x000fe200078e00ff */
[----:B------:R-:W-:Y:S01]  /*1ab70*/  SHF.L.U32 R28, R17, 0x10, RZ ;  /* 0x00000010111c7819 */ /* 0x000fe200000006ff */
[----:B------:R-:W-:-:S02]  /*1ab80*/  IMAD.U32 R32, R3, 0x10000, RZ ;  /* 0x0001000003207824 */ /* 0x000fc400078e00ff */
[C---:B------:R-:W-:Y:S01]  /*1ab90*/  FMUL.FTZ R40, R41.reuse, R40 ;  /* 0x0000002829287220 */ /* 0x040fe20000410000 */
[----:B------:R-:W-:Y:S01]  /*1aba0*/  FMUL.FTZ R89, R41, R136 ;  /* 0x0000008829597220 */ /* 0x000fe20000410000 */
[----:B------:R-:W-:Y:S01]  /*1abb0*/  SHF.L.U32 R53, R105, 0x10, RZ ;  /* 0x0000001069357819 */ /* 0x000fe200000006ff */
[----:B------:R-:W-:Y:S01]  /*1abc0*/  FFMA.FTZ R130, R130, R49, R51 ;  /* 0x0000003182827223 */ /* 0x000fe20000010033 */
[----:B------:R-:W-:Y:S01]  /*1abd0*/  SHF.L.U32 R33, R104, 0x10, RZ ;  /* 0x0000001068217819 */ /* 0x000fe200000006ff */
[----:B------:R-:W-:Y:S02]  /*1abe0*/  IMAD.U32 R55, R72, 0x10000, RZ ;  /* 0x0001000048377824 */ /* 0x000fe400078e00ff */
[----:B------:R-:W-:Y:S01]  /*1abf0*/  FMUL.FTZ R134, R41, R134 ;  /* 0x0000008629867220 */ /* 0x000fe20000410000 */
[----:B------:R-:W-:Y:S02]  /*1ac00*/  IMAD.U32 R49, R73, 0x10000, RZ ;  /* 0x0001000049317824 */ /* 0x000fe400078e00ff */
[----:B------:R-:W-:Y:S01]  /*1ac10*/  FMUL.FTZ R42, R41, R42 ;  /* 0x0000002a292a7220 */ /* 0x000fe20000410000 */
[----:B------:R-:W-:Y:S01]  /*1ac20*/  FFMA.FTZ R67, R40, R67, R29 ;  /* 0x0000004328437223 */ /* 0x000fe2000001001d */
[----:B------:R-:W-:Y:S01]  /*1ac30*/  FFMA.FTZ R89, R89, R28, R32 ;  /* 0x0000001c59597223 */ /* 0x000fe20000010020 */
[----:B------:R-:W-:Y:S01]  /*1ac40*/  FFMA.FTZ R44, R134, R53, R55 ;  /* 0x00000035862c7223 */ /* 0x000fe20000010037 */
[----:B------:R-:W0:Y:S01]  /*1ac50*/  @!P0 LDC.64 R28, c[0x0][0x3c8] ;  /* 0x0000f200ff1c8b82 */ /* 0x000e220000000a00 */
[----:B------:R-:W-:Y:S01]  /*1ac60*/  SHF.L.U32 R51, R103, 0x10, RZ ;  /* 0x0000001067337819 */ /* 0x000fe200000006ff */
[----:B------:R-:W-:Y:S01]  /*1ac70*/  FFMA.FTZ R40, R42, R33, R49 ;  /* 0x000000212a287223 */ /* 0x000fe20000010031 */
[----:B------:R-:W-:-:S02]  /*1ac80*/  IMAD.U32 R53, R74, 0x10000, RZ ;  /* 0x000100004a357824 */ /* 0x000fc400078e00ff */
[----:B------:R-:W-:Y:S01]  /*1ac90*/  FMUL.FTZ R138, R41, R138 ;  /* 0x0000008a298a7220 */ /* 0x000fe20000410000 */
[----:B------:R-:W-:Y:S01]  /*1aca0*/  PRMT R33, R74, 0x7632, R33 ;  /* 0x000076324a217816 */ /* 0x000fe20000000021 */
[----:B------:R-:W-:Y:S01]  /*1acb0*/  IMAD.U32 R55, R101, 0x10000, RZ ;  /* 0x0001000065377824 */ /* 0x000fe200078e00ff */
[----:B------:R-:W-:Y:S01]  /*1acc0*/  SHF.L.U32 R123, R68, 0x10, RZ ;  /* 0x00000010447b7819 */ /* 0x000fe200000006ff */
[----:B------:R-:W-:Y:S01]  /*1acd0*/  FMUL.FTZ R88, R41, R88 ;  /* 0x0000005829587220 */ /* 0x000fe20000410000 */
[----:B------:R-:W-:Y:S01]  /*1ace0*/  FFMA.FTZ R42, R138, R51, R53 ;  /* 0x000000338a2a7223 */ /* 0x000fe20000010035 */
[----:B------:R-:W-:Y:S01]  /*1acf0*/  SHF.L.U32 R91, R97, 0x10, RZ ;  /* 0x00000010615b7819 */ /* 0x000fe200000006ff */
[----:B------:R-:W-:Y:S01]  /*1ad00*/  IMAD.U32 R33, R33, 0x10000, RZ ;  /* 0x0001000021217824 */ /* 0x000fe200078e00ff */
[----:B------:R-:W-:Y:S01]  /*1ad10*/  PRMT R51, R102, 0x7632, R51 ;  /* 0x0000763266337816 */ /* 0x000fe20000000033 */
[----:B------:R-:W-:Y:S01]  /*1ad20*/  FMUL.FTZ R36, R41, R36 ;  /* 0x0000002429247220 */ /* 0x000fe20000410000 */
[C---:B------:R-:W-:Y:S01]  /*1ad30*/  PRMT R53, R75.reuse, 0x7632, R53 ;  /* 0x000076324b357816 */ /* 0x040fe20000000035 */
[----:B------:R-:W-:Y:S01]  /*1ad40*/  FFMA.FTZ R88, R88, R55, R123 ;  /* 0x0000003758587223 */ /* 0x000fe2000001007b */
[----:B------:R-:W-:Y:S01]  /*1ad50*/  SHF.L.U32 R49, R75, 0x10, RZ ;  /* 0x000000104b317819 */ /* 0x000fe200000006ff */
[----:B------:R-:W1:Y:S01]  /*1ad60*/  LDC.64 R54, c[0x0][0x428] ;  /* 0x00010a00ff367b82 */ /* 0x000e620000000a00 */
[----:B------:R-:W-:Y:S01]  /*1ad70*/  IMAD.U32 R121, R102, 0x10000, RZ ;  /* 0x0001000066797824 */ /* 0x000fe200078e00ff */
[----:B------:R-:W-:Y:S01]  /*1ad80*/  SHF.L.U32 R51, R51, 0x10, RZ ;  /* 0x0000001033337819 */ /* 0x000fe200000006ff */
[----:B------:R-:W-:Y:S01]  /*1ad90*/  FMUL.FTZ R38, R41, R38 ;  /* 0x0000002629267220 */ /* 0x000fe20000410000 */
[----:B------:R-:W-:Y:S01]  /*1ada0*/  FFMA.FTZ R91, R36, R91, R33 ;  /* 0x0000005b245b7223 */ /* 0x000fe20000010021 */
        /* <DEDUP_REMOVED lines=10> */
[----:B------:R-:W-:Y:S01]  /*1ae50*/  MOV R51, UR16 ;  /* 0x0000001000337c02 */ /* 0x000fe20008000f00 */
[C---:B------:R-:W-:Y:S01]  /*1ae60*/  FMUL.FTZ R129, R41.reuse, R142 ;  /* 0x0000008e29817220 */ /* 0x040fe20000410000 */
[C---:B------:R-:W-:Y:S01]  /*1ae70*/  FMUL.FTZ R90, R41.reuse, R90 ;  /* 0x0000005a295a7220 */ /* 0x040fe20000410000 */
[----:B------:R-:W-:Y:S01]  /*1ae80*/  PRMT R38, R100, 0x7632, R38 ;  /* 0x0000763264267816 */ /* 0x000fe20000000026 */
[----:B------:R-:W-:Y:S01]  /*1ae90*/  FMUL.FTZ R131, R41, R148 ;  /* 0x0000009429837220 */ /* 0x000fe20000410000 */
[----:B------:R-:W-:Y:S01]  /*1aea0*/  FFMA.FTZ R129, R129, R32, R36 ;  /* 0x0000002081817223 */ /* 0x000fe20000010024 */
[----:B------:R-:W-:Y:S01]  /*1aeb0*/  FFMA.FTZ R90, R90, R33, R49 ;  /* 0x000000215a5a7223 */ /* 0x000fe20000010031 */
[----:B0-----:R-:W-:Y:S01]  /*1aec0*/  @!P0 IMAD.WIDE R32, R51, 0x4, R28 ;  /* 0x0000000433208825 */ /* 0x001fe200078e021c */
[----:B------:R-:W-:-:S03]  /*1aed0*/  PRMT R48, R69, 0x7632, R48 ;  /* 0x0000763245307816 */ /* 0x000fc60000000030 */
[----:B------:R-:W-:Y:S01]  /*1aee0*/  FMUL.FTZ R144, R41, R144 ;  /* 0x0000009029907220 */ /* 0x000fe20000410000 */
[C---:B------:R-:W-:Y:S01]  /*1aef0*/  PRMT R51, R99.reuse, 0x7632, R51 ;  /* 0x0000763263337816 */ /* 0x040fe20000000033 */
[----:B------:R-:W-:Y:S01]  /*1af00*/  IMAD.U32 R38, R38, 0x10000, RZ ;  /* 0x0001000026267824 */ /* 0x000fe200078e00ff */
[----:B------:R-:W-:Y:S01]  /*1af10*/  PRMT R53, R70, 0x7632, R53 ;  /* 0x0000763246357816 */ /* 0x000fe20000000035 */
        /* <DEDUP_REMOVED lines=14> */
[----:B------:R0:W-:Y:S01]  /*1b000*/  @!P0 STG.E desc[UR8][R32.64], R41 ;  /* 0x0000002920008986 */ /* 0x0001e2000c101908 */
[--C-:B-1----:R-:W-:Y:S01]  /*1b010*/  IMAD.WIDE.U32 R122, R122, 0x10, R54.reuse ;  /* 0x000000107a7a7825 */ /* 0x102fe200078e0036 */
[----:B------:R-:W-:Y:S01]  /*1b020*/  F2FP.BF16.F32.PACK_AB R31, R31, R62 ;  /* 0x0000003e1f1f723e */ /* 0x000fe200000010ff */
[----:B------:R-:W-:Y:S01]  /*1b030*/  UIADD3 UR16, UPT, UPT, UR16, UR14, URZ ;  /* 0x0000000e10107290 */ /* 0x000fe2000fffe0ff */
[----:B------:R-:W-:Y:S01]  /*1b040*/  F2FP.BF16.F32.PACK_AB R30, R47, R30 ;  /* 0x0000001e2f1e723e */ /* 0x000fe200000010ff */
[--C-:B------:R-:W-:Y:S01]  /*1b050*/  IMAD.WIDE.U32 R48, R124, 0x10, R54.reuse ;  /* 0x000000107c307825 */ /* 0x100fe200078e0036 */
[----:B------:R-:W-:Y:S01]  /*1b060*/  F2FP.BF16.F32.PACK_AB R29, R39, R60 ;  /* 0x0000003c271d723e */ /* 0x000fe200000010ff */
[----:B------:R-:W-:Y:S01]  /*1b070*/  UISETP.GE.AND UP1, UPT, UR16, UR15, UPT ;  /* 0x0000000f1000728c */ /* 0x000fe2000bf26270 */
[----:B------:R-:W-:Y:S01]  /*1b080*/  F2FP.BF16.F32.PACK_AB R28, R35, R34 ;  /* 0x00000022231c723e */ /* 0x000fe200000010ff */
[----:B------:R-:W-:Y:S01]  /*1b090*/  IMAD.WIDE.U32 R50, R125, 0x10, R54 ;  /* 0x000000107d327825 */ /* 0x000fe200078e0036 */
[----:B------:R-:W-:-:S02]  /*1b0a0*/  F2FP.BF16.F32.PACK_AB R35, R154, R59 ;  /* 0x0000003b9a23723e */ /* 0x000fc400000010ff */
[----:B------:R-:W-:Y:S01]  /*1b0b0*/  F2FP.BF16.F32.PACK_AB R34, R152, R57 ;  /* 0x000000399822723e */ /* 0x000fe200000010ff */
[--C-:B------:R-:W-:Y:S01]  /*1b0c0*/  IMAD.WIDE.U32 R52, R133, 0x10, R54.reuse ;  /* 0x0000001085347825 */ /* 0x100fe200078e0036 */
[----:B0-----:R-:W-:Y:S01]  /*1b0d0*/  F2FP.BF16.F32.PACK_AB R33, R45, R58 ;  /* 0x0000003a2d21723e */ /* 0x001fe200000010ff */
        /* <DEDUP_REMOVED lines=21> */
.L_x_11007:
        /* <DEDUP_REMOVED lines=13> */
.L_x_34037:


//--------------------- .text._ZN10layer_norm13ln_fwd_kernelINS_13Kernel_traitsI13__nv_bfloat16S2_fS2_fjLj5120ELj1ELj1ELj4ELj16ENS_18Kernel_traits_baseILj5120ES2_S2_fS2_fjLj128EEEEELb1ELb0ELb1ELb0EEEvNS_9FwdParamsE --------------------------
	.section	.text._ZN10layer_norm13ln_fwd_kernelINS_13Kernel_traitsI13__nv_bfloat16S2_fS2_fjLj5120ELj1ELj1ELj4ELj16ENS_18Kernel_traits_baseILj5120ES2_S2_fS2_fjLj128EEEEELb1ELb0ELb1ELb0EEEvNS_9FwdParamsE,"ax",@progbits
	.align	128
        .global         _ZN10layer_norm13ln_fwd_kernelINS_13Kernel_traitsI13__nv_bfloat16S2_fS2_fjLj5120ELj1ELj1ELj4ELj16ENS_18Kernel_traits_baseILj5120ES2_S2_fS2_fjLj128EEEEELb1ELb0ELb1ELb0EEEvNS_9FwdParamsE
        .type           _ZN10layer_norm13ln_fwd_kernelINS_13Kernel_traitsI13__nv_bfloat16S2_fS2_fjLj5120ELj1ELj1ELj4ELj16ENS_18Kernel_traits_baseILj5120ES2_S2_fS2_fjLj128EEEEELb1ELb0ELb1ELb0EEEvNS_9FwdParamsE,@function
        .size           _ZN10layer_norm13ln_fwd_kernelINS_13Kernel_traitsI13__nv_bfloat16S2_fS2_fjLj5120ELj1ELj1ELj4ELj16ENS_18Kernel_traits_baseILj5120ES2_S2_fS2_fjLj128EEEEELb1ELb0ELb1ELb0EEEvNS_9FwdParamsE,(.L_x_34038 - _ZN10layer_norm13ln_fwd_kernelINS_13Kernel_traitsI13__nv_bfloat16S2_fS2_fjLj5120ELj1ELj1ELj4ELj16ENS_18Kernel_traits_baseILj5120ES2_S2_fS2_fjLj128EEEEELb1ELb0ELb1ELb0EEEvNS_9FwdParamsE)
        .other          _ZN10layer_norm13ln_fwd_kernelINS_13Kernel_traitsI13__nv_bfloat16S2_fS2_fjLj5120ELj1ELj1ELj4ELj16ENS_18Kernel_traits_baseILj5120ES2_S2_fS2_fjLj128EEEEELb1ELb0ELb1ELb0EEEvNS_9FwdParamsE,@"STO_CUDA_ENTRY STV_DEFAULT"
_ZN10layer_norm13ln_fwd_kernelINS_13Kernel_traitsI13__nv_bfloat16S2_fS2_fjLj5120ELj1ELj1ELj4ELj16ENS_18Kernel_traits_baseILj5120ES2_S2_fS2_fjLj128EEEEELb1ELb0ELb1ELb0EEEvNS_9FwdParamsE:
.text._ZN10layer_norm13ln_fwd_kernelINS_13Kernel_traitsI13__nv_bfloat16S2_fS2_fjLj5120ELj1ELj1ELj4ELj16ENS_18Kernel_traits_baseILj5120ES2_S2_fS2_fjLj128EEEEELb1ELb0ELb1ELb0EEEvNS_9FwdParamsE:
        /* <DEDUP_REMOVED lines=96> */
.L_x_11009:
        /* <DEDUP_REMOVED lines=38> */
.L_x_11010:
[----:B------:R-:W-:Y:S05]  /*0860*/  BSYNC.RECONVERGENT B0 ;  /* 0x0000000000007941 */ /* 0x000fea0003800200 */
.L_x_11008:
[----:B------:R-:W0:Y:S02]  /*0870*/  LDCU UR4, c[0x0][0x384] ;  /* 0x00007080ff0477ac */ /* 0x000e240008000800 */
[----:B0-----:R-:W-:-:S06]  /*0880*/  UISETP.GE.AND UP0, UPT, UR23, UR4, UPT ;  /* 0x000000041700728c */ /* 0x001fcc000bf06270 */
[----:B------:R-:W-:-:S13]  /*0890*/  PLOP3.LUT P0, PT, PT, PT, UP0, 0x80, 0x8 ;  /* 0x000000000008781c */ /* 0x000fda0003f0f008 */
[----:B------:R-:W-:Y:S05]  /*08a0*/  @P0 EXIT ;  /* 0x000000000000094d */ /* 0x000fea0003800000 */
[----:B------:R-:W-:Y:S01]  /*08b0*/  IMAD.HI.U32 R6, R141, -0x2daee0ad, RZ ;  /* 0xd2511f538d067827 */ /* 0x000fe200078e00ff */
[----:B------:R-:W-:Y:S01]  /*08c0*/  LOP3.LUT R13, R3, 0x7f, RZ, 0xc0, !PT ;  /* 0x0000007f030d7812 */ /* 0x000fe200078ec0ff */
[----:B------:R-:W-:Y:S01]  /*08d0*/  UPLOP3.LUT UP1, UPT, UPT, UPT, UPT, 0x40, 0x4 ;  /* 0x000000000004789c */ /* 0x000fe20003f2e870 */
[----:B------:R-:W-:Y:S01]  /*08e0*/  LOP3.LUT R4, R4, 0x3, RZ, 0xc0, !PT ;  /* 0x0000000304047812 */ /* 0x000fe200078ec0ff */
[----:B------:R-:W-:Y:S01]  /*08f0*/  IMAD.HI.U32 R7, R142, -0x326172a9, RZ ;  /* 0xcd9e8d578e077827 */ /* 0x000fe200078e00ff */
[----:B------:R-:W-:Y:S01]  /*0900*/  LOP3.LUT R6, R6, UR15, RZ, 0x3c, !PT ;  /* 0x0000000f06067c12 */ /* 0x000fe2000f8e3cff */
[----:B------:R-:W0:Y:S01]  /*0910*/  LDCU UR28, c[0x0][0x388] ;  /* 0x00007100ff1c77ac */ /* 0x000e220008000800 */
[----:B------:R-:W-:Y:S01]  /*0920*/  VIADDMNMX R2, R13, -R2, RZ, !PT ;  /* 0x800000020d027246 */ /* 0x000fe200078001ff */
[----:B------:R-:W-:Y:S01]  /*0930*/  IMAD R9, R142, -0x326172a9, RZ ;  /* 0xcd9e8d578e097824 */ /* 0x000fe200078e02ff */
[----:B------:R-:W-:Y:S01]  /*0940*/  LOP3.LUT R7, R140, UR14, R7, 0x96, !PT ;  /* 0x0000000e8c077c12 */ /* 0x000fe2000f8e9607 */
[----:B------:R-:W-:Y:S01]  /*0950*/  IMAD.HI.U32 R8, R6, -0x326172a9, RZ ;  /* 0xcd9e8d5706087827 */ /* 0x000fe200078e00ff */
[----:B------:R-:W-:Y:S01]  /*0960*/  VIMNMX R2, PT, PT, R2, 0x20, PT ;  /* 0x0000002002027848 */ /* 0x000fe20003fe0100 */
[----:B------:R-:W1:Y:S01]  /*0970*/  LDCU.U8 UR29, c[0x0][0x410] ;  /* 0x00008200ff1d77ac */ /* 0x000e620008000000 */
[----:B-----5:R-:W-:Y:S01]  /*0980*/  PRMT R139, R56, 0x7632, R139 ;  /* 0x00007632388b7816 */ /* 0x020fe2000000008b */
[----:B------:R-:W-:Y:S01]  /*0990*/  IMAD R11, R141, -0x2daee0ad, RZ ;  /* 0xd2511f538d0b7824 */ /* 0x000fe200078e02ff */
[----:B------:R-:W-:Y:S01]  /*09a0*/  LOP3.LUT R8, R9, UR5, R8, 0x96, !PT ;  /* 0x0000000509087c12 */ /* 0x000fe2000f8e9608 */
[----:B------:R-:W-:Y:S01]  /*09b0*/  IMAD.HI.U32 R10, R7, -0x2daee0ad, RZ ;  /* 0xd2511f53070a7827 */ /* 0x000fe200078e00ff */
[----:B------:R-:W-:Y:S01]  /*09c0*/  PRMT R138, R52, 0x7632, R138 ;  /* 0x00007632348a7816 */ /* 0x000fe2000000008a */
[----:B------:R-:W2:Y:S01]  /*09d0*/  LDCU UR30, c[0x0][0x400] ;  /* 0x00008000ff1e77ac */ /* 0x000ea20008000800 */
        /* <DEDUP_REMOVED lines=56> */
[C---:B------:R-:W-:Y:S01]  /*0d60*/  IMAD.HI.U32 R8, R7.reuse, -0x326172a9, RZ ;  /* 0xcd9e8d5707087827 */ /* 0x040fe200078e00ff */
[----:B------:R-:W-:Y:S01]  /*0d70*/  PRMT R115, R32, 0x7632, R115 ;  /* 0x0000763220737816 */ /* 0x000fe20000000073 */
[----:B------:R-:W4:Y:S01]  /*0d80*/  LDCU.64 UR16, c[0x0][0x408] ;  /* 0x00008100ff1077ac */ /* 0x000f220008000a00 */
[----:B------:R-:W-:Y:S01]  /*0d90*/  PRMT R114, R28, 0x7632, R114 ;  /* 0x000076321c727816 */ /* 0x000fe20000000072 */
[----:B------:R-:W-:Y:S01]  /*0da0*/  IMAD R12, R7, -0x326172a9, RZ ;  /* 0xcd9e8d57070c7824 */ /* 0x000fe200078e02ff */
[----:B------:R-:W-:Y:S01]  /*0db0*/  LOP3.LUT R8, R9, UR18, R8, 0x96, !PT ;  /* 0x0000001209087c12 */ /* 0x000fe2000f8e9608 */
[----:B------:R-:W-:Y:S01]  /*0dc0*/  IMAD R9, R5, -0x20, R13 ;  /* 0xffffffe005097824 */ /* 0x000fe200078e020d */
[----:B------:R-:W-:Y:S01]  /*0dd0*/  PRMT R113, R27, 0x7632, R113 ;  /* 0x000076321b717816 */ /* 0x000fe20000000071 */
[----:B------:R-:W-:Y:S01]  /*0de0*/  IMAD.HI.U32 R10, R6, -0x2daee0ad, RZ ;  /* 0xd2511f53060a7827 */ /* 0x000fe200078e00ff */
[----:B------:R-:W-:-:S02]  /*0df0*/  PRMT R112, R23, 0x7632, R112 ;  /* 0x0000763217707816 */ /* 0x000fc40000000070 */
[----:B------:R-:W-:Y:S01]  /*0e00*/  VIMNMX R9, PT, PT, RZ, R9, !PT ;  /* 0x00000009ff097248 */ /* 0x000fe20007fe0100 */
[----:B------:R-:W-:Y:S01]  /*0e10*/  IMAD R7, R6, -0x2daee0ad, RZ ;  /* 0xd2511f5306077824 */ /* 0x000fe200078e02ff */
[----:B------:R-:W-:Y:S01]  /*0e20*/  LOP3.LUT R10, R11, UR19, R10, 0x96, !PT ;  /* 0x000000130b0a7c12 */ /* 0x000fe2000f8e960a */
[----:B------:R-:W-:Y:S01]  /*0e30*/  IMAD.SHL.U32 R3, R3, 0x2, RZ ;  /* 0x0000000203037824 */ /* 0x000fe200078e00ff */
[----:B------:R-:W-:Y:S01]  /*0e40*/  PRMT R111, R26, 0x7632, R111 ;  /* 0x000076321a6f7816 */ /* 0x000fe2000000006f */
[----:B------:R-:W-:Y:S01]  /*0e50*/  IMAD.HI.U32 R6, R8, -0x2daee0ad, RZ ;  /* 0xd2511f5308067827 */ /* 0x000fe200078e00ff */
[----:B------:R-:W-:Y:S01]  /*0e60*/  PRMT R110, R22, 0x7632, R110 ;  /* 0x00007632166e7816 */ /* 0x000fe2000000006e */
[----:B------:R-:W0:Y:S01]  /*0e70*/  LDCU.64 UR18, c[0x0][0x3a0] ;  /* 0x00007400ff1277ac */ /* 0x000e220008000a00 */
[----:B------:R-:W-:Y:S01]  /*0e80*/  LOP3.LUT R3, R3, 0xffffff00, RZ, 0xc0, !PT ;  /* 0xffffff0003037812 */ /* 0x000fe200078ec0ff */
[----:B------:R-:W-:Y:S01]  /*0e90*/  IMAD.HI.U32 R5, R10, -0x326172a9, RZ ;  /* 0xcd9e8d570a057827 */ /* 0x000fe200078e00ff */
[----:B------:R-:W-:-:S02]  /*0ea0*/  LOP3.LUT R14, R7, UR20, R6, 0x96, !PT ;  /* 0x00000014070e7c12 */ /* 0x000fc4000f8e9606 */
[----:B------:R-:W-:Y:S01]  /*0eb0*/  VIMNMX R6, PT, PT, R9, 0x20, PT ;  /* 0x0000002009067848 */ /* 0x000fe20003fe0100 */
[----:B------:R-:W-:Y:S01]  /*0ec0*/  IMAD R8, R8, -0x2daee0ad, RZ ;  /* 0xd2511f5308087824 */ /* 0x000fe200078e02ff */
[----:B------:R-:W-:Y:S01]  /*0ed0*/  LEA R7, R2, R3, 0x3 ;  /* 0x0000000302077211 */ /* 0x000fe200078e18ff */
[----:B------:R-:W-:Y:S01]  /*0ee0*/  IMAD R10, R10, -0x326172a9, RZ ;  /* 0xcd9e8d570a0a7824 */ /* 0x000fe200078e02ff */
[----:B------:R-:W-:Y:S01]  /*0ef0*/  LOP3.LUT R12, R12, UR26, R5, 0x96, !PT ;  /* 0x0000001a0c0c7c12 */ /* 0x000fe2000f8e9605 */
[----:B------:R-:W-:Y:S01]  /*0f00*/  IMAD R2, R6, 0x8, R3 ;  /* 0x0000000806027824 */ /* 0x000fe200078e0203 */
[----:B------:R-:W-:Y:S01]  /*0f10*/  I2FP.F32.U32 R3, R7 ;  /* 0x0000000700037245 */ /* 0x000fe20000201000 */
[----:B------:R-:W-:Y:S01]  /*0f20*/  IMAD.HI.U32 R9, R14, -0x326172a9, RZ ;  /* 0xcd9e8d570e097827 */ /* 0x000fe200078e00ff */
[----:B------:R-:W-:-:S03]  /*0f30*/  PRMT R7, R25, 0x7632, R7 ;  /* 0x0000763219077816 */ /* 0x000fc60000000007 */
[----:B------:R-:W-:Y:S01]  /*0f40*/  IMAD.HI.U32 R5, R12, -0x2daee0ad, RZ ;  /* 0xd2511f530c057827 */ /* 0x000fe200078e00ff */
[----:B------:R-:W0:Y:S03]  /*0f50*/  MUFU.RCP R3, R3 ;  /* 0x0000000300037308 */ /* 0x000e260000001000 */
[----:B------:R-:W-:Y:S01]  /*0f60*/  IMAD.MOV.U32 R11, RZ, RZ, RZ ;  /* 0x000000ffff0b7224 */ /* 0x000fe200078e00ff */
[----:B------:R-:W-:Y:S01]  /*0f70*/  LOP3.LUT R6, R8, UR27, R5, 0x96, !PT ;  /* 0x0000001b08067c12 */ /* 0x000fe2000f8e9605 */
[----:B------:R-:W-:Y:S01]  /*0f80*/  IMAD R12, R12, -0x2daee0ad, RZ ;  /* 0xd2511f530c0c7824 */ /* 0x000fe200078e02ff */
[--C-:B------:R-:W-:Y:S01]  /*0f90*/  LOP3.LUT R5, R10, UR21, R9.reuse, 0x96, !PT ;  /* 0x000000150a057c12 */ /* 0x100fe2000f8e9609 */
[----:B------:R-:W-:Y:S01]  /*0fa0*/  IMAD R14, R14, -0x326172a9, RZ ;  /* 0xcd9e8d570e0e7824 */ /* 0x000fe200078e02ff */
[----:B------:R-:W-:Y:S01]  /*0fb0*/  PRMT R8, R21, 0x7632, R8 ;  /* 0x0000763215087816 */ /* 0x000fe20000000008 */
[----:B------:R-:W0:Y:S01]  /*0fc0*/  LDCU UR27, c[0x0][0x404] ;  /* 0x00008080ff1b77ac */ /* 0x000e220008000800 */
[----:B------:R-:W-:-:S02]  /*0fd0*/  PRMT R9, R24, 0x7632, R9 ;  /* 0x0000763218097816 */ /* 0x000fc40000000009 */
[----:B------:R-:W-:Y:S01]  /*0fe0*/  PRMT R10, R20, 0x7632, R10 ;  /* 0x00007632140a7816 */ /* 0x000fe2000000000a */
[----:B-1234-:R-:W0:Y:S06]  /*0ff0*/  LDCU.64 UR20, c[0x0][0x380] ;  /* 0x00007000ff1477ac */ /* 0x01ee2c0008000a00 */
.L_x_11524:
[----:B------:R-:W-:-:S06]  /*1000*/  UIMAD.WIDE UR4, UR23, 0x4, UR8 ;  /* 0x00000004170478a5 */ /* 0x000fcc000f8e0208 */
[----:B01234-:R-:W-:Y:S01]  /*1010*/  MOV R144, UR4 ;  /* 0x0000000400907c02 */ /* 0x01ffe20008000f00 */
[----:B------:R-:W-:-:S05]  /*1020*/  IMAD.U32 R145, RZ, RZ, UR5 ;  /* 0x00000005ff917e24 */ /* 0x000fca000f8e00ff */
[----:B------:R-:W2:Y:S01]  /*1030*/  LDG.E R144, desc[UR12][R144.64] ;  /* 0x0000000c90907981 */ /* 0x000ea2000c1e1900 */
[----:B------:R-:W-:-:S06]  /*1040*/  UIMAD.WIDE UR4, UR23, 0x4, UR10 ;  /* 0x00000004170478a5 */ /* 0x000fcc000f8e020a */
[----:B------:R-:W-:Y:S01]  /*1050*/  IMAD.U32 R104, RZ, RZ, UR4 ;  /* 0x00000004ff687e24 */ /* 0x000fe2000f8e00ff */
[----:B------:R-:W-:-:S05]  /*1060*/  MOV R105, UR5 ;  /* 0x0000000500697c02 */ /* 0x000fca0008000f00 */
[----:B------:R-:W3:Y:S01]  /*1070*/  LDG.E R104, desc[UR12][R104.64] ;  /* 0x0000000c68687981 */ /* 0x000ee2000c1e1900 */
[----:B0-----:R-:W-:Y:S01]  /*1080*/  UIMAD UR4, UR23, UR28, URZ ;  /* 0x0000001c170472a4 */ /* 0x001fe2000f8e02ff */
[----:B------:R-:W-:Y:S01]  /*1090*/  ISETP.GE.U32.AND P0, PT, R0, 0x80, PT ;  /* 0x000000800000780c */ /* 0x000fe20003f06070 */
[----:B------:R-:W-:Y:S01]  /*10a0*/  BSSY.RECONVERGENT B0, `(.L_x_11011) ;  /* 0x0000673000007945 */ /* 0x000fe20003800200 */
[----:B------:R-:W0:Y:S01]  /*10b0*/  S2R R106, SR_TID.X ;  /* 0x00000000006a7919 */ /* 0x000e220000002100 */
        /* <DEDUP_REMOVED lines=9> */
[----:B------:R-:W-:Y:S01]  /*1150*/  @UP2 ULEA.HI UR7, UR7, UR6, URZ, 0x3 ;  /* 0x0000000607072291 */ /* 0x000fe2000f8f18ff */
[----:B------:R-:W-:-:S03]  /*1160*/  IMAD.MOV.U32 R104, RZ, RZ, RZ ;  /* 0x000000ffff687224 */ /* 0x000fc600078e00ff */
[----:B------:R-:W-:Y:S02]  /*1170*/  MOV R105, UR5 ;  /* 0x0000000500697c02 */ /* 0x000fe40008000f00 */
[----:B------:R-:W-:Y:S02]  /*1180*/  IMAD.U32 R107, RZ, RZ, UR7 ;  /* 0x00000007ff6b7e24 */ /* 0x000fe4000f8e00ff */
[----:B0-----:R-:W-:-:S03]  /*1190*/  LEA.HI.SX32 R105, R105, R106, 0x1d ;  /* 0x0000006a69697211 */ /* 0x001fc600078feaff */
[----:B------:R-:W-:Y:S01]  /*11a0*/  @P1 LEA.HI.SX32 R104, R107, R106, 0x1d ;  /* 0x0000006a6b681211 */ /* 0x000fe200078feaff */
[----:B------:R-:W-:Y:S06]  /*11b0*/  @!P0 BRA `(.L_x_11012) ;  /* 0x0000006400848947 */ /* 0x000fec0003800000 */
[----:B------:R-:W-:-:S04]  /*11c0*/  UISETP.NE.U32.AND UP0, UPT, UR18, URZ, UPT ;  /* 0x000000ff1200728c */ /* 0x000fc8000bf05070 */
[----:B------:R-:W-:Y:S01]  /*11d0*/  UISETP.NE.AND.EX UP0, UPT, UR19, URZ, UPT, UP0 ;  /* 0x000000ff1300728c */ /* 0x000fe2000bf05300 */
[----:B------:R-:W-:Y:S10]  /*11e0*/  BRA.U !UP2, `(.L_x_11013) ;  /* 0x000000010a0c7547 */ /* 0x000ff4000b800000 */
[----:B------:R-:W0:Y:S02]  /*11f0*/  LDC.64 R60, c[0x0][0x390] ;  /* 0x0000e400ff3c7b82 */ /* 0x000e240000000a00 */
[----:B0-----:R-:W-:-:S06]  /*1200*/  IMAD.WIDE.U32 R60, R104, 0x10, R60 ;  /* 0x00000010683c7825 */ /* 0x001fcc00078e003c */
[----:B------:R-:W5:Y:S02]  /*1210*/  LDG.E.128 R60, desc[UR12][R60.64] ;  /* 0x0000000c3c3c7981 */ /* 0x000f64000c1e1d00 */
.L_x_11013:
[----:B------:R-:W-:Y:S05]  /*1220*/  BRA.U !UP0, `(.L_x_11014) ;  /* 0x0000003108c07547 */ /* 0x000fea000b800000 */
[----:B------:R-:W0:Y:S02]  /*1230*/  LDC.64 R144, c[0x0][0x3a0] ;  /* 0x0000e800ff907b82 */ /* 0x000e240000000a00 */
[----:B0-----:R-:W-:-:S05]  /*1240*/  IMAD.WIDE.U32 R144, R105, 0x20, R144 ;  /* 0x0000002069907825 */ /* 0x001fca00078e0090 */
[----:B------:R0:W5:Y:S04]  /*1250*/  LDG.E.128 R64, desc[UR12][R144.64] ;  /* 0x0000000c90407981 */ /* 0x000168000c1e1d00 */
[----:B------:R0:W5:Y:S01]  /*1260*/  LDG.E.128 R68, desc[UR12][R144.64+0x10] ;  /* 0x0000100c90447981 */ /* 0x000162000c1e1d00 */
[----:B------:R-:W-:-:S13]  /*1270*/  ISETP.LT.AND P1, PT, RZ, UR31, PT ;  /* 0x0000001fff007c0c */ /* 0x000fda000bf21270 */
[----:B------:R-:W-:Y:S02]  /*1280*/  @!P1 IMAD.MOV.U32 R143, RZ, RZ, R4 ;  /* 0x000000ffff8f9224 */ /* 0x000fe400078e0004 */
[----:B------:R-:W-:Y:S01]  /*1290*/  @!P1 IMAD.MOV.U32 R148, RZ, RZ, R12 ;  /* 0x000000ffff949224 */ /* 0x000fe200078e000c */
[----:B0-----:R-:W-:Y:S06]  /*12a0*/  @!P1 BRA `(.L_x_11015) ;  /* 0x0000000400849947 */ /* 0x001fec0003800000 */
        /* <DEDUP_REMOVED lines=16> */
.L_x_11018:
        /* <DEDUP_REMOVED lines=13> */
.L_x_11020:
[----:B------:R-:W-:Y:S05]  /*1480*/  BSYNC.RECONVERGENT B2 ;  /* 0x0000000000027941 */ /* 0x000fea0003800200 */
.L_x_11019:
        /* <DEDUP_REMOVED lines=12> */
[----:B------:R-:W-:-:S04]  /*1550*/  IMAD.WIDE.U32 R146, R147, -0x2daee0ad, RZ ;  /* 0xd2511f5393927825 */ /* 0x000fc800078e00ff */
        /* <DEDUP_REMOVED lines=8> */
[----:B------:R-:W-:Y:S01]  /*15e0*/  IMAD.WIDE.U32 R146, R147, -0x2daee0ad, RZ ;  /* 0xd2511f5393927825 */ /* 0x000fe200078e00ff */
[----:B------:R-:W-:-:S03]  /*15f0*/  UIADD3 UR5, UPT, UPT, UR14, 0x78dde6e4, URZ ;  /* 0x78dde6e40e057890 */ /* 0x000fc6000fffe0ff */
        /* <DEDUP_REMOVED lines=14> */
[----:B------:R-:W-:-:S03]  /*16e0*/  UIADD3 UR6, UPT, UPT, UR15, 0x1fd5c5a3, URZ ;  /* 0x1fd5c5a30f067890 */ /* 0x000fc6000fffe0ff */
        /* <DEDUP_REMOVED lines=18> */
.L_x_11017:
[----:B------:R-:W-:Y:S05]  /*1810*/  BSYNC.RECONVERGENT B1 ;  /* 0x0000000000017941 */ /* 0x000fea0003800200 */
.L_x_11016:
        /* <DEDUP_REMOVED lines=10> */
.L_x_11015:
        /* <DEDUP_REMOVED lines=19> */
.L_x_11024:
        /* <DEDUP_REMOVED lines=13> */
.L_x_11026:
[----:B------:R-:W-:Y:S05]  /*1ac0*/  BSYNC.RECONVERGENT B2 ;  /* 0x0000000000027941 */ /* 0x000fea0003800200 */
.L_x_11025:
        /* <DEDUP_REMOVED lines=56> */
.L_x_11023:
[----:B------:R-:W-:Y:S05]  /*1e50*/  BSYNC.RECONVERGENT B1 ;  /* 0x0000000000017941 */ /* 0x000fea0003800200 */
.L_x_11022:
        /* <DEDUP_REMOVED lines=11> */
.L_x_11021:
[----:B------:R-:W-:Y:S01]  /*1f10*/  @!P1 IMAD.MOV.U32 R143, RZ, RZ, R4 ;  /* 0x000000ffff8f9224 */ /* 0x000fe200078e0004 */
        /* <DEDUP_REMOVED lines=18> */
.L_x_11030:
        /* <DEDUP_REMOVED lines=13> */
.L_x_11032:
[----:B------:R-:W-:Y:S05]  /*2110*/  BSYNC.RECONVERGENT B2 ;  /* 0x0000000000027941 */ /* 0x000fea0003800200 */
.L_x_11031:
        /* <DEDUP_REMOVED lines=57> */
.L_x_11029:
[----:B------:R-:W-:Y:S05]  /*24b0*/  BSYNC.RECONVERGENT B1 ;  /* 0x0000000000017941 */ /* 0x000fea0003800200 */
.L_x_11028:
        /* <DEDUP_REMOVED lines=9> */
[----:B------:R-:W-:-:S07]  /*2550*/  FADD.FTZ R66, R66, R107 ;  /* 0x0000006b42427221 */ /* 0x000fce0000010000 */
.L_x_11027:
        /* <DEDUP_REMOVED lines=19> */
.L_x_11036:
        /* <DEDUP_REMOVED lines=13> */
.L_x_11038:
[----:B------:R-:W-:Y:S05]  /*2760*/  BSYNC.RECONVERGENT B2 ;  /* 0x0000000000027941 */ /* 0x000fea0003800200 */
.L_x_11037:
        /* <DEDUP_REMOVED lines=57> */
.L_x_11035:
[----:B------:R-:W-:Y:S05]  /*2b00*/  BSYNC.RECONVERGENT B1 ;  /* 0x0000000000017941 */ /* 0x000fea0003800200 */
.L_x_11034:
        /* <DEDUP_REMOVED lines=10> */
[----:B------:R-:W-:-:S07]  /*2bb0*/  FADD.FTZ R67, R67, R12 ;  /* 0x0000000c43437221 */ /* 0x000fce0000010000 */
.L_x_11033:
        /* <DEDUP_REMOVED lines=19> */
.L_x_11042:
        /* <DEDUP_REMOVED lines=13> */
.L_x_11044:
[----:B------:R-:W-:Y:S05]  /*2dc0*/  BSYNC.RECONVERGENT B2 ;  /* 0x0000000000027941 */ /* 0x000fea0003800200 */
.L_x_11043:
        /* <DEDUP_REMOVED lines=57> */
.L_x_11041:
[----:B------:R-:W-:Y:S05]  /*3160*/  BSYNC.RECONVERGENT B1 ;  /* 0x0000000000017941 */ /* 0x000fea0003800200 */
.L_x_11040:
        /* <DEDUP_REMOVED lines=10> */
.L_x_11039:
        /* <DEDUP_REMOVED lines=19> */
.L_x_11048:
        /* <DEDUP_REMOVED lines=13> */
.L_x_11050:
[----:B------:R-:W-:Y:S05]  /*3410*/  BSYNC.RECONVERGENT B2 ;  /* 0x0000000000027941 */ /* 0x000fea0003800200 */
.L_x_11049:
        /* <DEDUP_REMOVED lines=57> */
.L_x_11047:
[----:B------:R-:W-:Y:S05]  /*37b0*/  BSYNC.RECONVERGENT B1 ;  /* 0x0000000000017941 */ /* 0x000fea0003800200 */
.L_x_11046:
        /* <DEDUP_REMOVED lines=11> */
.L_x_11045:
        /* <DEDUP_REMOVED lines=19> */
.L_x_11054:
        /* <DEDUP_REMOVED lines=13> */
.L_x_11056:
[----:B------:R-:W-:Y:S05]  /*3a70*/  BSYNC.RECONVERGENT B2 ;  /* 0x0000000000027941 */ /* 0x000fea0003800200 */
.L_x_11055:
        /* <DEDUP_REMOVED lines=57> */
.L_x_11053:
[----:B------:R-:W-:Y:S05]  /*3e10*/  BSYNC.RECONVERGENT B1 ;  /* 0x0000000000017941 */ /* 0x000fea0003800200 */
.L_x_11052:
        /* <DEDUP_REMOVED lines=10> */
.L_x_11051:
        /* <DEDUP_REMOVED lines=19> */
.L_x_11060:
        /* <DEDUP_REMOVED lines=13> */
.L_x_11062:
[----:B------:R-:W-:Y:S05]  /*40c0*/  BSYNC.RECONVERGENT B2 ;  /* 0x0000000000027941 */ /* 0x000fea0003800200 */
.L_x_11061:
        /* <DEDUP_REMOVED lines=57> */
.L_x_11059:
[----:B------:R-:W-:Y:S05]  /*4460*/  BSYNC.RECONVERGENT B1 ;  /* 0x0000000000017941 */ /* 0x000fea0003800200 */
.L_x_11058:
[----:B------:R-:W-:Y:S01]  /*4470*/  I2FP.F32.U32 R12, R107 ;  /* 0x0000006b000c7245 */ /* 0x000fe20000201000 */
[----:B------:R-:W-:Y:S01]  /*4480*/  HFMA2 R107, -RZ, RZ, 0.1171875, 0 ;  /* 0x2f800000ff6b7431 */ /* 0x000fe200000001ff */
[----:B-----5:R-:W-:-:S05]  /*4490*/  PRMT R109, R63, 0x7632, R109 ;  /* 0x000076323f6d7816 */ /* 0x020fca000000006d */
[----:B------:R-:W-:Y:S02]  /*44a0*/  IMAD.U32 R109, R109, 0x10000, RZ ;  /* 0x000100006d6d7824 */ /* 0x000fe400078e00ff */
[----:B------:R-:W-:Y:S02]  /*44b0*/  FFMA.FTZ R12, R12, R107, 1.1641532182693481445e-10 ;  /* 0x2f0000000c0c7423 */ /* 0x000fe4000001006b */
[----:B------:R-:W-:-:S03]  /*44c0*/  FMUL.FTZ R109, R109, UR17 ;  /* 0x000000116d6d7c20 */ /* 0x000fc60008410000 */
[----:B------:R-:W-:Y:S01]  /*44d0*/  FSETP.GTU.FTZ.AND P1, PT, R12, UR27, PT ;  /* 0x0000001b0c007c0b */ /* 0x000fe2000bf3c000 */
[----:B------:R-:W-:-:S03]  /*44e0*/  FMUL.FTZ R12, R109, UR16 ;  /* 0x000000106d0c7c20 */ /* 0x000fc60008410000 */
[----:B------:R-:W-:Y:S02]  /*44f0*/  SEL R109, RZ, 0x1, P1 ;  /* 0x00000001ff6d7807 */ /* 0x000fe40000800000 */
[----:B------:R-:W-:-:S05]  /*4500*/  FSEL R12, R12, RZ, !P1 ;  /* 0x000000ff0c0c7208 */ /* 0x000fca0004800000 */
[----:B------:R-:W-:Y:S01]  /*4510*/  FADD.FTZ R71, R71, R12 ;  /* 0x0000000c47477221 */ /* 0x000fe20000010000 */
[----:B------:R-:W-:Y:S06]  /*4520*/  BRA `(.L_x_11057) ;  /* 0x0000003000387947 */ /* 0x000fec0003800000 */
.L_x_11014:
[----:B------:R-:W-:Y:S01]  /*4530*/  IMAD.MOV.U32 R66, RZ, RZ, R4 ;  /* 0x000000ffff427224 */ /* 0x000fe200078e0004 */
[----:B------:R-:W-:Y:S01]  /*4540*/  MOV R150, R12 ;  /* 0x0000000c00967202 */ /* 0x000fe20000000f00 */
[----:B------:R-:W-:Y:S01]  /*4550*/  IMAD.MOV.U32 R64, RZ, RZ, RZ ;  /* 0x000000ffff407224 */ /* 0x000fe200078e00ff */
        /* <DEDUP_REMOVED lines=17> */
.L_x_11066:
        /* <DEDUP_REMOVED lines=13> */
.L_x_11068:
[----:B------:R-:W-:Y:S05]  /*4740*/  BSYNC.RECONVERGENT B2 ;  /* 0x0000000000027941 */ /* 0x000fea0003800200 */
.L_x_11067:
        /* <DEDUP_REMOVED lines=56> */
.L_x_11065:
[----:B------:R-:W-:Y:S05]  /*4ad0*/  BSYNC.RECONVERGENT B1 ;  /* 0x0000000000017941 */ /* 0x000fea0003800200 */
.L_x_11064:
        /* <DEDUP_REMOVED lines=9> */
.L_x_11063:
[----:B------:R-:W-:Y:S01]  /*4b70*/  IMAD.MOV.U32 R4, RZ, RZ, R66 ;  /* 0x000000ffff047224 */ /* 0x000fe200078e0042 */
[----:B------:R-:W-:Y:S01]  /*4b80*/  MOV R65, RZ ;  /* 0x000000ff00417202 */ /* 0x000fe20000000f00 */
        /* <DEDUP_REMOVED lines=14> */
.L_x_11072:
        /* <DEDUP_REMOVED lines=13> */
.L_x_11074:
[----:B------:R-:W-:Y:S05]  /*4d40*/  BSYNC.RECONVERGENT B2 ;  /* 0x0000000000027941 */ /* 0x000fea0003800200 */
.L_x_11073:
        /* <DEDUP_REMOVED lines=56> */
.L_x_11071:
[----:B------:R-:W-:Y:S05]  /*50d0*/  BSYNC.RECONVERGENT B1 ;  /* 0x0000000000017941 */ /* 0x000fea0003800200 */
.L_x_11070:
        /* <DEDUP_REMOVED lines=10> */
.L_x_11069:
[----:B------:R-:W-:Y:S02]  /*5180*/  IMAD.MOV.U32 R12, RZ, RZ, R4 ;  /* 0x000000ffff0c7224 */ /* 0x000fe400078e0004 */
[----:B------:R-:W-:Y:S01]  /*5190*/  IMAD.MOV.U32 R66, RZ, RZ, RZ ;  /* 0x000000ffff427224 */ /* 0x000fe200078e00ff */
        /* <DEDUP_REMOVED lines=14> */
.L_x_11078:
        /* <DEDUP_REMOVED lines=13> */
.L_x_11080:
[----:B------:R-:W-:Y:S05]  /*5350*/  BSYNC.RECONVERGENT B2 ;  /* 0x0000000000027941 */ /* 0x000fea0003800200 */
.L_x_11079:
        /* <DEDUP_REMOVED lines=57> */
.L_x_11077:
[----:B------:R-:W-:Y:S05]  /*56f0*/  BSYNC.RECONVERGENT B1 ;  /* 0x0000000000017941 */ /* 0x000fea0003800200 */
.L_x_11076:
        /* <DEDUP_REMOVED lines=9> */
.L_x_11075:
        /* <DEDUP_REMOVED lines=16> */
.L_x_11084:
        /* <DEDUP_REMOVED lines=13> */
.L_x_11086:
[----:B------:R-:W-:Y:S05]  /*5960*/  BSYNC.RECONVERGENT B2 ;  /* 0x0000000000027941 */ /* 0x000fea0003800200 */
.L_x_11085:
        /* <DEDUP_REMOVED lines=57> */
.L_x_11083:
[----:B------:R-:W-:Y:S05]  /*5d00*/  BSYNC.RECONVERGENT B1 ;  /* 0x0000000000017941 */ /* 0x000fea0003800200 */
.L_x_11082:
[----:B------:R-:W-:Y:S01]  /*5d10*/  I2FP.F32.U32 R12, R17 ;  /* 0x00000011000c7245 */ /* 0x000fe20000201000 */
[----:B------:R-:W-:Y:S01]  /*5d20*/  IMAD.MOV.U32 R67, RZ, RZ, 0x2f800000 ;  /* 0x2f800000ff437424 */ /* 0x000fe200078e00ff */
[----:B-----5:R-:W-:-:S03]  /*5d30*/  PRMT R17, R61, 0x7632, R17 ;  /* 0x000076323d117816 */ /* 0x020fc60000000011 */
[----:B------:R-:W-:Y:S01]  /*5d40*/  FFMA.FTZ R12, R12, R67, 1.1641532182693481445e-10 ;  /* 0x2f0000000c0c7423 */ /* 0x000fe20000010043 */
[----:B------:R-:W-:-:S04]  /*5d50*/  SHF.L.U32 R17, R17, 0x10, RZ ;  /* 0x0000001011117819 */ /* 0x000fc800000006ff */
[----:B------:R-:W-:Y:S01]  /*5d60*/  FSETP.GTU.FTZ.AND P1, PT, R12, UR27, PT ;  /* 0x0000001b0c007c0b */ /* 0x000fe2000bf3c000 */
[----:B------:R-:W-:-:S04]  /*5d70*/  FMUL.FTZ R17, R17, UR17 ;  /* 0x0000001111117c20 */ /* 0x000fc80008410000 */
[----:B------:R-:W-:Y:S01]  /*5d80*/  FMUL.FTZ R67, R17, UR16 ;  /* 0x0000001011437c20 */ /* 0x000fe20008410000 */
[----:B------:R-:W-:-:S04]  /*5d90*/  SEL R17, RZ, 0x1, P1 ;  /* 0x00000001ff117807 */ /* 0x000fc80000800000 */
[----:B------:R-:W-:-:S07]  /*5da0*/  FSEL R67, R67, RZ, !P1 ;  /* 0x000000ff43437208 */ /* 0x000fce0004800000 */
.L_x_11081:
        /* <DEDUP_REMOVED lines=16> */
.L_x_11090:
        /* <DEDUP_REMOVED lines=13> */
.L_x_11092:
[----:B------:R-:W-:Y:S05]  /*5f80*/  BSYNC.RECONVERGENT B2 ;  /* 0x0000000000027941 */ /* 0x000fea0003800200 */
.L_x_11091:
        /* <DEDUP_REMOVED lines=57> */
.L_x_11089:
[----:B------:R-:W-:Y:S05]  /*6320*/  BSYNC.RECONVERGENT B1 ;  /* 0x0000000000017941 */ /* 0x000fea0003800200 */
.L_x_11088:
        /* <DEDUP_REMOVED lines=9> */
.L_x_11087:
        /* <DEDUP_REMOVED lines=16> */
.L_x_11096:
        /* <DEDUP_REMOVED lines=13> */
.L_x_11098:
[----:B------:R-:W-:Y:S05]  /*6590*/  BSYNC.RECONVERGENT B2 ;  /* 0x0000000000027941 */ /* 0x000fea0003800200 */
.L_x_11097:
        /* <DEDUP_REMOVED lines=57> */
.L_x_11095:
[----:B------:R-:W-:Y:S05]  /*6930*/  BSYNC.RECONVERGENT B1 ;  /* 0x0000000000017941 */ /* 0x000fea0003800200 */
.L_x_11094:
        /* <DEDUP_REMOVED lines=10> */
.L_x_11093:
        /* <DEDUP_REMOVED lines=16> */
.L_x_11102:
        /* <DEDUP_REMOVED lines=13> */
.L_x_11104:
[----:B------:R-:W-:Y:S05]  /*6bb0*/  BSYNC.RECONVERGENT B2 ;  /* 0x0000000000027941 */ /* 0x000fea0003800200 */
.L_x_11103:
        /* <DEDUP_REMOVED lines=57> */
.L_x_11101:
[----:B------:R-:W-:Y:S05]  /*6f50*/  BSYNC.RECONVERGENT B1 ;  /* 0x0000000000017941 */ /* 0x000fea0003800200 */
.L_x_11100:
        /* <DEDUP_REMOVED lines=9> */
.L_x_11099:
        /* <DEDUP_REMOVED lines=16> */
.L_x_11107:
        /* <DEDUP_REMOVED lines=13> */
.L_x_11109:
[----:B------:R-:W-:Y:S05]  /*71c0*/  BSYNC.RECONVERGENT B2 ;  /* 0x0000000000027941 */ /* 0x000fea0003800200 */
.L_x_11108:
        /* <DEDUP_REMOVED lines=57> */
.L_x_11106:
[----:B------:R-:W-:Y:S05]  /*7560*/  BSYNC.RECONVERGENT B1 ;  /* 0x0000000000017941 */ /* 0x000fea0003800200 */
.L_x_11105:
        /* <DEDUP_REMOVED lines=10> */
.L_x_11057:
[----:B------:R-:W0:Y:S01]  /*7610*/  LDC.64 R144, c[0x0][0x3a8] ;  /* 0x0000ea00ff907b82 */ /* 0x000e220000000a00 */
[----:B------:R-:W-:Y:S02]  /*7620*/  IMAD.MOV.U32 R12, RZ, RZ, R150 ;  /* 0x000000ffff0c7224 */ /* 0x000fe400078e0096 */
[----:B0-----:R-:W-:-:S05]  /*7630*/  IMAD.WIDE.U32 R144, R105, 0x20, R144 ;  /* 0x0000002069907825 */ /* 0x001fca00078e0090 */
[----:B-----5:R0:W-:Y:S04]  /*7640*/  STG.E.128 desc[UR12][R144.64], R64 ;  /* 0x0000004090007986 */ /* 0x0201e8000c101d0c */
[----:B------:R0:W-:Y:S01]  /*7650*/  STG.E.128 desc[UR12][R144.64+0x10], R68 ;  /* 0x0000104490007986 */ /* 0x0001e2000c101d0c */
[----:B------:R-:W-:Y:S05]  /*7660*/  BRA.U !UP2, `(.L_x_11110) ;  /* 0x000000010a507547 */ /* 0x000fea000b800000 */
[----:B------:R-:W-:Y:S01]  /*7670*/  IMAD.U32 R143, R108, 0x10000, RZ ;  /* 0x000100006c8f7824 */ /* 0x000fe200078e00ff */
[----:B0-----:R-:W0:Y:S01]  /*7680*/  LDC.64 R144, c[0x0][0x3b0] ;  /* 0x0000ec00ff907b82 */ /* 0x001e220000000a00 */
[----:B------:R-:W-:Y:S02]  /*7690*/  LOP3.LUT R107, R109, 0xffff, RZ, 0xc0, !PT ;  /* 0x0000ffff6d6b7812 */ /* 0x000fe400078ec0ff */
[----:B------:R-:W-:Y:S02]  /*76a0*/  LOP3.LUT R150, R17, 0xff, RZ, 0xc0, !PT ;  /* 0x000000ff11967812 */ /* 0x000fe400078ec0ff */
[----:B------:R-:W-:Y:S02]  /*76b0*/  LOP3.LUT R146, R143, 0xff0000, RZ, 0xc0, !PT ;  /* 0x00ff00008f927812 */ /* 0x000fe400078ec0ff */
[----:B------:R-:W-:Y:S01]  /*76c0*/  PRMT R143, R19, 0x7104, RZ ;  /* 0x00007104138f7816 */ /* 0x000fe200000000ff */
[----:B------:R-:W-:Y:S01]  /*76d0*/  IMAD.WIDE.U32 R150, R150, 0x1000000, RZ ;  /* 0x0100000096967825 */ /* 0x000fe200078e00ff */
[----:B------:R-:W-:-:S02]  /*76e0*/  PRMT R146, R146, 0x4210, R107 ;  /* 0x0000421092927816 */ /* 0x000fc4000000006b */
[----:B------:R-:W-:Y:S02]  /*76f0*/  LOP3.LUT R148, R16, 0xff, RZ, 0xc0, !PT ;  /* 0x000000ff10947812 */ /* 0x000fe400078ec0ff */
[----:B------:R-:W-:Y:S02]  /*7700*/  LOP3.LUT R107, R146, 0xff00, R143, 0xf8, !PT ;  /* 0x0000ff00926b7812 */ /* 0x000fe400078ef88f */
[----:B------:R-:W-:Y:S01]  /*7710*/  LOP3.LUT R146, R15, 0xff, RZ, 0xc0, !PT ;  /* 0x000000ff0f927812 */ /* 0x000fe200078ec0ff */
        /* <DEDUP_REMOVED lines=9> */
.L_x_11110:
[----:B------:R-:W-:Y:S01]  /*77b0*/  IADD3 R105, PT, PT, R105, 0x80, RZ ;  /* 0x0000008069697810 */ /* 0x000fe20007ffe0ff */
[----:B------:R-:W-:-:S07]  /*77c0*/  VIADD R104, R104, 0x80 ;  /* 0x0000008068687836 */ /* 0x000fce0000000000 */
.L_x_11012:
[----:B------:R-:W-:Y:S05]  /*77d0*/  BSYNC.RECONVERGENT B0 ;  /* 0x0000000000007941 */ /* 0x000fea0003800200 */
.L_x_11011:
[----:B------:R-:W-:Y:S01]  /*77e0*/  ISETP.GE.U32.AND P1, PT, R0, 0x100, PT ;  /* 0x000001000000780c */ /* 0x000fe20003f26070 */
[----:B------:R-:W-:Y:S03]  /*77f0*/  BSSY.RECONVERGENT B0, `(.L_x_11111) ;  /* 0x0000664000007945 */ /* 0x000fe60003800200 */
[----:B------:R-:W-:-:S09]  /*7800*/  P2R R143, PR, RZ, 0x2 ;  /* 0x00000002ff8f7803 */ /* 0x000fd20000000000 */
[----:B------:R-:W-:Y:S05]  /*7810*/  @!P1 BRA `(.L_x_11112) ;  /* 0x0000006400849947 */ /* 0x000fea0003800000 */
[----:B------:R-:W-:-:S04]  /*7820*/  UISETP.NE.U32.AND UP0, UPT, UR18, URZ, UPT ;  /* 0x000000ff1200728c */ /* 0x000fc8000bf05070 */
[----:B------:R-:W-:Y:S01]  /*7830*/  UISETP.NE.AND.EX UP0, UPT, UR19, URZ, UPT, UP0 ;  /* 0x000000ff1300728c */ /* 0x000fe2000bf05300 */
[----:B------:R-:W-:Y:S10]  /*7840*/  BRA.U !UP2, `(.L_x_11113) ;  /* 0x000000010a0c7547 */ /* 0x000ff4000b800000 */
[----:B------:R-:W2:Y:S02]  /*7850*/  LDC.64 R60, c[0x0][0x390] ;  /* 0x0000e400ff3c7b82 */ /* 0x000ea40000000a00 */
[----:B--2---:R-:W-:-:S06]  /*7860*/  IMAD.WIDE.U32 R60, R104, 0x10, R60 ;  /* 0x00000010683c7825 */ /* 0x004fcc00078e003c */
[----:B------:R-:W5:Y:S02]  /*7870*/  LDG.E.128 R60, desc[UR12][R60.64] ;  /* 0x0000000c3c3c7981 */ /* 0x000f64000c1e1d00 */
.L_x_11113:
[----:B------:R-:W-:Y:S05]  /*7880*/  BRA.U !UP0, `(.L_x_11114) ;  /* 0x0000003108c07547 */ /* 0x000fea000b800000 */
[----:B01----:R-:W0:Y:S02]  /*7890*/  LDC.64 R144, c[0x0][0x3a0] ;  /* 0x0000e800ff907b82 */ /* 0x003e240000000a00 */
[----:B0-----:R-:W-:-:S05]  /*78a0*/  IMAD.WIDE.U32 R144, R105, 0x20, R144 ;  /* 0x0000002069907825 */ /* 0x001fca00078e0090 */
[----:B------:R0:W5:Y:S04]  /*78b0*/  LDG.E.128 R72, desc[UR12][R144.64] ;  /* 0x0000000c90487981 */ /* 0x000168000c1e1d00 */
[----:B------:R0:W5:Y:S01]  /*78c0*/  LDG.E.128 R76, desc[UR12][R144.64+0x10] ;  /* 0x0000100c904c7981 */ /* 0x000162000c1e1d00 */
[----:B------:R-:W-:-:S13]  /*78d0*/  ISETP.LT.AND P1, PT, RZ, UR31, PT ;  /* 0x0000001fff007c0c */ /* 0x000fda000bf21270 */
[----:B------:R-:W-:Y:S01]  /*78e0*/  @!P1 IMAD.MOV.U32 R146, RZ, RZ, R4 ;  /* 0x000000ffff929224 */ /* 0x000fe200078e0004 */
[----:B------:R-:W-:Y:S01]  /*78f0*/  @!P1 MOV R148, R12 ;  /* 0x0000000c00949202 */ /* 0x000fe20000000f00 */
[----:B0-----:R-:W-:Y:S06]  /*7900*/  @!P1 BRA `(.L_x_11115) ;  /* 0x0000000400849947 */ /* 0x001fec0003800000 */
        /* <DEDUP_REMOVED lines=16> */
.L_x_11118:
        /* <DEDUP_REMOVED lines=13> */
.L_x_11120:
[----:B------:R-:W-:Y:S05]  /*7ae0*/  BSYNC.RECONVERGENT B2 ;  /* 0x0000000000027941 */ /* 0x000fea0003800200 */
.L_x_11119:
        /* <DEDUP_REMOVED lines=56> */
.L_x_11117:
[----:B------:R-:W-:Y:S05]  /*7e70*/  BSYNC.RECONVERGENT B1 ;  /* 0x0000000000017941 */ /* 0x000fea0003800200 */
.L_x_11116:
        /* <DEDUP_REMOVED lines=9> */
[----:B------:R-:W-:-:S07]  /*7f10*/  FADD.FTZ R72, R72, R107 ;  /* 0x0000006b48487221 */ /* 0x000fce0000010000 */
.L_x_11115:
[----:B------:R-:W-:Y:S02]  /*7f20*/  @!P1 IMAD.MOV.U32 R4, RZ, RZ, R146 ;  /* 0x000000ffff049224 */ /* 0x000fe400078e0092 */
        /* <DEDUP_REMOVED lines=18> */
.L_x_11124:
        /* <DEDUP_REMOVED lines=13> */
.L_x_11126:
[----:B------:R-:W-:Y:S05]  /*8120*/  BSYNC.RECONVERGENT B2 ;  /* 0x0000000000027941 */ /* 0x000fea0003800200 */
.L_x_11125:
        /* <DEDUP_REMOVED lines=56> */
.L_x_11123:
[----:B------:R-:W-:Y:S05]  /*84b0*/  BSYNC.RECONVERGENT B1 ;  /* 0x0000000000017941 */ /* 0x000fea0003800200 */
.L_x_11122:
        /* <DEDUP_REMOVED lines=11> */
.L_x_11121:
        /* <DEDUP_REMOVED lines=19> */
.L_x_11130:
        /* <DEDUP_REMOVED lines=13> */
.L_x_11132:
[----:B------:R-:W-:Y:S05]  /*8770*/  BSYNC.RECONVERGENT B2 ;  /* 0x0000000000027941 */ /* 0x000fea0003800200 */
.L_x_11131:
        /* <DEDUP_REMOVED lines=57> */
.L_x_11129:
[----:B------:R-:W-:Y:S05]  /*8b10*/  BSYNC.RECONVERGENT B1 ;  /* 0x0000000000017941 */ /* 0x000fea0003800200 */
.L_x_11128:
[----:B------:R-:W-:Y:S01]  /*8b20*/  I2FP.F32.U32 R4, R16 ;  /* 0x0000001000047245 */ /* 0x000fe20000201000 */
[----:B------:R-:W-:Y:S02]  /*8b30*/  IMAD.MOV.U32 R107, RZ, RZ, 0x2f800000 ;  /* 0x2f800000ff6b7424 */ /* 0x000fe400078e00ff */
[----:B-----5:R-:W-:Y:S02]  /*8b40*/  IMAD.U32 R16, R61, 0x10000, RZ ;  /* 0x000100003d107824 */ /* 0x020fe400078e00ff */
[----:B------:R-:W-:Y:S02]  /*8b50*/  FFMA.FTZ R4, R4, R107, 1.1641532182693481445e-10 ;  /* 0x2f00000004047423 */ /* 0x000fe4000001006b */
[----:B------:R-:W-:-:S03]  /*8b60*/  FMUL.FTZ R16, R16, UR17 ;  /* 0x0000001110107c20 */ /* 0x000fc60008410000 */
[----:B------:R-:W-:Y:S01]  /*8b70*/  FSETP.GTU.FTZ.AND P2, PT, R4, UR27, PT ;  /* 0x0000001b04007c0b */ /* 0x000fe2000bf5c000 */
[----:B------:R-:W-:-:S05]  /*8b80*/  FMUL.FTZ R16, R16, UR16 ;  /* 0x0000001010107c20 */ /* 0x000fca0008410000 */
[----:B------:R-:W-:Y:S02]  /*8b90*/  FSEL R107, R16, RZ, !P2 ;  /* 0x000000ff106b7208 */ /* 0x000fe40005000000 */
[----:B------:R-:W-:-:S03]  /*8ba0*/  SEL R16, RZ, 0x1, P2 ;  /* 0x00000001ff107807 */ /* 0x000fc60001000000 */
[----:B------:R-:W-:-:S07]  /*8bb0*/  FADD.FTZ R74, R74, R107 ;  /* 0x0000006b4a4a7221 */ /* 0x000fce0000010000 */
.L_x_11127:
        /* <DEDUP_REMOVED lines=19> */
.L_x_11136:
        /* <DEDUP_REMOVED lines=13> */
.L_x_11138:
[----:B------:R-:W-:Y:S05]  /*8dc0*/  BSYNC.RECONVERGENT B2 ;  /* 0x0000000000027941 */ /* 0x000fea0003800200 */
.L_x_11137:
        /* <DEDUP_REMOVED lines=57> */
.L_x_11135:
[----:B------:R-:W-:Y:S05]  /*9160*/  BSYNC.RECONVERGENT B1 ;  /* 0x0000000000017941 */ /* 0x000fea0003800200 */
.L_x_11134:
        /* <DEDUP_REMOVED lines=11> */
.L_x_11133:
        /* <DEDUP_REMOVED lines=19> */
.L_x_11142:
        /* <DEDUP_REMOVED lines=13> */
.L_x_11144:
[----:B------:R-:W-:Y:S05]  /*9420*/  BSYNC.RECONVERGENT B2 ;  /* 0x0000000000027941 */ /* 0x000fea0003800200 */
.L_x_11143:
        /* <DEDUP_REMOVED lines=57> */
.L_x_11141:
[----:B------:R-:W-:Y:S05]  /*97c0*/  BSYNC.RECONVERGENT B1 ;  /* 0x0000000000017941 */ /* 0x000fea0003800200 */
.L_x_11140:
        /* <DEDUP_REMOVED lines=10> */
.L_x_11139:
        /* <DEDUP_REMOVED lines=19> */
.L_x_11148:
        /* <DEDUP_REMOVED lines=13> */
.L_x_11150:
[----:B------:R-:W-:Y:S05]  /*9a70*/  BSYNC.RECONVERGENT B2 ;  /* 0x0000000000027941 */ /* 0x000fea0003800200 */
.L_x_11149:
        /* <DEDUP_REMOVED lines=57> */
.L_x_11147:
[----:B------:R-:W-:Y:S05]  /*9e10*/  BSYNC.RECONVERGENT B1 ;  /* 0x0000000000017941 */ /* 0x000fea0003800200 */
.L_x_11146:
        /* <DEDUP_REMOVED lines=11> */
.L_x_11145:
        /* <DEDUP_REMOVED lines=19> */
.L_x_11154:
        /* <DEDUP_REMOVED lines=13> */
.L_x_11156:
[----:B------:R-:W-:Y:S05]  /*a0d0*/  BSYNC.RECONVERGENT B2 ;  /* 0x0000000000027941 */ /* 0x000fea0003800200 */
.L_x_11155:
        /* <DEDUP_REMOVED lines=57> */
.L_x_11153:
[----:B------:R-:W-:Y:S05]  /*a470*/  BSYNC.RECONVERGENT B1 ;  /* 0x0000000000017941 */ /* 0x000fea0003800200 */
.L_x_11152:
        /* <DEDUP_REMOVED lines=10> */
.L_x_11151:
        /* <DEDUP_REMOVED lines=19> */
.L_x_11160:
        /* <DEDUP_REMOVED lines=13> */
.L_x_11162:
[----:B------:R-:W-:Y:S05]  /*a720*/  BSYNC.RECONVERGENT B2 ;  /* 0x0000000000027941 */ /* 0x000fea0003800200 */
.L_x_11161:
        /* <DEDUP_REMOVED lines=57> */
.L_x_11159:
[----:B------:R-:W-:Y:S05]  /*aac0*/  BSYNC.RECONVERGENT B1 ;  /* 0x0000000000017941 */ /* 0x000fea0003800200 */
.L_x_11158:
        /* <DEDUP_REMOVED lines=12> */
.L_x_11114:
[----:B------:R-:W-:Y:S01]  /*ab90*/  MOV R74, R4 ;  /* 0x00000004004a7202 */ /* 0x000fe20000000f00 */
[----:B------:R-:W-:Y:S02]  /*aba0*/  IMAD.MOV.U32 R150, RZ, RZ, R12 ;  /* 0x000000ffff967224 */ /* 0x000fe400078e000c */
[----:B------:R-:W-:Y:S01]  /*abb0*/  IMAD.MOV.U32 R72, RZ, RZ, RZ ;  /* 0x000000ffff487224 */ /* 0x000fe200078e00ff */
        /* <DEDUP_REMOVED lines=17> */
.L_x_11166:
        /* <DEDUP_REMOVED lines=13> */
.L_x_11168:
[----:B------:R-:W-:Y:S05]  /*ada0*/  BSYNC.RECONVERGENT B2 ;  /* 0x0000000000027941 */ /* 0x000fea0003800200 */
.L_x_11167:
        /* <DEDUP_REMOVED lines=53> */
[----:B------:R-:W-:Y:S02]  /*b100*/  HFMA2 R74, -RZ, RZ, 0, 0 ;  /* 0x00000000ff4a7431 */ /* 0x000fe400000001ff */
[----:B------:R-:W-:Y:S01]  /*b110*/  IMAD.MOV.U32 R14, RZ, RZ, R72 ;  /* 0x000000ffff0e7224 */ /* 0x000fe200078e0048 */
[----:B------:R-:W-:-:S07]  /*b120*/  LOP3.LUT R6, R4, UR6, R151, 0x96, !PT ;  /* 0x0000000604067c12 */ /* 0x000fce000f8e9697 */
.L_x_11165:
[----:B------:R-:W-:Y:S05]  /*b130*/  BSYNC.RECONVERGENT B1 ;  /* 0x0000000000017941 */ /* 0x000fea0003800200 */
.L_x_11164:
        /* <DEDUP_REMOVED lines=9> */
.L_x_11163:
[----:B------:R-:W-:Y:S01]  /*b1d0*/  MOV R4, R74 ;  /* 0x0000004a00047202 */ /* 0x000fe20000000f00 */
[----:B------:R-:W-:Y:S01]  /*b1e0*/  IMAD.MOV.U32 R73, RZ, RZ, RZ ;  /* 0x000000ffff497224 */ /* 0x000fe200078e00ff */
        /* <DEDUP_REMOVED lines=14> */
.L_x_11172:
        /* <DEDUP_REMOVED lines=13> */
.L_x_11174:
[----:B------:R-:W-:Y:S05]  /*b3a0*/  BSYNC.RECONVERGENT B2 ;  /* 0x0000000000027941 */ /* 0x000fea0003800200 */
.L_x_11173:
        /* <DEDUP_REMOVED lines=56> */
.L_x_11171:
[----:B------:R-:W-:Y:S05]  /*b730*/  BSYNC.RECONVERGENT B1 ;  /* 0x0000000000017941 */ /* 0x000fea0003800200 */
.L_x_11170:
        /* <DEDUP_REMOVED lines=10> */
.L_x_11169:
        /* <DEDUP_REMOVED lines=16> */
.L_x_11178:
        /* <DEDUP_REMOVED lines=13> */
.L_x_11180:
[----:B------:R-:W-:Y:S05]  /*b9b0*/  BSYNC.RECONVERGENT B2 ;  /* 0x0000000000027941 */ /* 0x000fea0003800200 */
.L_x_11179:
        /* <DEDUP_REMOVED lines=57> */
.L_x_11177:
[----:B------:R-:W-:Y:S05]  /*bd50*/  BSYNC.RECONVERGENT B1 ;  /* 0x0000000000017941 */ /* 0x000fea0003800200 */
.L_x_11176:
        /* <DEDUP_REMOVED lines=9> */
.L_x_11175:
        /* <DEDUP_REMOVED lines=16> */
.L_x_11184:
[----:B------:R-:W-:Y:S01]  /*bef0*/  VIADD R141, R141, 0x1 ;  /* 0x000000018d8d7836 */ /* 0x000fe20000000000 */
[----:B------:R-:W-:Y:S03]  /*bf00*/  BSSY.RECONVERGENT B2, `(.L_x_11185) ;  /* 0x000000c000027945 */ /* 0x000fe60003800200 */
[C---:B01----:R-:W-:Y:S01]  /*bf10*/  IMAD.WIDE.U32 R144, R141.reuse, -0x2daee0ad, RZ ;  /* 0xd2511f538d907825 */ /* 0x043fe200078e00ff */
        /* <DEDUP_REMOVED lines=10> */
.L_x_11186:
[----:B------:R-:W-:Y:S05]  /*bfc0*/  BSYNC.RECONVERGENT B2 ;  /* 0x0000000000027941 */ /* 0x000fea0003800200 */
.L_x_11185:
        /* <DEDUP_REMOVED lines=57> */
.L_x_11183:
[----:B------:R-:W-:Y:S05]  /*c360*/  BSYNC.RECONVERGENT B1 ;  /* 0x0000000000017941 */ /* 0x000fea0003800200 */
.L_x_11182:
        /* <DEDUP_REMOVED lines=10> */
.L_x_11181:
        /* <DEDUP_REMOVED lines=16> */
.L_x_11190:
        /* <DEDUP_REMOVED lines=13> */
.L_x_11192:
[----:B------:R-:W-:Y:S05]  /*c5e0*/  BSYNC.RECONVERGENT B2 ;  /* 0x0000000000027941 */ /* 0x000fea0003800200 */
.L_x_11191:
        /* <DEDUP_REMOVED lines=57> */
.L_x_11189:
[----:B------:R-:W-:Y:S05]  /*c980*/  BSYNC.RECONVERGENT B1 ;  /* 0x0000000000017941 */ /* 0x000fea0003800200 */
.L_x_11188:
        /* <DEDUP_REMOVED lines=9> */
.L_x_11187:
        /* <DEDUP_REMOVED lines=16> */
.L_x_11196:
[----:B------:R-:W-:Y:S01]  /*cb20*/  VIADD R141, R141, 0x1 ;  /* 0x000000018d8d7836 */ /* 0x000fe20000000000 */
[----:B------:R-:W-:Y:S03]  /*cb30*/  BSSY.RECONVERGENT B2, `(.L_x_11197) ;  /* 0x000000c000027945 */ /* 0x000fe60003800200 */
        /* <DEDUP_REMOVED lines=11> */
.L_x_11198:
[----:B------:R-:W-:Y:S05]  /*cbf0*/  BSYNC.RECONVERGENT B2 ;  /* 0x0000000000027941 */ /* 0x000fea0003800200 */
.L_x_11197:
[----:B------:R-:W-:Y:S01]  /*cc00*/  IMAD.WIDE.U32 R4, R142, -0x326172a9, RZ ;  /* 0xcd9e8d578e047825 */ /* 0x000fe200078e00ff */
[----:B------:R-:W-:Y:S01]  /*cc10*/  LOP3.LUT R78, R11, UR15, R147, 0x96, !PT ;  /* 0x0000000f0b4e7c12 */ /* 0x000fe2000f8e9693 */
[----:B------:R-:W-:Y:S01]  /*cc20*/  UIADD3 UR5, UPT, UPT, UR14, -0x61c88647, URZ ;  /* 0x9e3779b90e057890 */ /* 0x000fe2000fffe0ff */
[----:B------:R-:W-:Y:S01]  /*cc30*/  MOV R19, R150 ;  /* 0x0000009600137202 */ /* 0x000fe20000000f00 */
[----:B------:R-:W-:Y:S01]  /*cc40*/  UIADD3 UR6, UPT, UPT, UR15, -0x126145ec, URZ ;  /* 0xed9eba140f067890 */ /* 0x000fe2000fffe0ff */
[----:B0-----:R-:W-:Y:S01]  /*cc50*/  LOP3.LUT R144, R140, UR14, R5, 0x96, !PT ;  /* 0x0000000e8c907c12 */ /* 0x001fe2000f8e9605 */
        /* <DEDUP_REMOVED lines=51> */
.L_x_11195:
[----:B------:R-:W-:Y:S05]  /*cf90*/  BSYNC.RECONVERGENT B1 ;  /* 0x0000000000017941 */ /* 0x000fea0003800200 */
.L_x_11194:
        /* <DEDUP_REMOVED lines=10> */
.L_x_11193:
        /* <DEDUP_REMOVED lines=16> */
.L_x_11202:
        /* <DEDUP_REMOVED lines=13> */
.L_x_11204:
[----:B------:R-:W-:Y:S05]  /*d210*/  BSYNC.RECONVERGENT B2 ;  /* 0x0000000000027941 */ /* 0x000fea0003800200 */
.L_x_11203:
[----:B------:R-:W-:Y:S01]  /*d220*/  IMAD.WIDE.U32 R4, R142, -0x326172a9, RZ ;  /* 0xcd9e8d578e047825 */ /* 0x000fe200078e00ff */
[----:B------:R-:W-:Y:S01]  /*d230*/  LOP3.LUT R78, R11, UR15, R147, 0x96, !PT ;  /* 0x0000000f0b4e7c12 */ /* 0x000fe2000f8e9693 */
[----:B------:R-:W-:Y:S02]  /*d240*/  UIADD3 UR5, UPT, UPT, UR14, -0x61c88647, URZ ;  /* 0x9e3779b90e057890 */ /* 0x000fe4000fffe0ff */
[----:B------:R-:W-:Y:S01]  /*d250*/  UIADD3 UR6, UPT, UPT, UR15, -0x126145ec, URZ ;  /* 0xed9eba140f067890 */ /* 0x000fe2000fffe0ff */
[----:B0-----:R-:W-:Y:S01]  /*d260*/  LOP3.LUT R144, R140, UR14, R5, 0x96, !PT ;  /* 0x0000000e8c907c12 */ /* 0x001fe2000f8e9605 */
        /* <DEDUP_REMOVED lines=52> */
.L_x_11201:
[----:B------:R-:W-:Y:S05]  /*d5b0*/  BSYNC.RECONVERGENT B1 ;  /* 0x0000000000017941 */ /* 0x000fea0003800200 */
.L_x_11200:
        /* <DEDUP_REMOVED lines=9> */
.L_x_11199:
        /* <DEDUP_REMOVED lines=16> */
.L_x_11207:
        /* <DEDUP_REMOVED lines=13> */
.L_x_11209:
[----:B------:R-:W-:Y:S05]  /*d820*/  BSYNC.RECONVERGENT B2 ;  /* 0x0000000000027941 */ /* 0x000fea0003800200 */
.L_x_11208:
[----:B------:R-:W-:Y:S01]  /*d830*/  IMAD.WIDE.U32 R4, R142, -0x326172a9, RZ ;  /* 0xcd9e8d578e047825 */ /* 0x000fe200078e00ff */
[----:B01----:R-:W-:Y:S01]  /*d840*/  LOP3.LUT R144, R11, UR15, R149, 0x96, !PT ;  /* 0x0000000f0b907c12 */ /* 0x003fe2000f8e9695 */
        /* <DEDUP_REMOVED lines=55> */
.L_x_11206:
[----:B------:R-:W-:Y:S05]  /*dbc0*/  BSYNC.RECONVERGENT B1 ;  /* 0x0000000000017941 */ /* 0x000fea0003800200 */
.L_x_11205:
        /* <DEDUP_REMOVED lines=10> */
.L_x_11157:
[----:B01----:R-:W0:Y:S01]  /*dc70*/  LDC.64 R144, c[0x0][0x3a8] ;  /* 0x0000ea00ff907b82 */ /* 0x003e220000000a00 */
[----:B------:R-:W-:Y:S02]  /*dc80*/  IMAD.MOV.U32 R12, RZ, RZ, R150 ;  /* 0x000000ffff0c7224 */ /* 0x000fe400078e0096 */
[----:B0-----:R-:W-:-:S05]  /*dc90*/  IMAD.WIDE.U32 R144, R105, 0x20, R144 ;  /* 0x0000002069907825 */ /* 0x001fca00078e0090 */
[----:B-----5:R0:W-:Y:S04]  /*dca0*/  STG.E.128 desc[UR12][R144.64], R72 ;  /* 0x0000004890007986 */ /* 0x0201e8000c101d0c */
        /* <DEDUP_REMOVED lines=17> */
[----:B------:R-:W-:Y:S01]  /*ddc0*/  LOP3.LUT R146, R146, R150, R148, 0xfe, !PT ;  /* 0x0000009692927212 */ /* 0x000fe200078efe94 */
[----:B0-----:R-:W-:Y:S01]  /*ddd0*/  IMAD.WIDE.U32 R144, R104, 0x8, R144 ;  /* 0x0000000868907825 */ /* 0x001fe200078e0090 */
[----:B------:R-:W-:Y:S02]  /*dde0*/  LOP3.LUT R147, R107, R147, RZ, 0xfc, !PT ;  /* 0x000000936b937212 */ /* 0x000fe400078efcff */
[----:B------:R-:W-:-:S05]  /*ddf0*/  LOP3.LUT R146, R146, 0xff, R13, 0xf8, !PT ;  /* 0x000000ff92927812 */ /* 0x000fca00078ef80d */
[----:B------:R1:W-:Y:S02]  /*de00*/  STG.E.64 desc[UR12][R144.64], R146 ;  /* 0x0000009290007986 */ /* 0x0003e4000c101b0c */
.L_x_11210:
[----:B------:R-:W-:Y:S02]  /*de10*/  VIADD R105, R105, 0x80 ;  /* 0x0000008069697836 */ /* 0x000fe40000000000 */
[----:B------:R-:W-:-:S07]  /*de20*/  VIADD R104, R104, 0x80 ;  /* 0x0000008068687836 */ /* 0x000fce0000000000 */
.L_x_11112:
[----:B------:R-:W-:Y:S05]  /*de30*/  BSYNC.RECONVERGENT B0 ;  /* 0x0000000000007941 */ /* 0x000fea0003800200 */
.L_x_11111:
[----:B------:R-:W-:Y:S01]  /*de40*/  ISETP.GE.U32.AND P1, PT, R0, 0x180, PT ;  /* 0x000001800000780c */ /* 0x000fe20003f26070 */
[----:B------:R-:W-:-:S12]  /*de50*/  BSSY.RECONVERGENT B0, `(.L_x_11211) ;  /* 0x0000663000007945 */ /* 0x000fd80003800200 */
[----:B------:R-:W-:Y:S05]  /*de60*/  @!P1 BRA `(.L_x_11212) ;  /* 0x0000006400849947 */ /* 0x000fea0003800000 */
[----:B------:R-:W-:-:S04]  /*de70*/  UISETP.NE.U32.AND UP0, UPT, UR18, URZ, UPT ;  /* 0x000000ff1200728c */ /* 0x000fc8000bf05070 */
[----:B------:R-:W-:Y:S01]  /*de80*/  UISETP.NE.AND.EX UP0, UPT, UR19, URZ, UPT, UP0 ;  /* 0x000000ff1300728c */ /* 0x000fe2000bf05300 */
[----:B------:R-:W-:Y:S10]  /*de90*/  BRA.U !UP2, `(.L_x_11213) ;  /* 0x000000010a0c7547 */ /* 0x000ff4000b800000 */
[----:B------:R-:W2:Y:S02]  /*dea0*/  LDC.64 R60, c[0x0][0x390] ;  /* 0x0000e400ff3c7b82 */ /* 0x000ea40000000a00 */
[----:B--2---:R-:W-:-:S06]  /*deb0*/  IMAD.WIDE.U32 R60, R104, 0x10, R60 ;  /* 0x00000010683c7825 */ /* 0x004fcc00078e003c */
[----:B------:R-:W5:Y:S02]  /*dec0*/  LDG.E.128 R60, desc[UR12][R60.64] ;  /* 0x0000000c3c3c7981 */ /* 0x000f64000c1e1d00 */
.L_x_11213:
[----:B------:R-:W-:Y:S05]  /*ded0*/  BRA.U !UP0, `(.L_x_11214) ;  /* 0x0000003108c07547 */ /* 0x000fea000b800000 */
[----:B01----:R-:W0:Y:S02]  /*dee0*/  LDC.64 R144, c[0x0][0x3a0] ;  /* 0x0000e800ff907b82 */ /* 0x003e240000000a00 */
[----:B0-----:R-:W-:-:S05]  /*def0*/  IMAD.WIDE.U32 R144, R105, 0x20, R144 ;  /* 0x0000002069907825 */ /* 0x001fca00078e0090 */
[----:B------:R0:W5:Y:S04]  /*df00*/  LDG.E.128 R80, desc[UR12][R144.64] ;  /* 0x0000000c90507981 */ /* 0x000168000c1e1d00 */
[----:B------:R0:W5:Y:S01]  /*df10*/  LDG.E.128 R84, desc[UR12][R144.64+0x10] ;  /* 0x0000100c90547981 */ /* 0x000162000c1e1d00 */
[----:B------:R-:W-:-:S13]  /*df20*/  ISETP.LT.AND P2, PT, RZ, UR31, PT ;  /* 0x0000001fff007c0c */ /* 0x000fda000bf41270 */
[----:B------:R-:W-:Y:S01]  /*df30*/  @!P2 MOV R146, R4 ;  /* 0x000000040092a202 */ /* 0x000fe20000000f00 */
[----:B------:R-:W-:Y:S01]  /*df40*/  @!P2 IMAD.MOV.U32 R148, RZ, RZ, R12 ;  /* 0x000000ffff94a224 */ /* 0x000fe200078e000c */
        /* <DEDUP_REMOVED lines=17> */
.L_x_11218:
        /* <DEDUP_REMOVED lines=13> */
.L_x_11220:
[----:B------:R-:W-:Y:S05]  /*e130*/  BSYNC.RECONVERGENT B2 ;  /* 0x0000000000027941 */ /* 0x000fea0003800200 */
.L_x_11219:
        /* <DEDUP_REMOVED lines=56> */
.L_x_11217:
[----:B------:R-:W-:Y:S05]  /*e4c0*/  BSYNC.RECONVERGENT B1 ;  /* 0x0000000000017941 */ /* 0x000fea0003800200 */
.L_x_11216:
        /* <DEDUP_REMOVED lines=9> */
[----:B------:R-:W-:-:S07]  /*e560*/  FADD.FTZ R80, R80, R107 ;  /* 0x0000006b50507221 */ /* 0x000fce0000010000 */
.L_x_11215:
        /* <DEDUP_REMOVED lines=19> */
.L_x_11224:
        /* <DEDUP_REMOVED lines=13> */
.L_x_11226:
[----:B------:R-:W-:Y:S05]  /*e770*/  BSYNC.RECONVERGENT B2 ;  /* 0x0000000000027941 */ /* 0x000fea0003800200 */
.L_x_11225:
        /* <DEDUP_REMOVED lines=56> */
.L_x_11223:
[----:B------:R-:W-:Y:S05]  /*eb00*/  BSYNC.RECONVERGENT B1 ;  /* 0x0000000000017941 */ /* 0x000fea0003800200 */
.L_x_11222:
        /* <DEDUP_REMOVED lines=10> */
[----:B------:R-:W-:-:S07]  /*ebb0*/  FADD.FTZ R81, R81, R12 ;  /* 0x0000000c51517221 */ /* 0x000fce0000010000 */
.L_x_11221:
        /* <DEDUP_REMOVED lines=19> */
.L_x_11230:
        /* <DEDUP_REMOVED lines=13> */
.L_x_11232:
[----:B------:R-:W-:Y:S05]  /*edc0*/  BSYNC.RECONVERGENT B2 ;  /* 0x0000000000027941 */ /* 0x000fea0003800200 */
.L_x_11231:
        /* <DEDUP_REMOVED lines=57> */
.L_x_11229:
[----:B------:R-:W-:Y:S05]  /*f160*/  BSYNC.RECONVERGENT B1 ;  /* 0x0000000000017941 */ /* 0x000fea0003800200 */
.L_x_11228:
[----:B------:R-:W-:Y:S01]  /*f170*/  I2FP.F32.U32 R4, R16 ;  /* 0x0000001000047245 */ /* 0x000fe20000201000 */
[----:B------:R-:W-:Y:S01]  /*f180*/  IMAD.MOV.U32 R107, RZ, RZ, 0x2f800000 ;  /* 0x2f800000ff6b7424 */ /* 0x000fe200078e00ff */
[----:B-----5:R-:W-:-:S03]  /*f190*/  SHF.L.U32 R16, R61, 0x10, RZ ;  /* 0x000000103d107819 */ /* 0x020fc600000006ff */
[----:B------:R-:W-:Y:S02]  /*f1a0*/  FFMA.FTZ R4, R4, R107, 1.1641532182693481445e-10 ;  /* 0x2f00000004047423 */ /* 0x000fe4000001006b */
[----:B------:R-:W-:-:S03]  /*f1b0*/  FMUL.FTZ R16, R16, UR17 ;  /* 0x0000001110107c20 */ /* 0x000fc60008410000 */
[----:B------:R-:W-:Y:S01]  /*f1c0*/  FSETP.GTU.FTZ.AND P3, PT, R4, UR27, PT ;  /* 0x0000001b04007c0b */ /* 0x000fe2000bf7c000 */
[----:B------:R-:W-:-:S05]  /*f1d0*/  FMUL.FTZ R16, R16, UR16 ;  /* 0x0000001010107c20 */ /* 0x000fca0008410000 */
[----:B------:R-:W-:Y:S02]  /*f1e0*/  FSEL R107, R16, RZ, !P3 ;  /* 0x000000ff106b7208 */ /* 0x000fe40005800000 */
[----:B------:R-:W-:-:S03]  /*f1f0*/  SEL R16, RZ, 0x1, P3 ;  /* 0x00000001ff107807 */ /* 0x000fc60001800000 */
[----:B------:R-:W-:-:S07]  /*f200*/  FADD.FTZ R82, R82, R107 ;  /* 0x0000006b52527221 */ /* 0x000fce0000010000 */
.L_x_11227:
        /* <DEDUP_REMOVED lines=19> */
.L_x_11236:
        /* <DEDUP_REMOVED lines=13> */
.L_x_11238:
[----:B------:R-:W-:Y:S05]  /*f410*/  BSYNC.RECONVERGENT B2 ;  /* 0x0000000000027941 */ /* 0x000fea0003800200 */
.L_x_11237:
        /* <DEDUP_REMOVED lines=57> */
.L_x_11235:
[----:B------:R-:W-:Y:S05]  /*f7b0*/  BSYNC.RECONVERGENT B1 ;  /* 0x0000000000017941 */ /* 0x000fea0003800200 */
.L_x_11234:
[----:B-----5:R-:W-:Y:S02]  /*f7c0*/  PRMT R144, R61, 0x7632, R144 ;  /* 0x000076323d907816 */ /* 0x020fe40000000090 */
        /* <DEDUP_REMOVED lines=10> */
.L_x_11233:
        /* <DEDUP_REMOVED lines=19> */
.L_x_11242:
        /* <DEDUP_REMOVED lines=13> */
.L_x_11244:
[----:B------:R-:W-:Y:S05]  /*fa70*/  BSYNC.RECONVERGENT B2 ;  /* 0x0000000000027941 */ /* 0x000fea0003800200 */
.L_x_11243:
        /* <DEDUP_REMOVED lines=57> */
.L_x_11241:
[----:B------:R-:W-:Y:S05]  /*fe10*/  BSYNC.RECONVERGENT B1 ;  /* 0x0000000000017941 */ /* 0x000fea0003800200 */
.L_x_11240:
        /* <DEDUP_REMOVED lines=10> */
.L_x_11239:
        /* <DEDUP_REMOVED lines=19> */
.L_x_11248:
        /* <DEDUP_REMOVED lines=13> */
.L_x_11250:
[----:B------:R-:W-:Y:S05]  /*100c0*/  BSYNC.RECONVERGENT B2 ;  /* 0x0000000000027941 */ /* 0x000fea0003800200 */
.L_x_11249:
        /* <DEDUP_REMOVED lines=57> */
.L_x_11247:
[----:B------:R-:W-:Y:S05]  /*10460*/  BSYNC.RECONVERGENT B1 ;  /* 0x0000000000017941 */ /* 0x000fea0003800200 */
.L_x_11246:
        /* <DEDUP_REMOVED lines=11> */
.L_x_11245:
        /* <DEDUP_REMOVED lines=19> */
.L_x_11254:
        /* <DEDUP_REMOVED lines=13> */
.L_x_11256:
[----:B------:R-:W-:Y:S05]  /*10720*/  BSYNC.RECONVERGENT B2 ;  /* 0x0000000000027941 */ /* 0x000fea0003800200 */
.L_x_11255:
        /* <DEDUP_REMOVED lines=57> */
.L_x_11253:
[----:B------:R-:W-:Y:S05]  /*10ac0*/  BSYNC.RECONVERGENT B1 ;  /* 0x0000000000017941 */ /* 0x000fea0003800200 */
.L_x_11252:
        /* <DEDUP_REMOVED lines=10> */
.L_x_11251:
        /* <DEDUP_REMOVED lines=19> */
.L_x_11260:
        /* <DEDUP_REMOVED lines=13> */
.L_x_11262:
[----:B------:R-:W-:Y:S05]  /*10d70*/  BSYNC.RECONVERGENT B2 ;  /* 0x0000000000027941 */ /* 0x000fea0003800200 */
.L_x_11261:
        /* <DEDUP_REMOVED lines=57> */
.L_x_11259:
[----:B------:R-:W-:Y:S05]  /*11110*/  BSYNC.RECONVERGENT B1 ;  /* 0x0000000000017941 */ /* 0x000fea0003800200 */
.L_x_11258:
        /* <DEDUP_REMOVED lines=12> */
.L_x_11214:
[----:B------:R-:W-:Y:S02]  /*111e0*/  HFMA2 R80, -RZ, RZ, 0, 0 ;  /* 0x00000000ff507431 */ /* 0x000fe400000001ff */
[----:B------:R-:W-:Y:S02]  /*111f0*/  IMAD.MOV.U32 R82, RZ, RZ, R4 ;  /* 0x000000ffff527224 */ /* 0x000fe400078e0004 */
        /* <DEDUP_REMOVED lines=18> */
.L_x_11266:
        /* <DEDUP_REMOVED lines=13> */
.L_x_11268:
[----:B------:R-:W-:Y:S05]  /*113f0*/  BSYNC.RECONVERGENT B2 ;  /* 0x0000000000027941 */ /* 0x000fea0003800200 */
.L_x_11267:
        /* <DEDUP_REMOVED lines=56> */
.L_x_11265:
[----:B------:R-:W-:Y:S05]  /*11780*/  BSYNC.RECONVERGENT B1 ;  /* 0x0000000000017941 */ /* 0x000fea0003800200 */
.L_x_11264:
        /* <DEDUP_REMOVED lines=9> */
.L_x_11263:
        /* <DEDUP_REMOVED lines=16> */
.L_x_11272:
        /* <DEDUP_REMOVED lines=13> */
.L_x_11274:
[----:B------:R-:W-:Y:S05]  /*119f0*/  BSYNC.RECONVERGENT B2 ;  /* 0x0000000000027941 */ /* 0x000fea0003800200 */
.L_x_11273:
        /* <DEDUP_REMOVED lines=56> */
.L_x_11271:
[----:B------:R-:W-:Y:S05]  /*11d80*/  BSYNC.RECONVERGENT B1 ;  /* 0x0000000000017941 */ /* 0x000fea0003800200 */
.L_x_11270:
        /* <DEDUP_REMOVED lines=10> */
.L_x_11269:
        /* <DEDUP_REMOVED lines=16> */
.L_x_11278:
        /* <DEDUP_REMOVED lines=13> */
.L_x_11280:
[----:B------:R-:W-:Y:S05]  /*12000*/  BSYNC.RECONVERGENT B2 ;  /* 0x0000000000027941 */ /* 0x000fea0003800200 */
.L_x_11279:
        /* <DEDUP_REMOVED lines=57> */
.L_x_11277:
[----:B------:R-:W-:Y:S05]  /*123a0*/  BSYNC.RECONVERGENT B1 ;  /* 0x0000000000017941 */ /* 0x000fea0003800200 */
.L_x_11276:
        /* <DEDUP_REMOVED lines=9> */
.L_x_11275:
        /* <DEDUP_REMOVED lines=16> */
.L_x_11284:
[----:B------:R-:W-:Y:S01]  /*12540*/  VIADD R141, R141, 0x1 ;  /* 0x000000018d8d7836 */ /* 0x000fe20000000000 */
[----:B------:R-:W-:Y:S03]  /*12550*/  BSSY.RECONVERGENT B2, `(.L_x_11285) ;  /* 0x000000c000027945 */ /* 0x000fe60003800200 */
[C---:B01----:R-:W-:Y:S01]  /*12560*/  IMAD.WIDE.U32 R144, R141.reuse, -0x2daee0ad, RZ ;  /* 0xd2511f538d907825 */ /* 0x043fe200078e00ff */
        /* <DEDUP_REMOVED lines=10> */
.L_x_11286:
[----:B------:R-:W-:Y:S05]  /*12610*/  BSYNC.RECONVERGENT B2 ;  /* 0x0000000000027941 */ /* 0x000fea0003800200 */
.L_x_11285:
        /* <DEDUP_REMOVED lines=57> */
.L_x_11283:
[----:B------:R-:W-:Y:S05]  /*129b0*/  BSYNC.RECONVERGENT B1 ;  /* 0x0000000000017941 */ /* 0x000fea0003800200 */
.L_x_11282:
        /* <DEDUP_REMOVED lines=10> */
.L_x_11281:
        /* <DEDUP_REMOVED lines=16> */
.L_x_11290:
        /* <DEDUP_REMOVED lines=13> */
.L_x_11292:
[----:B------:R-:W-:Y:S05]  /*12c30*/  BSYNC.RECONVERGENT B2 ;  /* 0x0000000000027941 */ /* 0x000fea0003800200 */
.L_x_11291:
        /* <DEDUP_REMOVED lines=57> */
.L_x_11289:
[----:B------:R-:W-:Y:S05]  /*12fd0*/  BSYNC.RECONVERGENT B1 ;  /* 0x0000000000017941 */ /* 0x000fea0003800200 */
.L_x_11288:
        /* <DEDUP_REMOVED lines=9> */
.L_x_11287:
        /* <DEDUP_REMOVED lines=16> */
.L_x_11296:
[----:B------:R-:W-:Y:S01]  /*13170*/  VIADD R141, R141, 0x1 ;  /* 0x000000018d8d7836 */ /* 0x000fe20000000000 */
[----:B------:R-:W-:Y:S03]  /*13180*/  BSSY.RECONVERGENT B2, `(.L_x_11297) ;  /* 0x000000c000027945 */ /* 0x000fe60003800200 */
[C---:B-1----:R-:W-:Y:S01]  /*13190*/  IMAD.WIDE.U32 R146, R141.reuse, -0x2daee0ad, RZ ;  /* 0xd2511f538d927825 */ /* 0x042fe200078e00ff */
        /* <DEDUP_REMOVED lines=10> */
.L_x_11298:
[----:B------:R-:W-:Y:S05]  /*13240*/  BSYNC.RECONVERGENT B2 ;  /* 0x0000000000027941 */ /* 0x000fea0003800200 */
.L_x_11297:
        /* <DEDUP_REMOVED lines=57> */
.L_x_11295:
[----:B------:R-:W-:Y:S05]  /*135e0*/  BSYNC.RECONVERGENT B1 ;  /* 0x0000000000017941 */ /* 0x000fea0003800200 */
.L_x_11294:
        /* <DEDUP_REMOVED lines=10> */
.L_x_11293:
        /* <DEDUP_REMOVED lines=16> */
.L_x_11302:
        /* <DEDUP_REMOVED lines=13> */
.L_x_11304:
[----:B------:R-:W-:Y:S05]  /*13860*/  BSYNC.RECONVERGENT B2 ;  /* 0x0000000000027941 */ /* 0x000fea0003800200 */
.L_x_11303:
[----:B------:R-:W-:Y:S01]  /*13870*/  IMAD.WIDE.U32 R4, R142, -0x326172a9, RZ ;  /* 0xcd9e8d578e047825 */ /* 0x000fe200078e00ff */
[----:B------:R-:W-:Y:S01]  /*13880*/  LOP3.LUT R86, R11, UR15, R147, 0x96, !PT ;  /* 0x0000000f0b567c12 */ /* 0x000fe2000f8e9693 */
[----:B------:R-:W-:Y:S02]  /*13890*/  UIADD3 UR5, UPT, UPT, UR14, -0x61c88647, URZ ;  /* 0x9e3779b90e057890 */ /* 0x000fe4000fffe0ff */
[----:B------:R-:W-:Y:S01]  /*138a0*/  HFMA2 R12, -RZ, RZ, 0, 0 ;  /* 0x00000000ff0c7431 */ /* 0x000fe200000001ff */
        /* <DEDUP_REMOVED lines=53> */
.L_x_11301:
[----:B------:R-:W-:Y:S05]  /*13c00*/  BSYNC.RECONVERGENT B1 ;  /* 0x0000000000017941 */ /* 0x000fea0003800200 */
.L_x_11300:
        /* <DEDUP_REMOVED lines=9> */
.L_x_11299:
        /* <DEDUP_REMOVED lines=16> */
.L_x_11307:
        /* <DEDUP_REMOVED lines=13> */
.L_x_11309:
[----:B------:R-:W-:Y:S05]  /*13e70*/  BSYNC.RECONVERGENT B2 ;  /* 0x0000000000027941 */ /* 0x000fea0003800200 */
.L_x_11308:
[----:B------:R-:W-:Y:S01]  /*13e80*/  IMAD.WIDE.U32 R4, R142, -0x326172a9, RZ ;  /* 0xcd9e8d578e047825 */ /* 0x000fe200078e00ff */
[----:B01----:R-:W-:Y:S01]  /*13e90*/  LOP3.LUT R144, R11, UR15, R149, 0x96, !PT ;  /* 0x0000000f0b907c12 */ /* 0x003fe2000f8e9695 */
        /* <DEDUP_REMOVED lines=55> */
.L_x_11306:
[----:B------:R-:W-:Y:S05]  /*14210*/  BSYNC.RECONVERGENT B1 ;  /* 0x0000000000017941 */ /* 0x000fea0003800200 */
.L_x_11305:
        /* <DEDUP_REMOVED lines=10> */
.L_x_11257:
[----:B01----:R-:W0:Y:S01]  /*142c0*/  LDC.64 R144, c[0x0][0x3a8] ;  /* 0x0000ea00ff907b82 */ /* 0x003e220000000a00 */
[----:B------:R-:W-:Y:S01]  /*142d0*/  MOV R12, R150 ;  /* 0x00000096000c7202 */ /* 0x000fe20000000f00 */
[----:B0-----:R-:W-:-:S05]  /*142e0*/  IMAD.WIDE.U32 R144, R105, 0x20, R144 ;  /* 0x0000002069907825 */ /* 0x001fca00078e0090 */
[----:B-----5:R0:W-:Y:S04]  /*142f0*/  STG.E.128 desc[UR12][R144.64], R80 ;  /* 0x0000005090007986 */ /* 0x0201e8000c101d0c */
        /* <DEDUP_REMOVED lines=18> */
[----:B------:R-:W-:Y:S02]  /*14420*/  LOP3.LUT R147, R107, R147, RZ, 0xfc, !PT ;  /* 0x000000936b937212 */ /* 0x000fe400078efcff */
[----:B------:R-:W-:Y:S01]  /*14430*/  LOP3.LUT R146, R146, 0xff, R13, 0xf8, !PT ;  /* 0x000000ff92927812 */ /* 0x000fe200078ef80d */
[----:B0-----:R-:W-:-:S05]  /*14440*/  IMAD.WIDE.U32 R144, R104, 0x8, R144 ;  /* 0x0000000868907825 */ /* 0x001fca00078e0090 */
[----:B------:R1:W-:Y:S02]  /*14450*/  STG.E.64 desc[UR12][R144.64], R146 ;  /* 0x0000009290007986 */ /* 0x0003e4000c101b0c */
.L_x_11310:
[----:B------:R-:W-:Y:S01]  /*14460*/  VIADD R105, R105, 0x80 ;  /* 0x0000008069697836 */ /* 0x000fe20000000000 */
[----:B------:R-:W-:-:S07]  /*14470*/  IADD3 R104, PT, PT, R104, 0x80, RZ ;  /* 0x0000008068687810 */ /* 0x000fce0007ffe0ff */
.L_x_11212:
[----:B------:R-:W-:Y:S05]  /*14480*/  BSYNC.RECONVERGENT B0 ;  /* 0x0000000000007941 */ /* 0x000fea0003800200 */
.L_x_11211:
        /* <DEDUP_REMOVED lines=9> */
.L_x_11313:
[----:B------:R-:W-:Y:S05]  /*14520*/  BRA.U !UP0, `(.L_x_11314) ;  /* 0x0000003108c07547 */ /* 0x000fea000b800000 */
[----:B01----:R-:W0:Y:S02]  /*14530*/  LDC.64 R144, c[0x0][0x3a0] ;  /* 0x0000e800ff907b82 */ /* 0x003e240000000a00 */
        /* <DEDUP_REMOVED lines=23> */
.L_x_11318:
        /* <DEDUP_REMOVED lines=13> */
.L_x_11320:
[----:B------:R-:W-:Y:S05]  /*14780*/  BSYNC.RECONVERGENT B2 ;  /* 0x0000000000027941 */ /* 0x000fea0003800200 */
.L_x_11319:
        /* <DEDUP_REMOVED lines=56> */
.L_x_11317:
[----:B------:R-:W-:Y:S05]  /*14b10*/  BSYNC.RECONVERGENT B1 ;  /* 0x0000000000017941 */ /* 0x000fea0003800200 */
.L_x_11316:
        /* <DEDUP_REMOVED lines=10> */
.L_x_11315:
        /* <DEDUP_REMOVED lines=19> */
.L_x_11324:
        /* <DEDUP_REMOVED lines=13> */
.L_x_11326:
[----:B------:R-:W-:Y:S05]  /*14dc0*/  BSYNC.RECONVERGENT B2 ;  /* 0x0000000000027941 */ /* 0x000fea0003800200 */
.L_x_11325:
        /* <DEDUP_REMOVED lines=56> */
.L_x_11323:
[----:B------:R-:W-:Y:S05]  /*15150*/  BSYNC.RECONVERGENT B1 ;  /* 0x0000000000017941 */ /* 0x000fea0003800200 */
.L_x_11322:
        /* <DEDUP_REMOVED lines=11> */
.L_x_11321:
        /* <DEDUP_REMOVED lines=19> */
.L_x_11330:
        /* <DEDUP_REMOVED lines=13> */
.L_x_11332:
[----:B------:R-:W-:Y:S05]  /*15410*/  BSYNC.RECONVERGENT B2 ;  /* 0x0000000000027941 */ /* 0x000fea0003800200 */
.L_x_11331:
        /* <DEDUP_REMOVED lines=57> */
.L_x_11329:
[----:B------:R-:W-:Y:S05]  /*157b0*/  BSYNC.RECONVERGENT B1 ;  /* 0x0000000000017941 */ /* 0x000fea0003800200 */
.L_x_11328:
        /* <DEDUP_REMOVED lines=10> */
.L_x_11327:
        /* <DEDUP_REMOVED lines=19> */
.L_x_11336:
        /* <DEDUP_REMOVED lines=13> */
.L_x_11338:
[----:B------:R-:W-:Y:S05]  /*15a60*/  BSYNC.RECONVERGENT B2 ;  /* 0x0000000000027941 */ /* 0x000fea0003800200 */
.L_x_11337:
        /* <DEDUP_REMOVED lines=57> */
.L_x_11335:
[----:B------:R-:W-:Y:S05]  /*15e00*/  BSYNC.RECONVERGENT B1 ;  /* 0x0000000000017941 */ /* 0x000fea0003800200 */
.L_x_11334:
        /* <DEDUP_REMOVED lines=11> */
.L_x_11333:
        /* <DEDUP_REMOVED lines=19> */
.L_x_11342:
        /* <DEDUP_REMOVED lines=13> */
.L_x_11344:
[----:B------:R-:W-:Y:S05]  /*160c0*/  BSYNC.RECONVERGENT B2 ;  /* 0x0000000000027941 */ /* 0x000fea0003800200 */
.L_x_11343:
        /* <DEDUP_REMOVED lines=57> */
.L_x_11341:
[----:B------:R-:W-:Y:S05]  /*16460*/  BSYNC.RECONVERGENT B1 ;  /* 0x0000000000017941 */ /* 0x000fea0003800200 */
.L_x_11340:
        /* <DEDUP_REMOVED lines=10> */
.L_x_11339:
        /* <DEDUP_REMOVED lines=19> */
.L_x_11348:
        /* <DEDUP_REMOVED lines=13> */
.L_x_11350:
[----:B------:R-:W-:Y:S05]  /*16710*/  BSYNC.RECONVERGENT B2 ;  /* 0x0000000000027941 */ /* 0x000fea0003800200 */
.L_x_11349:
        /* <DEDUP_REMOVED lines=55> */
[----:B------:R-:W-:Y:S01]  /*16a90*/  HFMA2 R4, -RZ, RZ, 0, 0 ;  /* 0x00000000ff047431 */ /* 0x000fe200000001ff */
[----:B------:R-:W-:-:S07]  /*16aa0*/  MOV R107, R144 ;  /* 0x00000090006b7202 */ /* 0x000fce0000000f00 */
.L_x_11347:
[----:B------:R-:W-:Y:S05]  /*16ab0*/  BSYNC.RECONVERGENT B1 ;  /* 0x0000000000017941 */ /* 0x000fea0003800200 */
.L_x_11346:
        /* <DEDUP_REMOVED lines=11> */
.L_x_11345:
        /* <DEDUP_REMOVED lines=19> */
.L_x_11354:
        /* <DEDUP_REMOVED lines=13> */
.L_x_11356:
[----:B------:R-:W-:Y:S05]  /*16d70*/  BSYNC.RECONVERGENT B2 ;  /* 0x0000000000027941 */ /* 0x000fea0003800200 */
.L_x_11355:
        /* <DEDUP_REMOVED lines=55> */
[----:B------:R-:W-:Y:S01]  /*170f0*/  HFMA2 R144, -RZ, RZ, 0, 0 ;  /* 0x00000000ff907431 */ /* 0x000fe200000001ff */
[----:B------:R-:W-:-:S07]  /*17100*/  LOP3.LUT R6, R4, UR6, R145, 0x96, !PT ;  /* 0x0000000604067c12 */ /* 0x000fce000f8e9691 */
.L_x_11353:
[----:B------:R-:W-:Y:S05]  /*17110*/  BSYNC.RECONVERGENT B1 ;  /* 0x0000000000017941 */ /* 0x000fea0003800200 */
.L_x_11352:
        /* <DEDUP_REMOVED lines=10> */
.L_x_11351:
        /* <DEDUP_REMOVED lines=19> */
.L_x_11360:
        /* <DEDUP_REMOVED lines=13> */
.L_x_11362:
[----:B------:R-:W-:Y:S05]  /*173c0*/  BSYNC.RECONVERGENT B2 ;  /* 0x0000000000027941 */ /* 0x000fea0003800200 */
.L_x_11361:
        /* <DEDUP_REMOVED lines=57> */
.L_x_11359:
[----:B------:R-:W-:Y:S05]  /*17760*/  BSYNC.RECONVERGENT B1 ;  /* 0x0000000000017941 */ /* 0x000fea0003800200 */
.L_x_11358:
        /* <DEDUP_REMOVED lines=12> */
.L_x_11314:
[----:B------:R-:W-:Y:S01]  /*17830*/  IMAD.MOV.U32 R90, RZ, RZ, R4 ;  /* 0x000000ffff5a7224 */ /* 0x000fe200078e0004 */
[----:B------:R-:W-:Y:S01]  /*17840*/  MOV R150, R12 ;  /* 0x0000000c00967202 */ /* 0x000fe20000000f00 */
[----:B------:R-:W-:Y:S01]  /*17850*/  IMAD.MOV.U32 R88, RZ, RZ, RZ ;  /* 0x000000ffff587224 */ /* 0x000fe200078e00ff */
        /* <DEDUP_REMOVED lines=17> */
.L_x_11366:
        /* <DEDUP_REMOVED lines=13> */
.L_x_11368:
[----:B------:R-:W-:Y:S05]  /*17a40*/  BSYNC.RECONVERGENT B2 ;  /* 0x0000000000027941 */ /* 0x000fea0003800200 */
.L_x_11367:
        /* <DEDUP_REMOVED lines=54> */
[----:B------:R-:W-:Y:S02]  /*17db0*/  MOV R14, R88 ;  /* 0x00000058000e7202 */ /* 0x000fe40000000f00 */
[----:B------:R-:W-:-:S07]  /*17dc0*/  LOP3.LUT R6, R4, UR6, R151, 0x96, !PT ;  /* 0x0000000604067c12 */ /* 0x000fce000f8e9697 */
.L_x_11365:
[----:B------:R-:W-:Y:S05]  /*17dd0*/  BSYNC.RECONVERGENT B1 ;  /* 0x0000000000017941 */ /* 0x000fea0003800200 */
.L_x_11364:
        /* <DEDUP_REMOVED lines=9> */
.L_x_11363:
        /* <DEDUP_REMOVED lines=16> */
.L_x_11372:
        /* <DEDUP_REMOVED lines=13> */
.L_x_11374:
[----:B------:R-:W-:Y:S05]  /*18040*/  BSYNC.RECONVERGENT B2 ;  /* 0x0000000000027941 */ /* 0x000fea0003800200 */
.L_x_11373:
        /* <DEDUP_REMOVED lines=56> */
.L_x_11371:
[----:B------:R-:W-:Y:S05]  /*183d0*/  BSYNC.RECONVERGENT B1 ;  /* 0x0000000000017941 */ /* 0x000fea0003800200 */
.L_x_11370:
        /* <DEDUP_REMOVED lines=10> */
.L_x_11369:
        /* <DEDUP_REMOVED lines=16> */
.L_x_11378:
        /* <DEDUP_REMOVED lines=13> */
.L_x_11380:
[----:B------:R-:W-:Y:S05]  /*18650*/  BSYNC.RECONVERGENT B2 ;  /* 0x0000000000027941 */ /* 0x000fea0003800200 */
.L_x_11379:
        /* <DEDUP_REMOVED lines=55> */
[----:B------:R-:W-:Y:S02]  /*189d0*/  LOP3.LUT R6, R4, UR6, R91, 0x96, !PT ;  /* 0x0000000604067c12 */ /* 0x000fe4000f8e965b */
[----:B------:R-:W-:-:S07]  /*189e0*/  MOV R150, R90 ;  /* 0x0000005a00967202 */ /* 0x000fce0000000f00 */
.L_x_11377:
[----:B------:R-:W-:Y:S05]  /*189f0*/  BSYNC.RECONVERGENT B1 ;  /* 0x0000000000017941 */ /* 0x000fea0003800200 */
.L_x_11376:
        /* <DEDUP_REMOVED lines=9> */
.L_x_11375:
[----:B------:R-:W-:Y:S01]  /*18a90*/  MOV R4, R12 ;  /* 0x0000000c00047202 */ /* 0x000fe20000000f00 */
[----:B------:R-:W-:Y:S01]  /*18aa0*/  IMAD.MOV.U32 R91, RZ, RZ, RZ ;  /* 0x000000ffff5b7224 */ /* 0x000fe200078e00ff */
        /* <DEDUP_REMOVED lines=14> */
.L_x_11384:
[----:B------:R-:W-:Y:S01]  /*18b90*/  IADD3 R141, PT, PT, R141, 0x1, RZ ;  /* 0x000000018d8d7810 */ /* 0x000fe20007ffe0ff */
[----:B------:R-:W-:Y:S03]  /*18ba0*/  BSSY.RECONVERGENT B2, `(.L_x_11385) ;  /* 0x000000c000027945 */ /* 0x000fe60003800200 */
[C---:B------:R-:W-:Y:S01]  /*18bb0*/  ISETP.NE.AND P3, PT, R141.reuse, RZ, PT ;  /* 0x000000ff8d00720c */ /* 0x040fe20003f65270 */
[----:B01----:R-:W-:-:S12]  /*18bc0*/  IMAD.WIDE.U32 R144, R141, -0x2daee0ad, RZ ;  /* 0xd2511f538d907825 */ /* 0x003fd800078e00ff */
        /* <DEDUP_REMOVED lines=9> */
.L_x_11386:
[----:B------:R-:W-:Y:S05]  /*18c60*/  BSYNC.RECONVERGENT B2 ;  /* 0x0000000000027941 */ /* 0x000fea0003800200 */
.L_x_11385:
        /* <DEDUP_REMOVED lines=57> */
.L_x_11383:
[----:B------:R-:W-:Y:S05]  /*19000*/  BSYNC.RECONVERGENT B1 ;  /* 0x0000000000017941 */ /* 0x000fea0003800200 */
.L_x_11382:
        /* <DEDUP_REMOVED lines=10> */
.L_x_11381:
        /* <DEDUP_REMOVED lines=16> */
.L_x_11390:
[----:B------:R-:W-:Y:S01]  /*191b0*/  VIADD R141, R141, 0x1 ;  /* 0x000000018d8d7836 */ /* 0x000fe20000000000 */
[----:B------:R-:W-:Y:S03]  /*191c0*/  BSSY.RECONVERGENT B2, `(.L_x_11391) ;  /* 0x000000c000027945 */ /* 0x000fe60003800200 */
[C---:B01----:R-:W-:Y:S01]  /*191d0*/  IMAD.WIDE.U32 R144, R141.reuse, -0x2daee0ad, RZ ;  /* 0xd2511f538d907825 */ /* 0x043fe200078e00ff */
        /* <DEDUP_REMOVED lines=10> */
.L_x_11392:
[----:B------:R-:W-:Y:S05]  /*19280*/  BSYNC.RECONVERGENT B2 ;  /* 0x0000000000027941 */ /* 0x000fea0003800200 */
.L_x_11391:
        /* <DEDUP_REMOVED lines=57> */
.L_x_11389:
[----:B------:R-:W-:Y:S05]  /*19620*/  BSYNC.RECONVERGENT B1 ;  /* 0x0000000000017941 */ /* 0x000fea0003800200 */
.L_x_11388:
        /* <DEDUP_REMOVED lines=9> */
.L_x_11387:
        /* <DEDUP_REMOVED lines=16> */
.L_x_11396:
[----:B------:R-:W-:Y:S01]  /*197c0*/  IADD3 R141, PT, PT, R141, 0x1, RZ ;  /* 0x000000018d8d7810 */ /* 0x000fe20007ffe0ff */
[----:B------:R-:W-:Y:S03]  /*197d0*/  BSSY.RECONVERGENT B2, `(.L_x_11397) ;  /* 0x000000c000027945 */ /* 0x000fe60003800200 */
        /* <DEDUP_REMOVED lines=11> */
.L_x_11398:
[----:B------:R-:W-:Y:S05]  /*19890*/  BSYNC.RECONVERGENT B2 ;  /* 0x0000000000027941 */ /* 0x000fea0003800200 */
.L_x_11397:
        /* <DEDUP_REMOVED lines=57> */
.L_x_11395:
[----:B------:R-:W-:Y:S05]  /*19c30*/  BSYNC.RECONVERGENT B1 ;  /* 0x0000000000017941 */ /* 0x000fea0003800200 */
.L_x_11394:
        /* <DEDUP_REMOVED lines=10> */
.L_x_11393:
        /* <DEDUP_REMOVED lines=16> */
.L_x_11402:
        /* <DEDUP_REMOVED lines=13> */
.L_x_11404:
[----:B------:R-:W-:Y:S05]  /*19eb0*/  BSYNC.RECONVERGENT B2 ;  /* 0x0000000000027941 */ /* 0x000fea0003800200 */
.L_x_11403:
        /* <DEDUP_REMOVED lines=57> */
.L_x_11401:
[----:B------:R-:W-:Y:S05]  /*1a250*/  BSYNC.RECONVERGENT B1 ;  /* 0x0000000000017941 */ /* 0x000fea0003800200 */
.L_x_11400:
        /* <DEDUP_REMOVED lines=9> */
.L_x_11399:
        /* <DEDUP_REMOVED lines=16> */
.L_x_11407:
        /* <DEDUP_REMOVED lines=13> */
.L_x_11409:
[----:B------:R-:W-:Y:S05]  /*1a4c0*/  BSYNC.RECONVERGENT B2 ;  /* 0x0000000000027941 */ /* 0x000fea0003800200 */
.L_x_11408:
        /* <DEDUP_REMOVED lines=57> */
.L_x_11406:
[----:B------:R-:W-:Y:S05]  /*1a860*/  BSYNC.RECONVERGENT B1 ;  /* 0x0000000000017941 */ /* 0x000fea0003800200 */
.L_x_11405:
        /* <DEDUP_REMOVED lines=10> */
.L_x_11357:
        /* <DEDUP_REMOVED lines=26> */
.L_x_11410:
[----:B------:R-:W-:Y:S01]  /*1aab0*/  VIADD R105, R105, 0x80 ;  /* 0x0000008069697836 */ /* 0x000fe20000000000 */
[----:B------:R-:W-:-:S07]  /*1aac0*/  IADD3 R104, PT, PT, R104, 0x80, RZ ;  /* 0x0000008068687810 */ /* 0x000fce0007ffe0ff */
.L_x_11312:
[----:B------:R-:W-:Y:S05]  /*1aad0*/  BSYNC.RECONVERGENT B0 ;  /* 0x0000000000007941 */ /* 0x000fea0003800200 */
.L_x_11311:
        /* <DEDUP_REMOVED lines=9> */
.L_x_11413:
        /* <DEDUP_REMOVED lines=25> */
.L_x_11418:
        /* <DEDUP_REMOVED lines=13> */
.L_x_11420:
[----:B------:R-:W-:Y:S05]  /*1add0*/  BSYNC.RECONVERGENT B2 ;  /* 0x0000000000027941 */ /* 0x000fea0003800200 */
.L_x_11419:
        /* <DEDUP_REMOVED lines=56> */
.L_x_11417:
[----:B------:R-:W-:Y:S05]  /*1b160*/  BSYNC.RECONVERGENT B1 ;  /* 0x0000000000017941 */ /* 0x000fea0003800200 */
.L_x_11416:
        /* <DEDUP_REMOVED lines=10> */
.L_x_11415:
        /* <DEDUP_REMOVED lines=19> */
.L_x_11424:
        /* <DEDUP_REMOVED lines=13> */
.L_x_11426:
[----:B------:R-:W-:Y:S05]  /*1b410*/  BSYNC.RECONVERGENT B2 ;  /* 0x0000000000027941 */ /* 0x000fea0003800200 */
.L_x_11425:
        /* <DEDUP_REMOVED lines=56> */
.L_x_11423:
[----:B------:R-:W-:Y:S05]  /*1b7a0*/  BSYNC.RECONVERGENT B1 ;  /* 0x0000000000017941 */ /* 0x000fea0003800200 */
.L_x_11422:
[----:B-----5:R-:W-:Y:S01]  /*1b7b0*/  PRMT R15, R60, 0x7632, R15 ;  /* 0x000076323c0f7816 */ /* 0x020fe2000000000f */
[----:B------:R-:W-:Y:S01]  /*1b7c0*/  IMAD.MOV.U32 R145, RZ, RZ, 0x2f800000 ;  /* 0x2f800000ff917424 */ /* 0x000fe200078e00ff */
[----:B------:R-:W-:Y:S02]  /*1b7d0*/  I2FP.F32.U32 R12, R12 ;  /* 0x0000000c000c7245 */ /* 0x000fe40000201000 */
[----:B------:R-:W-:-:S03]  /*1b7e0*/  SHF.L.U32 R15, R15, 0x10, RZ ;  /* 0x000000100f0f7819 */ /* 0x000fc600000006ff */
[----:B------:R-:W-:Y:S02]  /*1b7f0*/  FFMA.FTZ R12, R12, R145, 1.1641532182693481445e-10 ;  /* 0x2f0000000c0c7423 */ /* 0x000fe40000010091 */
[----:B------:R-:W-:-:S03]  /*1b800*/  FMUL.FTZ R15, R15, UR17 ;  /* 0x000000110f0f7c20 */ /* 0x000fc60008410000 */
[----:B------:R-:W-:Y:S01]  /*1b810*/  FSETP.GTU.FTZ.AND P5, PT, R12, UR27, PT ;  /* 0x0000001b0c007c0b */ /* 0x000fe2000bfbc000 */
[----:B------:R-:W-:-:S05]  /*1b820*/  FMUL.FTZ R15, R15, UR16 ;  /* 0x000000100f0f7c20 */ /* 0x000fca0008410000 */
[----:B------:R-:W-:Y:S02]  /*1b830*/  FSEL R12, R15, RZ, !P5 ;  /* 0x000000ff0f0c7208 */ /* 0x000fe40006800000 */
[----:B------:R-:W-:-:S03]  /*1b840*/  SEL R15, RZ, 0x1, P5 ;  /* 0x00000001ff0f7807 */ /* 0x000fc60002800000 */
[----:B------:R-:W-:-:S07]  /*1b850*/  FADD.FTZ R97, R97, R12 ;  /* 0x0000000c61617221 */ /* 0x000fce0000010000 */
.L_x_11421:
        /* <DEDUP_REMOVED lines=19> */
.L_x_11430:
        /* <DEDUP_REMOVED lines=13> */
.L_x_11432:
[----:B------:R-:W-:Y:S05]  /*1ba60*/  BSYNC.RECONVERGENT B2 ;  /* 0x0000000000027941 */ /* 0x000fea0003800200 */
.L_x_11431:
        /* <DEDUP_REMOVED lines=57> */
.L_x_11429:
[----:B------:R-:W-:Y:S05]  /*1be00*/  BSYNC.RECONVERGENT B1 ;  /* 0x0000000000017941 */ /* 0x000fea0003800200 */
.L_x_11428:
        /* <DEDUP_REMOVED lines=10> */
.L_x_11427:
        /* <DEDUP_REMOVED lines=19> */
.L_x_11436:
        /* <DEDUP_REMOVED lines=13> */
.L_x_11438:
[----:B------:R-:W-:Y:S05]  /*1c0b0*/  BSYNC.RECONVERGENT B2 ;  /* 0x0000000000027941 */ /* 0x000fea0003800200 */
.L_x_11437:
        /* <DEDUP_REMOVED lines=57> */
.L_x_11435:
[----:B------:R-:W-:Y:S05]  /*1c450*/  BSYNC.RECONVERGENT B1 ;  /* 0x0000000000017941 */ /* 0x000fea0003800200 */
.L_x_11434:
        /* <DEDUP_REMOVED lines=11> */
.L_x_11433:
        /* <DEDUP_REMOVED lines=19> */
.L_x_11442:
        /* <DEDUP_REMOVED lines=13> */
.L_x_11444:
[----:B------:R-:W-:Y:S05]  /*1c710*/  BSYNC.RECONVERGENT B2 ;  /* 0x0000000000027941 */ /* 0x000fea0003800200 */
.L_x_11443:
        /* <DEDUP_REMOVED lines=57> */
.L_x_11441:
[----:B------:R-:W-:Y:S05]  /*1cab0*/  BSYNC.RECONVERGENT B1 ;  /* 0x0000000000017941 */ /* 0x000fea0003800200 */
.L_x_11440:
        /* <DEDUP_REMOVED lines=10> */
.L_x_11439:
        /* <DEDUP_REMOVED lines=19> */
.L_x_11448:
        /* <DEDUP_REMOVED lines=13> */
.L_x_11450:
[----:B------:R-:W-:Y:S05]  /*1cd60*/  BSYNC.RECONVERGENT B2 ;  /* 0x0000000000027941 */ /* 0x000fea0003800200 */
.L_x_11449:
        /* <DEDUP_REMOVED lines=57> */
.L_x_11447:
[----:B------:R-:W-:Y:S05]  /*1d100*/  BSYNC.RECONVERGENT B1 ;  /* 0x0000000000017941 */ /* 0x000fea0003800200 */
.L_x_11446:
        /* <DEDUP_REMOVED lines=11> */
.L_x_11445:
        /* <DEDUP_REMOVED lines=19> */
.L_x_11454:
        /* <DEDUP_REMOVED lines=13> */
.L_x_11456:
[----:B------:R-:W-:Y:S05]  /*1d3c0*/  BSYNC.RECONVERGENT B2 ;  /* 0x0000000000027941 */ /* 0x000fea0003800200 */
.L_x_11455:
        /* <DEDUP_REMOVED lines=56> */
.L_x_11453:
[----:B------:R-:W-:Y:S05]  /*1d750*/  BSYNC.RECONVERGENT B1 ;  /* 0x0000000000017941 */ /* 0x000fea0003800200 */
.L_x_11452:
        /* <DEDUP_REMOVED lines=10> */
.L_x_11451:
        /* <DEDUP_REMOVED lines=19> */
.L_x_11460:
        /* <DEDUP_REMOVED lines=13> */
.L_x_11462:
[----:B------:R-:W-:Y:S05]  /*1da00*/  BSYNC.RECONVERGENT B2 ;  /* 0x0000000000027941 */ /* 0x000fea0003800200 */
.L_x_11461:
        /* <DEDUP_REMOVED lines=57> */
.L_x_11459:
[----:B------:R-:W-:Y:S05]  /*1dda0*/  BSYNC.RECONVERGENT B1 ;  /* 0x0000000000017941 */ /* 0x000fea0003800200 */
.L_x_11458:
        /* <DEDUP_REMOVED lines=12> */
.L_x_11414:
[----:B------:R-:W-:Y:S01]  /*1de70*/  HFMA2 R96, -RZ, RZ, 0, 0 ;  /* 0x00000000ff607431 */ /* 0x000fe200000001ff */
        /* <DEDUP_REMOVED lines=19> */
.L_x_11466:
        /* <DEDUP_REMOVED lines=13> */
.L_x_11468:
[----:B------:R-:W-:Y:S05]  /*1e080*/  BSYNC.RECONVERGENT B2 ;  /* 0x0000000000027941 */ /* 0x000fea0003800200 */
.L_x_11467:
        /* <DEDUP_REMOVED lines=56> */
.L_x_11465:
[----:B------:R-:W-:Y:S05]  /*1e410*/  BSYNC.RECONVERGENT B1 ;  /* 0x0000000000017941 */ /* 0x000fea0003800200 */
.L_x_11464:
        /* <DEDUP_REMOVED lines=9> */
.L_x_11463:
        /* <DEDUP_REMOVED lines=16> */
.L_x_11472:
        /* <DEDUP_REMOVED lines=13> */
.L_x_11474:
[----:B------:R-:W-:Y:S05]  /*1e680*/  BSYNC.RECONVERGENT B2 ;  /* 0x0000000000027941 */ /* 0x000fea0003800200 */
.L_x_11473:
        /* <DEDUP_REMOVED lines=56> */
.L_x_11471:
[----:B------:R-:W-:Y:S05]  /*1ea10*/  BSYNC.RECONVERGENT B1 ;  /* 0x0000000000017941 */ /* 0x000fea0003800200 */
.L_x_11470:
        /* <DEDUP_REMOVED lines=10> */
.L_x_11469:
        /* <DEDUP_REMOVED lines=16> */
.L_x_11478:
        /* <DEDUP_REMOVED lines=13> */
.L_x_11480:
[----:B------:R-:W-:Y:S05]  /*1ec90*/  BSYNC.RECONVERGENT B2 ;  /* 0x0000000000027941 */ /* 0x000fea0003800200 */
.L_x_11479:
        /* <DEDUP_REMOVED lines=57> */
.L_x_11477:
[----:B------:R-:W-:Y:S05]  /*1f030*/  BSYNC.RECONVERGENT B1 ;  /* 0x0000000000017941 */ /* 0x000fea0003800200 */
.L_x_11476:
        /* <DEDUP_REMOVED lines=9> */
.L_x_11475:
        /* <DEDUP_REMOVED lines=16> */
.L_x_11484:
        /* <DEDUP_REMOVED lines=13> */
.L_x_11486:
[----:B------:R-:W-:Y:S05]  /*1f2a0*/  BSYNC.RECONVERGENT B2 ;  /* 0x0000000000027941 */ /* 0x000fea0003800200 */
.L_x_11485:
        /* <DEDUP_REMOVED lines=57> */
.L_x_11483:
[----:B------:R-:W-:Y:S05]  /*1f640*/  BSYNC.RECONVERGENT B1 ;  /* 0x0000000000017941 */ /* 0x000fea0003800200 */
.L_x_11482:
        /* <DEDUP_REMOVED lines=10> */
.L_x_11481:
        /* <DEDUP_REMOVED lines=16> */
.L_x_11490:
        /* <DEDUP_REMOVED lines=13> */
.L_x_11492:
[----:B------:R-:W-:Y:S05]  /*1f8c0*/  BSYNC.RECONVERGENT B2 ;  /* 0x0000000000027941 */ /* 0x000fea0003800200 */
.L_x_11491:
        /* <DEDUP_REMOVED lines=57> */
.L_x_11489:
[----:B------:R-:W-:Y:S05]  /*1fc60*/  BSYNC.RECONVERGENT B1 ;  /* 0x0000000000017941 */ /* 0x000fea0003800200 */
.L_x_11488:
        /* <DEDUP_REMOVED lines=9> */
.L_x_11487:
        /* <DEDUP_REMOVED lines=16> */
.L_x_11496:
        /* <DEDUP_REMOVED lines=13> */
.L_x_11498:
[----:B------:R-:W-:Y:S05]  /*1fed0*/  BSYNC.RECONVERGENT B2 ;  /* 0x0000000000027941 */ /* 0x000fea0003800200 */
.L_x_11497:
        /* <DEDUP_REMOVED lines=57> */
.L_x_11495:
[----:B------:R-:W-:Y:S05]  /*20270*/  BSYNC.RECONVERGENT B1 ;  /* 0x0000000000017941 */ /* 0x000fea0003800200 */
.L_x_11494:
        /* <DEDUP_REMOVED lines=10> */
.L_x_11493:
        /* <DEDUP_REMOVED lines=16> */
.L_x_11502:
        /* <DEDUP_REMOVED lines=13> */
.L_x_11504:
[----:B------:R-:W-:Y:S05]  /*204f0*/  BSYNC.RECONVERGENT B2 ;  /* 0x0000000000027941 */ /* 0x000fea0003800200 */
.L_x_11503:
[----:B------:R-:W-:Y:S01]  /*20500*/  IMAD.WIDE.U32 R4, R142, -0x326172a9, RZ ;  /* 0xcd9e8d578e047825 */ /* 0x000fe200078e00ff */
[----:B------:R-:W-:Y:S01]  /*20510*/  LOP3.LUT R102, R11, UR15, R147, 0x96, !PT ;  /* 0x0000000f0b667c12 */ /* 0x000fe2000f8e9693 */
[----:B------:R-:W-:Y:S02]  /*20520*/  UIADD3 UR5, UPT, UPT, UR14, -0x61c88647, URZ ;  /* 0x9e3779b90e057890 */ /* 0x000fe4000fffe0ff */
[----:B------:R-:W-:Y:S01]  /*20530*/  HFMA2 R107, -RZ, RZ, 0, 0 ;  /* 0x00000000ff6b7431 */ /* 0x000fe200000001ff */
[----:B------:R-:W-:Y:S01]  /*20540*/  UIADD3 UR6, UPT, UPT, UR15, -0x126145ec, URZ ;  /* 0xed9eba140f067890 */ /* 0x000fe2000fffe0ff */
[----:B0-----:R-:W-:Y:S01]  /*20550*/  LOP3.LUT R144, R140, UR14, R5, 0x96, !PT ;  /* 0x0000000e8c907c12 */ /* 0x001fe2000f8e9605 */
        /* <DEDUP_REMOVED lines=51> */
.L_x_11501:
[----:B------:R-:W-:Y:S05]  /*20890*/  BSYNC.RECONVERGENT B1 ;  /* 0x0000000000017941 */ /* 0x000fea0003800200 */
.L_x_11500:
        /* <DEDUP_REMOVED lines=9> */
.L_x_11499:
        /* <DEDUP_REMOVED lines=20> */
.L_x_11507:
        /* <DEDUP_REMOVED lines=13> */
.L_x_11509:
[----:B------:R-:W-:Y:S05]  /*20b40*/  BSYNC.RECONVERGENT B2 ;  /* 0x0000000000027941 */ /* 0x000fea0003800200 */
.L_x_11508:
        /* <DEDUP_REMOVED lines=57> */
.L_x_11506:
[----:B------:R-:W-:Y:S05]  /*20ee0*/  BSYNC.RECONVERGENT B1 ;  /* 0x0000000000017941 */ /* 0x000fea0003800200 */
.L_x_11505:
[----:B01----:R-:W-:Y:S01]  /*20ef0*/  HFMA2 R144, -RZ, RZ, 0.1171875, 0 ;  /* 0x2f800000ff907431 */ /* 0x003fe200000001ff */
        /* <DEDUP_REMOVED lines=9> */
.L_x_11457:
[----:B01----:R-:W0:Y:S02]  /*20f90*/  LDC.64 R144, c[0x0][0x3a8] ;  /* 0x0000ea00ff907b82 */ /* 0x003e240000000a00 */
[----:B0-----:R-:W-:-:S05]  /*20fa0*/  IMAD.WIDE.U32 R144, R105, 0x20, R144 ;  /* 0x0000002069907825 */ /* 0x001fca00078e0090 */
[----:B-----5:R2:W-:Y:S04]  /*20fb0*/  STG.E.128 desc[UR12][R144.64], R96 ;  /* 0x0000006090007986 */ /* 0x0205e8000c101d0c */
[----:B------:R2:W-:Y:S01]  /*20fc0*/  STG.E.128 desc[UR12][R144.64+0x10], R100 ;  /* 0x0000106490007986 */ /* 0x0005e2000c101d0c */
[----:B------:R-:W-:Y:S05]  /*20fd0*/  BRA.U !UP2, `(.L_x_11412) ;  /* 0x000000010a507547 */ /* 0x000fea000b800000 */
[----:B------:R-:W-:Y:S01]  /*20fe0*/  SHF.L.U32 R107, R108, 0x10, RZ ;  /* 0x000000106c6b7819 */ /* 0x000fe200000006ff */
[----:B--2---:R-:W0:Y:S01]  /*20ff0*/  LDC.64 R144, c[0x0][0x3b0] ;  /* 0x0000ec00ff907b82 */ /* 0x004e220000000a00 */
        /* <DEDUP_REMOVED lines=18> */
.L_x_11412:
[----:B------:R-:W-:Y:S05]  /*21120*/  BSYNC.RECONVERGENT B0 ;  /* 0x0000000000007941 */ /* 0x000fea0003800200 */
.L_x_11411:
[----:B------:R-:W-:Y:S01]  /*21130*/  FADD.FTZ R104, RZ, R64 ;  /* 0x00000040ff687221 */ /* 0x000fe20000010000 */
[C---:B------:R-:W-:Y:S01]  /*21140*/  ISETP.GT.U32.AND P6, PT, R0.reuse, 0xff, PT ;  /* 0x000000ff0000780c */ /* 0x040fe20003fc4070 */
[----:B------:R-:W-:Y:S01]  /*21150*/  BSSY.RECONVERGENT B0, `(.L_x_11510) ;  /* 0x00000a1000007945 */ /* 0x000fe20003800200 */
[C---:B------:R-:W-:Y:S01]  /*21160*/  ISETP.GT.U32.AND P5, PT, R0.reuse, 0x17f, PT ;  /* 0x0000017f0000780c */ /* 0x040fe20003fa4070 */
[----:B------:R-:W-:Y:S01]  /*21170*/  FADD.FTZ R105, R65, R104 ;  /* 0x0000006841697221 */ /* 0x000fe20000010000 */
[----:B------:R-:W-:Y:S02]  /*21180*/  ISETP.GT.U32.AND P4, PT, R0, 0x1ff, PT ;  /* 0x000001ff0000780c */ /* 0x000fe40003f84070 */
[----:B0123--:R-:W-:Y:S01]  /*21190*/  P2R R144, PR, RZ, 0x2 ;  /* 0x00000002ff907803 */ /* 0x00ffe20000000000 */
        /* <DEDUP_REMOVED lines=59> */
[--C-:B------:R-:W-:Y:S01]  /*21550*/  FADD.FTZ R107, R73, -R104.reuse ;  /* 0x80000068496b7221 */ /* 0x100fe20000010000 */
[--C-:B------:R-:W-:Y:S01]  /*21560*/  FADD.FTZ R145, R74, -R104.reuse ;  /* 0x800000684a917221 */ /* 0x100fe20000010000 */
[----:B------:R-:W-:Y:S01]  /*21570*/  FFMA.FTZ R105, R148, R148, R105 ;  /* 0x0000009494697223 */ /* 0x000fe20000010069 */
[----:B------:R-:W-:-:S03]  /*21580*/  FADD.FTZ R148, R68, -R104 ;  /* 0x8000006844947221 */ /* 0x000fc60000010000 */
[----:B------:R-:W-:-:S04]  /*21590*/  FFMA.FTZ R105, R150, R150, R105 ;  /* 0x0000009696697223 */ /* 0x000fc80000010069 */
        /* <DEDUP_REMOVED lines=44> */
[----:B------:R-:W-:Y:S02]  /*21860*/  IMAD.MOV.U32 R147, RZ, RZ, RZ ;  /* 0x000000ffff937224 */ /* 0x000fe400078e00ff */
        /* <DEDUP_REMOVED lines=47> */
.L_x_11511:
[----:B------:R-:W-:Y:S05]  /*21b60*/  BSYNC.RECONVERGENT B0 ;  /* 0x0000000000007941 */ /* 0x000fea0003800200 */
.L_x_11510:
        /* <DEDUP_REMOVED lines=12> */
.L_x_11513:
[----:B------:R-:W-:Y:S05]  /*21c30*/  BSYNC.RECONVERGENT B0 ;  /* 0x0000000000007941 */ /* 0x000fea0003800200 */
.L_x_11512:
        /* <DEDUP_REMOVED lines=35> */
[----:B------:R-:W-:-:S03]  /*21e70*/  FMUL.FTZ R144, R144, R153 ;  /* 0x0000009990907220 */ /* 0x000fc60000410000 */
[----:B------:R-:W1:Y:S01]  /*21e80*/  SHFL.IDX PT, R107, R107, RZ, 0x1f ;  /* 0x00001fff6b6b7589 */ /* 0x000e6200000e0000 */
[----:B------:R-:W-:Y:S02]  /*21e90*/  FFMA.FTZ R148, R148, R144, R105 ;  /* 0x0000009094947223 */ /* 0x000fe40000010069 */
[----:B------:R-:W2:Y:S04]  /*21ea0*/  @!P4 LDC.64 R144, c[0x0][0x3c0] ;  /* 0x0000f000ff90cb82 */ /* 0x000ea80000000a00 */
[----:B------:R-:W0:Y:S04]  /*21eb0*/  SHFL.IDX PT, R148, R148, RZ, 0x1f ;  /* 0x00001fff94947589 */ /* 0x000e2800000e0000 */
        /* <DEDUP_REMOVED lines=19> */
[----:B------:R-:W-:-:S04]  /*21ff0*/  MOV R149, UR5 ;  /* 0x0000000500957c02 */ /* 0x000fc80008000f00 */
[----:B------:R-:W-:Y:S01]  /*22000*/  LEA.HI.SX32 R149, R149, R106, 0x1d ;  /* 0x0000006a95957211 */ /* 0x000fe200078feaff */
[----:B------:R-:W-:Y:S06]  /*22010*/  @!P0 BRA `(.L_x_11516) ;  /* 0x0000000000c08947 */ /* 0x000fec0003800000 */
[--C-:B-1----:R-:W-:Y:S01]  /*22020*/  FADD.FTZ R105, R64, -R147.reuse ;  /* 0x8000009340697221 */ /* 0x102fe20000010000 */
[--C-:B------:R-:W-:Y:S01]  /*22030*/  FADD.FTZ R151, R66, -R147.reuse ;  /* 0x8000009342977221 */ /* 0x100fe20000010000 */
[----:B------:R-:W-:Y:S01]  /*22040*/  SHF.L.U32 R145, R24, 0x10, RZ ;  /* 0x0000001018917819 */ /* 0x000fe200000006ff */
[----:B------:R-:W-:Y:S01]  /*22050*/  FADD.FTZ R153, R67, -R147 ;  /* 0x8000009343997221 */ /* 0x000fe20000010000 */
[----:B------:R-:W-:Y:S02]  /*22060*/  IMAD.U32 R107, R20, 0x10000, RZ ;  /* 0x00010000146b7824 */ /* 0x000fe400078e00ff */
[C---:B------:R-:W-:Y:S01]  /*22070*/  FMUL.FTZ R104, R146.reuse, R105 ;  /* 0x0000006992687220 */ /* 0x040fe20000410000 */
[----:B------:R-:W-:Y:S01]  /*22080*/  FMUL.FTZ R105, R146, R151 ;  /* 0x0000009792697220 */ /* 0x000fe20000410000 */
[----:B------:R-:W-:Y:S01]  /*22090*/  SHF.L.U32 R144, R25, 0x10, RZ ;  /* 0x0000001019907819 */ /* 0x000fe200000006ff */
[----:B------:R-:W-:Y:S01]  /*220a0*/  IMAD.U32 R106, R21, 0x10000, RZ ;  /* 0x00010000156a7824 */ /* 0x000fe200078e00ff */
[----:B------:R-:W-:Y:S01]  /*220b0*/  SHF.L.U32 R151, R7, 0x10, RZ ;  /* 0x0000001007977819 */ /* 0x000fe200000006ff */
[----:B------:R-:W-:-:S02]  /*220c0*/  IMAD.U32 R155, R8, 0x10000, RZ ;  /* 0x00010000089b7824 */ /* 0x000fc400078e00ff */
[----:B------:R-:W-:Y:S01]  /*220d0*/  FMUL.FTZ R148, R146, R153 ;  /* 0x0000009992947220 */ /* 0x000fe20000410000 */
[----:B------:R-:W-:Y:S01]  /*220e0*/  FFMA.FTZ R104, R104, R107, R145 ;  /* 0x0000006b68687223 */ /* 0x000fe20000010091 */
[--C-:B------:R-:W-:Y:S01]  /*220f0*/  FADD.FTZ R153, R69, -R147.reuse ;  /* 0x8000009345997221 */ /* 0x100fe20000010000 */
[----:B------:R-:W-:Y:S01]  /*22100*/  FADD.FTZ R107, R68, -R147 ;  /* 0x80000093446b7221 */ /* 0x000fe20000010000 */
[----:B------:R-:W-:Y:S01]  /*22110*/  FFMA.FTZ R105, R105, R106, R144 ;  /* 0x0000006a69697223 */ /* 0x000fe20000010090 */
[----:B------:R-:W-:Y:S01]  /*22120*/  FFMA.FTZ R148, R148, R155, R151 ;  /* 0x0000009b94947223 */ /* 0x000fe20000010097 */
[----:B------:R-:W-:Y:S01]  /*22130*/  SHF.L.U32 R150, R111, 0x10, RZ ;  /* 0x000000106f967819 */ /* 0x000fe200000006ff */
[----:B------:R-:W-:Y:S01]  /*22140*/  IMAD.U32 R144, R110, 0x10000, RZ ;  /* 0x000100006e907824 */ /* 0x000fe200078e00ff */
[----:B------:R-:W-:Y:S01]  /*22150*/  SHF.L.U32 R151, R26, 0x10, RZ ;  /* 0x000000101a977819 */ /* 0x000fe200000006ff */
[----:B------:R-:W-:Y:S01]  /*22160*/  FMUL.FTZ R153, R146, R153 ;  /* 0x0000009992997220 */ /* 0x000fe20000410000 */
[----:B------:R-:W-:-:S02]  /*22170*/  IMAD.U32 R145, R22, 0x10000, RZ ;  /* 0x0001000016917824 */ /* 0x000fc400078e00ff */
[----:B------:R-:W-:Y:S01]  /*22180*/  FMUL.FTZ R106, R146, R107 ;  /* 0x0000006b926a7220 */ /* 0x000fe20000410000 */
[----:B------:R-:W-:Y:S01]  /*22190*/  FADD.FTZ R107, R70, -R147 ;  /* 0x80000093466b7221 */ /* 0x000fe20000010000 */
[----:B------:R-:W-:Y:S01]  /*221a0*/  FFMA.FTZ R153, R153, R144, R150 ;  /* 0x0000009099997223 */ /* 0x000fe20000010096 */
[----:B------:R-:W-:Y:S01]  /*221b0*/  SHF.L.U32 R150, R27, 0x10, RZ ;  /* 0x000000101b967819 */ /* 0x000fe200000006ff */
[----:B------:R-:W-:Y:S01]  /*221c0*/  FFMA.FTZ R106, R106, R145, R151 ;  /* 0x000000916a6a7223 */ /* 0x000fe20000010097 */
[----:B------:R-:W-:Y:S02]  /*221d0*/  IMAD.U32 R144, R23, 0x10000, RZ ;  /* 0x0001000017907824 */ /* 0x000fe400078e00ff */
[C---:B------:R-:W-:Y:S01]  /*221e0*/  FMUL.FTZ R107, R146.reuse, R107 ;  /* 0x0000006b926b7220 */ /* 0x040fe20000410000 */
[----:B------:R-:W-:Y:S01]  /*221f0*/  FADD.FTZ R145, R71, -R147 ;  /* 0x8000009347917221 */ /* 0x000fe20000010000 */
[----:B------:R-:W-:Y:S02]  /*22200*/  SHF.L.U32 R152, R113, 0x10, RZ ;  /* 0x0000001071987819 */ /* 0x000fe400000006ff */
[----:B------:R-:W-:Y:S01]  /*22210*/  FFMA.FTZ R154, R107, R144, R150 ;  /* 0x000000906b9a7223 */ /* 0x000fe20000010096 */
[----:B------:R-:W-:Y:S01]  /*22220*/  FMUL.FTZ R107, R146, R145 ;  /* 0x00000091926b7220 */ /* 0x000fe20000410000 */
[----:B------:R-:W-:Y:S01]  /*22230*/  IMAD.U32 R150, R112, 0x10000, RZ ;  /* 0x0001000070967824 */ /* 0x000fe200078e00ff */
[----:B------:R-:W0:Y:S01]  /*22240*/  LDC.64 R144, c[0x0][0x428] ;  /* 0x00010a00ff907b82 */ /* 0x000e220000000a00 */
[----:B------:R-:W-:-:S02]  /*22250*/  F2FP.BF16.F32.PACK_AB R106, R153, R106 ;  /* 0x0000006a996a723e */ /* 0x000fc400000010ff */
[----:B------:R-:W-:Y:S01]  /*22260*/  FFMA.FTZ R155, R107, R150, R152 ;  /* 0x000000966b9b7223 */ /* 0x000fe20000010098 */
[----:B------:R-:W-:Y:S01]  /*22270*/  FADD.FTZ R107, R65, -R147 ;  /* 0x80000093416b7221 */ /* 0x000fe20000010000 */
[----:B------:R-:W-:Y:S01]  /*22280*/  SHF.L.U32 R152, R9, 0x10, RZ ;  /* 0x0000001009987819 */ /* 0x000fe200000006ff */
[----:B------:R-:W-:Y:S01]  /*22290*/  IMAD.U32 R150, R10, 0x10000, RZ ;  /* 0x000100000a967824 */ /* 0x000fe200078e00ff */
[----:B------:R-:W-:Y:S01]  /*222a0*/  F2FP.BF16.F32.PACK_AB R105, R148, R105 ;  /* 0x000000699469723e */ /* 0x000fe200000010ff */
[----:B------:R-:W-:-:S04]  /*222b0*/  FMUL.FTZ R107, R146, R107 ;  /* 0x0000006b926b7220 */ /* 0x000fc80000410000 */
[----:B------:R-:W-:Y:S01]  /*222c0*/  FFMA.FTZ R151, R107, R150, R152 ;  /* 0x000000966b977223 */ /* 0x000fe20000010098 */
[----:B------:R-:W-:-:S04]  /*222d0*/  F2FP.BF16.F32.PACK_AB R107, R155, R154 ;  /* 0x0000009a9b6b723e */ /* 0x000fc800000010ff */
[----:B------:R-:W-:Y:S01]  /*222e0*/  F2FP.BF16.F32.PACK_AB R104, R151, R104 ;  /* 0x000000689768723e */ /* 0x000fe200000010ff */
[----:B0-----:R-:W-:-:S04]  /*222f0*/  IMAD.WIDE.U32 R144, R149, 0x10, R144 ;  /* 0x0000001095907825 */ /* 0x001fc800078e0090 */
[----:B------:R-:W-:Y:S01]  /*22300*/  VIADD R149, R149, 0x80 ;  /* 0x0000008095957836 */ /* 0x000fe20000000000 */
[----:B------:R0:W-:Y:S06]  /*22310*/  STG.E.128 desc[UR12][R144.64], R104 ;  /* 0x0000006890007986 */ /* 0x0001ec000c101d0c */
.L_x_11516:
[----:B------:R-:W-:Y:S05]  /*22320*/  BSYNC.RECONVERGENT B0 ;  /* 0x0000000000007941 */ /* 0x000fea0003800200 */
.L_x_11515:
[----:B------:R-:W-:Y:S01]  /*22330*/  ISETP.NE.AND P0, PT, R143, RZ, PT ;  /* 0x000000ff8f00720c */ /* 0x000fe20003f05270 */
[----:B------:R-:W-:-:S12]  /*22340*/  BSSY.RECONVERGENT B0, `(.L_x_11517) ;  /* 0x0000032000007945 */ /* 0x000fd80003800200 */
[----:B------:R-:W-:Y:S05]  /*22350*/  @!P0 BRA `(.L_x_11518) ;  /* 0x0000000000c08947 */ /* 0x000fea0003800000 */
[--C-:B01----:R-:W-:Y:S01]  /*22360*/  FADD.FTZ R105, R72, -R147.reuse ;  /* 0x8000009348697221 */ /* 0x103fe20000010000 */
[--C-:B------:R-:W-:Y:S01]  /*22370*/  FADD.FTZ R145, R74, -R147.reuse ;  /* 0x800000934a917221 */ /* 0x100fe20000010000 */
[----:B------:R-:W-:Y:S01]  /*22380*/  SHF.L.U32 R107, R28, 0x10, RZ ;  /* 0x000000101c6b7819 */ /* 0x000fe200000006ff */
[----:B------:R-:W-:Y:S01]  /*22390*/  FADD.FTZ R151, R75, -R147 ;  /* 0x800000934b977221 */ /* 0x000fe20000010000 */
[----:B------:R-:W-:Y:S02]  /*223a0*/  IMAD.U32 R143, R32, 0x10000, RZ ;  /* 0x00010000208f7824 */ /* 0x000fe400078e00ff */
[C---:B------:R-:W-:Y:S01]  /*223b0*/  FMUL.FTZ R104, R146.reuse, R105 ;  /* 0x0000006992687220 */ /* 0x040fe20000410000 */
[----:B------:R-:W-:Y:S01]  /*223c0*/  SHF.L.U32 R106, R29, 0x10, RZ ;  /* 0x000000101d6a7819 */ /* 0x000fe200000006ff */
[----:B------:R-:W-:Y:S02]  /*223d0*/  IMAD.U32 R144, R33, 0x10000, RZ ;  /* 0x0001000021907824 */ /* 0x000fe400078e00ff */
[C---:B------:R-:W-:Y:S01]  /*223e0*/  FMUL.FTZ R105, R146.reuse, R145 ;  /* 0x0000009192697220 */ /* 0x040fe20000410000 */
[----:B------:R-:W-:Y:S01]  /*223f0*/  FMUL.FTZ R148, R146, R151 ;  /* 0x0000009792947220 */ /* 0x000fe20000410000 */
[----:B------:R-:W-:Y:S01]  /*22400*/  FFMA.FTZ R104, R104, R107, R143 ;  /* 0x0000006b68687223 */ /* 0x000fe2000001008f */
[--C-:B------:R-:W-:Y:S01]  /*22410*/  FADD.FTZ R151, R77, -R147.reuse ;  /* 0x800000934d977221 */ /* 0x100fe20000010000 */
[----:B------:R-:W-:Y:S01]  /*22420*/  FADD.FTZ R107, R76, -R147 ;  /* 0x800000934c6b7221 */ /* 0x000fe20000010000 */
[----:B------:R-:W-:Y:S01]  /*22430*/  FFMA.FTZ R105, R105, R106, R144 ;  /* 0x0000006a69697223 */ /* 0x000fe20000010090 */
[----:B------:R-:W-:Y:S01]  /*22440*/  SHF.L.U32 R153, R116, 0x10, RZ ;  /* 0x0000001074997819 */ /* 0x000fe200000006ff */
[----:B------:R-:W-:Y:S01]  /*22450*/  IMAD.U32 R145, R117, 0x10000, RZ ;  /* 0x0001000075917824 */ /* 0x000fe200078e00ff */
[----:B------:R-:W-:Y:S01]  /*22460*/  SHF.L.U32 R144, R118, 0x10, RZ ;  /* 0x0000001076907819 */ /* 0x000fe200000006ff */
[----:B------:R-:W-:-:S02]  /*22470*/  IMAD.U32 R150, R119, 0x10000, RZ ;  /* 0x0001000077967824 */ /* 0x000fc400078e00ff */
[C---:B------:R-:W-:Y:S01]  /*22480*/  FMUL.FTZ R151, R146.reuse, R151 ;  /* 0x0000009792977220 */ /* 0x040fe20000410000 */
[----:B------:R-:W-:Y:S01]  /*22490*/  FMUL.FTZ R106, R146, R107 ;  /* 0x0000006b926a7220 */ /* 0x000fe20000410000 */
[----:B------:R-:W-:Y:S01]  /*224a0*/  FADD.FTZ R107, R78, -R147 ;  /* 0x800000934e6b7221 */ /* 0x000fe20000010000 */
[----:B------:R-:W-:Y:S01]  /*224b0*/  FFMA.FTZ R148, R148, R153, R145 ;  /* 0x0000009994947223 */ /* 0x000fe20000010091 */
[----:B------:R-:W-:Y:S01]  /*224c0*/  FFMA.FTZ R151, R151, R144, R150 ;  /* 0x0000009097977223 */ /* 0x000fe20000010096 */
[----:B------:R-:W-:Y:S01]  /*224d0*/  SHF.L.U32 R143, R30, 0x10, RZ ;  /* 0x000000101e8f7819 */ /* 0x000fe200000006ff */
[----:B------:R-:W-:Y:S01]  /*224e0*/  IMAD.U32 R145, R34, 0x10000, RZ ;  /* 0x0001000022917824 */ /* 0x000fe200078e00ff */
[----:B------:R-:W-:Y:S01]  /*224f0*/  SHF.L.U32 R144, R31, 0x10, RZ ;  /* 0x000000101f907819 */ /* 0x000fe200000006ff */
[----:B------:R-:W-:Y:S02]  /*22500*/  IMAD.U32 R150, R35, 0x10000, RZ ;  /* 0x0001000023967824 */ /* 0x000fe400078e00ff */
[----:B------:R-:W-:Y:S01]  /*22510*/  FMUL.FTZ R107, R146, R107 ;  /* 0x0000006b926b7220 */ /* 0x000fe20000410000 */
[----:B------:R-:W-:Y:S01]  /*22520*/  FFMA.FTZ R106, R106, R143, R145 ;  /* 0x0000008f6a6a7223 */ /* 0x000fe20000010091 */
[----:B------:R-:W-:Y:S01]  /*22530*/  FADD.FTZ R143, R79, -R147 ;  /* 0x800000934f8f7221 */ /* 0x000fe20000010000 */
[----:B------:R-:W-:-:S02]  /*22540*/  IMAD.U32 R152, R121, 0x10000, RZ ;  /* 0x0001000079987824 */ /* 0x000fc400078e00ff */
[----:B------:R-:W-:Y:S01]  /*22550*/  FFMA.FTZ R153, R107, R144, R150 ;  /* 0x000000906b997223 */ /* 0x000fe20000010096 */
[----:B------:R-:W-:Y:S01]  /*22560*/  SHF.L.U32 R150, R120, 0x10, RZ ;  /* 0x0000001078967819 */ /* 0x000fe200000006ff */
[----:B------:R-:W0:Y:S01]  /*22570*/  LDC.64 R144, c[0x0][0x428] ;  /* 0x00010a00ff907b82 */ /* 0x000e220000000a00 */
[----:B------:R-:W-:Y:S01]  /*22580*/  FMUL.FTZ R143, R146, R143 ;  /* 0x0000008f928f7220 */ /* 0x000fe20000410000 */
[----:B------:R-:W-:Y:S01]  /*22590*/  FADD.FTZ R107, R73, -R147 ;  /* 0x80000093496b7221 */ /* 0x000fe20000010000 */
[----:B------:R-:W-:Y:S02]  /*225a0*/  F2FP.BF16.F32.PACK_AB R106, R151, R106 ;  /* 0x0000006a976a723e */ /* 0x000fe400000010ff */
[----:B------:R-:W-:Y:S01]  /*225b0*/  FFMA.FTZ R154, R143, R150, R152 ;  /* 0x000000968f9a7223 */ /* 0x000fe20000010098 */
[----:B------:R-:W-:Y:S01]  /*225c0*/  SHF.L.U32 R150, R114, 0x10, RZ ;  /* 0x0000001072967819 */ /* 0x000fe200000006ff */
[----:B------:R-:W-:Y:S01]  /*225d0*/  FMUL.FTZ R107, R146, R107 ;  /* 0x0000006b926b7220 */ /* 0x000fe20000410000 */
[----:B------:R-:W-:Y:S01]  /*225e0*/  IMAD.U32 R152, R115, 0x10000, RZ ;  /* 0x0001000073987824 */ /* 0x000fe200078e00ff */
[----:B------:R-:W-:-:S03]  /*225f0*/  F2FP.BF16.F32.PACK_AB R105, R148, R105 ;  /* 0x000000699469723e */ /* 0x000fc600000010ff */
[----:B------:R-:W-:Y:S01]  /*22600*/  FFMA.FTZ R143, R107, R150, R152 ;  /* 0x000000966b8f7223 */ /* 0x000fe20000010098 */
[----:B------:R-:W-:-:S04]  /*22610*/  F2FP.BF16.F32.PACK_AB R107, R154, R153 ;  /* 0x000000999a6b723e */ /* 0x000fc800000010ff */
[----:B------:R-:W-:Y:S01]  /*22620*/  F2FP.BF16.F32.PACK_AB R104, R143, R104 ;  /* 0x000000688f68723e */ /* 0x000fe200000010ff */
[C---:B0-----:R-:W-:Y:S01]  /*22630*/  IMAD.WIDE.U32 R144, R149.reuse, 0x10, R144 ;  /* 0x0000001095907825 */ /* 0x041fe200078e0090 */
[----:B------:R-:W-:-:S04]  /*22640*/  IADD3 R149, PT, PT, R149, 0x80, RZ ;  /* 0x0000008095957810 */ /* 0x000fc80007ffe0ff */
[----:B------:R2:W-:Y:S03]  /*22650*/  STG.E.128 desc[UR12][R144.64], R104 ;  /* 0x0000006890007986 */ /* 0x0005e6000c101d0c */
.L_x_11518:
[----:B------:R-:W-:Y:S05]  /*22660*/  BSYNC.RECONVERGENT B0 ;  /* 0x0000000000007941 */ /* 0x000fea0003800200 */
.L_x_11517:
[----:B------:R-:W-:Y:S04]  /*22670*/  BSSY.RECONVERGENT B0, `(.L_x_11519) ;  /* 0x0000032000007945 */ /* 0x000fe80003800200 */
[----:B------:R-:W-:Y:S05]  /*22680*/  @!P1 BRA `(.L_x_11520) ;  /* 0x0000000000c09947 */ /* 0x000fea0003800000 */
[--C-:B012---:R-:W-:Y:S01]  /*22690*/  FADD.FTZ R105, R80, -R147.reuse ;  /* 0x8000009350697221 */ /* 0x107fe20000010000 */
[----:B------:R-:W-:Y:S01]  /*226a0*/  SHF.L.U32 R143, R40, 0x10, RZ ;  /* 0x00000010288f7819 */ /* 0x000fe200000006ff */
[--C-:B------:R-:W-:Y:S01]  /*226b0*/  FADD.FTZ R145, R82, -R147.reuse ;  /* 0x8000009352917221 */ /* 0x100fe20000010000 */
        /* <DEDUP_REMOVED lines=10> */
[----:B------:R-:W-:Y:S01]  /*22760*/  SHF.L.U32 R145, R125, 0x10, RZ ;  /* 0x000000107d917819 */ /* 0x000fe200000006ff */
[----:B------:R-:W-:Y:S01]  /*22770*/  FFMA.FTZ R105, R105, R106, R144 ;  /* 0x0000006a69697223 */ /* 0x000fe20000010090 */
[----:B------:R-:W-:Y:S01]  /*22780*/  SHF.L.U32 R150, R127, 0x10, RZ ;  /* 0x000000107f967819 */ /* 0x000fe200000006ff */
[----:B------:R-:W-:-:S02]  /*22790*/  IMAD.U32 R153, R124, 0x10000, RZ ;  /* 0x000100007c997824 */ /* 0x000fc400078e00ff */
[----:B------:R-:W-:Y:S01]  /*227a0*/  FMUL.FTZ R151, R146, R151 ;  /* 0x0000009792977220 */ /* 0x000fe20000410000 */
[----:B------:R-:W-:Y:S02]  /*227b0*/  IMAD.U32 R144, R126, 0x10000, RZ ;  /* 0x000100007e907824 */ /* 0x000fe400078e00ff */
[----:B------:R-:W-:Y:S01]  /*227c0*/  FMUL.FTZ R106, R146, R107 ;  /* 0x0000006b926a7220 */ /* 0x000fe20000410000 */
[----:B------:R-:W-:Y:S01]  /*227d0*/  FADD.FTZ R107, R86, -R147 ;  /* 0x80000093566b7221 */ /* 0x000fe20000010000 */
[----:B------:R-:W-:Y:S01]  /*227e0*/  FFMA.FTZ R148, R148, R153, R145 ;  /* 0x0000009994947223 */ /* 0x000fe20000010091 */
[----:B------:R-:W-:Y:S01]  /*227f0*/  FFMA.FTZ R151, R151, R144, R150 ;  /* 0x0000009097977223 */ /* 0x000fe20000010096 */
[----:B------:R-:W-:Y:S01]  /*22800*/  SHF.L.U32 R145, R42, 0x10, RZ ;  /* 0x000000102a917819 */ /* 0x000fe200000006ff */
[----:B------:R-:W-:Y:S01]  /*22810*/  IMAD.U32 R144, R39, 0x10000, RZ ;  /* 0x0001000027907824 */ /* 0x000fe200078e00ff */
[----:B------:R-:W-:Y:S01]  /*22820*/  SHF.L.U32 R150, R43, 0x10, RZ ;  /* 0x000000102b967819 */ /* 0x000fe200000006ff */
[----:B------:R-:W-:-:S02]  /*22830*/  IMAD.U32 R143, R38, 0x10000, RZ ;  /* 0x00010000268f7824 */ /* 0x000fc400078e00ff */
[----:B------:R-:W-:Y:S01]  /*22840*/  FMUL.FTZ R107, R146, R107 ;  /* 0x0000006b926b7220 */ /* 0x000fe20000410000 */
[----:B------:R-:W-:Y:S01]  /*22850*/  SHF.L.U32 R152, R129, 0x10, RZ ;  /* 0x0000001081987819 */ /* 0x000fe200000006ff */
[----:B------:R-:W-:Y:S02]  /*22860*/  FFMA.FTZ R106, R106, R143, R145 ;  /* 0x0000008f6a6a7223 */ /* 0x000fe40000010091 */
[----:B------:R-:W-:Y:S01]  /*22870*/  FFMA.FTZ R153, R107, R144, R150 ;  /* 0x000000906b997223 */ /* 0x000fe20000010096 */
[--C-:B------:R-:W-:Y:S01]  /*22880*/  FADD.FTZ R143, R87, -R147.reuse ;  /* 0x80000093578f7221 */ /* 0x100fe20000010000 */
[----:B------:R-:W0:Y:S01]  /*22890*/  LDC.64 R144, c[0x0][0x428] ;  /* 0x00010a00ff907b82 */ /* 0x000e220000000a00 */
[----:B------:R-:W-:Y:S02]  /*228a0*/  IMAD.U32 R150, R128, 0x10000, RZ ;  /* 0x0001000080967824 */ /* 0x000fe400078e00ff */
[----:B------:R-:W-:Y:S01]  /*228b0*/  FADD.FTZ R107, R81, -R147 ;  /* 0x80000093516b7221 */ /* 0x000fe20000010000 */
[----:B------:R-:W-:Y:S01]  /*228c0*/  FMUL.FTZ R143, R146, R143 ;  /* 0x0000008f928f7220 */ /* 0x000fe20000410000 */
[----:B------:R-:W-:-:S02]  /*228d0*/  F2FP.BF16.F32.PACK_AB R106, R151, R106 ;  /* 0x0000006a976a723e */ /* 0x000fc400000010ff */
[----:B------:R-:W-:Y:S01]  /*228e0*/  FMUL.FTZ R107, R146, R107 ;  /* 0x0000006b926b7220 */ /* 0x000fe20000410000 */
[----:B------:R-:W-:Y:S01]  /*228f0*/  FFMA.FTZ R154, R143, R150, R152 ;  /* 0x000000968f9a7223 */ /* 0x000fe20000010098 */
[----:B------:R-:W-:Y:S01]  /*22900*/  SHF.L.U32 R152, R123, 0x10, RZ ;  /* 0x000000107b987819 */ /* 0x000fe200000006ff */
[----:B------:R-:W-:Y:S01]  /*22910*/  IMAD.U32 R150, R122, 0x10000, RZ ;  /* 0x000100007a967824 */ /* 0x000fe200078e00ff */
[----:B------:R-:W-:-:S03]  /*22920*/  F2FP.BF16.F32.PACK_AB R105, R148, R105 ;  /* 0x000000699469723e */ /* 0x000fc600000010ff */
[----:B------:R-:W-:Y:S01]  /*22930*/  FFMA.FTZ R143, R107, R150, R152 ;  /* 0x000000966b8f7223 */ /* 0x000fe20000010098 */
[----:B------:R-:W-:-:S04]  /*22940*/  F2FP.BF16.F32.PACK_AB R107, R154, R153 ;  /* 0x000000999a6b723e */ /* 0x000fc800000010ff */
[----:B------:R-:W-:Y:S01]  /*22950*/  F2FP.BF16.F32.PACK_AB R104, R143, R104 ;  /* 0x000000688f68723e */ /* 0x000fe200000010ff */
[----:B0-----:R-:W-:-:S04]  /*22960*/  IMAD.WIDE.U32 R144, R149, 0x10, R144 ;  /* 0x0000001095907825 */ /* 0x001fc800078e0090 */
[----:B------:R-:W-:Y:S01]  /*22970*/  VIADD R149, R149, 0x80 ;  /* 0x0000008095957836 */ /* 0x000fe20000000000 */
[----:B------:R3:W-:Y:S06]  /*22980*/  STG.E.128 desc[UR12][R144.64], R104 ;  /* 0x0000006890007986 */ /* 0x0007ec000c101d0c */
.L_x_11520:
[----:B------:R-:W-:Y:S05]  /*22990*/  BSYNC.RECONVERGENT B0 ;  /* 0x0000000000007941 */ /* 0x000fea0003800200 */
.L_x_11519:
[----:B------:R-:W-:Y:S04]  /*229a0*/  BSSY.RECONVERGENT B0, `(.L_x_11521) ;  /* 0x0000032000007945 */ /* 0x000fe80003800200 */
[----:B------:R-:W-:Y:S05]  /*229b0*/  @!P2 BRA `(.L_x_11522) ;  /* 0x0000000000c0a947 */ /* 0x000fea0003800000 */
[--C-:B0123--:R-:W-:Y:S01]  /*229c0*/  FADD.FTZ R105, R88, -R147.reuse ;  /* 0x8000009358697221 */ /* 0x10ffe20000010000 */
        /* <DEDUP_REMOVED lines=47> */
.L_x_11522:
[----:B------:R-:W-:Y:S05]  /*22cc0*/  BSYNC.RECONVERGENT B0 ;  /* 0x0000000000007941 */ /* 0x000fea0003800200 */
.L_x_11521:
[----:B------:R-:W-:Y:S04]  /*22cd0*/  BSSY.RECONVERGENT B0, `(.L_x_11514) ;  /* 0x0000037000007945 */ /* 0x000fe80003800200 */
[----:B------:R-:W-:Y:S05]  /*22ce0*/  @!P3 BRA `(.L_x_11523) ;  /* 0x0000000000d4b947 */ /* 0x000fea0003800000 */
[--C-:B01234-:R-:W-:Y:S01]  /*22cf0*/  FADD.FTZ R105, R96, -R147.reuse ;  /* 0x8000009360697221 */ /* 0x11ffe20000010000 */
[----:B------:R-:W-:Y:S01]  /*22d00*/  SHF.L.U32 R106, R56, 0x10, RZ ;  /* 0x00000010386a7819 */ /* 0x000fe200000006ff */
[----:B------:R-:W-:Y:S02]  /*22d10*/  IMAD.U32 R104, R52, 0x10000, RZ ;  /* 0x0001000034687824 */ /* 0x000fe400078e00ff */
[--C-:B------:R-:W-:Y:S01]  /*22d20*/  FADD.FTZ R107, R98, -R147.reuse ;  /* 0x80000093626b7221 */ /* 0x100fe20000010000 */
[C---:B------:R-:W-:Y:S01]  /*22d30*/  FMUL.FTZ R105, R146.reuse, R105 ;  /* 0x0000006992697220 */ /* 0x040fe20000410000 */
[----:B------:R-:W-:Y:S01]  /*22d40*/  SHF.L.U32 R144, R57, 0x10, RZ ;  /* 0x0000001039907819 */ /* 0x000fe200000006ff */
[----:B------:R-:W-:Y:S02]  /*22d50*/  IMAD.U32 R148, R53, 0x10000, RZ ;  /* 0x0001000035947824 */ /* 0x000fe400078e00ff */
[----:B------:R-:W-:Y:S01]  /*22d60*/  FMUL.FTZ R107, R146, R107 ;  /* 0x0000006b926b7220 */ /* 0x000fe20000410000 */
[----:B------:R-:W-:Y:S01]  /*22d70*/  FFMA.FTZ R143, R105, R104, R106 ;  /* 0x00000068698f7223 */ /* 0x000fe2000001006a */
[----:B------:R-:W-:Y:S01]  /*22d80*/  PRMT R104, R53, 0x7632, R104 ;  /* 0x0000763235687816 */ /* 0x000fe20000000068 */
[--C-:B------:R-:W-:Y:S01]  /*22d90*/  FADD.FTZ R105, R99, -R147.reuse ;  /* 0x8000009363697221 */ /* 0x100fe20000010000 */
[----:B------:R-:W-:Y:S01]  /*22da0*/  PRMT R106, R57, 0x7632, R106 ;  /* 0x00007632396a7816 */ /* 0x000fe2000000006a */
[--C-:B------:R-:W-:Y:S01]  /*22db0*/  FFMA.FTZ R148, R107, R148, R144.reuse ;  /* 0x000000946b947223 */ /* 0x100fe20000010090 */
[----:B------:R-:W-:Y:S01]  /*22dc0*/  PRMT R144, R54, 0x7632, R144 ;  /* 0x0000763236907816 */ /* 0x000fe20000000090 */
[----:B------:R-:W-:Y:S01]  /*22dd0*/  FADD.FTZ R107, R101, -R147 ;  /* 0x80000093656b7221 */ /* 0x000fe20000010000 */
[----:B------:R-:W-:Y:S01]  /*22de0*/  PRMT R150, R58, 0x7632, R150 ;  /* 0x000076323a967816 */ /* 0x000fe20000000096 */
        /* <DEDUP_REMOVED lines=8> */
[----:B------:R-:W-:Y:S02]  /*22e70*/  IMAD.U32 R104, R54, 0x10000, RZ ;  /* 0x0001000036687824 */ /* 0x000fe400078e00ff */
[--C-:B------:R-:W-:Y:S01]  /*22e80*/  FFMA.FTZ R106, R107, R144, R150.reuse ;  /* 0x000000906b6a7223 */ /* 0x100fe20000010096 */
[----:B------:R-:W-:Y:S01]  /*22e90*/  SHF.L.U32 R144, R58, 0x10, RZ ;  /* 0x000000103a907819 */ /* 0x000fe200000006ff */
[----:B------:R-:W-:Y:S01]  /*22ea0*/  FMUL.FTZ R105, R146, R105 ;  /* 0x0000006992697220 */ /* 0x000fe20000410000 */
[----:B------:R-:W-:Y:S01]  /*22eb0*/  PRMT R150, R55, 0x7632, R150 ;  /* 0x0000763237967816 */ /* 0x000fe20000000096 */
[----:B------:R-:W-:Y:S01]  /*22ec0*/  FADD.FTZ R107, R103, -R147 ;  /* 0x80000093676b7221 */ /* 0x000fe20000010000 */
[----:B------:R-:W-:Y:S01]  /*22ed0*/  PRMT R152, R59, 0x7632, R152 ;  /* 0x000076323b987816 */ /* 0x000fe20000000098 */
[----:B------:R-:W-:Y:S01]  /*22ee0*/  FFMA.FTZ R153, R105, R104, R144 ;  /* 0x0000006869997223 */ /* 0x000fe20000010090 */
[----:B------:R-:W-:Y:S01]  /*22ef0*/  IMAD.U32 R144, R55, 0x10000, RZ ;  /* 0x0001000037907824 */ /* 0x000fe200078e00ff */
[----:B------:R-:W0:Y:S01]  /*22f00*/  LDC.64 R104, c[0x0][0x428] ;  /* 0x00010a00ff687b82 */ /* 0x000e220000000a00 */
[----:B------:R-:W-:Y:S01]  /*22f10*/  SHF.L.U32 R152, R152, 0x10, RZ ;  /* 0x0000001098987819 */ /* 0x000fe200000006ff */
[----:B------:R-:W-:-:S02]  /*22f20*/  IMAD.U32 R150, R150, 0x10000, RZ ;  /* 0x0001000096967824 */ /* 0x000fc400078e00ff */
[----:B------:R-:W-:Y:S01]  /*22f30*/  FMUL.FTZ R107, R146, R107 ;  /* 0x0000006b926b7220 */ /* 0x000fe20000410000 */
[----:B------:R-:W-:-:S03]  /*22f40*/  F2FP.BF16.F32.PACK_AB R106, R106, R153 ;  /* 0x000000996a6a723e */ /* 0x000fc600000010ff */
[----:B------:R-:W-:Y:S01]  /*22f50*/  FFMA.FTZ R152, R107, R150, R152 ;  /* 0x000000966b987223 */ /* 0x000fe20000010098 */
[--C-:B------:R-:W-:Y:S01]  /*22f60*/  FADD.FTZ R107, R102, -R147.reuse ;  /* 0x80000093666b7221 */ /* 0x100fe20000010000 */
[----:B------:R-:W-:Y:S01]  /*22f70*/  SHF.L.U32 R150, R59, 0x10, RZ ;  /* 0x000000103b967819 */ /* 0x000fe200000006ff */
[----:B------:R-:W-:Y:S02]  /*22f80*/  FADD.FTZ R147, R97, -R147 ;  /* 0x8000009361937221 */ /* 0x000fe40000010000 */
[C---:B------:R-:W-:Y:S02]  /*22f90*/  FMUL.FTZ R107, R146.reuse, R107 ;  /* 0x0000006b926b7220 */ /* 0x040fe40000410000 */
[----:B------:R-:W-:Y:S01]  /*22fa0*/  FMUL.FTZ R147, R146, R147 ;  /* 0x0000009392937220 */ /* 0x000fe20000410000 */
[----:B------:R-:W-:Y:S01]  /*22fb0*/  SHF.L.U32 R146, R139, 0x10, RZ ;  /* 0x000000108b927819 */ /* 0x000fe200000006ff */
[----:B------:R-:W-:Y:S01]  /*22fc0*/  FFMA.FTZ R107, R107, R144, R150 ;  /* 0x000000906b6b7223 */ /* 0x000fe20000010096 */
[----:B------:R-:W-:-:S04]  /*22fd0*/  IMAD.U32 R144, R138, 0x10000, RZ ;  /* 0x000100008a907824 */ /* 0x000fc800078e00ff */
[----:B------:R-:W-:Y:S01]  /*22fe0*/  FFMA.FTZ R146, R147, R144, R146 ;  /* 0x0000009093927223 */ /* 0x000fe20000010092 */
[----:B------:R-:W-:Y:S01]  /*22ff0*/  F2FP.BF16.F32.PACK_AB R107, R152, R107 ;  /* 0x0000006b986b723e */ /* 0x000fe200000010ff */
[----:B0-----:R-:W-:Y:S01]  /*23000*/  IMAD.WIDE.U32 R144, R149, 0x10, R104 ;  /* 0x0000001095907825 */ /* 0x001fe200078e0068 */
[----:B------:R-:W-:Y:S02]  /*23010*/  F2FP.BF16.F32.PACK_AB R105, R151, R148 ;  /* 0x000000949769723e */ /* 0x000fe400000010ff */
[----:B------:R-:W-:-:S05]  /*23020*/  F2FP.BF16.F32.PACK_AB R104, R146, R143 ;  /* 0x0000008f9268723e */ /* 0x000fca00000010ff */
[----:B------:R0:W-:Y:S02]  /*23030*/  STG.E.128 desc[UR12][R144.64], R104 ;  /* 0x0000006890007986 */ /* 0x0001e4000c101d0c */
.L_x_11523:
[----:B------:R-:W-:Y:S05]  /*23040*/  BSYNC.RECONVERGENT B0 ;  /* 0x0000000000007941 */ /* 0x000fea0003800200 */
.L_x_11514:
[----:B------:R-:W-:Y:S02]  /*23050*/  UIADD3 UR23, UPT, UPT, UR23, UR20, URZ ;  /* 0x0000001417177290 */ /* 0x000fe4000fffe0ff */
[----:B------:R-:W-:Y:S02]  /*23060*/  UPLOP3.LUT UP1, UPT, UPT, UPT, UP1, 0x40, 0x4 ;  /* 0x000000000004789c */ /* 0x000fe40003f2e810 */
[----:B------:R-:W-:-:S09]  /*23070*/  UISETP.GE.AND UP0, UPT, UR23, UR21, UPT ;  /* 0x000000151700728c */ /* 0x000fd2000bf06270 */
[----:B------:R-:W-:Y:S05]  /*23080*/  BRA.U !UP0, `(.L_x_11524) ;  /* 0xfffffddd08dc7547 */ /* 0x000fea000b83ffff */
[----:B------:R-:W-:Y:S05]  /*23090*/  EXIT ;  /* 0x000000000000794d */ /* 0x000fea0003800000 */
.L_x_11525:
        /* <DEDUP_REMOVED lines=14> */
.L_x_34038:


//--------------------- .text._ZN10layer_norm13ln_fwd_kernelINS_13Kernel_traitsI13__nv_bfloat16S2_fS2_fjLj5120ELj1ELj1ELj4ELj16ENS_18Kernel_traits_baseILj5120ES2_S2_fS2_fjLj128EEEEELb1ELb0ELb1ELb1EEEvNS_9FwdParamsE --------------------------
	.section	.text._ZN10layer_norm13ln_fwd_kernelINS_13Kernel_traitsI13__nv_bfloat16S2_fS2_fjLj5120ELj1ELj1ELj4ELj16ENS_18Kernel_traits_baseILj5120ES2_S2_fS2_fjLj128EEEEELb1ELb0ELb1ELb1EEEvNS_9FwdParamsE,"ax",@progbits
	.align	128
        .global         _ZN10layer_norm13ln_fwd_kernelINS_13Kernel_traitsI13__nv_bfloat16S2_fS2_fjLj5120ELj1ELj1ELj4ELj16ENS_18Kernel_traits_baseILj5120ES2_S2_fS2_fjLj128EEEEELb1ELb0ELb1ELb1EEEvNS_9FwdParamsE
        .type           _ZN10layer_norm13ln_fwd_kernelINS_13Kernel_traitsI13__nv_bfloat16S2_fS2_fjLj5120ELj1ELj1ELj4ELj16ENS_18Kernel_traits_baseILj5120ES2_S2_fS2_fjLj128EEEEELb1ELb0ELb1ELb1EEEvNS_9FwdParamsE,@function
        .size           _ZN10layer_norm13ln_fwd_kernelINS_13Kernel_traitsI13__nv_bfloat16S2_fS2_fjLj5120ELj1ELj1ELj4ELj16ENS_18Kernel_traits_baseILj5120ES2_S2_fS2_fjLj128EEEEELb1ELb0ELb1ELb1EEEvNS_9FwdParamsE,(.L_x_34039 - _ZN10layer_norm13ln_fwd_kernelINS_13Kernel_traitsI13__nv_bfloat16S2_fS2_fjLj5120ELj1ELj1ELj4ELj16ENS_18Kernel_traits_baseILj5120ES2_S2_fS2_fjLj128EEEEELb1ELb0ELb1ELb1EEEvNS_9FwdParamsE)
        .other          _ZN10layer_norm13ln_fwd_kernelINS_13Kernel_traitsI13__nv_bfloat16S2_fS2_fjLj5120ELj1ELj1ELj4ELj16ENS_18Kernel_traits_baseILj5120ES2_S2_fS2_fjLj128EEEEELb1ELb0ELb1ELb1EEEvNS_9FwdParamsE,@"STO_CUDA_ENTRY STV_DEFAULT"
_ZN10layer_norm13ln_fwd_kernelINS_13Kernel_traitsI13__nv_bfloat16S2_fS2_fjLj5120ELj1ELj1ELj4ELj16ENS_18Kernel_traits_baseILj5120ES2_S2_fS2_fjLj128EEEEELb1ELb0ELb1ELb1EEEvNS_9FwdParamsE:
.text._ZN10layer_norm13ln_fwd_kernelINS_13Kernel_traitsI13__nv_bfloat16S2_fS2_fjLj5120ELj1ELj1ELj4ELj16ENS_18Kernel_traits_baseILj5120ES2_S2_fS2_fjLj128EEEEELb1ELb0ELb1ELb1EEEvNS_9FwdParamsE:
        /* <DEDUP_REMOVED lines=57> */
[----:B------:R-:W-:Y:S01]  /*0390*/  @!P0 CS2R R60, SRZ ;  /* 0x00000000003c8805 */ /* 0x000fe2000001ff00 */
[----:B------:R-:W-:Y:S02]  /*03a0*/  HFMA2 R17, -RZ, RZ, 0, 0 ;  /* 0x00000000ff117431 */ /* 0x000fe400000001ff */
[----:B------:R-:W-:Y:S01]  /*03b0*/  IMAD.HI.U32 R0, R131, -0x2daee0ad, RZ ;  /* 0xd2511f5383007827 */ /* 0x000fe200078e00ff */
[----:B------:R-:W-:Y:S01]  /*03c0*/  UIADD3 UR26, UPT, UPT, UR12, -0x61c88647, URZ ;  /* 0x9e3779b90c1a7890 */ /* 0x000fe2000fffe0ff */
[----:B------:R-:W-:Y:S01]  /*03d0*/  LOP3.LUT R133, R133, 0x3, RZ, 0xc0, !PT ;  /* 0x0000000385857812 */ /* 0x000fe200078ec0ff */
[----:B------:R-:W-:Y:S01]  /*03e0*/  UIADD3 UR27, UPT, UPT, UR13, -0x4498517b, URZ ;  /* 0xbb67ae850d1b7890 */ /* 0x000fe2000fffe0ff */
[----:B------:R-:W-:Y:S01]  /*03f0*/  IMAD R7, R131, -0x2daee0ad, RZ ;  /* 0xd2511f5383077824 */ /* 0x000fe200078e02ff */
[----:B------:R-:W-:Y:S01]  /*0400*/  LOP3.LUT R0, R0, UR13, RZ, 0x3c, !PT ;  /* 0x0000000d00007c12 */ /* 0x000fe2000f8e3cff */
[----:B------:R-:W-:Y:S01]  /*0410*/  UIADD3 UR28, UPT, UPT, UR12, 0x3c6ef372, URZ ;  /* 0x3c6ef3720c1c7890 */ /* 0x000fe2000fffe0ff */
[----:B------:R-:W-:Y:S01]  /*0420*/  PRMT R16, R95, 0x7632, R16 ;  /* 0x000076325f107816 */ /* 0x000fe20000000010 */
[----:B0-----:R-:W-:Y:S01]  /*0430*/  IMAD R132, R132, UR7, R141 ;  /* 0x0000000784847c24 */ /* 0x001fe2000f8e028d */
[----:B------:R-:W-:Y:S01]  /*0440*/  UIADD3 UR4, UPT, UPT, UR13, 0x76cf5d0a, URZ ;  /* 0x76cf5d0a0d047890 */ /* 0x000fe2000fffe0ff */
[----:B------:R-:W-:Y:S01]  /*0450*/  IMAD.HI.U32 R2, R0, -0x326172a9, RZ ;  /* 0xcd9e8d5700027827 */ /* 0x000fe200078e00ff */
[----:B------:R-:W-:Y:S01]  /*0460*/  UIADD3 UR29, UPT, UPT, UR12, -0x255992d5, URZ ;  /* 0xdaa66d2b0c1d7890 */ /* 0x000fe2000fffe0ff */
[----:B------:R-:W-:Y:S01]  /*0470*/  PRMT R15, R94, 0x7632, R15 ;  /* 0x000076325e0f7816 */ /* 0x000fe2000000000f */
[----:B------:R-:W-:Y:S01]  /*0480*/  UIADD3 UR30, UPT, UPT, UR13, 0x32370b8f, URZ ;  /* 0x32370b8f0d1e7890 */ /* 0x000fe2000fffe0ff */
[C---:B------:R-:W-:Y:S01]  /*0490*/  IMAD.HI.U32 R3, R132.reuse, -0x326172a9, RZ ;  /* 0xcd9e8d5784037827 */ /* 0x040fe200078e00ff */
        /* <DEDUP_REMOVED lines=28> */
[----:B------:R-:W-:Y:S01]  /*0660*/  PRMT R117, R86, 0x7632, R117 ;  /* 0x0000763256757816 */ /* 0x000fe20000000075 */
[----:B------:R-:W-:Y:S01]  /*0670*/  IMAD.HI.U32 R3, R5, -0x326172a9, RZ ;  /* 0xcd9e8d5705037827 */ /* 0x000fe200078e00ff */
[----:B------:R-:W-:Y:S01]  /*0680*/  PRMT R115, R85, 0x7632, R115 ;  /* 0x0000763255737816 */ /* 0x000fe20000000073 */
[----:B------:R-:W-:Y:S01]  /*0690*/  UPLOP3.LUT UP1, UPT, UPT, UPT, UPT, 0x40, 0x4 ;  /* 0x000000000004789c */ /* 0x000fe20003f2e870 */
[----:B------:R-:W-:Y:S01]  /*06a0*/  PRMT R113, R84, 0x7632, R113 ;  /* 0x0000763254717816 */ /* 0x000fe20000000071 */
[----:B------:R-:W-:Y:S01]  /*06b0*/  IMAD.HI.U32 R2, R0, -0x2daee0ad, RZ ;  /* 0xd2511f5300027827 */ /* 0x000fe200078e00ff */
[----:B------:R-:W-:Y:S01]  /*06c0*/  LOP3.LUT R3, R4, UR29, R3, 0x96, !PT ;  /* 0x0000001d04037c12 */ /* 0x000fe2000f8e9603 */
[----:B------:R-:W0:Y:S01]  /*06d0*/  LDCU UR23, c[0x0][0x404] ;  /* 0x00008080ff1777ac */ /* 0x000e220008000800 */
[----:B------:R-:W-:Y:S01]  /*06e0*/  PRMT R129, R83, 0x7632, R129 ;  /* 0x0000763253817816 */ /* 0x000fe20000000081 */
[----:B------:R-:W-:Y:S01]  /*06f0*/  IMAD R5, R5, -0x326172a9, RZ ;  /* 0xcd9e8d5705057824 */ /* 0x000fe200078e02ff */
[----:B------:R-:W-:Y:S01]  /*0700*/  LOP3.LUT R2, R7, UR30, R2, 0x96, !PT ;  /* 0x0000001e07027c12 */ /* 0x000fe2000f8e9602 */
[----:B------:R-:W-:Y:S01]  /*0710*/  IMAD R7, R0, -0x2daee0ad, RZ ;  /* 0xd2511f5300077824 */ /* 0x000fe200078e02ff */
[----:B------:R-:W-:Y:S01]  /*0720*/  PRMT R127, R82, 0x7632, R127 ;  /* 0x00007632527f7816 */ /* 0x000fe2000000007f */
[----:B------:R-:W-:Y:S01]  /*0730*/  IMAD.HI.U32 R4, R3, -0x2daee0ad, RZ ;  /* 0xd2511f5303047827 */ /* 0x000fe200078e00ff */
[----:B------:R-:W-:Y:S01]  /*0740*/  PRMT R123, R81, 0x7632, R123 ;  /* 0x00007632517b7816 */ /* 0x000fe2000000007b */
[----:B------:R-:W1:Y:S01]  /*0750*/  LDCU UR22, c[0x0][0x388] ;  /* 0x00007100ff1677ac */ /* 0x000e620008000800 */
[----:B------:R-:W-:Y:S01]  /*0760*/  PRMT R121, R80, 0x7632, R121 ;  /* 0x0000763250797816 */ /* 0x000fe20000000079 */
[C---:B------:R-:W-:Y:S01]  /*0770*/  IMAD.HI.U32 R0, R2.reuse, -0x326172a9, RZ ;  /* 0xcd9e8d5702007827 */ /* 0x040fe200078e00ff */
        /* <DEDUP_REMOVED lines=11> */
[C---:B------:R-:W-:Y:S01]  /*0830*/  IMAD.HI.U32 R3, R0.reuse, -0x2daee0ad, RZ ;  /* 0xd2511f5300037827 */ /* 0x040fe200078e00ff */
[----:B------:R-:W-:Y:S01]  /*0840*/  LOP3.LUT R2, R5, UR4, R2, 0x96, !PT ;  /* 0x0000000405027c12 */ /* 0x000fe2000f8e9602 */
[----:B------:R-:W-:Y:S01]  /*0850*/  UIADD3 UR4, UPT, UPT, UR12, 0x5384540f, URZ ;  /* 0x5384540f0c047890 */ /* 0x000fe2000fffe0ff */
[----:B------:R-:W-:Y:S01]  /*0860*/  PRMT R116, R65, 0x7632, R116 ;  /* 0x0000763241747816 */ /* 0x000fe20000000074 */
[----:B------:R-:W-:Y:S01]  /*0870*/  IMAD R7, R0, -0x2daee0ad, RZ ;  /* 0xd2511f5300077824 */ /* 0x000fe200078e02ff */
[----:B------:R-:W-:Y:S01]  /*0880*/  LOP3.LUT R3, R6, UR5, R3, 0x96, !PT ;  /* 0x0000000506037c12 */ /* 0x000fe2000f8e9603 */
[----:B------:R-:W-:Y:S01]  /*0890*/  IMAD.HI.U32 R6, R2, -0x2daee0ad, RZ ;  /* 0xd2511f5302067827 */ /* 0x000fe200078e00ff */
[----:B------:R-:W-:Y:S01]  /*08a0*/  UIADD3 UR5, UPT, UPT, UR13, 0x1fd5c5a3, URZ ;  /* 0x1fd5c5a30d057890 */ /* 0x000fe2000fffe0ff */
[----:B------:R-:W-:Y:S01]  /*08b0*/  PRMT R114, R64, 0x7632, R114 ;  /* 0x0000763240727816 */ /* 0x000fe20000000072 */
[----:B------:R-:W4:Y:S01]  /*08c0*/  LDCU.64 UR20, c[0x0][0x408] ;  /* 0x00008100ff1477ac */ /* 0x000f220008000a00 */
[----:B------:R-:W-:Y:S01]  /*08d0*/  IMAD R5, R4, -0x326172a9, RZ ;  /* 0xcd9e8d5704057824 */ /* 0x000fe200078e02ff */
[----:B------:R-:W-:Y:S01]  /*08e0*/  LOP3.LUT R6, R7, UR34, R6, 0x96, !PT ;  /* 0x0000002207067c12 */ /* 0x000fe2000f8e9606 */
[----:B------:R-:W-:Y:S01]  /*08f0*/  IMAD.HI.U32 R0, R3, -0x326172a9, RZ ;  /* 0xcd9e8d5703007827 */ /* 0x000fe200078e00ff */
[----:B------:R-:W-:Y:S01]  /*0900*/  PRMT R128, R62, 0x7632, R128 ;  /* 0x000076323e807816 */ /* 0x000fe20000000080 */
[----:B------:R-:W0:Y:S01]  /*0910*/  LDCU.128 UR8, c[0x0][0x3f0] ;  /* 0x00007e00ff0877ac */ /* 0x000e220008000c00 */
[----:B------:R-:W-:Y:S01]  /*0920*/  PRMT R126, R61, 0x7632, R126 ;  /* 0x000076323d7e7816 */ /* 0x000fe2000000007e */
[----:B------:R-:W-:Y:S01]  /*0930*/  IMAD R4, R3, -0x326172a9, RZ ;  /* 0xcd9e8d5703047824 */ /* 0x000fe200078e02ff */
[----:B------:R-:W-:Y:S01]  /*0940*/  LOP3.LUT R0, R5, UR33, R0, 0x96, !PT ;  /* 0x0000002105007c12 */ /* 0x000fe2000f8e9600 */
[----:B------:R-:W-:Y:S01]  /*0950*/  IMAD R5, R2, -0x2daee0ad, RZ ;  /* 0xd2511f5302057824 */ /* 0x000fe200078e02ff */
[----:B------:R-:W-:Y:S01]  /*0960*/  PRMT R122, R60, 0x7632, R122 ;  /* 0x000076323c7a7816 */ /* 0x000fe2000000007a */
[----:B------:R-:W-:Y:S01]  /*0970*/  IMAD.HI.U32 R3, R6, -0x326172a9, RZ ;  /* 0xcd9e8d5706037827 */ /* 0x000fe200078e00ff */
[----:B------:R-:W0:Y:S03]  /*0980*/  LDCU.64 UR18, c[0x0][0x3a0] ;  /* 0x00007400ff1277ac */ /* 0x000e260008000a00 */
[----:B------:R-:W-:Y:S01]  /*0990*/  IMAD.HI.U32 R2, R0, -0x2daee0ad, RZ ;  /* 0xd2511f5300027827 */ /* 0x000fe200078e00ff */
[----:B------:R-:W-:Y:S01]  /*09a0*/  LOP3.LUT R3, R4, UR4, R3, 0x96, !PT ;  /* 0x0000000404037c12 */ /* 0x000fe2000f8e9603 */
[----:B------:R-:W-:-:S02]  /*09b0*/  UIADD3 UR4, UPT, UPT, UR12, -0xe443238, URZ ;  /* 0xf1bbcdc80c047890 */ /* 0x000fc4000fffe0ff */
[----:B------:R-:W-:Y:S01]  /*09c0*/  IMAD R7, R0, -0x2daee0ad, RZ ;  /* 0xd2511f5300077824 */ /* 0x000fe200078e02ff */
[----:B------:R-:W-:Y:S01]  /*09d0*/  LOP3.LUT R2, R5, UR5, R2, 0x96, !PT ;  /* 0x0000000505027c12 */ /* 0x000fe2000f8e9602 */
[----:B------:R-:W-:Y:S01]  /*09e0*/  UIADD3 UR5, UPT, UPT, UR13, -0x24c28bd8, URZ ;  /* 0xdb3d74280d057890 */ /* 0x000fe2000fffe0ff */
[----:B------:R-:W-:Y:S01]  /*09f0*/  IMAD.HI.U32 R4, R3, -0x2daee0ad, RZ ;  /* 0xd2511f5303047827 */ /* 0x000fe200078e00ff */
[----:B------:R-:W0:Y:S03]  /*0a00*/  LDCU.64 UR16, c[0x0][0x380] ;  /* 0x00007000ff1077ac */ /* 0x000e260008000a00 */
[----:B------:R-:W-:Y:S01]  /*0a10*/  IMAD R5, R6, -0x326172a9, RZ ;  /* 0xcd9e8d5706057824 */ /* 0x000fe200078e02ff */
[----:B------:R-:W-:Y:S01]  /*0a20*/  LOP3.LUT R20, R7, UR5, R4, 0x96, !PT ;  /* 0x0000000507147c12 */ /* 0x000fe2000f8e9604 */
[----:B------:R-:W-:Y:S01]  /*0a30*/  IMAD.HI.U32 R0, R2, -0x326172a9, RZ ;  /* 0xcd9e8d5702007827 */ /* 0x000fe200078e00ff */
[----:B------:R-:W-:Y:S01]  /*0a40*/  UIADD3 UR5, UPT, UPT, UR12, -0x700cb87f, URZ ;  /* 0x8ff347810c057890 */ /* 0x000fe2000fffe0ff */
[----:B------:R-:W-:-:S02]  /*0a50*/  PRMT R7, R74, 0x7632, R7 ;  /* 0x000076324a077816 */ /* 0x000fc40000000007 */
[----:B------:R-:W-:Y:S01]  /*0a60*/  IMAD R3, R3, -0x2daee0ad, RZ ;  /* 0xd2511f5303037824 */ /* 0x000fe200078e02ff */
[----:B------:R-:W-:Y:S01]  /*0a70*/  LOP3.LUT R134, R5, UR4, R0, 0x96, !PT ;  /* 0x0000000405867c12 */ /* 0x000fe2000f8e9600 */
[----:B------:R-:W-:Y:S01]  /*0a80*/  UIADD3 UR4, UPT, UPT, UR13, -0x695add53, URZ ;  /* 0x96a522ad0d047890 */ /* 0x000fe2000fffe0ff */
        /* <DEDUP_REMOVED lines=11> */
[----:B01234-:R-:W-:-:S07]  /*0b40*/  PRMT R3, R69, 0x7632, R3 ;  /* 0x0000763245037816 */ /* 0x01ffce0000000003 */
.L_x_11860:
[----:B------:R-:W-:-:S06]  /*0b50*/  UIMAD.WIDE UR4, UR7, 0x4, UR8 ;  /* 0x00000004070478a5 */ /* 0x000fcc000f8e0208 */
[----:B0-----:R-:W-:Y:S02]  /*0b60*/  IMAD.U32 R124, RZ, RZ, UR4 ;  /* 0x00000004ff7c7e24 */ /* 0x001fe4000f8e00ff */
[----:B------:R-:W-:-:S05]  /*0b70*/  IMAD.U32 R125, RZ, RZ, UR5 ;  /* 0x00000005ff7d7e24 */ /* 0x000fca000f8e00ff */
[----:B------:R-:W2:Y:S01]  /*0b80*/  LDG.E R124, desc[UR14][R124.64] ;  /* 0x0000000e7c7c7981 */ /* 0x000ea2000c1e1900 */
[----:B------:R-:W-:Y:S01]  /*0b90*/  UIMAD.WIDE UR4, UR7, 0x4, UR10 ;  /* 0x00000004070478a5 */ /* 0x000fe2000f8e020a */
[----:B------:R-:W-:Y:S01]  /*0ba0*/  IMAD.MOV.U32 R98, RZ, RZ, RZ ;  /* 0x000000ffff627224 */ /* 0x000fe200078e00ff */
[----:B--2---:R-:W-:-:S13]  /*0bb0*/  ISETP.GE.AND P0, PT, R124, 0x1, PT ;  /* 0x000000017c00780c */ /* 0x004fda0003f06270 */
[----:B-1----:R-:W0:Y:S01]  /*0bc0*/  @P0 LDC.64 R20, c[0x0][0x390] ;  /* 0x0000e400ff140b82 */ /* 0x002e220000000a00 */
[----:B------:R-:W-:-:S05]  /*0bd0*/  @P0 IADD3 R22, PT, PT, R124, -0x1, RZ ;  /* 0xffffffff7c160810 */ /* 0x000fca0007ffe0ff */
        /* <DEDUP_REMOVED lines=8> */
[----:B------:R0:W3:Y:S01]  /*0c60*/  @P0 LDG.E.128 R52, desc[UR14][R20.64] ;  /* 0x0000000e14340981 */ /* 0x0000e2000c1e1d00 */
[----:B------:R-:W-:Y:S02]  /*0c70*/  UIMAD UR4, UR7, UR22, URZ ;  /* 0x00000016070472a4 */ /* 0x000fe4000f8e02ff */
[----:B------:R-:W-:Y:S02]  /*0c80*/  UISETP.NE.U32.AND UP0, UPT, UR18, URZ, UPT ;  /* 0x000000ff1200728c */ /* 0x000fe4000bf05070 */
[----:B------:R-:W-:Y:S02]  /*0c90*/  USHF.R.S32.HI UR5, URZ, 0x1f, UR4 ;  /* 0x0000001fff057899 */ /* 0x000fe40008011404 */
[----:B------:R-:W-:Y:S02]  /*0ca0*/  UISETP.NE.AND.EX UP0, UPT, UR19, URZ, UPT, UP0 ;  /* 0x000000ff1300728c */ /* 0x000fe4000bf05300 */
[----:B------:R-:W-:Y:S02]  /*0cb0*/  ULEA.HI UR5, UR5, UR4, URZ, 0x3 ;  /* 0x0000000405057291 */ /* 0x000fe4000f8f18ff */
[----:B------:R-:W-:-:S02]  /*0cc0*/  UIADD3 UR35, UPT, UPT, UR12, -0x700cb87f, URZ ;  /* 0x8ff347810c237890 */ /* 0x000fc4000fffe0ff */
[----:B------:R-:W-:Y:S02]  /*0cd0*/  UIADD3 UR36, UPT, UPT, UR13, 0x1fd5c5a3, URZ ;  /* 0x1fd5c5a30d247890 */ /* 0x000fe4000fffe0ff */
[----:B0-----:R-:W-:Y:S01]  /*0ce0*/  IMAD.U32 R20, RZ, RZ, UR5 ;  /* 0x00000005ff147e24 */ /* 0x001fe2000f8e00ff */
[----:B------:R-:W-:Y:S02]  /*0cf0*/  UIADD3 UR37, UPT, UPT, UR13, -0x56f99767, URZ ;  /* 0xa90668990d257890 */ /* 0x000fe4000fffe0ff */
[----:B------:R-:W-:Y:S02]  /*0d00*/  UIADD3 UR38, UPT, UPT, UR13, 0x76cf5d0a, URZ ;  /* 0x76cf5d0a0d267890 */ /* 0x000fe4000fffe0ff */
[----:B------:R-:W-:Y:S01]  /*0d10*/  LEA.HI.SX32 R141, R20, R141, 0x1d ;  /* 0x0000008d148d7211 */ /* 0x000fe200078feaff */
[----:B------:R-:W-:Y:S02]  /*0d20*/  UIADD3 UR39, UPT, UPT, UR12, 0x1715609d, URZ ;  /* 0x1715609d0c277890 */ /* 0x000fe4000fffe0ff */
[----:B------:R-:W-:-:S02]  /*0d30*/  UIADD3 UR40, UPT, UPT, UR13, -0x695add53, URZ ;  /* 0x96a522ad0d287890 */ /* 0x000fc4000fffe0ff */
[----:B------:R-:W-:Y:S02]  /*0d40*/  UIADD3 UR4, UPT, UPT, UR13, -0x24c28bd8, URZ ;  /* 0xdb3d74280d047890 */ /* 0x000fe4000fffe0ff */
[----:B------:R-:W-:Y:S02]  /*0d50*/  UIADD3 UR41, UPT, UPT, UR12, -0xe443238, URZ ;  /* 0xf1bbcdc80c297890 */ /* 0x000fe4000fffe0ff */
[----:B------:R-:W-:Y:S01]  /*0d60*/  UIADD3 UR5, UPT, UPT, UR12, 0x5384540f, URZ ;  /* 0x5384540f0c057890 */ /* 0x000fe2000fffe0ff */
[----:B--2---:R-:W-:Y:S02]  /*0d70*/  R2UR UR6, R22 ;  /* 0x00000000160672ca */ /* 0x004fe400000e0000 */
[----:B---3--:R-:W-:Y:S02]  /*0d80*/  PRMT R20, R54, 0x7632, R20 ;  /* 0x0000763236147816 */ /* 0x008fe40000000014 */
[----:B------:R-:W-:Y:S02]  /*0d90*/  PRMT R21, R53, 0x7632, R21 ;  /* 0x0000763235157816 */ /* 0x000fe40000000015 */
[----:B------:R-:W-:Y:S01]  /*0da0*/  PRMT R22, R52, 0x7632, R22 ;  /* 0x0000763234167816 */ /* 0x000fe20000000016 */
[----:B------:R-:W-:Y:S08]  /*0db0*/  BRA.U !UP0, `(.L_x_11526) ;  /* 0x0000002908847547 */ /* 0x000ff0000b800000 */
[----:B------:R-:W0:Y:S02]  /*0dc0*/  LDC.64 R22, c[0x0][0x3a0] ;  /* 0x0000e800ff167b82 */ /* 0x000e240000000a00 */
[----:B0-----:R-:W-:-:S05]  /*0dd0*/  IMAD.WIDE.U32 R22, R141, 0x20, R22 ;  /* 0x000000208d167825 */ /* 0x001fca00078e0016 */
[----:B------:R0:W5:Y:S04]  /*0de0*/  LDG.E.128 R48, desc[UR14][R22.64] ;  /* 0x0000000e16307981 */ /* 0x000168000c1e1d00 */
[----:B------:R0:W5:Y:S01]  /*0df0*/  LDG.E.128 R44, desc[UR14][R22.64+0x10] ;  /* 0x0000100e162c7981 */ /* 0x000162000c1e1d00 */
[----:B------:R-:W-:-:S13]  /*0e00*/  ISETP.GT.AND P1, PT, R124, RZ, PT ;  /* 0x000000ff7c00720c */ /* 0x000fda0003f24270 */
[----:B------:R-:W-:Y:S01]  /*0e10*/  @!P1 IMAD.MOV.U32 R21, RZ, RZ, R133 ;  /* 0x000000ffff159224 */ /* 0x000fe200078e0085 */
[----:B------:R-:W-:Y:S01]  /*0e20*/  @!P1 MOV R20, R134 ;  /* 0x0000008600149202 */ /* 0x000fe20000000f00 */
[----:B0-----:R-:W-:Y:S06]  /*0e30*/  @!P1 BRA `(.L_x_11527) ;  /* 0x0000000400409947 */ /* 0x001fec0003800000 */
        /* <DEDUP_REMOVED lines=15> */
.L_x_11529:
        /* <DEDUP_REMOVED lines=12> */
.L_x_11530:
        /* <DEDUP_REMOVED lines=43> */
.L_x_11528:
[----:B------:R-:W-:Y:S01]  /*12a0*/  HFMA2 R25, -RZ, RZ, 0.1171875, 0 ;  /* 0x2f800000ff197431 */ /* 0x000fe200000001ff */
[----:B------:R-:W-:Y:S01]  /*12b0*/  I2FP.F32.U32 R22, R22 ;  /* 0x0000001600167245 */ /* 0x000fe20000201000 */
[----:B------:R-:W-:-:S04]  /*12c0*/  IMAD.U32 R23, R52, 0x10000, RZ ;  /* 0x0001000034177824 */ /* 0x000fc800078e00ff */
[----:B------:R-:W-:Y:S01]  /*12d0*/  FMUL.FTZ R23, R23, UR21 ;  /* 0x0000001517177c20 */ /* 0x000fe20008410000 */
[----:B------:R-:W-:-:S03]  /*12e0*/  FFMA.FTZ R22, R22, R25, 1.1641532182693481445e-10 ;  /* 0x2f00000016167423 */ /* 0x000fc60000010019 */
[----:B------:R-:W-:Y:S02]  /*12f0*/  FMUL.FTZ R23, R23, UR20 ;  /* 0x0000001417177c20 */ /* 0x000fe40008410000 */
[----:B------:R-:W-:-:S04]  /*1300*/  FSETP.GTU.FTZ.AND P2, PT, R22, UR23, PT ;  /* 0x0000001716007c0b */ /* 0x000fc8000bf5c000 */
[----:B------:R-:W-:Y:S02]  /*1310*/  FSEL R23, R23, RZ, !P2 ;  /* 0x000000ff17177208 */ /* 0x000fe40005000000 */
[----:B------:R-:W-:-:S03]  /*1320*/  SEL R104, RZ, 0x1, P2 ;  /* 0x00000001ff687807 */ /* 0x000fc60001000000 */
[----:B-----5:R-:W-:-:S07]  /*1330*/  FADD.FTZ R48, R48, R23 ;  /* 0x0000001730307221 */ /* 0x020fce0000010000 */
.L_x_11527:
[----:B------:R-:W-:Y:S01]  /*1340*/  @!P1 IMAD.MOV.U32 R23, RZ, RZ, R21 ;  /* 0x000000ffff179224 */ /* 0x000fe200078e0015 */
        /* <DEDUP_REMOVED lines=17> */
.L_x_11533:
        /* <DEDUP_REMOVED lines=12> */
.L_x_11534:
        /* <DEDUP_REMOVED lines=43> */
.L_x_11532:
[----:B------:R-:W-:Y:S01]  /*17d0*/  HFMA2 R25, -RZ, RZ, 0.1171875, 0 ;  /* 0x2f800000ff197431 */ /* 0x000fe200000001ff */
[----:B------:R-:W-:Y:S02]  /*17e0*/  PRMT R21, R52, 0x7632, R21 ;  /* 0x0000763234157816 */ /* 0x000fe40000000015 */
        /* <DEDUP_REMOVED lines=8> */
[----:B-----5:R-:W-:-:S07]  /*1870*/  FADD.FTZ R49, R49, R20 ;  /* 0x0000001431317221 */ /* 0x020fce0000010000 */
.L_x_11531:
        /* <DEDUP_REMOVED lines=18> */
.L_x_11537:
        /* <DEDUP_REMOVED lines=12> */
.L_x_11538:
        /* <DEDUP_REMOVED lines=43> */
.L_x_11536:
        /* <DEDUP_REMOVED lines=10> */
.L_x_11535:
        /* <DEDUP_REMOVED lines=18> */
.L_x_11541:
        /* <DEDUP_REMOVED lines=12> */
.L_x_11542:
        /* <DEDUP_REMOVED lines=43> */
.L_x_11540:
        /* <DEDUP_REMOVED lines=11> */
.L_x_11539:
        /* <DEDUP_REMOVED lines=18> */
.L_x_11545:
        /* <DEDUP_REMOVED lines=12> */
.L_x_11546:
        /* <DEDUP_REMOVED lines=43> */
.L_x_11544:
        /* <DEDUP_REMOVED lines=10> */
.L_x_11543:
        /* <DEDUP_REMOVED lines=18> */
.L_x_11549:
        /* <DEDUP_REMOVED lines=12> */
.L_x_11550:
        /* <DEDUP_REMOVED lines=43> */
.L_x_11548:
        /* <DEDUP_REMOVED lines=11> */
.L_x_11547:
        /* <DEDUP_REMOVED lines=18> */
.L_x_11553:
        /* <DEDUP_REMOVED lines=12> */
.L_x_11554:
        /* <DEDUP_REMOVED lines=43> */
.L_x_11552:
        /* <DEDUP_REMOVED lines=10> */
.L_x_11551:
        /* <DEDUP_REMOVED lines=18> */
.L_x_11557:
        /* <DEDUP_REMOVED lines=12> */
.L_x_11558:
        /* <DEDUP_REMOVED lines=42> */
.L_x_11556:
        /* <DEDUP_REMOVED lines=10> */
[----:B-----5:R-:W-:Y:S01]  /*37b0*/  FADD.FTZ R47, R47, R20 ;  /* 0x000000142f2f7221 */ /* 0x020fe20000010000 */
[----:B------:R-:W-:Y:S06]  /*37c0*/  BRA `(.L_x_11555) ;  /* 0x0000002400f07947 */ /* 0x000fec0003800000 */
.L_x_11526:
[----:B------:R-:W-:Y:S02]  /*37d0*/  HFMA2 R48, -RZ, RZ, 0, 0 ;  /* 0x00000000ff307431 */ /* 0x000fe400000001ff */
[----:B------:R-:W-:Y:S02]  /*37e0*/  IMAD.MOV.U32 R23, RZ, RZ, R133 ;  /* 0x000000ffff177224 */ /* 0x000fe400078e0085 */
        /* <DEDUP_REMOVED lines=17> */
.L_x_11561:
        /* <DEDUP_REMOVED lines=12> */
.L_x_11562:
        /* <DEDUP_REMOVED lines=42> */
.L_x_11560:
        /* <DEDUP_REMOVED lines=9> */
.L_x_11559:
[----:B------:R-:W-:Y:S02]  /*3cf0*/  IMAD.MOV.U32 R24, RZ, RZ, R23 ;  /* 0x000000ffff187224 */ /* 0x000fe400078e0017 */
[----:B------:R-:W-:Y:S01]  /*3d00*/  IMAD.MOV.U32 R49, RZ, RZ, RZ ;  /* 0x000000ffff317224 */ /* 0x000fe200078e00ff */
        /* <DEDUP_REMOVED lines=13> */
.L_x_11565:
        /* <DEDUP_REMOVED lines=12> */
.L_x_11566:
        /* <DEDUP_REMOVED lines=43> */
.L_x_11564:
        /* <DEDUP_REMOVED lines=9> */
.L_x_11563:
        /* <DEDUP_REMOVED lines=15> */
.L_x_11569:
        /* <DEDUP_REMOVED lines=12> */
.L_x_11570:
        /* <DEDUP_REMOVED lines=43> */
.L_x_11568:
        /* <DEDUP_REMOVED lines=9> */
.L_x_11567:
        /* <DEDUP_REMOVED lines=15> */
.L_x_11573:
        /* <DEDUP_REMOVED lines=12> */
.L_x_11574:
        /* <DEDUP_REMOVED lines=43> */
.L_x_11572:
        /* <DEDUP_REMOVED lines=9> */
.L_x_11571:
        /* <DEDUP_REMOVED lines=15> */
.L_x_11577:
        /* <DEDUP_REMOVED lines=12> */
.L_x_11578:
        /* <DEDUP_REMOVED lines=43> */
.L_x_11576:
        /* <DEDUP_REMOVED lines=9> */
.L_x_11575:
        /* <DEDUP_REMOVED lines=15> */
.L_x_11581:
        /* <DEDUP_REMOVED lines=12> */
.L_x_11582:
        /* <DEDUP_REMOVED lines=43> */
.L_x_11580:
        /* <DEDUP_REMOVED lines=9> */
.L_x_11579:
        /* <DEDUP_REMOVED lines=15> */
.L_x_11585:
        /* <DEDUP_REMOVED lines=12> */
.L_x_11586:
        /* <DEDUP_REMOVED lines=43> */
.L_x_11584:
        /* <DEDUP_REMOVED lines=9> */
.L_x_11583:
        /* <DEDUP_REMOVED lines=15> */
.L_x_11588:
        /* <DEDUP_REMOVED lines=12> */
.L_x_11589:
        /* <DEDUP_REMOVED lines=43> */
.L_x_11587:
[----:B------:R-:W-:Y:S01]  /*5ef0*/  I2FP.F32.U32 R20, R21 ;  /* 0x0000001500147245 */ /* 0x000fe20000201000 */
[----:B------:R-:W-:Y:S01]  /*5f00*/  IMAD.MOV.U32 R23, RZ, RZ, 0x2f800000 ;  /* 0x2f800000ff177424 */ /* 0x000fe200078e00ff */
[----:B------:R-:W-:-:S03]  /*5f10*/  PRMT R21, R55, 0x7632, R21 ;  /* 0x0000763237157816 */ /* 0x000fc60000000015 */
[----:B------:R-:W-:Y:S01]  /*5f20*/  FFMA.FTZ R20, R20, R23, 1.1641532182693481445e-10 ;  /* 0x2f00000014147423 */ /* 0x000fe20000010017 */
[----:B------:R-:W-:-:S04]  /*5f30*/  SHF.L.U32 R21, R21, 0x10, RZ ;  /* 0x0000001015157819 */ /* 0x000fc800000006ff */
[----:B------:R-:W-:Y:S01]  /*5f40*/  FSETP.GTU.FTZ.AND P1, PT, R20, UR23, PT ;  /* 0x0000001714007c0b */ /* 0x000fe2000bf3c000 */
[----:B------:R-:W-:-:S03]  /*5f50*/  FMUL.FTZ R21, R21, UR21 ;  /* 0x0000001515157c20 */ /* 0x000fc60008410000 */
[----:B------:R-:W-:Y:S01]  /*5f60*/  SEL R111, RZ, 0x1, P1 ;  /* 0x00000001ff6f7807 */ /* 0x000fe20000800000 */
[----:B------:R-:W-:-:S05]  /*5f70*/  FMUL.FTZ R21, R21, UR20 ;  /* 0x0000001415157c20 */ /* 0x000fca0008410000 */
[----:B------:R-:W-:-:S07]  /*5f80*/  FSEL R47, R21, RZ, !P1 ;  /* 0x000000ff152f7208 */ /* 0x000fce0004800000 */
.L_x_11555:
[----:B------:R-:W0:Y:S01]  /*5f90*/  LDC.64 R136, c[0x0][0x3a8] ;  /* 0x0000ea00ff887b82 */ /* 0x000e220000000a00 */
[----:B------:R-:W-:Y:S02]  /*5fa0*/  VIADD R31, R98, 0x80 ;  /* 0x00000080621f7836 */ /* 0x000fe40000000000 */
[----:B0-----:R-:W-:-:S05]  /*5fb0*/  IMAD.WIDE.U32 R20, R141, 0x20, R136 ;  /* 0x000000208d147825 */ /* 0x001fca00078e0088 */
[----:B-----5:R0:W-:Y:S04]  /*5fc0*/  STG.E.128 desc[UR14][R20.64], R48 ;  /* 0x0000003014007986 */ /* 0x0201e8000c101d0e */
[----:B------:R0:W-:Y:S01]  /*5fd0*/  STG.E.128 desc[UR14][R20.64+0x10], R44 ;  /* 0x0000102c14007986 */ /* 0x0001e2000c101d0e */
[----:B------:R-:W-:Y:S05]  /*5fe0*/  @!P0 BRA `(.L_x_11590) ;  /* 0x0000000000508947 */ /* 0x000fea0003800000 */
[----:B------:R-:W-:Y:S01]  /*5ff0*/  IMAD.U32 R23, R110, 0x10000, RZ ;  /* 0x000100006e177824 */ /* 0x000fe200078e00ff */
[----:B0-----:R-:W0:Y:S01]  /*6000*/  LDC.64 R20, c[0x0][0x3b0] ;  /* 0x0000ec00ff147b82 */ /* 0x001e220000000a00 */
        /* <DEDUP_REMOVED lines=18> */
.L_x_11590:
[----:B------:R-:W-:Y:S05]  /*6130*/  @!P0 BRA `(.L_x_11591) ;  /* 0x00000000000c8947 */ /* 0x000fea0003800000 */
[----:B------:R-:W2:Y:S02]  /*6140*/  LDC.64 R52, c[0x0][0x390] ;  /* 0x0000e400ff347b82 */ /* 0x000ea40000000a00 */
[----:B--2---:R-:W-:-:S06]  /*6150*/  IMAD.WIDE.U32 R52, R31, 0x10, R52 ;  /* 0x000000101f347825 */ /* 0x004fcc00078e0034 */
[----:B------:R-:W5:Y:S02]  /*6160*/  LDG.E.128 R52, desc[UR14][R52.64] ;  /* 0x0000000e34347981 */ /* 0x000f64000c1e1d00 */
.L_x_11591:
[----:B------:R-:W-:Y:S05]  /*6170*/  BRA.U !UP0, `(.L_x_11592) ;  /* 0x0000002908887547 */ /* 0x000fea000b800000 */
[----:B01----:R-:W0:Y:S01]  /*6180*/  LDC.64 R20, c[0x0][0x3a0] ;  /* 0x0000e800ff147b82 */ /* 0x003e220000000a00 */
[----:B------:R-:W-:-:S05]  /*6190*/  IADD3 R23, PT, PT, R141, 0x80, RZ ;  /* 0x000000808d177810 */ /* 0x000fca0007ffe0ff */
[----:B0-----:R-:W-:-:S05]  /*61a0*/  IMAD.WIDE.U32 R20, R23, 0x20, R20 ;  /* 0x0000002017147825 */ /* 0x001fca00078e0014 */
[----:B------:R0:W5:Y:S04]  /*61b0*/  LDG.E.128 R40, desc[UR14][R20.64] ;  /* 0x0000000e14287981 */ /* 0x000168000c1e1d00 */
[----:B------:R0:W5:Y:S01]  /*61c0*/  LDG.E.128 R36, desc[UR14][R20.64+0x10] ;  /* 0x0000100e14247981 */ /* 0x000162000c1e1d00 */
[----:B------:R-:W-:-:S13]  /*61d0*/  ISETP.GT.AND P1, PT, R124, RZ, PT ;  /* 0x000000ff7c00720c */ /* 0x000fda0003f24270 */
[----:B------:R-:W-:Y:S02]  /*61e0*/  @!P1 IMAD.MOV.U32 R22, RZ, RZ, R29 ;  /* 0x000000ffff169224 */ /* 0x000fe400078e001d */
[----:B------:R-:W-:Y:S01]  /*61f0*/  @!P1 IMAD.MOV.U32 R26, RZ, RZ, R28 ;  /* 0x000000ffff1a9224 */ /* 0x000fe200078e001c */
[----:B0-----:R-:W-:Y:S06]  /*6200*/  @!P1 BRA `(.L_x_11593) ;  /* 0x0000000400409947 */ /* 0x001fec0003800000 */
        /* <DEDUP_REMOVED lines=15> */
.L_x_11595:
        /* <DEDUP_REMOVED lines=12> */
.L_x_11596:
        /* <DEDUP_REMOVED lines=43> */
.L_x_11594:
        /* <DEDUP_REMOVED lines=10> */
.L_x_11593:
[----:B------:R-:W-:Y:S02]  /*6710*/  @!P1 IMAD.MOV.U32 R20, RZ, RZ, R22 ;  /* 0x000000ffff149224 */ /* 0x000fe400078e0016 */
        /* <DEDUP_REMOVED lines=17> */
.L_x_11599:
        /* <DEDUP_REMOVED lines=12> */
.L_x_11600:
        /* <DEDUP_REMOVED lines=43> */
.L_x_11598:
        /* <DEDUP_REMOVED lines=11> */
.L_x_11597:
        /* <DEDUP_REMOVED lines=18> */
.L_x_11603:
        /* <DEDUP_REMOVED lines=12> */
.L_x_11604:
        /* <DEDUP_REMOVED lines=43> */
.L_x_11602:
        /* <DEDUP_REMOVED lines=10> */
.L_x_11601:
        /* <DEDUP_REMOVED lines=18> */
.L_x_11607:
        /* <DEDUP_REMOVED lines=12> */
.L_x_11608:
        /* <DEDUP_REMOVED lines=43> */
.L_x_11606:
        /* <DEDUP_REMOVED lines=11> */
.L_x_11605:
        /* <DEDUP_REMOVED lines=18> */
.L_x_11611:
        /* <DEDUP_REMOVED lines=12> */
.L_x_11612:
        /* <DEDUP_REMOVED lines=43> */
.L_x_11610:
        /* <DEDUP_REMOVED lines=10> */
.L_x_11609:
        /* <DEDUP_REMOVED lines=18> */
.L_x_11615:
        /* <DEDUP_REMOVED lines=12> */
.L_x_11616:
        /* <DEDUP_REMOVED lines=43> */
.L_x_11614:
        /* <DEDUP_REMOVED lines=11> */
.L_x_11613:
        /* <DEDUP_REMOVED lines=18> */
.L_x_11619:
        /* <DEDUP_REMOVED lines=12> */
.L_x_11620:
        /* <DEDUP_REMOVED lines=43> */
.L_x_11618:
        /* <DEDUP_REMOVED lines=10> */
.L_x_11617:
        /* <DEDUP_REMOVED lines=18> */
.L_x_11623:
        /* <DEDUP_REMOVED lines=12> */
.L_x_11624:
        /* <DEDUP_REMOVED lines=42> */
.L_x_11622:
        /* <DEDUP_REMOVED lines=12> */
.L_x_11592:
[----:B01----:R-:W-:Y:S01]  /*8ba0*/  MOV R20, R29 ;  /* 0x0000001d00147202 */ /* 0x003fe20000000f00 */
[----:B------:R-:W-:Y:S02]  /*8bb0*/  IMAD.MOV.U32 R26, RZ, RZ, R28 ;  /* 0x000000ffff1a7224 */ /* 0x000fe400078e001c */
[----:B------:R-:W-:Y:S01]  /*8bc0*/  IMAD.MOV.U32 R40, RZ, RZ, RZ ;  /* 0x000000ffff287224 */ /* 0x000fe200078e00ff */
        /* <DEDUP_REMOVED lines=16> */
.L_x_11627:
        /* <DEDUP_REMOVED lines=12> */
.L_x_11628:
        /* <DEDUP_REMOVED lines=42> */
.L_x_11626:
        /* <DEDUP_REMOVED lines=9> */
.L_x_11625:
[----:B------:R-:W-:Y:S01]  /*90c0*/  MOV R21, R20 ;  /* 0x0000001400157202 */ /* 0x000fe20000000f00 */
[----:B------:R-:W-:Y:S01]  /*90d0*/  IMAD.MOV.U32 R41, RZ, RZ, RZ ;  /* 0x000000ffff297224 */ /* 0x000fe200078e00ff */
        /* <DEDUP_REMOVED lines=13> */
.L_x_11631:
        /* <DEDUP_REMOVED lines=12> */
.L_x_11632:
        /* <DEDUP_REMOVED lines=43> */
.L_x_11630:
        /* <DEDUP_REMOVED lines=10> */
.L_x_11629:
        /* <DEDUP_REMOVED lines=15> */
.L_x_11635:
        /* <DEDUP_REMOVED lines=12> */
.L_x_11636:
        /* <DEDUP_REMOVED lines=42> */
[----:B------:R-:W-:-:S07]  /*9a10*/  HFMA2 R20, -RZ, RZ, 0, 0 ;  /* 0x00000000ff147431 */ /* 0x000fce00000001ff */
.L_x_11634:
        /* <DEDUP_REMOVED lines=9> */
.L_x_11633:
        /* <DEDUP_REMOVED lines=15> */
.L_x_11639:
        /* <DEDUP_REMOVED lines=12> */
.L_x_11640:
        /* <DEDUP_REMOVED lines=43> */
.L_x_11638:
        /* <DEDUP_REMOVED lines=10> */
.L_x_11637:
        /* <DEDUP_REMOVED lines=15> */
.L_x_11643:
        /* <DEDUP_REMOVED lines=12> */
.L_x_11644:
        /* <DEDUP_REMOVED lines=43> */
.L_x_11642:
        /* <DEDUP_REMOVED lines=9> */
.L_x_11641:
        /* <DEDUP_REMOVED lines=15> */
.L_x_11647:
        /* <DEDUP_REMOVED lines=12> */
.L_x_11648:
        /* <DEDUP_REMOVED lines=40> */
[----:B------:R-:W-:Y:S01]  /*a8d0*/  LOP3.LUT R18, R18, UR40, R21, 0x96, !PT ;  /* 0x0000002812127c12 */ /* 0x000fe2000f8e9615 */
[----:B------:R-:W-:Y:S02]  /*a8e0*/  HFMA2 R21, -RZ, RZ, 0, 0 ;  /* 0x00000000ff157431 */ /* 0x000fe400000001ff */
[----:B------:R-:W-:-:S07]  /*a8f0*/  IMAD.MOV.U32 R26, RZ, RZ, R20 ;  /* 0x000000ffff1a7224 */ /* 0x000fce00078e0014 */
.L_x_11646:
        /* <DEDUP_REMOVED lines=10> */
.L_x_11645:
        /* <DEDUP_REMOVED lines=15> */
.L_x_11651:
        /* <DEDUP_REMOVED lines=12> */
.L_x_11652:
        /* <DEDUP_REMOVED lines=41> */
[----:B------:R-:W-:Y:S02]  /*ade0*/  IMAD.MOV.U32 R26, RZ, RZ, R20 ;  /* 0x000000ffff1a7224 */ /* 0x000fe400078e0014 */
[----:B------:R-:W-:-:S07]  /*adf0*/  HFMA2 R20, -RZ, RZ, 0, 0 ;  /* 0x00000000ff147431 */ /* 0x000fce00000001ff */
.L_x_11650:
        /* <DEDUP_REMOVED lines=9> */
.L_x_11649:
        /* <DEDUP_REMOVED lines=15> */
.L_x_11654:
        /* <DEDUP_REMOVED lines=12> */
.L_x_11655:
        /* <DEDUP_REMOVED lines=43> */
.L_x_11653:
        /* <DEDUP_REMOVED lines=10> */
.L_x_11621:
[----:B------:R-:W-:-:S05]  /*b390*/  IADD3 R21, PT, PT, R141, 0x80, RZ ;  /* 0x000000808d157810 */ /* 0x000fca0007ffe0ff */
[----:B------:R-:W-:-:S05]  /*b3a0*/  IMAD.WIDE.U32 R20, R21, 0x20, R136 ;  /* 0x0000002015147825 */ /* 0x000fca00078e0088 */
[----:B-----5:R0:W-:Y:S04]  /*b3b0*/  STG.E.128 desc[UR14][R20.64], R40 ;  /* 0x0000002814007986 */ /* 0x0201e8000c101d0e */
[----:B------:R0:W-:Y:S01]  /*b3c0*/  STG.E.128 desc[UR14][R20.64+0x10], R36 ;  /* 0x0000102414007986 */ /* 0x0001e2000c101d0e */
[----:B------:R-:W-:Y:S05]  /*b3d0*/  @!P0 BRA `(.L_x_11656) ;  /* 0x0000000000508947 */ /* 0x000fea0003800000 */
[----:B------:R-:W-:Y:S01]  /*b3e0*/  IMAD.U32 R23, R110, 0x10000, RZ ;  /* 0x000100006e177824 */ /* 0x000fe200078e00ff */
[----:B0-----:R-:W0:Y:S01]  /*b3f0*/  LDC.64 R20, c[0x0][0x3b0] ;  /* 0x0000ec00ff147b82 */ /* 0x001e220000000a00 */
        /* <DEDUP_REMOVED lines=18> */
.L_x_11656:
[----:B------:R-:W-:Y:S05]  /*b520*/  @!P0 BRA `(.L_x_11657) ;  /* 0x0000000000108947 */ /* 0x000fea0003800000 */
[----:B------:R-:W2:Y:S01]  /*b530*/  LDC.64 R52, c[0x0][0x390] ;  /* 0x0000e400ff347b82 */ /* 0x000ea20000000a00 */
[----:B01----:R-:W-:-:S04]  /*b540*/  VIADD R21, R98, 0x100 ;  /* 0x0000010062157836 */ /* 0x003fc80000000000 */
[----:B--2---:R-:W-:-:S06]  /*b550*/  IMAD.WIDE.U32 R52, R21, 0x10, R52 ;  /* 0x0000001015347825 */ /* 0x004fcc00078e0034 */
[----:B------:R-:W5:Y:S02]  /*b560*/  LDG.E.128 R52, desc[UR14][R52.64] ;  /* 0x0000000e34347981 */ /* 0x000f64000c1e1d00 */
.L_x_11657:
        /* <DEDUP_REMOVED lines=25> */
.L_x_11661:
        /* <DEDUP_REMOVED lines=12> */
.L_x_11662:
        /* <DEDUP_REMOVED lines=43> */
.L_x_11660:
        /* <DEDUP_REMOVED lines=10> */
.L_x_11659:
        /* <DEDUP_REMOVED lines=18> */
.L_x_11665:
        /* <DEDUP_REMOVED lines=12> */
.L_x_11666:
        /* <DEDUP_REMOVED lines=43> */
.L_x_11664:
        /* <DEDUP_REMOVED lines=11> */
.L_x_11663:
        /* <DEDUP_REMOVED lines=18> */
.L_x_11669:
        /* <DEDUP_REMOVED lines=12> */
.L_x_11670:
        /* <DEDUP_REMOVED lines=43> */
.L_x_11668:
        /* <DEDUP_REMOVED lines=10> */
.L_x_11667:
        /* <DEDUP_REMOVED lines=18> */
.L_x_11673:
        /* <DEDUP_REMOVED lines=12> */
.L_x_11674:
        /* <DEDUP_REMOVED lines=43> */
.L_x_11672:
        /* <DEDUP_REMOVED lines=11> */
.L_x_11671:
        /* <DEDUP_REMOVED lines=18> */
.L_x_11677:
        /* <DEDUP_REMOVED lines=12> */
.L_x_11678:
        /* <DEDUP_REMOVED lines=43> */
.L_x_11676:
        /* <DEDUP_REMOVED lines=10> */
.L_x_11675:
        /* <DEDUP_REMOVED lines=18> */
.L_x_11681:
        /* <DEDUP_REMOVED lines=12> */
.L_x_11682:
        /* <DEDUP_REMOVED lines=43> */
.L_x_11680:
        /* <DEDUP_REMOVED lines=11> */
.L_x_11679:
        /* <DEDUP_REMOVED lines=18> */
.L_x_11685:
        /* <DEDUP_REMOVED lines=12> */
.L_x_11686:
        /* <DEDUP_REMOVED lines=43> */
.L_x_11684:
        /* <DEDUP_REMOVED lines=10> */
.L_x_11683:
        /* <DEDUP_REMOVED lines=18> */
.L_x_11689:
        /* <DEDUP_REMOVED lines=12> */
.L_x_11690:
        /* <DEDUP_REMOVED lines=42> */
.L_x_11688:
        /* <DEDUP_REMOVED lines=12> */
.L_x_11658:
        /* <DEDUP_REMOVED lines=19> */
.L_x_11693:
        /* <DEDUP_REMOVED lines=12> */
.L_x_11694:
        /* <DEDUP_REMOVED lines=42> */
.L_x_11692:
        /* <DEDUP_REMOVED lines=9> */
.L_x_11691:
        /* <DEDUP_REMOVED lines=15> */
.L_x_11697:
        /* <DEDUP_REMOVED lines=12> */
.L_x_11698:
        /* <DEDUP_REMOVED lines=43> */
.L_x_11696:
        /* <DEDUP_REMOVED lines=10> */
.L_x_11695:
        /* <DEDUP_REMOVED lines=15> */
.L_x_11701:
        /* <DEDUP_REMOVED lines=12> */
.L_x_11702:
        /* <DEDUP_REMOVED lines=43> */
.L_x_11700:
        /* <DEDUP_REMOVED lines=9> */
.L_x_11699:
        /* <DEDUP_REMOVED lines=15> */
.L_x_11705:
        /* <DEDUP_REMOVED lines=12> */
.L_x_11706:
        /* <DEDUP_REMOVED lines=43> */
.L_x_11704:
        /* <DEDUP_REMOVED lines=10> */
.L_x_11703:
        /* <DEDUP_REMOVED lines=15> */
.L_x_11709:
        /* <DEDUP_REMOVED lines=12> */
.L_x_11710:
        /* <DEDUP_REMOVED lines=43> */
.L_x_11708:
        /* <DEDUP_REMOVED lines=9> */
.L_x_11707:
        /* <DEDUP_REMOVED lines=15> */
.L_x_11713:
        /* <DEDUP_REMOVED lines=12> */
.L_x_11714:
        /* <DEDUP_REMOVED lines=43> */
.L_x_11712:
        /* <DEDUP_REMOVED lines=10> */
.L_x_11711:
        /* <DEDUP_REMOVED lines=15> */
.L_x_11717:
        /* <DEDUP_REMOVED lines=12> */
.L_x_11718:
        /* <DEDUP_REMOVED lines=43> */
.L_x_11716:
        /* <DEDUP_REMOVED lines=9> */
.L_x_11715:
        /* <DEDUP_REMOVED lines=15> */
.L_x_11720:
        /* <DEDUP_REMOVED lines=12> */
.L_x_11721:
        /* <DEDUP_REMOVED lines=43> */
.L_x_11719:
        /* <DEDUP_REMOVED lines=10> */
.L_x_11687:
        /* <DEDUP_REMOVED lines=26> */
.L_x_11722:
[----:B------:R-:W-:Y:S05]  /*10930*/  @!P0 BRA `(.L_x_11723) ;  /* 0x0000000000108947 */ /* 0x000fea0003800000 */
[----:B01----:R-:W0:Y:S01]  /*10940*/  LDC.64 R20, c[0x0][0x390] ;  /* 0x0000e400ff147b82 */ /* 0x003e220000000a00 */
[----:B------:R-:W-:-:S05]  /*10950*/  IADD3 R23, PT, PT, R98, 0x180, RZ ;  /* 0x0000018062177810 */ /* 0x000fca0007ffe0ff */
[----:B0-----:R-:W-:-:S05]  /*10960*/  IMAD.WIDE.U32 R20, R23, 0x10, R20 ;  /* 0x0000001017147825 */ /* 0x001fca00078e0014 */
[----:B------:R2:W5:Y:S02]  /*10970*/  LDG.E.128 R52, desc[UR14][R20.64] ;  /* 0x0000000e14347981 */ /* 0x000564000c1e1d00 */
.L_x_11723:
[----:B------:R-:W-:Y:S05]  /*10980*/  BRA.U !UP0, `(.L_x_11724) ;  /* 0x0000002908787547 */ /* 0x000fea000b800000 */
[----:B------:R-:W3:Y:S01]  /*10990*/  LDC.64 R96, c[0x0][0x3a0] ;  /* 0x0000e800ff607b82 */ /* 0x000ee20000000a00 */
[----:B012---:R-:W-:-:S04]  /*109a0*/  VIADD R21, R141, 0x180 ;  /* 0x000001808d157836 */ /* 0x007fc80000000000 */
[----:B---3--:R-:W-:-:S05]  /*109b0*/  IMAD.WIDE.U32 R96, R21, 0x20, R96 ;  /* 0x0000002015607825 */ /* 0x008fca00078e0060 */
        /* <DEDUP_REMOVED lines=21> */
.L_x_11727:
        /* <DEDUP_REMOVED lines=12> */
.L_x_11728:
        /* <DEDUP_REMOVED lines=42> */
.L_x_11726:
        /* <DEDUP_REMOVED lines=10> */
.L_x_11725:
        /* <DEDUP_REMOVED lines=18> */
.L_x_11731:
        /* <DEDUP_REMOVED lines=12> */
.L_x_11732:
        /* <DEDUP_REMOVED lines=43> */
.L_x_11730:
        /* <DEDUP_REMOVED lines=11> */
.L_x_11729:
        /* <DEDUP_REMOVED lines=18> */
.L_x_11735:
        /* <DEDUP_REMOVED lines=12> */
.L_x_11736:
        /* <DEDUP_REMOVED lines=42> */
.L_x_11734:
        /* <DEDUP_REMOVED lines=10> */
.L_x_11733:
        /* <DEDUP_REMOVED lines=18> */
.L_x_11739:
        /* <DEDUP_REMOVED lines=12> */
.L_x_11740:
        /* <DEDUP_REMOVED lines=43> */
.L_x_11738:
        /* <DEDUP_REMOVED lines=11> */
.L_x_11737:
        /* <DEDUP_REMOVED lines=18> */
.L_x_11743:
        /* <DEDUP_REMOVED lines=12> */
.L_x_11744:
        /* <DEDUP_REMOVED lines=42> */
.L_x_11742:
        /* <DEDUP_REMOVED lines=10> */
.L_x_11741:
        /* <DEDUP_REMOVED lines=18> */
.L_x_11747:
        /* <DEDUP_REMOVED lines=12> */
.L_x_11748:
        /* <DEDUP_REMOVED lines=41> */
[----:B------:R-:W-:Y:S01]  /*12840*/  IMAD.MOV.U32 R96, RZ, RZ, RZ ;  /* 0x000000ffff607224 */ /* 0x000fe200078e00ff */
[----:B------:R-:W-:-:S07]  /*12850*/  MOV R100, R134 ;  /* 0x0000008600647202 */ /* 0x000fce0000000f00 */
.L_x_11746:
        /* <DEDUP_REMOVED lines=11> */
.L_x_11745:
        /* <DEDUP_REMOVED lines=18> */
.L_x_11751:
        /* <DEDUP_REMOVED lines=12> */
.L_x_11752:
        /* <DEDUP_REMOVED lines=42> */
.L_x_11750:
        /* <DEDUP_REMOVED lines=10> */
.L_x_11749:
        /* <DEDUP_REMOVED lines=18> */
.L_x_11755:
        /* <DEDUP_REMOVED lines=12> */
.L_x_11756:
        /* <DEDUP_REMOVED lines=42> */
.L_x_11754:
        /* <DEDUP_REMOVED lines=10> */
[----:B------:R-:W-:Y:S01]  /*13350*/  FADD.FTZ R23, R23, R96 ;  /* 0x0000006017177221 */ /* 0x000fe20000010000 */
[----:B------:R-:W-:Y:S06]  /*13360*/  BRA `(.L_x_11753) ;  /* 0x0000002400fc7947 */ /* 0x000fec0003800000 */
.L_x_11724:
[----:B------:R-:W-:Y:S01]  /*13370*/  HFMA2 R24, -RZ, RZ, 0, 0 ;  /* 0x00000000ff187431 */ /* 0x000fe200000001ff */
[----:B012---:R-:W-:Y:S01]  /*13380*/  MOV R20, R99 ;  /* 0x0000006300147202 */ /* 0x007fe20000000f00 */
        /* <DEDUP_REMOVED lines=17> */
.L_x_11759:
        /* <DEDUP_REMOVED lines=12> */
.L_x_11760:
        /* <DEDUP_REMOVED lines=42> */
.L_x_11758:
        /* <DEDUP_REMOVED lines=9> */
.L_x_11757:
[----:B------:R-:W-:Y:S01]  /*13890*/  MOV R21, R20 ;  /* 0x0000001400157202 */ /* 0x000fe20000000f00 */
[----:B------:R-:W-:Y:S01]  /*138a0*/  IMAD.MOV.U32 R25, RZ, RZ, RZ ;  /* 0x000000ffff197224 */ /* 0x000fe200078e00ff */
        /* <DEDUP_REMOVED lines=13> */
.L_x_11763:
        /* <DEDUP_REMOVED lines=12> */
.L_x_11764:
        /* <DEDUP_REMOVED lines=43> */
.L_x_11762:
        /* <DEDUP_REMOVED lines=10> */
.L_x_11761:
        /* <DEDUP_REMOVED lines=15> */
.L_x_11767:
        /* <DEDUP_REMOVED lines=12> */
.L_x_11768:
        /* <DEDUP_REMOVED lines=40> */
[----:B------:R-:W-:Y:S01]  /*141c0*/  MOV R142, R20 ;  /* 0x00000014008e7202 */ /* 0x000fe20000000f00 */
[----:B------:R-:W-:Y:S01]  /*141d0*/  IMAD.MOV.U32 R20, RZ, RZ, RZ ;  /* 0x000000ffff147224 */ /* 0x000fe200078e00ff */
[----:B------:R-:W-:-:S07]  /*141e0*/  LOP3.LUT R18, R18, UR40, R21, 0x96, !PT ;  /* 0x0000002812127c12 */ /* 0x000fce000f8e9615 */
.L_x_11766:
        /* <DEDUP_REMOVED lines=9> */
.L_x_11765:
        /* <DEDUP_REMOVED lines=15> */
.L_x_11771:
        /* <DEDUP_REMOVED lines=12> */
.L_x_11772:
        /* <DEDUP_REMOVED lines=43> */
.L_x_11770:
        /* <DEDUP_REMOVED lines=10> */
.L_x_11769:
        /* <DEDUP_REMOVED lines=15> */
.L_x_11775:
        /* <DEDUP_REMOVED lines=12> */
.L_x_11776:
        /* <DEDUP_REMOVED lines=43> */
.L_x_11774:
        /* <DEDUP_REMOVED lines=9> */
.L_x_11773:
        /* <DEDUP_REMOVED lines=15> */
.L_x_11779:
        /* <DEDUP_REMOVED lines=12> */
.L_x_11780:
        /* <DEDUP_REMOVED lines=43> */
.L_x_11778:
        /* <DEDUP_REMOVED lines=10> */
.L_x_11777:
        /* <DEDUP_REMOVED lines=15> */
.L_x_11783:
        /* <DEDUP_REMOVED lines=12> */
.L_x_11784:
        /* <DEDUP_REMOVED lines=43> */
.L_x_11782:
        /* <DEDUP_REMOVED lines=9> */
.L_x_11781:
        /* <DEDUP_REMOVED lines=15> */
.L_x_11786:
        /* <DEDUP_REMOVED lines=12> */
.L_x_11787:
        /* <DEDUP_REMOVED lines=43> */
.L_x_11785:
        /* <DEDUP_REMOVED lines=10> */
.L_x_11753:
[----:B------:R-:W-:Y:S01]  /*15b60*/  VIADD R97, R141, 0x180 ;  /* 0x000001808d617836 */ /* 0x000fe20000000000 */
[----:B------:R-:W-:-:S03]  /*15b70*/  IADD3 R143, PT, PT, R98, 0x200, RZ ;  /* 0x00000200628f7810 */ /* 0x000fc60007ffe0ff */
        /* <DEDUP_REMOVED lines=25> */
.L_x_11788:
[----:B------:R-:W-:Y:S05]  /*15d10*/  @!P0 BRA `(.L_x_11789) ;  /* 0x00000000000c8947 */ /* 0x000fea0003800000 */
[----:B------:R-:W2:Y:S02]  /*15d20*/  LDC.64 R52, c[0x0][0x390] ;  /* 0x0000e400ff347b82 */ /* 0x000ea40000000a00 */
[----:B--2---:R-:W-:-:S06]  /*15d30*/  IMAD.WIDE.U32 R52, R143, 0x10, R52 ;  /* 0x000000108f347825 */ /* 0x004fcc00078e0034 */
[----:B------:R-:W5:Y:S02]  /*15d40*/  LDG.E.128 R52, desc[UR14][R52.64] ;  /* 0x0000000e34347981 */ /* 0x000f64000c1e1d00 */
.L_x_11789:
[----:B------:R-:W-:Y:S01]  /*15d50*/  VIADD R141, R141, 0x200 ;  /* 0x000002008d8d7836 */ /* 0x000fe20000000000 */
[----:B------:R-:W-:Y:S06]  /*15d60*/  BRA.U !UP0, `(.L_x_11790) ;  /* 0x0000002908847547 */ /* 0x000fec000b800000 */
[----:B------:R-:W2:Y:S02]  /*15d70*/  LDC.64 R134, c[0x0][0x3a0] ;  /* 0x0000e800ff867b82 */ /* 0x000ea40000000a00 */
[----:B--2---:R-:W-:-:S05]  /*15d80*/  IMAD.WIDE.U32 R134, R141, 0x20, R134 ;  /* 0x000000208d867825 */ /* 0x004fca00078e0086 */
[----:B-1----:R1:W5:Y:S04]  /*15d90*/  LDG.E.128 R100, desc[UR14][R134.64] ;  /* 0x0000000e86647981 */ /* 0x002368000c1e1d00 */
[----:B0-----:R1:W5:Y:S01]  /*15da0*/  LDG.E.128 R96, desc[UR14][R134.64+0x10] ;  /* 0x0000100e86607981 */ /* 0x001362000c1e1d00 */
[----:B------:R-:W-:-:S13]  /*15db0*/  ISETP.GT.AND P1, PT, R124, RZ, PT ;  /* 0x000000ff7c00720c */ /* 0x000fda0003f24270 */
[----:B------:R-:W-:Y:S01]  /*15dc0*/  @!P1 MOV R124, R125 ;  /* 0x0000007d007c9202 */ /* 0x000fe20000000f00 */
[----:B------:R-:W-:Y:S01]  /*15dd0*/  @!P1 IMAD.MOV.U32 R140, RZ, RZ, R142 ;  /* 0x000000ffff8c9224 */ /* 0x000fe200078e008e */
[----:B-1----:R-:W-:Y:S06]  /*15de0*/  @!P1 BRA `(.L_x_11791) ;  /* 0x0000000400409947 */ /* 0x002fec0003800000 */
        /* <DEDUP_REMOVED lines=15> */
.L_x_11793:
        /* <DEDUP_REMOVED lines=12> */
.L_x_11794:
        /* <DEDUP_REMOVED lines=43> */
.L_x_11792:
[----:B------:R-:W-:Y:S01]  /*16250*/  I2FP.F32.U32 R104, R104 ;  /* 0x0000006800687245 */ /* 0x000fe20000201000 */
[----:B-----5:R-:W-:Y:S01]  /*16260*/  IMAD.U32 R133, R52, 0x10000, RZ ;  /* 0x0001000034857824 */ /* 0x020fe200078e00ff */
[----:B------:R-:W-:-:S03]  /*16270*/  MOV R125, 0x2f800000 ;  /* 0x2f800000007d7802 */ /* 0x000fc60000000f00 */
[----:B------:R-:W-:Y:S02]  /*16280*/  FMUL.FTZ R133, R133, UR21 ;  /* 0x0000001585857c20 */ /* 0x000fe40008410000 */
[----:B------:R-:W-:Y:S02]  /*16290*/  FFMA.FTZ R104, R104, R125, 1.1641532182693481445e-10 ;  /* 0x2f00000068687423 */ /* 0x000fe4000001007d */
[----:B------:R-:W-:-:S03]  /*162a0*/  FMUL.FTZ R125, R133, UR20 ;  /* 0x00000014857d7c20 */ /* 0x000fc60008410000 */
[----:B------:R-:W-:-:S04]  /*162b0*/  FSETP.GTU.FTZ.AND P2, PT, R104, UR23, PT ;  /* 0x0000001768007c0b */ /* 0x000fc8000bf5c000 */
[----:B------:R-:W-:Y:S02]  /*162c0*/  FSEL R125, R125, RZ, !P2 ;  /* 0x000000ff7d7d7208 */ /* 0x000fe40005000000 */
[----:B------:R-:W-:-:S03]  /*162d0*/  SEL R104, RZ, 0x1, P2 ;  /* 0x00000001ff687807 */ /* 0x000fc60001000000 */
[----:B------:R-:W-:-:S07]  /*162e0*/  FADD.FTZ R100, R100, R125 ;  /* 0x0000007d64647221 */ /* 0x000fce0000010000 */
.L_x_11791:
        /* <DEDUP_REMOVED lines=18> */
.L_x_11797:
        /* <DEDUP_REMOVED lines=12> */
.L_x_11798:
        /* <DEDUP_REMOVED lines=43> */
.L_x_11796:
[----:B-----5:R-:W-:Y:S02]  /*16780*/  PRMT R124, R52, 0x7632, R124 ;  /* 0x00007632347c7816 */ /* 0x020fe4000000007c */
[----:B------:R-:W-:Y:S02]  /*16790*/  I2FP.F32.U32 R105, R105 ;  /* 0x0000006900697245 */ /* 0x000fe40000201000 */
[----:B------:R-:W-:Y:S01]  /*167a0*/  MOV R134, 0x2f800000 ;  /* 0x2f80000000867802 */ /* 0x000fe20000000f00 */
[----:B------:R-:W-:-:S04]  /*167b0*/  IMAD.U32 R124, R124, 0x10000, RZ ;  /* 0x000100007c7c7824 */ /* 0x000fc800078e00ff */
[----:B------:R-:W-:Y:S01]  /*167c0*/  FFMA.FTZ R105, R105, R134, 1.1641532182693481445e-10 ;  /* 0x2f00000069697423 */ /* 0x000fe20000010086 */
[----:B------:R-:W-:-:S04]  /*167d0*/  FMUL.FTZ R124, R124, UR21 ;  /* 0x000000157c7c7c20 */ /* 0x000fc80008410000 */
[----:B------:R-:W-:Y:S01]  /*167e0*/  FMUL.FTZ R124, R124, UR20 ;  /* 0x000000147c7c7c20 */ /* 0x000fe20008410000 */
[----:B------:R-:W-:-:S04]  /*167f0*/  FSETP.GTU.FTZ.AND P2, PT, R105, UR23, PT ;  /* 0x0000001769007c0b */ /* 0x000fc8000bf5c000 */
[----:B------:R-:W-:Y:S02]  /*16800*/  FSEL R124, R124, RZ, !P2 ;  /* 0x000000ff7c7c7208 */ /* 0x000fe40005000000 */
[----:B------:R-:W-:-:S03]  /*16810*/  SEL R105, RZ, 0x1, P2 ;  /* 0x00000001ff697807 */ /* 0x000fc60001000000 */
[----:B------:R-:W-:-:S07]  /*16820*/  FADD.FTZ R101, R101, R124 ;  /* 0x0000007c65657221 */ /* 0x000fce0000010000 */
.L_x_11795:
        /* <DEDUP_REMOVED lines=18> */
.L_x_11801:
        /* <DEDUP_REMOVED lines=12> */
.L_x_11802:
        /* <DEDUP_REMOVED lines=43> */
.L_x_11800:
        /* <DEDUP_REMOVED lines=10> */
.L_x_11799:
        /* <DEDUP_REMOVED lines=18> */
.L_x_11805:
        /* <DEDUP_REMOVED lines=12> */
.L_x_11806:
        /* <DEDUP_REMOVED lines=43> */
.L_x_11804:
        /* <DEDUP_REMOVED lines=11> */
.L_x_11803:
        /* <DEDUP_REMOVED lines=18> */
.L_x_11809:
        /* <DEDUP_REMOVED lines=12> */
.L_x_11810:
        /* <DEDUP_REMOVED lines=43> */
.L_x_11808:
        /* <DEDUP_REMOVED lines=10> */
.L_x_11807:
        /* <DEDUP_REMOVED lines=18> */
.L_x_11813:
        /* <DEDUP_REMOVED lines=12> */
.L_x_11814:
        /* <DEDUP_REMOVED lines=43> */
.L_x_11812:
        /* <DEDUP_REMOVED lines=11> */
.L_x_11811:
        /* <DEDUP_REMOVED lines=18> */
.L_x_11817:
        /* <DEDUP_REMOVED lines=12> */
.L_x_11818:
        /* <DEDUP_REMOVED lines=43> */
.L_x_11816:
        /* <DEDUP_REMOVED lines=10> */
.L_x_11815:
        /* <DEDUP_REMOVED lines=18> */
.L_x_11821:
        /* <DEDUP_REMOVED lines=12> */
.L_x_11822:
        /* <DEDUP_REMOVED lines=42> */
.L_x_11820:
        /* <DEDUP_REMOVED lines=12> */
.L_x_11790:
[----:B01----:R-:W-:Y:S01]  /*18780*/  IMAD.MOV.U32 R96, RZ, RZ, R125 ;  /* 0x000000ffff607224 */ /* 0x003fe200078e007d */
[----:B------:R-:W-:Y:S01]  /*18790*/  MOV R134, R142 ;  /* 0x0000008e00867202 */ /* 0x000fe20000000f00 */
[----:B------:R-:W-:Y:S01]  /*187a0*/  IMAD.MOV.U32 R100, RZ, RZ, RZ ;  /* 0x000000ffff647224 */ /* 0x000fe200078e00ff */
        /* <DEDUP_REMOVED lines=16> */
.L_x_11825:
        /* <DEDUP_REMOVED lines=12> */
.L_x_11826:
        /* <DEDUP_REMOVED lines=42> */
.L_x_11824:
        /* <DEDUP_REMOVED lines=9> */
.L_x_11823:
        /* <DEDUP_REMOVED lines=15> */
.L_x_11829:
        /* <DEDUP_REMOVED lines=12> */
.L_x_11830:
        /* <DEDUP_REMOVED lines=43> */
.L_x_11828:
        /* <DEDUP_REMOVED lines=10> */
.L_x_11827:
        /* <DEDUP_REMOVED lines=15> */
.L_x_11833:
        /* <DEDUP_REMOVED lines=12> */
.L_x_11834:
        /* <DEDUP_REMOVED lines=40> */
[----:B------:R-:W-:Y:S02]  /*195d0*/  IMAD.MOV.U32 R134, RZ, RZ, R96 ;  /* 0x000000ffff867224 */ /* 0x000fe400078e0060 */
[----:B------:R-:W-:Y:S01]  /*195e0*/  HFMA2 R96, -RZ, RZ, 0, 0 ;  /* 0x00000000ff607431 */ /* 0x000fe200000001ff */
[----:B------:R-:W-:-:S07]  /*195f0*/  LOP3.LUT R18, R18, UR40, R97, 0x96, !PT ;  /* 0x0000002812127c12 */ /* 0x000fce000f8e9661 */
.L_x_11832:
        /* <DEDUP_REMOVED lines=9> */
.L_x_11831:
        /* <DEDUP_REMOVED lines=15> */
.L_x_11837:
        /* <DEDUP_REMOVED lines=12> */
.L_x_11838:
        /* <DEDUP_REMOVED lines=43> */
.L_x_11836:
        /* <DEDUP_REMOVED lines=10> */
.L_x_11835:
        /* <DEDUP_REMOVED lines=15> */
.L_x_11841:
        /* <DEDUP_REMOVED lines=12> */
.L_x_11842:
        /* <DEDUP_REMOVED lines=41> */
[----:B------:R-:W-:Y:S01]  /*19fd0*/  LOP3.LUT R18, R18, UR40, R97, 0x96, !PT ;  /* 0x0000002812127c12 */ /* 0x000fe2000f8e9661 */
[----:B------:R-:W-:-:S07]  /*19fe0*/  IMAD.MOV.U32 R134, RZ, RZ, R96 ;  /* 0x000000ffff867224 */ /* 0x000fce00078e0060 */
.L_x_11840:
        /* <DEDUP_REMOVED lines=9> */
.L_x_11839:
        /* <DEDUP_REMOVED lines=15> */
.L_x_11845:
        /* <DEDUP_REMOVED lines=12> */
.L_x_11846:
        /* <DEDUP_REMOVED lines=43> */
.L_x_11844:
        /* <DEDUP_REMOVED lines=10> */
.L_x_11843:
        /* <DEDUP_REMOVED lines=15> */
.L_x_11849:
        /* <DEDUP_REMOVED lines=12> */
.L_x_11850:
        /* <DEDUP_REMOVED lines=43> */
.L_x_11848:
        /* <DEDUP_REMOVED lines=9> */
.L_x_11847:
        /* <DEDUP_REMOVED lines=15> */
.L_x_11852:
        /* <DEDUP_REMOVED lines=12> */
.L_x_11853:
        /* <DEDUP_REMOVED lines=43> */
.L_x_11851:
        /* <DEDUP_REMOVED lines=10> */
.L_x_11819:
[----:B------:R-:W-:Y:S01]  /*1af70*/  FADD.FTZ R124, RZ, R48 ;  /* 0x00000030ff7c7221 */ /* 0x000fe20000010000 */
[----:B------:R-:W-:-:S04]  /*1af80*/  IMAD.WIDE.U32 R136, R141, 0x20, R136 ;  /* 0x000000208d887825 */ /* 0x000fc800078e0088 */
[----:B------:R-:W-:Y:S01]  /*1af90*/  FADD.FTZ R125, R124, R49 ;  /* 0x000000317c7d7221 */ /* 0x000fe20000010000 */
[----:B-----5:R0:W-:Y:S03]  /*1afa0*/  STG.E.128 desc[UR14][R136.64], R100 ;  /* 0x0000006488007986 */ /* 0x0201e6000c101d0e */
        /* <DEDUP_REMOVED lines=60> */
.L_x_11854:
        /* <DEDUP_REMOVED lines=99> */
[----:B0-----:R-:W-:Y:S01]  /*1b9a0*/  FADD.FTZ R137, R136, R125 ;  /* 0x0000007d88897221 */ /* 0x001fe20000010000 */
[----:B-1----:R-:W-:-:S04]  /*1b9b0*/  LOP3.LUT P0, R125, R141, 0x1f, RZ, 0xc0, !PT ;  /* 0x0000001f8d7d7812 */ /* 0x002fc8000780c0ff */
        /* <DEDUP_REMOVED lines=13> */
.L_x_11856:
[----:B------:R-:W-:Y:S05]  /*1ba90*/  BSYNC.RECONVERGENT B0 ;  /* 0x0000000000007941 */ /* 0x000fea0003800200 */
.L_x_11855:
        /* <DEDUP_REMOVED lines=12> */
.L_x_11858:
[----:B------:R-:W-:Y:S05]  /*1bb60*/  BSYNC.RECONVERGENT B0 ;  /* 0x0000000000007941 */ /* 0x000fea0003800200 */
.L_x_11857:
[----:B------:R-:W1:Y:S01]  /*1bb70*/  SHFL.DOWN PT, R135, R138, 0x2, 0x1f ;  /* 0x08401f008a877f89 */ /* 0x000e6200000e0000 */
[----:B------:R-:W-:Y:S01]  /*1bb80*/  ISETP.NE.AND P0, PT, R141, RZ, PT ;  /* 0x000000ff8d00720c */ /* 0x000fe20003f05270 */
[----:B------:R-:W-:Y:S01]  /*1bb90*/  UISETP.GE.AND UP0, UPT, UR6, 0x1, UPT ;  /* 0x000000010600788c */ /* 0x000fe2000bf06270 */
[----:B------:R-:W-:Y:S01]  /*1bba0*/  ISETP.NE.AND P1, PT, RZ, UR24, PT ;  /* 0x00000018ff007c0c */ /* 0x000fe2000bf25270 */
[----:B0-----:R-:W0:Y:S01]  /*1bbb0*/  SHFL.DOWN PT, R137, R124, 0x2, 0x1f ;  /* 0x08401f007c897f89 */ /* 0x001e2200000e0000 */
[----:B------:R-:W-:-:S03]  /*1bbc0*/  MOV R145, UR7 ;  /* 0x0000000700917c02 */ /* 0x000fc60008000f00 */
[----:B------:R-:W2:Y:S01]  /*1bbd0*/  SHFL.DOWN PT, R136, R125, 0x2, 0x1f ;  /* 0x08401f007d887f89 */ /* 0x000ea200000e0000 */
[-C--:B-1----:R-:W-:Y:S02]  /*1bbe0*/  IADD3 R139, PT, PT, R135, R138.reuse, RZ ;  /* 0x0000008a878b7210 */ /* 0x082fe40007ffe0ff */
        /* <DEDUP_REMOVED lines=18> */
[----:B------:R-:W2:Y:S01]  /*1bd10*/  SHFL.DOWN PT, R136, R125, 0x1, 0x1f ;  /* 0x08201f007d887f89 */ /* 0x000ea200000e0000 */
[----:B------:R-:W-:-:S06]  /*1bd20*/  I2FP.F32.S32 R139, R139 ;  /* 0x0000008b008b7245 */ /* 0x000fcc0000201400 */
        /* <DEDUP_REMOVED lines=14> */
[----:B--2---:R-:W-:-:S05]  /*1be10*/  FMUL.FTZ R135, R143, R143 ;  /* 0x0000008f8f877220 */ /* 0x004fca0000410000 */
[----:B------:R-:W-:Y:S01]  /*1be20*/  FSEL R140, R135, RZ, P1 ;  /* 0x000000ff878c7208 */ /* 0x000fe20000800000 */
[----:B---3--:R-:W-:-:S04]  /*1be30*/  @!P0 IMAD.WIDE R136, R145, 0x4, R136 ;  /* 0x0000000491888825 */ /* 0x008fc800078e0288 */
[----:B0-----:R-:W-:Y:S01]  /*1be40*/  FFMA.FTZ R135, R139, UR25, R142 ;  /* 0x000000198b877c23 */ /* 0x001fe2000801008e */
[----:B------:R-:W-:Y:S01]  /*1be50*/  IMAD.U32 R139, RZ, RZ, UR7 ;  /* 0x00000007ff8b7e24 */ /* 0x000fe2000f8e00ff */
[----:B------:R0:W-:Y:S02]  /*1be60*/  @!P0 STG.E desc[UR14][R136.64], R143 ;  /* 0x0000008f88008986 */ /* 0x0001e4000c10190e */
[----:B------:R-:W-:Y:S01]  /*1be70*/  FADD.FTZ R135, R135, R140 ;  /* 0x0000008c87877221 */ /* 0x000fe20000010000 */
[----:B-1----:R-:W-:-:S05]  /*1be80*/  @!P0 IMAD.WIDE R124, R139, 0x4, R124 ;  /* 0x000000048b7c8825 */ /* 0x002fca00078e027c */
[----:B------:R-:W1:Y:S02]  /*1be90*/  MUFU.RSQ R135, R135 ;  /* 0x0000008700877308 */ /* 0x000e640000001400 */
[----:B-1----:R0:W-:Y:S01]  /*1bea0*/  @!P0 STG.E desc[UR14][R124.64], R135 ;  /* 0x000000877c008986 */ /* 0x0021e2000c10190e */
[----:B------:R-:W-:Y:S05]  /*1beb0*/  BRA.U !UP0, `(.L_x_11859) ;  /* 0x0000000d08ec7547 */ /* 0x000fea000b800000 */
[----:B0-----:R-:W-:Y:S01]  /*1bec0*/  FSEL R124, R143, RZ, !P1 ;  /* 0x000000ff8f7c7208 */ /* 0x001fe20004800000 */
[----:B------:R-:W-:Y:S01]  /*1bed0*/  IMAD.U32 R137, R118, 0x10000, RZ ;  /* 0x0001000076897824 */ /* 0x000fe200078e00ff */
[----:B------:R-:W-:Y:S01]  /*1bee0*/  SHF.L.U32 R125, R12, 0x10, RZ ;  /* 0x000000100c7d7819 */ /* 0x000fe200000006ff */
[----:B------:R-:W-:Y:S01]  /*1bef0*/  IMAD.U32 R145, R61, 0x10000, RZ ;  /* 0x000100003d917824 */ /* 0x000fe200078e00ff */
[----:B------:R-:W-:Y:S01]  /*1bf00*/  SHF.L.U32 R143, R81, 0x10, RZ ;  /* 0x00000010518f7819 */ /* 0x000fe200000006ff */
[C---:B------:R-:W-:Y:S01]  /*1bf10*/  FADD.FTZ R48, -R124.reuse, R48 ;  /* 0x000000307c307221 */ /* 0x040fe20000010100 */
[C---:B------:R-:W-:Y:S01]  /*1bf20*/  FADD.FTZ R136, -R124.reuse, R49 ;  /* 0x000000317c887221 */ /* 0x040fe20000010100 */
[C---:B------:R-:W-:Y:S01]  /*1bf30*/  FADD.FTZ R156, -R124.reuse, R29 ;  /* 0x0000001d7c9c7221 */ /* 0x040fe20000010100 */
[C---:B------:R-:W-:Y:S01]  /*1bf40*/  FADD.FTZ R162, -R124.reuse, R27 ;  /* 0x0000001b7ca27221 */ /* 0x040fe20000010100 */
[C---:B------:R-:W-:Y:S01]  /*1bf50*/  FADD.FTZ R20, -R124.reuse, R20 ;  /* 0x000000147c147221 */ /* 0x040fe20000010100 */
[----:B------:R-:W-:Y:S01]  /*1bf60*/  FADD.FTZ R164, -R124, R21 ;  /* 0x000000157ca47221 */ /* 0x000fe20000010100 */
[----:B------:R-:W-:Y:S01]  /*1bf70*/  SHF.L.U32 R29, R92, 0x10, RZ ;  /* 0x000000105c1d7819 */ /* 0x000fe200000006ff */
[----:B------:R-:W-:Y:S01]  /*1bf80*/  FADD.FTZ R160, -R124, R25 ;  /* 0x000000197ca07221 */ /* 0x000fe20000010100 */
[----:B------:R-:W-:Y:S01]  /*1bf90*/  IMAD.U32 R21, R72, 0x10000, RZ ;  /* 0x0001000048157824 */ /* 0x000fe200078e00ff */
[----:B------:R-:W-:Y:S01]  /*1bfa0*/  SHF.L.U32 R27, R13, 0x10, RZ ;  /* 0x000000100d1b7819 */ /* 0x000fe200000006ff */
[----:B------:R-:W-:Y:S01]  /*1bfb0*/  FMUL.FTZ R48, R135, R48 ;  /* 0x0000003087307220 */ /* 0x000fe20000410000 */
[----:B------:R-:W-:-:S02]  /*1bfc0*/  IMAD.U32 R25, R5, 0x10000, RZ ;  /* 0x0001000005197824 */ /* 0x000fc400078e00ff */
[C---:B------:R-:W-:Y:S01]  /*1bfd0*/  FMUL.FTZ R136, R135.reuse, R136 ;  /* 0x0000008887887220 */ /* 0x040fe20000410000 */
[C---:B------:R-:W-:Y:S01]  /*1bfe0*/  FADD.FTZ R50, -R124.reuse, R50 ;  /* 0x000000327c327221 */ /* 0x040fe20000010100 */
[C---:B------:R-:W-:Y:S01]  /*1bff0*/  FADD.FTZ R158, -R124.reuse, R31 ;  /* 0x0000001f7c9e7221 */ /* 0x040fe20000010100 */
[C---:B------:R-:W-:Y:S01]  /*1c000*/  FADD.FTZ R138, -R124.reuse, R51 ;  /* 0x000000337c8a7221 */ /* 0x040fe20000010100 */
[C---:B------:R-:W-:Y:S01]  /*1c010*/  FADD.FTZ R44, -R124.reuse, R44 ;  /* 0x0000002c7c2c7221 */ /* 0x040fe20000010100 */
[----:B------:R-:W-:Y:S01]  /*1c020*/  FMUL.FTZ R31, R135, R20 ;  /* 0x00000014871f7220 */ /* 0x000fe20000410000 */
[----:B------:R-:W-:Y:S01]  /*1c030*/  FADD.FTZ R46, -R124, R46 ;  /* 0x0000002e7c2e7221 */ /* 0x000fe20000010100 */
[----:B------:R-:W-:Y:S01]  /*1c040*/  FFMA.FTZ R20, R48, R29, R21 ;  /* 0x0000001d30147223 */ /* 0x000fe20000010015 */
[----:B------:R-:W-:Y:S01]  /*1c050*/  FADD.FTZ R154, -R124, R35 ;  /* 0x000000237c9a7221 */ /* 0x000fe20000010100 */
[----:B------:R-:W-:Y:S01]  /*1c060*/  FFMA.FTZ R25, R136, R27, R25 ;  /* 0x0000001b88197223 */ /* 0x000fe20000010019 */
[----:B------:R-:W-:Y:S01]  /*1c070*/  SHF.L.U32 R21, R93, 0x10, RZ ;  /* 0x000000105d157819 */ /* 0x000fe200000006ff */
[C---:B------:R-:W-:Y:S01]  /*1c080*/  FADD.FTZ R146, -R124.reuse, R43 ;  /* 0x0000002b7c927221 */ /* 0x040fe20000010100 */
[C---:B------:R-:W-:Y:S01]  /*1c090*/  FADD.FTZ R148, -R124.reuse, R37 ;  /* 0x000000257c947221 */ /* 0x040fe20000010100 */
[----:B------:R-:W-:Y:S01]  /*1c0a0*/  FADD.FTZ R152, -R124, R33 ;  /* 0x000000217c987221 */ /* 0x000fe20000010100 */
[----:B------:R-:W-:Y:S01]  /*1c0b0*/  FMUL.FTZ R50, R135, R50 ;  /* 0x0000003287327220 */ /* 0x000fe20000410000 */
[----:B------:R-:W-:Y:S01]  /*1c0c0*/  IMAD.U32 R27, R73, 0x10000, RZ ;  /* 0x00010000491b7824 */ /* 0x000fe200078e00ff */
[----:B------:R-:W-:Y:S01]  /*1c0d0*/  SHF.L.U32 R29, R14, 0x10, RZ ;  /* 0x000000100e1d7819 */ /* 0x000fe200000006ff */
[----:B------:R-:W-:Y:S01]  /*1c0e0*/  FADD.FTZ R140, -R124, R45 ;  /* 0x0000002d7c8c7221 */ /* 0x000fe20000010100 */
[----:B------:R-:W-:Y:S01]  /*1c0f0*/  SHF.L.U32 R35, R94, 0x10, RZ ;  /* 0x000000105e237819 */ /* 0x000fe200000006ff */
[C---:B------:R-:W-:Y:S01]  /*1c100*/  FMUL.FTZ R138, R135.reuse, R138 ;  /* 0x0000008a878a7220 */ /* 0x040fe20000410000 */
[----:B------:R-:W-:Y:S01]  /*1c110*/  FMUL.FTZ R44, R135, R44 ;  /* 0x0000002c872c7220 */ /* 0x000fe20000410000 */
[----:B------:R-:W-:Y:S01]  /*1c120*/  IMAD.U32 R33, R6, 0x10000, RZ ;  /* 0x0001000006217824 */ /* 0x000fe200078e00ff */
[----:B------:R-:W-:Y:S01]  /*1c130*/  SHF.L.U32 R43, R95, 0x10, RZ ;  /* 0x000000105f2b7819 */ /* 0x000fe200000006ff */
[----:B------:R-:W-:-:S02]  /*1c140*/  IMAD.U32 R37, R74, 0x10000, RZ ;  /* 0x000100004a257824 */ /* 0x000fc400078e00ff */
[----:B------:R-:W-:Y:S01]  /*1c150*/  FMUL.FTZ R46, R135, R46 ;  /* 0x0000002e872e7220 */ /* 0x000fe20000410000 */
[----:B------:R-:W-:Y:S02]  /*1c160*/  IMAD.U32 R45, R75, 0x10000, RZ ;  /* 0x000100004b2d7824 */ /* 0x000fe400078e00ff */
[C---:B------:R-:W-:Y:S01]  /*1c170*/  FADD.FTZ R142, -R124.reuse, R47 ;  /* 0x0000002f7c8e7221 */ /* 0x040fe20000010100 */
[----:B------:R-:W-:Y:S01]  /*1c180*/  FADD.FTZ R42, -R124, R42 ;  /* 0x0000002a7c2a7221 */ /* 0x000fe20000010100 */
[----:B------:R-:W-:Y:S01]  /*1c190*/  FFMA.FTZ R21, R50, R21, R27 ;  /* 0x0000001532157223 */ /* 0x000fe2000001001b */
[----:B------:R-:W-:Y:S01]  /*1c1a0*/  FADD.FTZ R150, -R124, R39 ;  /* 0x000000277c967221 */ /* 0x000fe20000010100 */
[----:B------:R-:W-:Y:S01]  /*1c1b0*/  FFMA.FTZ R138, R138, R29, R33 ;  /* 0x0000001d8a8a7223 */ /* 0x000fe20000010021 */
[----:B------:R-:W-:Y:S01]  /*1c1c0*/  FFMA.FTZ R27, R44, R35, R37 ;  /* 0x000000232c1b7223 */ /* 0x000fe20000010025 */
[----:B------:R-:W-:Y:S01]  /*1c1d0*/  FADD.FTZ R144, -R124, R41 ;  /* 0x000000297c907221 */ /* 0x000fe20000010100 */
[----:B------:R-:W-:Y:S01]  /*1c1e0*/  SHF.L.U32 R39, R15, 0x10, RZ ;  /* 0x000000100f277819 */ /* 0x000fe200000006ff */
[----:B------:R-:W-:Y:S01]  /*1c1f0*/  FFMA.FTZ R37, R46, R43, R45 ;  /* 0x0000002b2e257223 */ /* 0x000fe2000001002d */
[----:B------:R-:W-:Y:S01]  /*1c200*/  SHF.L.U32 R29, R16, 0x10, RZ ;  /* 0x00000010101d7819 */ /* 0x000fe200000006ff */
[C---:B------:R-:W-:Y:S01]  /*1c210*/  FMUL.FTZ R140, R135.reuse, R140 ;  /* 0x0000008c878c7220 */ /* 0x040fe20000410000 */
[----:B------:R-:W-:Y:S01]  /*1c220*/  SHF.L.U32 R49, R10, 0x10, RZ ;  /* 0x000000100a317819 */ /* 0x000fe200000006ff */
[C---:B------:R-:W-:Y:S01]  /*1c230*/  FMUL.FTZ R142, R135.reuse, R142 ;  /* 0x0000008e878e7220 */ /* 0x040fe20000410000 */
[----:B------:R-:W-:Y:S01]  /*1c240*/  FMUL.FTZ R146, R135, R146 ;  /* 0x0000009287927220 */ /* 0x000fe20000410000 */
[----:B------:R-:W-:Y:S01]  /*1c250*/  IMAD.U32 R41, R7, 0x10000, RZ ;  /* 0x0001000007297824 */ /* 0x000fe200078e00ff */
[----:B------:R-:W-:Y:S01]  /*1c260*/  SHF.L.U32 R45, R89, 0x10, RZ ;  /* 0x00000010592d7819 */ /* 0x000fe200000006ff */
[----:B------:R-:W-:-:S02]  /*1c270*/  IMAD.U32 R33, R8, 0x10000, RZ ;  /* 0x0001000008217824 */ /* 0x000fc400078e00ff */
[C---:B------:R-:W-:Y:S01]  /*1c280*/  FADD.FTZ R40, -R124.reuse, R40 ;  /* 0x000000287c287221 */ /* 0x040fe20000010100 */
[----:B------:R-:W-:Y:S02]  /*1c290*/  IMAD.U32 R51, R3, 0x10000, RZ ;  /* 0x0001000003337824 */ /* 0x000fe400078e00ff */
[----:B------:R-:W-:Y:S01]  /*1c2a0*/  FMUL.FTZ R42, R135, R42 ;  /* 0x0000002a872a7220 */ /* 0x000fe20000410000 */
[----:B------:R-:W-:Y:S02]  /*1c2b0*/  IMAD.U32 R47, R69, 0x10000, RZ ;  /* 0x00010000452f7824 */ /* 0x000fe400078e00ff */
        /* <DEDUP_REMOVED lines=19> */
[----:B------:R-:W-:Y:S01]  /*1c3f0*/  FFMA.FTZ R142, R142, R29, R33 ;  /* 0x0000001d8e8e7223 */ /* 0x000fe20000010021 */
[----:B------:R-:W-:Y:S01]  /*1c400*/  FFMA.FTZ R146, R146, R49, R51 ;  /* 0x0000003192927223 */ /* 0x000fe20000010033 */
[----:B------:R-:W-:Y:S01]  /*1c410*/  FADD.FTZ R124, -R124, R99 ;  /* 0x000000637c7c7221 */ /* 0x000fe20000010100 */
[----:B------:R-:W-:Y:S01]  /*1c420*/  FMUL.FTZ R40, R135, R40 ;  /* 0x0000002887287220 */ /* 0x000fe20000410000 */
[----:B------:R-:W-:Y:S01]  /*1c430*/  IMAD.U32 R39, R68, 0x10000, RZ ;  /* 0x0001000044277824 */ /* 0x000fe200078e00ff */
[----:B------:R-:W-:Y:S01]  /*1c440*/  SHF.L.U32 R41, R9, 0x10, RZ ;  /* 0x0000001009297819 */ /* 0x000fe200000006ff */
[----:B------:R-:W-:Y:S01]  /*1c450*/  FFMA.FTZ R33, R42, R45, R47 ;  /* 0x0000002d2a217223 */ /* 0x000fe2000001002f */
[----:B------:R-:W-:Y:S01]  /*1c460*/  SHF.L.U32 R51, R84, 0x10, RZ ;  /* 0x0000001054337819 */ /* 0x000fe200000006ff */
[C---:B------:R-:W-:Y:S01]  /*1c470*/  FMUL.FTZ R144, R135.reuse, R144 ;  /* 0x0000009087907220 */ /* 0x040fe20000410000 */
[----:B------:R-:W-:Y:S01]  /*1c480*/  FMUL.FTZ R32, R135, R32 ;  /* 0x0000002087207220 */ /* 0x000fe20000410000 */
[----:B------:R-:W-:Y:S01]  /*1c490*/  IMAD.U32 R43, R2, 0x10000, RZ ;  /* 0x00010000022b7824 */ /* 0x000fe200078e00ff */
[----:B------:R-:W-:Y:S01]  /*1c4a0*/  SHF.L.U32 R45, R91, 0x10, RZ ;  /* 0x000000105b2d7819 */ /* 0x000fe200000006ff */
[----:B------:R-:W-:-:S02]  /*1c4b0*/  IMAD.U32 R99, R64, 0x10000, RZ ;  /* 0x0001000040637824 */ /* 0x000fc400078e00ff */
[C---:B------:R-:W-:Y:S01]  /*1c4c0*/  FMUL.FTZ R38, R135.reuse, R38 ;  /* 0x0000002687267220 */ /* 0x040fe20000410000 */
[----:B------:R-:W-:Y:S01]  /*1c4d0*/  FMUL.FTZ R150, R135, R150 ;  /* 0x0000009687967220 */ /* 0x000fe20000410000 */
[----:B------:R-:W-:Y:S02]  /*1c4e0*/  IMAD.U32 R47, R71, 0x10000, RZ ;  /* 0x00010000472f7824 */ /* 0x000fe400078e00ff */
[----:B------:R-:W-:Y:S01]  /*1c4f0*/  FFMA.FTZ R29, R40, R35, R39 ;  /* 0x00000023281d7223 */ /* 0x000fe20000010027 */
[----:B------:R-:W-:Y:S02]  /*1c500*/  IMAD.U32 R49, R112, 0x10000, RZ ;  /* 0x0001000070317824 */ /* 0x000fe400078e00ff */
[----:B------:R-:W-:Y:S01]  /*1c510*/  FFMA.FTZ R144, R144, R41, R43 ;  /* 0x0000002990907223 */ /* 0x000fe2000001002b */
[----:B------:R-:W-:Y:S01]  /*1c520*/  SHF.L.U32 R35, R90, 0x10, RZ ;  /* 0x000000105a237819 */ /* 0x000fe200000006ff */
[----:B------:R-:W-:Y:S01]  /*1c530*/  FFMA.FTZ R32, R32, R51, R99 ;  /* 0x0000003320207223 */ /* 0x000fe20000010063 */
[----:B------:R-:W-:Y:S01]  /*1c540*/  FMUL.FTZ R36, R135, R36 ;  /* 0x0000002487247220 */ /* 0x000fe20000410000 */
[----:B------:R-:W-:Y:S01]  /*1c550*/  IMAD.U32 R39, R70, 0x10000, RZ ;  /* 0x0001000046277824 */ /* 0x000fe200078e00ff */
[----:B------:R-:W-:Y:S01]  /*1c560*/  SHF.L.U32 R41, R11, 0x10, RZ ;  /* 0x000000100b297819 */ /* 0x000fe200000006ff */
[----:B------:R-:W-:Y:S01]  /*1c570*/  FFMA.FTZ R50, R38, R45, R47 ;  /* 0x0000002d26327223 */ /* 0x000fe2000001002f */
        /* <DEDUP_REMOVED lines=36> */
[----:B------:R-:W-:Y:S01]  /*1c7c0*/  FFMA.FTZ R28, R28, R49, R99 ;  /* 0x000000311c1c7223 */ /* 0x000fe20000010063 */
[----:B------:R-:W-:Y:S01]  /*1c7d0*/  SHF.L.U32 R47, R80, 0x10, RZ ;  /* 0x00000010502f7819 */ /* 0x000fe200000006ff */
[----:B------:R-:W-:Y:S01]  /*1c7e0*/  IMAD.U32 R45, R65, 0x10000, RZ ;  /* 0x00010000412d7824 */ /* 0x000fe200078e00ff */
[----:B------:R-:W-:Y:S01]  /*1c7f0*/  PRMT R40, R63, 0x7632, R40 ;  /* 0x000076323f287816 */ /* 0x000fe20000000028 */
[----:B------:R-:W-:-:S02]  /*1c800*/  IMAD.U32 R49, R60, 0x10000, RZ ;  /* 0x000100003c317824 */ /* 0x000fc400078e00ff */
[----:B------:R-:W-:Y:S01]  /*1c810*/  FFMA.FTZ R35, R152, R35, R41 ;  /* 0x0000002398237223 */ /* 0x000fe20000010029 */
[----:B------:R-:W-:Y:S01]  /*1c820*/  FFMA.FTZ R135, R156, R135, R137 ;  /* 0x000000879c877223 */ /* 0x000fe20000010089 */
[----:B------:R-:W-:Y:S01]  /*1c830*/  SHF.L.U32 R99, R121, 0x10, RZ ;  /* 0x0000001079637819 */ /* 0x000fe200000006ff */
[----:B------:R-:W-:Y:S01]  /*1c840*/  FFMA.FTZ R34, R34, R43, R45 ;  /* 0x0000002b22227223 */ /* 0x000fe2000001002d */
[----:B------:R-:W-:Y:S01]  /*1c850*/  SHF.L.U32 R41, R87, 0x10, RZ ;  /* 0x0000001057297819 */ /* 0x000fe200000006ff */
[----:B------:R-:W-:Y:S02]  /*1c860*/  IMAD.U32 R137, R122, 0x10000, RZ ;  /* 0x000100007a897824 */ /* 0x000fe400078e00ff */
[----:B------:R-:W-:Y:S01]  /*1c870*/  FFMA.FTZ R38, R24, R47, R49 ;  /* 0x0000002f18267223 */ /* 0x000fe20000010031 */
[----:B------:R-:W-:Y:S01]  /*1c880*/  SHF.L.U32 R148, R129, 0x10, RZ ;  /* 0x0000001081947819 */ /* 0x000fe200000006ff */
[----:B------:R-:W-:Y:S01]  /*1c890*/  IMAD.U32 R43, R67, 0x10000, RZ ;  /* 0x00010000432b7824 */ /* 0x000fe200078e00ff */
[----:B------:R-:W-:Y:S01]  /*1c8a0*/  SHF.L.U32 R139, R119, 0x10, RZ ;  /* 0x00000010778b7819 */ /* 0x000fe200000006ff */
[----:B------:R-:W-:Y:S01]  /*1c8b0*/  FFMA.FTZ R136, R26, R143, R145 ;  /* 0x0000008f1a887223 */ /* 0x000fe20000010091 */
[----:B------:R-:W-:Y:S01]  /*1c8c0*/  SHF.L.U32 R24, R82, 0x10, RZ ;  /* 0x0000001052187819 */ /* 0x000fe200000006ff */
[----:B------:R-:W-:-:S02]  /*1c8d0*/  IMAD.U32 R40, R40, 0x10000, RZ ;  /* 0x0001000028287824 */ /* 0x000fc400078e00ff */
[----:B------:R-:W-:Y:S01]  /*1c8e0*/  FFMA.FTZ R99, R160, R99, R137 ;  /* 0x00000063a0637223 */ /* 0x000fe20000010089 */
[----:B------:R-:W-:Y:S02]  /*1c8f0*/  IMAD.U32 R45, R120, 0x10000, RZ ;  /* 0x00010000782d7824 */ /* 0x000fe400078e00ff */
[----:B------:R-:W-:Y:S01]  /*1c900*/  FFMA.FTZ R30, R30, R41, R43 ;  /* 0x000000291e1e7223 */ /* 0x000fe2000001002b */
[----:B------:R-:W-:Y:S01]  /*1c910*/  IMAD.U32 R26, R62, 0x10000, RZ ;  /* 0x000100003e1a7824 */ /* 0x000fe200078e00ff */
[----:B------:R-:W-:Y:S01]  /*1c920*/  SHF.L.U32 R137, R123, 0x10, RZ ;  /* 0x000000107b897819 */ /* 0x000fe200000006ff */
[----:B------:R-:W-:Y:S01]  /*1c930*/  FFMA.FTZ R148, R23, R148, R40 ;  /* 0x0000009417947223 */ /* 0x000fe20000010028 */
[----:B------:R-:W-:Y:S01]  /*1c940*/  FFMA.FTZ R139, R158, R139, R45 ;  /* 0x0000008b9e8b7223 */ /* 0x000fe2000001002d */
[----:B------:R-:W-:Y:S01]  /*1c950*/  IMAD.U32 R41, R126, 0x10000, RZ ;  /* 0x000100007e297824 */ /* 0x000fe200078e00ff */
[----:B------:R-:W-:Y:S01]  /*1c960*/  SHF.L.U32 R43, R127, 0x10, RZ ;  /* 0x000000107f2b7819 */ /* 0x000fe200000006ff */
[----:B------:R-:W-:Y:S01]  /*1c970*/  FFMA.FTZ R143, R31, R24, R26 ;  /* 0x000000181f8f7223 */ /* 0x000fe2000001001a */
[----:B------:R-:W-:Y:S01]  /*1c980*/  PRMT R40, R57, 0x7632, R40 ;  /* 0x0000763239287816 */ /* 0x000fe20000000028 */
[----:B------:R-:W-:Y:S01]  /*1c990*/  IMAD.U32 R45, R128, 0x10000, RZ ;  /* 0x00010000802d7824 */ /* 0x000fe200078e00ff */
[C---:B------:R-:W-:Y:S01]  /*1c9a0*/  PRMT R26, R77.reuse, 0x7632, R26 ;  /* 0x000076324d1a7816 */ /* 0x040fe2000000001a */
[----:B------:R-:W-:Y:S01]  /*1c9b0*/  FFMA.FTZ R137, R162, R137, R41 ;  /* 0x00000089a2897223 */ /* 0x000fe20000010029 */
[----:B------:R-:W-:Y:S01]  /*1c9c0*/  UIADD3 UR4, UPT, UPT, UR6, -0x1, URZ ;  /* 0xffffffff06047890 */ /* 0x000fe2000fffe0ff */
[----:B------:R-:W-:Y:S01]  /*1c9d0*/  FFMA.FTZ R164, R164, R43, R45 ;  /* 0x0000002ba4a47223 */ /* 0x000fe2000001002d */
[----:B------:R-:W-:Y:S01]  /*1c9e0*/  SHF.L.U32 R41, R77, 0x10, RZ ;  /* 0x000000104d297819 */ /* 0x000fe200000006ff */
[----:B------:R-:W-:Y:S01]  /*1c9f0*/  IMAD.U32 R40, R40, 0x10000, RZ ;  /* 0x0001000028287824 */ /* 0x000fe200078e00ff */
[----:B------:R-:W-:Y:S01]  /*1ca00*/  SHF.L.U32 R26, R26, 0x10, RZ ;  /* 0x000000101a1a7819 */ /* 0x000fe200000006ff */
[----:B------:R-:W-:Y:S01]  /*1ca10*/  IMAD.U32 R43, R57, 0x10000, RZ ;  /* 0x00010000392b7824 */ /* 0x000fe200078e00ff */
[----:B------:R-:W-:Y:S01]  /*1ca20*/  UIMAD UR4, UR4, UR22, URZ ;  /* 0x00000016040472a4 */ /* 0x000fe2000f8e02ff */
[----:B------:R-:W-:Y:S01]  /*1ca30*/  SHF.L.U32 R145, R83, 0x10, RZ ;  /* 0x0000001053917819 */ /* 0x000fe200000006ff */
[----:B------:R-:W-:-:S02]  /*1ca40*/  IMAD.U32 R47, R63, 0x10000, RZ ;  /* 0x000100003f2f7824 */ /* 0x000fc400078e00ff */
[----:B------:R-:W-:Y:S01]  /*1ca50*/  FFMA.FTZ R102, R102, R41, R43 ;  /* 0x0000002966667223 */ /* 0x000fe2000001002b */
[----:B------:R-:W-:Y:S01]  /*1ca60*/  FFMA.FTZ R103, R103, R26, R40 ;  /* 0x0000001a67677223 */ /* 0x000fe20000010028 */
[----:B------:R-:W-:Y:S01]  /*1ca70*/  USHF.R.S32.HI UR5, URZ, 0x1f, UR4 ;  /* 0x0000001fff057899 */ /* 0x000fe20008011404 */
[----:B------:R-:W0:Y:S01]  /*1ca80*/  LDC.64 R40, c[0x0][0x428] ;  /* 0x00010a00ff287b82 */ /* 0x000e220000000a00 */
[----:B------:R-:W-:Y:S01]  /*1ca90*/  FFMA.FTZ R145, R22, R145, R47 ;  /* 0x0000009116917223 */ /* 0x000fe2000001002f */
[----:B------:R-:W-:Y:S01]  /*1caa0*/  PRMT R22, R76, 0x7632, R22 ;  /* 0x000076324c167816 */ /* 0x000fe20000000016 */
[----:B------:R-:W-:Y:S01]  /*1cab0*/  ULEA.HI UR5, UR5, UR4, URZ, 0x3 ;  /* 0x0000000405057291 */ /* 0x000fe2000f8f18ff */
[C---:B------:R-:W-:Y:S01]  /*1cac0*/  PRMT R24, R56.reuse, 0x7632, R24 ;  /* 0x0000763238187816 */ /* 0x040fe20000000018 */
[----:B------:R-:W-:Y:S01]  /*1cad0*/  IMAD.U32 R31, R56, 0x10000, RZ ;  /* 0x00010000381f7824 */ /* 0x000fe200078e00ff */
        /* <DEDUP_REMOVED lines=9> */
[----:B------:R-:W-:Y:S01]  /*1cb70*/  IMAD.U32 R31, R58, 0x10000, RZ ;  /* 0x000100003a1f7824 */ /* 0x000fe200078e00ff */
[----:B------:R-:W-:Y:S01]  /*1cb80*/  SHF.L.U32 R43, R79, 0x10, RZ ;  /* 0x000000104f2b7819 */ /* 0x000fe200000006ff */
[----:B------:R-:W-:Y:S01]  /*1cb90*/  IMAD.U32 R147, R147, 0x10000, RZ ;  /* 0x0001000093937824 */ /* 0x000fe200078e00ff */
[----:B------:R-:W-:-:S02]  /*1cba0*/  SHF.L.U32 R23, R78, 0x10, RZ ;  /* 0x000000104e177819 */ /* 0x000fc400000006ff */
[----:B------:R-:W-:Y:S01]  /*1cbb0*/  SHF.L.U32 R47, R47, 0x10, RZ ;  /* 0x000000102f2f7819 */ /* 0x000fe200000006ff */
[----:B------:R-:W-:Y:S01]  /*1cbc0*/  FFMA.FTZ R98, R98, R43, R45 ;  /* 0x0000002b62627223 */ /* 0x000fe2000001002d */
[----:B------:R-:W-:Y:S01]  /*1cbd0*/  LEA.HI.SX32 R49, R26, R141, 0x1d ;  /* 0x0000008d1a317211 */ /* 0x000fe200078feaff */
[----:B------:R-:W-:Y:S01]  /*1cbe0*/  FFMA.FTZ R96, R96, R23, R31 ;  /* 0x0000001760607223 */ /* 0x000fe2000001001f */
[----:B------:R-:W-:Y:S01]  /*1cbf0*/  PRMT R22, R78, 0x7632, R22 ;  /* 0x000076324e167816 */ /* 0x000fe20000000016 */
[----:B------:R-:W-:Y:S01]  /*1cc00*/  FFMA.FTZ R147, R124, R147, R47 ;  /* 0x000000937c937223 */ /* 0x000fe2000001002f */
[----:B------:R-:W-:Y:S01]  /*1cc10*/  PRMT R24, R58, 0x7632, R24 ;  /* 0x000076323a187816 */ /* 0x000fe20000000018 */
[C---:B------:R-:W-:Y:S01]  /*1cc20*/  VIADD R47, R49.reuse, 0x80 ;  /* 0x00000080312f7836 */ /* 0x040fe20000000000 */
[C---:B------:R-:W-:Y:S01]  /*1cc30*/  IADD3 R45, PT, PT, R49.reuse, 0x100, RZ ;  /* 0x00000100312d7810 */ /* 0x040fe20007ffe0ff */
[C---:B------:R-:W-:Y:S01]  /*1cc40*/  VIADD R43, R49.reuse, 0x180 ;  /* 0x00000180312b7836 */ /* 0x040fe20000000000 */
[----:B------:R-:W-:Y:S01]  /*1cc50*/  SHF.L.U32 R22, R22, 0x10, RZ ;  /* 0x0000001016167819 */ /* 0x000fe200000006ff */
[----:B------:R-:W-:Y:S01]  /*1cc60*/  IMAD.U32 R24, R24, 0x10000, RZ ;  /* 0x0001000018187824 */ /* 0x000fe200078e00ff */
[C---:B------:R-:W-:Y:S01]  /*1cc70*/  IADD3 R23, PT, PT, R49.reuse, 0x200, RZ ;  /* 0x0000020031177810 */ /* 0x040fe20007ffe0ff */
[----:B0-----:R-:W-:Y:S01]  /*1cc80*/  IMAD.WIDE.U32 R48, R49, 0x10, R40 ;  /* 0x0000001031307825 */ /* 0x001fe200078e0028 */
[----:B------:R-:W-:-:S03]  /*1cc90*/  F2FP.BF16.F32.PACK_AB R21, R138, R21 ;  /* 0x000000158a15723e */ /* 0x000fc600000010ff */
        /* <DEDUP_REMOVED lines=28> */
[----:B------:R1:W-:Y:S02]  /*1ce60*/  STG.E.128 desc[UR14][R40.64], R36 ;  /* 0x0000002428007986 */ /* 0x0003e4000c101d0e */
.L_x_11859:
[----:B------:R-:W-:Y:S02]  /*1ce70*/  UIADD3 UR7, UPT, UPT, UR7, UR16, URZ ;  /* 0x0000001007077290 */ /* 0x000fe4000fffe0ff */
[----:B------:R-:W-:Y:S02]  /*1ce80*/  UPLOP3.LUT UP1, UPT, UPT, UPT, UP1, 0x40, 0x4 ;  /* 0x000000000004789c */ /* 0x000fe40003f2e810 */
[----:B------:R-:W-:-:S09]  /*1ce90*/  UISETP.GE.AND UP0, UPT, UR7, UR17, UPT ;  /* 0x000000110700728c */ /* 0x000fd2000bf06270 */
[----:B------:R-:W-:Y:S05]  /*1cea0*/  BRA.U !UP0, `(.L_x_11860) ;  /* 0xfffffe3d08287547 */ /* 0x000fea000b83ffff */
[----:B------:R-:W-:Y:S05]  /*1ceb0*/  EXIT ;  /* 0x000000000000794d */ /* 0x000fea0003800000 */
.L_x_11861:
        /* <DEDUP_REMOVED lines=12> */
.L_x_34039:


//--------------------- .text._ZN10layer_norm13ln_fwd_kernelINS_13Kernel_traitsI13__nv_bfloat16S2_fS2_fjLj5120ELj1ELj1ELj4ELj16ENS_18Kernel_traits_baseILj5120ES2_S2_fS2_fjLj128EEEEELb1ELb1ELb0ELb0EEEvNS_9FwdParamsE --------------------------
	.section	.text._ZN10layer_norm13ln_fwd_kernelINS_13Kernel_traitsI13__nv_bfloat16S2_fS2_fjLj5120ELj1ELj1ELj4ELj16ENS_18Kernel_traits_baseILj5120ES2_S2_fS2_fjLj128EEEEELb1ELb1ELb0ELb0EEEvNS_9FwdParamsE,"ax",@progbits
	.align	128
        .global         _ZN10layer_norm13ln_fwd_kernelINS_13Kernel_traitsI13__nv_bfloat16S2_fS2_fjLj5120ELj1ELj1ELj4ELj16ENS_18Kernel_traits_baseILj5120ES2_S2_fS2_fjLj128EEEEELb1ELb1ELb0ELb0EEEvNS_9FwdParamsE
        .type           _ZN10layer_norm13ln_fwd_kernelINS_13Kernel_traitsI13__nv_bfloat16S2_fS2_fjLj5120ELj1ELj1ELj4ELj16ENS_18Kernel_traits_baseILj5120ES2_S2_fS2_fjLj128EEEEELb1ELb1ELb0ELb0EEEvNS_9FwdParamsE,@function
        .size           _ZN10layer_norm13ln_fwd_kernelINS_13Kernel_traitsI13__nv_bfloat16S2_fS2_fjLj5120ELj1ELj1ELj4ELj16ENS_18Kernel_traits_baseILj5120ES2_S2_fS2_fjLj128EEEEELb1ELb1ELb0ELb0EEEvNS_9FwdParamsE,(.L_x_34040 - _ZN10layer_norm13ln_fwd_kernelINS_13Kernel_traitsI13__nv_bfloat16S2_fS2_fjLj5120ELj1ELj1ELj4ELj16ENS_18Kernel_traits_baseILj5120ES2_S2_fS2_fjLj128EEEEELb1ELb1ELb0ELb0EEEvNS_9FwdParamsE)
        .other          _ZN10layer_norm13ln_fwd_kernelINS_13Kernel_traitsI13__nv_bfloat16S2_fS2_fjLj5120ELj1ELj1ELj4ELj16ENS_18Kernel_traits_baseILj5120ES2_S2_fS2_fjLj128EEEEELb1ELb1ELb0ELb0EEEvNS_9FwdParamsE,@"STO_CUDA_ENTRY STV_DEFAULT"
_ZN10layer_norm13ln_fwd_kernelINS_13Kernel_traitsI13__nv_bfloat16S2_fS2_fjLj5120ELj1ELj1ELj4ELj16ENS_18Kernel_traits_baseILj5120ES2_S2_fS2_fjLj128EEEEELb1ELb1ELb0ELb0EEEvNS_9FwdParamsE:
.text._ZN10layer_norm13ln_fwd_kernelINS_13Kernel_traitsI13__nv_bfloat16S2_fS2_fjLj5120ELj1ELj1ELj4ELj16ENS_18Kernel_traits_baseILj5120ES2_S2_fS2_fjLj128EEEEELb1ELb1ELb0ELb0EEEvNS_9FwdParamsE:
        /* <DEDUP_REMOVED lines=88> */
.L_x_11863:
        /* <DEDUP_REMOVED lines=53> */
.L_x_11864:
[----:B------:R-:W-:Y:S05]  /*08d0*/  BSYNC.RECONVERGENT B0 ;  /* 0x0000000000007941 */ /* 0x000fea0003800200 */
.L_x_11862:
        /* <DEDUP_REMOVED lines=14> */
[C---:B------:R-:W-:Y:S01]  /*09c0*/  IMAD.HI.U32 R4, R3.reuse, -0x326172a9, RZ ;  /* 0xcd9e8d5703047827 */ /* 0x040fe200078e00ff */
        /* <DEDUP_REMOVED lines=10> */
[----:B------:R-:W-:Y:S01]  /*0a70*/  LOP3.LUT R26, R26, 0xffffff00, RZ, 0xc0, !PT ;  /* 0xffffff001a1a7812 */ /* 0x000fe200078ec0ff */
[----:B------:R-:W-:Y:S01]  /*0a80*/  IMAD.HI.U32 R2, R179, -0x326172a9, RZ ;  /* 0xcd9e8d57b3027827 */ /* 0x000fe200078e00ff */
[----:B------:R-:W-:Y:S01]  /*0a90*/  PRMT R176, R87, 0x7632, R176 ;  /* 0x0000763257b07816 */ /* 0x000fe200000000b0 */
[----:B------:R-:W3:Y:S01]  /*0aa0*/  LDCU UR11, c[0x0][0x400] ;  /* 0x00008000ff0b77ac */ /* 0x000ee20008000800 */
[----:B-1----:R-:W-:Y:S01]  /*0ab0*/  ISETP.NE.U32.AND P0, PT, R14, RZ, PT ;  /* 0x000000ff0e00720c */ /* 0x002fe20003f05070 */
[----:B------:R-:W-:Y:S01]  /*0ac0*/  IMAD R5, R179, -0x326172a9, RZ ;  /* 0xcd9e8d57b3057824 */ /* 0x000fe200078e02ff */
[----:B------:R-:W-:Y:S01]  /*0ad0*/  LOP3.LUT R2, R181, R2, R164, 0x96, !PT ;  /* 0x00000002b5027212 */ /* 0x000fe200078e96a4 */
[----:B------:R-:W-:Y:S01]  /*0ae0*/  IMAD R11, R11, 0x8, R26 ;  /* 0x000000080b0b7824 */ /* 0x000fe200078e021a */
[----:B------:R-:W-:Y:S01]  /*0af0*/  ISETP.NE.AND.EX P0, PT, R15, RZ, PT, P0 ;  /* 0x000000ff0f00720c */ /* 0x000fe20003f05300 */
[----:B------:R-:W1:Y:S01]  /*0b00*/  LDCU.64 UR8, c[0x0][0x3a0] ;  /* 0x00007400ff0877ac */ /* 0x000e620008000a00 */
[----:B------:R-:W-:Y:S01]  /*0b10*/  LOP3.LUT R4, R6, R5, R4, 0x96, !PT ;  /* 0x0000000506047212 */ /* 0x000fe200078e9604 */
[----:B------:R-:W-:Y:S01]  /*0b20*/  IMAD.HI.U32 R7, R2, -0x2daee0ad, RZ ;  /* 0xd2511f5302077827 */ /* 0x000fe200078e00ff */
[----:B------:R-:W-:-:S02]  /*0b30*/  PRMT R175, R90, 0x7632, R175 ;  /* 0x000076325aaf7816 */ /* 0x000fc400000000af */
[----:B------:R-:W-:Y:S01]  /*0b40*/  PRMT R174, R86, 0x7632, R174 ;  /* 0x0000763256ae7816 */ /* 0x000fe200000000ae */
[----:B------:R-:W-:Y:S01]  /*0b50*/  IMAD.HI.U32 R6, R4, -0x2daee0ad, RZ ;  /* 0xd2511f5304067827 */ /* 0x000fe200078e00ff */
[----:B------:R-:W-:Y:S02]  /*0b60*/  LOP3.LUT R7, R9, R8, R7, 0x96, !PT ;  /* 0x0000000809077212 */ /* 0x000fe400078e9607 */
[----:B------:R-:W-:Y:S01]  /*0b70*/  IADD3 R8, PT, PT, R165, 0x76cf5d0a, RZ ;  /* 0x76cf5d0aa5087810 */ /* 0x000fe20007ffe0ff */
[----:B------:R-:W-:Y:S01]  /*0b80*/  IMAD R9, R2, -0x2daee0ad, RZ ;  /* 0xd2511f5302097824 */ /* 0x000fe200078e02ff */
[----:B------:R-:W-:Y:S01]  /*0b90*/  PRMT R173, R89, 0x7632, R173 ;  /* 0x0000763259ad7816 */ /* 0x000fe200000000ad */
[----:B------:R-:W-:Y:S01]  /*0ba0*/  IMAD.HI.U32 R2, R7, -0x326172a9, RZ ;  /* 0xcd9e8d5707027827 */ /* 0x000fe200078e00ff */
[----:B------:R-:W-:Y:S02]  /*0bb0*/  @P0 LOP3.LUT R0, R0, 0x40, RZ, 0xfc, !PT ;  /* 0x0000004000000812 */ /* 0x000fe400078efcff */
        /* <DEDUP_REMOVED lines=51> */
[----:B------:R-:W-:Y:S02]  /*0ef0*/  IADD3 R9, PT, PT, R165, 0x1fd5c5a3, RZ ;  /* 0x1fd5c5a3a5097810 */ /* 0x000fe40007ffe0ff */
[----:B------:R-:W-:Y:S01]  /*0f00*/  VIADDMNMX R13, R10, -R13, RZ, !PT ;  /* 0x8000000d0a0d7246 */ /* 0x000fe200078001ff */
[----:B------:R-:W-:Y:S01]  /*0f10*/  VIADD R5, R164, 0xb54cda56 ;  /* 0xb54cda56a4057836 */ /* 0x000fe20000000000 */
[----:B------:R-:W-:Y:S01]  /*0f20*/  I2FP.F32.U32 R10, R11 ;  /* 0x0000000b000a7245 */ /* 0x000fe20000201000 */
[----:B------:R-:W-:Y:S01]  /*0f30*/  IMAD R8, R3, -0x326172a9, RZ ;  /* 0xcd9e8d5703087824 */ /* 0x000fe200078e02ff */
[----:B------:R-:W-:Y:S01]  /*0f40*/  VIMNMX R13, PT, PT, R13, 0x20, PT ;  /* 0x000000200d0d7848 */ /* 0x000fe20003fe0100 */
[----:B------:R-:W-:Y:S01]  /*0f50*/  IMAD.HI.U32 R3, R6, -0x326172a9, RZ ;  /* 0xcd9e8d5706037827 */ /* 0x000fe200078e00ff */
[----:B------:R-:W-:-:S02]  /*0f60*/  LOP3.LUT R2, R5, R7, R2, 0x96, !PT ;  /* 0x0000000705027212 */ /* 0x000fc400078e9602 */
[----:B------:R-:W4:Y:S01]  /*0f70*/  MUFU.RCP R10, R10 ;  /* 0x0000000a000a7308 */ /* 0x000f220000001000 */
[----:B------:R-:W-:Y:S01]  /*0f80*/  IMAD R7, R4, -0x2daee0ad, RZ ;  /* 0xd2511f5304077824 */ /* 0x000fe200078e02ff */
[----:B------:R-:W-:Y:S01]  /*0f90*/  PRMT R154, R61, 0x7632, R154 ;  /* 0x000076323d9a7816 */ /* 0x000fe2000000009a */
[----:B------:R-:W-:Y:S01]  /*0fa0*/  VIADD R5, R164, 0x5384540f ;  /* 0x5384540fa4057836 */ /* 0x000fe20000000000 */
[----:B------:R-:W-:Y:S01]  /*0fb0*/  PRMT R153, R64, 0x7632, R153 ;  /* 0x0000763240997816 */ /* 0x000fe20000000099 */
[----:B------:R-:W-:Y:S01]  /*0fc0*/  IMAD.HI.U32 R4, R2, -0x2daee0ad, RZ ;  /* 0xd2511f5302047827 */ /* 0x000fe200078e00ff */
[----:B------:R-:W-:Y:S02]  /*0fd0*/  PRMT R152, R60, 0x7632, R152 ;  /* 0x000076323c987816 */ /* 0x000fe40000000098 */
[----:B------:R-:W-:Y:S01]  /*0fe0*/  LOP3.LUT R3, R5, R8, R3, 0x96, !PT ;  /* 0x0000000805037212 */ /* 0x000fe200078e9603 */
[----:B------:R-:W-:Y:S01]  /*0ff0*/  IMAD R8, R2, -0x2daee0ad, RZ ;  /* 0xd2511f5302087824 */ /* 0x000fe200078e02ff */
[----:B------:R-:W-:Y:S01]  /*1000*/  LOP3.LUT R4, R9, R7, R4, 0x96, !PT ;  /* 0x0000000709047212 */ /* 0x000fe200078e9604 */
[----:B------:R-:W-:Y:S01]  /*1010*/  VIADD R9, R165, 0xdb3d7428 ;  /* 0xdb3d7428a5097836 */ /* 0x000fe20000000000 */
[----:B------:R-:W-:Y:S01]  /*1020*/  PRMT R151, R55, 0x7632, R151 ;  /* 0x0000763237977816 */ /* 0x000fe20000000097 */
        /* <DEDUP_REMOVED lines=10> */
[----:B------:R-:W-:Y:S01]  /*10d0*/  IMAD.HI.U32 R183, R196, -0x326172a9, RZ ;  /* 0xcd9e8d57c4b77827 */ /* 0x000fe200078e00ff */
[----:B------:R-:W-:Y:S02]  /*10e0*/  IADD3 R5, PT, PT, R164, -0x700cb87f, RZ ;  /* 0x8ff34781a4057810 */ /* 0x000fe40007ffe0ff */
[----:B------:R-:W-:Y:S01]  /*10f0*/  PRMT R35, R53, 0x7632, R35 ;  /* 0x0000763235237816 */ /* 0x000fe20000000023 */
[----:B------:R-:W-:Y:S01]  /*1100*/  IMAD R3, R3, -0x2daee0ad, RZ ;  /* 0xd2511f5303037824 */ /* 0x000fe200078e02ff */
[----:B------:R-:W-:Y:S01]  /*1110*/  LOP3.LUT R183, R5, R4, R183, 0x96, !PT ;  /* 0x0000000405b77212 */ /* 0x000fe200078e96b7 */
[----:B------:R-:W-:Y:S01]  /*1120*/  IMAD.HI.U32 R182, R193, -0x2daee0ad, RZ ;  /* 0xd2511f53c1b67827 */ /* 0x000fe200078e00ff */
[----:B------:R-:W-:-:S02]  /*1130*/  PRMT R34, R49, 0x7632, R34 ;  /* 0x0000763231227816 */ /* 0x000fc40000000022 */
        /* <DEDUP_REMOVED lines=36> */
.L_x_12298:
        /* <DEDUP_REMOVED lines=26> */
[----:B------:R0:W5:Y:S01]  /*1520*/  LDG.E.128 R100, desc[UR6][R104.64+0x10] ;  /* 0x0000100668647981 */ /* 0x000162000c1e1d00 */
[----:B------:R-:W-:Y:S01]  /*1530*/  ISETP.NE.AND P0, PT, R197, 0x1, PT ;  /* 0x00000001c500780c */ /* 0x000fe20003f05270 */
[----:B------:R-:W-:Y:S01]  /*1540*/  BSSY.RECONVERGENT B1, `(.L_x_11868) ;  /* 0x000005d000017945 */ /* 0x000fe20003800200 */
[----:B------:R-:W-:Y:S01]  /*1550*/  MOV R106, 0x2 ;  /* 0x00000002006a7802 */ /* 0x000fe20000000f00 */
[----:B------:R-:W-:Y:S02]  /*1560*/  IMAD.MOV.U32 R107, RZ, RZ, R196 ;  /* 0x000000ffff6b7224 */ /* 0x000fe400078e00c4 */
[----:B------:R-:W-:-:S08]  /*1570*/  IMAD.MOV.U32 R192, RZ, RZ, R193 ;  /* 0x000000ffffc07224 */ /* 0x000fd000078e00c1 */
[----:B0-----:R-:W-:Y:S05]  /*1580*/  @!P0 BRA `(.L_x_11869) ;  /* 0x0000000400608947 */ /* 0x001fea0003800000 */
[----:B------:R-:W-:-:S05]  /*1590*/  HFMA2 R104, -RZ, RZ, 0, 1.1920928955078125e-07 ;  /* 0x00000002ff687431 */ /* 0x000fca00000001ff */
[----:B------:R-:W-:-:S05]  /*15a0*/  VIADDMNMX.U32 R104, R197, 0xfffffffe, R104, PT ;  /* 0xfffffffec5687846 */ /* 0x000fca0003800068 */
[----:B------:R-:W-:-:S04]  /*15b0*/  IMAD.SHL.U32 R106, R104, 0x4, RZ ;  /* 0x00000004686a7824 */ /* 0x000fc800078e00ff */
[----:B------:R-:W0:Y:S02]  /*15c0*/  LDC R104, c[0x2][R106] ;  /* 0x008000006a687b82 */ /* 0x000e240000000800 */
[----:B0-----:R-:W-:-:S04]  /*15d0*/  SHF.R.S32.HI R105, RZ, 0x1f, R104 ;  /* 0x0000001fff697819 */ /* 0x001fc80000011468 */
.L_x_33876:
[----:B------:R-:W-:Y:S05]  /*15e0*/  BRX R104 -0x15f0                                       (*"BRANCH_TARGETS .L_x_33877,.L_x_33878,.L_x_33879"*) ;  /* 0xffffffe868847949 */ /* 0x000fea000383ffff */
.L_x_33879:
[----:B------:R-:W-:Y:S01]  /*15f0*/  VIADD R106, R197, 0x1 ;  /* 0x00000001c56a7836 */ /* 0x000fe20000000000 */
[----:B------:R-:W-:Y:S01]  /*1600*/  MOV R192, R193 ;  /* 0x000000c100c07202 */ /* 0x000fe20000000f00 */
[----:B------:R-:W-:Y:S01]  /*1610*/  IMAD.MOV.U32 R107, RZ, RZ, R183 ;  /* 0x000000ffff6b7224 */ /* 0x000fe200078e00b7 */
[----:B------:R-:W-:Y:S06]  /*1620*/  BRA `(.L_x_11869) ;  /* 0x0000000400387947 */ /* 0x000fec0003800000 */
.L_x_33877:
[----:B------:R-:W-:Y:S01]  /*1630*/  IMAD.MOV.U32 R192, RZ, RZ, R193 ;  /* 0x000000ffffc07224 */ /* 0x000fe200078e00c1 */
[----:B------:R-:W-:Y:S01]  /*1640*/  MOV R106, 0x3 ;  /* 0x00000003006a7802 */ /* 0x000fe20000000f00 */
[----:B------:R-:W-:Y:S01]  /*1650*/  IMAD.MOV.U32 R107, RZ, RZ, R182 ;  /* 0x000000ffff6b7224 */ /* 0x000fe200078e00b6 */
[----:B------:R-:W-:Y:S06]  /*1660*/  BRA `(.L_x_11869) ;  /* 0x0000000400287947 */ /* 0x000fec0003800000 */
.L_x_33878:
        /* <DEDUP_REMOVED lines=13> */
.L_x_11871:
[----:B------:R-:W-:Y:S05]  /*1740*/  BSYNC.RECONVERGENT B2 ;  /* 0x0000000000027941 */ /* 0x000fea0003800200 */
.L_x_11870:
        /* <DEDUP_REMOVED lines=58> */
[----:B------:R-:W-:Y:S01]  /*1af0*/  IMAD.MOV.U32 R107, RZ, RZ, R193 ;  /* 0x000000ffff6b7224 */ /* 0x000fe200078e00c1 */
[----:B------:R-:W-:-:S07]  /*1b00*/  MOV R192, R104 ;  /* 0x0000006800c07202 */ /* 0x000fce0000000f00 */
.L_x_11869:
[----:B------:R-:W-:Y:S05]  /*1b10*/  BSYNC.RECONVERGENT B1 ;  /* 0x0000000000017941 */ /* 0x000fea0003800200 */
.L_x_11868:
        /* <DEDUP_REMOVED lines=9> */
[----:B------:R-:W-:Y:S01]  /*1bb0*/  PRMT R108, R108, 0x7632, R108 ;  /* 0x000076326c6c7816 */ /* 0x000fe2000000006c */
[----:B------:R-:W-:Y:S01]  /*1bc0*/  FFMA.FTZ R104, R105, R194, 1.1641532182693481445e-10 ;  /* 0x2f00000069687423 */ /* 0x000fe200000100c2 */
[----:B0-----:R-:W-:-:S04]  /*1bd0*/  FMUL.FTZ R144, R144, R191 ;  /* 0x000000bf90907220 */ /* 0x001fc80000410000 */
[----:B-1----:R-:W-:Y:S01]  /*1be0*/  FSETP.GTU.FTZ.AND P0, PT, R104, R193, PT ;  /* 0x000000c16800720b */ /* 0x002fe20003f1c000 */
[----:B------:R-:W-:-:S03]  /*1bf0*/  IMAD.U32 R104, R44, 0x10000, RZ ;  /* 0x000100002c687824 */ /* 0x000fc600078e00ff */
[----:B------:R-:W-:Y:S01]  /*1c00*/  FSEL R105, R144, RZ, !P0 ;  /* 0x000000ff90697208 */ /* 0x000fe20004000000 */
[----:B------:R-:W-:Y:S01]  /*1c10*/  HFMA2 R144, -RZ, RZ, 0, 1.1920928955078125e-07 ;  /* 0x00000002ff907431 */ /* 0x000fe200000001ff */
        /* <DEDUP_REMOVED lines=13> */
.L_x_11874:
        /* <DEDUP_REMOVED lines=13> */
.L_x_11876:
[----:B------:R-:W-:Y:S05]  /*1dc0*/  BSYNC.RECONVERGENT B2 ;  /* 0x0000000000027941 */ /* 0x000fea0003800200 */
.L_x_11875:
        /* <DEDUP_REMOVED lines=58> */
[----:B------:R-:W-:Y:S02]  /*2170*/  IMAD.MOV.U32 R105, RZ, RZ, R192 ;  /* 0x000000ffff697224 */ /* 0x000fe400078e00c0 */
[----:B------:R-:W-:-:S07]  /*2180*/  IMAD.MOV.U32 R192, RZ, RZ, R106 ;  /* 0x000000ffffc07224 */ /* 0x000fce00078e006a */
.L_x_11873:
[----:B------:R-:W-:Y:S05]  /*2190*/  BSYNC.RECONVERGENT B1 ;  /* 0x0000000000017941 */ /* 0x000fea0003800200 */
.L_x_11872:
[----:B------:R-:W-:Y:S01]  /*21a0*/  I2FP.F32.U32 R105, R105 ;  /* 0x0000006900697245 */ /* 0x000fe20000201000 */
[----:B------:R-:W-:Y:S01]  /*21b0*/  IMAD.U32 R107, R108, 0x10000, RZ ;  /* 0x000100006c6b7824 */ /* 0x000fe200078e00ff */
[----:B------:R-:W-:Y:S01]  /*21c0*/  ISETP.NE.AND P1, PT, R144, 0x1, PT ;  /* 0x000000019000780c */ /* 0x000fe20003f25270 */
[----:B------:R-:W-:Y:S01]  /*21d0*/  BSSY.RECONVERGENT B1, `(.L_x_11877) ;  /* 0x000005e000017945 */ /* 0x000fe20003800200 */
[----:B------:R-:W-:Y:S02]  /*21e0*/  HFMA2 R146, -RZ, RZ, 0, 1.1920928955078125e-07 ;  /* 0x00000002ff927431 */ /* 0x000fe400000001ff */
[----:B------:R-:W-:Y:S01]  /*21f0*/  FFMA.FTZ R106, R105, R194, 1.1641532182693481445e-10 ;  /* 0x2f000000696a7423 */ /* 0x000fe200000100c2 */
[----:B------:R-:W-:Y:S01]  /*2200*/  FMUL.FTZ R108, R107, R190 ;  /* 0x000000be6b6c7220 */ /* 0x000fe20000410000 */
[----:B------:R-:W-:Y:S02]  /*2210*/  IMAD.U32 R105, R3, 0x10000, RZ ;  /* 0x0001000003697824 */ /* 0x000fe400078e00ff */
        /* <DEDUP_REMOVED lines=15> */
.L_x_11879:
        /* <DEDUP_REMOVED lines=13> */
.L_x_11881:
[----:B------:R-:W-:Y:S05]  /*23e0*/  BSYNC.RECONVERGENT B2 ;  /* 0x0000000000027941 */ /* 0x000fea0003800200 */
.L_x_11880:
        /* <DEDUP_REMOVED lines=56> */
[----:B------:R-:W-:-:S04]  /*2770*/  LOP3.LUT R183, R183, R144, R197, 0x96, !PT ;  /* 0x00000090b7b77212 */ /* 0x000fc800078e96c5 */
[----:B------:R-:W-:Y:S01]  /*2780*/  LOP3.LUT R182, R145, R182, R107, 0x96, !PT ;  /* 0x000000b691b67212 */ /* 0x000fe200078e966b */
[----:B------:R-:W-:Y:S02]  /*2790*/  IMAD.MOV.U32 R107, RZ, RZ, R192 ;  /* 0x000000ffff6b7224 */ /* 0x000fe400078e00c0 */
[----:B------:R-:W-:-:S07]  /*27a0*/  IMAD.MOV.U32 R192, RZ, RZ, R106 ;  /* 0x000000ffffc07224 */ /* 0x000fce00078e006a */
.L_x_11878:
[----:B------:R-:W-:Y:S05]  /*27b0*/  BSYNC.RECONVERGENT B1 ;  /* 0x0000000000017941 */ /* 0x000fea0003800200 */
.L_x_11877:
[----:B------:R-:W-:Y:S01]  /*27c0*/  I2FP.F32.U32 R107, R107 ;  /* 0x0000006b006b7245 */ /* 0x000fe20000201000 */
[----:B------:R-:W-:Y:S01]  /*27d0*/  IMAD.U32 R145, R109, 0x10000, RZ ;  /* 0x000100006d917824 */ /* 0x000fe200078e00ff */
[----:B------:R-:W-:Y:S01]  /*27e0*/  ISETP.NE.AND P2, PT, R146, 0x1, PT ;  /* 0x000000019200780c */ /* 0x000fe20003f45270 */
[----:B------:R-:W-:Y:S02]  /*27f0*/  BSSY.RECONVERGENT B1, `(.L_x_11882) ;  /* 0x000005f000017945 */ /* 0x000fe40003800200 */
[----:B------:R-:W-:Y:S01]  /*2800*/  FFMA.FTZ R106, R107, R194, 1.1641532182693481445e-10 ;  /* 0x2f0000006b6a7423 */ /* 0x000fe200000100c2 */
[----:B------:R-:W-:Y:S01]  /*2810*/  FMUL.FTZ R108, R145, R190 ;  /* 0x000000be916c7220 */ /* 0x000fe20000410000 */
[----:B------:R-:W-:-:S03]  /*2820*/  HFMA2 R145, -RZ, RZ, 0, 1.1920928955078125e-07 ;  /* 0x00000002ff917431 */ /* 0x000fc600000001ff */
[----:B------:R-:W-:Y:S01]  /*2830*/  FMUL.FTZ R108, R108, R191 ;  /* 0x000000bf6c6c7220 */ /* 0x000fe20000410000 */
[----:B------:R-:W-:Y:S01]  /*2840*/  FSETP.GTU.FTZ.AND P1, PT, R106, R193, PT ;  /* 0x000000c16a00720b */ /* 0x000fe20003f3c000 */
[----:B------:R-:W-:-:S03]  /*2850*/  IMAD.U32 R106, R45, 0x10000, RZ ;  /* 0x000100002d6a7824 */ /* 0x000fc600078e00ff */
[----:B------:R-:W-:Y:S02]  /*2860*/  FSEL R107, R108, RZ, !P1 ;  /* 0x000000ff6c6b7208 */ /* 0x000fe40004800000 */
[----:B------:R-:W-:-:S03]  /*2870*/  PLOP3.LUT P1, PT, P1, PT, PT, 0x8, 0x80 ;  /* 0x000000000080781c */ /* 0x000fc60000f2e170 */
[----:B------:R-:W-:Y:S01]  /*2880*/  FFMA.FTZ R106, R107, R106, R98 ;  /* 0x0000006a6b6a7223 */ /* 0x000fe20000010062 */
        /* <DEDUP_REMOVED lines=11> */
.L_x_11884:
        /* <DEDUP_REMOVED lines=13> */
.L_x_11886:
[----:B------:R-:W-:Y:S05]  /*2a10*/  BSYNC.RECONVERGENT B2 ;  /* 0x0000000000027941 */ /* 0x000fea0003800200 */
.L_x_11885:
        /* <DEDUP_REMOVED lines=57> */
[----:B------:R-:W-:Y:S02]  /*2db0*/  HFMA2 R145, -RZ, RZ, 0, 0 ;  /* 0x00000000ff917431 */ /* 0x000fe400000001ff */
[----:B------:R-:W-:Y:S02]  /*2dc0*/  IMAD.MOV.U32 R109, RZ, RZ, R192 ;  /* 0x000000ffff6d7224 */ /* 0x000fe400078e00c0 */
[----:B------:R-:W-:-:S07]  /*2dd0*/  IMAD.MOV.U32 R192, RZ, RZ, R108 ;  /* 0x000000ffffc07224 */ /* 0x000fce00078e006c */
.L_x_11883:
[----:B------:R-:W-:Y:S05]  /*2de0*/  BSYNC.RECONVERGENT B1 ;  /* 0x0000000000017941 */ /* 0x000fea0003800200 */
.L_x_11882:
        /* <DEDUP_REMOVED lines=23> */
.L_x_11889:
        /* <DEDUP_REMOVED lines=13> */
.L_x_11891:
[----:B------:R-:W-:Y:S05]  /*3030*/  BSYNC.RECONVERGENT B2 ;  /* 0x0000000000027941 */ /* 0x000fea0003800200 */
.L_x_11890:
        /* <DEDUP_REMOVED lines=60> */
.L_x_11888:
[----:B------:R-:W-:Y:S05]  /*3400*/  BSYNC.RECONVERGENT B1 ;  /* 0x0000000000017941 */ /* 0x000fea0003800200 */
.L_x_11887:
        /* <DEDUP_REMOVED lines=24> */
.L_x_11894:
        /* <DEDUP_REMOVED lines=13> */
.L_x_11896:
[----:B------:R-:W-:Y:S05]  /*3660*/  BSYNC.RECONVERGENT B2 ;  /* 0x0000000000027941 */ /* 0x000fea0003800200 */
.L_x_11895:
        /* <DEDUP_REMOVED lines=54> */
[----:B------:R-:W-:Y:S02]  /*39d0*/  HFMA2 R147, -RZ, RZ, 0, 0 ;  /* 0x00000000ff937431 */ /* 0x000fe400000001ff */
[----:B------:R-:W-:Y:S01]  /*39e0*/  IMAD.WIDE.U32 R144, R144, -0x2daee0ad, RZ ;  /* 0xd2511f5390907825 */ /* 0x000fe200078e00ff */
[----:B------:R-:W-:-:S04]  /*39f0*/  LOP3.LUT R183, R183, R146, R197, 0x96, !PT ;  /* 0x00000092b7b77212 */ /* 0x000fc800078e96c5 */
[----:B------:R-:W-:Y:S01]  /*3a00*/  LOP3.LUT R182, R109, R182, R145, 0x96, !PT ;  /* 0x000000b66db67212 */ /* 0x000fe200078e9691 */
[----:B------:R-:W-:Y:S02]  /*3a10*/  IMAD.MOV.U32 R109, RZ, RZ, R192 ;  /* 0x000000ffff6d7224 */ /* 0x000fe400078e00c0 */
[----:B------:R-:W-:-:S07]  /*3a20*/  IMAD.MOV.U32 R192, RZ, RZ, R144 ;  /* 0x000000ffffc07224 */ /* 0x000fce00078e0090 */
.L_x_11893:
[----:B------:R-:W-:Y:S05]  /*3a30*/  BSYNC.RECONVERGENT B1 ;  /* 0x0000000000017941 */ /* 0x000fea0003800200 */
.L_x_11892:
[----:B------:R-:W-:Y:S01]  /*3a40*/  I2FP.F32.U32 R109, R109 ;  /* 0x0000006d006d7245 */ /* 0x000fe20000201000 */
[----:B------:R-:W-:Y:S01]  /*3a50*/  IMAD.U32 R145, R110, 0x10000, RZ ;  /* 0x000100006e917824 */ /* 0x000fe200078e00ff */
[----:B------:R-:W-:Y:S01]  /*3a60*/  ISETP.NE.AND P5, PT, R147, 0x1, PT ;  /* 0x000000019300780c */ /* 0x000fe20003fa5270 */
[----:B------:R-:W-:Y:S01]  /*3a70*/  BSSY.RECONVERGENT B1, `(.L_x_11897) ;  /* 0x000005e000017945 */ /* 0x000fe20003800200 */
[----:B------:R-:W-:Y:S01]  /*3a80*/  MOV R184, 0x2 ;  /* 0x0000000200b87802 */ /* 0x000fe20000000f00 */
[----:B------:R-:W-:Y:S01]  /*3a90*/  FFMA.FTZ R110, R109, R194, 1.1641532182693481445e-10 ;  /* 0x2f0000006d6e7423 */ /* 0x000fe200000100c2 */
[----:B------:R-:W-:Y:S01]  /*3aa0*/  FMUL.FTZ R144, R145, R190 ;  /* 0x000000be91907220 */ /* 0x000fe20000410000 */
[----:B------:R-:W-:-:S03]  /*3ab0*/  IMAD.U32 R109, R5, 0x10000, RZ ;  /* 0x00010000056d7824 */ /* 0x000fc600078e00ff */
        /* <DEDUP_REMOVED lines=15> */
.L_x_11899:
        /* <DEDUP_REMOVED lines=13> */
.L_x_11901:
[----:B------:R-:W-:Y:S05]  /*3c80*/  BSYNC.RECONVERGENT B2 ;  /* 0x0000000000027941 */ /* 0x000fea0003800200 */
.L_x_11900:
        /* <DEDUP_REMOVED lines=58> */
[----:B------:R-:W-:Y:S01]  /*4030*/  IMAD.MOV.U32 R192, RZ, RZ, R144 ;  /* 0x000000ffffc07224 */ /* 0x000fe200078e0090 */
[----:B------:R-:W-:-:S07]  /*4040*/  LOP3.LUT R182, R147, R182, R145, 0x96, !PT ;  /* 0x000000b693b67212 */ /* 0x000fce00078e9691 */
.L_x_11898:
[----:B------:R-:W-:Y:S05]  /*4050*/  BSYNC.RECONVERGENT B1 ;  /* 0x0000000000017941 */ /* 0x000fea0003800200 */
.L_x_11897:
        /* <DEDUP_REMOVED lines=24> */
.L_x_11904:
        /* <DEDUP_REMOVED lines=15> */
.L_x_11906:
[----:B------:R-:W-:Y:S05]  /*42d0*/  BSYNC.RECONVERGENT B2 ;  /* 0x0000000000027941 */ /* 0x000fea0003800200 */
.L_x_11905:
        /* <DEDUP_REMOVED lines=57> */
[----:B------:R-:W-:Y:S01]  /*4670*/  LOP3.LUT R182, R147, R182, R145, 0x96, !PT ;  /* 0x000000b693b67212 */ /* 0x000fe200078e9691 */
[----:B------:R-:W-:Y:S02]  /*4680*/  IMAD.MOV.U32 R145, RZ, RZ, R192 ;  /* 0x000000ffff917224 */ /* 0x000fe400078e00c0 */
[----:B------:R-:W-:-:S07]  /*4690*/  IMAD.MOV.U32 R192, RZ, RZ, R144 ;  /* 0x000000ffffc07224 */ /* 0x000fce00078e0090 */
.L_x_11903:
[----:B------:R-:W-:Y:S05]  /*46a0*/  BSYNC.RECONVERGENT B1 ;  /* 0x0000000000017941 */ /* 0x000fea0003800200 */
.L_x_11902:
[----:B------:R-:W-:Y:S01]  /*46b0*/  I2FP.F32.U32 R145, R145 ;  /* 0x0000009100917245 */ /* 0x000fe20000201000 */
[----:B------:R-:W-:-:S04]  /*46c0*/  IMAD.U32 R111, R111, 0x10000, RZ ;  /* 0x000100006f6f7824 */ /* 0x000fc800078e00ff */
[----:B------:R-:W-:Y:S01]  /*46d0*/  FFMA.FTZ R194, R145, R194, 1.1641532182693481445e-10 ;  /* 0x2f00000091c27423 */ /* 0x000fe200000100c2 */
[----:B------:R-:W-:Y:S01]  /*46e0*/  FMUL.FTZ R144, R111, R190 ;  /* 0x000000be6f907220 */ /* 0x000fe20000410000 */
[----:B------:R-:W-:-:S03]  /*46f0*/  IMAD.U32 R111, R6, 0x10000, RZ ;  /* 0x00010000066f7824 */ /* 0x000fc600078e00ff */
[----:B------:R-:W-:Y:S01]  /*4700*/  FMUL.FTZ R144, R144, R191 ;  /* 0x000000bf90907220 */ /* 0x000fe20000410000 */
[----:B------:R-:W-:-:S04]  /*4710*/  FSETP.GTU.FTZ.AND P6, PT, R194, R193, PT ;  /* 0x000000c1c200720b */ /* 0x000fc80003fdc000 */
[----:B------:R-:W-:Y:S02]  /*4720*/  FSEL R144, R144, RZ, !P6 ;  /* 0x000000ff90907208 */ /* 0x000fe40007000000 */
[----:B------:R-:W-:-:S03]  /*4730*/  PLOP3.LUT P6, PT, P6, PT, PT, 0x8, 0x80 ;  /* 0x000000000080781c */ /* 0x000fc600037ce170 */
[----:B------:R-:W-:Y:S01]  /*4740*/  FFMA.FTZ R111, R144, R111, R103 ;  /* 0x0000006f906f7223 */ /* 0x000fe20000010067 */
[----:B------:R-:W-:Y:S09]  /*4750*/  BRA `(.L_x_11907) ;  /* 0x0000003000787947 */ /* 0x000ff20003800000 */
.L_x_11867:
        /* <DEDUP_REMOVED lines=16> */
.L_x_11910:
        /* <DEDUP_REMOVED lines=13> */
.L_x_11912:
[----:B------:R-:W-:Y:S05]  /*4930*/  BSYNC.RECONVERGENT B2 ;  /* 0x0000000000027941 */ /* 0x000fea0003800200 */
.L_x_11911:
        /* <DEDUP_REMOVED lines=60> */
.L_x_11909:
[----:B------:R-:W-:Y:S05]  /*4d00*/  BSYNC.RECONVERGENT B1 ;  /* 0x0000000000017941 */ /* 0x000fea0003800200 */
.L_x_11908:
[----:B------:R-:W0:Y:S01]  /*4d10*/  LDC R191, c[0x0][0x408] ;  /* 0x00010200ffbf7b82 */ /* 0x000e220000000800 */
[----:B------:R-:W-:Y:S01]  /*4d20*/  I2FP.F32.U32 R105, R104 ;  /* 0x0000006800697245 */ /* 0x000fe20000201000 */
[----:B------:R-:W-:Y:S01]  /*4d30*/  IMAD.MOV.U32 R194, RZ, RZ, 0x2f800000 ;  /* 0x2f800000ffc27424 */ /* 0x000fe200078e00ff */
[----:B------:R-:W-:Y:S01]  /*4d40*/  ISETP.NE.AND P1, PT, R144, 0x1, PT ;  /* 0x000000019000780c */ /* 0x000fe20003f25270 */
[----:B-----5:R-:W-:Y:S01]  /*4d50*/  IMAD.U32 R107, R108, 0x10000, RZ ;  /* 0x000100006c6b7824 */ /* 0x020fe200078e00ff */
[----:B------:R-:W-:Y:S01]  /*4d60*/  LOP3.LUT R0, R0, 0xfffffffd, RZ, 0xc0, !PT ;  /* 0xfffffffd00007812 */ /* 0x000fe200078ec0ff */
[----:B------:R-:W-:Y:S01]  /*4d70*/  FFMA.FTZ R104, R105, R194, 1.1641532182693481445e-10 ;  /* 0x2f00000069687423 */ /* 0x000fe200000100c2 */
[----:B------:R-:W-:Y:S01]  /*4d80*/  SHF.L.U32 R105, R44, 0x10, RZ ;  /* 0x000000102c697819 */ /* 0x000fe200000006ff */
[----:B------:R-:W1:Y:S01]  /*4d90*/  LDC R193, c[0x0][0x404] ;  /* 0x00010100ffc17b82 */ /* 0x000e620000000800 */
[----:B------:R-:W-:Y:S01]  /*4da0*/  FMUL.FTZ R106, R107, R190 ;  /* 0x000000be6b6a7220 */ /* 0x000fe20000410000 */
[----:B------:R-:W-:Y:S01]  /*4db0*/  BSSY.RECONVERGENT B1, `(.L_x_11913) ;  /* 0x000005d000017945 */ /* 0x000fe20003800200 */
[----:B------:R-:W-:Y:S01]  /*4dc0*/  PRMT R108, R108, 0x7632, R108 ;  /* 0x000076326c6c7816 */ /* 0x000fe2000000006c */
[----:B------:R-:W-:-:S02]  /*4dd0*/  IMAD.MOV.U32 R145, RZ, RZ, 0x2 ;  /* 0x00000002ff917424 */ /* 0x000fc400078e00ff */
[----:B0-----:R-:W-:Y:S01]  /*4de0*/  FMUL.FTZ R106, R106, R191 ;  /* 0x000000bf6a6a7220 */ /* 0x001fe20000410000 */
[----:B-1----:R-:W-:-:S04]  /*4df0*/  FSETP.GTU.FTZ.AND P0, PT, R104, R193, PT ;  /* 0x000000c16800720b */ /* 0x002fc80003f1c000 */
        /* <DEDUP_REMOVED lines=14> */
.L_x_11915:
        /* <DEDUP_REMOVED lines=13> */
.L_x_11917:
[----:B------:R-:W-:Y:S05]  /*4fb0*/  BSYNC.RECONVERGENT B2 ;  /* 0x0000000000027941 */ /* 0x000fea0003800200 */
.L_x_11916:
        /* <DEDUP_REMOVED lines=58> */
[----:B------:R-:W-:Y:S01]  /*5360*/  IMAD.MOV.U32 R105, RZ, RZ, R192 ;  /* 0x000000ffff697224 */ /* 0x000fe200078e00c0 */
[----:B------:R-:W-:-:S07]  /*5370*/  MOV R192, R106 ;  /* 0x0000006a00c07202 */ /* 0x000fce0000000f00 */
.L_x_11914:
[----:B------:R-:W-:Y:S05]  /*5380*/  BSYNC.RECONVERGENT B1 ;  /* 0x0000000000017941 */ /* 0x000fea0003800200 */
.L_x_11913:
[----:B------:R-:W-:Y:S01]  /*5390*/  I2FP.F32.U32 R105, R105 ;  /* 0x0000006900697245 */ /* 0x000fe20000201000 */
[----:B------:R-:W-:Y:S01]  /*53a0*/  IMAD.U32 R107, R108, 0x10000, RZ ;  /* 0x000100006c6b7824 */ /* 0x000fe200078e00ff */
[----:B------:R-:W-:Y:S01]  /*53b0*/  ISETP.NE.AND P1, PT, R145, 0x1, PT ;  /* 0x000000019100780c */ /* 0x000fe20003f25270 */
[----:B------:R-:W-:Y:S01]  /*53c0*/  BSSY.RECONVERGENT B1, `(.L_x_11918) ;  /* 0x000005e000017945 */ /* 0x000fe20003800200 */
[----:B------:R-:W-:Y:S02]  /*53d0*/  IMAD.MOV.U32 R144, RZ, RZ, 0x2 ;  /* 0x00000002ff907424 */ /* 0x000fe400078e00ff */
[----:B------:R-:W-:Y:S01]  /*53e0*/  FFMA.FTZ R106, R105, R194, 1.1641532182693481445e-10 ;  /* 0x2f000000696a7423 */ /* 0x000fe200000100c2 */
[----:B------:R-:W-:Y:S01]  /*53f0*/  FMUL.FTZ R108, R107, R190 ;  /* 0x000000be6b6c7220 */ /* 0x000fe20000410000 */
[----:B------:R-:W-:Y:S01]  /*5400*/  SHF.L.U32 R105, R3, 0x10, RZ ;  /* 0x0000001003697819 */ /* 0x000fe200000006ff */
        /* <DEDUP_REMOVED lines=15> */
.L_x_11920:
        /* <DEDUP_REMOVED lines=13> */
.L_x_11922:
[----:B------:R-:W-:Y:S05]  /*55d0*/  BSYNC.RECONVERGENT B2 ;  /* 0x0000000000027941 */ /* 0x000fea0003800200 */
.L_x_11921:
        /* <DEDUP_REMOVED lines=60> */
.L_x_11919:
[----:B------:R-:W-:Y:S05]  /*59a0*/  BSYNC.RECONVERGENT B1 ;  /* 0x0000000000017941 */ /* 0x000fea0003800200 */
.L_x_11918:
[----:B------:R-:W-:Y:S01]  /*59b0*/  I2FP.F32.U32 R107, R107 ;  /* 0x0000006b006b7245 */ /* 0x000fe20000201000 */
[----:B------:R-:W-:Y:S01]  /*59c0*/  IMAD.U32 R145, R109, 0x10000, RZ ;  /* 0x000100006d917824 */ /* 0x000fe200078e00ff */
[----:B------:R-:W-:Y:S01]  /*59d0*/  ISETP.NE.AND P2, PT, R144, 0x1, PT ;  /* 0x000000019000780c */ /* 0x000fe20003f45270 */
[----:B------:R-:W-:Y:S02]  /*59e0*/  BSSY.RECONVERGENT B1, `(.L_x_11923) ;  /* 0x000005f000017945 */ /* 0x000fe40003800200 */
[----:B------:R-:W-:Y:S01]  /*59f0*/  FFMA.FTZ R106, R107, R194, 1.1641532182693481445e-10 ;  /* 0x2f0000006b6a7423 */ /* 0x000fe200000100c2 */
[----:B------:R-:W-:Y:S01]  /*5a00*/  FMUL.FTZ R108, R145, R190 ;  /* 0x000000be916c7220 */ /* 0x000fe20000410000 */
[----:B------:R-:W-:Y:S01]  /*5a10*/  SHF.L.U32 R107, R45, 0x10, RZ ;  /* 0x000000102d6b7819 */ /* 0x000fe200000006ff */
[----:B------:R-:W-:Y:S02]  /*5a20*/  IMAD.MOV.U32 R145, RZ, RZ, 0x2 ;  /* 0x00000002ff917424 */ /* 0x000fe400078e00ff */
[----:B------:R-:W-:Y:S01]  /*5a30*/  FMUL.FTZ R108, R108, R191 ;  /* 0x000000bf6c6c7220 */ /* 0x000fe20000410000 */
[----:B------:R-:W-:-:S04]  /*5a40*/  FSETP.GTU.FTZ.AND P1, PT, R106, R193, PT ;  /* 0x000000c16a00720b */ /* 0x000fc80003f3c000 */
[----:B------:R-:W-:Y:S02]  /*5a50*/  FSEL R106, R108, RZ, !P1 ;  /* 0x000000ff6c6a7208 */ /* 0x000fe40004800000 */
[----:B------:R-:W-:-:S03]  /*5a60*/  PLOP3.LUT P1, PT, P1, PT, PT, 0x8, 0x80 ;  /* 0x000000000080781c */ /* 0x000fc60000f2e170 */
[----:B------:R-:W-:Y:S01]  /*5a70*/  FMUL.FTZ R106, R106, R107 ;  /* 0x0000006b6a6a7220 */ /* 0x000fe20000410000 */
        /* <DEDUP_REMOVED lines=11> */
.L_x_11925:
        /* <DEDUP_REMOVED lines=13> */
.L_x_11927:
[----:B------:R-:W-:Y:S05]  /*5c00*/  BSYNC.RECONVERGENT B2 ;  /* 0x0000000000027941 */ /* 0x000fea0003800200 */
.L_x_11926:
        /* <DEDUP_REMOVED lines=58> */
[----:B------:R-:W-:Y:S01]  /*5fb0*/  MOV R192, R108 ;  /* 0x0000006c00c07202 */ /* 0x000fe20000000f00 */
[----:B------:R-:W-:-:S07]  /*5fc0*/  IMAD.MOV.U32 R145, RZ, RZ, RZ ;  /* 0x000000ffff917224 */ /* 0x000fce00078e00ff */
.L_x_11924:
[----:B------:R-:W-:Y:S05]  /*5fd0*/  BSYNC.RECONVERGENT B1 ;  /* 0x0000000000017941 */ /* 0x000fea0003800200 */
.L_x_11923:
        /* <DEDUP_REMOVED lines=23> */
.L_x_11930:
        /* <DEDUP_REMOVED lines=13> */
.L_x_11932:
[----:B------:R-:W-:Y:S05]  /*6220*/  BSYNC.RECONVERGENT B2 ;  /* 0x0000000000027941 */ /* 0x000fea0003800200 */
.L_x_11931:
        /* <DEDUP_REMOVED lines=60> */
.L_x_11929:
[----:B------:R-:W-:Y:S05]  /*65f0*/  BSYNC.RECONVERGENT B1 ;  /* 0x0000000000017941 */ /* 0x000fea0003800200 */
.L_x_11928:
        /* <DEDUP_REMOVED lines=24> */
.L_x_11935:
        /* <DEDUP_REMOVED lines=13> */
.L_x_11937:
[----:B------:R-:W-:Y:S05]  /*6850*/  BSYNC.RECONVERGENT B2 ;  /* 0x0000000000027941 */ /* 0x000fea0003800200 */
.L_x_11936:
        /* <DEDUP_REMOVED lines=60> */
.L_x_11934:
[----:B------:R-:W-:Y:S05]  /*6c20*/  BSYNC.RECONVERGENT B1 ;  /* 0x0000000000017941 */ /* 0x000fea0003800200 */
.L_x_11933:
[----:B------:R-:W-:Y:S01]  /*6c30*/  I2FP.F32.U32 R109, R109 ;  /* 0x0000006d006d7245 */ /* 0x000fe20000201000 */
[----:B------:R-:W-:Y:S01]  /*6c40*/  IMAD.U32 R145, R110, 0x10000, RZ ;  /* 0x000100006e917824 */ /* 0x000fe200078e00ff */
[----:B------:R-:W-:Y:S01]  /*6c50*/  ISETP.NE.AND P5, PT, R147, 0x1, PT ;  /* 0x000000019300780c */ /* 0x000fe20003fa5270 */
[----:B------:R-:W-:Y:S01]  /*6c60*/  BSSY.RECONVERGENT B1, `(.L_x_11938) ;  /* 0x000005e000017945 */ /* 0x000fe20003800200 */
[----:B------:R-:W-:Y:S02]  /*6c70*/  IMAD.MOV.U32 R146, RZ, RZ, 0x2 ;  /* 0x00000002ff927424 */ /* 0x000fe400078e00ff */
[----:B------:R-:W-:Y:S01]  /*6c80*/  FFMA.FTZ R110, R109, R194, 1.1641532182693481445e-10 ;  /* 0x2f0000006d6e7423 */ /* 0x000fe200000100c2 */
[----:B------:R-:W-:Y:S01]  /*6c90*/  FMUL.FTZ R144, R145, R190 ;  /* 0x000000be91907220 */ /* 0x000fe20000410000 */
[----:B------:R-:W-:-:S03]  /*6ca0*/  SHF.L.U32 R109, R5, 0x10, RZ ;  /* 0x00000010056d7819 */ /* 0x000fc600000006ff */
        /* <DEDUP_REMOVED lines=15> */
.L_x_11940:
        /* <DEDUP_REMOVED lines=13> */
.L_x_11942:
[----:B------:R-:W-:Y:S05]  /*6e70*/  BSYNC.RECONVERGENT B2 ;  /* 0x0000000000027941 */ /* 0x000fea0003800200 */
.L_x_11941:
        /* <DEDUP_REMOVED lines=58> */
[----:B------:R-:W-:-:S03]  /*7220*/  IMAD.MOV.U32 R146, RZ, RZ, RZ ;  /* 0x000000ffff927224 */ /* 0x000fc600078e00ff */
[----:B------:R-:W-:-:S07]  /*7230*/  LOP3.LUT R182, R147, R182, R145, 0x96, !PT ;  /* 0x000000b693b67212 */ /* 0x000fce00078e9691 */
.L_x_11939:
[----:B------:R-:W-:Y:S05]  /*7240*/  BSYNC.RECONVERGENT B1 ;  /* 0x0000000000017941 */ /* 0x000fea0003800200 */
.L_x_11938:
[----:B------:R-:W-:Y:S01]  /*7250*/  I2FP.F32.U32 R145, R110 ;  /* 0x0000006e00917245 */ /* 0x000fe20000201000 */
[C---:B------:R-:W-:Y:S01]  /*7260*/  IMAD.U32 R147, R111.reuse, 0x10000, RZ ;  /* 0x000100006f937824 */ /* 0x040fe200078e00ff */
        /* <DEDUP_REMOVED lines=22> */
.L_x_11945:
        /* <DEDUP_REMOVED lines=15> */
.L_x_11947:
[----:B------:R-:W-:Y:S05]  /*74c0*/  BSYNC.RECONVERGENT B2 ;  /* 0x0000000000027941 */ /* 0x000fea0003800200 */
.L_x_11946:
        /* <DEDUP_REMOVED lines=60> */
.L_x_11944:
[----:B------:R-:W-:Y:S05]  /*7890*/  BSYNC.RECONVERGENT B1 ;  /* 0x0000000000017941 */ /* 0x000fea0003800200 */
.L_x_11943:
[----:B------:R-:W-:Y:S01]  /*78a0*/  I2FP.F32.U32 R145, R145 ;  /* 0x0000009100917245 */ /* 0x000fe20000201000 */
[----:B------:R-:W-:-:S04]  /*78b0*/  IMAD.U32 R111, R111, 0x10000, RZ ;  /* 0x000100006f6f7824 */ /* 0x000fc800078e00ff */
[----:B------:R-:W-:Y:S01]  /*78c0*/  FFMA.FTZ R194, R145, R194, 1.1641532182693481445e-10 ;  /* 0x2f00000091c27423 */ /* 0x000fe200000100c2 */
[----:B------:R-:W-:Y:S01]  /*78d0*/  FMUL.FTZ R144, R111, R190 ;  /* 0x000000be6f907220 */ /* 0x000fe20000410000 */
[----:B------:R-:W-:-:S03]  /*78e0*/  SHF.L.U32 R111, R6, 0x10, RZ ;  /* 0x00000010066f7819 */ /* 0x000fc600000006ff */
[----:B------:R-:W-:Y:S01]  /*78f0*/  FMUL.FTZ R144, R144, R191 ;  /* 0x000000bf90907220 */ /* 0x000fe20000410000 */
[----:B------:R-:W-:-:S04]  /*7900*/  FSETP.GTU.FTZ.AND P6, PT, R194, R193, PT ;  /* 0x000000c1c200720b */ /* 0x000fc80003fdc000 */
[----:B------:R-:W-:Y:S02]  /*7910*/  FSEL R144, R144, RZ, !P6 ;  /* 0x000000ff90907208 */ /* 0x000fe40007000000 */
[----:B------:R-:W-:-:S03]  /*7920*/  PLOP3.LUT P6, PT, P6, PT, PT, 0x8, 0x80 ;  /* 0x000000000080781c */ /* 0x000fc600037ce170 */
[----:B------:R-:W-:-:S10]  /*7930*/  FMUL.FTZ R111, R144, R111 ;  /* 0x0000006f906f7220 */ /* 0x000fd40000410000 */
.L_x_11907:
[----:B------:R-:W0:Y:S01]  /*7940*/  LDC.64 R184, c[0x0][0x3a8] ;  /* 0x0000ea00ffb87b82 */ /* 0x000e220000000a00 */
[----:B------:R-:W-:Y:S02]  /*7950*/  SEL R195, RZ, 0x1000000, !P6 ;  /* 0x01000000ffc37807 */ /* 0x000fe40007000000 */
[----:B------:R-:W-:Y:S02]  /*7960*/  SEL R191, RZ, 0x1000000, !P2 ;  /* 0x01000000ffbf7807 */ /* 0x000fe40005000000 */
[----:B------:R-:W-:Y:S02]  /*7970*/  SEL R147, RZ, 0x10000, !P1 ;  /* 0x00010000ff937807 */ /* 0x000fe40004800000 */
[----:B------:R-:W-:Y:S01]  /*7980*/  SEL R146, RZ, 0x100, !P0 ;  /* 0x00000100ff927807 */ /* 0x000fe20004000000 */
[----:B------:R-:W1:Y:S01]  /*7990*/  LDC.64 R144, c[0x0][0x3b0] ;  /* 0x0000ec00ff907b82 */ /* 0x000e620000000a00 */
[----:B------:R-:W-:Y:S02]  /*79a0*/  LOP3.LUT P6, RZ, R0, 0x2, RZ, 0xc0, !PT ;  /* 0x0000000200ff7812 */ /* 0x000fe400078cc0ff */
[----:B------:R-:W-:-:S02]  /*79b0*/  SEL R193, RZ, 0x10000, !P5 ;  /* 0x00010000ffc17807 */ /* 0x000fc40006800000 */
[----:B------:R-:W-:Y:S02]  /*79c0*/  SEL R194, RZ, 0x100, !P4 ;  /* 0x00000100ffc27807 */ /* 0x000fe40006000000 */
[----:B------:R-:W-:Y:S02]  /*79d0*/  LOP3.LUT R146, R146, R191, R147, 0xfe, !PT ;  /* 0x000000bf92927212 */ /* 0x000fe400078efe93 */
[----:B------:R-:W-:Y:S01]  /*79e0*/  LOP3.LUT R194, R194, R195, R193, 0xfe, !PT ;  /* 0x000000c3c2c27212 */ /* 0x000fe200078efec1 */
[----:B------:R-:W-:Y:S01]  /*79f0*/  IMAD.MOV.U32 R193, RZ, RZ, R192 ;  /* 0x000000ffffc17224 */ /* 0x000fe200078e00c0 */
[----:B------:R-:W-:Y:S02]  /*7a00*/  SEL R147, RZ, 0x1, !P3 ;  /* 0x00000001ff937807 */ /* 0x000fe40005800000 */
[----:B------:R-:W-:Y:S02]  /*7a10*/  SEL R191, RZ, 0x1, !P6 ;  /* 0x00000001ffbf7807 */ /* 0x000fe40007000000 */
[----:B------:R-:W-:Y:S01]  /*7a20*/  LOP3.LUT R147, R194, R147, RZ, 0xfc, !PT ;  /* 0x00000093c2937212 */ /* 0x000fe200078efcff */
[----:B0-----:R-:W-:Y:S01]  /*7a30*/  IMAD.WIDE.U32 R184, R188, 0x20, R184 ;  /* 0x00000020bcb87825 */ /* 0x001fe200078e00b8 */
[----:B------:R-:W-:-:S03]  /*7a40*/  LOP3.LUT R146, R146, R191, RZ, 0xfc, !PT ;  /* 0x000000bf92927212 */ /* 0x000fc600078efcff */
[C---:B------:R-:W-:Y:S01]  /*7a50*/  VIADD R191, R188.reuse, 0x80 ;  /* 0x00000080bcbf7836 */ /* 0x040fe20000000000 */
[----:B------:R0:W-:Y:S01]  /*7a60*/  STG.E.128 desc[UR6][R184.64], R104 ;  /* 0x00000068b8007986 */ /* 0x0001e2000c101d06 */
[----:B-1----:R-:W-:-:S03]  /*7a70*/  IMAD.WIDE.U32 R144, R188, 0x8, R144 ;  /* 0x00000008bc907825 */ /* 0x002fc600078e0090 */
[----:B------:R0:W-:Y:S04]  /*7a80*/  STG.E.128 desc[UR6][R184.64+0x10], R108 ;  /* 0x0000106cb8007986 */ /* 0x0001e8000c101d06 */
[----:B------:R0:W-:Y:S02]  /*7a90*/  STG.E.64 desc[UR6][R144.64], R146 ;  /* 0x0000009290007986 */ /* 0x0001e4000c101b06 */
.L_x_11866:
[----:B------:R-:W-:Y:S05]  /*7aa0*/  BSYNC.RECONVERGENT B0 ;  /* 0x0000000000007941 */ /* 0x000fea0003800200 */
.L_x_11865:
[----:B------:R-:W-:Y:S01]  /*7ab0*/  ISETP.GE.U32.AND P0, PT, R186, 0x100, PT ;  /* 0x00000100ba00780c */ /* 0x000fe20003f06070 */
[----:B------:R-:W-:Y:S01]  /*7ac0*/  BSSY.RECONVERGENT B0, `(.L_x_11948) ;  /* 0x0000661000007945 */ /* 0x000fe20003800200 */
[----:B------:R-:W-:-:S11]  /*7ad0*/  LOP3.LUT R0, R0, 0xffffff7f, RZ, 0xc0, !PT ;  /* 0xffffff7f00007812 */ /* 0x000fd600078ec0ff */
[----:B------:R-:W-:Y:S01]  /*7ae0*/  @P0 LOP3.LUT R0, R0, 0x80, RZ, 0xfc, !PT ;  /* 0x0000008000000812 */ /* 0x000fe200078efcff */
[----:B------:R-:W-:Y:S06]  /*7af0*/  @!P0 BRA `(.L_x_11949) ;  /* 0x0000006400748947 */ /* 0x000fec0003800000 */
        /* <DEDUP_REMOVED lines=10> */
[----:B------:R-:W-:Y:S01]  /*7ba0*/  ISETP.NE.AND P0, PT, R197, 0x1, PT ;  /* 0x00000001c500780c */ /* 0x000fe20003f05270 */
[----:B------:R-:W-:Y:S01]  /*7bb0*/  BSSY.RECONVERGENT B1, `(.L_x_11951) ;  /* 0x0000059000017945 */ /* 0x000fe20003800200 */
[----:B0-----:R-:W-:Y:S02]  /*7bc0*/  HFMA2 R144, -RZ, RZ, 0, 1.1920928955078125e-07 ;  /* 0x00000002ff907431 */ /* 0x001fe400000001ff */
[----:B-1----:R-:W-:Y:S02]  /*7bd0*/  IMAD.MOV.U32 R112, RZ, RZ, R196 ;  /* 0x000000ffff707224 */ /* 0x002fe400078e00c4 */
        /* <DEDUP_REMOVED lines=12> */
.L_x_11953:
        /* <DEDUP_REMOVED lines=13> */
.L_x_11955:
[----:B------:R-:W-:Y:S05]  /*7d70*/  BSYNC.RECONVERGENT B2 ;  /* 0x0000000000027941 */ /* 0x000fea0003800200 */
.L_x_11954:
        /* <DEDUP_REMOVED lines=60> */
.L_x_11952:
[----:B------:R-:W-:Y:S05]  /*8140*/  BSYNC.RECONVERGENT B1 ;  /* 0x0000000000017941 */ /* 0x000fea0003800200 */
.L_x_11951:
[----:B------:R-:W0:Y:S01]  /*8150*/  LDC R193, c[0x0][0x408] ;  /* 0x00010200ffc17b82 */ /* 0x000e220000000800 */
[----:B------:R-:W-:Y:S01]  /*8160*/  I2FP.F32.U32 R112, R112 ;  /* 0x0000007000707245 */ /* 0x000fe20000201000 */
[----:B------:R-:W-:Y:S01]  /*8170*/  IMAD.MOV.U32 R195, RZ, RZ, 0x2f800000 ;  /* 0x2f800000ffc37424 */ /* 0x000fe200078e00ff */
[----:B------:R-:W-:Y:S01]  /*8180*/  ISETP.NE.AND P1, PT, R144, 0x1, PT ;  /* 0x000000019000780c */ /* 0x000fe20003f25270 */
[----:B-----5:R-:W-:Y:S01]  /*8190*/  IMAD.U32 R115, R116, 0x10000, RZ ;  /* 0x0001000074737824 */ /* 0x020fe200078e00ff */
[----:B------:R-:W-:Y:S01]  /*81a0*/  SHF.L.U32 R114, R56, 0x10, RZ ;  /* 0x0000001038727819 */ /* 0x000fe200000006ff */
[----:B------:R-:W-:Y:S01]  /*81b0*/  FFMA.FTZ R113, R112, R195, 1.1641532182693481445e-10 ;  /* 0x2f00000070717423 */ /* 0x000fe200000100c3 */
[----:B------:R-:W-:Y:S01]  /*81c0*/  LOP3.LUT R0, R0, 0xfffffffd, RZ, 0xc0, !PT ;  /* 0xfffffffd00007812 */ /* 0x000fe200078ec0ff */
        /* <DEDUP_REMOVED lines=21> */
.L_x_11958:
        /* <DEDUP_REMOVED lines=13> */
.L_x_11960:
[----:B------:R-:W-:Y:S05]  /*83f0*/  BSYNC.RECONVERGENT B2 ;  /* 0x0000000000027941 */ /* 0x000fea0003800200 */
.L_x_11959:
        /* <DEDUP_REMOVED lines=60> */
.L_x_11957:
[----:B------:R-:W-:Y:S05]  /*87c0*/  BSYNC.RECONVERGENT B1 ;  /* 0x0000000000017941 */ /* 0x000fea0003800200 */
.L_x_11956:
[----:B------:R-:W-:Y:S01]  /*87d0*/  I2FP.F32.U32 R114, R113 ;  /* 0x0000007100727245 */ /* 0x000fe20000201000 */
[----:B------:R-:W-:Y:S01]  /*87e0*/  IMAD.U32 R115, R116, 0x10000, RZ ;  /* 0x0001000074737824 */ /* 0x000fe200078e00ff */
[----:B------:R-:W-:Y:S01]  /*87f0*/  ISETP.NE.AND P1, PT, R145, 0x1, PT ;  /* 0x000000019100780c */ /* 0x000fe20003f25270 */
[----:B------:R-:W-:Y:S01]  /*8800*/  BSSY.RECONVERGENT B1, `(.L_x_11961) ;  /* 0x000005e000017945 */ /* 0x000fe20003800200 */
[----:B------:R-:W-:Y:S02]  /*8810*/  IMAD.MOV.U32 R144, RZ, RZ, 0x2 ;  /* 0x00000002ff907424 */ /* 0x000fe400078e00ff */
[----:B------:R-:W-:Y:S01]  /*8820*/  FFMA.FTZ R113, R114, R195, 1.1641532182693481445e-10 ;  /* 0x2f00000072717423 */ /* 0x000fe200000100c3 */
[----:B------:R-:W-:Y:S01]  /*8830*/  FMUL.FTZ R114, R115, R190 ;  /* 0x000000be73727220 */ /* 0x000fe20000410000 */
[----:B------:R-:W-:-:S03]  /*8840*/  IMAD.MOV.U32 R115, RZ, RZ, R196 ;  /* 0x000000ffff737224 */ /* 0x000fc600078e00c4 */
[----:B------:R-:W-:Y:S01]  /*8850*/  FMUL.FTZ R114, R114, R193 ;  /* 0x000000c172727220 */ /* 0x000fe20000410000 */
[----:B------:R-:W-:Y:S02]  /*8860*/  FSETP.GTU.FTZ.AND P0, PT, R113, R194, PT ;  /* 0x000000c27100720b */ /* 0x000fe40003f1c000 */
[----:B------:R-:W-:Y:S02]  /*8870*/  SHF.L.U32 R113, R7, 0x10, RZ ;  /* 0x0000001007717819 */ /* 0x000fe400000006ff */
        /* <DEDUP_REMOVED lines=12> */
.L_x_11963:
        /* <DEDUP_REMOVED lines=13> */
.L_x_11965:
[----:B------:R-:W-:Y:S05]  /*8a10*/  BSYNC.RECONVERGENT B2 ;  /* 0x0000000000027941 */ /* 0x000fea0003800200 */
.L_x_11964:
        /* <DEDUP_REMOVED lines=60> */
.L_x_11962:
[----:B------:R-:W-:Y:S05]  /*8de0*/  BSYNC.RECONVERGENT B1 ;  /* 0x0000000000017941 */ /* 0x000fea0003800200 */
.L_x_11961:
        /* <DEDUP_REMOVED lines=24> */
.L_x_11968:
        /* <DEDUP_REMOVED lines=13> */
.L_x_11970:
[----:B------:R-:W-:Y:S05]  /*9040*/  BSYNC.RECONVERGENT B2 ;  /* 0x0000000000027941 */ /* 0x000fea0003800200 */
.L_x_11969:
        /* <DEDUP_REMOVED lines=60> */
.L_x_11967:
[----:B------:R-:W-:Y:S05]  /*9410*/  BSYNC.RECONVERGENT B1 ;  /* 0x0000000000017941 */ /* 0x000fea0003800200 */
.L_x_11966:
        /* <DEDUP_REMOVED lines=23> */
.L_x_11973:
        /* <DEDUP_REMOVED lines=13> */
.L_x_11975:
[----:B------:R-:W-:Y:S05]  /*9660*/  BSYNC.RECONVERGENT B2 ;  /* 0x0000000000027941 */ /* 0x000fea0003800200 */
.L_x_11974:
        /* <DEDUP_REMOVED lines=60> */
.L_x_11972:
[----:B------:R-:W-:Y:S05]  /*9a30*/  BSYNC.RECONVERGENT B1 ;  /* 0x0000000000017941 */ /* 0x000fea0003800200 */
.L_x_11971:
        /* <DEDUP_REMOVED lines=24> */
.L_x_11978:
        /* <DEDUP_REMOVED lines=13> */
.L_x_11980:
[----:B------:R-:W-:Y:S05]  /*9c90*/  BSYNC.RECONVERGENT B2 ;  /* 0x0000000000027941 */ /* 0x000fea0003800200 */
.L_x_11979:
        /* <DEDUP_REMOVED lines=60> */
.L_x_11977:
[----:B------:R-:W-:Y:S05]  /*a060*/  BSYNC.RECONVERGENT B1 ;  /* 0x0000000000017941 */ /* 0x000fea0003800200 */
.L_x_11976:
        /* <DEDUP_REMOVED lines=23> */
.L_x_11983:
        /* <DEDUP_REMOVED lines=13> */
.L_x_11985:
[----:B------:R-:W-:Y:S05]  /*a2b0*/  BSYNC.RECONVERGENT B2 ;  /* 0x0000000000027941 */ /* 0x000fea0003800200 */
.L_x_11984:
        /* <DEDUP_REMOVED lines=60> */
.L_x_11982:
[----:B------:R-:W-:Y:S05]  /*a680*/  BSYNC.RECONVERGENT B1 ;  /* 0x0000000000017941 */ /* 0x000fea0003800200 */
.L_x_11981:
        /* <DEDUP_REMOVED lines=24> */
.L_x_11988:
        /* <DEDUP_REMOVED lines=15> */
.L_x_11990:
[----:B------:R-:W-:Y:S05]  /*a900*/  BSYNC.RECONVERGENT B2 ;  /* 0x0000000000027941 */ /* 0x000fea0003800200 */
.L_x_11989:
        /* <DEDUP_REMOVED lines=60> */
.L_x_11987:
[----:B------:R-:W-:Y:S05]  /*acd0*/  BSYNC.RECONVERGENT B1 ;  /* 0x0000000000017941 */ /* 0x000fea0003800200 */
.L_x_11986:
        /* <DEDUP_REMOVED lines=9> */
[----:B------:R-:W-:Y:S01]  /*ad70*/  FFMA.FTZ R119, R144, R119, R103 ;  /* 0x0000007790777223 */ /* 0x000fe20000010067 */
[----:B------:R-:W-:Y:S09]  /*ad80*/  BRA `(.L_x_11991) ;  /* 0x0000003000787947 */ /* 0x000ff20003800000 */
.L_x_11950:
[----:B------:R-:W-:Y:S01]  /*ad90*/  ISETP.NE.AND P0, PT, R197, 0x1, PT ;  /* 0x00000001c500780c */ /* 0x000fe20003f05270 */
[----:B------:R-:W-:Y:S01]  /*ada0*/  BSSY.RECONVERGENT B1, `(.L_x_11992) ;  /* 0x0000059000017945 */ /* 0x000fe20003800200 */
[----:B------:R-:W-:Y:S01]  /*adb0*/  IMAD.MOV.U32 R114, RZ, RZ, 0x2 ;  /* 0x00000002ff727424 */ /* 0x000fe200078e00ff */
[----:B------:R-:W-:Y:S01]  /*adc0*/  MOV R192, R193 ;  /* 0x000000c100c07202 */ /* 0x000fe20000000f00 */
[----:B-1----:R-:W-:-:S09]  /*add0*/  IMAD.MOV.U32 R112, RZ, RZ, R196 ;  /* 0x000000ffff707224 */ /* 0x002fd200078e00c4 */
        /* <DEDUP_REMOVED lines=11> */
.L_x_11994:
[----:B------:R-:W-:Y:S01]  /*ae90*/  VIADD R180, R180, 0x1 ;  /* 0x00000001b4b47836 */ /* 0x000fe20000000000 */
[----:B------:R-:W-:Y:S03]  /*aea0*/  BSSY.RECONVERGENT B2, `(.L_x_11995) ;  /* 0x000000c000027945 */ /* 0x000fe60003800200 */
        /* <DEDUP_REMOVED lines=11> */
.L_x_11996:
[----:B------:R-:W-:Y:S05]  /*af60*/  BSYNC.RECONVERGENT B2 ;  /* 0x0000000000027941 */ /* 0x000fea0003800200 */
.L_x_11995:
        /* <DEDUP_REMOVED lines=60> */
.L_x_11993:
[----:B------:R-:W-:Y:S05]  /*b330*/  BSYNC.RECONVERGENT B1 ;  /* 0x0000000000017941 */ /* 0x000fea0003800200 */
.L_x_11992:
[----:B------:R-:W1:Y:S01]  /*b340*/  LDC R193, c[0x0][0x408] ;  /* 0x00010200ffc17b82 */ /* 0x000e620000000800 */
[----:B------:R-:W-:Y:S01]  /*b350*/  I2FP.F32.U32 R112, R112 ;  /* 0x0000007000707245 */ /* 0x000fe20000201000 */
[----:B------:R-:W-:Y:S01]  /*b360*/  IMAD.MOV.U32 R195, RZ, RZ, 0x2f800000 ;  /* 0x2f800000ffc37424 */ /* 0x000fe200078e00ff */
[----:B-----5:R-:W-:Y:S01]  /*b370*/  SHF.L.U32 R115, R116, 0x10, RZ ;  /* 0x0000001074737819 */ /* 0x020fe200000006ff */
[----:B------:R-:W-:Y:S01]  /*b380*/  BSSY.RECONVERGENT B1, `(.L_x_11997) ;  /* 0x0000063000017945 */ /* 0x000fe20003800200 */
[----:B------:R-:W-:Y:S01]  /*b390*/  ISETP.NE.AND P1, PT, R114, 0x1, PT ;  /* 0x000000017200780c */ /* 0x000fe20003f25270 */
[----:B------:R-:W-:Y:S01]  /*b3a0*/  FFMA.FTZ R113, R112, R195, 1.1641532182693481445e-10 ;  /* 0x2f00000070717423 */ /* 0x000fe200000100c3 */
[----:B------:R-:W-:Y:S01]  /*b3b0*/  LOP3.LUT R0, R0, 0xfffffffd, RZ, 0xc0, !PT ;  /* 0xfffffffd00007812 */ /* 0x000fe200078ec0ff */
[----:B------:R-:W2:Y:S01]  /*b3c0*/  LDC R194, c[0x0][0x404] ;  /* 0x00010100ffc27b82 */ /* 0x000ea20000000800 */
[----:B------:R-:W-:Y:S01]  /*b3d0*/  FMUL.FTZ R112, R115, R190 ;  /* 0x000000be73707220 */ /* 0x000fe20000410000 */
[----:B------:R-:W-:Y:S01]  /*b3e0*/  PRMT R116, R116, 0x7632, R116 ;  /* 0x0000763274747816 */ /* 0x000fe20000000074 */
[----:B0-----:R-:W-:-:S02]  /*b3f0*/  IMAD.MOV.U32 R144, RZ, RZ, 0x2 ;  /* 0x00000002ff907424 */ /* 0x001fc400078e00ff */
[----:B-1----:R-:W-:Y:S01]  /*b400*/  FMUL.FTZ R112, R112, R193 ;  /* 0x000000c170707220 */ /* 0x002fe20000410000 */
[----:B--2---:R-:W-:Y:S01]  /*b410*/  FSETP.GTU.FTZ.AND P0, PT, R113, R194, PT ;  /* 0x000000c27100720b */ /* 0x004fe20003f1c000 */
[----:B------:R-:W-:-:S03]  /*b420*/  IMAD.U32 R113, R56, 0x10000, RZ ;  /* 0x0001000038717824 */ /* 0x000fc600078e00ff */
        /* <DEDUP_REMOVED lines=14> */
.L_x_11999:
        /* <DEDUP_REMOVED lines=13> */
.L_x_12001:
[----:B------:R-:W-:Y:S05]  /*b5e0*/  BSYNC.RECONVERGENT B2 ;  /* 0x0000000000027941 */ /* 0x000fea0003800200 */
.L_x_12000:
        /* <DEDUP_REMOVED lines=60> */
.L_x_11998:
[----:B------:R-:W-:Y:S05]  /*b9b0*/  BSYNC.RECONVERGENT B1 ;  /* 0x0000000000017941 */ /* 0x000fea0003800200 */
.L_x_11997:
[----:B------:R-:W-:Y:S01]  /*b9c0*/  I2FP.F32.U32 R114, R113 ;  /* 0x0000007100727245 */ /* 0x000fe20000201000 */
[----:B------:R-:W-:Y:S01]  /*b9d0*/  BSSY.RECONVERGENT B1, `(.L_x_12002) ;  /* 0x0000060000017945 */ /* 0x000fe20003800200 */
[----:B------:R-:W-:Y:S01]  /*b9e0*/  SHF.L.U32 R115, R116, 0x10, RZ ;  /* 0x0000001074737819 */ /* 0x000fe200000006ff */
[----:B------:R-:W-:Y:S01]  /*b9f0*/  IMAD.MOV.U32 R116, RZ, RZ, 0x2 ;  /* 0x00000002ff747424 */ /* 0x000fe200078e00ff */
[----:B------:R-:W-:Y:S01]  /*ba00*/  ISETP.NE.AND P1, PT, R144, 0x1, PT ;  /* 0x000000019000780c */ /* 0x000fe20003f25270 */
[----:B------:R-:W-:Y:S02]  /*ba10*/  FFMA.FTZ R113, R114, R195, 1.1641532182693481445e-10 ;  /* 0x2f00000072717423 */ /* 0x000fe400000100c3 */
[----:B------:R-:W-:Y:S01]  /*ba20*/  FMUL.FTZ R114, R115, R190 ;  /* 0x000000be73727220 */ /* 0x000fe20000410000 */
[----:B------:R-:W-:Y:S02]  /*ba30*/  MOV R115, R196 ;  /* 0x000000c400737202 */ /* 0x000fe40000000f00 */
[----:B------:R-:W-:Y:S01]  /*ba40*/  FSETP.GTU.FTZ.AND P0, PT, R113, R194, PT ;  /* 0x000000c27100720b */ /* 0x000fe20003f1c000 */
[----:B------:R-:W-:Y:S01]  /*ba50*/  FMUL.FTZ R114, R114, R193 ;  /* 0x000000c172727220 */ /* 0x000fe20000410000 */
[----:B------:R-:W-:-:S04]  /*ba60*/  IMAD.U32 R113, R7, 0x10000, RZ ;  /* 0x0001000007717824 */ /* 0x000fc800078e00ff */
        /* <DEDUP_REMOVED lines=12> */
.L_x_12004:
        /* <DEDUP_REMOVED lines=13> */
.L_x_12006:
[----:B------:R-:W-:Y:S05]  /*bc00*/  BSYNC.RECONVERGENT B2 ;  /* 0x0000000000027941 */ /* 0x000fea0003800200 */
.L_x_12005:
        /* <DEDUP_REMOVED lines=60> */
.L_x_12003:
[----:B------:R-:W-:Y:S05]  /*bfd0*/  BSYNC.RECONVERGENT B1 ;  /* 0x0000000000017941 */ /* 0x000fea0003800200 */
.L_x_12002:
[----:B------:R-:W-:Y:S01]  /*bfe0*/  I2FP.F32.U32 R114, R115 ;  /* 0x0000007300727245 */ /* 0x000fe20000201000 */
[----:B------:R-:W-:Y:S01]  /*bff0*/  BSSY.RECONVERGENT B1, `(.L_x_12007) ;  /* 0x0000061000017945 */ /* 0x000fe20003800200 */
[----:B------:R-:W-:Y:S01]  /*c000*/  SHF.L.U32 R145, R117, 0x10, RZ ;  /* 0x0000001075917819 */ /* 0x000fe200000006ff */
[----:B------:R-:W-:Y:S01]  /*c010*/  IMAD.MOV.U32 R144, RZ, RZ, 0x2 ;  /* 0x00000002ff907424 */ /* 0x000fe200078e00ff */
[----:B------:R-:W-:Y:S01]  /*c020*/  ISETP.NE.AND P2, PT, R116, 0x1, PT ;  /* 0x000000017400780c */ /* 0x000fe20003f45270 */
[----:B------:R-:W-:Y:S02]  /*c030*/  FFMA.FTZ R115, R114, R195, 1.1641532182693481445e-10 ;  /* 0x2f00000072737423 */ /* 0x000fe400000100c3 */
[----:B------:R-:W-:-:S03]  /*c040*/  FMUL.FTZ R114, R145, R190 ;  /* 0x000000be91727220 */ /* 0x000fc60000410000 */
[----:B------:R-:W-:Y:S01]  /*c050*/  FSETP.GTU.FTZ.AND P1, PT, R115, R194, PT ;  /* 0x000000c27300720b */ /* 0x000fe20003f3c000 */
[----:B------:R-:W-:Y:S01]  /*c060*/  FMUL.FTZ R114, R114, R193 ;  /* 0x000000c172727220 */ /* 0x000fe20000410000 */
[----:B------:R-:W-:-:S04]  /*c070*/  IMAD.U32 R115, R57, 0x10000, RZ ;  /* 0x0001000039737824 */ /* 0x000fc800078e00ff */
[----:B------:R-:W-:Y:S02]  /*c080*/  FSEL R114, R114, RZ, !P1 ;  /* 0x000000ff72727208 */ /* 0x000fe40004800000 */
[----:B------:R-:W-:-:S03]  /*c090*/  PLOP3.LUT P1, PT, P1, PT, PT, 0x8, 0x80 ;  /* 0x000000000080781c */ /* 0x000fc60000f2e170 */
[----:B------:R-:W-:Y:S01]  /*c0a0*/  FMUL.FTZ R114, R115, R114 ;  /* 0x0000007273727220 */ /* 0x000fe20000410000 */
        /* <DEDUP_REMOVED lines=11> */
.L_x_12009:
        /* <DEDUP_REMOVED lines=13> */
.L_x_12011:
[----:B------:R-:W-:Y:S05]  /*c230*/  BSYNC.RECONVERGENT B2 ;  /* 0x0000000000027941 */ /* 0x000fea0003800200 */
.L_x_12010:
        /* <DEDUP_REMOVED lines=60> */
.L_x_12008:
[----:B------:R-:W-:Y:S05]  /*c600*/  BSYNC.RECONVERGENT B1 ;  /* 0x0000000000017941 */ /* 0x000fea0003800200 */
.L_x_12007:
        /* <DEDUP_REMOVED lines=23> */
.L_x_12014:
        /* <DEDUP_REMOVED lines=13> */
.L_x_12016:
[----:B------:R-:W-:Y:S05]  /*c850*/  BSYNC.RECONVERGENT B2 ;  /* 0x0000000000027941 */ /* 0x000fea0003800200 */
.L_x_12015:
        /* <DEDUP_REMOVED lines=60> */
.L_x_12013:
[----:B------:R-:W-:Y:S05]  /*cc20*/  BSYNC.RECONVERGENT B1 ;  /* 0x0000000000017941 */ /* 0x000fea0003800200 */
.L_x_12012:
[----:B------:R-:W-:Y:S01]  /*cc30*/  I2FP.F32.U32 R116, R117 ;  /* 0x0000007500747245 */ /* 0x000fe20000201000 */
[----:B------:R-:W-:Y:S01]  /*cc40*/  BSSY.RECONVERGENT B1, `(.L_x_12017) ;  /* 0x0000061000017945 */ /* 0x000fe20003800200 */
[----:B------:R-:W-:Y:S01]  /*cc50*/  SHF.L.U32 R145, R118, 0x10, RZ ;  /* 0x0000001076917819 */ /* 0x000fe200000006ff */
[----:B------:R-:W-:Y:S01]  /*cc60*/  IMAD.MOV.U32 R184, RZ, RZ, 0x2 ;  /* 0x00000002ffb87424 */ /* 0x000fe200078e00ff */
[----:B------:R-:W-:Y:S01]  /*cc70*/  ISETP.NE.AND P4, PT, R146, 0x1, PT ;  /* 0x000000019200780c */ /* 0x000fe20003f85270 */
[----:B------:R-:W-:Y:S01]  /*cc80*/  FFMA.FTZ R117, R116, R195, 1.1641532182693481445e-10 ;  /* 0x2f00000074757423 */ /* 0x000fe200000100c3 */
[----:B------:R-:W-:Y:S01]  /*cc90*/  PRMT R118, R118, 0x7632, R118 ;  /* 0x0000763276767816 */ /* 0x000fe20000000076 */
[----:B------:R-:W-:Y:S01]  /*cca0*/  FMUL.FTZ R116, R145, R190 ;  /* 0x000000be91747220 */ /* 0x000fe20000410000 */
[----:B------:R-:W-:Y:S02]  /*ccb0*/  IMAD.U32 R145, R58, 0x10000, RZ ;  /* 0x000100003a917824 */ /* 0x000fe400078e00ff */
        /* <DEDUP_REMOVED lines=15> */
.L_x_12019:
        /* <DEDUP_REMOVED lines=13> */
.L_x_12021:
[----:B------:R-:W-:Y:S05]  /*ce80*/  BSYNC.RECONVERGENT B2 ;  /* 0x0000000000027941 */ /* 0x000fea0003800200 */
.L_x_12020:
        /* <DEDUP_REMOVED lines=60> */
.L_x_12018:
[----:B------:R-:W-:Y:S05]  /*d250*/  BSYNC.RECONVERGENT B1 ;  /* 0x0000000000017941 */ /* 0x000fea0003800200 */
.L_x_12017:
[----:B------:R-:W-:Y:S01]  /*d260*/  I2FP.F32.U32 R144, R117 ;  /* 0x0000007500907245 */ /* 0x000fe20000201000 */
[----:B------:R-:W-:Y:S01]  /*d270*/  IMAD.U32 R147, R9, 0x10000, RZ ;  /* 0x0001000009937824 */ /* 0x000fe200078e00ff */
[----:B------:R-:W-:Y:S01]  /*d280*/  SHF.L.U32 R145, R118, 0x10, RZ ;  /* 0x0000001076917819 */ /* 0x000fe200000006ff */
[----:B------:R-:W-:Y:S01]  /*d290*/  BSSY.RECONVERGENT B1, `(.L_x_12022) ;  /* 0x000005e000017945 */ /* 0x000fe20003800200 */
[----:B------:R-:W-:Y:S01]  /*d2a0*/  ISETP.NE.AND P5, PT, R184, 0x1, PT ;  /* 0x00000001b800780c */ /* 0x000fe20003fa5270 */
[----:B------:R-:W-:Y:S01]  /*d2b0*/  FFMA.FTZ R117, R144, R195, 1.1641532182693481445e-10 ;  /* 0x2f00000090757423 */ /* 0x000fe200000100c3 */
[----:B------:R-:W-:Y:S02]  /*d2c0*/  IMAD.MOV.U32 R144, RZ, RZ, 0x2 ;  /* 0x00000002ff907424 */ /* 0x000fe400078e00ff */
[----:B------:R-:W-:Y:S01]  /*d2d0*/  FMUL.FTZ R118, R145, R190 ;  /* 0x000000be91767220 */ /* 0x000fe20000410000 */
[----:B------:R-:W-:Y:S02]  /*d2e0*/  MOV R145, R196 ;  /* 0x000000c400917202 */ /* 0x000fe40000000f00 */
[----:B------:R-:W-:Y:S01]  /*d2f0*/  FSETP.GTU.FTZ.AND P4, PT, R117, R194, PT ;  /* 0x000000c27500720b */ /* 0x000fe20003f9c000 */
[----:B------:R-:W-:-:S05]  /*d300*/  FMUL.FTZ R118, R118, R193 ;  /* 0x000000c176767220 */ /* 0x000fca0000410000 */
        /* <DEDUP_REMOVED lines=12> */
.L_x_12024:
        /* <DEDUP_REMOVED lines=13> */
.L_x_12026:
[----:B------:R-:W-:Y:S05]  /*d4a0*/  BSYNC.RECONVERGENT B2 ;  /* 0x0000000000027941 */ /* 0x000fea0003800200 */
.L_x_12025:
        /* <DEDUP_REMOVED lines=60> */
.L_x_12023:
[----:B------:R-:W-:Y:S05]  /*d870*/  BSYNC.RECONVERGENT B1 ;  /* 0x0000000000017941 */ /* 0x000fea0003800200 */
.L_x_12022:
[----:B------:R-:W-:Y:S01]  /*d880*/  I2FP.F32.U32 R118, R145 ;  /* 0x0000009100767245 */ /* 0x000fe20000201000 */
[----:B------:R-:W-:Y:S01]  /*d890*/  BSSY.RECONVERGENT B1, `(.L_x_12027) ;  /* 0x0000063000017945 */ /* 0x000fe20003800200 */
[C---:B------:R-:W-:Y:S01]  /*d8a0*/  SHF.L.U32 R147, R119.reuse, 0x10, RZ ;  /* 0x0000001077937819 */ /* 0x040fe200000006ff */
        /* <DEDUP_REMOVED lines=21> */
.L_x_12029:
        /* <DEDUP_REMOVED lines=15> */
.L_x_12031:
[----:B------:R-:W-:Y:S05]  /*daf0*/  BSYNC.RECONVERGENT B2 ;  /* 0x0000000000027941 */ /* 0x000fea0003800200 */
.L_x_12030:
        /* <DEDUP_REMOVED lines=60> */
.L_x_12028:
[----:B------:R-:W-:Y:S05]  /*dec0*/  BSYNC.RECONVERGENT B1 ;  /* 0x0000000000017941 */ /* 0x000fea0003800200 */
.L_x_12027:
[----:B------:R-:W-:Y:S02]  /*ded0*/  I2FP.F32.U32 R144, R145 ;  /* 0x0000009100907245 */ /* 0x000fe40000201000 */
[----:B------:R-:W-:-:S03]  /*dee0*/  SHF.L.U32 R119, R119, 0x10, RZ ;  /* 0x0000001077777819 */ /* 0x000fc600000006ff */
[----:B------:R-:W-:Y:S02]  /*def0*/  FFMA.FTZ R195, R144, R195, 1.1641532182693481445e-10 ;  /* 0x2f00000090c37423 */ /* 0x000fe400000100c3 */
[----:B------:R-:W-:Y:S01]  /*df00*/  FMUL.FTZ R144, R119, R190 ;  /* 0x000000be77907220 */ /* 0x000fe20000410000 */
[----:B------:R-:W-:Y:S02]  /*df10*/  IMAD.U32 R119, R11, 0x10000, RZ ;  /* 0x000100000b777824 */ /* 0x000fe400078e00ff */
[----:B------:R-:W-:Y:S01]  /*df20*/  FSETP.GTU.FTZ.AND P6, PT, R195, R194, PT ;  /* 0x000000c2c300720b */ /* 0x000fe20003fdc000 */
[----:B------:R-:W-:-:S05]  /*df30*/  FMUL.FTZ R144, R144, R193 ;  /* 0x000000c190907220 */ /* 0x000fca0000410000 */
[----:B------:R-:W-:Y:S02]  /*df40*/  FSEL R144, R144, RZ, !P6 ;  /* 0x000000ff90907208 */ /* 0x000fe40007000000 */
[----:B------:R-:W-:-:S03]  /*df50*/  PLOP3.LUT P6, PT, P6, PT, PT, 0x8, 0x80 ;  /* 0x000000000080781c */ /* 0x000fc600037ce170 */
[----:B------:R-:W-:-:S10]  /*df60*/  FMUL.FTZ R119, R119, R144 ;  /* 0x0000009077777220 */ /* 0x000fd40000410000 */
.L_x_11991:
        /* <DEDUP_REMOVED lines=22> */
.L_x_11949:
[----:B------:R-:W-:Y:S05]  /*e0d0*/  BSYNC.RECONVERGENT B0 ;  /* 0x0000000000007941 */ /* 0x000fea0003800200 */
.L_x_11948:
        /* <DEDUP_REMOVED lines=8> */
[----:B------:R-:W3:Y:S01]  /*e160*/  @P0 LDC.64 R120, c[0x0][0x3a0] ;  /* 0x0000e800ff780b82 */ /* 0x000ee20000000a00 */
[----:B-1----:R-:W-:-:S06]  /*e170*/  IMAD.WIDE.U32 R124, R191, 0x10, R124 ;  /* 0x00000010bf7c7825 */ /* 0x002fcc00078e007c */
[----:B------:R-:W5:Y:S01]  /*e180*/  LDG.E.128 R124, desc[UR6][R124.64] ;  /* 0x000000067c7c7981 */ /* 0x000f62000c1e1d00 */
[----:B---3--:R-:W-:-:S05]  /*e190*/  @P0 IMAD.WIDE.U32 R120, R191, 0x20, R120 ;  /* 0x00000020bf780825 */ /* 0x008fca00078e0078 */
[----:B------:R1:W5:Y:S04]  /*e1a0*/  @P0 LDG.E.128 R96, desc[UR6][R120.64] ;  /* 0x0000000678600981 */ /* 0x000368000c1e1d00 */
[----:B------:R1:W5:Y:S01]  /*e1b0*/  @P0 LDG.E.128 R100, desc[UR6][R120.64+0x10] ;  /* 0x0000100678640981 */ /* 0x000362000c1e1d00 */
[----:B------:R-:W-:Y:S05]  /*e1c0*/  @!P0 BRA `(.L_x_12034) ;  /* 0x00000030007c8947 */ /* 0x000fea0003800000 */
[----:B------:R-:W-:Y:S01]  /*e1d0*/  ISETP.NE.AND P0, PT, R197, 0x1, PT ;  /* 0x00000001c500780c */ /* 0x000fe20003f05270 */
[----:B------:R-:W-:Y:S01]  /*e1e0*/  BSSY.RECONVERGENT B1, `(.L_x_12035) ;  /* 0x0000059000017945 */ /* 0x000fe20003800200 */
[----:B0-2---:R-:W-:Y:S01]  /*e1f0*/  IMAD.MOV.U32 R144, RZ, RZ, 0x2 ;  /* 0x00000002ff907424 */ /* 0x005fe200078e00ff */
        /* <DEDUP_REMOVED lines=13> */
.L_x_12037:
        /* <DEDUP_REMOVED lines=13> */
.L_x_12039:
[----:B------:R-:W-:Y:S05]  /*e3a0*/  BSYNC.RECONVERGENT B2 ;  /* 0x0000000000027941 */ /* 0x000fea0003800200 */
.L_x_12038:
        /* <DEDUP_REMOVED lines=60> */
.L_x_12036:
[----:B------:R-:W-:Y:S05]  /*e770*/  BSYNC.RECONVERGENT B1 ;  /* 0x0000000000017941 */ /* 0x000fea0003800200 */
.L_x_12035:
        /* <DEDUP_REMOVED lines=29> */
.L_x_12042:
        /* <DEDUP_REMOVED lines=13> */
.L_x_12044:
[----:B------:R-:W-:Y:S05]  /*ea20*/  BSYNC.RECONVERGENT B2 ;  /* 0x0000000000027941 */ /* 0x000fea0003800200 */
.L_x_12043:
        /* <DEDUP_REMOVED lines=60> */
.L_x_12041:
[----:B------:R-:W-:Y:S05]  /*edf0*/  BSYNC.RECONVERGENT B1 ;  /* 0x0000000000017941 */ /* 0x000fea0003800200 */
.L_x_12040:
        /* <DEDUP_REMOVED lines=23> */
.L_x_12047:
        /* <DEDUP_REMOVED lines=13> */
.L_x_12049:
[----:B------:R-:W-:Y:S05]  /*f040*/  BSYNC.RECONVERGENT B2 ;  /* 0x0000000000027941 */ /* 0x000fea0003800200 */
.L_x_12048:
        /* <DEDUP_REMOVED lines=60> */
.L_x_12046:
[----:B------:R-:W-:Y:S05]  /*f410*/  BSYNC.RECONVERGENT B1 ;  /* 0x0000000000017941 */ /* 0x000fea0003800200 */
.L_x_12045:
        /* <DEDUP_REMOVED lines=10> */
[----:B------:R-:W-:Y:S02]  /*f4c0*/  PRMT R123, R125, 0x7632, R123 ;  /* 0x000076327d7b7816 */ /* 0x000fe4000000007b */
        /* <DEDUP_REMOVED lines=13> */
.L_x_12052:
        /* <DEDUP_REMOVED lines=13> */
.L_x_12054:
[----:B------:R-:W-:Y:S05]  /*f670*/  BSYNC.RECONVERGENT B2 ;  /* 0x0000000000027941 */ /* 0x000fea0003800200 */
.L_x_12053:
        /* <DEDUP_REMOVED lines=60> */
.L_x_12051:
[----:B------:R-:W-:Y:S05]  /*fa40*/  BSYNC.RECONVERGENT B1 ;  /* 0x0000000000017941 */ /* 0x000fea0003800200 */
.L_x_12050:
[----:B------:R-:W-:Y:S01]  /*fa50*/  I2FP.F32.U32 R124, R125 ;  /* 0x0000007d007c7245 */ /* 0x000fe20000201000 */
[----:B------:R-:W-:Y:S01]  /*fa60*/  BSSY.RECONVERGENT B1, `(.L_x_12055) ;  /* 0x0000060000017945 */ /* 0x000fe20003800200 */
[----:B------:R-:W-:Y:S01]  /*fa70*/  SHF.L.U32 R125, R123, 0x10, RZ ;  /* 0x000000107b7d7819 */ /* 0x000fe200000006ff */
[----:B------:R-:W-:Y:S01]  /*fa80*/  HFMA2 R147, -RZ, RZ, 0, 1.1920928955078125e-07 ;  /* 0x00000002ff937431 */ /* 0x000fe200000001ff */
[----:B------:R-:W-:Y:S01]  /*fa90*/  ISETP.NE.AND P3, PT, R146, 0x1, PT ;  /* 0x000000019200780c */ /* 0x000fe20003f65270 */
[----:B------:R-:W-:Y:S01]  /*faa0*/  FFMA.FTZ R123, R124, R195, 1.1641532182693481445e-10 ;  /* 0x2f0000007c7b7423 */ /* 0x000fe200000100c3 */
[----:B------:R-:W-:Y:S02]  /*fab0*/  IMAD.MOV.U32 R144, RZ, RZ, R196 ;  /* 0x000000ffff907224 */ /* 0x000fe400078e00c4 */
[----:B------:R-:W-:Y:S01]  /*fac0*/  FMUL.FTZ R124, R125, R190 ;  /* 0x000000be7d7c7220 */ /* 0x000fe20000410000 */
[----:B------:R-:W-:Y:S01]  /*fad0*/  IMAD.U32 R125, R13, 0x10000, RZ ;  /* 0x000100000d7d7824 */ /* 0x000fe200078e00ff */
[----:B------:R-:W-:-:S02]  /*fae0*/  FSETP.GTU.FTZ.AND P2, PT, R123, R194, PT ;  /* 0x000000c27b00720b */ /* 0x000fc40003f5c000 */
[----:B------:R-:W-:-:S05]  /*faf0*/  FMUL.FTZ R124, R124, R193 ;  /* 0x000000c17c7c7220 */ /* 0x000fca0000410000 */
        /* <DEDUP_REMOVED lines=12> */
.L_x_12057:
        /* <DEDUP_REMOVED lines=13> */
.L_x_12059:
[----:B------:R-:W-:Y:S05]  /*fc90*/  BSYNC.RECONVERGENT B2 ;  /* 0x0000000000027941 */ /* 0x000fea0003800200 */
.L_x_12058:
        /* <DEDUP_REMOVED lines=60> */
.L_x_12056:
[----:B------:R-:W-:Y:S05]  /*10060*/  BSYNC.RECONVERGENT B1 ;  /* 0x0000000000017941 */ /* 0x000fea0003800200 */
.L_x_12055:
[----:B------:R-:W-:Y:S01]  /*10070*/  I2FP.F32.U32 R124, R144 ;  /* 0x00000090007c7245 */ /* 0x000fe20000201000 */
[----:B------:R-:W-:Y:S01]  /*10080*/  IMAD.U32 R144, R70, 0x10000, RZ ;  /* 0x0001000046907824 */ /* 0x000fe200078e00ff */
[----:B------:R-:W-:Y:S01]  /*10090*/  SHF.L.U32 R145, R126, 0x10, RZ ;  /* 0x000000107e917819 */ /* 0x000fe200000006ff */
[----:B------:R-:W-:Y:S01]  /*100a0*/  BSSY.RECONVERGENT B1, `(.L_x_12060) ;  /* 0x000005f000017945 */ /* 0x000fe20003800200 */
[----:B------:R-:W-:Y:S01]  /*100b0*/  ISETP.NE.AND P4, PT, R147, 0x1, PT ;  /* 0x000000019300780c */ /* 0x000fe20003f85270 */
[----:B------:R-:W-:Y:S01]  /*100c0*/  FFMA.FTZ R125, R124, R195, 1.1641532182693481445e-10 ;  /* 0x2f0000007c7d7423 */ /* 0x000fe200000100c3 */
[----:B------:R-:W-:Y:S02]  /*100d0*/  HFMA2 R146, -RZ, RZ, 0, 1.1920928955078125e-07 ;  /* 0x00000002ff927431 */ /* 0x000fe400000001ff */
[----:B------:R-:W-:Y:S01]  /*100e0*/  FMUL.FTZ R124, R145, R190 ;  /* 0x000000be917c7220 */ /* 0x000fe20000410000 */
[----:B------:R-:W-:Y:S02]  /*100f0*/  PRMT R126, R126, 0x7632, R126 ;  /* 0x000076327e7e7816 */ /* 0x000fe4000000007e */
[----:B------:R-:W-:Y:S01]  /*10100*/  FSETP.GTU.FTZ.AND P3, PT, R125, R194, PT ;  /* 0x000000c27d00720b */ /* 0x000fe20003f7c000 */
[----:B------:R-:W-:-:S05]  /*10110*/  FMUL.FTZ R124, R124, R193 ;  /* 0x000000c17c7c7220 */ /* 0x000fca0000410000 */
        /* <DEDUP_REMOVED lines=13> */
.L_x_12062:
        /* <DEDUP_REMOVED lines=13> */
.L_x_12064:
[----:B------:R-:W-:Y:S05]  /*102c0*/  BSYNC.RECONVERGENT B2 ;  /* 0x0000000000027941 */ /* 0x000fea0003800200 */
.L_x_12063:
        /* <DEDUP_REMOVED lines=60> */
.L_x_12061:
[----:B------:R-:W-:Y:S05]  /*10690*/  BSYNC.RECONVERGENT B1 ;  /* 0x0000000000017941 */ /* 0x000fea0003800200 */
.L_x_12060:
[----:B------:R-:W-:Y:S01]  /*106a0*/  I2FP.F32.U32 R144, R125 ;  /* 0x0000007d00907245 */ /* 0x000fe20000201000 */
[----:B------:R-:W-:Y:S01]  /*106b0*/  BSSY.RECONVERGENT B1, `(.L_x_12065) ;  /* 0x0000060000017945 */ /* 0x000fe20003800200 */
[----:B------:R-:W-:Y:S01]  /*106c0*/  SHF.L.U32 R145, R126, 0x10, RZ ;  /* 0x000000107e917819 */ /* 0x000fe200000006ff */
[----:B------:R-:W-:Y:S01]  /*106d0*/  HFMA2 R184, -RZ, RZ, 0, 1.1920928955078125e-07 ;  /* 0x00000002ffb87431 */ /* 0x000fe200000001ff */
[----:B------:R-:W-:Y:S01]  /*106e0*/  ISETP.NE.AND P5, PT, R146, 0x1, PT ;  /* 0x000000019200780c */ /* 0x000fe20003fa5270 */
[----:B------:R-:W-:Y:S01]  /*106f0*/  FFMA.FTZ R125, R144, R195, 1.1641532182693481445e-10 ;  /* 0x2f000000907d7423 */ /* 0x000fe200000100c3 */
[----:B------:R-:W-:Y:S02]  /*10700*/  IMAD.U32 R144, R14, 0x10000, RZ ;  /* 0x000100000e907824 */ /* 0x000fe400078e00ff */
[----:B------:R-:W-:Y:S01]  /*10710*/  FMUL.FTZ R126, R145, R190 ;  /* 0x000000be917e7220 */ /* 0x000fe20000410000 */
[----:B------:R-:W-:Y:S01]  /*10720*/  IMAD.MOV.U32 R145, RZ, RZ, R196 ;  /* 0x000000ffff917224 */ /* 0x000fe200078e00c4 */
        /* <DEDUP_REMOVED lines=14> */
.L_x_12067:
        /* <DEDUP_REMOVED lines=13> */
.L_x_12069:
[----:B------:R-:W-:Y:S05]  /*108e0*/  BSYNC.RECONVERGENT B2 ;  /* 0x0000000000027941 */ /* 0x000fea0003800200 */
.L_x_12068:
        /* <DEDUP_REMOVED lines=60> */
.L_x_12066:
[----:B------:R-:W-:Y:S05]  /*10cb0*/  BSYNC.RECONVERGENT B1 ;  /* 0x0000000000017941 */ /* 0x000fea0003800200 */
.L_x_12065:
        /* <DEDUP_REMOVED lines=24> */
.L_x_12072:
        /* <DEDUP_REMOVED lines=15> */
.L_x_12074:
[----:B------:R-:W-:Y:S05]  /*10f30*/  BSYNC.RECONVERGENT B2 ;  /* 0x0000000000027941 */ /* 0x000fea0003800200 */
.L_x_12073:
        /* <DEDUP_REMOVED lines=60> */
.L_x_12071:
[----:B------:R-:W-:Y:S05]  /*11300*/  BSYNC.RECONVERGENT B1 ;  /* 0x0000000000017941 */ /* 0x000fea0003800200 */
.L_x_12070:
        /* <DEDUP_REMOVED lines=9> */
[----:B------:R-:W-:Y:S01]  /*113a0*/  FFMA.FTZ R127, R144, R127, R103 ;  /* 0x0000007f907f7223 */ /* 0x000fe20000010067 */
[----:B------:R-:W-:Y:S09]  /*113b0*/  BRA `(.L_x_12075) ;  /* 0x0000003000787947 */ /* 0x000ff20003800000 */
.L_x_12034:
[----:B------:R-:W-:Y:S01]  /*113c0*/  ISETP.NE.AND P0, PT, R197, 0x1, PT ;  /* 0x00000001c500780c */ /* 0x000fe20003f05270 */
[----:B------:R-:W-:Y:S01]  /*113d0*/  BSSY.RECONVERGENT B1, `(.L_x_12076) ;  /* 0x0000059000017945 */ /* 0x000fe20003800200 */
[----:B------:R-:W-:Y:S02]  /*113e0*/  HFMA2 R122, -RZ, RZ, 0, 1.1920928955078125e-07 ;  /* 0x00000002ff7a7431 */ /* 0x000fe400000001ff */
[----:B-1----:R-:W-:Y:S01]  /*113f0*/  IMAD.MOV.U32 R120, RZ, RZ, R196 ;  /* 0x000000ffff787224 */ /* 0x002fe200078e00c4 */
        /* <DEDUP_REMOVED lines=12> */
.L_x_12078:
[----:B------:R-:W-:Y:S01]  /*114c0*/  VIADD R180, R180, 0x1 ;  /* 0x00000001b4b47836 */ /* 0x000fe20000000000 */
[----:B------:R-:W-:Y:S03]  /*114d0*/  BSSY.RECONVERGENT B2, `(.L_x_12079) ;  /* 0x000000c000027945 */ /* 0x000fe60003800200 */
[C---:B0-2---:R-:W-:Y:S01]  /*114e0*/  IMAD.WIDE.U32 R146, R180.reuse, -0x2daee0ad, RZ ;  /* 0xd2511f53b4927825 */ /* 0x045fe200078e00ff */
        /* <DEDUP_REMOVED lines=10> */
.L_x_12080:
[----:B------:R-:W-:Y:S05]  /*11590*/  BSYNC.RECONVERGENT B2 ;  /* 0x0000000000027941 */ /* 0x000fea0003800200 */
.L_x_12079:
        /* <DEDUP_REMOVED lines=60> */
.L_x_12077:
[----:B------:R-:W-:Y:S05]  /*11960*/  BSYNC.RECONVERGENT B1 ;  /* 0x0000000000017941 */ /* 0x000fea0003800200 */
.L_x_12076:
        /* <DEDUP_REMOVED lines=8> */
[----:B------:R-:W3:Y:S01]  /*119f0*/  LDC R194, c[0x0][0x404] ;  /* 0x00010100ffc27b82 */ /* 0x000ee20000000800 */
[----:B------:R-:W-:Y:S01]  /*11a00*/  FMUL.FTZ R120, R123, R190 ;  /* 0x000000be7b787220 */ /* 0x000fe20000410000 */
[----:B0-2---:R-:W-:Y:S01]  /*11a10*/  HFMA2 R144, -RZ, RZ, 0, 1.1920928955078125e-07 ;  /* 0x00000002ff907431 */ /* 0x005fe200000001ff */
[----:B------:R-:W-:-:S02]  /*11a20*/  PRMT R124, R124, 0x7632, R124 ;  /* 0x000076327c7c7816 */ /* 0x000fc4000000007c */
[----:B-1----:R-:W-:Y:S01]  /*11a30*/  FMUL.FTZ R120, R120, R193 ;  /* 0x000000c178787220 */ /* 0x002fe20000410000 */
[----:B---3--:R-:W-:Y:S01]  /*11a40*/  FSETP.GTU.FTZ.AND P0, PT, R121, R194, PT ;  /* 0x000000c27900720b */ /* 0x008fe20003f1c000 */
[----:B------:R-:W-:-:S03]  /*11a50*/  IMAD.U32 R121, R68, 0x10000, RZ ;  /* 0x0001000044797824 */ /* 0x000fc600078e00ff */
        /* <DEDUP_REMOVED lines=14> */
.L_x_12083:
        /* <DEDUP_REMOVED lines=13> */
.L_x_12085:
[----:B------:R-:W-:Y:S05]  /*11c10*/  BSYNC.RECONVERGENT B2 ;  /* 0x0000000000027941 */ /* 0x000fea0003800200 */
.L_x_12084:
        /* <DEDUP_REMOVED lines=60> */
.L_x_12082:
[----:B------:R-:W-:Y:S05]  /*11fe0*/  BSYNC.RECONVERGENT B1 ;  /* 0x0000000000017941 */ /* 0x000fea0003800200 */
.L_x_12081:
[----:B------:R-:W-:Y:S01]  /*11ff0*/  I2FP.F32.U32 R122, R121 ;  /* 0x00000079007a7245 */ /* 0x000fe20000201000 */
[----:B------:R-:W-:Y:S01]  /*12000*/  BSSY.RECONVERGENT B1, `(.L_x_12086) ;  /* 0x0000060000017945 */ /* 0x000fe20003800200 */
[----:B------:R-:W-:Y:S01]  /*12010*/  SHF.L.U32 R123, R124, 0x10, RZ ;  /* 0x000000107c7b7819 */ /* 0x000fe200000006ff */
[----:B------:R-:W-:Y:S01]  /*12020*/  HFMA2 R124, -RZ, RZ, 0, 1.1920928955078125e-07 ;  /* 0x00000002ff7c7431 */ /* 0x000fe200000001ff */
[----:B------:R-:W-:Y:S01]  /*12030*/  ISETP.NE.AND P1, PT, R144, 0x1, PT ;  /* 0x000000019000780c */ /* 0x000fe20003f25270 */
[----:B------:R-:W-:Y:S02]  /*12040*/  FFMA.FTZ R121, R122, R195, 1.1641532182693481445e-10 ;  /* 0x2f0000007a797423 */ /* 0x000fe400000100c3 */
[----:B------:R-:W-:Y:S01]  /*12050*/  FMUL.FTZ R122, R123, R190 ;  /* 0x000000be7b7a7220 */ /* 0x000fe20000410000 */
[----:B------:R-:W-:Y:S02]  /*12060*/  IMAD.MOV.U32 R123, RZ, RZ, R196 ;  /* 0x000000ffff7b7224 */ /* 0x000fe400078e00c4 */
        /* <DEDUP_REMOVED lines=15> */
.L_x_12088:
        /* <DEDUP_REMOVED lines=13> */
.L_x_12090:
[----:B------:R-:W-:Y:S05]  /*12230*/  BSYNC.RECONVERGENT B2 ;  /* 0x0000000000027941 */ /* 0x000fea0003800200 */
.L_x_12089:
        /* <DEDUP_REMOVED lines=60> */
.L_x_12087:
[----:B------:R-:W-:Y:S05]  /*12600*/  BSYNC.RECONVERGENT B1 ;  /* 0x0000000000017941 */ /* 0x000fea0003800200 */
.L_x_12086:
[----:B------:R-:W-:Y:S01]  /*12610*/  I2FP.F32.U32 R122, R123 ;  /* 0x0000007b007a7245 */ /* 0x000fe20000201000 */
[----:B------:R-:W-:Y:S01]  /*12620*/  BSSY.RECONVERGENT B1, `(.L_x_12091) ;  /* 0x0000061000017945 */ /* 0x000fe20003800200 */
[----:B------:R-:W-:Y:S01]  /*12630*/  SHF.L.U32 R145, R125, 0x10, RZ ;  /* 0x000000107d917819 */ /* 0x000fe200000006ff */
[----:B------:R-:W-:Y:S01]  /*12640*/  HFMA2 R144, -RZ, RZ, 0, 1.1920928955078125e-07 ;  /* 0x00000002ff907431 */ /* 0x000fe200000001ff */
[----:B------:R-:W-:Y:S01]  /*12650*/  ISETP.NE.AND P2, PT, R124, 0x1, PT ;  /* 0x000000017c00780c */ /* 0x000fe20003f45270 */
[----:B------:R-:W-:Y:S02]  /*12660*/  FFMA.FTZ R123, R122, R195, 1.1641532182693481445e-10 ;  /* 0x2f0000007a7b7423 */ /* 0x000fe400000100c3 */
[----:B------:R-:W-:Y:S01]  /*12670*/  FMUL.FTZ R122, R145, R190 ;  /* 0x000000be917a7220 */ /* 0x000fe20000410000 */
[----:B------:R-:W-:Y:S02]  /*12680*/  IMAD.U32 R145, R69, 0x10000, RZ ;  /* 0x0001000045917824 */ /* 0x000fe400078e00ff */
[----:B------:R-:W-:Y:S01]  /*12690*/  FSETP.GTU.FTZ.AND P1, PT, R123, R194, PT ;  /* 0x000000c27b00720b */ /* 0x000fe20003f3c000 */
[----:B------:R-:W-:Y:S01]  /*126a0*/  FMUL.FTZ R122, R122, R193 ;  /* 0x000000c17a7a7220 */ /* 0x000fe20000410000 */
[----:B------:R-:W-:Y:S01]  /*126b0*/  PRMT R123, R125, 0x7632, R123 ;  /* 0x000076327d7b7816 */ /* 0x000fe2000000007b */
        /* <DEDUP_REMOVED lines=13> */
.L_x_12093:
        /* <DEDUP_REMOVED lines=13> */
.L_x_12095:
[----:B------:R-:W-:Y:S05]  /*12860*/  BSYNC.RECONVERGENT B2 ;  /* 0x0000000000027941 */ /* 0x000fea0003800200 */
.L_x_12094:
        /* <DEDUP_REMOVED lines=60> */
.L_x_12092:
[----:B------:R-:W-:Y:S05]  /*12c30*/  BSYNC.RECONVERGENT B1 ;  /* 0x0000000000017941 */ /* 0x000fea0003800200 */
.L_x_12091:
        /* <DEDUP_REMOVED lines=8> */
[----:B------:R-:W-:Y:S01]  /*12cc0*/  IMAD.MOV.U32 R125, RZ, RZ, R196 ;  /* 0x000000ffff7d7224 */ /* 0x000fe200078e00c4 */
[----:B------:R-:W-:-:S02]  /*12cd0*/  FSETP.GTU.FTZ.AND P2, PT, R123, R194, PT ;  /* 0x000000c27b00720b */ /* 0x000fc40003f5c000 */
        /* <DEDUP_REMOVED lines=13> */
.L_x_12098:
        /* <DEDUP_REMOVED lines=13> */
.L_x_12100:
[----:B------:R-:W-:Y:S05]  /*12e80*/  BSYNC.RECONVERGENT B2 ;  /* 0x0000000000027941 */ /* 0x000fea0003800200 */
.L_x_12099:
        /* <DEDUP_REMOVED lines=60> */
.L_x_12097:
[----:B------:R-:W-:Y:S05]  /*13250*/  BSYNC.RECONVERGENT B1 ;  /* 0x0000000000017941 */ /* 0x000fea0003800200 */
.L_x_12096:
[----:B------:R-:W-:Y:S01]  /*13260*/  I2FP.F32.U32 R124, R125 ;  /* 0x0000007d007c7245 */ /* 0x000fe20000201000 */
[----:B------:R-:W-:Y:S01]  /*13270*/  BSSY.RECONVERGENT B1, `(.L_x_12101) ;  /* 0x0000061000017945 */ /* 0x000fe20003800200 */
[----:B------:R-:W-:Y:S01]  /*13280*/  SHF.L.U32 R145, R126, 0x10, RZ ;  /* 0x000000107e917819 */ /* 0x000fe200000006ff */
[----:B------:R-:W-:Y:S01]  /*13290*/  HFMA2 R184, -RZ, RZ, 0, 1.1920928955078125e-07 ;  /* 0x00000002ffb87431 */ /* 0x000fe200000001ff */
[----:B------:R-:W-:Y:S01]  /*132a0*/  ISETP.NE.AND P4, PT, R146, 0x1, PT ;  /* 0x000000019200780c */ /* 0x000fe20003f85270 */
[----:B------:R-:W-:Y:S01]  /*132b0*/  FFMA.FTZ R125, R124, R195, 1.1641532182693481445e-10 ;  /* 0x2f0000007c7d7423 */ /* 0x000fe200000100c3 */
[----:B------:R-:W-:Y:S01]  /*132c0*/  PRMT R126, R126, 0x7632, R126 ;  /* 0x000076327e7e7816 */ /* 0x000fe2000000007e */
[----:B------:R-:W-:Y:S01]  /*132d0*/  FMUL.FTZ R124, R145, R190 ;  /* 0x000000be917c7220 */ /* 0x000fe20000410000 */
[----:B------:R-:W-:Y:S02]  /*132e0*/  IMAD.U32 R145, R70, 0x10000, RZ ;  /* 0x0001000046917824 */ /* 0x000fe400078e00ff */
[----:B------:R-:W-:Y:S01]  /*132f0*/  FSETP.GTU.FTZ.AND P3, PT, R125, R194, PT ;  /* 0x000000c27d00720b */ /* 0x000fe20003f7c000 */
        /* <DEDUP_REMOVED lines=14> */
.L_x_12103:
        /* <DEDUP_REMOVED lines=13> */
.L_x_12105:
[----:B------:R-:W-:Y:S05]  /*134b0*/  BSYNC.RECONVERGENT B2 ;  /* 0x0000000000027941 */ /* 0x000fea0003800200 */
.L_x_12104:
        /* <DEDUP_REMOVED lines=52> */
[----:B------:R-:W-:Y:S01]  /*13800*/  IMAD.MOV.U32 R184, RZ, RZ, RZ ;  /* 0x000000ffffb87224 */ /* 0x000fe200078e00ff */
[----:B------:R-:W-:Y:S01]  /*13810*/  IADD3 R125, PT, PT, R165, -0x695add53, RZ ;  /* 0x96a522ada57d7810 */ /* 0x000fe20007ffe0ff */
[----:B------:R-:W-:-:S04]  /*13820*/  IMAD.WIDE.U32 R196, R145, -0x326172a9, RZ ;  /* 0xcd9e8d5791c47825 */ /* 0x000fc800078e00ff */
[----:B------:R-:W-:Y:S01]  /*13830*/  IMAD.WIDE.U32 R144, R144, -0x2daee0ad, RZ ;  /* 0xd2511f5390907825 */ /* 0x000fe200078e00ff */
[----:B------:R-:W-:-:S04]  /*13840*/  LOP3.LUT R183, R183, R146, R197, 0x96, !PT ;  /* 0x00000092b7b77212 */ /* 0x000fc800078e96c5 */
[----:B------:R-:W-:Y:S01]  /*13850*/  LOP3.LUT R182, R125, R182, R145, 0x96, !PT ;  /* 0x000000b67db67212 */ /* 0x000fe200078e9691 */
[----:B------:R-:W-:Y:S01]  /*13860*/  IMAD.MOV.U32 R125, RZ, RZ, R192 ;  /* 0x000000ffff7d7224 */ /* 0x000fe200078e00c0 */
[----:B------:R-:W-:-:S07]  /*13870*/  MOV R192, R144 ;  /* 0x0000009000c07202 */ /* 0x000fce0000000f00 */
.L_x_12102:
[----:B------:R-:W-:Y:S05]  /*13880*/  BSYNC.RECONVERGENT B1 ;  /* 0x0000000000017941 */ /* 0x000fea0003800200 */
.L_x_12101:
        /* <DEDUP_REMOVED lines=23> */
.L_x_12108:
        /* <DEDUP_REMOVED lines=13> */
.L_x_12110:
[----:B------:R-:W-:Y:S05]  /*13ad0*/  BSYNC.RECONVERGENT B2 ;  /* 0x0000000000027941 */ /* 0x000fea0003800200 */
.L_x_12109:
        /* <DEDUP_REMOVED lines=60> */
.L_x_12107:
[----:B------:R-:W-:Y:S05]  /*13ea0*/  BSYNC.RECONVERGENT B1 ;  /* 0x0000000000017941 */ /* 0x000fea0003800200 */
.L_x_12106:
[----:B------:R-:W-:Y:S01]  /*13eb0*/  I2FP.F32.U32 R126, R145 ;  /* 0x00000091007e7245 */ /* 0x000fe20000201000 */
[----:B------:R-:W-:Y:S01]  /*13ec0*/  BSSY.RECONVERGENT B1, `(.L_x_12111) ;  /* 0x0000063000017945 */ /* 0x000fe20003800200 */
[C---:B------:R-:W-:Y:S01]  /*13ed0*/  SHF.L.U32 R147, R127.reuse, 0x10, RZ ;  /* 0x000000107f937819 */ /* 0x040fe200000006ff */
        /* <DEDUP_REMOVED lines=21> */
.L_x_12113:
        /* <DEDUP_REMOVED lines=15> */
.L_x_12115:
[----:B------:R-:W-:Y:S05]  /*14120*/  BSYNC.RECONVERGENT B2 ;  /* 0x0000000000027941 */ /* 0x000fea0003800200 */
.L_x_12114:
        /* <DEDUP_REMOVED lines=60> */
.L_x_12112:
[----:B------:R-:W-:Y:S05]  /*144f0*/  BSYNC.RECONVERGENT B1 ;  /* 0x0000000000017941 */ /* 0x000fea0003800200 */
.L_x_12111:
        /* <DEDUP_REMOVED lines=10> */
.L_x_12075:
        /* <DEDUP_REMOVED lines=22> */
.L_x_12033:
[----:B------:R-:W-:Y:S05]  /*14700*/  BSYNC.RECONVERGENT B0 ;  /* 0x0000000000007941 */ /* 0x000fea0003800200 */
.L_x_12032:
        /* <DEDUP_REMOVED lines=8> */
[----:B------:R-:W4:Y:S01]  /*14790*/  @P0 LDC.64 R128, c[0x0][0x3a0] ;  /* 0x0000e800ff800b82 */ /* 0x000f220000000a00 */
[----:B-1----:R-:W-:-:S06]  /*147a0*/  IMAD.WIDE.U32 R132, R191, 0x10, R132 ;  /* 0x00000010bf847825 */ /* 0x002fcc00078e0084 */
[----:B------:R-:W5:Y:S01]  /*147b0*/  LDG.E.128 R132, desc[UR6][R132.64] ;  /* 0x0000000684847981 */ /* 0x000f62000c1e1d00 */
[----:B----4-:R-:W-:-:S05]  /*147c0*/  @P0 IMAD.WIDE.U32 R128, R191, 0x20, R128 ;  /* 0x00000020bf800825 */ /* 0x010fca00078e0080 */
[----:B------:R1:W5:Y:S04]  /*147d0*/  @P0 LDG.E.128 R96, desc[UR6][R128.64] ;  /* 0x0000000680600981 */ /* 0x000368000c1e1d00 */
[----:B------:R1:W5:Y:S01]  /*147e0*/  @P0 LDG.E.128 R100, desc[UR6][R128.64+0x10] ;  /* 0x0000100680640981 */ /* 0x000362000c1e1d00 */
[----:B------:R-:W-:Y:S05]  /*147f0*/  @!P0 BRA `(.L_x_12118) ;  /* 0x00000030007c8947 */ /* 0x000fea0003800000 */
[----:B------:R-:W-:Y:S01]  /*14800*/  ISETP.NE.AND P0, PT, R197, 0x1, PT ;  /* 0x00000001c500780c */ /* 0x000fe20003f05270 */
[----:B------:R-:W-:Y:S01]  /*14810*/  BSSY.RECONVERGENT B1, `(.L_x_12119) ;  /* 0x0000059000017945 */ /* 0x000fe20003800200 */
[----:B0-23--:R-:W-:Y:S02]  /*14820*/  HFMA2 R144, -RZ, RZ, 0, 1.1920928955078125e-07 ;  /* 0x00000002ff907431 */ /* 0x00dfe400000001ff */
        /* <DEDUP_REMOVED lines=13> */
.L_x_12121:
        /* <DEDUP_REMOVED lines=13> */
.L_x_12123:
[----:B------:R-:W-:Y:S05]  /*149d0*/  BSYNC.RECONVERGENT B2 ;  /* 0x0000000000027941 */ /* 0x000fea0003800200 */
.L_x_12122:
        /* <DEDUP_REMOVED lines=57> */
[----:B------:R-:W-:Y:S01]  /*14d70*/  MOV R192, R128 ;  /* 0x0000008000c07202 */ /* 0x000fe20000000f00 */
[----:B------:R-:W-:-:S03]  /*14d80*/  IMAD.MOV.U32 R128, RZ, RZ, R193 ;  /* 0x000000ffff807224 */ /* 0x000fc600078e00c1 */
[----:B------:R-:W-:-:S07]  /*14d90*/  LOP3.LUT R182, R131, R182, R129, 0x96, !PT ;  /* 0x000000b683b67212 */ /* 0x000fce00078e9681 */
.L_x_12120:
[----:B------:R-:W-:Y:S05]  /*14da0*/  BSYNC.RECONVERGENT B1 ;  /* 0x0000000000017941 */ /* 0x000fea0003800200 */
.L_x_12119:
        /* <DEDUP_REMOVED lines=11> */
[----:B------:R-:W-:Y:S01]  /*14e60*/  HFMA2 R145, -RZ, RZ, 0, 1.1920928955078125e-07 ;  /* 0x00000002ff917431 */ /* 0x000fe200000001ff */
[----:B------:R-:W-:Y:S01]  /*14e70*/  PRMT R132, R132, 0x7632, R132 ;  /* 0x0000763284847816 */ /* 0x000fe20000000084 */
        /* <DEDUP_REMOVED lines=16> */
.L_x_12126:
        /* <DEDUP_REMOVED lines=13> */
.L_x_12128:
[----:B------:R-:W-:Y:S05]  /*15050*/  BSYNC.RECONVERGENT B2 ;  /* 0x0000000000027941 */ /* 0x000fea0003800200 */
.L_x_12127:
        /* <DEDUP_REMOVED lines=60> */
.L_x_12125:
[----:B------:R-:W-:Y:S05]  /*15420*/  BSYNC.RECONVERGENT B1 ;  /* 0x0000000000017941 */ /* 0x000fea0003800200 */
.L_x_12124:
        /* <DEDUP_REMOVED lines=23> */
.L_x_12131:
        /* <DEDUP_REMOVED lines=13> */
.L_x_12133:
[----:B------:R-:W-:Y:S05]  /*15670*/  BSYNC.RECONVERGENT B2 ;  /* 0x0000000000027941 */ /* 0x000fea0003800200 */
.L_x_12132:
        /* <DEDUP_REMOVED lines=60> */
.L_x_12130:
[----:B------:R-:W-:Y:S05]  /*15a40*/  BSYNC.RECONVERGENT B1 ;  /* 0x0000000000017941 */ /* 0x000fea0003800200 */
.L_x_12129:
        /* <DEDUP_REMOVED lines=10> */
[----:B------:R-:W-:Y:S01]  /*15af0*/  PRMT R131, R133, 0x7632, R131 ;  /* 0x0000763285837816 */ /* 0x000fe20000000083 */
        /* <DEDUP_REMOVED lines=13> */
.L_x_12136:
        /* <DEDUP_REMOVED lines=13> */
.L_x_12138:
[----:B------:R-:W-:Y:S05]  /*15ca0*/  BSYNC.RECONVERGENT B2 ;  /* 0x0000000000027941 */ /* 0x000fea0003800200 */
.L_x_12137:
        /* <DEDUP_REMOVED lines=60> */
.L_x_12135:
[----:B------:R-:W-:Y:S05]  /*16070*/  BSYNC.RECONVERGENT B1 ;  /* 0x0000000000017941 */ /* 0x000fea0003800200 */
.L_x_12134:
        /* <DEDUP_REMOVED lines=23> */
.L_x_12141:
        /* <DEDUP_REMOVED lines=13> */
.L_x_12143:
[----:B------:R-:W-:Y:S05]  /*162c0*/  BSYNC.RECONVERGENT B2 ;  /* 0x0000000000027941 */ /* 0x000fea0003800200 */
.L_x_12142:
        /* <DEDUP_REMOVED lines=60> */
.L_x_12140:
[----:B------:R-:W-:Y:S05]  /*16690*/  BSYNC.RECONVERGENT B1 ;  /* 0x0000000000017941 */ /* 0x000fea0003800200 */
.L_x_12139:
        /* <DEDUP_REMOVED lines=24> */
.L_x_12146:
        /* <DEDUP_REMOVED lines=13> */
.L_x_12148:
[----:B------:R-:W-:Y:S05]  /*168f0*/  BSYNC.RECONVERGENT B2 ;  /* 0x0000000000027941 */ /* 0x000fea0003800200 */
.L_x_12147:
        /* <DEDUP_REMOVED lines=60> */
.L_x_12145:
[----:B------:R-:W-:Y:S05]  /*16cc0*/  BSYNC.RECONVERGENT B1 ;  /* 0x0000000000017941 */ /* 0x000fea0003800200 */
.L_x_12144:
        /* <DEDUP_REMOVED lines=23> */
.L_x_12151:
        /* <DEDUP_REMOVED lines=13> */
.L_x_12153:
[----:B------:R-:W-:Y:S05]  /*16f10*/  BSYNC.RECONVERGENT B2 ;  /* 0x0000000000027941 */ /* 0x000fea0003800200 */
.L_x_12152:
        /* <DEDUP_REMOVED lines=60> */
.L_x_12150:
[----:B------:R-:W-:Y:S05]  /*172e0*/  BSYNC.RECONVERGENT B1 ;  /* 0x0000000000017941 */ /* 0x000fea0003800200 */
.L_x_12149:
        /* <DEDUP_REMOVED lines=24> */
.L_x_12156:
        /* <DEDUP_REMOVED lines=15> */
.L_x_12158:
[----:B------:R-:W-:Y:S05]  /*17560*/  BSYNC.RECONVERGENT B2 ;  /* 0x0000000000027941 */ /* 0x000fea0003800200 */
.L_x_12157:
        /* <DEDUP_REMOVED lines=60> */
.L_x_12155:
[----:B------:R-:W-:Y:S05]  /*17930*/  BSYNC.RECONVERGENT B1 ;  /* 0x0000000000017941 */ /* 0x000fea0003800200 */
.L_x_12154:
        /* <DEDUP_REMOVED lines=11> */
.L_x_12118:
        /* <DEDUP_REMOVED lines=16> */
.L_x_12162:
[----:B------:R-:W-:Y:S01]  /*17af0*/  VIADD R180, R180, 0x1 ;  /* 0x00000001b4b47836 */ /* 0x000fe20000000000 */
[----:B------:R-:W-:Y:S03]  /*17b00*/  BSSY.RECONVERGENT B2, `(.L_x_12163) ;  /* 0x000000c000027945 */ /* 0x000fe60003800200 */
[C---:B0-23--:R-:W-:Y:S01]  /*17b10*/  IMAD.WIDE.U32 R146, R180.reuse, -0x2daee0ad, RZ ;  /* 0xd2511f53b4927825 */ /* 0x04dfe200078e00ff */
        /* <DEDUP_REMOVED lines=10> */
.L_x_12164:
[----:B------:R-:W-:Y:S05]  /*17bc0*/  BSYNC.RECONVERGENT B2 ;  /* 0x0000000000027941 */ /* 0x000fea0003800200 */
.L_x_12163:
        /* <DEDUP_REMOVED lines=60> */
.L_x_12161:
[----:B------:R-:W-:Y:S05]  /*17f90*/  BSYNC.RECONVERGENT B1 ;  /* 0x0000000000017941 */ /* 0x000fea0003800200 */
.L_x_12160:
        /* <DEDUP_REMOVED lines=8> */
[----:B------:R-:W4:Y:S01]  /*18020*/  LDC R194, c[0x0][0x404] ;  /* 0x00010100ffc27b82 */ /* 0x000f220000000800 */
[----:B------:R-:W-:Y:S01]  /*18030*/  FMUL.FTZ R128, R131, R190 ;  /* 0x000000be83807220 */ /* 0x000fe20000410000 */
[----:B0-23--:R-:W-:Y:S01]  /*18040*/  HFMA2 R144, -RZ, RZ, 0, 1.1920928955078125e-07 ;  /* 0x00000002ff907431 */ /* 0x00dfe200000001ff */
[----:B------:R-:W-:-:S02]  /*18050*/  PRMT R132, R132, 0x7632, R132 ;  /* 0x0000763284847816 */ /* 0x000fc40000000084 */
[----:B-1----:R-:W-:Y:S01]  /*18060*/  FMUL.FTZ R128, R128, R193 ;  /* 0x000000c180807220 */ /* 0x002fe20000410000 */
[----:B----4-:R-:W-:Y:S01]  /*18070*/  FSETP.GTU.FTZ.AND P1, PT, R129, R194, PT ;  /* 0x000000c28100720b */ /* 0x010fe20003f3c000 */
        /* <DEDUP_REMOVED lines=15> */
.L_x_12167:
        /* <DEDUP_REMOVED lines=13> */
.L_x_12169:
[----:B------:R-:W-:Y:S05]  /*18240*/  BSYNC.RECONVERGENT B2 ;  /* 0x0000000000027941 */ /* 0x000fea0003800200 */
.L_x_12168:
        /* <DEDUP_REMOVED lines=60> */
.L_x_12166:
[----:B------:R-:W-:Y:S05]  /*18610*/  BSYNC.RECONVERGENT B1 ;  /* 0x0000000000017941 */ /* 0x000fea0003800200 */
.L_x_12165:
        /* <DEDUP_REMOVED lines=23> */
.L_x_12172:
        /* <DEDUP_REMOVED lines=13> */
.L_x_12174:
[----:B------:R-:W-:Y:S05]  /*18860*/  BSYNC.RECONVERGENT B2 ;  /* 0x0000000000027941 */ /* 0x000fea0003800200 */
.L_x_12173:
        /* <DEDUP_REMOVED lines=60> */
.L_x_12171:
[----:B------:R-:W-:Y:S05]  /*18c30*/  BSYNC.RECONVERGENT B1 ;  /* 0x0000000000017941 */ /* 0x000fea0003800200 */
.L_x_12170:
        /* <DEDUP_REMOVED lines=24> */
.L_x_12177:
        /* <DEDUP_REMOVED lines=13> */
.L_x_12179:
[----:B------:R-:W-:Y:S05]  /*18e90*/  BSYNC.RECONVERGENT B2 ;  /* 0x0000000000027941 */ /* 0x000fea0003800200 */
.L_x_12178:
        /* <DEDUP_REMOVED lines=60> */
.L_x_12176:
[----:B------:R-:W-:Y:S05]  /*19260*/  BSYNC.RECONVERGENT B1 ;  /* 0x0000000000017941 */ /* 0x000fea0003800200 */
.L_x_12175:
        /* <DEDUP_REMOVED lines=23> */
.L_x_12182:
        /* <DEDUP_REMOVED lines=13> */
.L_x_12184:
[----:B------:R-:W-:Y:S05]  /*194b0*/  BSYNC.RECONVERGENT B2 ;  /* 0x0000000000027941 */ /* 0x000fea0003800200 */
.L_x_12183:
        /* <DEDUP_REMOVED lines=60> */
.L_x_12181:
[----:B------:R-:W-:Y:S05]  /*19880*/  BSYNC.RECONVERGENT B1 ;  /* 0x0000000000017941 */ /* 0x000fea0003800200 */
.L_x_12180:
        /* <DEDUP_REMOVED lines=24> */
.L_x_12187:
        /* <DEDUP_REMOVED lines=13> */
.L_x_12189:
[----:B------:R-:W-:Y:S05]  /*19ae0*/  BSYNC.RECONVERGENT B2 ;  /* 0x0000000000027941 */ /* 0x000fea0003800200 */
.L_x_12188:
        /* <DEDUP_REMOVED lines=60> */
.L_x_12186:
[----:B------:R-:W-:Y:S05]  /*19eb0*/  BSYNC.RECONVERGENT B1 ;  /* 0x0000000000017941 */ /* 0x000fea0003800200 */
.L_x_12185:
        /* <DEDUP_REMOVED lines=23> */
.L_x_12192:
        /* <DEDUP_REMOVED lines=13> */
.L_x_12194:
[----:B------:R-:W-:Y:S05]  /*1a100*/  BSYNC.RECONVERGENT B2 ;  /* 0x0000000000027941 */ /* 0x000fea0003800200 */
.L_x_12193:
        /* <DEDUP_REMOVED lines=60> */
.L_x_12191:
[----:B------:R-:W-:Y:S05]  /*1a4d0*/  BSYNC.RECONVERGENT B1 ;  /* 0x0000000000017941 */ /* 0x000fea0003800200 */
.L_x_12190:
        /* <DEDUP_REMOVED lines=24> */
.L_x_12197:
        /* <DEDUP_REMOVED lines=15> */
.L_x_12199:
[----:B------:R-:W-:Y:S05]  /*1a750*/  BSYNC.RECONVERGENT B2 ;  /* 0x0000000000027941 */ /* 0x000fea0003800200 */
.L_x_12198:
        /* <DEDUP_REMOVED lines=60> */
.L_x_12196:
[----:B------:R-:W-:Y:S05]  /*1ab20*/  BSYNC.RECONVERGENT B1 ;  /* 0x0000000000017941 */ /* 0x000fea0003800200 */
.L_x_12195:
        /* <DEDUP_REMOVED lines=10> */
.L_x_12159:
        /* <DEDUP_REMOVED lines=22> */
.L_x_12117:
[----:B------:R-:W-:Y:S05]  /*1ad30*/  BSYNC.RECONVERGENT B0 ;  /* 0x0000000000007941 */ /* 0x000fea0003800200 */
.L_x_12116:
[----:B------:R-:W-:Y:S01]  /*1ad40*/  ISETP.GE.U32.AND P0, PT, R186, 0x280, PT ;  /* 0x00000280ba00780c */ /* 0x000fe20003f06070 */
[----:B------:R-:W-:-:S12]  /*1ad50*/  BSSY.RECONVERGENT B0, `(.L_x_12200) ;  /* 0x0000667000007945 */ /* 0x000fd80003800200 */
[----:B------:R-:W-:Y:S05]  /*1ad60*/  @!P0 BRA `(.L_x_12201) ;  /* 0x0000006400948947 */ /* 0x000fea0003800000 */
[----:B------:R-:W-:Y:S01]  /*1ad70*/  ISETP.NE.U32.AND P1, PT, RZ, UR8, PT ;  /* 0x00000008ff007c0c */ /* 0x000fe2000bf25070 */
[----:B------:R-:W1:Y:S03]  /*1ad80*/  LDC.64 R140, c[0x0][0x390] ;  /* 0x0000e400ff8c7b82 */ /* 0x000e660000000a00 */
[----:B------:R-:W-:-:S13]  /*1ad90*/  ISETP.NE.AND.EX P1, PT, RZ, UR9, PT, P1 ;  /* 0x00000009ff007c0c */ /* 0x000fda000bf25310 */
[----:B------:R-:W0:Y:S01]  /*1ada0*/  @P1 LDC.64 R136, c[0x0][0x3a0] ;  /* 0x0000e800ff881b82 */ /* 0x000e220000000a00 */
[----:B-1----:R-:W-:-:S06]  /*1adb0*/  IMAD.WIDE.U32 R140, R191, 0x10, R140 ;  /* 0x00000010bf8c7825 */ /* 0x002fcc00078e008c */
[----:B------:R-:W5:Y:S01]  /*1adc0*/  LDG.E.128 R140, desc[UR6][R140.64] ;  /* 0x000000068c8c7981 */ /* 0x000f62000c1e1d00 */
[----:B0-----:R-:W-:-:S05]  /*1add0*/  @P1 IMAD.WIDE.U32 R136, R191, 0x20, R136 ;  /* 0x00000020bf881825 */ /* 0x001fca00078e0088 */
[----:B------:R0:W5:Y:S04]  /*1ade0*/  @P1 LDG.E.128 R96, desc[UR6][R136.64] ;  /* 0x0000000688601981 */ /* 0x000168000c1e1d00 */
[----:B------:R0:W5:Y:S01]  /*1adf0*/  @P1 LDG.E.128 R100, desc[UR6][R136.64+0x10] ;  /* 0x0000100688641981 */ /* 0x000162000c1e1d00 */
[----:B------:R-:W-:Y:S05]  /*1ae00*/  @!P1 BRA `(.L_x_12202) ;  /* 0x0000003000889947 */ /* 0x000fea0003800000 */
[----:B------:R-:W-:Y:S01]  /*1ae10*/  ISETP.NE.AND P1, PT, R197, 0x1, PT ;  /* 0x00000001c500780c */ /* 0x000fe20003f25270 */
[----:B------:R-:W-:Y:S01]  /*1ae20*/  BSSY.RECONVERGENT B1, `(.L_x_12203) ;  /* 0x0000059000017945 */ /* 0x000fe20003800200 */
[----:B--234-:R-:W-:Y:S02]  /*1ae30*/  HFMA2 R144, -RZ, RZ, 0, 1.1920928955078125e-07 ;  /* 0x00000002ff907431 */ /* 0x01cfe400000001ff */
        /* <DEDUP_REMOVED lines=13> */
.L_x_12205:
        /* <DEDUP_REMOVED lines=13> */
.L_x_12207:
[----:B------:R-:W-:Y:S05]  /*1afe0*/  BSYNC.RECONVERGENT B2 ;  /* 0x0000000000027941 */ /* 0x000fea0003800200 */
.L_x_12206:
        /* <DEDUP_REMOVED lines=60> */
.L_x_12204:
[----:B------:R-:W-:Y:S05]  /*1b3b0*/  BSYNC.RECONVERGENT B1 ;  /* 0x0000000000017941 */ /* 0x000fea0003800200 */
.L_x_12203:
[----:B------:R-:W0:Y:S01]  /*1b3c0*/  LDC R193, c[0x0][0x408] ;  /* 0x00010200ffc17b82 */ /* 0x000e220000000800 */
[----:B------:R-:W-:Y:S01]  /*1b3d0*/  I2FP.F32.U32 R136, R136 ;  /* 0x0000008800887245 */ /* 0x000fe20000201000 */
[----:B------:R-:W-:Y:S01]  /*1b3e0*/  IMAD.MOV.U32 R195, RZ, RZ, 0x2f800000 ;  /* 0x2f800000ffc37424 */ /* 0x000fe200078e00ff */
[----:B-----5:R-:W-:Y:S01]  /*1b3f0*/  SHF.L.U32 R139, R140, 0x10, RZ ;  /* 0x000000108c8b7819 */ /* 0x020fe200000006ff */
[----:B------:R-:W-:Y:S01]  /*1b400*/  IMAD.U32 R138, R92, 0x10000, RZ ;  /* 0x000100005c8a7824 */ /* 0x000fe200078e00ff */
[----:B------:R-:W-:Y:S01]  /*1b410*/  LOP3.LUT R0, R0, 0xfffffffb, RZ, 0xc0, !PT ;  /* 0xfffffffb00007812 */ /* 0x000fe200078ec0ff */
[----:B------:R-:W-:Y:S01]  /*1b420*/  FFMA.FTZ R137, R136, R195, 1.1641532182693481445e-10 ;  /* 0x2f00000088897423 */ /* 0x000fe200000100c3 */
[----:B------:R-:W-:Y:S01]  /*1b430*/  BSSY.RECONVERGENT B1, `(.L_x_12208) ;  /* 0x0000060000017945 */ /* 0x000fe20003800200 */
[----:B------:R-:W1:Y:S01]  /*1b440*/  LDC R194, c[0x0][0x404] ;  /* 0x00010100ffc27b82 */ /* 0x000e620000000800 */
[----:B------:R-:W-:Y:S01]  /*1b450*/  FMUL.FTZ R136, R139, R190 ;  /* 0x000000be8b887220 */ /* 0x000fe20000410000 */
[----:B------:R-:W-:-:S02]  /*1b460*/  PRMT R140, R140, 0x7632, R140 ;  /* 0x000076328c8c7816 */ /* 0x000fc4000000008c */
[----:B------:R-:W-:Y:S01]  /*1b470*/  MOV R145, 0x2 ;  /* 0x0000000200917802 */ /* 0x000fe20000000f00 */
[----:B0-----:R-:W-:Y:S01]  /*1b480*/  FMUL.FTZ R136, R136, R193 ;  /* 0x000000c188887220 */ /* 0x001fe20000410000 */
[----:B-1----:R-:W-:-:S04]  /*1b490*/  FSETP.GTU.FTZ.AND P1, PT, R137, R194, PT ;  /* 0x000000c28900720b */ /* 0x002fc80003f3c000 */
        /* <DEDUP_REMOVED lines=15> */
.L_x_12210:
        /* <DEDUP_REMOVED lines=13> */
.L_x_12212:
[----:B------:R-:W-:Y:S05]  /*1b660*/  BSYNC.RECONVERGENT B2 ;  /* 0x0000000000027941 */ /* 0x000fea0003800200 */
.L_x_12211:
        /* <DEDUP_REMOVED lines=60> */
.L_x_12209:
[----:B------:R-:W-:Y:S05]  /*1ba30*/  BSYNC.RECONVERGENT B1 ;  /* 0x0000000000017941 */ /* 0x000fea0003800200 */
.L_x_12208:
[----:B------:R-:W-:Y:S01]  /*1ba40*/  I2FP.F32.U32 R138, R137 ;  /* 0x00000089008a7245 */ /* 0x000fe20000201000 */
[----:B------:R-:W-:Y:S01]  /*1ba50*/  BSSY.RECONVERGENT B1, `(.L_x_12213) ;  /* 0x0000062000017945 */ /* 0x000fe20003800200 */
[----:B------:R-:W-:Y:S01]  /*1ba60*/  SHF.L.U32 R139, R140, 0x10, RZ ;  /* 0x000000108c8b7819 */ /* 0x000fe200000006ff */
[----:B------:R-:W-:Y:S01]  /*1ba70*/  HFMA2 R144, -RZ, RZ, 0, 1.1920928955078125e-07 ;  /* 0x00000002ff907431 */ /* 0x000fe200000001ff */
[----:B------:R-:W-:Y:S01]  /*1ba80*/  LOP3.LUT R0, R0, 0xfffffffd, RZ, 0xc0, !PT ;  /* 0xfffffffd00007812 */ /* 0x000fe200078ec0ff */
[----:B------:R-:W-:Y:S01]  /*1ba90*/  FFMA.FTZ R137, R138, R195, 1.1641532182693481445e-10 ;  /* 0x2f0000008a897423 */ /* 0x000fe200000100c3 */
[----:B------:R-:W-:Y:S02]  /*1baa0*/  IMAD.MOV.U32 R140, RZ, RZ, R196 ;  /* 0x000000ffff8c7224 */ /* 0x000fe400078e00c4 */
[----:B------:R-:W-:Y:S01]  /*1bab0*/  FMUL.FTZ R138, R139, R190 ;  /* 0x000000be8b8a7220 */ /* 0x000fe20000410000 */
[----:B------:R-:W-:Y:S01]  /*1bac0*/  IMAD.U32 R139, R20, 0x10000, RZ ;  /* 0x00010000148b7824 */ /* 0x000fe200078e00ff */
[----:B------:R-:W-:-:S02]  /*1bad0*/  FSETP.GTU.FTZ.AND P1, PT, R137, R194, PT ;  /* 0x000000c28900720b */ /* 0x000fc40003f3c000 */
[----:B------:R-:W-:Y:S02]  /*1bae0*/  FMUL.FTZ R138, R138, R193 ;  /* 0x000000c18a8a7220 */ /* 0x000fe40000410000 */
[----:B------:R-:W-:-:S03]  /*1baf0*/  PLOP3.LUT P2, PT, P1, PT, PT, 0x8, 0x80 ;  /* 0x000000000080781c */ /* 0x000fc60000f4e170 */
[----:B------:R-:W-:Y:S02]  /*1bb00*/  FSEL R138, R138, RZ, !P1 ;  /* 0x000000ff8a8a7208 */ /* 0x000fe40004800000 */
[----:B------:R-:W-:-:S03]  /*1bb10*/  ISETP.NE.AND P1, PT, R145, 0x1, PT ;  /* 0x000000019100780c */ /* 0x000fc60003f25270 */
[----:B------:R-:W-:-:S05]  /*1bb20*/  FFMA.FTZ R137, R138, R139, R97 ;  /* 0x0000008b8a897223 */ /* 0x000fca0000010061 */
        /* <DEDUP_REMOVED lines=10> */
.L_x_12215:
        /* <DEDUP_REMOVED lines=13> */
.L_x_12217:
[----:B------:R-:W-:Y:S05]  /*1bca0*/  BSYNC.RECONVERGENT B2 ;  /* 0x0000000000027941 */ /* 0x000fea0003800200 */
.L_x_12216:
        /* <DEDUP_REMOVED lines=58> */
[----:B------:R-:W-:Y:S02]  /*1c050*/  LOP3.LUT R182, R145, R182, R139, 0x96, !PT ;  /* 0x000000b691b67212 */ /* 0x000fe400078e968b */
[----:B------:R-:W-:-:S07]  /*1c060*/  MOV R192, R138 ;  /* 0x0000008a00c07202 */ /* 0x000fce0000000f00 */
.L_x_12214:
[----:B------:R-:W-:Y:S05]  /*1c070*/  BSYNC.RECONVERGENT B1 ;  /* 0x0000000000017941 */ /* 0x000fea0003800200 */
.L_x_12213:
        /* <DEDUP_REMOVED lines=24> */
.L_x_12220:
        /* <DEDUP_REMOVED lines=13> */
.L_x_12222:
[----:B------:R-:W-:Y:S05]  /*1c2d0*/  BSYNC.RECONVERGENT B2 ;  /* 0x0000000000027941 */ /* 0x000fea0003800200 */
.L_x_12221:
        /* <DEDUP_REMOVED lines=60> */
.L_x_12219:
[----:B------:R-:W-:Y:S05]  /*1c6a0*/  BSYNC.RECONVERGENT B1 ;  /* 0x0000000000017941 */ /* 0x000fea0003800200 */
.L_x_12218:
        /* <DEDUP_REMOVED lines=23> */
.L_x_12225:
        /* <DEDUP_REMOVED lines=13> */
.L_x_12227:
[----:B------:R-:W-:Y:S05]  /*1c8f0*/  BSYNC.RECONVERGENT B2 ;  /* 0x0000000000027941 */ /* 0x000fea0003800200 */
.L_x_12226:
        /* <DEDUP_REMOVED lines=60> */
.L_x_12224:
[----:B------:R-:W-:Y:S05]  /*1ccc0*/  BSYNC.RECONVERGENT B1 ;  /* 0x0000000000017941 */ /* 0x000fea0003800200 */
.L_x_12223:
        /* <DEDUP_REMOVED lines=24> */
.L_x_12230:
        /* <DEDUP_REMOVED lines=13> */
.L_x_12232:
[----:B------:R-:W-:Y:S05]  /*1cf20*/  BSYNC.RECONVERGENT B2 ;  /* 0x0000000000027941 */ /* 0x000fea0003800200 */
.L_x_12231:
        /* <DEDUP_REMOVED lines=57> */
[----:B------:R-:W-:Y:S01]  /*1d2c0*/  IMAD.MOV.U32 R141, RZ, RZ, R192 ;  /* 0x000000ffff8d7224 */ /* 0x000fe200078e00c0 */
[----:B------:R-:W-:Y:S01]  /*1d2d0*/  MOV R192, R144 ;  /* 0x0000009000c07202 */ /* 0x000fe20000000f00 */
[----:B------:R-:W-:-:S07]  /*1d2e0*/  IMAD.MOV.U32 R146, RZ, RZ, RZ ;  /* 0x000000ffff927224 */ /* 0x000fce00078e00ff */
.L_x_12229:
[----:B------:R-:W-:Y:S05]  /*1d2f0*/  BSYNC.RECONVERGENT B1 ;  /* 0x0000000000017941 */ /* 0x000fea0003800200 */
.L_x_12228:
        /* <DEDUP_REMOVED lines=23> */
.L_x_12235:
        /* <DEDUP_REMOVED lines=13> */
.L_x_12237:
[----:B------:R-:W-:Y:S05]  /*1d540*/  BSYNC.RECONVERGENT B2 ;  /* 0x0000000000027941 */ /* 0x000fea0003800200 */
.L_x_12236:
        /* <DEDUP_REMOVED lines=58> */
[----:B------:R-:W-:Y:S01]  /*1d8f0*/  IMAD.MOV.U32 R145, RZ, RZ, R192 ;  /* 0x000000ffff917224 */ /* 0x000fe200078e00c0 */
[----:B------:R-:W-:-:S07]  /*1d900*/  MOV R192, R144 ;  /* 0x0000009000c07202 */ /* 0x000fce0000000f00 */
.L_x_12234:
[----:B------:R-:W-:Y:S05]  /*1d910*/  BSYNC.RECONVERGENT B1 ;  /* 0x0000000000017941 */ /* 0x000fea0003800200 */
.L_x_12233:
        /* <DEDUP_REMOVED lines=24> */
.L_x_12240:
        /* <DEDUP_REMOVED lines=15> */
.L_x_12242:
[----:B------:R-:W-:Y:S05]  /*1db90*/  BSYNC.RECONVERGENT B2 ;  /* 0x0000000000027941 */ /* 0x000fea0003800200 */
.L_x_12241:
        /* <DEDUP_REMOVED lines=61> */
.L_x_12239:
[----:B------:R-:W-:Y:S05]  /*1df70*/  BSYNC.RECONVERGENT B1 ;  /* 0x0000000000017941 */ /* 0x000fea0003800200 */
.L_x_12238:
        /* <DEDUP_REMOVED lines=11> */
.L_x_12202:
        /* <DEDUP_REMOVED lines=16> */
.L_x_12246:
[----:B------:R-:W-:Y:S01]  /*1e130*/  IADD3 R180, PT, PT, R180, 0x1, RZ ;  /* 0x00000001b4b47810 */ /* 0x000fe20007ffe0ff */
[----:B------:R-:W-:Y:S03]  /*1e140*/  BSSY.RECONVERGENT B2, `(.L_x_12247) ;  /* 0x000000c000027945 */ /* 0x000fe60003800200 */
[C---:B------:R-:W-:Y:S01]  /*1e150*/  ISETP.NE.AND P1, PT, R180.reuse, RZ, PT ;  /* 0x000000ffb400720c */ /* 0x040fe20003f25270 */
[----:B--234-:R-:W-:-:S12]  /*1e160*/  IMAD.WIDE.U32 R146, R180, -0x2daee0ad, RZ ;  /* 0xd2511f53b4927825 */ /* 0x01cfd800078e00ff */
        /* <DEDUP_REMOVED lines=9> */
.L_x_12248:
[----:B------:R-:W-:Y:S05]  /*1e200*/  BSYNC.RECONVERGENT B2 ;  /* 0x0000000000027941 */ /* 0x000fea0003800200 */
.L_x_12247:
        /* <DEDUP_REMOVED lines=60> */
.L_x_12245:
[----:B------:R-:W-:Y:S05]  /*1e5d0*/  BSYNC.RECONVERGENT B1 ;  /* 0x0000000000017941 */ /* 0x000fea0003800200 */
.L_x_12244:
[----:B------:R-:W0:Y:S01]  /*1e5e0*/  LDC R193, c[0x0][0x408] ;  /* 0x00010200ffc17b82 */ /* 0x000e220000000800 */
[----:B------:R-:W-:Y:S01]  /*1e5f0*/  HFMA2 R195, -RZ, RZ, 0.1171875, 0 ;  /* 0x2f800000ffc37431 */ /* 0x000fe200000001ff */
[----:B------:R-:W-:Y:S01]  /*1e600*/  I2FP.F32.U32 R136, R136 ;  /* 0x0000008800887245 */ /* 0x000fe20000201000 */
[----:B-----5:R-:W-:Y:S01]  /*1e610*/  IMAD.U32 R139, R140, 0x10000, RZ ;  /* 0x000100008c8b7824 */ /* 0x020fe200078e00ff */
[----:B------:R-:W-:Y:S01]  /*1e620*/  LOP3.LUT R0, R0, 0xfffffffb, RZ, 0xc0, !PT ;  /* 0xfffffffb00007812 */ /* 0x000fe200078ec0ff */
[----:B------:R-:W-:Y:S01]  /*1e630*/  BSSY.RECONVERGENT B1, `(.L_x_12249) ;  /* 0x0000062000017945 */ /* 0x000fe20003800200 */
[----:B------:R-:W-:Y:S01]  /*1e640*/  PRMT R140, R140, 0x7632, R140 ;  /* 0x000076328c8c7816 */ /* 0x000fe2000000008c */
[----:B--234-:R-:W-:Y:S01]  /*1e650*/  IMAD.MOV.U32 R144, RZ, RZ, 0x2 ;  /* 0x00000002ff907424 */ /* 0x01cfe200078e00ff */
[----:B------:R-:W1:Y:S01]  /*1e660*/  LDC R194, c[0x0][0x404] ;  /* 0x00010100ffc27b82 */ /* 0x000e620000000800 */
[----:B------:R-:W-:Y:S01]  /*1e670*/  FFMA.FTZ R137, R136, R195, 1.1641532182693481445e-10 ;  /* 0x2f00000088897423 */ /* 0x000fe200000100c3 */
[----:B------:R-:W-:-:S04]  /*1e680*/  FMUL.FTZ R136, R139, R190 ;  /* 0x000000be8b887220 */ /* 0x000fc80000410000 */
[----:B0-----:R-:W-:Y:S01]  /*1e690*/  FMUL.FTZ R136, R136, R193 ;  /* 0x000000c188887220 */ /* 0x001fe20000410000 */
[----:B-1----:R-:W-:Y:S02]  /*1e6a0*/  FSETP.GTU.FTZ.AND P1, PT, R137, R194, PT ;  /* 0x000000c28900720b */ /* 0x002fe40003f3c000 */
[----:B------:R-:W-:Y:S02]  /*1e6b0*/  SHF.L.U32 R137, R92, 0x10, RZ ;  /* 0x000000105c897819 */ /* 0x000fe400000006ff */
        /* <DEDUP_REMOVED lines=15> */
.L_x_12251:
        /* <DEDUP_REMOVED lines=13> */
.L_x_12253:
[----:B------:R-:W-:Y:S05]  /*1e880*/  BSYNC.RECONVERGENT B2 ;  /* 0x0000000000027941 */ /* 0x000fea0003800200 */
.L_x_12252:
        /* <DEDUP_REMOVED lines=58> */
[----:B------:R-:W-:Y:S01]  /*1ec30*/  MOV R137, R192 ;  /* 0x000000c000897202 */ /* 0x000fe20000000f00 */
[----:B------:R-:W-:-:S07]  /*1ec40*/  IMAD.MOV.U32 R192, RZ, RZ, R138 ;  /* 0x000000ffffc07224 */ /* 0x000fce00078e008a */
.L_x_12250:
[----:B------:R-:W-:Y:S05]  /*1ec50*/  BSYNC.RECONVERGENT B1 ;  /* 0x0000000000017941 */ /* 0x000fea0003800200 */
.L_x_12249:
[----:B------:R-:W-:Y:S01]  /*1ec60*/  I2FP.F32.U32 R138, R137 ;  /* 0x00000089008a7245 */ /* 0x000fe20000201000 */
[----:B------:R-:W-:Y:S01]  /*1ec70*/  IMAD.U32 R139, R140, 0x10000, RZ ;  /* 0x000100008c8b7824 */ /* 0x000fe200078e00ff */
[----:B------:R-:W-:Y:S01]  /*1ec80*/  SHF.L.U32 R145, R20, 0x10, RZ ;  /* 0x0000001014917819 */ /* 0x000fe200000006ff */
[----:B------:R-:W-:Y:S01]  /*1ec90*/  BSSY.RECONVERGENT B1, `(.L_x_12254) ;  /* 0x0000060000017945 */ /* 0x000fe20003800200 */
[----:B------:R-:W-:Y:S01]  /*1eca0*/  LOP3.LUT R0, R0, 0xfffffffd, RZ, 0xc0, !PT ;  /* 0xfffffffd00007812 */ /* 0x000fe200078ec0ff */
[----:B------:R-:W-:Y:S01]  /*1ecb0*/  FFMA.FTZ R137, R138, R195, 1.1641532182693481445e-10 ;  /* 0x2f0000008a897423 */ /* 0x000fe200000100c3 */
[----:B------:R-:W-:Y:S01]  /*1ecc0*/  FMUL.FTZ R138, R139, R190 ;  /* 0x000000be8b8a7220 */ /* 0x000fe20000410000 */
[----:B------:R-:W-:Y:S01]  /*1ecd0*/  IMAD.MOV.U32 R140, RZ, RZ, 0x2 ;  /* 0x00000002ff8c7424 */ /* 0x000fe200078e00ff */
[----:B------:R-:W-:Y:S02]  /*1ece0*/  MOV R139, R196 ;  /* 0x000000c4008b7202 */ /* 0x000fe40000000f00 */
[----:B------:R-:W-:Y:S01]  /*1ecf0*/  FMUL.FTZ R138, R138, R193 ;  /* 0x000000c18a8a7220 */ /* 0x000fe20000410000 */
[----:B------:R-:W-:-:S04]  /*1ed00*/  FSETP.GTU.FTZ.AND P1, PT, R137, R194, PT ;  /* 0x000000c28900720b */ /* 0x000fc80003f3c000 */
        /* <DEDUP_REMOVED lines=14> */
.L_x_12256:
        /* <DEDUP_REMOVED lines=13> */
.L_x_12258:
[----:B------:R-:W-:Y:S05]  /*1eec0*/  BSYNC.RECONVERGENT B2 ;  /* 0x0000000000027941 */ /* 0x000fea0003800200 */
.L_x_12257:
        /* <DEDUP_REMOVED lines=60> */
.L_x_12255:
[----:B------:R-:W-:Y:S05]  /*1f290*/  BSYNC.RECONVERGENT B1 ;  /* 0x0000000000017941 */ /* 0x000fea0003800200 */
.L_x_12254:
        /* <DEDUP_REMOVED lines=9> */
[----:B------:R-:W-:Y:S02]  /*1f330*/  FSETP.GTU.FTZ.AND P1, PT, R139, R194, PT ;  /* 0x000000c28b00720b */ /* 0x000fe40003f3c000 */
[----:B------:R-:W-:Y:S02]  /*1f340*/  PRMT R139, R141, 0x7632, R139 ;  /* 0x000076328d8b7816 */ /* 0x000fe4000000008b */
        /* <DEDUP_REMOVED lines=13> */
.L_x_12261:
        /* <DEDUP_REMOVED lines=13> */
.L_x_12263:
[----:B------:R-:W-:Y:S05]  /*1f4f0*/  BSYNC.RECONVERGENT B2 ;  /* 0x0000000000027941 */ /* 0x000fea0003800200 */
.L_x_12262:
        /* <DEDUP_REMOVED lines=60> */
.L_x_12260:
[----:B------:R-:W-:Y:S05]  /*1f8c0*/  BSYNC.RECONVERGENT B1 ;  /* 0x0000000000017941 */ /* 0x000fea0003800200 */
.L_x_12259:
        /* <DEDUP_REMOVED lines=23> */
.L_x_12266:
        /* <DEDUP_REMOVED lines=13> */
.L_x_12268:
[----:B------:R-:W-:Y:S05]  /*1fb10*/  BSYNC.RECONVERGENT B2 ;  /* 0x0000000000027941 */ /* 0x000fea0003800200 */
.L_x_12267:
        /* <DEDUP_REMOVED lines=60> */
.L_x_12265:
[----:B------:R-:W-:Y:S05]  /*1fee0*/  BSYNC.RECONVERGENT B1 ;  /* 0x0000000000017941 */ /* 0x000fea0003800200 */
.L_x_12264:
        /* <DEDUP_REMOVED lines=24> */
.L_x_12271:
        /* <DEDUP_REMOVED lines=13> */
.L_x_12273:
[----:B------:R-:W-:Y:S05]  /*20140*/  BSYNC.RECONVERGENT B2 ;  /* 0x0000000000027941 */ /* 0x000fea0003800200 */
.L_x_12272:
        /* <DEDUP_REMOVED lines=55> */
[----:B------:R-:W-:Y:S01]  /*204c0*/  MOV R196, R144 ;  /* 0x0000009000c47202 */ /* 0x000fe20000000f00 */
[----:B------:R-:W-:-:S05]  /*204d0*/  VIADD R141, R165, 0x96a522ad ;  /* 0x96a522ada58d7836 */ /* 0x000fca0000000000 */
[----:B------:R-:W-:Y:S01]  /*204e0*/  LOP3.LUT R182, R141, R184, R147, 0x96, !PT ;  /* 0x000000b88db67212 */ /* 0x000fe200078e9693 */
[----:B------:R-:W-:Y:S01]  /*204f0*/  IMAD.MOV.U32 R141, RZ, RZ, R192 ;  /* 0x000000ffff8d7224 */ /* 0x000fe200078e00c0 */
[----:B------:R-:W-:Y:S01]  /*20500*/  MOV R192, R146 ;  /* 0x0000009200c07202 */ /* 0x000fe20000000f00 */
[----:B------:R-:W-:-:S07]  /*20510*/  IMAD.MOV.U32 R147, RZ, RZ, RZ ;  /* 0x000000ffff937224 */ /* 0x000fce00078e00ff */
.L_x_12270:
[----:B------:R-:W-:Y:S05]  /*20520*/  BSYNC.RECONVERGENT B1 ;  /* 0x0000000000017941 */ /* 0x000fea0003800200 */
.L_x_12269:
        /* <DEDUP_REMOVED lines=23> */
.L_x_12276:
        /* <DEDUP_REMOVED lines=13> */
.L_x_12278:
[----:B------:R-:W-:Y:S05]  /*20770*/  BSYNC.RECONVERGENT B2 ;  /* 0x0000000000027941 */ /* 0x000fea0003800200 */
.L_x_12277:
        /* <DEDUP_REMOVED lines=55> */
[----:B------:R-:W-:Y:S01]  /*20af0*/  IMAD.MOV.U32 R196, RZ, RZ, R144 ;  /* 0x000000ffffc47224 */ /* 0x000fe200078e0090 */
[----:B------:R-:W-:Y:S01]  /*20b00*/  MOV R144, R192 ;  /* 0x000000c000907202 */ /* 0x000fe20000000f00 */
[----:B------:R-:W-:Y:S02]  /*20b10*/  IMAD.MOV.U32 R192, RZ, RZ, R146 ;  /* 0x000000ffffc07224 */ /* 0x000fe400078e0092 */
[----:B------:R-:W-:Y:S01]  /*20b20*/  HFMA2 R146, -RZ, RZ, 0, 0 ;  /* 0x00000000ff927431 */ /* 0x000fe200000001ff */
[----:B------:R-:W-:Y:S02]  /*20b30*/  LOP3.LUT R183, R183, R182, R145, 0x96, !PT ;  /* 0x000000b6b7b77212 */ /* 0x000fe400078e9691 */
[----:B------:R-:W-:-:S07]  /*20b40*/  LOP3.LUT R182, R185, R184, R147, 0x96, !PT ;  /* 0x000000b8b9b67212 */ /* 0x000fce00078e9693 */
.L_x_12275:
[----:B------:R-:W-:Y:S05]  /*20b50*/  BSYNC.RECONVERGENT B1 ;  /* 0x0000000000017941 */ /* 0x000fea0003800200 */
.L_x_12274:
        /* <DEDUP_REMOVED lines=24> */
.L_x_12281:
        /* <DEDUP_REMOVED lines=15> */
.L_x_12283:
[----:B------:R-:W-:Y:S05]  /*20dd0*/  BSYNC.RECONVERGENT B2 ;  /* 0x0000000000027941 */ /* 0x000fea0003800200 */
.L_x_12282:
        /* <DEDUP_REMOVED lines=61> */
.L_x_12280:
[----:B------:R-:W-:Y:S05]  /*211b0*/  BSYNC.RECONVERGENT B1 ;  /* 0x0000000000017941 */ /* 0x000fea0003800200 */
.L_x_12279:
        /* <DEDUP_REMOVED lines=10> */
.L_x_12243:
[----:B------:R-:W0:Y:S01]  /*21260*/  LDC.64 R184, c[0x0][0x3a8] ;  /* 0x0000ea00ffb87b82 */ /* 0x000e220000000a00 */
[----:B------:R-:W-:Y:S02]  /*21270*/  SEL R198, RZ, 0x10000, !P5 ;  /* 0x00010000ffc67807 */ /* 0x000fe40006800000 */
[C---:B------:R-:W-:Y:S02]  /*21280*/  LOP3.LUT P5, RZ, R0.reuse, 0x2, RZ, 0xc0, !PT ;  /* 0x0000000200ff7812 */ /* 0x040fe400078ac0ff */
[----:B------:R-:W-:Y:S02]  /*21290*/  SEL R193, RZ, 0x1000000, !P6 ;  /* 0x01000000ffc17807 */ /* 0x000fe40007000000 */
[----:B------:R-:W-:Y:S01]  /*212a0*/  SEL R195, RZ, 0x100, !P4 ;  /* 0x00000100ffc37807 */ /* 0x000fe20006000000 */
[----:B------:R-:W1:Y:S01]  /*212b0*/  LDC.64 R144, c[0x0][0x3b0] ;  /* 0x0000ec00ff907b82 */ /* 0x000e620000000a00 */
[----:B------:R-:W-:Y:S02]  /*212c0*/  LOP3.LUT P6, RZ, R0, 0x4, RZ, 0xc0, !PT ;  /* 0x0000000400ff7812 */ /* 0x000fe400078cc0ff */
        /* <DEDUP_REMOVED lines=12> */
[----:B-1----:R-:W-:Y:S02]  /*21390*/  IMAD.WIDE.U32 R144, R191, 0x8, R144 ;  /* 0x00000008bf907825 */ /* 0x002fe400078e0090 */
[----:B------:R0:W-:Y:S04]  /*213a0*/  STG.E.128 desc[UR6][R184.64+0x10], R140 ;  /* 0x0000108cb8007986 */ /* 0x0001e8000c101d06 */
[----:B------:R0:W-:Y:S02]  /*213b0*/  STG.E.64 desc[UR6][R144.64], R146 ;  /* 0x0000009290007986 */ /* 0x0001e4000c101b06 */
.L_x_12201:
[----:B------:R-:W-:Y:S05]  /*213c0*/  BSYNC.RECONVERGENT B0 ;  /* 0x0000000000007941 */ /* 0x000fea0003800200 */
.L_x_12200:
[----:B0-234-:R-:W-:Y:S01]  /*213d0*/  FADD.FTZ R144, RZ, R104 ;  /* 0x00000068ff907221 */ /* 0x01dfe20000010000 */
[----:B------:R-:W-:Y:S01]  /*213e0*/  LOP3.LUT P5, RZ, R0, 0x10, RZ, 0xc0, !PT ;  /* 0x0000001000ff7812 */ /* 0x000fe200078ac0ff */
[----:B------:R-:W-:Y:S01]  /*213f0*/  BSSY.RECONVERGENT B0, `(.L_x_12284) ;  /* 0x000009f000007945 */ /* 0x000fe20003800200 */
[C---:B------:R-:W-:Y:S01]  /*21400*/  ISETP.GT.U32.AND P1, PT, R186.reuse, 0xff, PT ;  /* 0x000000ffba00780c */ /* 0x040fe20003f24070 */
[----:B------:R-:W-:Y:S01]  /*21410*/  FADD.FTZ R145, R105, R144 ;  /* 0x0000009069917221 */ /* 0x000fe20000010000 */
[C---:B------:R-:W-:Y:S02]  /*21420*/  ISETP.GT.U32.AND P2, PT, R186.reuse, 0x17f, PT ;  /* 0x0000017fba00780c */ /* 0x040fe40003f44070 */
        /* <DEDUP_REMOVED lines=51> */
[----:B------:R-:W-:Y:S01]  /*21760*/  FMUL.FTZ R144, R10, R191 ;  /* 0x000000bf0a907220 */ /* 0x000fe20000410000 */
[----:B------:R-:W-:-:S03]  /*21770*/  LOP3.LUT R191, R189, 0x1f, RZ, 0xc0, !PT ;  /* 0x0000001fbdbf7812 */ /* 0x000fc600078ec0ff */
        /* <DEDUP_REMOVED lines=102> */
.L_x_12285:
[----:B------:R-:W-:Y:S05]  /*21de0*/  BSYNC.RECONVERGENT B0 ;  /* 0x0000000000007941 */ /* 0x000fea0003800200 */
.L_x_12284:
        /* <DEDUP_REMOVED lines=12> */
.L_x_12287:
[----:B------:R-:W-:Y:S05]  /*21eb0*/  BSYNC.RECONVERGENT B0 ;  /* 0x0000000000007941 */ /* 0x000fea0003800200 */
.L_x_12286:
        /* <DEDUP_REMOVED lines=100> */
.L_x_12289:
[----:B------:R-:W-:Y:S05]  /*22500*/  BSYNC.RECONVERGENT B0 ;  /* 0x0000000000007941 */ /* 0x000fea0003800200 */
.L_x_12288:
[----:B------:R-:W-:Y:S01]  /*22510*/  LOP3.LUT P1, RZ, R0, 0x80, RZ, 0xc0, !PT ;  /* 0x0000008000ff7812 */ /* 0x000fe2000782c0ff */
[----:B------:R-:W-:-:S12]  /*22520*/  BSSY.RECONVERGENT B0, `(.L_x_12290) ;  /* 0x0000032000007945 */ /* 0x000fd80003800200 */
[----:B------:R-:W-:Y:S05]  /*22530*/  @!P1 BRA `(.L_x_12291) ;  /* 0x0000000000c09947 */ /* 0x000fea0003800000 */
[--C-:B-1----:R-:W-:Y:S01]  /*22540*/  FADD.FTZ R184, R116, -R190.reuse ;  /* 0x800000be74b87221 */ /* 0x102fe20000010000 */
[--C-:B0-----:R-:W-:Y:S01]  /*22550*/  FADD.FTZ R146, R114, -R190.reuse ;  /* 0x800000be72927221 */ /* 0x101fe20000010000 */
        /* <DEDUP_REMOVED lines=46> */
.L_x_12291:
[----:B------:R-:W-:Y:S05]  /*22840*/  BSYNC.RECONVERGENT B0 ;  /* 0x0000000000007941 */ /* 0x000fea0003800200 */
.L_x_12290:
[----:B------:R-:W-:Y:S01]  /*22850*/  LOP3.LUT P1, RZ, R0, 0x20, RZ, 0xc0, !PT ;  /* 0x0000002000ff7812 */ /* 0x000fe2000782c0ff */
[----:B------:R-:W-:-:S12]  /*22860*/  BSSY.RECONVERGENT B0, `(.L_x_12292) ;  /* 0x0000032000007945 */ /* 0x000fd80003800200 */
[----:B------:R-:W-:Y:S05]  /*22870*/  @!P1 BRA `(.L_x_12293) ;  /* 0x0000000000c09947 */ /* 0x000fea0003800000 */
[--C-:B-12---:R-:W-:Y:S01]  /*22880*/  FADD.FTZ R184, R124, -R190.reuse ;  /* 0x800000be7cb87221 */ /* 0x106fe20000010000 */
        /* <DEDUP_REMOVED lines=47> */
.L_x_12293:
[----:B------:R-:W-:Y:S05]  /*22b80*/  BSYNC.RECONVERGENT B0 ;  /* 0x0000000000007941 */ /* 0x000fea0003800200 */
.L_x_12292:
[----:B------:R-:W-:Y:S01]  /*22b90*/  LOP3.LUT P1, RZ, R0, 0x8, RZ, 0xc0, !PT ;  /* 0x0000000800ff7812 */ /* 0x000fe2000782c0ff */
[----:B------:R-:W-:-:S12]  /*22ba0*/  BSSY.RECONVERGENT B0, `(.L_x_12294) ;  /* 0x0000032000007945 */ /* 0x000fd80003800200 */
[----:B------:R-:W-:Y:S05]  /*22bb0*/  @!P1 BRA `(.L_x_12295) ;  /* 0x0000000000c09947 */ /* 0x000fea0003800000 */
[--C-:B-123--:R-:W-:Y:S01]  /*22bc0*/  FADD.FTZ R184, R132, -R190.reuse ;  /* 0x800000be84b87221 */ /* 0x10efe20000010000 */
        /* <DEDUP_REMOVED lines=47> */
.L_x_12295:
[----:B------:R-:W-:Y:S05]  /*22ec0*/  BSYNC.RECONVERGENT B0 ;  /* 0x0000000000007941 */ /* 0x000fea0003800200 */
.L_x_12294:
[----:B------:R-:W-:Y:S04]  /*22ed0*/  BSSY.RECONVERGENT B0, `(.L_x_12296) ;  /* 0x0000031000007945 */ /* 0x000fe80003800200 */
[----:B------:R-:W-:Y:S05]  /*22ee0*/  @!P0 BRA `(.L_x_12297) ;  /* 0x0000000000bc8947 */ /* 0x000fea0003800000 */
[----:B01234-:R-:W0:Y:S01]  /*22ef0*/  LDC.64 R144, c[0x0][0x428] ;  /* 0x00010a00ff907b82 */ /* 0x01fe220000000a00 */
[--C-:B------:R-:W-:Y:S01]  /*22f00*/  FADD.FTZ R146, R136, -R190.reuse ;  /* 0x800000be88927221 */ /* 0x100fe20000010000 */
[--C-:B------:R-:W-:Y:S01]  /*22f10*/  FADD.FTZ R198, R140, -R190.reuse ;  /* 0x800000be8cc67221 */ /* 0x100fe20000010000 */
[--C-:B------:R-:W-:Y:S01]  /*22f20*/  FADD.FTZ R192, R138, -R190.reuse ;  /* 0x800000be8ac07221 */ /* 0x100fe20000010000 */
[----:B------:R-:W-:Y:S01]  /*22f30*/  SHF.L.U32 R147, R84, 0x10, RZ ;  /* 0x0000001054937819 */ /* 0x000fe200000006ff */
[----:B------:R-:W-:Y:S01]  /*22f40*/  IMAD.U32 R185, R88, 0x10000, RZ ;  /* 0x0001000058b97824 */ /* 0x000fe200078e00ff */
[----:B------:R-:W-:Y:S01]  /*22f50*/  SHF.L.U32 R199, R86, 0x10, RZ ;  /* 0x0000001056c77819 */ /* 0x000fe200000006ff */
[----:B------:R-:W-:Y:S01]  /*22f60*/  FMUL.FTZ R146, R189, R146 ;  /* 0x00000092bd927220 */ /* 0x000fe20000410000 */
        /* <DEDUP_REMOVED lines=8> */
[----:B------:R-:W-:Y:S02]  /*22ff0*/  IMAD.U32 R195, R89, 0x10000, RZ ;  /* 0x0001000059c37824 */ /* 0x000fe400078e00ff */
[C---:B------:R-:W-:Y:S01]  /*23000*/  FMUL.FTZ R192, R189.reuse, R192 ;  /* 0x000000c0bdc07220 */ /* 0x040fe20000410000 */
[----:B------:R-:W-:Y:S01]  /*23010*/  FFMA.FTZ R185, R146, R147, R185 ;  /* 0x0000009392b97223 */ /* 0x000fe200000100b9 */
        /* <DEDUP_REMOVED lines=22> */
[----:B0-----:R-:W-:Y:S01]  /*23180*/  IMAD.WIDE.U32 R188, R188, 0x10, R144 ;  /* 0x00000010bcbc7825 */ /* 0x001fe200078e0090 */
[----:B------:R-:W-:Y:S02]  /*23190*/  F2FP.BF16.F32.PACK_AB R147, R209, R202 ;  /* 0x000000cad193723e */ /* 0x000fe400000010ff */
[----:B------:R-:W-:Y:S02]  /*231a0*/  F2FP.BF16.F32.PACK_AB R146, R201, R146 ;  /* 0x00000092c992723e */ /* 0x000fe400000010ff */
[----:B------:R-:W-:-:S02]  /*231b0*/  F2FP.BF16.F32.PACK_AB R145, R194, R191 ;  /* 0x000000bfc291723e */ /* 0x000fc400000010ff */
[----:B------:R-:W-:-:S05]  /*231c0*/  F2FP.BF16.F32.PACK_AB R144, R184, R185 ;  /* 0x000000b9b890723e */ /* 0x000fca00000010ff */
[----:B------:R0:W-:Y:S02]  /*231d0*/  STG.E.128 desc[UR6][R188.64], R144 ;  /* 0x00000090bc007986 */ /* 0x0001e4000c101d06 */
.L_x_12297:
[----:B------:R-:W-:Y:S05]  /*231e0*/  BSYNC.RECONVERGENT B0 ;  /* 0x0000000000007941 */ /* 0x000fea0003800200 */
.L_x_12296:
[----:B01234-:R-:W0:Y:S01]  /*231f0*/  LDC.64 R144, c[0x0][0x380] ;  /* 0x0000e000ff907b82 */ /* 0x01fe220000000a00 */
[----:B------:R-:W-:Y:S01]  /*23200*/  UPLOP3.LUT UP1, UPT, UPT, UPT, UP1, 0x40, 0x4 ;  /* 0x000000000004789c */ /* 0x000fe20003f2e810 */
[----:B0-----:R-:W-:-:S04]  /*23210*/  IADD3 R187, PT, PT, R187, R144, RZ ;  /* 0x00000090bbbb7210 */ /* 0x001fc80007ffe0ff */
[----:B------:R-:W-:-:S13]  /*23220*/  ISETP.GE.AND P0, PT, R187, R145, PT ;  /* 0x00000091bb00720c */ /* 0x000fda0003f06270 */
[----:B------:R-:W-:Y:S05]  /*23230*/  @!P0 BRA `(.L_x_12298) ;  /* 0xfffffde000508947 */ /* 0x000fea000383ffff */
[----:B------:R-:W-:Y:S05]  /*23240*/  EXIT ;  /* 0x000000000000794d */ /* 0x000fea0003800000 */
.L_x_12299:
        /* <DEDUP_REMOVED lines=11> */
.L_x_34040:


//--------------------- .text._ZN10layer_norm13ln_fwd_kernelINS_13Kernel_traitsI13__nv_bfloat16S2_fS2_fjLj5120ELj1ELj1ELj4ELj16ENS_18Kernel_traits_baseILj5120ES2_S2_fS2_fjLj128EEEEELb1ELb1ELb0ELb1EEEvNS_9FwdParamsE --------------------------
	.section	.text._ZN10layer_norm13ln_fwd_kernelINS_13Kernel_traitsI13__nv_bfloat16S2_fS2_fjLj5120ELj1ELj1ELj4ELj16ENS_18Kernel_traits_baseILj5120ES2_S2_fS2_fjLj128EEEEELb1ELb1ELb0ELb1EEEvNS_9FwdParamsE,"ax",@progbits
	.align	128
        .global         _ZN10layer_norm13ln_fwd_kernelINS_13Kernel_traitsI13__nv_bfloat16S2_fS2_fjLj5120ELj1ELj1ELj4ELj16ENS_18Kernel_traits_baseILj5120ES2_S2_fS2_fjLj128EEEEELb1ELb1ELb0ELb1EEEvNS_9FwdParamsE
        .type           _ZN10layer_norm13ln_fwd_kernelINS_13Kernel_traitsI13__nv_bfloat16S2_fS2_fjLj5120ELj1ELj1ELj4ELj16ENS_18Kernel_traits_baseILj5120ES2_S2_fS2_fjLj128EEEEELb1ELb1ELb0ELb1EEEvNS_9FwdParamsE,@function
        .size           _ZN10layer_norm13ln_fwd_kernelINS_13Kernel_traitsI13__nv_bfloat16S2_fS2_fjLj5120ELj1ELj1ELj4ELj16ENS_18Kernel_traits_baseILj5120ES2_S2_fS2_fjLj128EEEEELb1ELb1ELb0ELb1EEEvNS_9FwdParamsE,(.L_x_34041 - _ZN10layer_norm13ln_fwd_kernelINS_13Kernel_traitsI13__nv_bfloat16S2_fS2_fjLj5120ELj1ELj1ELj4ELj16ENS_18Kernel_traits_baseILj5120ES2_S2_fS2_fjLj128EEEEELb1ELb1ELb0ELb1EEEvNS_9FwdParamsE)
        .other          _ZN10layer_norm13ln_fwd_kernelINS_13Kernel_traitsI13__nv_bfloat16S2_fS2_fjLj5120ELj1ELj1ELj4ELj16ENS_18Kernel_traits_baseILj5120ES2_S2_fS2_fjLj128EEEEELb1ELb1ELb0ELb1EEEvNS_9FwdParamsE,@"STO_CUDA_ENTRY STV_DEFAULT"
_ZN10layer_norm13ln_fwd_kernelINS_13Kernel_traitsI13__nv_bfloat16S2_fS2_fjLj5120ELj1ELj1ELj4ELj16ENS_18Kernel_traits_baseILj5120ES2_S2_fS2_fjLj128EEEEELb1ELb1ELb0ELb1EEEvNS_9FwdParamsE:
.text._ZN10layer_norm13ln_fwd_kernelINS_13Kernel_traitsI13__nv_bfloat16S2_fS2_fjLj5120ELj1ELj1ELj4ELj16ENS_18Kernel_traits_baseILj5120ES2_S2_fS2_fjLj128EEEEELb1ELb1ELb0ELb1EEEvNS_9FwdParamsE:
        /* <DEDUP_REMOVED lines=47> */
.L_x_12300:
        /* <DEDUP_REMOVED lines=24> */
.L_x_12301:
        /* <DEDUP_REMOVED lines=123> */
[C---:B------:R-:W-:Y:S01]  /*0c20*/  IMAD.HI.U32 R5, R8.reuse, -0x326172a9, RZ ;  /* 0xcd9e8d5708057827 */ /* 0x040fe200078e00ff */
[--C-:B------:R-:W-:Y:S02]  /*0c30*/  LOP3.LUT R196, R11, R12, R9.reuse, 0x96, !PT ;  /* 0x0000000c0bc47212 */ /* 0x100fe400078e9609 */
[----:B------:R-:W-:Y:S01]  /*0c40*/  PRMT R9, R101, 0x7632, R9 ;  /* 0x0000763265097816 */ /* 0x000fe20000000009 */
[----:B------:R-:W-:Y:S01]  /*0c50*/  IMAD R8, R8, -0x326172a9, RZ ;  /* 0xcd9e8d5708087824 */ /* 0x000fe200078e02ff */
[----:B------:R-:W-:Y:S01]  /*0c60*/  LOP3.LUT R190, R7, R10, R5, 0x96, !PT ;  /* 0x0000000a07be7212 */ /* 0x000fe200078e9605 */
[----:B------:R-:W-:Y:S01]  /*0c70*/  VIADD R7, R160, 0x8ff34781 ;  /* 0x8ff34781a0077836 */ /* 0x000fe20000000000 */
[----:B------:R-:W-:Y:S01]  /*0c80*/  IADD3 R5, PT, PT, R161, -0x695add53, RZ ;  /* 0x96a522ada1057810 */ /* 0x000fe20007ffe0ff */
        /* <DEDUP_REMOVED lines=27> */
.L_x_12555:
[----:B------:R-:W-:Y:S01]  /*0e40*/  LOP3.LUT P1, RZ, R188, 0x8, RZ, 0xc0, !PT ;  /* 0x00000008bcff7812 */ /* 0x000fe2000782c0ff */
        /* <DEDUP_REMOVED lines=12> */
[----:B------:R-:W-:Y:S02]  /*0f10*/  IMAD.MOV.U32 R192, RZ, RZ, 0x3f800000 ;  /* 0x3f800000ffc07424 */ /* 0x000fe400078e00ff */
[----:B------:R-:W-:Y:S01]  /*0f20*/  IMAD.MOV.U32 R194, RZ, RZ, 0x2f800000 ;  /* 0x2f800000ffc27424 */ /* 0x000fe200078e00ff */
[----:B------:R-:W-:-:S02]  /*0f30*/  ISETP.NE.AND.EX P0, PT, RZ, UR11, PT, P0 ;  /* 0x0000000bff007c0c */ /* 0x000fc4000bf05300 */
[----:B--2---:R-:W-:-:S11]  /*0f40*/  @P1 SHF.L.U32 R192, R40, 0x10, RZ ;  /* 0x0000001028c01819 */ /* 0x004fd600000006ff */
[----:B------:R-:W-:Y:S05]  /*0f50*/  @!P0 BRA `(.L_x_12302) ;  /* 0x0000003000208947 */ /* 0x000fea0003800000 */
[----:B------:R-:W0:Y:S02]  /*0f60*/  LDC.64 R42, c[0x0][0x3a0] ;  /* 0x0000e800ff2a7b82 */ /* 0x000e240000000a00 */
        /* <DEDUP_REMOVED lines=8> */
[----:B------:R-:W-:-:S05]  /*0ff0*/  IMAD.MOV.U32 R41, RZ, RZ, 0x2 ;  /* 0x00000002ff297424 */ /* 0x000fca00078e00ff */
[----:B------:R-:W-:-:S04]  /*1000*/  VIADDMNMX.U32 R40, R182, 0xfffffffe, R41, PT ;  /* 0xfffffffeb6287846 */ /* 0x000fc80003800029 */
[----:B------:R-:W-:-:S04]  /*1010*/  SHF.L.U32 R42, R40, 0x2, RZ ;  /* 0x00000002282a7819 */ /* 0x000fc800000006ff */
[----:B------:R-:W0:Y:S02]  /*1020*/  LDC R40, c[0x2][R42] ;  /* 0x008000002a287b82 */ /* 0x000e240000000800 */
[----:B0-----:R-:W-:-:S04]  /*1030*/  SHF.R.S32.HI R41, RZ, 0x1f, R40 ;  /* 0x0000001fff297819 */ /* 0x001fc80000011428 */
.L_x_33880:
[----:B------:R-:W-:Y:S05]  /*1040*/  BRX R40 -0x1050                                        (*"BRANCH_TARGETS .L_x_33881,.L_x_33882,.L_x_33883"*) ;  /* 0xffffffec28ec7949 */ /* 0x000fea000383ffff */
.L_x_33883:
[----:B------:R-:W-:Y:S01]  /*1050*/  VIADD R41, R182, 0x1 ;  /* 0x00000001b6297836 */ /* 0x000fe20000000000 */
[----:B------:R-:W-:Y:S01]  /*1060*/  MOV R44, R185 ;  /* 0x000000b9002c7202 */ /* 0x000fe20000000f00 */
[----:B------:R-:W-:Y:S01]  /*1070*/  IMAD.MOV.U32 R40, RZ, RZ, R190 ;  /* 0x000000ffff287224 */ /* 0x000fe200078e00be */
[----:B------:R-:W-:Y:S06]  /*1080*/  BRA `(.L_x_12303) ;  /* 0x0000000400307947 */ /* 0x000fec0003800000 */
.L_x_33881:
[----:B------:R-:W-:Y:S01]  /*1090*/  IMAD.MOV.U32 R40, RZ, RZ, R190 ;  /* 0x000000ffff287224 */ /* 0x000fe200078e00be */
[----:B------:R-:W-:Y:S01]  /*10a0*/  MOV R44, R183 ;  /* 0x000000b7002c7202 */ /* 0x000fe20000000f00 */
[----:B------:R-:W-:Y:S01]  /*10b0*/  IMAD.MOV.U32 R41, RZ, RZ, 0x3 ;  /* 0x00000003ff297424 */ /* 0x000fe200078e00ff */
[----:B------:R-:W-:Y:S06]  /*10c0*/  BRA `(.L_x_12303) ;  /* 0x0000000400207947 */ /* 0x000fec0003800000 */
.L_x_33882:
        /* <DEDUP_REMOVED lines=12> */
.L_x_12304:
[----:B------:R-:W-:Y:S01]  /*1190*/  IMAD.WIDE.U32 R42, R4, -0x326172a9, RZ ;  /* 0xcd9e8d57042a7825 */ /* 0x000fe200078e00ff */
[----:B------:R-:W-:Y:S02]  /*11a0*/  LOP3.LUT R46, R179, R41, R161, 0x96, !PT ;  /* 0x00000029b32e7212 */ /* 0x000fe400078e96a1 */
[C---:B------:R-:W-:Y:S01]  /*11b0*/  IADD3 R185, PT, PT, R160.reuse, -0x700cb87f, RZ ;  /* 0x8ff34781a0b97810 */ /* 0x040fe20007ffe0ff */
        /* <DEDUP_REMOVED lines=51> */
[----:B------:R-:W-:Y:S01]  /*14f0*/  IMAD.MOV.U32 R41, RZ, RZ, RZ ;  /* 0x000000ffff297224 */ /* 0x000fe200078e00ff */
[----:B------:R-:W-:-:S03]  /*1500*/  LOP3.LUT R185, R185, R42, R197, 0x96, !PT ;  /* 0x0000002ab9b97212 */ /* 0x000fc600078e96c5 */
[----:B------:R-:W-:-:S05]  /*1510*/  IMAD.WIDE.U32 R44, R44, -0x2daee0ad, RZ ;  /* 0xd2511f532c2c7825 */ /* 0x000fca00078e00ff */
[----:B------:R-:W-:Y:S01]  /*1520*/  LOP3.LUT R183, R183, R40, R45, 0x96, !PT ;  /* 0x00000028b7b77212 */ /* 0x000fe200078e962d */
[----:B------:R-:W-:Y:S01]  /*1530*/  IMAD.MOV.U32 R40, RZ, RZ, R44 ;  /* 0x000000ffff287224 */ /* 0x000fe200078e002c */
[----:B------:R-:W-:-:S07]  /*1540*/  MOV R44, R190 ;  /* 0x000000be002c7202 */ /* 0x000fce0000000f00 */
.L_x_12303:
        /* <DEDUP_REMOVED lines=8> */
[----:B------:R-:W-:Y:S01]  /*15d0*/  IMAD.MOV.U32 R44, RZ, RZ, 0x2 ;  /* 0x00000002ff2c7424 */ /* 0x000fe200078e00ff */
[----:B------:R-:W-:Y:S01]  /*15e0*/  LOP3.LUT R188, R188, 0xfffffffb, RZ, 0xc0, !PT ;  /* 0xfffffffbbcbc7812 */ /* 0x000fe200078ec0ff */
[----:B------:R-:W-:Y:S01]  /*15f0*/  FMUL.FTZ R45, R45, UR5 ;  /* 0x000000052d2d7c20 */ /* 0x000fe20008410000 */
[----:B------:R-:W-:Y:S01]  /*1600*/  FSETP.GTU.FTZ.AND P1, PT, R43, UR4, PT ;  /* 0x000000042b007c0b */ /* 0x000fe2000bf3c000 */
[----:B------:R-:W-:Y:S01]  /*1610*/  IMAD.MOV.U32 R42, RZ, RZ, R196 ;  /* 0x000000ffff2a7224 */ /* 0x000fe200078e00c4 */
[----:B------:R-:W-:-:S02]  /*1620*/  PRMT R36, R36, 0x7632, R36 ;  /* 0x0000763224247816 */ /* 0x000fc40000000024 */
        /* <DEDUP_REMOVED lines=13> */
.L_x_12306:
        /* <DEDUP_REMOVED lines=12> */
.L_x_12307:
        /* <DEDUP_REMOVED lines=53> */
[----:B------:R-:W-:Y:S02]  /*1b10*/  LOP3.LUT R41, R41, R48, R45, 0x96, !PT ;  /* 0x0000003029297212 */ /* 0x000fe400078e962d */
[----:B------:R-:W-:Y:S01]  /*1b20*/  LOP3.LUT R185, R185, R44, R197, 0x96, !PT ;  /* 0x0000002cb9b97212 */ /* 0x000fe200078e96c5 */
[----:B------:R-:W-:Y:S02]  /*1b30*/  IMAD.MOV.U32 R44, RZ, RZ, RZ ;  /* 0x000000ffff2c7224 */ /* 0x000fe400078e00ff */
[----:B------:R-:W-:-:S05]  /*1b40*/  IMAD.WIDE.U32 R46, R41, -0x2daee0ad, RZ ;  /* 0xd2511f53292e7825 */ /* 0x000fca00078e00ff */
[----:B------:R-:W-:Y:S01]  /*1b50*/  LOP3.LUT R183, R183, R42, R47, 0x96, !PT ;  /* 0x0000002ab7b77212 */ /* 0x000fe200078e962f */
[----:B------:R-:W-:Y:S01]  /*1b60*/  IMAD.MOV.U32 R42, RZ, RZ, R40 ;  /* 0x000000ffff2a7224 */ /* 0x000fe200078e0028 */
[----:B------:R-:W-:-:S07]  /*1b70*/  MOV R40, R46 ;  /* 0x0000002e00287202 */ /* 0x000fce0000000f00 */
.L_x_12305:
        /* <DEDUP_REMOVED lines=24> */
.L_x_12309:
        /* <DEDUP_REMOVED lines=12> */
.L_x_12310:
        /* <DEDUP_REMOVED lines=16> */
[----:B------:R-:W-:Y:S01]  /*1ec0*/  IADD3 R43, PT, PT, R160, -0x255992d5, RZ ;  /* 0xdaa66d2ba02b7810 */ /* 0x000fe20007ffe0ff */
        /* <DEDUP_REMOVED lines=38> */
[----:B------:R-:W-:-:S03]  /*2130*/  LOP3.LUT R185, R185, R44, R197, 0x96, !PT ;  /* 0x0000002cb9b97212 */ /* 0x000fc600078e96c5 */
[----:B------:R-:W-:-:S05]  /*2140*/  IMAD.WIDE.U32 R46, R41, -0x2daee0ad, RZ ;  /* 0xd2511f53292e7825 */ /* 0x000fca00078e00ff */
[----:B------:R-:W-:Y:S01]  /*2150*/  LOP3.LUT R183, R183, R42, R47, 0x96, !PT ;  /* 0x0000002ab7b77212 */ /* 0x000fe200078e962f */
[----:B------:R-:W-:Y:S01]  /*2160*/  IMAD.MOV.U32 R42, RZ, RZ, RZ ;  /* 0x000000ffff2a7224 */ /* 0x000fe200078e00ff */
[----:B------:R-:W-:-:S07]  /*2170*/  MOV R40, R46 ;  /* 0x0000002e00287202 */ /* 0x000fce0000000f00 */
.L_x_12308:
[----:B------:R-:W-:Y:S01]  /*2180*/  I2FP.F32.U32 R41, R36 ;  /* 0x0000002400297245 */ /* 0x000fe20000201000 */
[----:B------:R-:W-:Y:S01]  /*2190*/  IMAD.U32 R43, R37, 0x10000, RZ ;  /* 0x00010000252b7824 */ /* 0x000fe200078e00ff */
[----:B------:R-:W-:Y:S01]  /*21a0*/  ISETP.NE.AND P2, PT, R42, 0x1, PT ;  /* 0x000000012a00780c */ /* 0x000fe20003f45270 */
[----:B------:R-:W-:Y:S01]  /*21b0*/  IMAD.MOV.U32 R36, RZ, RZ, R196 ;  /* 0x000000ffff247224 */ /* 0x000fe200078e00c4 */
[----:B------:R-:W-:Y:S01]  /*21c0*/  SHF.L.U32 R70, R97, 0x10, RZ ;  /* 0x0000001061467819 */ /* 0x000fe200000006ff */
[----:B------:R-:W-:Y:S01]  /*21d0*/  FFMA.FTZ R41, R41, R194, 1.1641532182693481445e-10 ;  /* 0x2f00000029297423 */ /* 0x000fe200000100c2 */
[----:B------:R-:W-:-:S04]  /*21e0*/  FMUL.FTZ R43, R43, R192 ;  /* 0x000000c02b2b7220 */ /* 0x000fc80000410000 */
[----:B------:R-:W-:Y:S01]  /*21f0*/  FMUL.FTZ R43, R43, UR5 ;  /* 0x000000052b2b7c20 */ /* 0x000fe20008410000 */
[----:B------:R-:W-:Y:S02]  /*2200*/  FSETP.GTU.FTZ.AND P1, PT, R41, UR4, PT ;  /* 0x0000000429007c0b */ /* 0x000fe4000bf3c000 */
[----:B------:R-:W-:Y:S02]  /*2210*/  PRMT R41, R37, 0x7632, R41 ;  /* 0x0000763225297816 */ /* 0x000fe40000000029 */
        /* <DEDUP_REMOVED lines=13> */
.L_x_12312:
        /* <DEDUP_REMOVED lines=12> */
.L_x_12313:
        /* <DEDUP_REMOVED lines=60> */
.L_x_12311:
        /* <DEDUP_REMOVED lines=22> */
.L_x_12315:
        /* <DEDUP_REMOVED lines=12> */
.L_x_12316:
        /* <DEDUP_REMOVED lines=60> */
.L_x_12314:
        /* <DEDUP_REMOVED lines=23> */
.L_x_12318:
        /* <DEDUP_REMOVED lines=12> */
.L_x_12319:
        /* <DEDUP_REMOVED lines=60> */
.L_x_12317:
        /* <DEDUP_REMOVED lines=22> */
.L_x_12321:
        /* <DEDUP_REMOVED lines=12> */
.L_x_12322:
        /* <DEDUP_REMOVED lines=55> */
[----:B------:R-:W-:Y:S01]  /*38d0*/  IMAD.MOV.U32 R37, RZ, RZ, R40 ;  /* 0x000000ffff257224 */ /* 0x000fe200078e0028 */
[----:B------:R-:W-:-:S03]  /*38e0*/  LOP3.LUT R185, R185, R42, R197, 0x96, !PT ;  /* 0x0000002ab9b97212 */ /* 0x000fc600078e96c5 */
[----:B------:R-:W-:-:S05]  /*38f0*/  IMAD.WIDE.U32 R44, R41, -0x2daee0ad, RZ ;  /* 0xd2511f53292c7825 */ /* 0x000fca00078e00ff */
[----:B------:R-:W-:Y:S02]  /*3900*/  LOP3.LUT R183, R183, R36, R45, 0x96, !PT ;  /* 0x00000024b7b77212 */ /* 0x000fe400078e962d */
[----:B------:R-:W-:-:S07]  /*3910*/  MOV R40, R44 ;  /* 0x0000002c00287202 */ /* 0x000fce0000000f00 */
.L_x_12320:
        /* <DEDUP_REMOVED lines=23> */
.L_x_12324:
        /* <DEDUP_REMOVED lines=14> */
.L_x_12325:
        /* <DEDUP_REMOVED lines=17> */
[----:B------:R-:W-:Y:S01]  /*3c80*/  VIADD R183, R161, 0x96a522ad ;  /* 0x96a522ada1b77836 */ /* 0x000fe20000000000 */
[----:B------:R-:W-:Y:S01]  /*3c90*/  IADD3 R39, PT, PT, R160, -0x255992d5, RZ ;  /* 0xdaa66d2ba0277810 */ /* 0x000fe20007ffe0ff */
        /* <DEDUP_REMOVED lines=39> */
[----:B------:R-:W-:Y:S02]  /*3f10*/  LOP3.LUT R185, R185, R42, R197, 0x96, !PT ;  /* 0x0000002ab9b97212 */ /* 0x000fe400078e96c5 */
[----:B------:R-:W-:-:S07]  /*3f20*/  MOV R40, R36 ;  /* 0x0000002400287202 */ /* 0x000fce0000000f00 */
.L_x_12323:
[----:B------:R-:W-:Y:S01]  /*3f30*/  I2FP.F32.U32 R37, R37 ;  /* 0x0000002500257245 */ /* 0x000fe20000201000 */
[----:B------:R-:W-:Y:S01]  /*3f40*/  IMAD.U32 R39, R46, 0x10000, RZ ;  /* 0x000100002e277824 */ /* 0x000fe200078e00ff */
[----:B------:R-:W-:-:S03]  /*3f50*/  SHF.L.U32 R67, R171, 0x10, RZ ;  /* 0x00000010ab437819 */ /* 0x000fc600000006ff */
[----:B------:R-:W-:Y:S01]  /*3f60*/  FFMA.FTZ R37, R37, R194, 1.1641532182693481445e-10 ;  /* 0x2f00000025257423 */ /* 0x000fe200000100c2 */
[----:B------:R-:W-:-:S04]  /*3f70*/  FMUL.FTZ R39, R39, R192 ;  /* 0x000000c027277220 */ /* 0x000fc80000410000 */
[----:B------:R-:W-:Y:S01]  /*3f80*/  FMUL.FTZ R39, R39, UR5 ;  /* 0x0000000527277c20 */ /* 0x000fe20008410000 */
[----:B------:R-:W-:-:S04]  /*3f90*/  FSETP.GTU.FTZ.AND P6, PT, R37, UR4, PT ;  /* 0x0000000425007c0b */ /* 0x000fc8000bfdc000 */
[----:B------:R-:W-:Y:S02]  /*3fa0*/  FSEL R36, R39, RZ, !P6 ;  /* 0x000000ff27247208 */ /* 0x000fe40007000000 */
[----:B------:R-:W-:-:S03]  /*3fb0*/  PLOP3.LUT P6, PT, P6, PT, PT, 0x8, 0x80 ;  /* 0x000000000080781c */ /* 0x000fc600037ce170 */
[----:B------:R-:W-:Y:S01]  /*3fc0*/  FFMA.FTZ R67, R36, R67, R75 ;  /* 0x0000004324437223 */ /* 0x000fe2000001004b */
[----:B------:R-:W-:Y:S09]  /*3fd0*/  BRA `(.L_x_12326) ;  /* 0x0000002c00fc7947 */ /* 0x000ff20003800000 */
.L_x_12302:
        /* <DEDUP_REMOVED lines=15> */
.L_x_12328:
        /* <DEDUP_REMOVED lines=12> */
.L_x_12329:
        /* <DEDUP_REMOVED lines=53> */
[----:B------:R-:W-:-:S03]  /*44e0*/  IMAD.WIDE.U32 R196, R47, -0x326172a9, RZ ;  /* 0xcd9e8d572fc47825 */ /* 0x000fc600078e00ff */
[----:B------:R-:W-:Y:S02]  /*44f0*/  LOP3.LUT R45, R45, R46, R43, 0x96, !PT ;  /* 0x0000002e2d2d7212 */ /* 0x000fe400078e962b */
[----:B------:R-:W-:Y:S01]  /*4500*/  LOP3.LUT R185, R185, R42, R197, 0x96, !PT ;  /* 0x0000002ab9b97212 */ /* 0x000fe200078e96c5 */
[----:B------:R-:W-:Y:S02]  /*4510*/  IMAD.MOV.U32 R42, RZ, RZ, RZ ;  /* 0x000000ffff2a7224 */ /* 0x000fe400078e00ff */
[----:B------:R-:W-:-:S05]  /*4520*/  IMAD.WIDE.U32 R44, R45, -0x2daee0ad, RZ ;  /* 0xd2511f532d2c7825 */ /* 0x000fca00078e00ff */
[----:B------:R-:W-:Y:S01]  /*4530*/  LOP3.LUT R183, R183, R40, R45, 0x96, !PT ;  /* 0x00000028b7b77212 */ /* 0x000fe200078e962d */
[----:B------:R-:W-:-:S07]  /*4540*/  IMAD.MOV.U32 R40, RZ, RZ, R44 ;  /* 0x000000ffff287224 */ /* 0x000fce00078e002c */
.L_x_12327:
        /* <DEDUP_REMOVED lines=12> */
[----:B------:R-:W-:Y:S02]  /*4610*/  SHF.L.U32 R41, R96, 0x10, RZ ;  /* 0x0000001060297819 */ /* 0x000fe400000006ff */
        /* <DEDUP_REMOVED lines=14> */
.L_x_12331:
        /* <DEDUP_REMOVED lines=12> */
.L_x_12332:
        /* <DEDUP_REMOVED lines=60> */
.L_x_12330:
        /* <DEDUP_REMOVED lines=24> */
.L_x_12334:
        /* <DEDUP_REMOVED lines=12> */
.L_x_12335:
        /* <DEDUP_REMOVED lines=60> */
.L_x_12333:
[----:B------:R-:W-:Y:S01]  /*5180*/  I2FP.F32.U32 R41, R36 ;  /* 0x0000002400297245 */ /* 0x000fe20000201000 */
[----:B------:R-:W-:Y:S01]  /*5190*/  IMAD.U32 R43, R37, 0x10000, RZ ;  /* 0x00010000252b7824 */ /* 0x000fe200078e00ff */
[----:B------:R-:W-:Y:S01]  /*51a0*/  ISETP.NE.AND P2, PT, R42, 0x1, PT ;  /* 0x000000012a00780c */ /* 0x000fe20003f45270 */
[----:B------:R-:W-:Y:S02]  /*51b0*/  IMAD.MOV.U32 R36, RZ, RZ, R196 ;  /* 0x000000ffff247224 */ /* 0x000fe400078e00c4 */
[----:B------:R-:W-:Y:S01]  /*51c0*/  FFMA.FTZ R41, R41, R194, 1.1641532182693481445e-10 ;  /* 0x2f00000029297423 */ /* 0x000fe200000100c2 */
[----:B------:R-:W-:-:S04]  /*51d0*/  FMUL.FTZ R43, R43, R192 ;  /* 0x000000c02b2b7220 */ /* 0x000fc80000410000 */
[----:B------:R-:W-:Y:S01]  /*51e0*/  FMUL.FTZ R43, R43, UR5 ;  /* 0x000000052b2b7c20 */ /* 0x000fe20008410000 */
[----:B------:R-:W-:Y:S02]  /*51f0*/  FSETP.GTU.FTZ.AND P1, PT, R41, UR4, PT ;  /* 0x0000000429007c0b */ /* 0x000fe4000bf3c000 */
[----:B------:R-:W-:Y:S02]  /*5200*/  SHF.L.U32 R41, R97, 0x10, RZ ;  /* 0x0000001061297819 */ /* 0x000fe400000006ff */
[----:B------:R-:W-:Y:S01]  /*5210*/  FSEL R70, R43, RZ, !P1 ;  /* 0x000000ff2b467208 */ /* 0x000fe20004800000 */
[----:B------:R-:W-:Y:S01]  /*5220*/  IMAD.MOV.U32 R43, RZ, RZ, 0x2 ;  /* 0x00000002ff2b7424 */ /* 0x000fe200078e00ff */
[----:B------:R-:W-:-:S03]  /*5230*/  PLOP3.LUT P1, PT, P1, PT, PT, 0x8, 0x80 ;  /* 0x000000000080781c */ /* 0x000fc60000f2e170 */
[----:B------:R-:W-:Y:S01]  /*5240*/  FMUL.FTZ R70, R70, R41 ;  /* 0x0000002946467220 */ /* 0x000fe20000410000 */
        /* <DEDUP_REMOVED lines=10> */
.L_x_12337:
        /* <DEDUP_REMOVED lines=12> */
.L_x_12338:
        /* <DEDUP_REMOVED lines=60> */
.L_x_12336:
        /* <DEDUP_REMOVED lines=22> */
.L_x_12340:
        /* <DEDUP_REMOVED lines=12> */
.L_x_12341:
        /* <DEDUP_REMOVED lines=60> */
.L_x_12339:
[----:B------:R-:W-:Y:S01]  /*5d50*/  I2FP.F32.U32 R37, R36 ;  /* 0x0000002400257245 */ /* 0x000fe20000201000 */
[----:B------:R-:W-:Y:S01]  /*5d60*/  IMAD.U32 R41, R38, 0x10000, RZ ;  /* 0x0001000026297824 */ /* 0x000fe200078e00ff */
[----:B------:R-:W-:Y:S01]  /*5d70*/  ISETP.NE.AND P4, PT, R42, 0x1, PT ;  /* 0x000000012a00780c */ /* 0x000fe20003f85270 */
[----:B------:R-:W-:Y:S01]  /*5d80*/  IMAD.MOV.U32 R43, RZ, RZ, 0x2 ;  /* 0x00000002ff2b7424 */ /* 0x000fe200078e00ff */
[----:B------:R-:W-:Y:S01]  /*5d90*/  PRMT R38, R38, 0x7632, R38 ;  /* 0x0000763226267816 */ /* 0x000fe20000000026 */
[----:B------:R-:W-:Y:S01]  /*5da0*/  FFMA.FTZ R37, R37, R194, 1.1641532182693481445e-10 ;  /* 0x2f00000025257423 */ /* 0x000fe200000100c2 */
[----:B------:R-:W-:-:S04]  /*5db0*/  FMUL.FTZ R41, R41, R192 ;  /* 0x000000c029297220 */ /* 0x000fc80000410000 */
[----:B------:R-:W-:Y:S01]  /*5dc0*/  FMUL.FTZ R41, R41, UR5 ;  /* 0x0000000529297c20 */ /* 0x000fe20008410000 */
[----:B------:R-:W-:Y:S02]  /*5dd0*/  FSETP.GTU.FTZ.AND P3, PT, R37, UR4, PT ;  /* 0x0000000425007c0b */ /* 0x000fe4000bf7c000 */
[----:B------:R-:W-:Y:S02]  /*5de0*/  SHF.L.U32 R37, R98, 0x10, RZ ;  /* 0x0000001062257819 */ /* 0x000fe400000006ff */
        /* <DEDUP_REMOVED lines=13> */
.L_x_12343:
        /* <DEDUP_REMOVED lines=12> */
.L_x_12344:
        /* <DEDUP_REMOVED lines=60> */
.L_x_12342:
        /* <DEDUP_REMOVED lines=22> */
.L_x_12346:
        /* <DEDUP_REMOVED lines=12> */
.L_x_12347:
        /* <DEDUP_REMOVED lines=60> */
.L_x_12345:
        /* <DEDUP_REMOVED lines=11> */
[----:B------:R-:W-:Y:S02]  /*69d0*/  PRMT R41, R39, 0x7632, R41 ;  /* 0x0000763227297816 */ /* 0x000fe40000000029 */
[----:B------:R-:W-:Y:S01]  /*69e0*/  PLOP3.LUT P5, PT, P5, PT, PT, 0x8, 0x80 ;  /* 0x000000000080781c */ /* 0x000fe20002fae170 */
        /* <DEDUP_REMOVED lines=10> */
.L_x_12349:
        /* <DEDUP_REMOVED lines=14> */
.L_x_12350:
        /* <DEDUP_REMOVED lines=60> */
.L_x_12348:
        /* <DEDUP_REMOVED lines=9> */
[----:B------:R-:W-:-:S10]  /*6fc0*/  FMUL.FTZ R67, R41, R36 ;  /* 0x0000002429437220 */ /* 0x000fd40000410000 */
.L_x_12326:
[----:B------:R-:W0:Y:S01]  /*6fd0*/  LDC.64 R172, c[0x0][0x3a8] ;  /* 0x0000ea00ffac7b82 */ /* 0x000e220000000a00 */
[----:B------:R-:W-:Y:S01]  /*6fe0*/  SEL R42, RZ, 0x10000, !P5 ;  /* 0x00010000ff2a7807 */ /* 0x000fe20006800000 */
[----:B------:R-:W-:Y:S01]  /*6ff0*/  VIADD R193, R189, 0x80 ;  /* 0x00000080bdc17836 */ /* 0x000fe20000000000 */
[----:B------:R-:W-:Y:S02]  /*7000*/  LOP3.LUT P5, RZ, R188, 0x2, RZ, 0xc0, !PT ;  /* 0x00000002bcff7812 */ /* 0x000fe400078ac0ff */
[----:B------:R-:W-:Y:S02]  /*7010*/  SEL R43, RZ, 0x1000000, !P6 ;  /* 0x01000000ff2b7807 */ /* 0x000fe40007000000 */
[----:B------:R-:W-:Y:S01]  /*7020*/  SEL R45, RZ, 0x100, !P4 ;  /* 0x00000100ff2d7807 */ /* 0x000fe20006000000 */
[----:B------:R-:W1:Y:S01]  /*7030*/  @P0 LDC.64 R36, c[0x0][0x3a0] ;  /* 0x0000e800ff240b82 */ /* 0x000e620000000a00 */
[----:B------:R-:W-:Y:S02]  /*7040*/  SEL R41, RZ, 0x1000000, !P2 ;  /* 0x01000000ff297807 */ /* 0x000fe40005000000 */
[----:B------:R-:W-:-:S02]  /*7050*/  SEL R39, RZ, 0x10000, !P1 ;  /* 0x00010000ff277807 */ /* 0x000fc40004800000 */
[----:B------:R-:W-:Y:S02]  /*7060*/  SEL R38, RZ, 0x100, !P5 ;  /* 0x00000100ff267807 */ /* 0x000fe40006800000 */
[----:B------:R-:W-:Y:S01]  /*7070*/  LOP3.LUT P6, RZ, R188, 0x4, RZ, 0xc0, !PT ;  /* 0x00000004bcff7812 */ /* 0x000fe200078cc0ff */
[----:B------:R-:W2:Y:S01]  /*7080*/  LDC.64 R174, c[0x0][0x3b0] ;  /* 0x0000ec00ffae7b82 */ /* 0x000ea20000000a00 */
[----:B------:R-:W-:Y:S02]  /*7090*/  LOP3.LUT R45, R45, R43, R42, 0xfe, !PT ;  /* 0x0000002b2d2d7212 */ /* 0x000fe400078efe2a */
[----:B------:R-:W-:Y:S02]  /*70a0*/  LOP3.LUT R38, R38, R41, R39, 0xfe, !PT ;  /* 0x0000002926267212 */ /* 0x000fe400078efe27 */
[----:B------:R-:W-:Y:S02]  /*70b0*/  SEL R44, RZ, 0x1, !P3 ;  /* 0x00000001ff2c7807 */ /* 0x000fe40005800000 */
[----:B------:R-:W-:Y:S01]  /*70c0*/  SEL R39, RZ, 0x1, !P6 ;  /* 0x00000001ff277807 */ /* 0x000fe20007000000 */
[----:B0-----:R-:W-:Y:S01]  /*70d0*/  IMAD.WIDE.U32 R42, R189, 0x20, R172 ;  /* 0x00000020bd2a7825 */ /* 0x001fe200078e00ac */
[----:B------:R-:W-:-:S02]  /*70e0*/  LOP3.LUT R45, R45, R44, RZ, 0xfc, !PT ;  /* 0x0000002c2d2d7212 */ /* 0x000fc400078efcff */
[----:B------:R-:W-:Y:S02]  /*70f0*/  LOP3.LUT R44, R38, R39, RZ, 0xfc, !PT ;  /* 0x00000027262c7212 */ /* 0x000fe400078efcff */
[----:B------:R0:W-:Y:S01]  /*7100*/  STG.E.128 desc[UR8][R42.64], R68 ;  /* 0x000000442a007986 */ /* 0x0001e2000c101d08 */
[----:B-1----:R-:W-:-:S03]  /*7110*/  @P0 IMAD.WIDE.U32 R48, R193, 0x20, R36 ;  /* 0x00000020c1300825 */ /* 0x002fc600078e0024 */
[----:B------:R0:W-:Y:S01]  /*7120*/  STG.E.128 desc[UR8][R42.64+0x10], R64 ;  /* 0x000010402a007986 */ /* 0x0001e2000c101d08 */
[----:B------:R-:W-:-:S04]  /*7130*/  IMAD.WIDE.U32 R36, R193, 0x10, R140 ;  /* 0x00000010c1247825 */ /* 0x000fc800078e008c */
[----:B--2---:R-:W-:-:S05]  /*7140*/  IMAD.WIDE.U32 R46, R189, 0x8, R174 ;  /* 0x00000008bd2e7825 */ /* 0x004fca00078e00ae */
[----:B------:R0:W-:Y:S04]  /*7150*/  STG.E.64 desc[UR8][R46.64], R44 ;  /* 0x0000002c2e007986 */ /* 0x0001e8000c101b08 */
[----:B------:R0:W5:Y:S04]  /*7160*/  @P0 LDG.E.128 R76, desc[UR8][R48.64] ;  /* 0x00000008304c0981 */ /* 0x000168000c1e1d00 */
[----:B------:R0:W5:Y:S04]  /*7170*/  @P0 LDG.E.128 R72, desc[UR8][R48.64+0x10] ;  /* 0x0000100830480981 */ /* 0x000168000c1e1d00 */
[----:B------:R-:W5:Y:S01]  /*7180*/  LDG.E.128 R36, desc[UR8][R36.64] ;  /* 0x0000000824247981 */ /* 0x000f62000c1e1d00 */
        /* <DEDUP_REMOVED lines=16> */
.L_x_12353:
        /* <DEDUP_REMOVED lines=12> */
.L_x_12354:
        /* <DEDUP_REMOVED lines=20> */
[C---:B------:R-:W-:Y:S02]  /*7490*/  VIADD R41, R161.reuse, 0x32370b8f ;  /* 0x32370b8fa1297836 */ /* 0x040fe40000000000 */
[----:B------:R-:W-:Y:S02]  /*74a0*/  VIADD R185, R160, 0x8ff34781 ;  /* 0x8ff34781a0b97836 */ /* 0x000fe40000000000 */
        /* <DEDUP_REMOVED lines=31> */
[----:B------:R-:W-:Y:S02]  /*76a0*/  IMAD.MOV.U32 R41, RZ, RZ, R40 ;  /* 0x000000ffff297224 */ /* 0x000fe400078e0028 */
[----:B------:R-:W-:-:S04]  /*76b0*/  IMAD.WIDE.U32 R196, R43, -0x326172a9, RZ ;  /* 0xcd9e8d572bc47825 */ /* 0x000fc800078e00ff */
[----:B------:R-:W-:Y:S01]  /*76c0*/  IMAD.WIDE.U32 R42, R42, -0x2daee0ad, RZ ;  /* 0xd2511f532a2a7825 */ /* 0x000fe200078e00ff */
[----:B------:R-:W-:Y:S02]  /*76d0*/  LOP3.LUT R185, R185, R48, R197, 0x96, !PT ;  /* 0x00000030b9b97212 */ /* 0x000fe400078e96c5 */
[----:B------:R-:W-:Y:S01]  /*76e0*/  MOV R48, R42 ;  /* 0x0000002a00307202 */ /* 0x000fe20000000f00 */
[----:B------:R-:W-:Y:S01]  /*76f0*/  IMAD.MOV.U32 R42, RZ, RZ, RZ ;  /* 0x000000ffff2a7224 */ /* 0x000fe200078e00ff */
[----:B------:R-:W-:-:S07]  /*7700*/  LOP3.LUT R183, R183, R46, R43, 0x96, !PT ;  /* 0x0000002eb7b77212 */ /* 0x000fce00078e962b */
.L_x_12352:
        /* <DEDUP_REMOVED lines=25> */
.L_x_12356:
        /* <DEDUP_REMOVED lines=12> */
.L_x_12357:
        /* <DEDUP_REMOVED lines=9> */
[----:B------:R-:W-:Y:S02]  /*79f0*/  VIADD R47, R161, 0xbb67ae85 ;  /* 0xbb67ae85a12f7836 */ /* 0x000fe40000000000 */
[----:B------:R-:W-:-:S03]  /*7a00*/  VIADD R185, R160, 0x8ff34781 ;  /* 0x8ff34781a0b97836 */ /* 0x000fc60000000000 */
        /* <DEDUP_REMOVED lines=49> */
.L_x_12355:
[----:B------:R-:W-:Y:S01]  /*7d20*/  I2FP.F32.U32 R41, R40 ;  /* 0x0000002800297245 */ /* 0x000fe20000201000 */
[----:B------:R-:W-:Y:S01]  /*7d30*/  IMAD.U32 R61, R170, 0x10000, RZ ;  /* 0x00010000aa3d7824 */ /* 0x000fe200078e00ff */
[----:B------:R-:W-:Y:S01]  /*7d40*/  SHF.L.U32 R43, R36, 0x10, RZ ;  /* 0x00000010242b7819 */ /* 0x000fe200000006ff */
[----:B------:R-:W-:Y:S01]  /*7d50*/  IMAD.MOV.U32 R40, RZ, RZ, 0x2 ;  /* 0x00000002ff287424 */ /* 0x000fe200078e00ff */
        /* <DEDUP_REMOVED lines=20> */
.L_x_12359:
        /* <DEDUP_REMOVED lines=12> */
.L_x_12360:
[----:B------:R-:W-:Y:S01]  /*7f60*/  IMAD.WIDE.U32 R46, R4, -0x326172a9, RZ ;  /* 0xcd9e8d57042e7825 */ /* 0x000fe200078e00ff */
[----:B------:R-:W-:Y:S02]  /*7f70*/  LOP3.LUT R40, R179, R43, R161, 0x96, !PT ;  /* 0x0000002bb3287212 */ /* 0x000fe400078e96a1 */
[C---:B------:R-:W-:Y:S01]  /*7f80*/  IADD3 R43, PT, PT, R160.reuse, -0x61c88647, RZ ;  /* 0x9e3779b9a02b7810 */ /* 0x040fe20007ffe0ff */
[----:B------:R-:W-:Y:S01]  /*7f90*/  VIADD R185, R160, 0x8ff34781 ;  /* 0x8ff34781a0b97836 */ /* 0x000fe20000000000 */
[----:B------:R-:W-:Y:S01]  /*7fa0*/  LOP3.LUT R44, R3, R47, R160, 0x96, !PT ;  /* 0x0000002f032c7212 */ /* 0x000fe200078e96a0 */
[----:B------:R-:W-:Y:S01]  /*7fb0*/  IMAD.WIDE.U32 R40, R40, -0x326172a9, RZ ;  /* 0xcd9e8d5728287825 */ /* 0x000fe200078e00ff */
[----:B------:R-:W-:-:S03]  /*7fc0*/  MOV R36, R48 ;  /* 0x0000003000247202 */ /* 0x000fc60000000f00 */
[----:B------:R-:W-:Y:S01]  /*7fd0*/  IMAD.WIDE.U32 R44, R44, -0x2daee0ad, RZ ;  /* 0xd2511f532c2c7825 */ /* 0x000fe200078e00ff */
[----:B------:R-:W-:Y:S02]  /*7fe0*/  LOP3.LUT R43, R43, R46, R41, 0x96, !PT ;  /* 0x0000002e2b2b7212 */ /* 0x000fe400078e9629 */
[----:B------:R-:W-:Y:S01]  /*7ff0*/  IADD3 R41, PT, PT, R160, 0x3c6ef372, RZ ;  /* 0x3c6ef372a0297810 */ /* 0x000fe20007ffe0ff */
[C---:B------:R-:W-:Y:S02]  /*8000*/  VIADD R47, R161.reuse, 0xbb67ae85 ;  /* 0xbb67ae85a12f7836 */ /* 0x040fe40000000000 */
        /* <DEDUP_REMOVED lines=46> */
[----:B------:R-:W-:Y:S01]  /*82f0*/  IMAD.MOV.U32 R48, RZ, RZ, R40 ;  /* 0x000000ffff307224 */ /* 0x000fe200078e0028 */
[----:B------:R-:W-:Y:S01]  /*8300*/  LOP3.LUT R183, R183, R42, R41, 0x96, !PT ;  /* 0x0000002ab7b77212 */ /* 0x000fe200078e9629 */
[----:B------:R-:W-:-:S07]  /*8310*/  IMAD.MOV.U32 R40, RZ, RZ, RZ ;  /* 0x000000ffff287224 */ /* 0x000fce00078e00ff */
.L_x_12358:
[----:B------:R-:W-:Y:S01]  /*8320*/  I2FP.F32.U32 R41, R36 ;  /* 0x0000002400297245 */ /* 0x000fe20000201000 */
[----:B------:R-:W-:Y:S01]  /*8330*/  IMAD.U32 R62, R93, 0x10000, RZ ;  /* 0x000100005d3e7824 */ /* 0x000fe200078e00ff */
[----:B------:R-:W-:Y:S02]  /*8340*/  SHF.L.U32 R43, R37, 0x10, RZ ;  /* 0x00000010252b7819 */ /* 0x000fe400000006ff */
[----:B------:R-:W-:Y:S01]  /*8350*/  ISETP.NE.AND P2, PT, R40, 0x1, PT ;  /* 0x000000012800780c */ /* 0x000fe20003f45270 */
[----:B------:R-:W-:Y:S01]  /*8360*/  FFMA.FTZ R41, R41, R194, 1.1641532182693481445e-10 ;  /* 0x2f00000029297423 */ /* 0x000fe200000100c2 */
[----:B------:R-:W-:Y:S01]  /*8370*/  PRMT R49, R37, 0x7632, R49 ;  /* 0x0000763225317816 */ /* 0x000fe20000000031 */
[----:B------:R-:W-:Y:S01]  /*8380*/  FMUL.FTZ R43, R43, R192 ;  /* 0x000000c02b2b7220 */ /* 0x000fe20000410000 */
[----:B------:R-:W-:Y:S02]  /*8390*/  MOV R36, R196 ;  /* 0x000000c400247202 */ /* 0x000fe40000000f00 */
[----:B------:R-:W-:Y:S01]  /*83a0*/  FSETP.GTU.FTZ.AND P1, PT, R41, UR4, PT ;  /* 0x0000000429007c0b */ /* 0x000fe2000bf3c000 */
[----:B------:R-:W-:Y:S01]  /*83b0*/  FMUL.FTZ R43, R43, UR5 ;  /* 0x000000052b2b7c20 */ /* 0x000fe20008410000 */
[----:B------:R-:W-:-:S04]  /*83c0*/  IMAD.MOV.U32 R41, RZ, RZ, 0x2 ;  /* 0x00000002ff297424 */ /* 0x000fc800078e00ff */
        /* <DEDUP_REMOVED lines=12> */
.L_x_12362:
        /* <DEDUP_REMOVED lines=12> */
.L_x_12363:
        /* <DEDUP_REMOVED lines=60> */
.L_x_12361:
        /* <DEDUP_REMOVED lines=22> */
.L_x_12365:
        /* <DEDUP_REMOVED lines=12> */
.L_x_12366:
        /* <DEDUP_REMOVED lines=60> */
.L_x_12364:
        /* <DEDUP_REMOVED lines=23> */
.L_x_12368:
        /* <DEDUP_REMOVED lines=12> */
.L_x_12369:
        /* <DEDUP_REMOVED lines=57> */
[----:B------:R-:W-:Y:S02]  /*94b0*/  LOP3.LUT R183, R183, R36, R41, 0x96, !PT ;  /* 0x00000024b7b77212 */ /* 0x000fe400078e9629 */
[----:B------:R-:W-:Y:S01]  /*94c0*/  MOV R36, R48 ;  /* 0x0000003000247202 */ /* 0x000fe20000000f00 */
[----:B------:R-:W-:-:S07]  /*94d0*/  IMAD.MOV.U32 R48, RZ, RZ, R40 ;  /* 0x000000ffff307224 */ /* 0x000fce00078e0028 */
.L_x_12367:
        /* <DEDUP_REMOVED lines=22> */
.L_x_12371:
        /* <DEDUP_REMOVED lines=12> */
.L_x_12372:
        /* <DEDUP_REMOVED lines=9> */
[C---:B------:R-:W-:Y:S02]  /*9790*/  VIADD R45, R161.reuse, 0xbb67ae85 ;  /* 0xbb67ae85a12d7836 */ /* 0x040fe40000000000 */
[----:B------:R-:W-:Y:S02]  /*97a0*/  VIADD R183, R161, 0x96a522ad ;  /* 0x96a522ada1b77836 */ /* 0x000fe40000000000 */
        /* <DEDUP_REMOVED lines=42> */
[----:B------:R-:W-:Y:S02]  /*9a50*/  MOV R37, R48 ;  /* 0x0000003000257202 */ /* 0x000fe40000000f00 */
[----:B------:R-:W-:Y:S01]  /*9a60*/  LOP3.LUT R41, R41, R40, R43, 0x96, !PT ;  /* 0x0000002829297212 */ /* 0x000fe200078e962b */
[----:B------:R-:W-:-:S04]  /*9a70*/  IMAD.WIDE.U32 R196, R45, -0x326172a9, RZ ;  /* 0xcd9e8d572dc47825 */ /* 0x000fc800078e00ff */
[----:B------:R-:W-:Y:S01]  /*9a80*/  IMAD.WIDE.U32 R40, R41, -0x2daee0ad, RZ ;  /* 0xd2511f5329287825 */ /* 0x000fe200078e00ff */
[----:B------:R-:W-:-:S03]  /*9a90*/  LOP3.LUT R185, R185, R42, R197, 0x96, !PT ;  /* 0x0000002ab9b97212 */ /* 0x000fc600078e96c5 */
[----:B------:R-:W-:Y:S01]  /*9aa0*/  IMAD.MOV.U32 R48, RZ, RZ, R40 ;  /* 0x000000ffff307224 */ /* 0x000fe200078e0028 */
[----:B------:R-:W-:-:S07]  /*9ab0*/  LOP3.LUT R183, R183, R36, R41, 0x96, !PT ;  /* 0x00000024b7b77212 */ /* 0x000fce00078e9629 */
.L_x_12370:
        /* <DEDUP_REMOVED lines=23> */
.L_x_12374:
        /* <DEDUP_REMOVED lines=14> */
.L_x_12375:
        /* <DEDUP_REMOVED lines=56> */
[----:B------:R-:W-:-:S04]  /*a090*/  LOP3.LUT R185, R185, R40, R197, 0x96, !PT ;  /* 0x00000028b9b97212 */ /* 0x000fc800078e96c5 */
[----:B------:R-:W-:Y:S02]  /*a0a0*/  LOP3.LUT R183, R183, R36, R39, 0x96, !PT ;  /* 0x00000024b7b77212 */ /* 0x000fe400078e9627 */
[----:B------:R-:W-:Y:S01]  /*a0b0*/  MOV R36, R48 ;  /* 0x0000003000247202 */ /* 0x000fe20000000f00 */
[----:B------:R-:W-:-:S07]  /*a0c0*/  IMAD.MOV.U32 R48, RZ, RZ, R38 ;  /* 0x000000ffff307224 */ /* 0x000fce00078e0026 */
.L_x_12373:
[----:B------:R-:W-:Y:S01]  /*a0d0*/  I2FP.F32.U32 R37, R36 ;  /* 0x0000002400257245 */ /* 0x000fe20000201000 */
[----:B------:R-:W-:Y:S01]  /*a0e0*/  IMAD.U32 R59, R167, 0x10000, RZ ;  /* 0x00010000a73b7824 */ /* 0x000fe200078e00ff */
[----:B------:R-:W-:-:S03]  /*a0f0*/  SHF.L.U32 R39, R46, 0x10, RZ ;  /* 0x000000102e277819 */ /* 0x000fc600000006ff */
[----:B------:R-:W-:Y:S02]  /*a100*/  FFMA.FTZ R37, R37, R194, 1.1641532182693481445e-10 ;  /* 0x2f00000025257423 */ /* 0x000fe400000100c2 */
[----:B------:R-:W-:-:S03]  /*a110*/  FMUL.FTZ R39, R39, R192 ;  /* 0x000000c027277220 */ /* 0x000fc60000410000 */
[----:B------:R-:W-:Y:S01]  /*a120*/  FSETP.GTU.FTZ.AND P6, PT, R37, UR4, PT ;  /* 0x0000000425007c0b */ /* 0x000fe2000bfdc000 */
[----:B------:R-:W-:-:S05]  /*a130*/  FMUL.FTZ R39, R39, UR5 ;  /* 0x0000000527277c20 */ /* 0x000fca0008410000 */
[----:B------:R-:W-:Y:S02]  /*a140*/  FSEL R36, R39, RZ, !P6 ;  /* 0x000000ff27247208 */ /* 0x000fe40007000000 */
[----:B------:R-:W-:-:S03]  /*a150*/  PLOP3.LUT P6, PT, P6, PT, PT, 0x8, 0x80 ;  /* 0x000000000080781c */ /* 0x000fc600037ce170 */
[----:B------:R-:W-:Y:S01]  /*a160*/  FFMA.FTZ R59, R36, R59, R75 ;  /* 0x0000003b243b7223 */ /* 0x000fe2000001004b */
[----:B------:R-:W-:Y:S09]  /*a170*/  BRA `(.L_x_12376) ;  /* 0x0000002c00f47947 */ /* 0x000ff20003800000 */
.L_x_12351:
        /* <DEDUP_REMOVED lines=15> */
.L_x_12378:
        /* <DEDUP_REMOVED lines=12> */
.L_x_12379:
        /* <DEDUP_REMOVED lines=60> */
.L_x_12377:
[----:B------:R-:W-:Y:S01]  /*a6f0*/  I2FP.F32.U32 R41, R41 ;  /* 0x0000002900297245 */ /* 0x000fe20000201000 */
        /* <DEDUP_REMOVED lines=9> */
[----:B------:R-:W-:Y:S01]  /*a790*/  IMAD.U32 R41, R92, 0x10000, RZ ;  /* 0x000100005c297824 */ /* 0x000fe200078e00ff */
[----:B------:R-:W-:-:S03]  /*a7a0*/  MOV R40, R196 ;  /* 0x000000c400287202 */ /* 0x000fc60000000f00 */
        /* <DEDUP_REMOVED lines=13> */
.L_x_12381:
        /* <DEDUP_REMOVED lines=12> */
.L_x_12382:
        /* <DEDUP_REMOVED lines=60> */
.L_x_12380:
[----:B------:R-:W-:Y:S01]  /*ad00*/  I2FP.F32.U32 R41, R40 ;  /* 0x0000002800297245 */ /* 0x000fe20000201000 */
[----:B------:R-:W-:Y:S01]  /*ad10*/  IMAD.MOV.U32 R40, RZ, RZ, 0x2 ;  /* 0x00000002ff287424 */ /* 0x000fe200078e00ff */
[----:B------:R-:W-:Y:S01]  /*ad20*/  SHF.L.U32 R43, R36, 0x10, RZ ;  /* 0x00000010242b7819 */ /* 0x000fe200000006ff */
[----:B------:R-:W-:Y:S01]  /*ad30*/  IMAD.U32 R36, R170, 0x10000, RZ ;  /* 0x00010000aa247824 */ /* 0x000fe200078e00ff */
        /* <DEDUP_REMOVED lines=20> */
.L_x_12384:
        /* <DEDUP_REMOVED lines=12> */
.L_x_12385:
        /* <DEDUP_REMOVED lines=60> */
.L_x_12383:
[----:B------:R-:W-:Y:S02]  /*b300*/  I2FP.F32.U32 R41, R36 ;  /* 0x0000002400297245 */ /* 0x000fe40000201000 */
        /* <DEDUP_REMOVED lines=8> */
[----:B------:R-:W-:-:S04]  /*b390*/  IMAD.U32 R41, R93, 0x10000, RZ ;  /* 0x000100005d297824 */ /* 0x000fc800078e00ff */
        /* <DEDUP_REMOVED lines=13> */
.L_x_12387:
        /* <DEDUP_REMOVED lines=12> */
.L_x_12388:
        /* <DEDUP_REMOVED lines=60> */
.L_x_12386:
        /* <DEDUP_REMOVED lines=22> */
.L_x_12390:
        /* <DEDUP_REMOVED lines=12> */
.L_x_12391:
        /* <DEDUP_REMOVED lines=60> */
.L_x_12389:
        /* <DEDUP_REMOVED lines=23> */
.L_x_12393:
        /* <DEDUP_REMOVED lines=12> */
.L_x_12394:
        /* <DEDUP_REMOVED lines=60> */
.L_x_12392:
[----:B------:R-:W-:Y:S01]  /*c4c0*/  I2FP.F32.U32 R37, R36 ;  /* 0x0000002400257245 */ /* 0x000fe20000201000 */
[----:B------:R-:W-:Y:S01]  /*c4d0*/  IMAD.MOV.U32 R40, RZ, RZ, 0x2 ;  /* 0x00000002ff287424 */ /* 0x000fe200078e00ff */
[----:B------:R-:W-:Y:S01]  /*c4e0*/  SHF.L.U32 R41, R38, 0x10, RZ ;  /* 0x0000001026297819 */ /* 0x000fe200000006ff */
[----:B------:R-:W-:Y:S01]  /*c4f0*/  IMAD.U32 R38, R168, 0x10000, RZ ;  /* 0x00010000a8267824 */ /* 0x000fe200078e00ff */
[----:B------:R-:W-:Y:S01]  /*c500*/  ISETP.NE.AND P5, PT, R42, 0x1, PT ;  /* 0x000000012a00780c */ /* 0x000fe20003fa5270 */
[----:B------:R-:W-:Y:S01]  /*c510*/  FFMA.FTZ R37, R37, R194, 1.1641532182693481445e-10 ;  /* 0x2f00000025257423 */ /* 0x000fe200000100c2 */
[----:B------:R-:W-:Y:S01]  /*c520*/  MOV R36, R196 ;  /* 0x000000c400247202 */ /* 0x000fe20000000f00 */
        /* <DEDUP_REMOVED lines=15> */
.L_x_12396:
        /* <DEDUP_REMOVED lines=12> */
.L_x_12397:
        /* <DEDUP_REMOVED lines=60> */
.L_x_12395:
        /* <DEDUP_REMOVED lines=23> */
.L_x_12399:
        /* <DEDUP_REMOVED lines=14> */
.L_x_12400:
        /* <DEDUP_REMOVED lines=60> */
.L_x_12398:
        /* <DEDUP_REMOVED lines=9> */
[----:B------:R-:W-:-:S10]  /*d140*/  FMUL.FTZ R59, R36, R39 ;  /* 0x00000027243b7220 */ /* 0x000fd40000410000 */
.L_x_12376:
[----:B------:R-:W0:Y:S01]  /*d150*/  @P0 LDC.64 R46, c[0x0][0x3a0] ;  /* 0x0000e800ff2e0b82 */ /* 0x000e220000000a00 */
[----:B------:R-:W-:Y:S01]  /*d160*/  SEL R40, RZ, 0x10000, !P5 ;  /* 0x00010000ff287807 */ /* 0x000fe20006800000 */
[----:B------:R-:W-:Y:S01]  /*d170*/  VIADD R195, R189, 0x100 ;  /* 0x00000100bdc37836 */ /* 0x000fe20000000000 */
[----:B------:R-:W-:Y:S01]  /*d180*/  LOP3.LUT P5, RZ, R188, 0x2, RZ, 0xc0, !PT ;  /* 0x00000002bcff7812 */ /* 0x000fe200078ac0ff */
[----:B------:R-:W-:Y:S01]  /*d190*/  IMAD.WIDE.U32 R44, R193, 0x8, R174 ;  /* 0x00000008c12c7825 */ /* 0x000fe200078e00ae */
[----:B------:R-:W-:Y:S02]  /*d1a0*/  SEL R39, RZ, 0x1000000, !P6 ;  /* 0x01000000ff277807 */ /* 0x000fe40007000000 */
[----:B------:R-:W-:Y:S02]  /*d1b0*/  SEL R43, RZ, 0x100, !P4 ;  /* 0x00000100ff2b7807 */ /* 0x000fe40006000000 */
[----:B------:R-:W-:Y:S02]  /*d1c0*/  SEL R38, RZ, 0x1000000, !P2 ;  /* 0x01000000ff267807 */ /* 0x000fe40005000000 */
[----:B------:R-:W-:-:S02]  /*d1d0*/  SEL R37, RZ, 0x10000, !P1 ;  /* 0x00010000ff257807 */ /* 0x000fc40004800000 */
[----:B------:R-:W-:Y:S02]  /*d1e0*/  SEL R36, RZ, 0x100, !P5 ;  /* 0x00000100ff247807 */ /* 0x000fe40006800000 */
[----:B------:R-:W-:Y:S02]  /*d1f0*/  LOP3.LUT P6, RZ, R188, 0x4, RZ, 0xc0, !PT ;  /* 0x00000004bcff7812 */ /* 0x000fe400078cc0ff */
[----:B------:R-:W-:Y:S01]  /*d200*/  LOP3.LUT R43, R43, R39, R40, 0xfe, !PT ;  /* 0x000000272b2b7212 */ /* 0x000fe200078efe28 */
[----:B------:R-:W-:Y:S01]  /*d210*/  IMAD.WIDE.U32 R40, R193, 0x20, R172 ;  /* 0x00000020c1287825 */ /* 0x000fe200078e00ac */
[----:B------:R-:W-:Y:S02]  /*d220*/  LOP3.LUT R36, R36, R38, R37, 0xfe, !PT ;  /* 0x0000002624247212 */ /* 0x000fe400078efe25 */
[----:B------:R-:W-:Y:S02]  /*d230*/  SEL R42, RZ, 0x1, !P3 ;  /* 0x00000001ff2a7807 */ /* 0x000fe40005800000 */
[----:B------:R-:W-:Y:S01]  /*d240*/  SEL R37, RZ, 0x1, !P6 ;  /* 0x00000001ff257807 */ /* 0x000fe20007000000 */
[----:B0-----:R-:W-:Y:S01]  /*d250*/  @P0 IMAD.WIDE.U32 R46, R195, 0x20, R46 ;  /* 0x00000020c32e0825 */ /* 0x001fe200078e002e */
[----:B------:R-:W-:Y:S01]  /*d260*/  LOP3.LUT R43, R43, R42, RZ, 0xfc, !PT ;  /* 0x0000002a2b2b7212 */ /* 0x000fe200078efcff */
[----:B------:R0:W-:Y:S01]  /*d270*/  STG.E.128 desc[UR8][R40.64], R60 ;  /* 0x0000003c28007986 */ /* 0x0001e2000c101d08 */
[----:B------:R-:W-:Y:S01]  /*d280*/  LOP3.LUT R42, R36, R37, RZ, 0xfc, !PT ;  /* 0x00000025242a7212 */ /* 0x000fe200078efcff */
[----:B------:R-:W-:-:S02]  /*d290*/  IMAD.WIDE.U32 R36, R195, 0x10, R140 ;  /* 0x00000010c3247825 */ /* 0x000fc400078e008c */
[----:B------:R0:W-:Y:S04]  /*d2a0*/  STG.E.128 desc[UR8][R40.64+0x10], R56 ;  /* 0x0000103828007986 */ /* 0x0001e8000c101d08 */
[----:B------:R0:W-:Y:S04]  /*d2b0*/  STG.E.64 desc[UR8][R44.64], R42 ;  /* 0x0000002a2c007986 */ /* 0x0001e8000c101b08 */
[----:B------:R0:W5:Y:S04]  /*d2c0*/  @P0 LDG.E.128 R76, desc[UR8][R46.64] ;  /* 0x000000082e4c0981 */ /* 0x000168000c1e1d00 */
[----:B------:R0:W5:Y:S04]  /*d2d0*/  @P0 LDG.E.128 R72, desc[UR8][R46.64+0x10] ;  /* 0x000010082e480981 */ /* 0x000168000c1e1d00 */
[----:B------:R-:W5:Y:S01]  /*d2e0*/  LDG.E.128 R36, desc[UR8][R36.64] ;  /* 0x0000000824247981 */ /* 0x000f62000c1e1d00 */
[----:B------:R-:W-:Y:S05]  /*d2f0*/  @!P0 BRA `(.L_x_12401) ;  /* 0x0000002c00f48947 */ /* 0x000fea0003800000 */
        /* <DEDUP_REMOVED lines=15> */
.L_x_12403:
        /* <DEDUP_REMOVED lines=12> */
.L_x_12404:
        /* <DEDUP_REMOVED lines=8> */
[----:B------:R-:W-:Y:S02]  /*d530*/  VIADD R43, R161, 0xbb67ae85 ;  /* 0xbb67ae85a12b7836 */ /* 0x000fe40000000000 */
[C---:B------:R-:W-:Y:S02]  /*d540*/  VIADD R45, R160.reuse, 0x3c6ef372 ;  /* 0x3c6ef372a02d7836 */ /* 0x040fe40000000000 */
        /* <DEDUP_REMOVED lines=48> */
[----:B------:R-:W-:-:S07]  /*d850*/  IMAD.MOV.U32 R40, RZ, RZ, R48 ;  /* 0x000000ffff287224 */ /* 0x000fce00078e0030 */
.L_x_12402:
        /* <DEDUP_REMOVED lines=25> */
.L_x_12406:
        /* <DEDUP_REMOVED lines=12> */
.L_x_12407:
        /* <DEDUP_REMOVED lines=60> */
.L_x_12405:
        /* <DEDUP_REMOVED lines=24> */
.L_x_12409:
        /* <DEDUP_REMOVED lines=12> */
.L_x_12410:
        /* <DEDUP_REMOVED lines=59> */
[----:B------:R-:W-:-:S07]  /*e460*/  IMAD.MOV.U32 R42, RZ, RZ, RZ ;  /* 0x000000ffff2a7224 */ /* 0x000fce00078e00ff */
.L_x_12408:
        /* <DEDUP_REMOVED lines=23> */
.L_x_12412:
        /* <DEDUP_REMOVED lines=12> */
.L_x_12413:
        /* <DEDUP_REMOVED lines=60> */
.L_x_12411:
[----:B------:R-:W-:Y:S01]  /*ea60*/  I2FP.F32.U32 R37, R37 ;  /* 0x0000002500257245 */ /* 0x000fe20000201000 */
[----:B------:R-:W-:Y:S01]  /*ea70*/  IMAD.U32 R41, R46, 0x10000, RZ ;  /* 0x000100002e297824 */ /* 0x000fe200078e00ff */
[----:B------:R-:W-:Y:S02]  /*ea80*/  ISETP.NE.AND P3, PT, R40, 0x1, PT ;  /* 0x000000012800780c */ /* 0x000fe40003f65270 */
        /* <DEDUP_REMOVED lines=19> */
.L_x_12415:
        /* <DEDUP_REMOVED lines=12> */
.L_x_12416:
        /* <DEDUP_REMOVED lines=60> */
.L_x_12414:
        /* <DEDUP_REMOVED lines=23> */
.L_x_12418:
        /* <DEDUP_REMOVED lines=12> */
.L_x_12419:
        /* <DEDUP_REMOVED lines=60> */
.L_x_12417:
        /* <DEDUP_REMOVED lines=22> */
.L_x_12421:
        /* <DEDUP_REMOVED lines=12> */
.L_x_12422:
[----:B------:R-:W-:Y:S01]  /*f850*/  IMAD.WIDE.U32 R40, R4, -0x326172a9, RZ ;  /* 0xcd9e8d5704287825 */ /* 0x000fe200078e00ff */
[----:B------:R-:W-:-:S03]  /*f860*/  LOP3.LUT R36, R179, R43, R161, 0x96, !PT ;  /* 0x0000002bb3247212 */ /* 0x000fc600078e96a1 */
[----:B------:R-:W-:Y:S01]  /*f870*/  HFMA2 R38, -RZ, RZ, 0, 0 ;  /* 0x00000000ff267431 */ /* 0x000fe200000001ff */
        /* <DEDUP_REMOVED lines=56> */
[----:B------:R-:W-:-:S07]  /*fc00*/  IMAD.MOV.U32 R142, RZ, RZ, R36 ;  /* 0x000000ffff8e7224 */ /* 0x000fce00078e0024 */
.L_x_12420:
        /* <DEDUP_REMOVED lines=23> */
.L_x_12424:
        /* <DEDUP_REMOVED lines=14> */
.L_x_12425:
        /* <DEDUP_REMOVED lines=60> */
.L_x_12423:
        /* <DEDUP_REMOVED lines=11> */
.L_x_12401:
        /* <DEDUP_REMOVED lines=15> */
.L_x_12428:
        /* <DEDUP_REMOVED lines=12> */
.L_x_12429:
        /* <DEDUP_REMOVED lines=9> */
[C---:B------:R-:W-:Y:S01]  /*10510*/  IADD3 R45, PT, PT, R160.reuse, 0x3c6ef372, RZ ;  /* 0x3c6ef372a02d7810 */ /* 0x040fe20007ffe0ff */
        /* <DEDUP_REMOVED lines=46> */
[----:B------:R-:W-:Y:S01]  /*10800*/  HFMA2 R42, -RZ, RZ, 0, 0 ;  /* 0x00000000ff2a7431 */ /* 0x000fe200000001ff */
[----:B------:R-:W-:Y:S01]  /*10810*/  LOP3.LUT R183, R183, R40, R143, 0x96, !PT ;  /* 0x00000028b7b77212 */ /* 0x000fe200078e968f */
[----:B------:R-:W-:-:S07]  /*10820*/  IMAD.MOV.U32 R40, RZ, RZ, R48 ;  /* 0x000000ffff287224 */ /* 0x000fce00078e0030 */
.L_x_12427:
[----:B------:R-:W-:Y:S01]  /*10830*/  I2FP.F32.U32 R41, R40 ;  /* 0x0000002800297245 */ /* 0x000fe20000201000 */
[----:B-----5:R-:W-:Y:S01]  /*10840*/  IMAD.U32 R43, R36, 0x10000, RZ ;  /* 0x00010000242b7824 */ /* 0x020fe200078e00ff */
[----:B------:R-:W-:Y:S01]  /*10850*/  ISETP.NE.AND P2, PT, R42, 0x1, PT ;  /* 0x000000012a00780c */ /* 0x000fe20003f45270 */
[----:B------:R-:W-:Y:S01]  /*10860*/  IMAD.MOV.U32 R40, RZ, RZ, 0x2 ;  /* 0x00000002ff287424 */ /* 0x000fe200078e00ff */
[----:B------:R-:W-:Y:S01]  /*10870*/  LOP3.LUT R188, R188, 0xfffffffb, RZ, 0xc0, !PT ;  /* 0xfffffffbbcbc7812 */ /* 0x000fe200078ec0ff */
[----:B------:R-:W-:Y:S01]  /*10880*/  FFMA.FTZ R41, R41, R194, 1.1641532182693481445e-10 ;  /* 0x2f00000029297423 */ /* 0x000fe200000100c2 */
[----:B------:R-:W-:Y:S01]  /*10890*/  FMUL.FTZ R43, R43, R192 ;  /* 0x000000c02b2b7220 */ /* 0x000fe20000410000 */
[----:B------:R-:W-:-:S03]  /*108a0*/  PRMT R36, R36, 0x7632, R36 ;  /* 0x0000763224247816 */ /* 0x000fc60000000024 */
[----:B------:R-:W-:Y:S01]  /*108b0*/  FMUL.FTZ R43, R43, UR5 ;  /* 0x000000052b2b7c20 */ /* 0x000fe20008410000 */
[----:B------:R-:W-:Y:S02]  /*108c0*/  FSETP.GTU.FTZ.AND P1, PT, R41, UR4, PT ;  /* 0x0000000429007c0b */ /* 0x000fe4000bf3c000 */
[----:B------:R-:W-:Y:S02]  /*108d0*/  SHF.L.U32 R41, R88, 0x10, RZ ;  /* 0x0000001058297819 */ /* 0x000fe400000006ff */
        /* <DEDUP_REMOVED lines=14> */
.L_x_12431:
        /* <DEDUP_REMOVED lines=12> */
.L_x_12432:
        /* <DEDUP_REMOVED lines=60> */
.L_x_12430:
        /* <DEDUP_REMOVED lines=24> */
.L_x_12434:
        /* <DEDUP_REMOVED lines=12> */
.L_x_12435:
[----:B------:R-:W-:Y:S01]  /*11080*/  IMAD.WIDE.U32 R42, R4, -0x326172a9, RZ ;  /* 0xcd9e8d57042a7825 */ /* 0x000fe200078e00ff */
[----:B------:R-:W-:Y:S02]  /*11090*/  LOP3.LUT R40, R179, R45, R161, 0x96, !PT ;  /* 0x0000002db3287212 */ /* 0x000fe400078e96a1 */
[----:B------:R-:W-:Y:S01]  /*110a0*/  IADD3 R185, PT, PT, R160, -0x700cb87f, RZ ;  /* 0x8ff34781a0b97810 */ /* 0x000fe20007ffe0ff */
        /* <DEDUP_REMOVED lines=56> */
[----:B------:R-:W-:-:S07]  /*11430*/  HFMA2 R42, -RZ, RZ, 0, 0 ;  /* 0x00000000ff2a7431 */ /* 0x000fce00000001ff */
.L_x_12433:
[----:B------:R-:W-:Y:S01]  /*11440*/  I2FP.F32.U32 R41, R36 ;  /* 0x0000002400297245 */ /* 0x000fe20000201000 */
[C---:B------:R-:W-:Y:S01]  /*11450*/  IMAD.U32 R43, R37.reuse, 0x10000, RZ ;  /* 0x00010000252b7824 */ /* 0x040fe200078e00ff */
[----:B------:R-:W-:Y:S01]  /*11460*/  ISETP.NE.AND P2, PT, R42, 0x1, PT ;  /* 0x000000012a00780c */ /* 0x000fe20003f45270 */
[----:B------:R-:W-:Y:S01]  /*11470*/  IMAD.MOV.U32 R40, RZ, RZ, 0x2 ;  /* 0x00000002ff287424 */ /* 0x000fe200078e00ff */
[----:B------:R-:W-:Y:S01]  /*11480*/  PRMT R46, R37, 0x7632, R46 ;  /* 0x00007632252e7816 */ /* 0x000fe2000000002e */
[----:B------:R-:W-:Y:S01]  /*11490*/  FFMA.FTZ R41, R41, R194, 1.1641532182693481445e-10 ;  /* 0x2f00000029297423 */ /* 0x000fe200000100c2 */
[----:B------:R-:W-:Y:S01]  /*114a0*/  FMUL.FTZ R43, R43, R192 ;  /* 0x000000c02b2b7220 */ /* 0x000fe20000410000 */
[----:B------:R-:W-:-:S03]  /*114b0*/  MOV R37, R196 ;  /* 0x000000c400257202 */ /* 0x000fc60000000f00 */
[----:B------:R-:W-:Y:S01]  /*114c0*/  FMUL.FTZ R43, R43, UR5 ;  /* 0x000000052b2b7c20 */ /* 0x000fe20008410000 */
[----:B------:R-:W-:Y:S02]  /*114d0*/  FSETP.GTU.FTZ.AND P1, PT, R41, UR4, PT ;  /* 0x0000000429007c0b */ /* 0x000fe4000bf3c000 */
[----:B------:R-:W-:Y:S02]  /*114e0*/  SHF.L.U32 R41, R89, 0x10, RZ ;  /* 0x0000001059297819 */ /* 0x000fe400000006ff */
        /* <DEDUP_REMOVED lines=12> */
.L_x_12437:
        /* <DEDUP_REMOVED lines=12> */
.L_x_12438:
        /* <DEDUP_REMOVED lines=60> */
.L_x_12436:
        /* <DEDUP_REMOVED lines=22> */
.L_x_12440:
        /* <DEDUP_REMOVED lines=12> */
.L_x_12441:
        /* <DEDUP_REMOVED lines=60> */
.L_x_12439:
        /* <DEDUP_REMOVED lines=23> */
.L_x_12443:
        /* <DEDUP_REMOVED lines=12> */
.L_x_12444:
        /* <DEDUP_REMOVED lines=60> */
.L_x_12442:
        /* <DEDUP_REMOVED lines=22> */
.L_x_12446:
        /* <DEDUP_REMOVED lines=12> */
.L_x_12447:
        /* <DEDUP_REMOVED lines=60> */
.L_x_12445:
        /* <DEDUP_REMOVED lines=23> */
.L_x_12449:
        /* <DEDUP_REMOVED lines=14> */
.L_x_12450:
        /* <DEDUP_REMOVED lines=60> */
.L_x_12448:
        /* <DEDUP_REMOVED lines=10> */
.L_x_12426:
[----:B------:R-:W0:Y:S01]  /*13290*/  @P0 LDC.64 R36, c[0x0][0x3a0] ;  /* 0x0000e800ff240b82 */ /* 0x000e220000000a00 */
[----:B------:R-:W-:Y:S01]  /*132a0*/  SEL R42, RZ, 0x10000, !P5 ;  /* 0x00010000ff2a7807 */ /* 0x000fe20006800000 */
[----:B------:R-:W-:Y:S01]  /*132b0*/  VIADD R197, R189, 0x180 ;  /* 0x00000180bdc57836 */ /* 0x000fe20000000000 */
[----:B------:R-:W-:Y:S01]  /*132c0*/  LOP3.LUT P5, RZ, R188, 0x2, RZ, 0xc0, !PT ;  /* 0x00000002bcff7812 */ /* 0x000fe200078ac0ff */
[----:B------:R-:W-:Y:S01]  /*132d0*/  IMAD.WIDE.U32 R44, R195, 0x20, R172 ;  /* 0x00000020c32c7825 */ /* 0x000fe200078e00ac */
[----:B------:R-:W-:Y:S02]  /*132e0*/  SEL R40, RZ, 0x1000000, !P2 ;  /* 0x01000000ff287807 */ /* 0x000fe40005000000 */
[----:B------:R-:W-:Y:S02]  /*132f0*/  SEL R39, RZ, 0x10000, !P1 ;  /* 0x00010000ff277807 */ /* 0x000fe40004800000 */
[----:B------:R-:W-:Y:S01]  /*13300*/  SEL R38, RZ, 0x100, !P5 ;  /* 0x00000100ff267807 */ /* 0x000fe20006800000 */
[----:B------:R1:W-:Y:S01]  /*13310*/  STG.E.128 desc[UR8][R44.64], R52 ;  /* 0x000000342c007986 */ /* 0x0003e2000c101d08 */
[----:B------:R-:W-:-:S02]  /*13320*/  SEL R43, RZ, 0x1000000, !P6 ;  /* 0x01000000ff2b7807 */ /* 0x000fc40007000000 */
[----:B------:R-:W-:Y:S01]  /*13330*/  SEL R41, RZ, 0x100, !P4 ;  /* 0x00000100ff297807 */ /* 0x000fe20006000000 */
[----:B------:R1:W-:Y:S01]  /*13340*/  STG.E.128 desc[UR8][R44.64+0x10], R48 ;  /* 0x000010302c007986 */ /* 0x0003e2000c101d08 */
[----:B------:R-:W-:Y:S02]  /*13350*/  LOP3.LUT P6, RZ, R188, 0x4, RZ, 0xc0, !PT ;  /* 0x00000004bcff7812 */ /* 0x000fe400078cc0ff */
[----:B------:R-:W-:Y:S02]  /*13360*/  LOP3.LUT R38, R38, R40, R39, 0xfe, !PT ;  /* 0x0000002826267212 */ /* 0x000fe400078efe27 */
[----:B------:R-:W-:Y:S01]  /*13370*/  LOP3.LUT R41, R41, R43, R42, 0xfe, !PT ;  /* 0x0000002b29297212 */ /* 0x000fe200078efe2a */
[----:B------:R-:W-:Y:S01]  /*13380*/  IMAD.WIDE.U32 R42, R195, 0x8, R174 ;  /* 0x00000008c32a7825 */ /* 0x000fe200078e00ae */
        /* <DEDUP_REMOVED lines=26> */
.L_x_12453:
        /* <DEDUP_REMOVED lines=12> */
.L_x_12454:
        /* <DEDUP_REMOVED lines=61> */
.L_x_12452:
        /* <DEDUP_REMOVED lines=25> */
.L_x_12456:
        /* <DEDUP_REMOVED lines=12> */
.L_x_12457:
[----:B------:R-:W-:Y:S01]  /*13c10*/  IMAD.WIDE.U32 R42, R4, -0x326172a9, RZ ;  /* 0xcd9e8d57042a7825 */ /* 0x000fe200078e00ff */
[----:B------:R-:W-:Y:S02]  /*13c20*/  LOP3.LUT R40, R179, R143, R161, 0x96, !PT ;  /* 0x0000008fb3287212 */ /* 0x000fe400078e96a1 */
[----:B------:R-:W-:Y:S01]  /*13c30*/  IADD3 R45, PT, PT, R161, -0x4498517b, RZ ;  /* 0xbb67ae85a12d7810 */ /* 0x000fe20007ffe0ff */
[----:B------:R-:W-:Y:S01]  /*13c40*/  VIADD R185, R160, 0x8ff34781 ;  /* 0x8ff34781a0b97836 */ /* 0x000fe20000000000 */
        /* <DEDUP_REMOVED lines=52> */
[----:B------:R-:W-:Y:S01]  /*13f90*/  MOV R41, R184 ;  /* 0x000000b800297202 */ /* 0x000fe20000000f00 */
[----:B------:R-:W-:Y:S02]  /*13fa0*/  IMAD.MOV.U32 R184, RZ, RZ, R40 ;  /* 0x000000ffffb87224 */ /* 0x000fe400078e0028 */
[----:B------:R-:W-:Y:S01]  /*13fb0*/  HFMA2 R40, -RZ, RZ, 0, 0 ;  /* 0x00000000ff287431 */ /* 0x000fe200000001ff */
[----:B------:R-:W-:Y:S01]  /*13fc0*/  LOP3.LUT R185, R185, R142, R47, 0x96, !PT ;  /* 0x0000008eb9b97212 */ /* 0x000fe200078e962f */
[----:B------:R-:W-:-:S07]  /*13fd0*/  IMAD.MOV.U32 R196, RZ, RZ, R46 ;  /* 0x000000ffffc47224 */ /* 0x000fce00078e002e */
.L_x_12455:
        /* <DEDUP_REMOVED lines=24> */
.L_x_12459:
        /* <DEDUP_REMOVED lines=12> */
.L_x_12460:
        /* <DEDUP_REMOVED lines=61> */
.L_x_12458:
[----:B------:R-:W-:Y:S01]  /*145f0*/  I2FP.F32.U32 R41, R36 ;  /* 0x0000002400297245 */ /* 0x000fe20000201000 */
[----:B------:R-:W-:Y:S01]  /*14600*/  IMAD.U32 R46, R85, 0x10000, RZ ;  /* 0x00010000552e7824 */ /* 0x000fe200078e00ff */
[----:B------:R-:W-:Y:S01]  /*14610*/  SHF.L.U32 R43, R37, 0x10, RZ ;  /* 0x00000010252b7819 */ /* 0x000fe200000006ff */
[----:B------:R-:W-:Y:S01]  /*14620*/  HFMA2 R40, -RZ, RZ, 0, 1.1920928955078125e-07 ;  /* 0x00000002ff287431 */ /* 0x000fe200000001ff */
[----:B------:R-:W-:Y:S01]  /*14630*/  ISETP.NE.AND P2, PT, R42, 0x1, PT ;  /* 0x000000012a00780c */ /* 0x000fe20003f45270 */
[----:B------:R-:W-:Y:S01]  /*14640*/  FFMA.FTZ R41, R41, R194, 1.1641532182693481445e-10 ;  /* 0x2f00000029297423 */ /* 0x000fe200000100c2 */
[----:B------:R-:W-:Y:S01]  /*14650*/  PRMT R47, R37, 0x7632, R47 ;  /* 0x00007632252f7816 */ /* 0x000fe2000000002f */
[----:B------:R-:W-:Y:S01]  /*14660*/  FMUL.FTZ R43, R43, R192 ;  /* 0x000000c02b2b7220 */ /* 0x000fe20000410000 */
[----:B------:R-:W-:Y:S02]  /*14670*/  IMAD.MOV.U32 R37, RZ, RZ, R196 ;  /* 0x000000ffff257224 */ /* 0x000fe400078e00c4 */
        /* <DEDUP_REMOVED lines=14> */
.L_x_12462:
        /* <DEDUP_REMOVED lines=12> */
.L_x_12463:
        /* <DEDUP_REMOVED lines=58> */
[----:B------:R-:W-:Y:S01]  /*14bc0*/  IMAD.MOV.U32 R196, RZ, RZ, R42 ;  /* 0x000000ffffc47224 */ /* 0x000fe200078e002a */
[----:B------:R-:W-:Y:S01]  /*14bd0*/  LOP3.LUT R185, R185, R142, R43, 0x96, !PT ;  /* 0x0000008eb9b97212 */ /* 0x000fe200078e962b */
[----:B------:R-:W-:-:S07]  /*14be0*/  IMAD.MOV.U32 R184, RZ, RZ, R36 ;  /* 0x000000ffffb87224 */ /* 0x000fce00078e0024 */
.L_x_12461:
[----:B------:R-:W-:Y:S01]  /*14bf0*/  I2FP.F32.U32 R37, R37 ;  /* 0x0000002500257245 */ /* 0x000fe20000201000 */
[----:B------:R-:W-:Y:S01]  /*14c00*/  IMAD.U32 R47, R47, 0x10000, RZ ;  /* 0x000100002f2f7824 */ /* 0x000fe200078e00ff */
[----:B------:R-:W-:-:S03]  /*14c10*/  ISETP.NE.AND P3, PT, R40, 0x1, PT ;  /* 0x000000012800780c */ /* 0x000fc60003f65270 */
[----:B------:R-:W-:Y:S01]  /*14c20*/  FFMA.FTZ R37, R37, R194, 1.1641532182693481445e-10 ;  /* 0x2f00000025257423 */ /* 0x000fe200000100c2 */
[----:B------:R-:W-:-:S04]  /*14c30*/  FMUL.FTZ R47, R47, R192 ;  /* 0x000000c02f2f7220 */ /* 0x000fc80000410000 */
[----:B------:R-:W-:Y:S01]  /*14c40*/  FMUL.FTZ R47, R47, UR5 ;  /* 0x000000052f2f7c20 */ /* 0x000fe20008410000 */
[----:B------:R-:W-:Y:S02]  /*14c50*/  FSETP.GTU.FTZ.AND P2, PT, R37, UR4, PT ;  /* 0x0000000425007c0b */ /* 0x000fe4000bf5c000 */
[----:B------:R-:W-:Y:S02]  /*14c60*/  SHF.L.U32 R37, R159, 0x10, RZ ;  /* 0x000000109f257819 */ /* 0x000fe400000006ff */
        /* <DEDUP_REMOVED lines=14> */
.L_x_12465:
        /* <DEDUP_REMOVED lines=12> */
.L_x_12466:
        /* <DEDUP_REMOVED lines=61> */
.L_x_12464:
        /* <DEDUP_REMOVED lines=23> */
.L_x_12468:
        /* <DEDUP_REMOVED lines=12> */
.L_x_12469:
        /* <DEDUP_REMOVED lines=53> */
[----:B------:R-:W-:Y:S02]  /*15760*/  LOP3.LUT R142, R41, R142, R43, 0x96, !PT ;  /* 0x0000008e298e7212 */ /* 0x000fe400078e962b */
[----:B------:R-:W-:Y:S01]  /*15770*/  LOP3.LUT R183, R183, R42, R37, 0x96, !PT ;  /* 0x0000002ab7b77212 */ /* 0x000fe200078e9625 */
[----:B------:R-:W-:Y:S01]  /*15780*/  HFMA2 R42, -RZ, RZ, 0, 0 ;  /* 0x00000000ff2a7431 */ /* 0x000fe200000001ff */
[----:B------:R-:W-:Y:S01]  /*15790*/  MOV R37, R184 ;  /* 0x000000b800257202 */ /* 0x000fe20000000f00 */
[----:B------:R-:W-:-:S04]  /*157a0*/  IMAD.WIDE.U32 R142, R142, -0x326172a9, RZ ;  /* 0xcd9e8d578e8e7825 */ /* 0x000fc800078e00ff */
[----:B------:R-:W-:Y:S01]  /*157b0*/  IMAD.MOV.U32 R196, RZ, RZ, R142 ;  /* 0x000000ffffc47224 */ /* 0x000fe200078e008e */
[----:B------:R-:W-:Y:S01]  /*157c0*/  LOP3.LUT R185, R185, R180, R143, 0x96, !PT ;  /* 0x000000b4b9b97212 */ /* 0x000fe200078e968f */
[----:B------:R-:W-:-:S07]  /*157d0*/  IMAD.MOV.U32 R184, RZ, RZ, R36 ;  /* 0x000000ffffb87224 */ /* 0x000fce00078e0024 */
.L_x_12467:
        /* <DEDUP_REMOVED lines=22> */
.L_x_12471:
        /* <DEDUP_REMOVED lines=12> */
.L_x_12472:
        /* <DEDUP_REMOVED lines=61> */
.L_x_12470:
        /* <DEDUP_REMOVED lines=8> */
[----:B------:R-:W-:-:S05]  /*15e50*/  FMUL.FTZ R43, R43, UR5 ;  /* 0x000000052b2b7c20 */ /* 0x000fca0008410000 */
[----:B------:R-:W-:Y:S02]  /*15e60*/  FSEL R37, R43, RZ, !P5 ;  /* 0x000000ff2b257208 */ /* 0x000fe40006800000 */
[----:B------:R-:W-:Y:S02]  /*15e70*/  PRMT R43, R39, 0x7632, R43 ;  /* 0x00007632272b7816 */ /* 0x000fe4000000002b */
[----:B------:R-:W-:Y:S01]  /*15e80*/  PLOP3.LUT P5, PT, P5, PT, PT, 0x8, 0x80 ;  /* 0x000000000080781c */ /* 0x000fe20002fae170 */
[----:B------:R-:W-:Y:S01]  /*15e90*/  FFMA.FTZ R42, R37, R42, R74 ;  /* 0x0000002a252a7223 */ /* 0x000fe2000001004a */
        /* <DEDUP_REMOVED lines=10> */
.L_x_12474:
        /* <DEDUP_REMOVED lines=14> */
.L_x_12475:
        /* <DEDUP_REMOVED lines=61> */
.L_x_12473:
[----:B------:R-:W-:Y:S01]  /*163f0*/  I2FP.F32.U32 R37, R37 ;  /* 0x0000002500257245 */ /* 0x000fe20000201000 */
[----:B------:R-:W-:-:S04]  /*16400*/  IMAD.U32 R43, R43, 0x10000, RZ ;  /* 0x000100002b2b7824 */ /* 0x000fc800078e00ff */
[----:B------:R-:W-:Y:S01]  /*16410*/  FFMA.FTZ R37, R37, R194, 1.1641532182693481445e-10 ;  /* 0x2f00000025257423 */ /* 0x000fe200000100c2 */
[----:B------:R-:W-:-:S04]  /*16420*/  FMUL.FTZ R43, R43, R192 ;  /* 0x000000c02b2b7220 */ /* 0x000fc80000410000 */
[----:B------:R-:W-:Y:S01]  /*16430*/  FMUL.FTZ R43, R43, UR5 ;  /* 0x000000052b2b7c20 */ /* 0x000fe20008410000 */
[----:B------:R-:W-:-:S04]  /*16440*/  FSETP.GTU.FTZ.AND P6, PT, R37, UR4, PT ;  /* 0x0000000425007c0b */ /* 0x000fc8000bfdc000 */
[----:B------:R-:W-:Y:S02]  /*16450*/  FSEL R36, R43, RZ, !P6 ;  /* 0x000000ff2b247208 */ /* 0x000fe40007000000 */
[----:B------:R-:W-:Y:S02]  /*16460*/  SHF.L.U32 R43, R157, 0x10, RZ ;  /* 0x000000109d2b7819 */ /* 0x000fe400000006ff */
[----:B------:R-:W-:-:S03]  /*16470*/  PLOP3.LUT P6, PT, P6, PT, PT, 0x8, 0x80 ;  /* 0x000000000080781c */ /* 0x000fc600037ce170 */
[----:B------:R-:W-:Y:S01]  /*16480*/  FFMA.FTZ R43, R36, R43, R75 ;  /* 0x0000002b242b7223 */ /* 0x000fe2000001004b */
[----:B------:R-:W-:Y:S09]  /*16490*/  BRA `(.L_x_12476) ;  /* 0x0000003000147947 */ /* 0x000ff20003800000 */
.L_x_12451:
        /* <DEDUP_REMOVED lines=15> */
.L_x_12478:
        /* <DEDUP_REMOVED lines=12> */
.L_x_12479:
        /* <DEDUP_REMOVED lines=61> */
.L_x_12477:
        /* <DEDUP_REMOVED lines=25> */
.L_x_12481:
        /* <DEDUP_REMOVED lines=12> */
.L_x_12482:
        /* <DEDUP_REMOVED lines=61> */
.L_x_12480:
[----:B------:R-:W-:Y:S01]  /*17040*/  I2FP.F32.U32 R41, R41 ;  /* 0x0000002900297245 */ /* 0x000fe20000201000 */
[----:B------:R-:W-:Y:S01]  /*17050*/  HFMA2 R42, -RZ, RZ, 0, 1.1920928955078125e-07 ;  /* 0x00000002ff2a7431 */ /* 0x000fe200000001ff */
        /* <DEDUP_REMOVED lines=22> */
.L_x_12484:
        /* <DEDUP_REMOVED lines=12> */
.L_x_12485:
        /* <DEDUP_REMOVED lines=8> */
[----:B------:R-:W-:-:S02]  /*17300*/  VIADD R43, R160, 0x9e3779b9 ;  /* 0x9e3779b9a02b7836 */ /* 0x000fc40000000000 */
        /* <DEDUP_REMOVED lines=52> */
.L_x_12483:
        /* <DEDUP_REMOVED lines=23> */
.L_x_12487:
        /* <DEDUP_REMOVED lines=12> */
.L_x_12488:
        /* <DEDUP_REMOVED lines=61> */
.L_x_12486:
[----:B------:R-:W-:Y:S01]  /*17c50*/  I2FP.F32.U32 R37, R37 ;  /* 0x0000002500257245 */ /* 0x000fe20000201000 */
[----:B------:R-:W-:Y:S01]  /*17c60*/  IMAD.U32 R36, R159, 0x10000, RZ ;  /* 0x000100009f247824 */ /* 0x000fe200078e00ff */
[----:B------:R-:W-:Y:S02]  /*17c70*/  SHF.L.U32 R47, R47, 0x10, RZ ;  /* 0x000000102f2f7819 */ /* 0x000fe400000006ff */
        /* <DEDUP_REMOVED lines=19> */
.L_x_12490:
        /* <DEDUP_REMOVED lines=12> */
.L_x_12491:
        /* <DEDUP_REMOVED lines=61> */
.L_x_12489:
        /* <DEDUP_REMOVED lines=23> */
.L_x_12493:
        /* <DEDUP_REMOVED lines=12> */
.L_x_12494:
        /* <DEDUP_REMOVED lines=61> */
.L_x_12492:
        /* <DEDUP_REMOVED lines=22> */
.L_x_12496:
        /* <DEDUP_REMOVED lines=12> */
.L_x_12497:
        /* <DEDUP_REMOVED lines=61> */
.L_x_12495:
        /* <DEDUP_REMOVED lines=23> */
.L_x_12499:
        /* <DEDUP_REMOVED lines=14> */
.L_x_12500:
        /* <DEDUP_REMOVED lines=61> */
.L_x_12498:
        /* <DEDUP_REMOVED lines=10> */
.L_x_12476:
[----:B------:R-:W0:Y:S01]  /*194f0*/  @P0 LDC.64 R36, c[0x0][0x3a0] ;  /* 0x0000e800ff240b82 */ /* 0x000e220000000a00 */
[----:B------:R-:W-:Y:S01]  /*19500*/  SEL R143, RZ, 0x10000, !P5 ;  /* 0x00010000ff8f7807 */ /* 0x000fe20006800000 */
[----:B------:R-:W-:Y:S01]  /*19510*/  IMAD.WIDE.U32 R186, R197, 0x20, R172 ;  /* 0x00000020c5ba7825 */ /* 0x000fe200078e00ac */
[----:B------:R-:W-:Y:S02]  /*19520*/  LOP3.LUT P5, RZ, R188, 0x2, RZ, 0xc0, !PT ;  /* 0x00000002bcff7812 */ /* 0x000fe400078ac0ff */
[----:B------:R-:W-:Y:S02]  /*19530*/  SEL R142, RZ, 0x1000000, !P2 ;  /* 0x01000000ff8e7807 */ /* 0x000fe40005000000 */
[----:B------:R-:W-:Y:S01]  /*19540*/  SEL R39, RZ, 0x10000, !P1 ;  /* 0x00010000ff277807 */ /* 0x000fe20004800000 */
[----:B------:R1:W-:Y:S01]  /*19550*/  STG.E.128 desc[UR8][R186.64], R44 ;  /* 0x0000002cba007986 */ /* 0x0003e2000c101d08 */
[----:B------:R-:W-:Y:S02]  /*19560*/  SEL R38, RZ, 0x100, !P5 ;  /* 0x00000100ff267807 */ /* 0x000fe40006800000 */
[----:B------:R-:W-:Y:S01]  /*19570*/  SEL R181, RZ, 0x1000000, !P6 ;  /* 0x01000000ffb57807 */ /* 0x000fe20007000000 */
[----:B------:R1:W-:Y:S01]  /*19580*/  STG.E.128 desc[UR8][R186.64+0x10], R40 ;  /* 0x00001028ba007986 */ /* 0x0003e2000c101d08 */
[----:B------:R-:W-:-:S02]  /*19590*/  SEL R180, RZ, 0x100, !P4 ;  /* 0x00000100ffb47807 */ /* 0x000fc40006000000 */
[----:B------:R-:W-:Y:S02]  /*195a0*/  LOP3.LUT P6, RZ, R188, 0x4, RZ, 0xc0, !PT ;  /* 0x00000004bcff7812 */ /* 0x000fe400078cc0ff */
[----:B------:R-:W-:Y:S02]  /*195b0*/  LOP3.LUT R38, R38, R142, R39, 0xfe, !PT ;  /* 0x0000008e26267212 */ /* 0x000fe400078efe27 */
[----:B------:R-:W-:Y:S02]  /*195c0*/  LOP3.LUT R180, R180, R181, R143, 0xfe, !PT ;  /* 0x000000b5b4b47212 */ /* 0x000fe400078efe8f */
[----:B------:R-:W-:Y:S02]  /*195d0*/  SEL R39, RZ, 0x1, !P3 ;  /* 0x00000001ff277807 */ /* 0x000fe40005800000 */
[----:B------:R-:W-:Y:S02]  /*195e0*/  IADD3 R199, PT, PT, R189, 0x200, RZ ;  /* 0x00000200bdc77810 */ /* 0x000fe40007ffe0ff */
[----:B------:R-:W-:-:S02]  /*195f0*/  SEL R143, RZ, 0x1, !P6 ;  /* 0x00000001ff8f7807 */ /* 0x000fc40007000000 */
[----:B------:R-:W-:Y:S01]  /*19600*/  LOP3.LUT R39, R180, R39, RZ, 0xfc, !PT ;  /* 0x00000027b4277212 */ /* 0x000fe200078efcff */
[----:B------:R-:W-:Y:S01]  /*19610*/  IMAD.WIDE.U32 R180, R197, 0x8, R174 ;  /* 0x00000008c5b47825 */ /* 0x000fe200078e00ae */
[----:B------:R-:W-:-:S03]  /*19620*/  LOP3.LUT R38, R38, R143, RZ, 0xfc, !PT ;  /* 0x0000008f26267212 */ /* 0x000fc600078efcff */
[C---:B------:R-:W-:Y:S02]  /*19630*/  IMAD.WIDE.U32 R140, R199.reuse, 0x10, R140 ;  /* 0x00000010c78c7825 */ /* 0x040fe400078e008c */
[----:B------:R1:W-:Y:S02]  /*19640*/  STG.E.64 desc[UR8][R180.64], R38 ;  /* 0x00000026b4007986 */ /* 0x0003e4000c101b08 */
[----:B0-----:R-:W-:Y:S02]  /*19650*/  @P0 IMAD.WIDE.U32 R36, R199, 0x20, R36 ;  /* 0x00000020c7240825 */ /* 0x001fe400078e0024 */
[----:B------:R-:W5:Y:S04]  /*19660*/  LDG.E.128 R140, desc[UR8][R140.64] ;  /* 0x000000088c8c7981 */ /* 0x000f68000c1e1d00 */
[----:B------:R1:W5:Y:S04]  /*19670*/  @P0 LDG.E.128 R76, desc[UR8][R36.64] ;  /* 0x00000008244c0981 */ /* 0x000368000c1e1d00 */
[----:B------:R1:W5:Y:S01]  /*19680*/  @P0 LDG.E.128 R72, desc[UR8][R36.64+0x10] ;  /* 0x0000100824480981 */ /* 0x000362000c1e1d00 */
        /* <DEDUP_REMOVED lines=16> */
.L_x_12503:
        /* <DEDUP_REMOVED lines=12> */
.L_x_12504:
        /* <DEDUP_REMOVED lines=61> */
.L_x_12502:
        /* <DEDUP_REMOVED lines=25> */
.L_x_12506:
        /* <DEDUP_REMOVED lines=12> */
.L_x_12507:
        /* <DEDUP_REMOVED lines=53> */
[----:B------:R-:W-:Y:S01]  /*1a1c0*/  VIADD R37, R161, 0x96a522ad ;  /* 0x96a522ada1257836 */ /* 0x000fe20000000000 */
[----:B------:R-:W-:Y:S01]  /*1a1d0*/  MOV R196, R182 ;  /* 0x000000b600c47202 */ /* 0x000fe20000000f00 */
[----:B------:R-:W-:Y:S01]  /*1a1e0*/  IMAD.WIDE.U32 R38, R38, -0x2daee0ad, RZ ;  /* 0xd2511f5326267825 */ /* 0x000fe200078e00ff */
[----:B------:R-:W-:-:S04]  /*1a1f0*/  LOP3.LUT R185, R185, R184, R183, 0x96, !PT ;  /* 0x000000b8b9b97212 */ /* 0x000fc800078e96b7 */
[----:B------:R-:W-:Y:S01]  /*1a200*/  LOP3.LUT R183, R37, R180, R39, 0x96, !PT ;  /* 0x000000b425b77212 */ /* 0x000fe200078e9627 */
[----:B------:R-:W-:Y:S01]  /*1a210*/  IMAD.MOV.U32 R37, RZ, RZ, R190 ;  /* 0x000000ffff257224 */ /* 0x000fe200078e00be */
[----:B------:R-:W-:Y:S01]  /*1a220*/  MOV R190, R38 ;  /* 0x0000002600be7202 */ /* 0x000fe20000000f00 */
[----:B------:R-:W-:-:S07]  /*1a230*/  IMAD.MOV.U32 R180, RZ, RZ, RZ ;  /* 0x000000ffffb47224 */ /* 0x000fce00078e00ff */
.L_x_12505:
[----:B------:R-:W-:Y:S02]  /*1a240*/  I2FP.F32.U32 R37, R37 ;  /* 0x0000002500257245 */ /* 0x000fe40000201000 */
[----:B------:R-:W-:Y:S01]  /*1a250*/  SHF.L.U32 R39, R140, 0x10, RZ ;  /* 0x000000108c277819 */ /* 0x000fe200000006ff */
[----:B------:R-:W-:Y:S01]  /*1a260*/  HFMA2 R140, -RZ, RZ, 0, 1.1920928955078125e-07 ;  /* 0x00000002ff8c7431 */ /* 0x000fe200000001ff */
[----:B------:R-:W-:Y:S01]  /*1a270*/  ISETP.NE.AND P1, PT, R180, 0x1, PT ;  /* 0x00000001b400780c */ /* 0x000fe20003f25270 */
[----:B------:R-:W-:Y:S02]  /*1a280*/  FFMA.FTZ R37, R37, R194, 1.1641532182693481445e-10 ;  /* 0x2f00000025257423 */ /* 0x000fe400000100c2 */
[----:B------:R-:W-:-:S03]  /*1a290*/  FMUL.FTZ R39, R39, R192 ;  /* 0x000000c027277220 */ /* 0x000fc60000410000 */
[----:B------:R-:W-:Y:S01]  /*1a2a0*/  FSETP.GTU.FTZ.AND P0, PT, R37, UR4, PT ;  /* 0x0000000425007c0b */ /* 0x000fe2000bf1c000 */
[----:B------:R-:W-:Y:S01]  /*1a2b0*/  FMUL.FTZ R39, R39, UR5 ;  /* 0x0000000527277c20 */ /* 0x000fe20008410000 */
[----:B------:R-:W-:-:S04]  /*1a2c0*/  IMAD.U32 R37, R156, 0x10000, RZ ;  /* 0x000100009c257824 */ /* 0x000fc800078e00ff */
        /* <DEDUP_REMOVED lines=13> */
.L_x_12509:
        /* <DEDUP_REMOVED lines=12> */
.L_x_12510:
        /* <DEDUP_REMOVED lines=61> */
.L_x_12508:
        /* <DEDUP_REMOVED lines=23> */
.L_x_12512:
        /* <DEDUP_REMOVED lines=12> */
.L_x_12513:
        /* <DEDUP_REMOVED lines=61> */
.L_x_12511:
[----:B------:R-:W-:Y:S01]  /*1ae30*/  I2FP.F32.U32 R141, R141 ;  /* 0x0000008d008d7245 */ /* 0x000fe20000201000 */
[----:B------:R-:W-:Y:S01]  /*1ae40*/  HFMA2 R182, -RZ, RZ, 0, 1.1920928955078125e-07 ;  /* 0x00000002ffb67431 */ /* 0x000fe200000001ff */
[----:B------:R-:W-:Y:S02]  /*1ae50*/  SHF.L.U32 R39, R39, 0x10, RZ ;  /* 0x0000001027277819 */ /* 0x000fe400000006ff */
[----:B------:R-:W-:Y:S01]  /*1ae60*/  ISETP.NE.AND P3, PT, R180, 0x1, PT ;  /* 0x00000001b400780c */ /* 0x000fe20003f65270 */
[----:B------:R-:W-:Y:S02]  /*1ae70*/  FFMA.FTZ R141, R141, R194, 1.1641532182693481445e-10 ;  /* 0x2f0000008d8d7423 */ /* 0x000fe400000100c2 */
        /* <DEDUP_REMOVED lines=17> */
.L_x_12515:
        /* <DEDUP_REMOVED lines=12> */
.L_x_12516:
        /* <DEDUP_REMOVED lines=61> */
.L_x_12514:
        /* <DEDUP_REMOVED lines=23> */
.L_x_12518:
        /* <DEDUP_REMOVED lines=12> */
.L_x_12519:
        /* <DEDUP_REMOVED lines=58> */
[----:B------:R-:W-:Y:S01]  /*1b9f0*/  MOV R190, R180 ;  /* 0x000000b400be7202 */ /* 0x000fe20000000f00 */
[----:B------:R-:W-:Y:S01]  /*1ba00*/  IMAD.MOV.U32 R180, RZ, RZ, RZ ;  /* 0x000000ffffb47224 */ /* 0x000fe200078e00ff */
[----:B------:R-:W-:-:S07]  /*1ba10*/  LOP3.LUT R183, R183, R182, R181, 0x96, !PT ;  /* 0x000000b6b7b77212 */ /* 0x000fce00078e96b5 */
.L_x_12517:
        /* <DEDUP_REMOVED lines=22> */
.L_x_12521:
        /* <DEDUP_REMOVED lines=12> */
.L_x_12522:
        /* <DEDUP_REMOVED lines=61> */
.L_x_12520:
        /* <DEDUP_REMOVED lines=23> */
.L_x_12524:
        /* <DEDUP_REMOVED lines=14> */
.L_x_12525:
        /* <DEDUP_REMOVED lines=61> */
.L_x_12523:
[----:B------:R-:W-:Y:S02]  /*1c630*/  I2FP.F32.U32 R181, R181 ;  /* 0x000000b500b57245 */ /* 0x000fe40000201000 */
[----:B------:R-:W-:-:S03]  /*1c640*/  SHF.L.U32 R143, R143, 0x10, RZ ;  /* 0x000000108f8f7819 */ /* 0x000fc600000006ff */
[----:B------:R-:W-:Y:S02]  /*1c650*/  FFMA.FTZ R181, R181, R194, 1.1641532182693481445e-10 ;  /* 0x2f000000b5b57423 */ /* 0x000fe400000100c2 */
[----:B------:R-:W-:-:S03]  /*1c660*/  FMUL.FTZ R143, R143, R192 ;  /* 0x000000c08f8f7220 */ /* 0x000fc60000410000 */
[----:B------:R-:W-:Y:S01]  /*1c670*/  FSETP.GTU.FTZ.AND P6, PT, R181, UR4, PT ;  /* 0x00000004b5007c0b */ /* 0x000fe2000bfdc000 */
[----:B------:R-:W-:-:S05]  /*1c680*/  FMUL.FTZ R143, R143, UR5 ;  /* 0x000000058f8f7c20 */ /* 0x000fca0008410000 */
[----:B------:R-:W-:Y:S01]  /*1c690*/  FSEL R180, R143, RZ, !P6 ;  /* 0x000000ff8fb47208 */ /* 0x000fe20007000000 */
[----:B------:R-:W-:Y:S01]  /*1c6a0*/  IMAD.U32 R143, R153, 0x10000, RZ ;  /* 0x00010000998f7824 */ /* 0x000fe200078e00ff */
[----:B------:R-:W-:-:S03]  /*1c6b0*/  PLOP3.LUT P6, PT, P6, PT, PT, 0x8, 0x80 ;  /* 0x000000000080781c */ /* 0x000fc600037ce170 */
[----:B------:R-:W-:Y:S01]  /*1c6c0*/  FFMA.FTZ R143, R180, R143, R75 ;  /* 0x0000008fb48f7223 */ /* 0x000fe2000001004b */
[----:B------:R-:W-:Y:S09]  /*1c6d0*/  BRA `(.L_x_12526) ;  /* 0x00000030000c7947 */ /* 0x000ff20003800000 */
.L_x_12501:
        /* <DEDUP_REMOVED lines=15> */
.L_x_12528:
        /* <DEDUP_REMOVED lines=12> */
.L_x_12529:
        /* <DEDUP_REMOVED lines=61> */
.L_x_12527:
[----:B------:R-:W-:Y:S02]  /*1cc60*/  I2FP.F32.U32 R37, R36 ;  /* 0x0000002400257245 */ /* 0x000fe40000201000 */
        /* <DEDUP_REMOVED lines=9> */
[----:B------:R-:W-:-:S03]  /*1cd00*/  MOV R180, 0x2 ;  /* 0x0000000200b47802 */ /* 0x000fc60000000f00 */
        /* <DEDUP_REMOVED lines=14> */
.L_x_12531:
        /* <DEDUP_REMOVED lines=12> */
.L_x_12532:
        /* <DEDUP_REMOVED lines=61> */
.L_x_12530:
        /* <DEDUP_REMOVED lines=22> */
.L_x_12534:
        /* <DEDUP_REMOVED lines=12> */
.L_x_12535:
        /* <DEDUP_REMOVED lines=61> */
.L_x_12533:
        /* <DEDUP_REMOVED lines=23> */
.L_x_12537:
        /* <DEDUP_REMOVED lines=12> */
.L_x_12538:
        /* <DEDUP_REMOVED lines=61> */
.L_x_12536:
        /* <DEDUP_REMOVED lines=22> */
.L_x_12540:
        /* <DEDUP_REMOVED lines=12> */
.L_x_12541:
        /* <DEDUP_REMOVED lines=61> */
.L_x_12539:
        /* <DEDUP_REMOVED lines=23> */
.L_x_12543:
        /* <DEDUP_REMOVED lines=12> */
.L_x_12544:
        /* <DEDUP_REMOVED lines=58> */
[----:B------:R-:W-:Y:S01]  /*1ea30*/  HFMA2 R184, -RZ, RZ, 0, 0 ;  /* 0x00000000ffb87431 */ /* 0x000fe200000001ff */
[----:B------:R-:W-:Y:S01]  /*1ea40*/  MOV R141, R190 ;  /* 0x000000be008d7202 */ /* 0x000fe20000000f00 */
[----:B------:R-:W-:-:S07]  /*1ea50*/  IMAD.MOV.U32 R190, RZ, RZ, R182 ;  /* 0x000000ffffbe7224 */ /* 0x000fce00078e00b6 */
.L_x_12542:
        /* <DEDUP_REMOVED lines=22> */
.L_x_12546:
        /* <DEDUP_REMOVED lines=12> */
.L_x_12547:
        /* <DEDUP_REMOVED lines=59> */
[----:B------:R-:W-:Y:S01]  /*1f030*/  IMAD.MOV.U32 R186, RZ, RZ, RZ ;  /* 0x000000ffffba7224 */ /* 0x000fe200078e00ff */
[----:B------:R-:W-:-:S07]  /*1f040*/  MOV R190, R182 ;  /* 0x000000b600be7202 */ /* 0x000fce0000000f00 */
.L_x_12545:
        /* <DEDUP_REMOVED lines=23> */
.L_x_12549:
        /* <DEDUP_REMOVED lines=14> */
.L_x_12550:
        /* <DEDUP_REMOVED lines=61> */
.L_x_12548:
        /* <DEDUP_REMOVED lines=10> */
.L_x_12526:
        /* <DEDUP_REMOVED lines=14> */
[----:B------:R-:W-:Y:S01]  /*1f7f0*/  STG.E.128 desc[UR8][R172.64+0x10], R140 ;  /* 0x0000108cac007986 */ /* 0x000fe2000c101d08 */
[----:B------:R-:W-:Y:S01]  /*1f800*/  SEL R184, RZ, 0x1, !P6 ;  /* 0x00000001ffb87807 */ /* 0x000fe20007000000 */
        /* <DEDUP_REMOVED lines=135> */
[----:B------:R-:W-:-:S04]  /*20080*/  SEL R186, RZ, 0x1, !P3 ;  /* 0x00000001ffba7807 */ /* 0x000fc80005800000 */
[----:B------:R-:W0:Y:S01]  /*20090*/  SHFL.BFLY PT, R192, R201, 0x4, 0x1f ;  /* 0x0c801f00c9c07f89 */ /* 0x000e2200000e0000 */
[----:B------:R-:W-:Y:S02]  /*200a0*/  LOP3.LUT R187, R187, R186, RZ, 0xfc, !PT ;  /* 0x000000babbbb7212 */ /* 0x000fe400078efcff */
[----:B------:R-:W-:-:S05]  /*200b0*/  LOP3.LUT R186, R181, R184, RZ, 0xfc, !PT ;  /* 0x000000b8b5ba7212 */ /* 0x000fca00078efcff */
        /* <DEDUP_REMOVED lines=14> */
.L_x_12552:
[----:B------:R-:W-:Y:S05]  /*201a0*/  BSYNC.RECONVERGENT B0 ;  /* 0x0000000000007941 */ /* 0x000fea0003800200 */
.L_x_12551:
        /* <DEDUP_REMOVED lines=15> */
.L_x_12554:
[----:B------:R-:W-:Y:S05]  /*202a0*/  BSYNC.RECONVERGENT B0 ;  /* 0x0000000000007941 */ /* 0x000fea0003800200 */
.L_x_12553:
[----:B------:R-:W1:Y:S01]  /*202b0*/  SHFL.DOWN PT, R175, R174, 0x2, 0x1f ;  /* 0x08401f00aeaf7f89 */ /* 0x000e6200000e0000 */
[----:B------:R-:W-:Y:S01]  /*202c0*/  ISETP.NE.AND P1, PT, RZ, UR13, PT ;  /* 0x0000000dff007c0c */ /* 0x000fe2000bf25270 */
[----:B------:R-:W-:Y:S01]  /*202d0*/  IMAD.U32 R224, R117, 0x10000, RZ ;  /* 0x0001000075e07824 */ /* 0x000fe200078e00ff */
[----:B------:R-:W-:Y:S01]  /*202e0*/  ISETP.NE.AND P0, PT, R191, RZ, PT ;  /* 0x000000ffbf00720c */ /* 0x000fe20003f05270 */
[----:B0-----:R-:W0:Y:S01]  /*202f0*/  SHFL.DOWN PT, R181, R172, 0x2, 0x1f ;  /* 0x08401f00acb57f89 */ /* 0x001e2200000e0000 */
[----:B------:R-:W-:Y:S01]  /*20300*/  SHF.L.U32 R222, R137, 0x10, RZ ;  /* 0x0000001089de7819 */ /* 0x000fe200000006ff */
[----:B------:R-:W-:Y:S01]  /*20310*/  IMAD.U32 R205, R9, 0x10000, RZ ;  /* 0x0001000009cd7824 */ /* 0x000fe200078e00ff */
[----:B------:R-:W-:Y:S01]  /*20320*/  SHF.L.U32 R209, R6, 0x10, RZ ;  /* 0x0000001006d17819 */ /* 0x000fe200000006ff */
[----:B------:R-:W-:Y:S01]  /*20330*/  IMAD.U32 R207, R103, 0x10000, RZ ;  /* 0x0001000067cf7824 */ /* 0x000fe200078e00ff */
[----:B------:R-:W-:Y:S01]  /*20340*/  UPLOP3.LUT UP0, UPT, UPT, UPT, UP0, 0x40, 0x4 ;  /* 0x000000000004789c */ /* 0x000fe20003f0e800 */
[----:B------:R-:W-:Y:S01]  /*20350*/  IMAD.U32 R211, R5, 0x10000, RZ ;  /* 0x0001000005d37824 */ /* 0x000fe200078e00ff */
[----:B-1----:R-:W-:-:S02]  /*20360*/  IADD3 R180, PT, PT, R175, R174, RZ ;  /* 0x000000aeafb47210 */ /* 0x002fc40007ffe0ff */
[----:B------:R-:W-:Y:S02]  /*20370*/  I2FP.F32.S32 R187, R175 ;  /* 0x000000af00bb7245 */ /* 0x000fe40000201400 */
[----:B------:R-:W-:Y:S01]  /*20380*/  I2FP.F32.S32 R184, R180 ;  /* 0x000000b400b87245 */ /* 0x000fe20000201400 */
[----:B------:R-:W1:Y:S01]  /*20390*/  SHFL.DOWN PT, R203, R180, 0x1, 0x1f ;  /* 0x08201f00b4cb7f89 */ /* 0x000e6200000e0000 */
[----:B------:R-:W-:Y:S01]  /*203a0*/  I2FP.F32.U32 R175, R174 ;  /* 0x000000ae00af7245 */ /* 0x000fe20000201000 */
[----:B0-----:R-:W-:Y:S01]  /*203b0*/  FMUL.FTZ R192, R181, R187 ;  /* 0x000000bbb5c07220 */ /* 0x001fe20000410000 */
[----:B------:R-:W0:Y:S01]  /*203c0*/  MUFU.RCP R186, R184 ;  /* 0x000000b800ba7308 */ /* 0x000e220000001000 */
[----:B------:R-:W2:Y:S02]  /*203d0*/  SHFL.DOWN PT, R174, R173, 0x2, 0x1f ;  /* 0x08401f00adae7f89 */ /* 0x000ea400000e0000 */
[----:B------:R-:W-:Y:S01]  /*203e0*/  FFMA.FTZ R201, R175, R172, R192 ;  /* 0x000000acafc97223 */ /* 0x000fe200000100c0 */
[----:B------:R-:W-:-:S04]  /*203f0*/  FADD.FTZ R172, -R181, R172 ;  /* 0x000000acb5ac7221 */ /* 0x000fc80000010100 */
[----:B------:R-:W-:-:S04]  /*20400*/  FMUL.FTZ R172, R172, R172 ;  /* 0x000000acacac7220 */ /* 0x000fc80000410000 */
[----:B------:R-:W-:-:S04]  /*20410*/  FMUL.FTZ R172, R172, R175 ;  /* 0x000000afacac7220 */ /* 0x000fc80000410000 */
[----:B------:R-:W-:Y:S01]  /*20420*/  FMUL.FTZ R172, R172, R187 ;  /* 0x000000bbacac7220 */ /* 0x000fe20000410000 */
[----:B0-----:R-:W-:Y:S01]  /*20430*/  FMUL.FTZ R201, R186, R201 ;  /* 0x000000c9bac97220 */ /* 0x001fe20000410000 */
[----:B-1----:R-:W-:-:S04]  /*20440*/  IMAD.IADD R194, R180, 0x1, R203 ;  /* 0x00000001b4c27824 */ /* 0x002fc800078e02cb */
[----:B------:R-:W0:Y:S01]  /*20450*/  SHFL.DOWN PT, R192, R201, 0x1, 0x1f ;  /* 0x08201f00c9c07f89 */ /* 0x000e2200000e0000 */
[----:B------:R-:W-:Y:S01]  /*20460*/  I2FP.F32.S32 R203, R203 ;  /* 0x000000cb00cb7245 */ /* 0x000fe20000201400 */
[----:B--2---:R-:W-:Y:S01]  /*20470*/  FADD.FTZ R175, R174, R173 ;  /* 0x000000adaeaf7221 */ /* 0x004fe20000010000 */
[----:B------:R-:W-:-:S03]  /*20480*/  I2FP.F32.S32 R194, R194 ;  /* 0x000000c200c27245 */ /* 0x000fc60000201400 */
[----:B------:R-:W-:-:S03]  /*20490*/  FFMA.FTZ R172, R186, R172, R175 ;  /* 0x000000acbaac7223 */ /* 0x000fc600000100af */
[----:B------:R-:W1:Y:S02]  /*204a0*/  MUFU.RCP R194, R194 ;  /* 0x000000c200c27308 */ /* 0x000e640000001000 */
[----:B------:R-:W2:Y:S01]  /*204b0*/  SHFL.DOWN PT, R175, R172, 0x1, 0x1f ;  /* 0x08201f00acaf7f89 */ /* 0x000ea200000e0000 */
[----:B0-----:R-:W-:Y:S01]  /*204c0*/  FMUL.FTZ R181, R192, R203 ;  /* 0x000000cbc0b57220 */ /* 0x001fe20000410000 */
[----:B------:R-:W-:-:S03]  /*204d0*/  FADD.FTZ R192, R201, -R192 ;  /* 0x800000c0c9c07221 */ /* 0x000fc60000010000 */
[----:B------:R-:W-:-:S04]  /*204e0*/  FFMA.FTZ R181, R184, R201, R181 ;  /* 0x000000c9b8b57223 */ /* 0x000fc800000100b5 */
[----:B-1----:R-:W-:Y:S01]  /*204f0*/  FMUL.FTZ R173, R194, R181 ;  /* 0x000000b5c2ad7220 */ /* 0x002fe20000410000 */
[----:B------:R-:W-:Y:S01]  /*20500*/  FMUL.FTZ R181, R192, R192 ;  /* 0x000000c0c0b57220 */ /* 0x000fe20000410000 */
[----:B--2---:R-:W-:-:S03]  /*20510*/  FADD.FTZ R175, R172, R175 ;  /* 0x000000afacaf7221 */ /* 0x004fc60000010000 */
[----:B------:R-:W-:Y:S01]  /*20520*/  FMUL.FTZ R181, R184, R181 ;  /* 0x000000b5b8b57220 */ /* 0x000fe20000410000 */
[----:B------:R-:W0:Y:S03]  /*20530*/  SHFL.IDX PT, R173, R173, RZ, 0x1f ;  /* 0x00001fffadad7589 */ /* 0x000e2600000e0000 */
[----:B------:R-:W-:Y:S01]  /*20540*/  FMUL.FTZ R181, R181, R203 ;  /* 0x000000cbb5b57220 */ /* 0x000fe20000410000 */
[----:B------:R-:W-:-:S03]  /*20550*/  SHF.L.U32 R203, R10, 0x10, RZ ;  /* 0x000000100acb7819 */ /* 0x000fc600000006ff */
[----:B------:R-:W-:Y:S02]  /*20560*/  FFMA.FTZ R175, R194, R181, R175 ;  /* 0x000000b5c2af7223 */ /* 0x000fe400000100af */
[----:B------:R-:W1:Y:S03]  /*20570*/  LDC R181, c[0x0][0x448] ;  /* 0x00011200ffb57b82 */ /* 0x000e660000000800 */
[----:B------:R2:W1:Y:S02]  /*20580*/  SHFL.IDX PT, R186, R175, RZ, 0x1f ;  /* 0x00001fffafba7589 */ /* 0x00046400000e0000 */
[----:B--2---:R-:W-:Y:S02]  /*20590*/  SHF.L.U32 R175, R20, 0x10, RZ ;  /* 0x0000001014af7819 */ /* 0x004fe400000006ff */
[----:B0-----:R-:W-:-:S05]  /*205a0*/  FSEL R214, R173, RZ, !P1 ;  /* 0x000000ffadd67208 */ /* 0x001fca0004800000 */
[C---:B------:R-:W-:Y:S01]  /*205b0*/  FADD.FTZ R180, -R214.reuse, R55 ;  /* 0x00000037d6b47221 */ /* 0x040fe20000010100 */
[----:B------:R-:W-:Y:S01]  /*205c0*/  FMUL.FTZ R55, R173, R173 ;  /* 0x000000adad377220 */ /* 0x000fe20000410000 */
[C---:B------:R-:W-:Y:S01]  /*205d0*/  FADD.FTZ R172, -R214.reuse, R51 ;  /* 0x00000033d6ac7221 */ /* 0x040fe20000010100 */
[C---:B------:R-:W-:Y:S01]  /*205e0*/  FADD.FTZ R216, -R214.reuse, R68 ;  /* 0x00000044d6d87221 */ /* 0x040fe20000010100 */
[C---:B------:R-:W-:Y:S01]  /*205f0*/  FADD.FTZ R68, -R214.reuse, R58 ;  /* 0x0000003ad6447221 */ /* 0x040fe20000010100 */
[C---:B------:R-:W-:Y:S01]  /*20600*/  FADD.FTZ R58, -R214.reuse, R54 ;  /* 0x00000036d63a7221 */ /* 0x040fe20000010100 */
[----:B------:R-:W-:Y:S01]  /*20610*/  FADD.FTZ R54, -R214, R50 ;  /* 0x00000032d6367221 */ /* 0x000fe20000010100 */
[----:B-1----:R-:W-:Y:S01]  /*20620*/  FFMA.FTZ R51, R186, UR14, R181 ;  /* 0x0000000eba337c23 */ /* 0x002fe200080100b5 */
[----:B------:R-:W-:Y:S01]  /*20630*/  FSEL R186, R55, RZ, P1 ;  /* 0x000000ff37ba7208 */ /* 0x000fe20000800000 */
[C---:B------:R-:W-:Y:S01]  /*20640*/  FADD.FTZ R192, -R214.reuse, R64 ;  /* 0x00000040d6c07221 */ /* 0x040fe20000010100 */
[C---:B------:R-:W-:Y:S01]  /*20650*/  FADD.FTZ R198, -R214.reuse, R66 ;  /* 0x00000042d6c67221 */ /* 0x040fe20000010100 */
[C---:B------:R-:W-:Y:S01]  /*20660*/  FADD.FTZ R50, -R214.reuse, R45 ;  /* 0x0000002dd6327221 */ /* 0x040fe20000010100 */
[C---:B------:R-:W-:Y:S01]  /*20670*/  FADD.FTZ R64, -R214.reuse, R61 ;  /* 0x0000003dd6407221 */ /* 0x040fe20000010100 */
[C---:B------:R-:W-:Y:S01]  /*20680*/  FADD.FTZ R66, -R214.reuse, R62 ;  /* 0x0000003ed6427221 */ /* 0x040fe20000010100 */
[----:B------:R-:W-:Y:S01]  /*20690*/  FADD.FTZ R45, R51, R186 ;  /* 0x000000ba332d7221 */ /* 0x000fe20000010000 */
[C---:B------:R-:W-:Y:S01]  /*206a0*/  FADD.FTZ R61, -R214.reuse, R56 ;  /* 0x00000038d63d7221 */ /* 0x040fe20000010100 */
[C---:B------:R-:W-:Y:S01]  /*206b0*/  FADD.FTZ R62, -R214.reuse, R57 ;  /* 0x00000039d63e7221 */ /* 0x040fe20000010100 */
[C---:B------:R-:W-:Y:S01]  /*206c0*/  FADD.FTZ R218, -R214.reuse, R69 ;  /* 0x00000045d6da7221 */ /* 0x040fe20000010100 */
[----:B------:R-:W0:Y:S01]  /*206d0*/  @!P0 LDC.64 R56, c[0x0][0x3c0] ;  /* 0x0000f000ff388b82 */ /* 0x000e220000000a00 */
[C---:B------:R-:W-:Y:S01]  /*206e0*/  FADD.FTZ R208, -R214.reuse, R42 ;  /* 0x0000002ad6d07221 */ /* 0x040fe20000010100 */
[----:B------:R-:W1:Y:S01]  /*206f0*/  MUFU.RSQ R45, R45 ;  /* 0x0000002d002d7308 */ /* 0x000e620000001400 */
        /* <DEDUP_REMOVED lines=8> */
[C---:B------:R-:W-:Y:S01]  /*20780*/  FADD.FTZ R184, -R214.reuse, R65 ;  /* 0x00000041d6b87221 */ /* 0x040fe20000010100 */
[----:B------:R-:W-:Y:S01]  /*20790*/  FADD.FTZ R186, -R214, R40 ;  /* 0x00000028d6ba7221 */ /* 0x000fe20000010100 */
[----:B------:R-:W-:-:S02]  /*207a0*/  IMAD.U32 R51, R149, 0x10000, RZ ;  /* 0x0001000095337824 */ /* 0x000fc400078e00ff */
[C---:B------:R-:W-:Y:S01]  /*207b0*/  FADD.FTZ R40, -R214.reuse, R36 ;  /* 0x00000024d6287221 */ /* 0x040fe20000010100 */
[C---:B------:R-:W-:Y:S01]  /*207c0*/  FADD.FTZ R194, -R214.reuse, R67 ;  /* 0x00000043d6c27221 */ /* 0x040fe20000010100 */
[----:B------:R-:W-:Y:S01]  /*207d0*/  FADD.FTZ R204, -R214, R38 ;  /* 0x00000026d6cc7221 */ /* 0x000fe20000010100 */
[----:B------:R-:W-:Y:S01]  /*207e0*/  SHF.L.U32 R36, R136, 0x10, RZ ;  /* 0x0000001088247819 */ /* 0x000fe200000006ff */
[----:B------:R-:W-:Y:S02]  /*207f0*/  IMAD.U32 R38, R116, 0x10000, RZ ;  /* 0x0001000074267824 */ /* 0x000fe400078e00ff */
[C---:B-1----:R-:W-:Y:S01]  /*20800*/  FMUL.FTZ R43, R45.reuse, R216 ;  /* 0x000000d82d2b7220 */ /* 0x042fe20000410000 */
[C---:B------:R-:W-:Y:S01]  /*20810*/  FMUL.FTZ R216, R45.reuse, R218 ;  /* 0x000000da2dd87220 */ /* 0x040fe20000410000 */
[C---:B------:R-:W-:Y:S01]  /*20820*/  FMUL.FTZ R218, R45.reuse, R226 ;  /* 0x000000e22dda7220 */ /* 0x040fe20000410000 */
[----:B------:R-:W-:Y:S01]  /*20830*/  FMUL.FTZ R184, R45, R184 ;  /* 0x000000b82db87220 */ /* 0x000fe20000410000 */
[----:B------:R-:W-:Y:S01]  /*20840*/  FADD.FTZ R60, -R214, R60 ;  /* 0x0000003cd63c7221 */ /* 0x000fe20000010100 */
[----:B0-----:R-:W-:-:S04]  /*20850*/  @!P0 IMAD.WIDE R56, R0, 0x4, R56 ;  /* 0x0000000400388825 */ /* 0x001fc800078e0238 */
[----:B------:R-:W-:Y:S01]  /*20860*/  FFMA.FTZ R216, R216, R37, R39 ;  /* 0x00000025d8d87223 */ /* 0x000fe20000010027 */
[----:B------:R-:W-:Y:S01]  /*20870*/  SHF.L.U32 R37, R148, 0x10, RZ ;  /* 0x0000001094257819 */ /* 0x000fe200000006ff */
[----:B------:R-:W-:Y:S01]  /*20880*/  FFMA.FTZ R218, R218, R41, R51 ;  /* 0x00000029dada7223 */ /* 0x000fe20000010033 */
[----:B------:R-:W-:Y:S01]  /*20890*/  IMAD.U32 R39, R147, 0x10000, RZ ;  /* 0x0001000093277824 */ /* 0x000fe200078e00ff */
[----:B------:R0:W-:Y:S01]  /*208a0*/  @!P0 STG.E desc[UR8][R56.64], R173 ;  /* 0x000000ad38008986 */ /* 0x0001e2000c101908 */
[----:B------:R-:W-:Y:S01]  /*208b0*/  SHF.L.U32 R41, R146, 0x10, RZ ;  /* 0x0000001092297819 */ /* 0x000fe200000006ff */
[C---:B------:R-:W-:Y:S01]  /*208c0*/  FMUL.FTZ R51, R45.reuse, R192 ;  /* 0x000000c02d337220 */ /* 0x040fe20000410000 */
[----:B------:R-:W-:Y:S01]  /*208d0*/  FMUL.FTZ R192, R45, R194 ;  /* 0x000000c22dc07220 */ /* 0x000fe20000410000 */
[----:B------:R-:W-:Y:S01]  /*208e0*/  FFMA.FTZ R43, R43, R36, R38 ;  /* 0x000000242b2b7223 */ /* 0x000fe20000010026 */
[----:B------:R-:W-:Y:S01]  /*208f0*/  SHF.L.U32 R36, R138, 0x10, RZ ;  /* 0x000000108a247819 */ /* 0x000fe200000006ff */
[----:B------:R-:W-:Y:S01]  /*20900*/  FFMA.FTZ R184, R184, R37, R39 ;  /* 0x00000025b8b87223 */ /* 0x000fe20000010027 */
[----:B------:R-:W-:Y:S01]  /*20910*/  IMAD.U32 R38, R118, 0x10000, RZ ;  /* 0x0001000076267824 */ /* 0x000fe200078e00ff */
[----:B------:R-:W-:Y:S01]  /*20920*/  SHF.L.U32 R37, R132, 0x10, RZ ;  /* 0x0000001084257819 */ /* 0x000fe200000006ff */
[----:B------:R-:W-:Y:S01]  /*20930*/  IMAD.U32 R39, R112, 0x10000, RZ ;  /* 0x0001000070277824 */ /* 0x000fe200078e00ff */
[----:B------:R-:W-:Y:S01]  /*20940*/  SHF.L.U32 R67, R144, 0x10, RZ ;  /* 0x0000001090437819 */ /* 0x000fe200000006ff */
[----:B------:R-:W-:Y:S01]  /*20950*/  FMUL.FTZ R60, R45, R60 ;  /* 0x0000003c2d3c7220 */ /* 0x000fe20000410000 */
[----:B0-----:R-:W-:-:S02]  /*20960*/  IMAD.U32 R57, R145, 0x10000, RZ ;  /* 0x0001000091397824 */ /* 0x001fc400078e00ff */
[----:B------:R-:W-:Y:S01]  /*20970*/  FMUL.FTZ R64, R45, R64 ;  /* 0x000000402d407220 */ /* 0x000fe20000410000 */
[C---:B------:R-:W-:Y:S01]  /*20980*/  FADD.FTZ R174, -R214.reuse, R59 ;  /* 0x0000003bd6ae7221 */ /* 0x040fe20000010100 */
[----:B------:R-:W-:Y:S01]  /*20990*/  FADD.FTZ R220, -R214, R70 ;  /* 0x00000046d6dc7221 */ /* 0x000fe20000010100 */
[----:B------:R-:W-:Y:S01]  /*209a0*/  FFMA.FTZ R192, R192, R41, R57 ;  /* 0x00000029c0c07223 */ /* 0x000fe20000010039 */
[----:B------:R-:W-:Y:S02]  /*209b0*/  IMAD.U32 R41, R35, 0x10000, RZ ;  /* 0x0001000023297824 */ /* 0x000fe400078e00ff */
[----:B------:R-:W-:Y:S01]  /*209c0*/  FFMA.FTZ R51, R51, R36, R38 ;  /* 0x0000002433337223 */ /* 0x000fe20000010026 */
[----:B------:R-:W-:Y:S01]  /*209d0*/  FMUL.FTZ R69, R45, R66 ;  /* 0x000000422d457220 */ /* 0x000fe20000410000 */
[----:B------:R-:W-:Y:S01]  /*209e0*/  FADD.FTZ R70, -R214, R63 ;  /* 0x0000003fd6467221 */ /* 0x000fe20000010100 */
[----:B------:R-:W-:Y:S01]  /*209f0*/  SHF.L.U32 R36, R133, 0x10, RZ ;  /* 0x0000001085247819 */ /* 0x000fe200000006ff */
[----:B------:R-:W-:Y:S01]  /*20a00*/  FFMA.FTZ R66, R60, R37, R39 ;  /* 0x000000253c427223 */ /* 0x000fe20000010027 */
[----:B------:R-:W-:Y:S01]  /*20a10*/  SHF.L.U32 R71, R32, 0x10, RZ ;  /* 0x0000001020477819 */ /* 0x000fe200000006ff */
[----:B------:R-:W-:-:S02]  /*20a20*/  IMAD.U32 R38, R113, 0x10000, RZ ;  /* 0x0001000071267824 */ /* 0x000fc400078e00ff */
[----:B------:R-:W-:Y:S01]  /*20a30*/  FFMA.FTZ R67, R64, R67, R41 ;  /* 0x0000004340437223 */ /* 0x000fe20000010029 */
[----:B------:R-:W-:Y:S01]  /*20a40*/  IMAD.U32 R37, R31, 0x10000, RZ ;  /* 0x000100001f257824 */ /* 0x000fe200078e00ff */
[----:B------:R-:W-:Y:S01]  /*20a50*/  SHF.L.U32 R39, R30, 0x10, RZ ;  /* 0x000000101e277819 */ /* 0x000fe200000006ff */
[----:B------:R-:W-:Y:S01]  /*20a60*/  FMUL.FTZ R62, R45, R62 ;  /* 0x0000003e2d3e7220 */ /* 0x000fe20000410000 */
[----:B------:R-:W-:Y:S02]  /*20a70*/  IMAD.U32 R41, R29, 0x10000, RZ ;  /* 0x000100001d297824 */ /* 0x000fe400078e00ff */
[----:B------:R-:W-:Y:S01]  /*20a80*/  FMUL.FTZ R174, R45, R174 ;  /* 0x000000ae2dae7220 */ /* 0x000fe20000410000 */
[----:B------:R-:W-:Y:S01]  /*20a90*/  FADD.FTZ R52, -R214, R52 ;  /* 0x00000034d6347221 */ /* 0x000fe20000010100 */
[----:B------:R-:W-:Y:S01]  /*20aa0*/  SHF.L.U32 R57, R34, 0x10, RZ ;  /* 0x0000001022397819 */ /* 0x000fe200000006ff */
[----:B------:R-:W-:Y:S02]  /*20ab0*/  IMAD.U32 R59, R33, 0x10000, RZ ;  /* 0x00010000213b7824 */ /* 0x000fe400078e00ff */
[----:B------:R-:W-:Y:S01]  /*20ac0*/  FMUL.FTZ R70, R45, R70 ;  /* 0x000000462d467220 */ /* 0x000fe20000410000 */
[----:B------:R-:W-:Y:S01]  /*20ad0*/  FFMA.FTZ R69, R69, R36, R38 ;  /* 0x0000002445457223 */ /* 0x000fe20000010026 */
[----:B------:R-:W-:Y:S01]  /*20ae0*/  FFMA.FTZ R71, R62, R71, R37 ;  /* 0x000000473e477223 */ /* 0x000fe20000010025 */
        /* <DEDUP_REMOVED lines=10> */
[----:B------:R-:W-:Y:S01]  /*20b90*/  FFMA.FTZ R174, R174, R39, R41 ;  /* 0x00000027aeae7223 */ /* 0x000fe20000010029 */
[----:B------:R-:W-:Y:S01]  /*20ba0*/  SHF.L.U32 R37, R128, 0x10, RZ ;  /* 0x0000001080257819 */ /* 0x000fe200000006ff */
[----:B------:R-:W-:Y:S01]  /*20bb0*/  FADD.FTZ R214, -R214, R143 ;  /* 0x0000008fd6d67221 */ /* 0x000fe20000010100 */
[----:B------:R-:W-:-:S02]  /*20bc0*/  IMAD.U32 R38, R114, 0x10000, RZ ;  /* 0x0001000072267824 */ /* 0x000fc400078e00ff */
[C---:B------:R-:W-:Y:S01]  /*20bd0*/  FMUL.FTZ R61, R45.reuse, R61 ;  /* 0x0000003d2d3d7220 */ /* 0x040fe20000410000 */
[----:B------:R-:W-:Y:S02]  /*20be0*/  IMAD.U32 R39, R108, 0x10000, RZ ;  /* 0x000100006c277824 */ /* 0x000fe400078e00ff */
[----:B------:R-:W-:Y:S01]  /*20bf0*/  FMUL.FTZ R52, R45, R52 ;  /* 0x000000342d347220 */ /* 0x000fe20000410000 */
[----:B------:R-:W-:Y:S01]  /*20c00*/  FFMA.FTZ R70, R70, R57, R59 ;  /* 0x0000003946467223 */ /* 0x000fe2000001003b */
[----:B------:R-:W-:Y:S01]  /*20c10*/  SHF.L.U32 R143, R129, 0x10, RZ ;  /* 0x00000010818f7819 */ /* 0x000fe200000006ff */
[----:B------:R-:W-:Y:S01]  /*20c20*/  IMAD.U32 R41, R109, 0x10000, RZ ;  /* 0x000100006d297824 */ /* 0x000fe200078e00ff */
[----:B------:R-:W-:Y:S01]  /*20c30*/  SHF.L.U32 R57, R26, 0x10, RZ ;  /* 0x000000101a397819 */ /* 0x000fe200000006ff */
[C---:B------:R-:W-:Y:S01]  /*20c40*/  FMUL.FTZ R58, R45.reuse, R58 ;  /* 0x0000003a2d3a7220 */ /* 0x040fe20000410000 */
[----:B------:R-:W-:Y:S01]  /*20c50*/  FMUL.FTZ R141, R45, R68 ;  /* 0x000000442d8d7220 */ /* 0x000fe20000410000 */
[----:B------:R-:W-:-:S02]  /*20c60*/  IMAD.U32 R59, R25, 0x10000, RZ ;  /* 0x00010000193b7824 */ /* 0x000fc400078e00ff */
[----:B------:R-:W-:Y:S01]  /*20c70*/  FMUL.FTZ R180, R45, R180 ;  /* 0x000000b42db47220 */ /* 0x000fe20000410000 */
[----:B------:R-:W-:Y:S01]  /*20c80*/  FFMA.FTZ R68, R61, R36, R38 ;  /* 0x000000243d447223 */ /* 0x000fe20000010026 */
[----:B------:R-:W-:Y:S01]  /*20c90*/  FFMA.FTZ R52, R52, R37, R39 ;  /* 0x0000002534347223 */ /* 0x000fe20000010027 */
[----:B------:R-:W-:Y:S01]  /*20ca0*/  SHF.L.U32 R36, R28, 0x10, RZ ;  /* 0x000000101c247819 */ /* 0x000fe200000006ff */
[----:B------:R-:W-:Y:S01]  /*20cb0*/  IMAD.U32 R38, R27, 0x10000, RZ ;  /* 0x000100001b267824 */ /* 0x000fe200078e00ff */
[----:B------:R-:W-:Y:S01]  /*20cc0*/  SHF.L.U32 R37, R130, 0x10, RZ ;  /* 0x0000001082257819 */ /* 0x000fe200000006ff */
[C---:B------:R-:W-:Y:S01]  /*20cd0*/  FMUL.FTZ R53, R45.reuse, R53 ;  /* 0x000000352d357220 */ /* 0x040fe20000410000 */
[----:B------:R-:W-:Y:S01]  /*20ce0*/  FFMA.FTZ R143, R58, R143, R41 ;  /* 0x0000008f3a8f7223 */ /* 0x000fe20000010029 */
        /* <DEDUP_REMOVED lines=8> */
[----:B------:R-:W-:Y:S01]  /*20d70*/  FFMA.FTZ R48, R48, R37, R39 ;  /* 0x0000002530307223 */ /* 0x000fe20000010027 */
[----:B------:R-:W-:Y:S01]  /*20d80*/  SHF.L.U32 R36, R24, 0x10, RZ ;  /* 0x0000001018247819 */ /* 0x000fe200000006ff */
[----:B------:R-:W-:Y:S02]  /*20d90*/  IMAD.U32 R59, R21, 0x10000, RZ ;  /* 0x00010000153b7824 */ /* 0x000fe400078e00ff */
[----:B------:R-:W-:Y:S01]  /*20da0*/  FMUL.FTZ R172, R45, R172 ;  /* 0x000000ac2dac7220 */ /* 0x000fe20000410000 */
[----:B------:R-:W-:Y:S01]  /*20db0*/  SHF.L.U32 R37, R124, 0x10, RZ ;  /* 0x000000107c257819 */ /* 0x000fe200000006ff */
[----:B------:R-:W-:Y:S02]  /*20dc0*/  IMAD.U32 R38, R23, 0x10000, RZ ;  /* 0x0001000017267824 */ /* 0x000fe400078e00ff */
[----:B------:R-:W-:Y:S01]  /*20dd0*/  FMUL.FTZ R49, R45, R49 ;  /* 0x000000312d317220 */ /* 0x000fe20000410000 */
[----:B------:R-:W-:Y:S01]  /*20de0*/  FFMA.FTZ R54, R54, R41, R57 ;  /* 0x0000002936367223 */ /* 0x000fe20000010039 */
[----:B------:R-:W-:-:S02]  /*20df0*/  IMAD.U32 R39, R104, 0x10000, RZ ;  /* 0x0001000068277824 */ /* 0x000fc400078e00ff */
        /* <DEDUP_REMOVED lines=18> */
[----:B------:R-:W0:Y:S01]  /*20f20*/  @!P0 LDC.64 R38, c[0x0][0x3c8] ;  /* 0x0000f200ff268b82 */ /* 0x000e220000000a00 */
[----:B------:R-:W-:Y:S01]  /*20f30*/  SHF.L.U32 R41, R127, 0x10, RZ ;  /* 0x000000107f297819 */ /* 0x000fe200000006ff */
[----:B------:R-:W-:Y:S01]  /*20f40*/  FMUL.FTZ R208, R45, R208 ;  /* 0x000000d02dd07220 */ /* 0x000fe20000410000 */
[----:B------:R-:W-:Y:S01]  /*20f50*/  FFMA.FTZ R181, R46, R181, R57 ;  /* 0x000000b52eb57223 */ /* 0x000fe20000010039 */
[----:B------:R-:W-:-:S02]  /*20f60*/  IMAD.U32 R57, R107, 0x10000, RZ ;  /* 0x000100006b397824 */ /* 0x000fc400078e00ff */
[----:B------:R-:W-:Y:S01]  /*20f70*/  FMUL.FTZ R40, R45, R40 ;  /* 0x000000282d287220 */ /* 0x000fe20000410000 */
[----:B------:R-:W-:Y:S01]  /*20f80*/  SHF.L.U32 R59, R18, 0x10, RZ ;  /* 0x00000010123b7819 */ /* 0x000fe200000006ff */
[----:B------:R-:W-:Y:S02]  /*20f90*/  IMAD.U32 R61, R17, 0x10000, RZ ;  /* 0x00010000113d7824 */ /* 0x000fe400078e00ff */
[----:B------:R-:W-:Y:S01]  /*20fa0*/  FFMA.FTZ R208, R208, R41, R57 ;  /* 0x00000029d0d07223 */ /* 0x000fe20000010039 */
[----:B------:R-:W-:Y:S01]  /*20fb0*/  SHF.L.U32 R41, R120, 0x10, RZ ;  /* 0x0000001078297819 */ /* 0x000fe200000006ff */
[----:B------:R-:W-:Y:S01]  /*20fc0*/  IMAD.U32 R57, R100, 0x10000, RZ ;  /* 0x0001000064397824 */ /* 0x000fe200078e00ff */
[----:B------:R-:W1:Y:S01]  /*20fd0*/  LDC.64 R36, c[0x0][0x428] ;  /* 0x00010a00ff247b82 */ /* 0x000e620000000a00 */
[C---:B------:R-:W-:Y:S01]  /*20fe0*/  FMUL.FTZ R194, R45.reuse, R200 ;  /* 0x000000c82dc27220 */ /* 0x040fe20000410000 */
[C---:B------:R-:W-:Y:S01]  /*20ff0*/  FMUL.FTZ R210, R45.reuse, R210 ;  /* 0x000000d22dd27220 */ /* 0x040fe20000410000 */
[----:B------:R-:W-:Y:S01]  /*21000*/  FFMA.FTZ R186, R40, R41, R57 ;  /* 0x0000002928ba7223 */ /* 0x000fe20000010039 */
[----:B------:R-:W-:Y:S01]  /*21010*/  FMUL.FTZ R47, R45, R220 ;  /* 0x000000dc2d2f7220 */ /* 0x000fe20000410000 */
[----:B------:R-:W-:Y:S01]  /*21020*/  FFMA.FTZ R194, R194, R59, R61 ;  /* 0x0000003bc2c27223 */ /* 0x000fe2000001003d */
[----:B------:R-:W-:Y:S01]  /*21030*/  SHF.L.U32 R59, R14, 0x10, RZ ;  /* 0x000000100e3b7819 */ /* 0x000fe200000006ff */
[----:B------:R-:W-:Y:S01]  /*21040*/  IMAD.U32 R61, R13, 0x10000, RZ ;  /* 0x000100000d3d7824 */ /* 0x000fe200078e00ff */
[----:B------:R-:W-:Y:S01]  /*21050*/  SHF.L.U32 R56, R139, 0x10, RZ ;  /* 0x000000108b387819 */ /* 0x000fe200000006ff */
[----:B------:R-:W-:-:S02]  /*21060*/  IMAD.U32 R220, R119, 0x10000, RZ ;  /* 0x0001000077dc7824 */ /* 0x000fc400078e00ff */
[----:B------:R-:W-:Y:S01]  /*21070*/  FMUL.FTZ R55, R45, R198 ;  /* 0x000000c62d377220 */ /* 0x000fe20000410000 */
[----:B------:R-:W-:Y:S01]  /*21080*/  FFMA.FTZ R191, R210, R59, R61 ;  /* 0x0000003bd2bf7223 */ /* 0x000fe2000001003d */
[----:B------:R-:W-:Y:S01]  /*21090*/  SHF.L.U32 R59, R12, 0x10, RZ ;  /* 0x000000100c3b7819 */ /* 0x000fe200000006ff */
[----:B0-----:R-:W-:Y:S01]  /*210a0*/  @!P0 IMAD.WIDE R40, R0, 0x4, R38 ;  /* 0x0000000400288825 */ /* 0x001fe200078e0226 */
[----:B------:R-:W-:-:S03]  /*210b0*/  SHF.L.U32 R63, R121, 0x10, RZ ;  /* 0x00000010793f7819 */ /* 0x000fc600000006ff */
[C---:B------:R-:W-:Y:S01]  /*210c0*/  FMUL.FTZ R42, R45.reuse, R42 ;  /* 0x0000002a2d2a7220 */ /* 0x040fe20000410000 */
[----:B------:R-:W-:Y:S01]  /*210d0*/  FMUL.FTZ R204, R45, R204 ;  /* 0x000000cc2dcc7220 */ /* 0x000fe20000410000 */
[----:B------:R-:W-:Y:S01]  /*210e0*/  IMAD.U32 R61, R11, 0x10000, RZ ;  /* 0x000100000b3d7824 */ /* 0x000fe200078e00ff */
[----:B------:R0:W-:Y:S01]  /*210f0*/  @!P0 STG.E desc[UR8][R40.64], R45 ;  /* 0x0000002d28008986 */ /* 0x0001e2000c101908 */
[----:B------:R-:W-:Y:S02]  /*21100*/  IMAD.U32 R65, R101, 0x10000, RZ ;  /* 0x0001000065417824 */ /* 0x000fe400078e00ff */
[----:B------:R-:W-:Y:S01]  /*21110*/  FFMA.FTZ R55, R55, R56, R220 ;  /* 0x0000003837377223 */ /* 0x000fe200000100dc */
        /* <DEDUP_REMOVED lines=8> */
[----:B------:R-:W-:Y:S01]  /*211a0*/  IMAD.U32 R63, R7, 0x10000, RZ ;  /* 0x00010000073f7824 */ /* 0x000fe200078e00ff */
[----:B0-----:R-:W-:Y:S01]  /*211b0*/  F2FP.BF16.F32.PACK_AB R40, R67, R66 ;  /* 0x000000424328723e */ /* 0x001fe200000010ff */
[----:B------:R-:W-:Y:S01]  /*211c0*/  FMUL.FTZ R140, R45, R140 ;  /* 0x0000008c2d8c7220 */ /* 0x000fe20000410000 */
[----:B------:R-:W0:Y:S01]  /*211d0*/  LDC.64 R66, c[0x0][0x380] ;  /* 0x0000e000ff427b82 */ /* 0x000e220000000a00 */
[----:B------:R-:W-:Y:S01]  /*211e0*/  SHF.L.U32 R65, R123, 0x10, RZ ;  /* 0x000000107b417819 */ /* 0x000fe200000006ff */
[C---:B------:R-:W-:Y:S01]  /*211f0*/  FMUL.FTZ R212, R45.reuse, R212 ;  /* 0x000000d42dd47220 */ /* 0x040fe20000410000 */
[----:B------:R-:W-:Y:S01]  /*21200*/  FMUL.FTZ R142, R45, R142 ;  /* 0x0000008e2d8e7220 */ /* 0x000fe20000410000 */
[----:B------:R-:W-:Y:S01]  /*21210*/  FFMA.FTZ R47, R47, R222, R224 ;  /* 0x000000de2f2f7223 */ /* 0x000fe200000100e0 */
[----:B------:R-:W-:Y:S01]  /*21220*/  FMUL.FTZ R214, R45, R214 ;  /* 0x000000d62dd67220 */ /* 0x000fe20000410000 */
[----:B------:R-:W-:Y:S01]  /*21230*/  FFMA.FTZ R141, R141, R56, R60 ;  /* 0x000000388d8d7223 */ /* 0x000fe2000001003c */
[----:B------:R-:W-:Y:S01]  /*21240*/  FFMA.FTZ R203, R206, R203, R205 ;  /* 0x000000cbcecb7223 */ /* 0x000fe200000100cd */
[----:B------:R-:W-:Y:S01]  /*21250*/  FFMA.FTZ R140, R140, R57, R59 ;  /* 0x000000398c8c7223 */ /* 0x000fe2000001003b */
[----:B------:R-:W-:Y:S01]  /*21260*/  FFMA.FTZ R205, R212, R61, R63 ;  /* 0x0000003dd4cd7223 */ /* 0x000fe2000001003f */
[----:B------:R-:W-:Y:S01]  /*21270*/  FFMA.FTZ R142, R142, R65, R207 ;  /* 0x000000418e8e7223 */ /* 0x000fe200000100cf */
[----:B------:R-:W-:Y:S01]  /*21280*/  FFMA.FTZ R209, R214, R209, R211 ;  /* 0x000000d1d6d17223 */ /* 0x000fe200000100d3 */
[----:B-1----:R-:W-:Y:S01]  /*21290*/  IMAD.WIDE.U32 R56, R189, 0x10, R36 ;  /* 0x00000010bd387825 */ /* 0x002fe200078e0024 */
[----:B------:R-:W-:-:S02]  /*212a0*/  F2FP.BF16.F32.PACK_AB R39, R192, R55 ;  /* 0x00000037c027723e */ /* 0x000fc400000010ff */
        /* <DEDUP_REMOVED lines=26> */
[----:B0-----:R-:W-:-:S03]  /*21450*/  IADD3 R0, PT, PT, R0, R66, RZ ;  /* 0x0000004200007210 */ /* 0x001fc60007ffe0ff */
[----:B------:R1:W-:Y:S01]  /*21460*/  STG.E.128 desc[UR8][R64.64], R52 ;  /* 0x0000003440007986 */ /* 0x0003e2000c101d08 */
[----:B------:R-:W-:-:S13]  /*21470*/  ISETP.GE.AND P0, PT, R0, R67, PT ;  /* 0x000000430000720c */ /* 0x000fda0003f06270 */
[----:B------:R-:W-:Y:S05]  /*21480*/  @!P0 BRA `(.L_x_12555) ;  /* 0xfffffdf8006c8947 */ /* 0x000fea000383ffff */
[----:B------:R-:W-:Y:S05]  /*21490*/  EXIT ;  /* 0x000000000000794d */ /* 0x000fea0003800000 */
.L_x_12556:
        /* <DEDUP_REMOVED lines=14> */
.L_x_34041:


//--------------------- .text._ZN10layer_norm13ln_fwd_kernelINS_13Kernel_traitsI13__nv_bfloat16S2_fS2_fjLj5120ELj1ELj1ELj4ELj16ENS_18Kernel_traits_baseILj5120ES2_S2_fS2_fjLj128EEEEELb1ELb1ELb1ELb0EEEvNS_9FwdParamsE --------------------------
	.section	.text._ZN10layer_norm13ln_fwd_kernelINS_13Kernel_traitsI13__nv_bfloat16S2_fS2_fjLj5120ELj1ELj1ELj4ELj16ENS_18Kernel_traits_baseILj5120ES2_S2_fS2_fjLj128EEEEELb1ELb1ELb1ELb0EEEvNS_9FwdParamsE,"ax",@progbits
	.align	128
        .global         _ZN10layer_norm13ln_fwd_kernelINS_13Kernel_traitsI13__nv_bfloat16S2_fS2_fjLj5120ELj1ELj1ELj4ELj16ENS_18Kernel_traits_baseILj5120ES2_S2_fS2_fjLj128EEEEELb1ELb1ELb1ELb0EEEvNS_9FwdParamsE
        .type           _ZN10layer_norm13ln_fwd_kernelINS_13Kernel_traitsI13__nv_bfloat16S2_fS2_fjLj5120ELj1ELj1ELj4ELj16ENS_18Kernel_traits_baseILj5120ES2_S2_fS2_fjLj128EEEEELb1ELb1ELb1ELb0EEEvNS_9FwdParamsE,@function
        .size           _ZN10layer_norm13ln_fwd_kernelINS_13Kernel_traitsI13__nv_bfloat16S2_fS2_fjLj5120ELj1ELj1ELj4ELj16ENS_18Kernel_traits_baseILj5120ES2_S2_fS2_fjLj128EEEEELb1ELb1ELb1ELb0EEEvNS_9FwdParamsE,(.L_x_34042 - _ZN10layer_norm13ln_fwd_kernelINS_13Kernel_traitsI13__nv_bfloat16S2_fS2_fjLj5120ELj1ELj1ELj4ELj16ENS_18Kernel_traits_baseILj5120ES2_S2_fS2_fjLj128EEEEELb1ELb1ELb1ELb0EEEvNS_9FwdParamsE)
        .other          _ZN10layer_norm13ln_fwd_kernelINS_13Kernel_traitsI13__nv_bfloat16S2_fS2_fjLj5120ELj1ELj1ELj4ELj16ENS_18Kernel_traits_baseILj5120ES2_S2_fS2_fjLj128EEEEELb1ELb1ELb1ELb0EEEvNS_9FwdParamsE,@"STO_CUDA_ENTRY STV_DEFAULT"
_ZN10layer_norm13ln_fwd_kernelINS_13Kernel_traitsI13__nv_bfloat16S2_fS2_fjLj5120ELj1ELj1ELj4ELj16ENS_18Kernel_traits_baseILj5120ES2_S2_fS2_fjLj128EEEEELb1ELb1ELb1ELb0EEEvNS_9FwdParamsE:
.text._ZN10layer_norm13ln_fwd_kernelINS_13Kernel_traitsI13__nv_bfloat16S2_fS2_fjLj5120ELj1ELj1ELj4ELj16ENS_18Kernel_traits_baseILj5120ES2_S2_fS2_fjLj128EEEEELb1ELb1ELb1ELb0EEEvNS_9FwdParamsE:
        /* <DEDUP_REMOVED lines=19> */
[----:B------:R-:W-:Y:S01]  /*0130*/  UISETP.NE.AND.EX UP0, UPT, UR5, URZ, UPT, UP0 ;  /* 0x000000ff0500728c */ /* 0x000fe2000bf05300 */
[----:B-----5:R-:W-:-:S06]  /*0140*/  LOP3.LUT R13, R0, 0x60, RZ, 0xc0, !PT ;  /* 0x00000060000d7812 */ /* 0x020fcc00078ec0ff */
[----:B------:R-:W0:Y:S01]  /*0150*/  LDC R11, c[0x0][0x360] ;  /* 0x0000d800ff0b7b82 */ /* 0x000e220000000800 */
[----:B--2---:R-:W-:Y:S02]  /*0160*/  @P0 R2UR UR14, R2 ;  /* 0x00000000020e02ca */ /* 0x004fe400000e0000 */
[----:B------:R-:W-:Y:S02]  /*0170*/  @P0 R2UR UR15, R3 ;  /* 0x00000000030f02ca */ /* 0x000fe400000e0000 */
[----:B-1----:R-:W-:Y:S02]  /*0180*/  @P0 IADD3 R12, P1, PT, R4, R9, RZ ;  /* 0x00000009040c0210 */ /* 0x002fe40007f3e0ff */
[----:B------:R-:W-:Y:S02]  /*0190*/  SHF.R.S32.HI R3, RZ, 0x1f, R34 ;  /* 0x0000001fff037819 */ /* 0x000fe40000011422 */
[--C-:B------:R-:W-:Y:S01]  /*01a0*/  LOP3.LUT R2, R13, 0x1f, R0.reuse, 0xf8, !PT ;  /* 0x0000001f0d027812 */ /* 0x100fe200078ef800 */
[----:B------:R-:W-:Y:S01]  /*01b0*/  @P0 IMAD.X R7, RZ, RZ, R5, P1 ;  /* 0x000000ffff070224 */ /* 0x000fe200008e0605 */
[----:B------:R-:W-:Y:S01]  /*01c0*/  LEA.HI R34, R3, R34, RZ, 0x3 ;  /* 0x0000002203227211 */ /* 0x000fe200078f18ff */
[----:B0-----:R-:W-:Y:S01]  /*01d0*/  IMAD R3, R11, UR7, R0 ;  /* 0x000000070b037c24 */ /* 0x001fe2000f8e0200 */
[----:B------:R-:W-:Y:S01]  /*01e0*/  LOP3.LUT R5, R2, 0x7f, RZ, 0x3c, !PT ;  /* 0x0000007f02057812 */ /* 0x000fe200078e3cff */
[----:B------:R-:W-:Y:S01]  /*01f0*/  UIADD3 UR24, UPT, UPT, UR14, -0x61c88647, URZ ;  /* 0x9e3779b90e187890 */ /* 0x000fe2000fffe0ff */
[--C-:B------:R-:W-:Y:S01]  /*0200*/  SHF.R.U64 R6, R12, 0x2, R7.reuse ;  /* 0x000000020c067819 */ /* 0x100fe20000001207 */
[----:B------:R-:W-:Y:S01]  /*0210*/  UIADD3 UR25, UPT, UPT, UR15, -0x4498517b, URZ ;  /* 0xbb67ae850f197890 */ /* 0x000fe2000fffe0ff */
[----:B------:R-:W-:Y:S01]  /*0220*/  LOP3.LUT R4, R0, 0x1f, RZ, 0xc0, !PT ;  /* 0x0000001f00047812 */ /* 0x000fe200078ec0ff */
[----:B------:R-:W-:Y:S01]  /*0230*/  UIADD3 UR26, UPT, UPT, UR14, 0x3c6ef372, URZ ;  /* 0x3c6ef3720e1a7890 */ /* 0x000fe2000fffe0ff */
[----:B------:R-:W-:Y:S01]  /*0240*/  LEA.HI.SX32 R5, R34, R5, 0x1d ;  /* 0x0000000522057211 */ /* 0x000fe200078feaff */
        /* <DEDUP_REMOVED lines=34> */
[----:B------:R-:W-:-:S04]  /*0470*/  @P1 IADD3 R35, PT, PT, R35, 0x80, RZ ;  /* 0x0000008023231810 */ /* 0x000fc80007ffe0ff */
[----:B------:R0:W5:Y:S02]  /*0480*/  @P1 LDG.E.128 R56, desc[UR12][R20.64] ;  /* 0x0000000c14381981 */ /* 0x000164000c1e1d00 */
[----:B------:R-:W2:Y:S08]  /*0490*/  @P3 LDC.64 R28, c[0x0][0x3d0] ;  /* 0x0000f400ff1c3b82 */ /* 0x000eb00000000a00 */
[----:B------:R-:W0:Y:S08]  /*04a0*/  @P3 LDC.64 R30, c[0x0][0x438] ;  /* 0x00010e00ff1e3b82 */ /* 0x000e300000000a00 */
[----:B------:R-:W0:Y:S01]  /*04b0*/  @P3 LDC.64 R32, c[0x0][0x3e8] ;  /* 0x0000fa00ff203b82 */ /* 0x000e220000000a00 */
[----:B---3--:R-:W-:-:S04]  /*04c0*/  @P2 IMAD.WIDE.U32 R22, R35, 0x10, R22 ;  /* 0x0000001023162825 */ /* 0x008fc800078e0016 */
[C---:B----4-:R-:W-:Y:S01]  /*04d0*/  @P2 IMAD.WIDE.U32 R24, R35.reuse, 0x10, R24 ;  /* 0x0000001023182825 */ /* 0x050fe200078e0018 */
[----:B------:R3:W5:Y:S02]  /*04e0*/  @P2 LDG.E.128 R60, desc[UR12][R22.64] ;  /* 0x0000000c163c2981 */ /* 0x000764000c1e1d00 */
[----:B------:R-:W4:Y:S01]  /*04f0*/  @P0 LDC.64 R8, c[0x0][0x3d0] ;  /* 0x0000f400ff080b82 */ /* 0x000f220000000a00 */
[C---:B-1----:R-:W-:Y:S01]  /*0500*/  @P2 IMAD.WIDE.U32 R26, R35.reuse, 0x10, R26 ;  /* 0x00000010231a2825 */ /* 0x042fe200078e001a */
[----:B------:R3:W5:Y:S03]  /*0510*/  @P2 LD.E.128 R64, desc[UR12][R24.64] ;  /* 0x0000000c18402980 */ /* 0x000766000c101d00 */
[----:B------:R-:W-:Y:S01]  /*0520*/  @P2 VIADD R35, R35, 0x80 ;  /* 0x0000008023232836 */ /* 0x000fe20000000000 */
[----:B------:R3:W5:Y:S02]  /*0530*/  @P2 LDG.E.128 R68, desc[UR12][R26.64] ;  /* 0x0000000c1a442981 */ /* 0x000764000c1e1d00 */
[----:B------:R-:W1:Y:S01]  /*0540*/  @P0 LDC.64 R10, c[0x0][0x438] ;  /* 0x00010e00ff0a0b82 */ /* 0x000e620000000a00 */
[----:B--2---:R-:W-:-:S04]  /*0550*/  @P3 IMAD.WIDE.U32 R28, R35, 0x10, R28 ;  /* 0x00000010231c3825 */ /* 0x004fc800078e001c */
[C---:B0-----:R-:W-:Y:S01]  /*0560*/  @P3 IMAD.WIDE.U32 R30, R35.reuse, 0x10, R30 ;  /* 0x00000010231e3825 */ /* 0x041fe200078e001e */
[----:B------:R3:W5:Y:S02]  /*0570*/  @P3 LDG.E.128 R72, desc[UR12][R28.64] ;  /* 0x0000000c1c483981 */ /* 0x000764000c1e1d00 */
[----:B------:R-:W0:Y:S01]  /*0580*/  @P0 LDC.64 R14, c[0x0][0x3e8] ;  /* 0x0000fa00ff0e0b82 */ /* 0x000e220000000a00 */
[----:B------:R-:W-:Y:S01]  /*0590*/  @P3 IMAD.WIDE.U32 R32, R35, 0x10, R32 ;  /* 0x0000001023203825 */ /* 0x000fe200078e0020 */
[----:B------:R3:W5:Y:S04]  /*05a0*/  @P3 LD.E.128 R76, desc[UR12][R30.64] ;  /* 0x0000000c1e4c3980 */ /* 0x000768000c101d00 */
[----:B------:R3:W5:Y:S01]  /*05b0*/  @P3 LDG.E.128 R80, desc[UR12][R32.64] ;  /* 0x0000000c20503981 */ /* 0x000762000c1e1d00 */
[----:B----4-:R-:W-:-:S05]  /*05c0*/  @P0 IMAD.WIDE.U32 R8, R2, 0x10, R8 ;  /* 0x0000001002080825 */ /* 0x010fca00078e0008 */
[----:B------:R3:W5:Y:S01]  /*05d0*/  @P0 LDG.E.128 R36, desc[UR12][R8.64] ;  /* 0x0000000c08240981 */ /* 0x000762000c1e1d00 */
[----:B-1----:R-:W-:-:S05]  /*05e0*/  @P0 IMAD.WIDE.U32 R10, R2, 0x10, R10 ;  /* 0x00000010020a0825 */ /* 0x002fca00078e000a */
[----:B------:R3:W5:Y:S01]  /*05f0*/  @P0 LD.E.128 R40, desc[UR12][R10.64] ;  /* 0x0000000c0a280980 */ /* 0x000762000c101d00 */
[----:B0-----:R-:W-:-:S05]  /*0600*/  @P0 IMAD.WIDE.U32 R14, R2, 0x10, R14 ;  /* 0x00000010020e0825 */ /* 0x001fca00078e000e */
[----:B------:R3:W5:Y:S01]  /*0610*/  @P0 LDG.E.128 R44, desc[UR12][R14.64] ;  /* 0x0000000c0e2c0981 */ /* 0x000762000c1e1d00 */
[----:B------:R-:W-:Y:S01]  /*0620*/  ISETP.GE.U32.AND P0, PT, R5, 0x280, PT ;  /* 0x000002800500780c */ /* 0x000fe20003f06070 */
[----:B------:R-:W-:-:S12]  /*0630*/  @P3 VIADD R35, R35, 0x80 ;  /* 0x0000008023233836 */ /* 0x000fd80000000000 */
[----:B---3--:R-:W-:Y:S05]  /*0640*/  @!P0 BRA `(.L_x_12559) ;  /* 0x0000000400008947 */ /* 0x008fea0003800000 */
        /* <DEDUP_REMOVED lines=10> */
.L_x_12558:
        /* <DEDUP_REMOVED lines=14> */
[----:B-1----:R-:W-:-:S04]  /*07d0*/  @P1 IMAD.WIDE.U32 R10, R35, 0x10, R10 ;  /* 0x00000010230a1825 */ /* 0x002fc800078e000a */
[----:B------:R-:W-:Y:S01]  /*07e0*/  @P1 VIADD R35, R35, 0x80 ;  /* 0x0000008023231836 */ /* 0x000fe20000000000 */
        /* <DEDUP_REMOVED lines=18> */
[----:B---3--:R-:W-:-:S05]  /*0910*/  @P4 IMAD.WIDE.U32 R16, R35, 0x10, R32 ;  /* 0x0000001023104825 */ /* 0x008fca00078e0020 */
        /* <DEDUP_REMOVED lines=19> */
.L_x_12559:
[----:B------:R-:W-:Y:S05]  /*0a50*/  BSYNC.RECONVERGENT B0 ;  /* 0x0000000000007941 */ /* 0x000fea0003800200 */
.L_x_12557:
[----:B------:R-:W0:Y:S02]  /*0a60*/  LDCU UR4, c[0x0][0x384] ;  /* 0x00007080ff0477ac */ /* 0x000e240008000800 */
[----:B0-----:R-:W-:-:S06]  /*0a70*/  UISETP.GE.AND UP0, UPT, UR7, UR4, UPT ;  /* 0x000000040700728c */ /* 0x001fcc000bf06270 */
[----:B------:R-:W-:-:S13]  /*0a80*/  PLOP3.LUT P0, PT, PT, PT, UP0, 0x80, 0x8 ;  /* 0x000000000008781c */ /* 0x000fda0003f0f008 */
[----:B------:R-:W-:Y:S05]  /*0a90*/  @P0 EXIT ;  /* 0x000000000000094d */ /* 0x000fea0003800000 */
[----:B------:R-:W-:Y:S01]  /*0aa0*/  IMAD.HI.U32 R8, R3, -0x326172a9, RZ ;  /* 0xcd9e8d5703087827 */ /* 0x000fe200078e00ff */
[----:B------:R-:W-:Y:S01]  /*0ab0*/  SHF.R.S32.HI R34, RZ, 0x3, R34 ;  /* 0x00000003ff227819 */ /* 0x000fe20000011422 */
[----:B------:R-:W0:Y:S02]  /*0ac0*/  LDCU.U8 UR4, c[0x0][0x410] ;  /* 0x00008200ff0477ac */ /* 0x000e240008000000 */
[----:B------:R-:W-:Y:S02]  /*0ad0*/  HFMA2 R193, -RZ, RZ, 0, 0 ;  /* 0x00000000ffc17431 */ /* 0x000fe400000001ff */
[----:B------:R-:W-:Y:S01]  /*0ae0*/  IMAD.HI.U32 R9, R6, -0x2daee0ad, RZ ;  /* 0xd2511f5306097827 */ /* 0x000fe200078e00ff */
[----:B------:R-:W-:Y:S01]  /*0af0*/  LOP3.LUT R8, R7, UR14, R8, 0x96, !PT ;  /* 0x0000000e07087c12 */ /* 0x000fe2000f8e9608 */
[----:B------:R-:W-:Y:S01]  /*0b00*/  UPLOP3.LUT UP1, UPT, UPT, UPT, UPT, 0x40, 0x4 ;  /* 0x000000000004789c */ /* 0x000fe20003f2e870 */
[----:B------:R-:W-:Y:S01]  /*0b10*/  LOP3.LUT R17, R34, 0x7f, RZ, 0xc0, !PT ;  /* 0x0000007f22117812 */ /* 0x000fe200078ec0ff */
[----:B------:R-:W-:Y:S01]  /*0b20*/  IMAD R15, R6, -0x2daee0ad, RZ ;  /* 0xd2511f53060f7824 */ /* 0x000fe200078e02ff */
[----:B------:R-:W-:Y:S01]  /*0b30*/  LOP3.LUT R9, R9, UR15, RZ, 0x3c, !PT ;  /* 0x0000000f09097c12 */ /* 0x000fe2000f8e3cff */
[----:B------:R-:W-:Y:S01]  /*0b40*/  IMAD.HI.U32 R14, R8, -0x2daee0ad, RZ ;  /* 0xd2511f53080e7827 */ /* 0x000fe200078e00ff */
[----:B------:R-:W-:Y:S01]  /*0b50*/  VIADDMNMX R13, R17, -R13, RZ, !PT ;  /* 0x8000000d110d7246 */ /* 0x000fe200078001ff */
[----:B------:R-:W1:Y:S01]  /*0b60*/  LDCU UR22, c[0x0][0x404] ;  /* 0x00008080ff1677ac */ /* 0x000e620008000800 */
[----:B------:R-:W-:Y:S01]  /*0b70*/  SHF.L.U32 R34, R34, 0x1, RZ ;  /* 0x0000000122227819 */ /* 0x000fe200000006ff */
[----:B------:R-:W-:Y:S01]  /*0b80*/  IMAD R11, R3, -0x326172a9, RZ ;  /* 0xcd9e8d57030b7824 */ /* 0x000fe200078e02ff */
[----:B------:R-:W-:Y:S01]  /*0b90*/  LOP3.LUT R14, R15, UR25, R14, 0x96, !PT ;  /* 0x000000190f0e7c12 */ /* 0x000fe2000f8e960e */
[----:B------:R-:W-:Y:S01]  /*0ba0*/  IMAD.HI.U32 R10, R9, -0x326172a9, RZ ;  /* 0xcd9e8d57090a7827 */ /* 0x000fe200078e00ff */
[----:B------:R-:W-:Y:S01]  /*0bb0*/  LOP3.LUT R34, R34, 0xffffff00, RZ, 0xc0, !PT ;  /* 0xffffff0022227812 */ /* 0x000fe200078ec0ff */
[----:B------:R-:W2:Y:S01]  /*0bc0*/  LDCU UR42, c[0x0][0x388] ;  /* 0x00007100ff2a77ac */ /* 0x000ea20008000800 */
[----:B------:R-:W-:Y:S01]  /*0bd0*/  VIMNMX R13, PT, PT, R13, 0x20, PT ;  /* 0x000000200d0d7848 */ /* 0x000fe20003fe0100 */
[----:B------:R-:W-:Y:S01]  /*0be0*/  IMAD R16, R9, -0x326172a9, RZ ;  /* 0xcd9e8d5709107824 */ /* 0x000fe200078e02ff */
[----:B------:R-:W-:Y:S01]  /*0bf0*/  LOP3.LUT R10, R11, UR24, R10, 0x96, !PT ;  /* 0x000000180b0a7c12 */ /* 0x000fe2000f8e960a */
[----:B------:R-:W-:Y:S01]  /*0c00*/  IMAD.HI.U32 R9, R14, -0x326172a9, RZ ;  /* 0xcd9e8d570e097827 */ /* 0x000fe200078e00ff */
[----:B-----5:R-:W-:Y:S01]  /*0c10*/  PRMT R18, R88, 0x7632, R18 ;  /* 0x0000763258127816 */ /* 0x020fe20000000012 */
[----:B------:R-:W3:Y:S01]  /*0c20*/  LDCU UR23, c[0x0][0x400] ;  /* 0x00008000ff1777ac */ /* 0x000ee20008000800 */
[----:B------:R-:W-:Y:S01]  /*0c30*/  PRMT R19, R84, 0x7632, R19 ;  /* 0x0000763254137816 */ /* 0x000fe20000000013 */
[----:B------:R-:W-:Y:S01]  /*0c40*/  IMAD R11, R8, -0x2daee0ad, RZ ;  /* 0xd2511f53080b7824 */ /* 0x000fe200078e02ff */
[----:B------:R-:W-:Y:S01]  /*0c50*/  LOP3.LUT R9, R16, UR26, R9, 0x96, !PT ;  /* 0x0000001a10097c12 */ /* 0x000fe2000f8e9609 */
[C---:B------:R-:W-:Y:S01]  /*0c60*/  IMAD.HI.U32 R8, R10.reuse, -0x2daee0ad, RZ ;  /* 0xd2511f530a087827 */ /* 0x040fe200078e00ff */
[----:B------:R-:W-:Y:S01]  /*0c70*/  PRMT R20, R79, 0x7632, R20 ;  /* 0x000076324f147816 */ /* 0x000fe20000000014 */
[----:B------:R-:W4:Y:S01]  /*0c80*/  LDCU.64 UR16, c[0x0][0x408] ;  /* 0x00008100ff1077ac */ /* 0x000f220008000a00 */
[----:B------:R-:W-:Y:S01]  /*0c90*/  PRMT R21, R75, 0x7632, R21 ;  /* 0x000076324b157816 */ /* 0x000fe20000000015 */
[----:B------:R-:W-:Y:S01]  /*0ca0*/  IMAD R16, R10, -0x2daee0ad, RZ ;  /* 0xd2511f530a107824 */ /* 0x000fe200078e02ff */
[----:B------:R-:W-:Y:S01]  /*0cb0*/  LOP3.LUT R8, R11, UR27, R8, 0x96, !PT ;  /* 0x0000001b0b087c12 */ /* 0x000fe2000f8e9608 */
[----:B------:R-:W-:Y:S01]  /*0cc0*/  IMAD.HI.U32 R15, R9, -0x2daee0ad, RZ ;  /* 0xd2511f53090f7827 */ /* 0x000fe200078e00ff */
[----:B------:R-:W-:Y:S01]  /*0cd0*/  PRMT R22, R78, 0x7632, R22 ;  /* 0x000076324e167816 */ /* 0x000fe20000000016 */
[----:B------:R-:W0:Y:S01]  /*0ce0*/  LDCU.64 UR18, c[0x0][0x3a0] ;  /* 0x00007400ff1277ac */ /* 0x000e220008000a00 */
[----:B------:R-:W-:Y:S01]  /*0cf0*/  PRMT R23, R74, 0x7632, R23 ;  /* 0x000076324a177816 */ /* 0x000fe20000000017 */
[----:B------:R-:W-:Y:S01]  /*0d00*/  IMAD R11, R14, -0x326172a9, RZ ;  /* 0xcd9e8d570e0b7824 */ /* 0x000fe200078e02ff */
[----:B------:R-:W-:Y:S01]  /*0d10*/  LOP3.LUT R15, R16, UR29, R15, 0x96, !PT ;  /* 0x0000001d100f7c12 */ /* 0x000fe2000f8e960f */
[C---:B------:R-:W-:Y:S01]  /*0d20*/  IMAD.HI.U32 R10, R8.reuse, -0x326172a9, RZ ;  /* 0xcd9e8d57080a7827 */ /* 0x040fe200078e00ff */
[----:B------:R-:W-:Y:S01]  /*0d30*/  PRMT R24, R77, 0x7632, R24 ;  /* 0x000076324d187816 */ /* 0x000fe20000000018 */
[----:B------:R-:W1:Y:S01]  /*0d40*/  LDCU.128 UR8, c[0x0][0x3f0] ;  /* 0x00007e00ff0877ac */ /* 0x000e620008000c00 */
[----:B------:R-:W-:Y:S01]  /*0d50*/  PRMT R25, R73, 0x7632, R25 ;  /* 0x0000763249197816 */ /* 0x000fe20000000019 */
[----:B------:R-:W-:Y:S01]  /*0d60*/  IMAD R14, R9, -0x2daee0ad, RZ ;  /* 0xd2511f53090e7824 */ /* 0x000fe200078e02ff */
[----:B------:R-:W-:Y:S01]  /*0d70*/  LOP3.LUT R10, R11, UR28, R10, 0x96, !PT ;  /* 0x0000001c0b0a7c12 */ /* 0x000fe2000f8e960a */
[----:B------:R-:W-:Y:S01]  /*0d80*/  IMAD R11, R8, -0x326172a9, RZ ;  /* 0xcd9e8d57080b7824 */ /* 0x000fe200078e02ff */
[----:B------:R-:W-:Y:S01]  /*0d90*/  PRMT R26, R76, 0x7632, R26 ;  /* 0x000076324c1a7816 */ /* 0x000fe2000000001a */
[----:B------:R-:W-:Y:S01]  /*0da0*/  IMAD.HI.U32 R8, R15, -0x326172a9, RZ ;  /* 0xcd9e8d570f087827 */ /* 0x000fe200078e00ff */
[----:B------:R-:W-:Y:S01]  /*0db0*/  PRMT R27, R72, 0x7632, R27 ;  /* 0x00007632481b7816 */ /* 0x000fe2000000001b */
[----:B------:R-:W1:Y:S01]  /*0dc0*/  LDCU.64 UR20, c[0x0][0x380] ;  /* 0x00007000ff1477ac */ /* 0x000e620008000a00 */
[----:B------:R-:W-:Y:S01]  /*0dd0*/  PRMT R28, R67, 0x7632, R28 ;  /* 0x00007632431c7816 */ /* 0x000fe2000000001c */
[----:B------:R-:W-:Y:S01]  /*0de0*/  IMAD.HI.U32 R9, R10, -0x2daee0ad, RZ ;  /* 0xd2511f530a097827 */ /* 0x000fe200078e00ff */
[----:B------:R-:W-:Y:S01]  /*0df0*/  LOP3.LUT R8, R11, UR30, R8, 0x96, !PT ;  /* 0x0000001e0b087c12 */ /* 0x000fe2000f8e9608 */
[----:B0-----:R-:W-:Y:S01]  /*0e00*/  UISETP.NE.AND UP2, UPT, UR4, URZ, UPT ;  /* 0x000000ff0400728c */ /* 0x001fe2000bf45270 */
        /* <DEDUP_REMOVED lines=21> */
[----:B------:R-:W-:Y:S01]  /*0f60*/  IMAD.HI.U32 R14, R9, -0x2daee0ad, RZ ;  /* 0xd2511f53090e7827 */ /* 0x000fe200078e00ff */
[----:B------:R-:W-:Y:S02]  /*0f70*/  LOP3.LUT R8, R15, UR35, R8, 0x96, !PT ;  /* 0x000000230f087c12 */ /* 0x000fe4000f8e9608 */
[----:B------:R-:W-:Y:S01]  /*0f80*/  PRMT R155, R50, 0x7632, R155 ;  /* 0x00007632329b7816 */ /* 0x000fe2000000009b */
[----:B------:R-:W-:Y:S01]  /*0f90*/  IMAD R15, R10, -0x2daee0ad, RZ ;  /* 0xd2511f530a0f7824 */ /* 0x000fe200078e02ff */
[----:B------:R-:W-:Y:S01]  /*0fa0*/  PRMT R156, R53, 0x7632, R156 ;  /* 0x00007632359c7816 */ /* 0x000fe2000000009c */
[----:B------:R-:W-:Y:S01]  /*0fb0*/  IMAD R11, R11, -0x326172a9, RZ ;  /* 0xcd9e8d570b0b7824 */ /* 0x000fe200078e02ff */
[----:B------:R-:W-:Y:S01]  /*0fc0*/  PRMT R157, R49, 0x7632, R157 ;  /* 0x00007632319d7816 */ /* 0x000fe2000000009d */
[----:B------:R-:W-:Y:S01]  /*0fd0*/  IMAD.HI.U32 R10, R8, -0x326172a9, RZ ;  /* 0xcd9e8d57080a7827 */ /* 0x000fe200078e00ff */
[----:B------:R-:W-:-:S02]  /*0fe0*/  LOP3.LUT R14, R15, UR37, R14, 0x96, !PT ;  /* 0x000000250f0e7c12 */ /* 0x000fc4000f8e960e */
[----:B------:R-:W-:Y:S01]  /*0ff0*/  PRMT R158, R52, 0x7632, R158 ;  /* 0x00007632349e7816 */ /* 0x000fe2000000009e */
[----:B------:R-:W-:Y:S01]  /*1000*/  IMAD R96, R13, 0x8, R34 ;  /* 0x000000080d607824 */ /* 0x000fe200078e0222 */
[----:B------:R-:W-:Y:S01]  /*1010*/  LOP3.LUT R10, R11, UR36, R10, 0x96, !PT ;  /* 0x000000240b0a7c12 */ /* 0x000fe2000f8e960a */
[----:B------:R-:W-:Y:S01]  /*1020*/  IMAD R11, R8, -0x326172a9, RZ ;  /* 0xcd9e8d57080b7824 */ /* 0x000fe200078e02ff */
[----:B------:R-:W-:Y:S01]  /*1030*/  PRMT R13, R87, 0x7632, R13 ;  /* 0x00007632570d7816 */ /* 0x000fe2000000000d */
[----:B------:R-:W-:Y:S01]  /*1040*/  IMAD.HI.U32 R8, R14, -0x326172a9, RZ ;  /* 0xcd9e8d570e087827 */ /* 0x000fe200078e00ff */
[----:B------:R-:W-:Y:S02]  /*1050*/  I2FP.F32.U32 R96, R96 ;  /* 0x0000006000607245 */ /* 0x000fe40000201000 */
[----:B------:R-:W-:Y:S01]  /*1060*/  PRMT R159, R48, 0x7632, R159 ;  /* 0x00007632309f7816 */ /* 0x000fe2000000009f */
[----:B------:R-:W-:Y:S01]  /*1070*/  IMAD R16, R9, -0x2daee0ad, RZ ;  /* 0xd2511f5309107824 */ /* 0x000fe200078e02ff */
[----:B------:R-:W-:Y:S01]  /*1080*/  LOP3.LUT R194, R11, UR38, R8, 0x96, !PT ;  /* 0x000000260bc27c12 */ /* 0x000fe2000f8e9608 */
[----:B------:R-:W-:Y:S01]  /*1090*/  IMAD.HI.U32 R9, R10, -0x2daee0ad, RZ ;  /* 0xd2511f530a097827 */ /* 0x000fe200078e00ff */
[----:B------:R0:W0:Y:S01]  /*10a0*/  MUFU.RCP R186, R96 ;  /* 0x0000006000ba7308 */ /* 0x0000220000001000 */
[----:B------:R-:W-:-:S02]  /*10b0*/  PRMT R160, R43, 0x7632, R160 ;  /* 0x000076322ba07816 */ /* 0x000fc400000000a0 */
[----:B------:R-:W-:Y:S01]  /*10c0*/  IMAD R15, R4, -0x20, R17 ;  /* 0xffffffe0040f7824 */ /* 0x000fe200078e0211 */
[----:B------:R-:W-:Y:S01]  /*10d0*/  LOP3.LUT R196, R16, UR39, R9, 0x96, !PT ;  /* 0x0000002710c47c12 */ /* 0x000fe2000f8e9609 */
[----:B------:R-:W-:Y:S01]  /*10e0*/  IMAD R10, R10, -0x2daee0ad, RZ ;  /* 0xd2511f530a0a7824 */ /* 0x000fe200078e02ff */
[----:B------:R-:W-:Y:S01]  /*10f0*/  PRMT R16, R89, 0x7632, R16 ;  /* 0x0000763259107816 */ /* 0x000fe20000000010 */
[----:B------:R-:W-:Y:S01]  /*1100*/  IMAD.HI.U32 R9, R194, -0x2daee0ad, RZ ;  /* 0xd2511f53c2097827 */ /* 0x000fe200078e00ff */
[----:B------:R-:W-:Y:S02]  /*1110*/  VIMNMX R15, PT, PT, RZ, R15, !PT ;  /* 0x0000000fff0f7248 */ /* 0x000fe40007fe0100 */
[----:B------:R-:W-:Y:S01]  /*1120*/  PRMT R17, R85, 0x7632, R17 ;  /* 0x0000763255117816 */ /* 0x000fe20000000011 */
[----:B------:R-:W-:Y:S01]  /*1130*/  IMAD R14, R14, -0x326172a9, RZ ;  /* 0xcd9e8d570e0e7824 */ /* 0x000fe200078e02ff */
[----:B------:R-:W-:Y:S01]  /*1140*/  VIMNMX R15, PT, PT, R15, 0x20, PT ;  /* 0x000000200f0f7848 */ /* 0x000fe20003fe0100 */
[----:B------:R-:W-:Y:S01]  /*1150*/  IMAD.HI.U32 R11, R196, -0x326172a9, RZ ;  /* 0xcd9e8d57c40b7827 */ /* 0x000fe200078e00ff */
[----:B------:R-:W-:-:S02]  /*1160*/  LOP3.LUT R9, R10, UR41, R9, 0x96, !PT ;  /* 0x000000290a097c12 */ /* 0x000fc4000f8e9609 */
[----:B------:R-:W-:Y:S01]  /*1170*/  PRMT R161, R39, 0x7632, R161 ;  /* 0x0000763227a17816 */ /* 0x000fe200000000a1 */
[----:B------:R-:W-:Y:S01]  /*1180*/  IMAD R8, R15, 0x8, R34 ;  /* 0x000000080f087824 */ /* 0x000fe200078e0222 */
[----:B------:R-:W-:Y:S01]  /*1190*/  LOP3.LUT R10, R14, UR40, R11, 0x96, !PT ;  /* 0x000000280e0a7c12 */ /* 0x000fe2000f8e960b */
[----:B------:R-:W-:Y:S01]  /*11a0*/  IMAD R194, R194, -0x2daee0ad, RZ ;  /* 0xd2511f53c2c27824 */ /* 0x000fe200078e02ff */
[----:B------:R-:W-:Y:S01]  /*11b0*/  LOP3.LUT R11, R12, 0x3, RZ, 0xc0, !PT ;  /* 0x000000030c0b7812 */ /* 0x000fe200078ec0ff */
[----:B------:R-:W-:Y:S01]  /*11c0*/  IMAD R196, R196, -0x326172a9, RZ ;  /* 0xcd9e8d57c4c47824 */ /* 0x000fe200078e02ff */
        /* <DEDUP_REMOVED lines=30> */
.L_x_13065:
[----:B------:R-:W-:-:S06]  /*13b0*/  UIMAD.WIDE UR4, UR7, 0x4, UR8 ;  /* 0x00000004070478a5 */ /* 0x000fcc000f8e0208 */
[----:B------:R-:W-:Y:S02]  /*13c0*/  IMAD.U32 R204, RZ, RZ, UR4 ;  /* 0x00000004ffcc7e24 */ /* 0x000fe4000f8e00ff */
[----:B------:R-:W-:-:S05]  /*13d0*/  IMAD.U32 R205, RZ, RZ, UR5 ;  /* 0x00000005ffcd7e24 */ /* 0x000fca000f8e00ff */
[----:B0-2---:R0:W2:Y:S01]  /*13e0*/  LDG.E R204, desc[UR12][R204.64] ;  /* 0x0000000ccccc7981 */ /* 0x0050a2000c1e1900 */
[----:B------:R-:W-:-:S06]  /*13f0*/  UIMAD.WIDE UR4, UR7, 0x4, UR10 ;  /* 0x00000004070478a5 */ /* 0x000fcc000f8e020a */
[----:B-1-34-:R-:W-:Y:S01]  /*1400*/  MOV R148, UR4 ;  /* 0x0000000400947c02 */ /* 0x01afe20008000f00 */
[----:B------:R-:W-:-:S05]  /*1410*/  IMAD.U32 R149, RZ, RZ, UR5 ;  /* 0x00000005ff957e24 */ /* 0x000fca000f8e00ff */
[----:B------:R-:W3:Y:S01]  /*1420*/  LDG.E R148, desc[UR12][R148.64] ;  /* 0x0000000c94947981 */ /* 0x000ee2000c1e1900 */
[----:B------:R-:W-:Y:S01]  /*1430*/  UIMAD UR4, UR7, UR42, URZ ;  /* 0x0000002a070472a4 */ /* 0x000fe2000f8e02ff */
[----:B------:R-:W-:Y:S01]  /*1440*/  ISETP.GE.U32.AND P1, PT, R5, 0x80, PT ;  /* 0x000000800500780c */ /* 0x000fe20003f26070 */
[----:B------:R-:W-:Y:S01]  /*1450*/  BSSY.RECONVERGENT B0, `(.L_x_12560) ;  /* 0x0000591000007945 */ /* 0x000fe20003800200 */
[----:B0-----:R-:W-:Y:S01]  /*1460*/  MOV R205, RZ ;  /* 0x000000ff00cd7202 */ /* 0x001fe20000000f00 */
[----:B------:R-:W-:-:S04]  /*1470*/  USHF.R.S32.HI UR5, URZ, 0x1f, UR4 ;  /* 0x0000001fff057899 */ /* 0x000fc80008011404 */
[----:B------:R-:W-:-:S06]  /*1480*/  ULEA.HI UR5, UR5, UR4, URZ, 0x3 ;  /* 0x0000000405057291 */ /* 0x000fcc000f8f18ff */
[----:B------:R-:W-:-:S05]  /*1490*/  IMAD.U32 R207, RZ, RZ, UR5 ;  /* 0x00000005ffcf7e24 */ /* 0x000fca000f8e00ff */
[----:B------:R-:W-:Y:S02]  /*14a0*/  LEA.HI.SX32 R207, R207, R2, 0x1d ;  /* 0x00000002cfcf7211 */ /* 0x000fe400078feaff */
[----:B--2---:R-:W-:-:S13]  /*14b0*/  ISETP.GE.AND P0, PT, R204, 0x1, PT ;  /* 0x00000001cc00780c */ /* 0x004fda0003f06270 */
[----:B------:R-:W-:Y:S01]  /*14c0*/  @P0 VIADD R150, R204, 0xffffffff ;  /* 0xffffffffcc960836 */ /* 0x000fe20000000000 */
[----:B---3--:R-:W-:-:S03]  /*14d0*/  R2UR UR6, R148 ;  /* 0x00000000940672ca */ /* 0x008fc600000e0000 */
[----:B------:R-:W-:-:S05]  /*14e0*/  @P0 IMAD R150, R150, UR42, RZ ;  /* 0x0000002a96960c24 */ /* 0x000fca000f8e02ff */
[----:B------:R-:W-:-:S04]  /*14f0*/  @P0 SHF.R.S32.HI R151, RZ, 0x1f, R150 ;  /* 0x0000001fff970819 */ /* 0x000fc80000011496 */
[----:B------:R-:W-:-:S04]  /*1500*/  @P0 LEA.HI R151, R151, R150, RZ, 0x3 ;  /* 0x0000009697970211 */ /* 0x000fc800078f18ff */
[----:B------:R-:W-:Y:S01]  /*1510*/  @P0 LEA.HI.SX32 R205, R151, R2, 0x1d ;  /* 0x0000000297cd0211 */ /* 0x000fe200078feaff */
[----:B-----5:R-:W-:Y:S06]  /*1520*/  @!P1 BRA `(.L_x_12561) ;  /* 0x00000058000c9947 */ /* 0x020fec0003800000 */
[----:B------:R-:W-:-:S04]  /*1530*/  UISETP.NE.U32.AND UP0, UPT, UR18, URZ, UPT ;  /* 0x000000ff1200728c */ /* 0x000fc8000bf05070 */
[----:B------:R-:W-:Y:S01]  /*1540*/  UISETP.NE.AND.EX UP0, UPT, UR19, URZ, UPT, UP0 ;  /* 0x000000ff1300728c */ /* 0x000fe2000bf05300 */
[----:B------:R-:W-:Y:S10]  /*1550*/  @!P0 BRA `(.L_x_12562) ;  /* 0x00000000000c8947 */ /* 0x000ff40003800000 */
[----:B------:R-:W0:Y:S02]  /*1560*/  LDC.64 R96, c[0x0][0x390] ;  /* 0x0000e400ff607b82 */ /* 0x000e240000000a00 */
[----:B0-----:R-:W-:-:S06]  /*1570*/  IMAD.WIDE.U32 R96, R205, 0x10, R96 ;  /* 0x00000010cd607825 */ /* 0x001fcc00078e0060 */
[----:B------:R-:W5:Y:S02]  /*1580*/  LDG.E.128 R96, desc[UR12][R96.64] ;  /* 0x0000000c60607981 */ /* 0x000f64000c1e1d00 */
.L_x_12562:
        /* <DEDUP_REMOVED lines=8> */
[----:B------:R0:W5:Y:S01]  /*1610*/  LDG.E.128 R104, desc[UR12][R110.64+0x10] ;  /* 0x0000100c6e687981 */ /* 0x000162000c1e1d00 */
[----:B------:R-:W-:-:S13]  /*1620*/  ISETP.GT.AND P2, PT, R204, RZ, PT ;  /* 0x000000ffcc00720c */ /* 0x000fda0003f44270 */
[----:B------:R-:W-:Y:S01]  /*1630*/  @!P2 IMAD.MOV.U32 R112, RZ, RZ, R11 ;  /* 0x000000ffff70a224 */ /* 0x000fe200078e000b */
[----:B------:R-:W-:Y:S01]  /*1640*/  @!P2 MOV R184, R194 ;  /* 0x000000c200b8a202 */ /* 0x000fe20000000f00 */
[----:B--2---:R-:W-:Y:S01]  /*1650*/  @!P2 IMAD.MOV.U32 R108, RZ, RZ, R100 ;  /* 0x000000ffff6ca224 */ /* 0x004fe200078e0064 */
        /* <DEDUP_REMOVED lines=17> */
.L_x_12567:
        /* <DEDUP_REMOVED lines=13> */
.L_x_12569:
[----:B------:R-:W-:Y:S05]  /*1840*/  BSYNC.RECONVERGENT B2 ;  /* 0x0000000000027941 */ /* 0x000fea0003800200 */
.L_x_12568:
        /* <DEDUP_REMOVED lines=41> */
[----:B------:R-:W-:Y:S01]  /*1ae0*/  LOP3.LUT R9, R110, UR41, R109, 0x96, !PT ;  /* 0x000000296e097c12 */ /* 0x000fe2000f8e966d */
[----:B------:R-:W-:-:S07]  /*1af0*/  IMAD.MOV.U32 R108, RZ, RZ, R194 ;  /* 0x000000ffff6c7224 */ /* 0x000fce00078e00c2 */
.L_x_12566:
[----:B------:R-:W-:Y:S05]  /*1b00*/  BSYNC.RECONVERGENT B1 ;  /* 0x0000000000017941 */ /* 0x000fea0003800200 */
.L_x_12565:
        /* <DEDUP_REMOVED lines=11> */
.L_x_12564:
[----:B------:R-:W-:Y:S02]  /*1bc0*/  IMAD.MOV.U32 R11, RZ, RZ, R112 ;  /* 0x000000ffff0b7224 */ /* 0x000fe400078e0070 */
        /* <DEDUP_REMOVED lines=15> */
.L_x_12573:
        /* <DEDUP_REMOVED lines=13> */
.L_x_12575:
[----:B------:R-:W-:Y:S05]  /*1d90*/  BSYNC.RECONVERGENT B2 ;  /* 0x0000000000027941 */ /* 0x000fea0003800200 */
.L_x_12574:
        /* <DEDUP_REMOVED lines=41> */
[----:B------:R-:W-:-:S07]  /*2030*/  LOP3.LUT R9, R112, UR41, R111, 0x96, !PT ;  /* 0x0000002970097c12 */ /* 0x000fce000f8e966f */
.L_x_12572:
[----:B------:R-:W-:Y:S05]  /*2040*/  BSYNC.RECONVERGENT B1 ;  /* 0x0000000000017941 */ /* 0x000fea0003800200 */
.L_x_12571:
        /* <DEDUP_REMOVED lines=10> */
[----:B------:R-:W-:-:S07]  /*20f0*/  FFMA.FTZ R109, R148, R109, R101 ;  /* 0x0000006d946d7223 */ /* 0x000fce0000010065 */
.L_x_12570:
        /* <DEDUP_REMOVED lines=16> */
.L_x_12579:
        /* <DEDUP_REMOVED lines=13> */
.L_x_12581:
[----:B------:R-:W-:Y:S05]  /*22d0*/  BSYNC.RECONVERGENT B2 ;  /* 0x0000000000027941 */ /* 0x000fea0003800200 */
.L_x_12580:
        /* <DEDUP_REMOVED lines=43> */
.L_x_12578:
[----:B------:R-:W-:Y:S05]  /*2590*/  BSYNC.RECONVERGENT B1 ;  /* 0x0000000000017941 */ /* 0x000fea0003800200 */
.L_x_12577:
        /* <DEDUP_REMOVED lines=11> */
.L_x_12576:
[----:B------:R-:W-:Y:S01]  /*2650*/  IMAD.MOV.U32 R11, RZ, RZ, R112 ;  /* 0x000000ffff0b7224 */ /* 0x000fe200078e0070 */
        /* <DEDUP_REMOVED lines=15> */
.L_x_12585:
        /* <DEDUP_REMOVED lines=13> */
.L_x_12587:
[----:B------:R-:W-:Y:S05]  /*2820*/  BSYNC.RECONVERGENT B2 ;  /* 0x0000000000027941 */ /* 0x000fea0003800200 */
.L_x_12586:
        /* <DEDUP_REMOVED lines=43> */
.L_x_12584:
[----:B------:R-:W-:Y:S05]  /*2ae0*/  BSYNC.RECONVERGENT B1 ;  /* 0x0000000000017941 */ /* 0x000fea0003800200 */
.L_x_12583:
[----:B------:R-:W-:Y:S01]  /*2af0*/  HFMA2 R112, -RZ, RZ, 0.1171875, 0 ;  /* 0x2f800000ff707431 */ /* 0x000fe200000001ff */
[----:B------:R-:W-:Y:S01]  /*2b00*/  I2FP.F32.U32 R111, R111 ;  /* 0x0000006f006f7245 */ /* 0x000fe20000201000 */
[----:B------:R-:W-:-:S04]  /*2b10*/  IMAD.U32 R150, R150, 0x10000, RZ ;  /* 0x0001000096967824 */ /* 0x000fc800078e00ff */
[----:B------:R-:W-:Y:S01]  /*2b20*/  FMUL.FTZ R150, R150, UR17 ;  /* 0x0000001196967c20 */ /* 0x000fe20008410000 */
[----:B------:R-:W-:-:S03]  /*2b30*/  FFMA.FTZ R111, R111, R112, 1.1641532182693481445e-10 ;  /* 0x2f0000006f6f7423 */ /* 0x000fc60000010070 */
[----:B------:R-:W-:Y:S02]  /*2b40*/  FMUL.FTZ R150, R150, UR16 ;  /* 0x0000001096967c20 */ /* 0x000fe40008410000 */
[----:B------:R-:W-:Y:S01]  /*2b50*/  FSETP.GTU.FTZ.AND P3, PT, R111, UR22, PT ;  /* 0x000000166f007c0b */ /* 0x000fe2000bf7c000 */
[----:B------:R-:W-:-:S03]  /*2b60*/  IMAD.U32 R111, R191, 0x10000, RZ ;  /* 0x00010000bf6f7824 */ /* 0x000fc600078e00ff */
[----:B------:R-:W-:Y:S02]  /*2b70*/  FSEL R150, R150, RZ, !P3 ;  /* 0x000000ff96967208 */ /* 0x000fe40005800000 */
[----:B------:R-:W-:-:S03]  /*2b80*/  SEL R199, RZ, 0x1, P3 ;  /* 0x00000001ffc77807 */ /* 0x000fc60001800000 */
[----:B------:R-:W-:-:S07]  /*2b90*/  FFMA.FTZ R111, R150, R111, R103 ;  /* 0x0000006f966f7223 */ /* 0x000fce0000010067 */
.L_x_12582:
[----:B------:R-:W-:Y:S01]  /*2ba0*/  MOV R114, R11 ;  /* 0x0000000b00727202 */ /* 0x000fe20000000f00 */
[----:B-----5:R-:W-:Y:S01]  /*2bb0*/  IMAD.MOV.U32 R112, RZ, RZ, R104 ;  /* 0x000000ffff707224 */ /* 0x020fe200078e0068 */
        /* <DEDUP_REMOVED lines=14> */
.L_x_12591:
        /* <DEDUP_REMOVED lines=13> */
.L_x_12593:
[----:B------:R-:W-:Y:S05]  /*2d70*/  BSYNC.RECONVERGENT B2 ;  /* 0x0000000000027941 */ /* 0x000fea0003800200 */
.L_x_12592:
        /* <DEDUP_REMOVED lines=43> */
.L_x_12590:
[----:B------:R-:W-:Y:S05]  /*3030*/  BSYNC.RECONVERGENT B1 ;  /* 0x0000000000017941 */ /* 0x000fea0003800200 */
.L_x_12589:
        /* <DEDUP_REMOVED lines=11> */
.L_x_12588:
        /* <DEDUP_REMOVED lines=16> */
.L_x_12597:
        /* <DEDUP_REMOVED lines=13> */
.L_x_12599:
[----:B------:R-:W-:Y:S05]  /*32c0*/  BSYNC.RECONVERGENT B2 ;  /* 0x0000000000027941 */ /* 0x000fea0003800200 */
.L_x_12598:
        /* <DEDUP_REMOVED lines=43> */
.L_x_12596:
[----:B------:R-:W-:Y:S05]  /*3580*/  BSYNC.RECONVERGENT B1 ;  /* 0x0000000000017941 */ /* 0x000fea0003800200 */
.L_x_12595:
        /* <DEDUP_REMOVED lines=11> */
.L_x_12594:
        /* <DEDUP_REMOVED lines=16> */
.L_x_12603:
        /* <DEDUP_REMOVED lines=13> */
.L_x_12605:
[----:B------:R-:W-:Y:S05]  /*3810*/  BSYNC.RECONVERGENT B2 ;  /* 0x0000000000027941 */ /* 0x000fea0003800200 */
.L_x_12604:
        /* <DEDUP_REMOVED lines=43> */
.L_x_12602:
[----:B------:R-:W-:Y:S05]  /*3ad0*/  BSYNC.RECONVERGENT B1 ;  /* 0x0000000000017941 */ /* 0x000fea0003800200 */
.L_x_12601:
        /* <DEDUP_REMOVED lines=11> */
.L_x_12600:
[----:B------:R-:W-:Y:S01]  /*3b90*/  MOV R11, R148 ;  /* 0x00000094000b7202 */ /* 0x000fe20000000f00 */
[----:B------:R-:W-:Y:S01]  /*3ba0*/  IMAD.MOV.U32 R115, RZ, RZ, R107 ;  /* 0x000000ffff737224 */ /* 0x000fe200078e006b */
        /* <DEDUP_REMOVED lines=14> */
.L_x_12609:
        /* <DEDUP_REMOVED lines=13> */
.L_x_12611:
[----:B------:R-:W-:Y:S05]  /*3d60*/  BSYNC.RECONVERGENT B2 ;  /* 0x0000000000027941 */ /* 0x000fea0003800200 */
.L_x_12610:
        /* <DEDUP_REMOVED lines=40> */
[----:B------:R-:W-:Y:S01]  /*3ff0*/  MOV R196, R182 ;  /* 0x000000b600c47202 */ /* 0x000fe20000000f00 */
[----:B------:R-:W-:Y:S01]  /*4000*/  IMAD.MOV.U32 R184, RZ, RZ, R148 ;  /* 0x000000ffffb87224 */ /* 0x000fe200078e0094 */
[----:B------:R-:W-:-:S07]  /*4010*/  LOP3.LUT R9, R150, UR41, R149, 0x96, !PT ;  /* 0x0000002996097c12 */ /* 0x000fce000f8e9695 */
.L_x_12608:
[----:B------:R-:W-:Y:S05]  /*4020*/  BSYNC.RECONVERGENT B1 ;  /* 0x0000000000017941 */ /* 0x000fea0003800200 */
.L_x_12607:
        /* <DEDUP_REMOVED lines=10> */
[----:B------:R-:W-:Y:S01]  /*40d0*/  FFMA.FTZ R115, R148, R115, R107 ;  /* 0x0000007394737223 */ /* 0x000fe2000001006b */
[----:B------:R-:W-:Y:S06]  /*40e0*/  BRA `(.L_x_12606) ;  /* 0x0000002800ac7947 */ /* 0x000fec0003800000 */
.L_x_12563:
[----:B------:R-:W-:Y:S01]  /*40f0*/  IMAD.MOV.U32 R110, RZ, RZ, R11 ;  /* 0x000000ffff6e7224 */ /* 0x000fe200078e000b */
[----:B------:R-:W-:Y:S01]  /*4100*/  MOV R108, RZ ;  /* 0x000000ff006c7202 */ /* 0x000fe20000000f00 */
        /* <DEDUP_REMOVED lines=18> */
.L_x_12615:
        /* <DEDUP_REMOVED lines=13> */
.L_x_12617:
[----:B------:R-:W-:Y:S05]  /*4300*/  BSYNC.RECONVERGENT B2 ;  /* 0x0000000000027941 */ /* 0x000fea0003800200 */
.L_x_12616:
        /* <DEDUP_REMOVED lines=43> */
.L_x_12614:
[----:B------:R-:W-:Y:S05]  /*45c0*/  BSYNC.RECONVERGENT B1 ;  /* 0x0000000000017941 */ /* 0x000fea0003800200 */
.L_x_12613:
[----:B------:R-:W-:Y:S01]  /*45d0*/  I2FP.F32.U32 R11, R108 ;  /* 0x0000006c000b7245 */ /* 0x000fe20000201000 */
[----:B------:R-:W-:Y:S02]  /*45e0*/  HFMA2 R108, -RZ, RZ, 0.1171875, 0 ;  /* 0x2f800000ff6c7431 */ /* 0x000fe400000001ff */
        /* <DEDUP_REMOVED lines=8> */
[----:B------:R-:W-:-:S07]  /*4670*/  FMUL.FTZ R108, R108, R11 ;  /* 0x0000000b6c6c7220 */ /* 0x000fce0000410000 */
.L_x_12612:
[----:B------:R-:W-:Y:S01]  /*4680*/  MOV R11, R110 ;  /* 0x0000006e000b7202 */ /* 0x000fe20000000f00 */
[----:B------:R-:W-:Y:S01]  /*4690*/  IMAD.MOV.U32 R109, RZ, RZ, RZ ;  /* 0x000000ffff6d7224 */ /* 0x000fe200078e00ff */
        /* <DEDUP_REMOVED lines=14> */
.L_x_12621:
        /* <DEDUP_REMOVED lines=13> */
.L_x_12623:
[----:B------:R-:W-:Y:S05]  /*4850*/  BSYNC.RECONVERGENT B2 ;  /* 0x0000000000027941 */ /* 0x000fea0003800200 */
.L_x_12622:
        /* <DEDUP_REMOVED lines=42> */
.L_x_12620:
[----:B------:R-:W-:Y:S05]  /*4b00*/  BSYNC.RECONVERGENT B1 ;  /* 0x0000000000017941 */ /* 0x000fea0003800200 */
.L_x_12619:
        /* <DEDUP_REMOVED lines=10> */
[----:B------:R-:W-:-:S07]  /*4bb0*/  FMUL.FTZ R109, R109, R110 ;  /* 0x0000006e6d6d7220 */ /* 0x000fce0000410000 */
.L_x_12618:
        /* <DEDUP_REMOVED lines=16> */
.L_x_12627:
        /* <DEDUP_REMOVED lines=13> */
.L_x_12629:
[----:B------:R-:W-:Y:S05]  /*4d90*/  BSYNC.RECONVERGENT B2 ;  /* 0x0000000000027941 */ /* 0x000fea0003800200 */
.L_x_12628:
        /* <DEDUP_REMOVED lines=43> */
.L_x_12626:
[----:B------:R-:W-:Y:S05]  /*5050*/  BSYNC.RECONVERGENT B1 ;  /* 0x0000000000017941 */ /* 0x000fea0003800200 */
.L_x_12625:
        /* <DEDUP_REMOVED lines=11> */
.L_x_12624:
[----:B------:R-:W-:Y:S02]  /*5110*/  IMAD.MOV.U32 R11, RZ, RZ, R112 ;  /* 0x000000ffff0b7224 */ /* 0x000fe400078e0070 */
[----:B------:R-:W-:Y:S01]  /*5120*/  IMAD.MOV.U32 R111, RZ, RZ, RZ ;  /* 0x000000ffff6f7224 */ /* 0x000fe200078e00ff */
        /* <DEDUP_REMOVED lines=14> */
.L_x_12633:
        /* <DEDUP_REMOVED lines=13> */
.L_x_12635:
[----:B------:R-:W-:Y:S05]  /*52e0*/  BSYNC.RECONVERGENT B2 ;  /* 0x0000000000027941 */ /* 0x000fea0003800200 */
.L_x_12634:
        /* <DEDUP_REMOVED lines=43> */
.L_x_12632:
[----:B------:R-:W-:Y:S05]  /*55a0*/  BSYNC.RECONVERGENT B1 ;  /* 0x0000000000017941 */ /* 0x000fea0003800200 */
.L_x_12631:
        /* <DEDUP_REMOVED lines=11> */
.L_x_12630:
[----:B------:R-:W-:Y:S02]  /*5660*/  HFMA2 R112, -RZ, RZ, 0, 0 ;  /* 0x00000000ff707431 */ /* 0x000fe400000001ff */
[----:B------:R-:W-:Y:S01]  /*5670*/  IMAD.MOV.U32 R114, RZ, RZ, R11 ;  /* 0x000000ffff727224 */ /* 0x000fe200078e000b */
        /* <DEDUP_REMOVED lines=14> */
.L_x_12639:
        /* <DEDUP_REMOVED lines=13> */
.L_x_12641:
[----:B------:R-:W-:Y:S05]  /*5830*/  BSYNC.RECONVERGENT B2 ;  /* 0x0000000000027941 */ /* 0x000fea0003800200 */
.L_x_12640:
        /* <DEDUP_REMOVED lines=43> */
.L_x_12638:
[----:B------:R-:W-:Y:S05]  /*5af0*/  BSYNC.RECONVERGENT B1 ;  /* 0x0000000000017941 */ /* 0x000fea0003800200 */
.L_x_12637:
        /* <DEDUP_REMOVED lines=11> */
.L_x_12636:
        /* <DEDUP_REMOVED lines=16> */
.L_x_12645:
        /* <DEDUP_REMOVED lines=13> */
.L_x_12647:
[----:B------:R-:W-:Y:S05]  /*5d80*/  BSYNC.RECONVERGENT B2 ;  /* 0x0000000000027941 */ /* 0x000fea0003800200 */
.L_x_12646:
        /* <DEDUP_REMOVED lines=43> */
.L_x_12644:
[----:B------:R-:W-:Y:S05]  /*6040*/  BSYNC.RECONVERGENT B1 ;  /* 0x0000000000017941 */ /* 0x000fea0003800200 */
.L_x_12643:
        /* <DEDUP_REMOVED lines=11> */
.L_x_12642:
        /* <DEDUP_REMOVED lines=16> */
.L_x_12651:
        /* <DEDUP_REMOVED lines=13> */
.L_x_12653:
[----:B------:R-:W-:Y:S05]  /*62d0*/  BSYNC.RECONVERGENT B2 ;  /* 0x0000000000027941 */ /* 0x000fea0003800200 */
.L_x_12652:
        /* <DEDUP_REMOVED lines=43> */
.L_x_12650:
[----:B------:R-:W-:Y:S05]  /*6590*/  BSYNC.RECONVERGENT B1 ;  /* 0x0000000000017941 */ /* 0x000fea0003800200 */
.L_x_12649:
        /* <DEDUP_REMOVED lines=11> */
.L_x_12648:
        /* <DEDUP_REMOVED lines=16> */
.L_x_12656:
        /* <DEDUP_REMOVED lines=13> */
.L_x_12658:
[----:B------:R-:W-:Y:S05]  /*6820*/  BSYNC.RECONVERGENT B2 ;  /* 0x0000000000027941 */ /* 0x000fea0003800200 */
.L_x_12657:
        /* <DEDUP_REMOVED lines=43> */
.L_x_12655:
[----:B------:R-:W-:Y:S05]  /*6ae0*/  BSYNC.RECONVERGENT B1 ;  /* 0x0000000000017941 */ /* 0x000fea0003800200 */
.L_x_12654:
        /* <DEDUP_REMOVED lines=11> */
.L_x_12606:
[----:B------:R-:W0:Y:S01]  /*6ba0*/  LDC.64 R148, c[0x0][0x3a8] ;  /* 0x0000ea00ff947b82 */ /* 0x000e220000000a00 */
[----:B------:R-:W-:Y:S01]  /*6bb0*/  MOV R194, R184 ;  /* 0x000000b800c27202 */ /* 0x000fe20000000f00 */
[----:B0-----:R-:W-:-:S05]  /*6bc0*/  IMAD.WIDE.U32 R148, R207, 0x20, R148 ;  /* 0x00000020cf947825 */ /* 0x001fca00078e0094 */
[----:B------:R0:W-:Y:S04]  /*6bd0*/  STG.E.128 desc[UR12][R148.64], R108 ;  /* 0x0000006c94007986 */ /* 0x0001e8000c101d0c */
[----:B------:R0:W-:Y:S01]  /*6be0*/  STG.E.128 desc[UR12][R148.64+0x10], R112 ;  /* 0x0000107094007986 */ /* 0x0001e2000c101d0c */
[----:B------:R-:W-:Y:S05]  /*6bf0*/  @!P0 BRA `(.L_x_12659) ;  /* 0x0000000000508947 */ /* 0x000fea0003800000 */
        /* <DEDUP_REMOVED lines=20> */
.L_x_12659:
[----:B------:R-:W-:Y:S01]  /*6d40*/  VIADD R207, R207, 0x80 ;  /* 0x00000080cfcf7836 */ /* 0x000fe20000000000 */
[----:B------:R-:W-:-:S07]  /*6d50*/  IADD3 R205, PT, PT, R205, 0x80, RZ ;  /* 0x00000080cdcd7810 */ /* 0x000fce0007ffe0ff */
.L_x_12561:
[----:B------:R-:W-:Y:S05]  /*6d60*/  BSYNC.RECONVERGENT B0 ;  /* 0x0000000000007941 */ /* 0x000fea0003800200 */
.L_x_12560:
[----:B------:R-:W-:Y:S01]  /*6d70*/  ISETP.GE.U32.AND P2, PT, R5, 0x100, PT ;  /* 0x000001000500780c */ /* 0x000fe20003f46070 */
[----:B------:R-:W-:Y:S03]  /*6d80*/  BSSY.RECONVERGENT B0, `(.L_x_12660) ;  /* 0x0000587000007945 */ /* 0x000fe60003800200 */
[----:B01----:R-:W-:-:S09]  /*6d90*/  P2R R148, PR, RZ, 0x4 ;  /* 0x00000004ff947803 */ /* 0x003fd20000000000 */
[----:B------:R-:W-:Y:S05]  /*6da0*/  @!P2 BRA `(.L_x_12661) ;  /* 0x000000580010a947 */ /* 0x000fea0003800000 */
[----:B------:R-:W-:Y:S01]  /*6db0*/  ISETP.NE.U32.AND P2, PT, RZ, UR18, PT ;  /* 0x00000012ff007c0c */ /* 0x000fe2000bf45070 */
[----:B------:R-:W0:Y:S03]  /*6dc0*/  @P0 LDC.64 R118, c[0x0][0x390] ;  /* 0x0000e400ff760b82 */ /* 0x000e260000000a00 */
        /* <DEDUP_REMOVED lines=8> */
[----:B------:R-:W-:Y:S01]  /*6e50*/  ISETP.GT.AND P2, PT, R204, RZ, PT ;  /* 0x000000ffcc00720c */ /* 0x000fe20003f44270 */
[----:B0-----:R-:W-:Y:S01]  /*6e60*/  IMAD.MOV.U32 R118, RZ, RZ, R11 ;  /* 0x000000ffff767224 */ /* 0x001fe200078e000b */
[----:B-----5:R-:W-:Y:S01]  /*6e70*/  MOV R116, R100 ;  /* 0x0000006400747202 */ /* 0x020fe20000000f00 */
[----:B------:R-:W-:-:S10]  /*6e80*/  IMAD.MOV.U32 R184, RZ, RZ, R194 ;  /* 0x000000ffffb87224 */ /* 0x000fd400078e00c2 */
        /* <DEDUP_REMOVED lines=17> */
.L_x_12666:
        /* <DEDUP_REMOVED lines=13> */
.L_x_12668:
[----:B------:R-:W-:Y:S05]  /*7070*/  BSYNC.RECONVERGENT B2 ;  /* 0x0000000000027941 */ /* 0x000fea0003800200 */
.L_x_12667:
        /* <DEDUP_REMOVED lines=42> */
.L_x_12665:
[----:B------:R-:W-:Y:S05]  /*7320*/  BSYNC.RECONVERGENT B1 ;  /* 0x0000000000017941 */ /* 0x000fea0003800200 */
.L_x_12664:
        /* <DEDUP_REMOVED lines=11> */
.L_x_12663:
        /* <DEDUP_REMOVED lines=16> */
.L_x_12672:
        /* <DEDUP_REMOVED lines=13> */
.L_x_12674:
[----:B------:R-:W-:Y:S05]  /*75b0*/  BSYNC.RECONVERGENT B2 ;  /* 0x0000000000027941 */ /* 0x000fea0003800200 */
.L_x_12673:
        /* <DEDUP_REMOVED lines=42> */
.L_x_12671:
[----:B------:R-:W-:Y:S05]  /*7860*/  BSYNC.RECONVERGENT B1 ;  /* 0x0000000000017941 */ /* 0x000fea0003800200 */
.L_x_12670:
[----:B------:R-:W-:Y:S01]  /*7870*/  PRMT R118, R96, 0x7632, R118 ;  /* 0x0000763260767816 */ /* 0x000fe20000000076 */
        /* <DEDUP_REMOVED lines=11> */
.L_x_12669:
        /* <DEDUP_REMOVED lines=16> */
.L_x_12678:
        /* <DEDUP_REMOVED lines=13> */
.L_x_12680:
[----:B------:R-:W-:Y:S05]  /*7b00*/  BSYNC.RECONVERGENT B2 ;  /* 0x0000000000027941 */ /* 0x000fea0003800200 */
.L_x_12679:
        /* <DEDUP_REMOVED lines=43> */
.L_x_12677:
[----:B------:R-:W-:Y:S05]  /*7dc0*/  BSYNC.RECONVERGENT B1 ;  /* 0x0000000000017941 */ /* 0x000fea0003800200 */
.L_x_12676:
        /* <DEDUP_REMOVED lines=11> */
.L_x_12675:
        /* <DEDUP_REMOVED lines=16> */
.L_x_12684:
        /* <DEDUP_REMOVED lines=13> */
.L_x_12686:
[----:B------:R-:W-:Y:S05]  /*8050*/  BSYNC.RECONVERGENT B2 ;  /* 0x0000000000027941 */ /* 0x000fea0003800200 */
.L_x_12685:
        /* <DEDUP_REMOVED lines=43> */
.L_x_12683:
[----:B------:R-:W-:Y:S05]  /*8310*/  BSYNC.RECONVERGENT B1 ;  /* 0x0000000000017941 */ /* 0x000fea0003800200 */
.L_x_12682:
[----:B------:R-:W-:Y:S01]  /*8320*/  PRMT R120, R97, 0x7632, R120 ;  /* 0x0000763261787816 */ /* 0x000fe20000000078 */
        /* <DEDUP_REMOVED lines=11> */
.L_x_12681:
        /* <DEDUP_REMOVED lines=16> */
.L_x_12690:
        /* <DEDUP_REMOVED lines=13> */
.L_x_12692:
[----:B------:R-:W-:Y:S05]  /*85b0*/  BSYNC.RECONVERGENT B2 ;  /* 0x0000000000027941 */ /* 0x000fea0003800200 */
.L_x_12691:
        /* <DEDUP_REMOVED lines=43> */
.L_x_12689:
[----:B------:R-:W-:Y:S05]  /*8870*/  BSYNC.RECONVERGENT B1 ;  /* 0x0000000000017941 */ /* 0x000fea0003800200 */
.L_x_12688:
        /* <DEDUP_REMOVED lines=11> */
.L_x_12687:
        /* <DEDUP_REMOVED lines=16> */
.L_x_12696:
        /* <DEDUP_REMOVED lines=13> */
.L_x_12698:
[----:B------:R-:W-:Y:S05]  /*8b00*/  BSYNC.RECONVERGENT B2 ;  /* 0x0000000000027941 */ /* 0x000fea0003800200 */
.L_x_12697:
        /* <DEDUP_REMOVED lines=43> */
.L_x_12695:
[----:B------:R-:W-:Y:S05]  /*8dc0*/  BSYNC.RECONVERGENT B1 ;  /* 0x0000000000017941 */ /* 0x000fea0003800200 */
.L_x_12694:
[----:B------:R-:W-:Y:S01]  /*8dd0*/  HFMA2 R148, -RZ, RZ, 0.1171875, 0 ;  /* 0x2f800000ff947431 */ /* 0x000fe200000001ff */
[----:B------:R-:W-:Y:S02]  /*8de0*/  PRMT R122, R98, 0x7632, R122 ;  /* 0x00007632627a7816 */ /* 0x000fe4000000007a */
        /* <DEDUP_REMOVED lines=9> */
[----:B------:R-:W-:-:S07]  /*8e80*/  FFMA.FTZ R121, R122, R121, R105 ;  /* 0x000000797a797223 */ /* 0x000fce0000010069 */
.L_x_12693:
        /* <DEDUP_REMOVED lines=16> */
.L_x_12702:
        /* <DEDUP_REMOVED lines=13> */
.L_x_12704:
[----:B------:R-:W-:Y:S05]  /*9060*/  BSYNC.RECONVERGENT B2 ;  /* 0x0000000000027941 */ /* 0x000fea0003800200 */
.L_x_12703:
        /* <DEDUP_REMOVED lines=43> */
.L_x_12701:
[----:B------:R-:W-:Y:S05]  /*9320*/  BSYNC.RECONVERGENT B1 ;  /* 0x0000000000017941 */ /* 0x000fea0003800200 */
.L_x_12700:
        /* <DEDUP_REMOVED lines=11> */
.L_x_12699:
        /* <DEDUP_REMOVED lines=16> */
.L_x_12708:
        /* <DEDUP_REMOVED lines=13> */
.L_x_12710:
[----:B------:R-:W-:Y:S05]  /*95b0*/  BSYNC.RECONVERGENT B2 ;  /* 0x0000000000027941 */ /* 0x000fea0003800200 */
.L_x_12709:
        /* <DEDUP_REMOVED lines=43> */
.L_x_12707:
[----:B------:R-:W-:Y:S05]  /*9870*/  BSYNC.RECONVERGENT B1 ;  /* 0x0000000000017941 */ /* 0x000fea0003800200 */
.L_x_12706:
        /* <DEDUP_REMOVED lines=11> */
[----:B------:R-:W-:Y:S01]  /*9930*/  FFMA.FTZ R123, R148, R123, R107 ;  /* 0x0000007b947b7223 */ /* 0x000fe2000001006b */
[----:B------:R-:W-:Y:S06]  /*9940*/  BRA `(.L_x_12705) ;  /* 0x0000002800b87947 */ /* 0x000fec0003800000 */
.L_x_12662:
[----:B0-----:R-:W-:Y:S01]  /*9950*/  IMAD.MOV.U32 R118, RZ, RZ, R11 ;  /* 0x000000ffff767224 */ /* 0x001fe200078e000b */
[----:B------:R-:W-:Y:S01]  /*9960*/  MOV R184, R194 ;  /* 0x000000c200b87202 */ /* 0x000fe20000000f00 */
[----:B------:R-:W-:Y:S01]  /*9970*/  IMAD.MOV.U32 R116, RZ, RZ, RZ ;  /* 0x000000ffff747224 */ /* 0x000fe200078e00ff */
        /* <DEDUP_REMOVED lines=17> */
.L_x_12714:
        /* <DEDUP_REMOVED lines=13> */
.L_x_12716:
[----:B------:R-:W-:Y:S05]  /*9b60*/  BSYNC.RECONVERGENT B2 ;  /* 0x0000000000027941 */ /* 0x000fea0003800200 */
.L_x_12715:
        /* <DEDUP_REMOVED lines=42> */
.L_x_12713:
[----:B------:R-:W-:Y:S05]  /*9e10*/  BSYNC.RECONVERGENT B1 ;  /* 0x0000000000017941 */ /* 0x000fea0003800200 */
.L_x_12712:
[----:B------:R-:W-:Y:S01]  /*9e20*/  I2FP.F32.U32 R11, R116 ;  /* 0x00000074000b7245 */ /* 0x000fe20000201000 */
[----:B------:R-:W-:Y:S02]  /*9e30*/  HFMA2 R116, -RZ, RZ, 0.1171875, 0 ;  /* 0x2f800000ff747431 */ /* 0x000fe400000001ff */
        /* <DEDUP_REMOVED lines=9> */
.L_x_12711:
        /* <DEDUP_REMOVED lines=16> */
.L_x_12720:
        /* <DEDUP_REMOVED lines=13> */
.L_x_12722:
[----:B------:R-:W-:Y:S05]  /*a0a0*/  BSYNC.RECONVERGENT B2 ;  /* 0x0000000000027941 */ /* 0x000fea0003800200 */
.L_x_12721:
        /* <DEDUP_REMOVED lines=42> */
.L_x_12719:
[----:B------:R-:W-:Y:S05]  /*a350*/  BSYNC.RECONVERGENT B1 ;  /* 0x0000000000017941 */ /* 0x000fea0003800200 */
.L_x_12718:
        /* <DEDUP_REMOVED lines=12> */
.L_x_12717:
        /* <DEDUP_REMOVED lines=16> */
.L_x_12726:
        /* <DEDUP_REMOVED lines=13> */
.L_x_12728:
[----:B------:R-:W-:Y:S05]  /*a5f0*/  BSYNC.RECONVERGENT B2 ;  /* 0x0000000000027941 */ /* 0x000fea0003800200 */
.L_x_12727:
        /* <DEDUP_REMOVED lines=43> */
.L_x_12725:
[----:B------:R-:W-:Y:S05]  /*a8b0*/  BSYNC.RECONVERGENT B1 ;  /* 0x0000000000017941 */ /* 0x000fea0003800200 */
.L_x_12724:
        /* <DEDUP_REMOVED lines=11> */
.L_x_12723:
        /* <DEDUP_REMOVED lines=16> */
.L_x_12732:
        /* <DEDUP_REMOVED lines=13> */
.L_x_12734:
[----:B------:R-:W-:Y:S05]  /*ab40*/  BSYNC.RECONVERGENT B2 ;  /* 0x0000000000027941 */ /* 0x000fea0003800200 */
.L_x_12733:
        /* <DEDUP_REMOVED lines=43> */
.L_x_12731:
[----:B------:R-:W-:Y:S05]  /*ae00*/  BSYNC.RECONVERGENT B1 ;  /* 0x0000000000017941 */ /* 0x000fea0003800200 */
.L_x_12730:
        /* <DEDUP_REMOVED lines=12> */
.L_x_12729:
        /* <DEDUP_REMOVED lines=16> */
.L_x_12738:
        /* <DEDUP_REMOVED lines=13> */
.L_x_12740:
[----:B------:R-:W-:Y:S05]  /*b0a0*/  BSYNC.RECONVERGENT B2 ;  /* 0x0000000000027941 */ /* 0x000fea0003800200 */
.L_x_12739:
        /* <DEDUP_REMOVED lines=43> */
.L_x_12737:
[----:B------:R-:W-:Y:S05]  /*b360*/  BSYNC.RECONVERGENT B1 ;  /* 0x0000000000017941 */ /* 0x000fea0003800200 */
.L_x_12736:
        /* <DEDUP_REMOVED lines=11> */
.L_x_12735:
        /* <DEDUP_REMOVED lines=16> */
.L_x_12744:
        /* <DEDUP_REMOVED lines=13> */
.L_x_12746:
[----:B------:R-:W-:Y:S05]  /*b5f0*/  BSYNC.RECONVERGENT B2 ;  /* 0x0000000000027941 */ /* 0x000fea0003800200 */
.L_x_12745:
        /* <DEDUP_REMOVED lines=43> */
.L_x_12743:
[----:B------:R-:W-:Y:S05]  /*b8b0*/  BSYNC.RECONVERGENT B1 ;  /* 0x0000000000017941 */ /* 0x000fea0003800200 */
.L_x_12742:
        /* <DEDUP_REMOVED lines=12> */
.L_x_12741:
        /* <DEDUP_REMOVED lines=16> */
.L_x_12750:
        /* <DEDUP_REMOVED lines=13> */
.L_x_12752:
[----:B------:R-:W-:Y:S05]  /*bb50*/  BSYNC.RECONVERGENT B2 ;  /* 0x0000000000027941 */ /* 0x000fea0003800200 */
.L_x_12751:
        /* <DEDUP_REMOVED lines=43> */
.L_x_12749:
[----:B------:R-:W-:Y:S05]  /*be10*/  BSYNC.RECONVERGENT B1 ;  /* 0x0000000000017941 */ /* 0x000fea0003800200 */
.L_x_12748:
        /* <DEDUP_REMOVED lines=11> */
.L_x_12747:
        /* <DEDUP_REMOVED lines=16> */
.L_x_12755:
        /* <DEDUP_REMOVED lines=13> */
.L_x_12757:
[----:B------:R-:W-:Y:S05]  /*c0a0*/  BSYNC.RECONVERGENT B2 ;  /* 0x0000000000027941 */ /* 0x000fea0003800200 */
.L_x_12756:
        /* <DEDUP_REMOVED lines=43> */
.L_x_12754:
[----:B------:R-:W-:Y:S05]  /*c360*/  BSYNC.RECONVERGENT B1 ;  /* 0x0000000000017941 */ /* 0x000fea0003800200 */
.L_x_12753:
        /* <DEDUP_REMOVED lines=12> */
.L_x_12705:
        /* <DEDUP_REMOVED lines=26> */
.L_x_12758:
[----:B------:R-:W-:Y:S01]  /*c5d0*/  VIADD R207, R207, 0x80 ;  /* 0x00000080cfcf7836 */ /* 0x000fe20000000000 */
[----:B------:R-:W-:-:S07]  /*c5e0*/  IADD3 R205, PT, PT, R205, 0x80, RZ ;  /* 0x00000080cdcd7810 */ /* 0x000fce0007ffe0ff */
.L_x_12661:
[----:B------:R-:W-:Y:S05]  /*c5f0*/  BSYNC.RECONVERGENT B0 ;  /* 0x0000000000007941 */ /* 0x000fea0003800200 */
.L_x_12660:
        /* <DEDUP_REMOVED lines=9> */
[----:B-----5:R0:W5:Y:S01]  /*c690*/  @P0 LDG.E.128 R96, desc[UR12][R126.64] ;  /* 0x0000000c7e600981 */ /* 0x020162000c1e1d00 */
        /* <DEDUP_REMOVED lines=25> */
.L_x_12765:
        /* <DEDUP_REMOVED lines=13> */
.L_x_12767:
[----:B------:R-:W-:Y:S05]  /*c900*/  BSYNC.RECONVERGENT B2 ;  /* 0x0000000000027941 */ /* 0x000fea0003800200 */
.L_x_12766:
        /* <DEDUP_REMOVED lines=42> */
.L_x_12764:
[----:B------:R-:W-:Y:S05]  /*cbb0*/  BSYNC.RECONVERGENT B1 ;  /* 0x0000000000017941 */ /* 0x000fea0003800200 */
.L_x_12763:
        /* <DEDUP_REMOVED lines=11> */
.L_x_12762:
        /* <DEDUP_REMOVED lines=16> */
.L_x_12771:
        /* <DEDUP_REMOVED lines=13> */
.L_x_12773:
[----:B------:R-:W-:Y:S05]  /*ce40*/  BSYNC.RECONVERGENT B2 ;  /* 0x0000000000027941 */ /* 0x000fea0003800200 */
.L_x_12772:
        /* <DEDUP_REMOVED lines=42> */
.L_x_12770:
[----:B------:R-:W-:Y:S05]  /*d0f0*/  BSYNC.RECONVERGENT B1 ;  /* 0x0000000000017941 */ /* 0x000fea0003800200 */
.L_x_12769:
        /* <DEDUP_REMOVED lines=12> */
.L_x_12768:
        /* <DEDUP_REMOVED lines=16> */
.L_x_12777:
        /* <DEDUP_REMOVED lines=13> */
.L_x_12779:
[----:B------:R-:W-:Y:S05]  /*d390*/  BSYNC.RECONVERGENT B2 ;  /* 0x0000000000027941 */ /* 0x000fea0003800200 */
.L_x_12778:
        /* <DEDUP_REMOVED lines=43> */
.L_x_12776:
[----:B------:R-:W-:Y:S05]  /*d650*/  BSYNC.RECONVERGENT B1 ;  /* 0x0000000000017941 */ /* 0x000fea0003800200 */
.L_x_12775:
        /* <DEDUP_REMOVED lines=11> */
.L_x_12774:
        /* <DEDUP_REMOVED lines=16> */
.L_x_12783:
        /* <DEDUP_REMOVED lines=13> */
.L_x_12785:
[----:B------:R-:W-:Y:S05]  /*d8e0*/  BSYNC.RECONVERGENT B2 ;  /* 0x0000000000027941 */ /* 0x000fea0003800200 */
.L_x_12784:
        /* <DEDUP_REMOVED lines=43> */
.L_x_12782:
[----:B------:R-:W-:Y:S05]  /*dba0*/  BSYNC.RECONVERGENT B1 ;  /* 0x0000000000017941 */ /* 0x000fea0003800200 */
.L_x_12781:
        /* <DEDUP_REMOVED lines=12> */
.L_x_12780:
        /* <DEDUP_REMOVED lines=16> */
.L_x_12789:
        /* <DEDUP_REMOVED lines=13> */
.L_x_12791:
[----:B------:R-:W-:Y:S05]  /*de40*/  BSYNC.RECONVERGENT B2 ;  /* 0x0000000000027941 */ /* 0x000fea0003800200 */
.L_x_12790:
        /* <DEDUP_REMOVED lines=43> */
.L_x_12788:
[----:B------:R-:W-:Y:S05]  /*e100*/  BSYNC.RECONVERGENT B1 ;  /* 0x0000000000017941 */ /* 0x000fea0003800200 */
.L_x_12787:
        /* <DEDUP_REMOVED lines=11> */
.L_x_12786:
        /* <DEDUP_REMOVED lines=16> */
.L_x_12795:
        /* <DEDUP_REMOVED lines=13> */
.L_x_12797:
[----:B------:R-:W-:Y:S05]  /*e390*/  BSYNC.RECONVERGENT B2 ;  /* 0x0000000000027941 */ /* 0x000fea0003800200 */
.L_x_12796:
        /* <DEDUP_REMOVED lines=43> */
.L_x_12794:
[----:B------:R-:W-:Y:S05]  /*e650*/  BSYNC.RECONVERGENT B1 ;  /* 0x0000000000017941 */ /* 0x000fea0003800200 */
.L_x_12793:
        /* <DEDUP_REMOVED lines=12> */
.L_x_12792:
        /* <DEDUP_REMOVED lines=16> */
.L_x_12801:
        /* <DEDUP_REMOVED lines=13> */
.L_x_12803:
[----:B------:R-:W-:Y:S05]  /*e8f0*/  BSYNC.RECONVERGENT B2 ;  /* 0x0000000000027941 */ /* 0x000fea0003800200 */
.L_x_12802:
        /* <DEDUP_REMOVED lines=43> */
.L_x_12800:
[----:B------:R-:W-:Y:S05]  /*ebb0*/  BSYNC.RECONVERGENT B1 ;  /* 0x0000000000017941 */ /* 0x000fea0003800200 */
.L_x_12799:
        /* <DEDUP_REMOVED lines=11> */
.L_x_12798:
        /* <DEDUP_REMOVED lines=16> */
.L_x_12807:
        /* <DEDUP_REMOVED lines=13> */
.L_x_12809:
[----:B------:R-:W-:Y:S05]  /*ee40*/  BSYNC.RECONVERGENT B2 ;  /* 0x0000000000027941 */ /* 0x000fea0003800200 */
.L_x_12808:
        /* <DEDUP_REMOVED lines=43> */
.L_x_12806:
[----:B------:R-:W-:Y:S05]  /*f100*/  BSYNC.RECONVERGENT B1 ;  /* 0x0000000000017941 */ /* 0x000fea0003800200 */
.L_x_12805:
        /* <DEDUP_REMOVED lines=13> */
.L_x_12761:
        /* <DEDUP_REMOVED lines=20> */
.L_x_12813:
        /* <DEDUP_REMOVED lines=13> */
.L_x_12815:
[----:B------:R-:W-:Y:S05]  /*f3f0*/  BSYNC.RECONVERGENT B2 ;  /* 0x0000000000027941 */ /* 0x000fea0003800200 */
.L_x_12814:
        /* <DEDUP_REMOVED lines=42> */
.L_x_12812:
[----:B------:R-:W-:Y:S05]  /*f6a0*/  BSYNC.RECONVERGENT B1 ;  /* 0x0000000000017941 */ /* 0x000fea0003800200 */
.L_x_12811:
        /* <DEDUP_REMOVED lines=11> */
.L_x_12810:
        /* <DEDUP_REMOVED lines=16> */
.L_x_12819:
        /* <DEDUP_REMOVED lines=13> */
.L_x_12821:
[----:B------:R-:W-:Y:S05]  /*f930*/  BSYNC.RECONVERGENT B2 ;  /* 0x0000000000027941 */ /* 0x000fea0003800200 */
.L_x_12820:
        /* <DEDUP_REMOVED lines=42> */
.L_x_12818:
[----:B------:R-:W-:Y:S05]  /*fbe0*/  BSYNC.RECONVERGENT B1 ;  /* 0x0000000000017941 */ /* 0x000fea0003800200 */
.L_x_12817:
        /* <DEDUP_REMOVED lines=12> */
.L_x_12816:
        /* <DEDUP_REMOVED lines=16> */
.L_x_12825:
        /* <DEDUP_REMOVED lines=13> */
.L_x_12827:
[----:B------:R-:W-:Y:S05]  /*fe80*/  BSYNC.RECONVERGENT B2 ;  /* 0x0000000000027941 */ /* 0x000fea0003800200 */
.L_x_12826:
        /* <DEDUP_REMOVED lines=43> */
.L_x_12824:
[----:B------:R-:W-:Y:S05]  /*10140*/  BSYNC.RECONVERGENT B1 ;  /* 0x0000000000017941 */ /* 0x000fea0003800200 */
.L_x_12823:
        /* <DEDUP_REMOVED lines=11> */
.L_x_12822:
        /* <DEDUP_REMOVED lines=16> */
.L_x_12831:
        /* <DEDUP_REMOVED lines=13> */
.L_x_12833:
[----:B------:R-:W-:Y:S05]  /*103d0*/  BSYNC.RECONVERGENT B2 ;  /* 0x0000000000027941 */ /* 0x000fea0003800200 */
.L_x_12832:
        /* <DEDUP_REMOVED lines=43> */
.L_x_12830:
[----:B------:R-:W-:Y:S05]  /*10690*/  BSYNC.RECONVERGENT B1 ;  /* 0x0000000000017941 */ /* 0x000fea0003800200 */
.L_x_12829:
        /* <DEDUP_REMOVED lines=12> */
.L_x_12828:
        /* <DEDUP_REMOVED lines=16> */
.L_x_12837:
        /* <DEDUP_REMOVED lines=13> */
.L_x_12839:
[----:B------:R-:W-:Y:S05]  /*10930*/  BSYNC.RECONVERGENT B2 ;  /* 0x0000000000027941 */ /* 0x000fea0003800200 */
.L_x_12838:
        /* <DEDUP_REMOVED lines=43> */
.L_x_12836:
[----:B------:R-:W-:Y:S05]  /*10bf0*/  BSYNC.RECONVERGENT B1 ;  /* 0x0000000000017941 */ /* 0x000fea0003800200 */
.L_x_12835:
        /* <DEDUP_REMOVED lines=11> */
.L_x_12834:
        /* <DEDUP_REMOVED lines=16> */
.L_x_12843:
        /* <DEDUP_REMOVED lines=13> */
.L_x_12845:
[----:B------:R-:W-:Y:S05]  /*10e80*/  BSYNC.RECONVERGENT B2 ;  /* 0x0000000000027941 */ /* 0x000fea0003800200 */
.L_x_12844:
        /* <DEDUP_REMOVED lines=43> */
.L_x_12842:
[----:B------:R-:W-:Y:S05]  /*11140*/  BSYNC.RECONVERGENT B1 ;  /* 0x0000000000017941 */ /* 0x000fea0003800200 */
.L_x_12841:
        /* <DEDUP_REMOVED lines=12> */
.L_x_12840:
        /* <DEDUP_REMOVED lines=16> */
.L_x_12849:
        /* <DEDUP_REMOVED lines=13> */
.L_x_12851:
[----:B------:R-:W-:Y:S05]  /*113e0*/  BSYNC.RECONVERGENT B2 ;  /* 0x0000000000027941 */ /* 0x000fea0003800200 */
.L_x_12850:
        /* <DEDUP_REMOVED lines=43> */
.L_x_12848:
[----:B------:R-:W-:Y:S05]  /*116a0*/  BSYNC.RECONVERGENT B1 ;  /* 0x0000000000017941 */ /* 0x000fea0003800200 */
.L_x_12847:
        /* <DEDUP_REMOVED lines=11> */
.L_x_12846:
        /* <DEDUP_REMOVED lines=16> */
.L_x_12854:
        /* <DEDUP_REMOVED lines=13> */
.L_x_12856:
[----:B------:R-:W-:Y:S05]  /*11930*/  BSYNC.RECONVERGENT B2 ;  /* 0x0000000000027941 */ /* 0x000fea0003800200 */
.L_x_12855:
        /* <DEDUP_REMOVED lines=43> */
.L_x_12853:
[----:B------:R-:W-:Y:S05]  /*11bf0*/  BSYNC.RECONVERGENT B1 ;  /* 0x0000000000017941 */ /* 0x000fea0003800200 */
.L_x_12852:
        /* <DEDUP_REMOVED lines=12> */
.L_x_12804:
        /* <DEDUP_REMOVED lines=26> */
.L_x_12857:
[----:B------:R-:W-:Y:S01]  /*11e60*/  VIADD R207, R207, 0x80 ;  /* 0x00000080cfcf7836 */ /* 0x000fe20000000000 */
[----:B------:R-:W-:-:S07]  /*11e70*/  IADD3 R205, PT, PT, R205, 0x80, RZ ;  /* 0x00000080cdcd7810 */ /* 0x000fce0007ffe0ff */
.L_x_12760:
[----:B------:R-:W-:Y:S05]  /*11e80*/  BSYNC.RECONVERGENT B0 ;  /* 0x0000000000007941 */ /* 0x000fea0003800200 */
.L_x_12759:
[----:B------:R-:W-:Y:S01]  /*11e90*/  ISETP.GE.U32.AND P2, PT, R5, 0x200, PT ;  /* 0x000002000500780c */ /* 0x000fe20003f46070 */
[----:B------:R-:W-:-:S12]  /*11ea0*/  BSSY.RECONVERGENT B0, `(.L_x_12858) ;  /* 0x0000586000007945 */ /* 0x000fd80003800200 */
[----:B------:R-:W-:Y:S05]  /*11eb0*/  @!P2 BRA `(.L_x_12859) ;  /* 0x000000580010a947 */ /* 0x000fea0003800000 */
[----:B------:R-:W-:Y:S01]  /*11ec0*/  ISETP.NE.U32.AND P3, PT, RZ, UR18, PT ;  /* 0x00000012ff007c0c */ /* 0x000fe2000bf65070 */
[----:B------:R-:W2:Y:S03]  /*11ed0*/  @P0 LDC.64 R134, c[0x0][0x390] ;  /* 0x0000e400ff860b82 */ /* 0x000ea60000000a00 */
[----:B------:R-:W-:-:S13]  /*11ee0*/  ISETP.NE.AND.EX P3, PT, RZ, UR19, PT, P3 ;  /* 0x00000013ff007c0c */ /* 0x000fda000bf65330 */
[----:B------:R-:W3:Y:S01]  /*11ef0*/  @P3 LDC.64 R132, c[0x0][0x3a0] ;  /* 0x0000e800ff843b82 */ /* 0x000ee20000000a00 */
[----:B--2---:R-:W-:-:S05]  /*11f00*/  @P0 IMAD.WIDE.U32 R134, R205, 0x10, R134 ;  /* 0x00000010cd860825 */ /* 0x004fca00078e0086 */
[----:B-----5:R2:W5:Y:S01]  /*11f10*/  @P0 LDG.E.128 R96, desc[UR12][R134.64] ;  /* 0x0000000c86600981 */ /* 0x020562000c1e1d00 */
[----:B---3--:R-:W-:-:S05]  /*11f20*/  @P3 IMAD.WIDE.U32 R132, R207, 0x20, R132 ;  /* 0x00000020cf843825 */ /* 0x008fca00078e0084 */
[----:B------:R2:W5:Y:S04]  /*11f30*/  @P3 LDG.E.128 R100, desc[UR12][R132.64] ;  /* 0x0000000c84643981 */ /* 0x000568000c1e1d00 */
[----:B------:R2:W5:Y:S01]  /*11f40*/  @P3 LDG.E.128 R104, desc[UR12][R132.64+0x10] ;  /* 0x0000100c84683981 */ /* 0x000562000c1e1d00 */
[----:B------:R-:W-:Y:S05]  /*11f50*/  @!P3 BRA `(.L_x_12860) ;  /* 0x0000002800c0b947 */ /* 0x000fea0003800000 */
[----:B------:R-:W-:Y:S01]  /*11f60*/  ISETP.GT.AND P3, PT, R204, RZ, PT ;  /* 0x000000ffcc00720c */ /* 0x000fe20003f64270 */
[----:B--2---:R-:W-:Y:S01]  /*11f70*/  IMAD.MOV.U32 R134, RZ, RZ, R11 ;  /* 0x000000ffff867224 */ /* 0x004fe200078e000b */
        /* <DEDUP_REMOVED lines=19> */
.L_x_12864:
        /* <DEDUP_REMOVED lines=13> */
.L_x_12866:
[----:B------:R-:W-:Y:S05]  /*12180*/  BSYNC.RECONVERGENT B2 ;  /* 0x0000000000027941 */ /* 0x000fea0003800200 */
.L_x_12865:
        /* <DEDUP_REMOVED lines=42> */
.L_x_12863:
[----:B------:R-:W-:Y:S05]  /*12430*/  BSYNC.RECONVERGENT B1 ;  /* 0x0000000000017941 */ /* 0x000fea0003800200 */
.L_x_12862:
        /* <DEDUP_REMOVED lines=11> */
.L_x_12861:
        /* <DEDUP_REMOVED lines=16> */
.L_x_12870:
        /* <DEDUP_REMOVED lines=13> */
.L_x_12872:
[----:B------:R-:W-:Y:S05]  /*126c0*/  BSYNC.RECONVERGENT B2 ;  /* 0x0000000000027941 */ /* 0x000fea0003800200 */
.L_x_12871:
        /* <DEDUP_REMOVED lines=42> */
.L_x_12869:
[----:B------:R-:W-:Y:S05]  /*12970*/  BSYNC.RECONVERGENT B1 ;  /* 0x0000000000017941 */ /* 0x000fea0003800200 */
.L_x_12868:
        /* <DEDUP_REMOVED lines=12> */
.L_x_12867:
        /* <DEDUP_REMOVED lines=16> */
.L_x_12876:
        /* <DEDUP_REMOVED lines=13> */
.L_x_12878:
[----:B------:R-:W-:Y:S05]  /*12c10*/  BSYNC.RECONVERGENT B2 ;  /* 0x0000000000027941 */ /* 0x000fea0003800200 */
.L_x_12877:
        /* <DEDUP_REMOVED lines=43> */
.L_x_12875:
[----:B------:R-:W-:Y:S05]  /*12ed0*/  BSYNC.RECONVERGENT B1 ;  /* 0x0000000000017941 */ /* 0x000fea0003800200 */
.L_x_12874:
[----:B------:R-:W-:Y:S01]  /*12ee0*/  HFMA2 R134, -RZ, RZ, 0.1171875, 0 ;  /* 0x2f800000ff867431 */ /* 0x000fe200000001ff */
[----:B------:R-:W-:Y:S01]  /*12ef0*/  I2FP.F32.U32 R11, R135 ;  /* 0x00000087000b7245 */ /* 0x000fe20000201000 */
[----:B------:R-:W-:-:S04]  /*12f00*/  IMAD.U32 R135, R97, 0x10000, RZ ;  /* 0x0001000061877824 */ /* 0x000fc800078e00ff */
[----:B------:R-:W-:Y:S01]  /*12f10*/  FMUL.FTZ R135, R135, UR17 ;  /* 0x0000001187877c20 */ /* 0x000fe20008410000 */
[----:B------:R-:W-:-:S03]  /*12f20*/  FFMA.FTZ R11, R11, R134, 1.1641532182693481445e-10 ;  /* 0x2f0000000b0b7423 */ /* 0x000fc60000010086 */
[----:B------:R-:W-:Y:S01]  /*12f30*/  FMUL.FTZ R135, R135, UR16 ;  /* 0x0000001087877c20 */ /* 0x000fe20008410000 */
[----:B------:R-:W-:Y:S02]  /*12f40*/  SHF.L.U32 R134, R81, 0x10, RZ ;  /* 0x0000001051867819 */ /* 0x000fe400000006ff */
[----:B------:R-:W-:-:S04]  /*12f50*/  FSETP.GTU.FTZ.AND P4, PT, R11, UR22, PT ;  /* 0x000000160b007c0b */ /* 0x000fc8000bf9c000 */
[----:B------:R-:W-:Y:S02]  /*12f60*/  FSEL R11, R135, RZ, !P4 ;  /* 0x000000ff870b7208 */ /* 0x000fe40006000000 */
[----:B------:R-:W-:-:S03]  /*12f70*/  SEL R198, RZ, 0x1, P4 ;  /* 0x00000001ffc67807 */ /* 0x000fc60002000000 */
[----:B------:R-:W-:-:S07]  /*12f80*/  FFMA.FTZ R134, R11, R134, R102 ;  /* 0x000000860b867223 */ /* 0x000fce0000010066 */
.L_x_12873:
[----:B------:R-:W-:Y:S01]  /*12f90*/  IMAD.MOV.U32 R11, RZ, RZ, R136 ;  /* 0x000000ffff0b7224 */ /* 0x000fe200078e0088 */
        /* <DEDUP_REMOVED lines=15> */
.L_x_12882:
        /* <DEDUP_REMOVED lines=13> */
.L_x_12884:
[----:B------:R-:W-:Y:S05]  /*13160*/  BSYNC.RECONVERGENT B2 ;  /* 0x0000000000027941 */ /* 0x000fea0003800200 */
.L_x_12883:
[----:B------:R-:W-:Y:S01]  /*13170*/  IMAD.WIDE.U32 R10, R3, -0x326172a9, RZ ;  /* 0xcd9e8d57030a7825 */ /* 0x000fe200078e00ff */
[----:B------:R-:W-:-:S03]  /*13180*/  LOP3.LUT R136, R193, UR15, R139, 0x96, !PT ;  /* 0x0000000fc1887c12 */ /* 0x000fc6000f8e968b */
[----:B------:R-:W-:Y:S01]  /*13190*/  IMAD.MOV.U32 R135, RZ, RZ, R184 ;  /* 0x000000ffff877224 */ /* 0x000fe200078e00b8 */
[----:B01----:R-:W-:Y:S01]  /*131a0*/  LOP3.LUT R148, R7, UR14, R11, 0x96, !PT ;  /* 0x0000000e07947c12 */ /* 0x003fe2000f8e960b */
        /* <DEDUP_REMOVED lines=39> */
.L_x_12881:
[----:B------:R-:W-:Y:S05]  /*13420*/  BSYNC.RECONVERGENT B1 ;  /* 0x0000000000017941 */ /* 0x000fea0003800200 */
.L_x_12880:
[----:B------:R-:W-:Y:S01]  /*13430*/  HFMA2 R138, -RZ, RZ, 0.1171875, 0 ;  /* 0x2f800000ff8a7431 */ /* 0x000fe200000001ff */
[----:B------:R-:W-:Y:S02]  /*13440*/  PRMT R136, R97, 0x7632, R136 ;  /* 0x0000763261887816 */ /* 0x000fe40000000088 */
        /* <DEDUP_REMOVED lines=9> */
[----:B------:R-:W-:-:S07]  /*134e0*/  FFMA.FTZ R135, R136, R135, R103 ;  /* 0x0000008788877223 */ /* 0x000fce0000010067 */
.L_x_12879:
        /* <DEDUP_REMOVED lines=16> */
.L_x_12888:
        /* <DEDUP_REMOVED lines=13> */
.L_x_12890:
[----:B------:R-:W-:Y:S05]  /*136c0*/  BSYNC.RECONVERGENT B2 ;  /* 0x0000000000027941 */ /* 0x000fea0003800200 */
.L_x_12889:
[----:B------:R-:W-:Y:S01]  /*136d0*/  IMAD.WIDE.U32 R10, R3, -0x326172a9, RZ ;  /* 0xcd9e8d57030a7825 */ /* 0x000fe200078e00ff */
[----:B------:R-:W-:-:S04]  /*136e0*/  LOP3.LUT R136, R193, UR15, R139, 0x96, !PT ;  /* 0x0000000fc1887c12 */ /* 0x000fc8000f8e968b */
        /* <DEDUP_REMOVED lines=41> */
.L_x_12887:
[----:B------:R-:W-:Y:S05]  /*13980*/  BSYNC.RECONVERGENT B1 ;  /* 0x0000000000017941 */ /* 0x000fea0003800200 */
.L_x_12886:
        /* <DEDUP_REMOVED lines=11> */
.L_x_12885:
        /* <DEDUP_REMOVED lines=16> */
.L_x_12894:
        /* <DEDUP_REMOVED lines=13> */
.L_x_12896:
[----:B------:R-:W-:Y:S05]  /*13c10*/  BSYNC.RECONVERGENT B2 ;  /* 0x0000000000027941 */ /* 0x000fea0003800200 */
.L_x_12895:
        /* <DEDUP_REMOVED lines=43> */
.L_x_12893:
[----:B------:R-:W-:Y:S05]  /*13ed0*/  BSYNC.RECONVERGENT B1 ;  /* 0x0000000000017941 */ /* 0x000fea0003800200 */
.L_x_12892:
[----:B01----:R-:W-:Y:S01]  /*13ee0*/  HFMA2 R148, -RZ, RZ, 0.1171875, 0 ;  /* 0x2f800000ff947431 */ /* 0x003fe200000001ff */
        /* <DEDUP_REMOVED lines=11> */
.L_x_12891:
[----:B01----:R-:W-:Y:S01]  /*13fa0*/  IMAD.MOV.U32 R148, RZ, RZ, R11 ;  /* 0x000000ffff947224 */ /* 0x003fe200078e000b */
        /* <DEDUP_REMOVED lines=15> */
.L_x_12900:
        /* <DEDUP_REMOVED lines=13> */
.L_x_12902:
[----:B------:R-:W-:Y:S05]  /*14170*/  BSYNC.RECONVERGENT B2 ;  /* 0x0000000000027941 */ /* 0x000fea0003800200 */
.L_x_12901:
        /* <DEDUP_REMOVED lines=43> */
.L_x_12899:
[----:B------:R-:W-:Y:S05]  /*14430*/  BSYNC.RECONVERGENT B1 ;  /* 0x0000000000017941 */ /* 0x000fea0003800200 */
.L_x_12898:
        /* <DEDUP_REMOVED lines=11> */
.L_x_12897:
        /* <DEDUP_REMOVED lines=16> */
.L_x_12906:
        /* <DEDUP_REMOVED lines=13> */
.L_x_12908:
[----:B------:R-:W-:Y:S05]  /*146c0*/  BSYNC.RECONVERGENT B2 ;  /* 0x0000000000027941 */ /* 0x000fea0003800200 */
.L_x_12907:
        /* <DEDUP_REMOVED lines=43> */
.L_x_12905:
[----:B------:R-:W-:Y:S05]  /*14980*/  BSYNC.RECONVERGENT B1 ;  /* 0x0000000000017941 */ /* 0x000fea0003800200 */
.L_x_12904:
        /* <DEDUP_REMOVED lines=11> */
[----:B------:R-:W-:Y:S01]  /*14a40*/  FFMA.FTZ R139, R148, R139, R107 ;  /* 0x0000008b948b7223 */ /* 0x000fe2000001006b */
[----:B------:R-:W-:Y:S06]  /*14a50*/  BRA `(.L_x_12903) ;  /* 0x0000002800b87947 */ /* 0x000fec0003800000 */
.L_x_12860:
[----:B--2---:R-:W-:Y:S01]  /*14a60*/  IMAD.MOV.U32 R134, RZ, RZ, R11 ;  /* 0x000000ffff867224 */ /* 0x004fe200078e000b */
[----:B------:R-:W-:Y:S01]  /*14a70*/  MOV R184, R194 ;  /* 0x000000c200b87202 */ /* 0x000fe20000000f00 */
[----:B------:R-:W-:Y:S01]  /*14a80*/  IMAD.MOV.U32 R132, RZ, RZ, RZ ;  /* 0x000000ffff847224 */ /* 0x000fe200078e00ff */
        /* <DEDUP_REMOVED lines=17> */
.L_x_12912:
        /* <DEDUP_REMOVED lines=13> */
.L_x_12914:
[----:B------:R-:W-:Y:S05]  /*14c70*/  BSYNC.RECONVERGENT B2 ;  /* 0x0000000000027941 */ /* 0x000fea0003800200 */
.L_x_12913:
        /* <DEDUP_REMOVED lines=42> */
.L_x_12911:
[----:B------:R-:W-:Y:S05]  /*14f20*/  BSYNC.RECONVERGENT B1 ;  /* 0x0000000000017941 */ /* 0x000fea0003800200 */
.L_x_12910:
        /* <DEDUP_REMOVED lines=11> */
.L_x_12909:
[----:B------:R-:W-:Y:S01]  /*14fe0*/  MOV R11, R134 ;  /* 0x00000086000b7202 */ /* 0x000fe20000000f00 */
[----:B------:R-:W-:Y:S01]  /*14ff0*/  IMAD.MOV.U32 R133, RZ, RZ, RZ ;  /* 0x000000ffff857224 */ /* 0x000fe200078e00ff */
        /* <DEDUP_REMOVED lines=14> */
.L_x_12918:
        /* <DEDUP_REMOVED lines=13> */
.L_x_12920:
[----:B------:R-:W-:Y:S05]  /*151b0*/  BSYNC.RECONVERGENT B2 ;  /* 0x0000000000027941 */ /* 0x000fea0003800200 */
.L_x_12919:
        /* <DEDUP_REMOVED lines=42> */
.L_x_12917:
[----:B------:R-:W-:Y:S05]  /*15460*/  BSYNC.RECONVERGENT B1 ;  /* 0x0000000000017941 */ /* 0x000fea0003800200 */
.L_x_12916:
        /* <DEDUP_REMOVED lines=12> */
.L_x_12915:
        /* <DEDUP_REMOVED lines=16> */
.L_x_12924:
        /* <DEDUP_REMOVED lines=13> */
.L_x_12926:
[----:B------:R-:W-:Y:S05]  /*15700*/  BSYNC.RECONVERGENT B2 ;  /* 0x0000000000027941 */ /* 0x000fea0003800200 */
.L_x_12925:
        /* <DEDUP_REMOVED lines=43> */
.L_x_12923:
[----:B------:R-:W-:Y:S05]  /*159c0*/  BSYNC.RECONVERGENT B1 ;  /* 0x0000000000017941 */ /* 0x000fea0003800200 */
.L_x_12922:
[----:B------:R-:W-:Y:S01]  /*159d0*/  HFMA2 R134, -RZ, RZ, 0.1171875, 0 ;  /* 0x2f800000ff867431 */ /* 0x000fe200000001ff */
[----:B------:R-:W-:Y:S01]  /*159e0*/  I2FP.F32.U32 R11, R135 ;  /* 0x00000087000b7245 */ /* 0x000fe20000201000 */
        /* <DEDUP_REMOVED lines=8> */
[----:B------:R-:W-:-:S07]  /*15a70*/  FMUL.FTZ R134, R11, R134 ;  /* 0x000000860b867220 */ /* 0x000fce0000410000 */
.L_x_12921:
        /* <DEDUP_REMOVED lines=16> */
.L_x_12930:
        /* <DEDUP_REMOVED lines=13> */
.L_x_12932:
[----:B------:R-:W-:Y:S05]  /*15c50*/  BSYNC.RECONVERGENT B2 ;  /* 0x0000000000027941 */ /* 0x000fea0003800200 */
.L_x_12931:
        /* <DEDUP_REMOVED lines=43> */
.L_x_12929:
[----:B------:R-:W-:Y:S05]  /*15f10*/  BSYNC.RECONVERGENT B1 ;  /* 0x0000000000017941 */ /* 0x000fea0003800200 */
.L_x_12928:
        /* <DEDUP_REMOVED lines=12> */
.L_x_12927:
        /* <DEDUP_REMOVED lines=16> */
.L_x_12936:
        /* <DEDUP_REMOVED lines=13> */
.L_x_12938:
[----:B------:R-:W-:Y:S05]  /*161b0*/  BSYNC.RECONVERGENT B2 ;  /* 0x0000000000027941 */ /* 0x000fea0003800200 */
.L_x_12937:
        /* <DEDUP_REMOVED lines=43> */
.L_x_12935:
[----:B------:R-:W-:Y:S05]  /*16470*/  BSYNC.RECONVERGENT B1 ;  /* 0x0000000000017941 */ /* 0x000fea0003800200 */
.L_x_12934:
        /* <DEDUP_REMOVED lines=11> */
.L_x_12933:
        /* <DEDUP_REMOVED lines=16> */
.L_x_12942:
        /* <DEDUP_REMOVED lines=13> */
.L_x_12944:
[----:B------:R-:W-:Y:S05]  /*16700*/  BSYNC.RECONVERGENT B2 ;  /* 0x0000000000027941 */ /* 0x000fea0003800200 */
.L_x_12943:
        /* <DEDUP_REMOVED lines=43> */
.L_x_12941:
[----:B------:R-:W-:Y:S05]  /*169c0*/  BSYNC.RECONVERGENT B1 ;  /* 0x0000000000017941 */ /* 0x000fea0003800200 */
.L_x_12940:
[----:B01----:R-:W-:Y:S01]  /*169d0*/  HFMA2 R148, -RZ, RZ, 0.1171875, 0 ;  /* 0x2f800000ff947431 */ /* 0x003fe200000001ff */
        /* <DEDUP_REMOVED lines=11> */
.L_x_12939:
[----:B01----:R-:W-:Y:S01]  /*16a90*/  IMAD.MOV.U32 R148, RZ, RZ, R11 ;  /* 0x000000ffff947224 */ /* 0x003fe200078e000b */
        /* <DEDUP_REMOVED lines=15> */
.L_x_12948:
        /* <DEDUP_REMOVED lines=13> */
.L_x_12950:
[----:B------:R-:W-:Y:S05]  /*16c60*/  BSYNC.RECONVERGENT B2 ;  /* 0x0000000000027941 */ /* 0x000fea0003800200 */
.L_x_12949:
        /* <DEDUP_REMOVED lines=43> */
.L_x_12947:
[----:B------:R-:W-:Y:S05]  /*16f20*/  BSYNC.RECONVERGENT B1 ;  /* 0x0000000000017941 */ /* 0x000fea0003800200 */
.L_x_12946:
        /* <DEDUP_REMOVED lines=11> */
.L_x_12945:
        /* <DEDUP_REMOVED lines=16> */
.L_x_12953:
        /* <DEDUP_REMOVED lines=13> */
.L_x_12955:
[----:B------:R-:W-:Y:S05]  /*171b0*/  BSYNC.RECONVERGENT B2 ;  /* 0x0000000000027941 */ /* 0x000fea0003800200 */
.L_x_12954:
        /* <DEDUP_REMOVED lines=43> */
.L_x_12952:
[----:B------:R-:W-:Y:S05]  /*17470*/  BSYNC.RECONVERGENT B1 ;  /* 0x0000000000017941 */ /* 0x000fea0003800200 */
.L_x_12951:
        /* <DEDUP_REMOVED lines=12> */
.L_x_12903:
[----:B------:R-:W0:Y:S01]  /*17540*/  LDC.64 R148, c[0x0][0x3a8] ;  /* 0x0000ea00ff947b82 */ /* 0x000e220000000a00 */
[----:B------:R-:W-:Y:S02]  /*17550*/  IMAD.MOV.U32 R194, RZ, RZ, R184 ;  /* 0x000000ffffc27224 */ /* 0x000fe400078e00b8 */
[----:B0-----:R-:W-:-:S05]  /*17560*/  IMAD.WIDE.U32 R148, R207, 0x20, R148 ;  /* 0x00000020cf947825 */ /* 0x001fca00078e0094 */
[----:B------:R0:W-:Y:S04]  /*17570*/  STG.E.128 desc[UR12][R148.64], R132 ;  /* 0x0000008494007986 */ /* 0x0001e8000c101d0c */
[----:B------:R0:W-:Y:S01]  /*17580*/  STG.E.128 desc[UR12][R148.64+0x10], R136 ;  /* 0x0000108894007986 */ /* 0x0001e2000c101d0c */
[----:B------:R-:W-:Y:S05]  /*17590*/  @!P0 BRA `(.L_x_12956) ;  /* 0x0000000000508947 */ /* 0x000fea0003800000 */
[----:B------:R-:W-:Y:S01]  /*175a0*/  SHF.L.U32 R151, R202, 0x10, RZ ;  /* 0x00000010ca977819 */ /* 0x000fe200000006ff */
[----:B0-----:R-:W0:Y:S01]  /*175b0*/  LDC.64 R148, c[0x0][0x3b0] ;  /* 0x0000ec00ff947b82 */ /* 0x001e220000000a00 */
        /* <DEDUP_REMOVED lines=18> */
.L_x_12956:
[----:B------:R-:W-:Y:S01]  /*176e0*/  VIADD R207, R207, 0x80 ;  /* 0x00000080cfcf7836 */ /* 0x000fe20000000000 */
[----:B------:R-:W-:-:S07]  /*176f0*/  IADD3 R205, PT, PT, R205, 0x80, RZ ;  /* 0x00000080cdcd7810 */ /* 0x000fce0007ffe0ff */
.L_x_12859:
[----:B------:R-:W-:Y:S05]  /*17700*/  BSYNC.RECONVERGENT B0 ;  /* 0x0000000000007941 */ /* 0x000fea0003800200 */
.L_x_12858:
        /* <DEDUP_REMOVED lines=15> */
[----:B------:R-:W-:Y:S01]  /*17800*/  MOV R184, R194 ;  /* 0x000000c200b87202 */ /* 0x000fe20000000f00 */
[----:B-----5:R-:W-:-:S10]  /*17810*/  IMAD.MOV.U32 R140, RZ, RZ, R100 ;  /* 0x000000ffff8c7224 */ /* 0x020fd400078e0064 */
        /* <DEDUP_REMOVED lines=17> */
.L_x_12963:
        /* <DEDUP_REMOVED lines=13> */
.L_x_12965:
[----:B------:R-:W-:Y:S05]  /*17a00*/  BSYNC.RECONVERGENT B2 ;  /* 0x0000000000027941 */ /* 0x000fea0003800200 */
.L_x_12964:
        /* <DEDUP_REMOVED lines=42> */
.L_x_12962:
[----:B------:R-:W-:Y:S05]  /*17cb0*/  BSYNC.RECONVERGENT B1 ;  /* 0x0000000000017941 */ /* 0x000fea0003800200 */
.L_x_12961:
        /* <DEDUP_REMOVED lines=11> */
.L_x_12960:
[----:B------:R-:W-:Y:S01]  /*17d70*/  MOV R11, R142 ;  /* 0x0000008e000b7202 */ /* 0x000fe20000000f00 */
[----:B------:R-:W-:Y:S01]  /*17d80*/  IMAD.MOV.U32 R141, RZ, RZ, R101 ;  /* 0x000000ffff8d7224 */ /* 0x000fe200078e0065 */
        /* <DEDUP_REMOVED lines=14> */
.L_x_12969:
        /* <DEDUP_REMOVED lines=13> */
.L_x_12971:
[----:B------:R-:W-:Y:S05]  /*17f40*/  BSYNC.RECONVERGENT B2 ;  /* 0x0000000000027941 */ /* 0x000fea0003800200 */
.L_x_12970:
        /* <DEDUP_REMOVED lines=42> */
.L_x_12968:
[----:B------:R-:W-:Y:S05]  /*181f0*/  BSYNC.RECONVERGENT B1 ;  /* 0x0000000000017941 */ /* 0x000fea0003800200 */
.L_x_12967:
        /* <DEDUP_REMOVED lines=12> */
.L_x_12966:
        /* <DEDUP_REMOVED lines=16> */
.L_x_12975:
        /* <DEDUP_REMOVED lines=13> */
.L_x_12977:
[----:B------:R-:W-:Y:S05]  /*18490*/  BSYNC.RECONVERGENT B2 ;  /* 0x0000000000027941 */ /* 0x000fea0003800200 */
.L_x_12976:
        /* <DEDUP_REMOVED lines=43> */
.L_x_12974:
[----:B------:R-:W-:Y:S05]  /*18750*/  BSYNC.RECONVERGENT B1 ;  /* 0x0000000000017941 */ /* 0x000fea0003800200 */
.L_x_12973:
        /* <DEDUP_REMOVED lines=11> */
.L_x_12972:
        /* <DEDUP_REMOVED lines=16> */
.L_x_12981:
        /* <DEDUP_REMOVED lines=13> */
.L_x_12983:
[----:B------:R-:W-:Y:S05]  /*189e0*/  BSYNC.RECONVERGENT B2 ;  /* 0x0000000000027941 */ /* 0x000fea0003800200 */
.L_x_12982:
        /* <DEDUP_REMOVED lines=43> */
.L_x_12980:
[----:B------:R-:W-:Y:S05]  /*18ca0*/  BSYNC.RECONVERGENT B1 ;  /* 0x0000000000017941 */ /* 0x000fea0003800200 */
.L_x_12979:
        /* <DEDUP_REMOVED lines=12> */
.L_x_12978:
        /* <DEDUP_REMOVED lines=16> */
.L_x_12987:
        /* <DEDUP_REMOVED lines=13> */
.L_x_12989:
[----:B------:R-:W-:Y:S05]  /*18f40*/  BSYNC.RECONVERGENT B2 ;  /* 0x0000000000027941 */ /* 0x000fea0003800200 */
.L_x_12988:
        /* <DEDUP_REMOVED lines=43> */
.L_x_12986:
[----:B------:R-:W-:Y:S05]  /*19200*/  BSYNC.RECONVERGENT B1 ;  /* 0x0000000000017941 */ /* 0x000fea0003800200 */
.L_x_12985:
        /* <DEDUP_REMOVED lines=11> */
.L_x_12984:
        /* <DEDUP_REMOVED lines=16> */
.L_x_12993:
        /* <DEDUP_REMOVED lines=13> */
.L_x_12995:
[----:B------:R-:W-:Y:S05]  /*19490*/  BSYNC.RECONVERGENT B2 ;  /* 0x0000000000027941 */ /* 0x000fea0003800200 */
.L_x_12994:
        /* <DEDUP_REMOVED lines=43> */
.L_x_12992:
[----:B------:R-:W-:Y:S05]  /*19750*/  BSYNC.RECONVERGENT B1 ;  /* 0x0000000000017941 */ /* 0x000fea0003800200 */
.L_x_12991:
        /* <DEDUP_REMOVED lines=12> */
.L_x_12990:
        /* <DEDUP_REMOVED lines=16> */
.L_x_12999:
        /* <DEDUP_REMOVED lines=13> */
.L_x_13001:
[----:B------:R-:W-:Y:S05]  /*199f0*/  BSYNC.RECONVERGENT B2 ;  /* 0x0000000000027941 */ /* 0x000fea0003800200 */
.L_x_13000:
        /* <DEDUP_REMOVED lines=43> */
.L_x_12998:
[----:B------:R-:W-:Y:S05]  /*19cb0*/  BSYNC.RECONVERGENT B1 ;  /* 0x0000000000017941 */ /* 0x000fea0003800200 */
.L_x_12997:
        /* <DEDUP_REMOVED lines=11> */
.L_x_12996:
[----:B------:R-:W-:Y:S01]  /*19d70*/  IMAD.MOV.U32 R11, RZ, RZ, R148 ;  /* 0x000000ffff0b7224 */ /* 0x000fe200078e0094 */
[----:B------:R-:W-:Y:S01]  /*19d80*/  MOV R194, R184 ;  /* 0x000000b800c27202 */ /* 0x000fe20000000f00 */
[----:B------:R-:W-:Y:S01]  /*19d90*/  IMAD.MOV.U32 R147, RZ, RZ, R107 ;  /* 0x000000ffff937224 */ /* 0x000fe200078e006b */
        /* <DEDUP_REMOVED lines=17> */
.L_x_13005:
        /* <DEDUP_REMOVED lines=13> */
.L_x_13007:
[----:B------:R-:W-:Y:S05]  /*19f80*/  BSYNC.RECONVERGENT B2 ;  /* 0x0000000000027941 */ /* 0x000fea0003800200 */
.L_x_13006:
        /* <DEDUP_REMOVED lines=43> */
.L_x_13004:
[----:B------:R-:W-:Y:S05]  /*1a240*/  BSYNC.RECONVERGENT B1 ;  /* 0x0000000000017941 */ /* 0x000fea0003800200 */
.L_x_13003:
        /* <DEDUP_REMOVED lines=13> */
.L_x_12959:
        /* <DEDUP_REMOVED lines=20> */
.L_x_13011:
        /* <DEDUP_REMOVED lines=13> */
.L_x_13013:
[----:B------:R-:W-:Y:S05]  /*1a530*/  BSYNC.RECONVERGENT B2 ;  /* 0x0000000000027941 */ /* 0x000fea0003800200 */
.L_x_13012:
        /* <DEDUP_REMOVED lines=42> */
.L_x_13010:
[----:B------:R-:W-:Y:S05]  /*1a7e0*/  BSYNC.RECONVERGENT B1 ;  /* 0x0000000000017941 */ /* 0x000fea0003800200 */
.L_x_13009:
        /* <DEDUP_REMOVED lines=11> */
.L_x_13008:
        /* <DEDUP_REMOVED lines=16> */
.L_x_13017:
        /* <DEDUP_REMOVED lines=13> */
.L_x_13019:
[----:B------:R-:W-:Y:S05]  /*1aa70*/  BSYNC.RECONVERGENT B2 ;  /* 0x0000000000027941 */ /* 0x000fea0003800200 */
.L_x_13018:
        /* <DEDUP_REMOVED lines=42> */
.L_x_13016:
[----:B------:R-:W-:Y:S05]  /*1ad20*/  BSYNC.RECONVERGENT B1 ;  /* 0x0000000000017941 */ /* 0x000fea0003800200 */
.L_x_13015:
        /* <DEDUP_REMOVED lines=12> */
.L_x_13014:
        /* <DEDUP_REMOVED lines=16> */
.L_x_13023:
        /* <DEDUP_REMOVED lines=13> */
.L_x_13025:
[----:B------:R-:W-:Y:S05]  /*1afc0*/  BSYNC.RECONVERGENT B2 ;  /* 0x0000000000027941 */ /* 0x000fea0003800200 */
.L_x_13024:
        /* <DEDUP_REMOVED lines=43> */
.L_x_13022:
[----:B------:R-:W-:Y:S05]  /*1b280*/  BSYNC.RECONVERGENT B1 ;  /* 0x0000000000017941 */ /* 0x000fea0003800200 */
.L_x_13021:
        /* <DEDUP_REMOVED lines=11> */
.L_x_13020:
        /* <DEDUP_REMOVED lines=16> */
.L_x_13029:
        /* <DEDUP_REMOVED lines=13> */
.L_x_13031:
[----:B------:R-:W-:Y:S05]  /*1b510*/  BSYNC.RECONVERGENT B2 ;  /* 0x0000000000027941 */ /* 0x000fea0003800200 */
.L_x_13030:
        /* <DEDUP_REMOVED lines=43> */
.L_x_13028:
[----:B------:R-:W-:Y:S05]  /*1b7d0*/  BSYNC.RECONVERGENT B1 ;  /* 0x0000000000017941 */ /* 0x000fea0003800200 */
.L_x_13027:
        /* <DEDUP_REMOVED lines=12> */
.L_x_13026:
        /* <DEDUP_REMOVED lines=16> */
.L_x_13035:
        /* <DEDUP_REMOVED lines=13> */
.L_x_13037:
[----:B------:R-:W-:Y:S05]  /*1ba70*/  BSYNC.RECONVERGENT B2 ;  /* 0x0000000000027941 */ /* 0x000fea0003800200 */
.L_x_13036:
        /* <DEDUP_REMOVED lines=43> */
.L_x_13034:
[----:B------:R-:W-:Y:S05]  /*1bd30*/  BSYNC.RECONVERGENT B1 ;  /* 0x0000000000017941 */ /* 0x000fea0003800200 */
.L_x_13033:
        /* <DEDUP_REMOVED lines=11> */
.L_x_13032:
        /* <DEDUP_REMOVED lines=16> */
.L_x_13041:
        /* <DEDUP_REMOVED lines=13> */
.L_x_13043:
[----:B------:R-:W-:Y:S05]  /*1bfc0*/  BSYNC.RECONVERGENT B2 ;  /* 0x0000000000027941 */ /* 0x000fea0003800200 */
.L_x_13042:
        /* <DEDUP_REMOVED lines=43> */
.L_x_13040:
[----:B------:R-:W-:Y:S05]  /*1c280*/  BSYNC.RECONVERGENT B1 ;  /* 0x0000000000017941 */ /* 0x000fea0003800200 */
.L_x_13039:
        /* <DEDUP_REMOVED lines=12> */
.L_x_13038:
        /* <DEDUP_REMOVED lines=16> */
.L_x_13047:
        /* <DEDUP_REMOVED lines=13> */
.L_x_13049:
[----:B------:R-:W-:Y:S05]  /*1c520*/  BSYNC.RECONVERGENT B2 ;  /* 0x0000000000027941 */ /* 0x000fea0003800200 */
.L_x_13048:
        /* <DEDUP_REMOVED lines=43> */
.L_x_13046:
[----:B------:R-:W-:Y:S05]  /*1c7e0*/  BSYNC.RECONVERGENT B1 ;  /* 0x0000000000017941 */ /* 0x000fea0003800200 */
.L_x_13045:
        /* <DEDUP_REMOVED lines=11> */
.L_x_13044:
[----:B------:R-:W-:Y:S01]  /*1c8a0*/  IMAD.MOV.U32 R11, RZ, RZ, R148 ;  /* 0x000000ffff0b7224 */ /* 0x000fe200078e0094 */
[----:B------:R-:W-:Y:S01]  /*1c8b0*/  MOV R194, R184 ;  /* 0x000000b800c27202 */ /* 0x000fe20000000f00 */
[----:B------:R-:W-:Y:S01]  /*1c8c0*/  IMAD.MOV.U32 R147, RZ, RZ, RZ ;  /* 0x000000ffff937224 */ /* 0x000fe200078e00ff */
        /* <DEDUP_REMOVED lines=17> */
.L_x_13052:
        /* <DEDUP_REMOVED lines=13> */
.L_x_13054:
[----:B------:R-:W-:Y:S05]  /*1cab0*/  BSYNC.RECONVERGENT B2 ;  /* 0x0000000000027941 */ /* 0x000fea0003800200 */
.L_x_13053:
        /* <DEDUP_REMOVED lines=43> */
.L_x_13051:
[----:B------:R-:W-:Y:S05]  /*1cd70*/  BSYNC.RECONVERGENT B1 ;  /* 0x0000000000017941 */ /* 0x000fea0003800200 */
.L_x_13050:
        /* <DEDUP_REMOVED lines=12> */
.L_x_13002:
[----:B------:R-:W0:Y:S02]  /*1ce40*/  LDC.64 R148, c[0x0][0x3a8] ;  /* 0x0000ea00ff947b82 */ /* 0x000e240000000a00 */
[----:B0-----:R-:W-:-:S05]  /*1ce50*/  IMAD.WIDE.U32 R148, R207, 0x20, R148 ;  /* 0x00000020cf947825 */ /* 0x001fca00078e0094 */
[----:B------:R2:W-:Y:S04]  /*1ce60*/  STG.E.128 desc[UR12][R148.64], R140 ;  /* 0x0000008c94007986 */ /* 0x0005e8000c101d0c */
[----:B------:R2:W-:Y:S01]  /*1ce70*/  STG.E.128 desc[UR12][R148.64+0x10], R144 ;  /* 0x0000109094007986 */ /* 0x0005e2000c101d0c */
[----:B------:R-:W-:Y:S05]  /*1ce80*/  @!P0 BRA `(.L_x_12958) ;  /* 0x0000000000508947 */ /* 0x000fea0003800000 */
[----:B------:R-:W-:Y:S01]  /*1ce90*/  IMAD.U32 R151, R202, 0x10000, RZ ;  /* 0x00010000ca977824 */ /* 0x000fe200078e00ff */
[----:B--2---:R-:W0:Y:S01]  /*1cea0*/  LDC.64 R148, c[0x0][0x3b0] ;  /* 0x0000ec00ff947b82 */ /* 0x004e220000000a00 */
        /* <DEDUP_REMOVED lines=18> */
.L_x_12958:
[----:B------:R-:W-:Y:S05]  /*1cfd0*/  BSYNC.RECONVERGENT B0 ;  /* 0x0000000000007941 */ /* 0x000fea0003800200 */
.L_x_12957:
[----:B0123--:R-:W-:Y:S01]  /*1cfe0*/  FADD.FTZ R148, RZ, R108 ;  /* 0x0000006cff947221 */ /* 0x00ffe20000010000 */
[C---:B------:R-:W-:Y:S01]  /*1cff0*/  ISETP.GT.U32.AND P0, PT, R5.reuse, 0xff, PT ;  /* 0x000000ff0500780c */ /* 0x040fe20003f04070 */
[----:B------:R-:W0:Y:S01]  /*1d000*/  S2UR UR5, SR_CgaCtaId ;  /* 0x00000000000579c3 */ /* 0x000e220000008800 */
[----:B------:R-:W-:Y:S01]  /*1d010*/  ISETP.GT.U32.AND P4, PT, R5, 0x17f, PT ;  /* 0x0000017f0500780c */ /* 0x000fe20003f84070 */
[----:B------:R-:W-:Y:S01]  /*1d020*/  FADD.FTZ R149, R109, R148 ;  /* 0x000000946d957221 */ /* 0x000fe20000010000 */
[C---:B------:R-:W-:Y:S01]  /*1d030*/  ISETP.GT.U32.AND P5, PT, R5.reuse, 0x1ff, PT ;  /* 0x000001ff0500780c */ /* 0x040fe20003fa4070 */
[----:B------:R-:W-:Y:S01]  /*1d040*/  UMOV UR4, 0x400 ;  /* 0x0000040000047882 */ /* 0x000fe20000000000 */
[----:B------:R-:W-:Y:S01]  /*1d050*/  ISETP.GT.U32.AND P6, PT, R5, 0x27f, PT ;  /* 0x0000027f0500780c */ /* 0x000fe20003fc4070 */
[----:B------:R-:W-:Y:S01]  /*1d060*/  FADD.FTZ R148, R110, R149 ;  /* 0x000000956e947221 */ /* 0x000fe20000010000 */
[----:B------:R-:W-:Y:S01]  /*1d070*/  IMAD.U32 R209, RZ, RZ, UR7 ;  /* 0x00000007ffd17e24 */ /* 0x000fe2000f8e00ff */
[----:B------:R-:W-:-:S02]  /*1d080*/  UISETP.GE.AND UP0, UPT, UR6, 0x1, UPT ;  /* 0x000000010600788c */ /* 0x000fc4000bf06270 */
        /* <DEDUP_REMOVED lines=137> */
[----:B0-----:R-:W-:Y:S01]  /*1d920*/  FADD.FTZ R151, R150, R151 ;  /* 0x0000009796977221 */ /* 0x001fe20000010000 */
[----:B------:R-:W-:-:S04]  /*1d930*/  @!P0 SHF.R.U32.HI R150, RZ, 0x2, R0 ;  /* 0x00000002ff968819 */ /* 0x000fc80000011600 */
[----:B------:R-:W0:Y:S02]  /*1d940*/  SHFL.BFLY PT, R182, R151, 0x4, 0x1f ;  /* 0x0c801f0097b67f89 */ /* 0x000e2400000e0000 */
[----:B0-----:R-:W-:-:S05]  /*1d950*/  FADD.FTZ R182, R151, R182 ;  /* 0x000000b697b67221 */ /* 0x001fca0000010000 */
[----:B------:R-:W0:Y:S02]  /*1d960*/  SHFL.BFLY PT, R183, R182, 0x8, 0x1f ;  /* 0x0d001f00b6b77f89 */ /* 0x000e2400000e0000 */
[----:B0-----:R-:W-:Y:S01]  /*1d970*/  FADD.FTZ R183, R182, R183 ;  /* 0x000000b7b6b77221 */ /* 0x001fe20000010000 */
[----:B------:R-:W-:Y:S02]  /*1d980*/  @!P0 LOP3.LUT R182, R150, 0x18, RZ, 0xc0, !PT ;  /* 0x0000001896b68812 */ /* 0x000fe400078ec0ff */
[----:B------:R-:W-:Y:S02]  /*1d990*/  CS2R R150, SRZ ;  /* 0x0000000000967805 */ /* 0x000fe4000001ff00 */
[----:B------:R-:W0:Y:S02]  /*1d9a0*/  SHFL.BFLY PT, R184, R183, 0x10, 0x1f ;  /* 0x0e001f00b7b87f89 */ /* 0x000e2400000e0000 */
[----:B0-----:R-:W-:Y:S01]  /*1d9b0*/  FADD.FTZ R149, R183, R184 ;  /* 0x000000b8b7957221 */ /* 0x001fe20000010000 */
[----:B------:R-:W-:-:S02]  /*1d9c0*/  @!P4 LEA R184, R4, UR4, 0x3 ;  /* 0x0000000404b8cc11 */ /* 0x000fc4000f8e18ff */
[----:B------:R-:W-:Y:S01]  /*1d9d0*/  MOV R183, RZ ;  /* 0x000000ff00b77202 */ /* 0x000fe20000000f00 */
[----:B------:R-:W-:Y:S01]  /*1d9e0*/  @!P4 IMAD.MOV.U32 R183, RZ, RZ, R8 ;  /* 0x000000ffffb7c224 */ /* 0x000fe200078e0008 */
[----:B------:R0:W-:Y:S01]  /*1d9f0*/  @!P0 STS.64 [R182+UR4], R148 ;  /* 0x00000094b6008988 */ /* 0x0001e20008000a04 */
[----:B------:R-:W-:Y:S01]  /*1da00*/  BAR.SYNC.DEFER_BLOCKING 0x0 ;  /* 0x0000000000007b1d */ /* 0x000fe20000010000 */
[----:B------:R-:W-:-:S05]  /*1da10*/  ISETP.NE.AND P0, PT, R0, RZ, PT ;  /* 0x000000ff0000720c */ /* 0x000fca0003f05270 */
[----:B------:R-:W1:Y:S01]  /*1da20*/  SHFL.DOWN PT, R204, R183, 0x2, 0x1f ;  /* 0x08401f00b7cc7f89 */ /* 0x000e6200000e0000 */
[----:B0-----:R-:W-:-:S03]  /*1da30*/  I2FP.F32.S32 R148, R183 ;  /* 0x000000b700947245 */ /* 0x001fc60000201400 */
[----:B------:R-:W-:Y:S01]  /*1da40*/  @!P4 LDS.64 R150, [R184] ;  /* 0x00000000b896c984 */ /* 0x000fe20000000a00 */
[----:B------:R-:W-:Y:S02]  /*1da50*/  PLOP3.LUT P4, PT, PT, PT, UP2, 0x40, 0x4 ;  /* 0x000000000004781c */ /* 0x000fe40003f8e828 */
[----:B-1----:R-:W-:Y:S02]  /*1da60*/  IADD3 R205, PT, PT, R204, R183, RZ ;  /* 0x000000b7cccd7210 */ /* 0x002fe40007ffe0ff */
[----:B------:R-:W-:Y:S02]  /*1da70*/  I2FP.F32.S32 R204, R204 ;  /* 0x000000cc00cc7245 */ /* 0x000fe40000201400 */
[----:B------:R-:W-:Y:S01]  /*1da80*/  I2FP.F32.S32 R207, R205 ;  /* 0x000000cd00cf7245 */ /* 0x000fe20000201400 */
[----:B------:R-:W0:Y:S03]  /*1da90*/  SHFL.DOWN PT, R182, R205, 0x1, 0x1f ;  /* 0x08201f00cdb67f89 */ /* 0x000e2600000e0000 */
[----:B------:R-:W1:Y:S01]  /*1daa0*/  MUFU.RCP R208, R207 ;  /* 0x000000cf00d07308 */ /* 0x000e620000001000 */
[----:B0-----:R-:W-:Y:S01]  /*1dab0*/  IMAD.IADD R205, R205, 0x1, R182 ;  /* 0x00000001cdcd7824 */ /* 0x001fe200078e02b6 */
[----:B------:R-:W-:Y:S01]  /*1dac0*/  I2FP.F32.S32 R183, R182 ;  /* 0x000000b600b77245 */ /* 0x000fe20000201400 */
[----:B------:R-:W0:Y:S03]  /*1dad0*/  SHFL.DOWN PT, R185, R150, 0x2, 0x1f ;  /* 0x08401f0096b97f89 */ /* 0x000e2600000e0000 */
[----:B------:R-:W-:Y:S01]  /*1dae0*/  I2FP.F32.S32 R205, R205 ;  /* 0x000000cd00cd7245 */ /* 0x000fe20000201400 */
[----:B------:R-:W2:Y:S05]  /*1daf0*/  SHFL.DOWN PT, R206, R151, 0x2, 0x1f ;  /* 0x08401f0097ce7f89 */ /* 0x000eaa00000e0000 */
[----:B------:R-:W3:Y:S01]  /*1db00*/  MUFU.RCP R205, R205 ;  /* 0x000000cd00cd7308 */ /* 0x000ee20000001000 */
        /* <DEDUP_REMOVED lines=8> */
[----:B------:R-:W-:-:S04]  /*1db90*/  FMUL.FTZ R185, R185, R204 ;  /* 0x000000ccb9b97220 */ /* 0x000fc80000410000 */
[----:B------:R-:W-:Y:S02]  /*1dba0*/  FFMA.FTZ R151, R208, R185, R151 ;  /* 0x000000b9d0977223 */ /* 0x000fe40000010097 */
[----:B------:R-:W1:Y:S03]  /*1dbb0*/  LDC R185, c[0x0][0x448] ;  /* 0x00011200ffb97b82 */ /* 0x000e660000000800 */
[----:B------:R-:W2:Y:S01]  /*1dbc0*/  SHFL.DOWN PT, R148, R151, 0x1, 0x1f ;  /* 0x08201f0097947f89 */ /* 0x000ea200000e0000 */
[----:B0-----:R-:W-:Y:S01]  /*1dbd0*/  FADD.FTZ R182, R150, -R149 ;  /* 0x8000009596b67221 */ /* 0x001fe20000010000 */
[----:B------:R-:W-:-:S03]  /*1dbe0*/  FMUL.FTZ R184, R149, R183 ;  /* 0x000000b795b87220 */ /* 0x000fc60000410000 */
[----:B------:R-:W-:Y:S01]  /*1dbf0*/  FMUL.FTZ R182, R182, R182 ;  /* 0x000000b6b6b67220 */ /* 0x000fe20000410000 */
[----:B------:R-:W-:-:S03]  /*1dc00*/  FFMA.FTZ R184, R207, R150, R184 ;  /* 0x00000096cfb87223 */ /* 0x000fc600000100b8 */
[----:B------:R-:W-:Y:S01]  /*1dc10*/  FMUL.FTZ R182, R207, R182 ;  /* 0x000000b6cfb67220 */ /* 0x000fe20000410000 */
[----:B---3--:R-:W-:Y:S01]  /*1dc20*/  FMUL.FTZ R184, R205, R184 ;  /* 0x000000b8cdb87220 */ /* 0x008fe20000410000 */
[----:B--2---:R-:W-:Y:S02]  /*1dc30*/  FADD.FTZ R148, R151, R148 ;  /* 0x0000009497947221 */ /* 0x004fe40000010000 */
[----:B------:R-:W-:Y:S01]  /*1dc40*/  FMUL.FTZ R182, R182, R183 ;  /* 0x000000b7b6b67220 */ /* 0x000fe20000410000 */
[----:B------:R-:W0:Y:S01]  /*1dc50*/  @!P0 LDC.64 R150, c[0x0][0x3c0] ;  /* 0x0000f000ff968b82 */ /* 0x000e220000000a00 */
[----:B------:R-:W2:Y:S02]  /*1dc60*/  SHFL.IDX PT, R207, R184, RZ, 0x1f ;  /* 0x00001fffb8cf7589 */ /* 0x000ea400000e0000 */
[----:B------:R-:W-:Y:S01]  /*1dc70*/  FFMA.FTZ R182, R205, R182, R148 ;  /* 0x000000b6cdb67223 */ /* 0x000fe20000010094 */
[----:B------:R-:W-:-:S04]  /*1dc80*/  MOV R205, UR7 ;  /* 0x0000000700cd7c02 */ /* 0x000fc80008000f00 */
[----:B------:R-:W3:Y:S01]  /*1dc90*/  @!P0 LDC.64 R148, c[0x0][0x3c8] ;  /* 0x0000f200ff948b82 */ /* 0x000ee20000000a00 */
[----:B------:R-:W1:Y:S01]  /*1dca0*/  SHFL.IDX PT, R182, R182, RZ, 0x1f ;  /* 0x00001fffb6b67589 */ /* 0x000e6200000e0000 */
[----:B0-----:R-:W-:-:S04]  /*1dcb0*/  @!P0 IMAD.WIDE R150, R205, 0x4, R150 ;  /* 0x00000004cd968825 */ /* 0x001fc800078e0296 */
[----:B--2---:R-:W-:Y:S01]  /*1dcc0*/  FMUL.FTZ R183, R207, R207 ;  /* 0x000000cfcfb77220 */ /* 0x004fe20000410000 */
[----:B------:R0:W-:Y:S04]  /*1dcd0*/  @!P0 STG.E desc[UR12][R150.64], R207 ;  /* 0x000000cf96008986 */ /* 0x0001e8000c10190c */
[----:B------:R-:W-:Y:S01]  /*1dce0*/  FSEL R204, R183, RZ, !P4 ;  /* 0x000000ffb7cc7208 */ /* 0x000fe20006000000 */
[----:B---3--:R-:W-:-:S04]  /*1dcf0*/  @!P0 IMAD.WIDE R148, R209, 0x4, R148 ;  /* 0x00000004d1948825 */ /* 0x008fc800078e0294 */
[----:B-1----:R-:W-:-:S04]  /*1dd00*/  FFMA.FTZ R183, R182, UR23, R185 ;  /* 0x00000017b6b77c23 */ /* 0x002fc800080100b9 */
[----:B------:R-:W-:-:S04]  /*1dd10*/  FADD.FTZ R183, R183, R204 ;  /* 0x000000ccb7b77221 */ /* 0x000fc80000010000 */
[----:B------:R-:W1:Y:S02]  /*1dd20*/  MUFU.RSQ R185, R183 ;  /* 0x000000b700b97308 */ /* 0x000e640000001400 */
[----:B-1----:R0:W-:Y:S01]  /*1dd30*/  @!P0 STG.E desc[UR12][R148.64], R185 ;  /* 0x000000b994008986 */ /* 0x0021e2000c10190c */
[----:B------:R-:W-:Y:S05]  /*1dd40*/  BRA.U !UP0, `(.L_x_13055) ;  /* 0x0000001108207547 */ /* 0x000fea000b800000 */
[----:B------:R-:W-:Y:S01]  /*1dd50*/  UIADD3 UR4, UPT, UPT, UR6, -0x1, URZ ;  /* 0xffffffff06047890 */ /* 0x000fe2000fffe0ff */
[----:B------:R-:W-:Y:S01]  /*1dd60*/  PLOP3.LUT P0, PT, PT, PT, UP2, 0x40, 0x4 ;  /* 0x000000000004781c */ /* 0x000fe20003f0e828 */
[----:B------:R-:W-:Y:S02]  /*1dd70*/  BSSY.RECONVERGENT B0, `(.L_x_13056) ;  /* 0x0000038000007945 */ /* 0x000fe40003800200 */
[----:B------:R-:W-:Y:S01]  /*1dd80*/  UIMAD UR4, UR4, UR42, URZ ;  /* 0x0000002a040472a4 */ /* 0x000fe2000f8e02ff */
[----:B------:R-:W-:-:S03]  /*1dd90*/  FSEL R184, R207, RZ, P0 ;  /* 0x000000ffcfb87208 */ /* 0x000fc60000000000 */
[----:B------:R-:W-:-:S04]  /*1dda0*/  USHF.R.S32.HI UR5, URZ, 0x1f, UR4 ;  /* 0x0000001fff057899 */ /* 0x000fc80008011404 */
[----:B------:R-:W-:-:S06]  /*1ddb0*/  ULEA.HI UR5, UR5, UR4, URZ, 0x3 ;  /* 0x0000000405057291 */ /* 0x000fcc000f8f18ff */
[----:B------:R-:W-:-:S04]  /*1ddc0*/  MOV R205, UR5 ;  /* 0x0000000500cd7c02 */ /* 0x000fc80008000f00 */
[----:B------:R-:W-:Y:S01]  /*1ddd0*/  LEA.HI.SX32 R205, R205, R2, 0x1d ;  /* 0x00000002cdcd7211 */ /* 0x000fe200078feaff */
[----:B------:R-:W-:Y:S06]  /*1dde0*/  @!P1 BRA `(.L_x_13057) ;  /* 0x0000000000c09947 */ /* 0x000fec0003800000 */
[--C-:B------:R-:W-:Y:S01]  /*1ddf0*/  FADD.FTZ R182, R112, -R184.reuse ;  /* 0x800000b870b67221 */ /* 0x100fe20000010000 */
        /* <DEDUP_REMOVED lines=47> */
.L_x_13057:
[----:B------:R-:W-:Y:S05]  /*1e0f0*/  BSYNC.RECONVERGENT B0 ;  /* 0x0000000000007941 */ /* 0x000fea0003800200 */
.L_x_13056:
[----:B------:R-:W-:Y:S01]  /*1e100*/  ISETP.GE.U32.AND P0, PT, R5, 0x100, PT ;  /* 0x000001000500780c */ /* 0x000fe20003f06070 */
        /* <DEDUP_REMOVED lines=50> */
.L_x_13059:
[----:B------:R-:W-:Y:S05]  /*1e430*/  BSYNC.RECONVERGENT B0 ;  /* 0x0000000000007941 */ /* 0x000fea0003800200 */
.L_x_13058:
[----:B------:R-:W-:Y:S01]  /*1e440*/  ISETP.GE.U32.AND P0, PT, R5, 0x180, PT ;  /* 0x000001800500780c */ /* 0x000fe20003f06070 */
[----:B------:R-:W-:-:S12]  /*1e450*/  BSSY.RECONVERGENT B0, `(.L_x_13060) ;  /* 0x0000032000007945 */ /* 0x000fd80003800200 */
        /* <DEDUP_REMOVED lines=49> */
.L_x_13061:
[----:B------:R-:W-:Y:S05]  /*1e770*/  BSYNC.RECONVERGENT B0 ;  /* 0x0000000000007941 */ /* 0x000fea0003800200 */
.L_x_13060:
        /* <DEDUP_REMOVED lines=50> */
.L_x_13063:
[----:B------:R-:W-:Y:S05]  /*1eaa0*/  BSYNC.RECONVERGENT B0 ;  /* 0x0000000000007941 */ /* 0x000fea0003800200 */
.L_x_13062:
[----:B------:R-:W-:Y:S04]  /*1eab0*/  BSSY.RECONVERGENT B0, `(.L_x_13055) ;  /* 0x0000031000007945 */ /* 0x000fe80003800200 */
[----:B------:R-:W-:Y:S05]  /*1eac0*/  @!P3 BRA `(.L_x_13064) ;  /* 0x0000000000bcb947 */ /* 0x000fea0003800000 */
[----:B-1234-:R-:W1:Y:S01]  /*1ead0*/  LDC.64 R182, c[0x0][0x428] ;  /* 0x00010a00ffb67b82 */ /* 0x01ee620000000a00 */
        /* <DEDUP_REMOVED lines=8> */
[----:B------:R-:W-:Y:S01]  /*1eb60*/  SHF.L.U32 R151, R88, 0x10, RZ ;  /* 0x0000001058977819 */ /* 0x000fe200000006ff */
[----:B------:R-:W-:Y:S01]  /*1eb70*/  IMAD.U32 R149, R84, 0x10000, RZ ;  /* 0x0001000054957824 */ /* 0x000fe200078e00ff */
[----:B------:R-:W-:Y:S01]  /*1eb80*/  SHF.L.U32 R209, R89, 0x10, RZ ;  /* 0x0000001059d17819 */ /* 0x000fe200000006ff */
[----:B------:R-:W-:Y:S01]  /*1eb90*/  IMAD.U32 R207, R85, 0x10000, RZ ;  /* 0x0001000055cf7824 */ /* 0x000fe200078e00ff */
        /* <DEDUP_REMOVED lines=28> */
[----:B-1----:R-:W-:Y:S01]  /*1ed60*/  IMAD.WIDE.U32 R182, R205, 0x10, R182 ;  /* 0x00000010cdb67825 */ /* 0x002fe200078e00b6 */
[----:B------:R-:W-:Y:S02]  /*1ed70*/  F2FP.BF16.F32.PACK_AB R149, R207, R204 ;  /* 0x000000cccf95723e */ /* 0x000fe400000010ff */
[----:B------:R-:W-:Y:S02]  /*1ed80*/  F2FP.BF16.F32.PACK_AB R151, R217, R212 ;  /* 0x000000d4d997723e */ /* 0x000fe400000010ff */
[----:B------:R-:W-:-:S02]  /*1ed90*/  F2FP.BF16.F32.PACK_AB R150, R209, R208 ;  /* 0x000000d0d196723e */ /* 0x000fc400000010ff */
[----:B------:R-:W-:-:S05]  /*1eda0*/  F2FP.BF16.F32.PACK_AB R148, R185, R148 ;  /* 0x00000094b994723e */ /* 0x000fca00000010ff */
[----:B------:R0:W-:Y:S02]  /*1edb0*/  STG.E.128 desc[UR12][R182.64], R148 ;  /* 0x00000094b6007986 */ /* 0x0001e4000c101d0c */
.L_x_13064:
[----:B------:R-:W-:Y:S05]  /*1edc0*/  BSYNC.RECONVERGENT B0 ;  /* 0x0000000000007941 */ /* 0x000fea0003800200 */
.L_x_13055:
[----:B------:R-:W-:Y:S02]  /*1edd0*/  UIADD3 UR7, UPT, UPT, UR7, UR20, URZ ;  /* 0x0000001407077290 */ /* 0x000fe4000fffe0ff */
[----:B------:R-:W-:Y:S02]  /*1ede0*/  UPLOP3.LUT UP1, UPT, UPT, UPT, UP1, 0x40, 0x4 ;  /* 0x000000000004789c */ /* 0x000fe40003f2e810 */
[----:B------:R-:W-:-:S09]  /*1edf0*/  UISETP.GE.AND UP0, UPT, UR7, UR21, UPT ;  /* 0x000000150700728c */ /* 0x000fd2000bf06270 */
[----:B------:R-:W-:Y:S05]  /*1ee00*/  BRA.U !UP0, `(.L_x_13065) ;  /* 0xfffffe2508687547 */ /* 0x000fea000b83ffff */
[----:B------:R-:W-:Y:S05]  /*1ee10*/  EXIT ;  /* 0x000000000000794d */ /* 0x000fea0003800000 */
.L_x_13066:
        /* <DEDUP_REMOVED lines=14> */
.L_x_34042:


//--------------------- .text._ZN10layer_norm13ln_fwd_kernelINS_13Kernel_traitsI13__nv_bfloat16S2_fS2_fjLj5120ELj1ELj1ELj4ELj16ENS_18Kernel_traits_baseILj5120ES2_S2_fS2_fjLj128EEEEELb1ELb1ELb1ELb1EEEvNS_9FwdParamsE --------------------------
	.section	.text._ZN10layer_norm13ln_fwd_kernelINS_13Kernel_traitsI13__nv_bfloat16S2_fS2_fjLj5120ELj1ELj1ELj4ELj16ENS_18Kernel_traits_baseILj5120ES2_S2_fS2_fjLj128EEEEELb1ELb1ELb1ELb1EEEvNS_9FwdParamsE,"ax",@progbits
	.align	128
        .global         _ZN10layer_norm13ln_fwd_kernelINS_13Kernel_traitsI13__nv_bfloat16S2_fS2_fjLj5120ELj1ELj1ELj4ELj16ENS_18Kernel_traits_baseILj5120ES2_S2_fS2_fjLj128EEEEELb1ELb1ELb1ELb1EEEvNS_9FwdParamsE
        .type           _ZN10layer_norm13ln_fwd_kernelINS_13Kernel_traitsI13__nv_bfloat16S2_fS2_fjLj5120ELj1ELj1ELj4ELj16ENS_18Kernel_traits_baseILj5120ES2_S2_fS2_fjLj128EEEEELb1ELb1ELb1ELb1EEEvNS_9FwdParamsE,@function
        .size           _ZN10layer_norm13ln_fwd_kernelINS_13Kernel_traitsI13__nv_bfloat16S2_fS2_fjLj5120ELj1ELj1ELj4ELj16ENS_18Kernel_traits_baseILj5120ES2_S2_fS2_fjLj128EEEEELb1ELb1ELb1ELb1EEEvNS_9FwdParamsE,(.L_x_34043 - _ZN10layer_norm13ln_fwd_kernelINS_13Kernel_traitsI13__nv_bfloat16S2_fS2_fjLj5120ELj1ELj1ELj4ELj16ENS_18Kernel_traits_baseILj5120ES2_S2_fS2_fjLj128EEEEELb1ELb1ELb1ELb1EEEvNS_9FwdParamsE)
        .other          _ZN10layer_norm13ln_fwd_kernelINS_13Kernel_traitsI13__nv_bfloat16S2_fS2_fjLj5120ELj1ELj1ELj4ELj16ENS_18Kernel_traits_baseILj5120ES2_S2_fS2_fjLj128EEEEELb1ELb1ELb1ELb1EEEvNS_9FwdParamsE,@"STO_CUDA_ENTRY STV_DEFAULT"
_ZN10layer_norm13ln_fwd_kernelINS_13Kernel_traitsI13__nv_bfloat16S2_fS2_fjLj5120ELj1ELj1ELj4ELj16ENS_18Kernel_traits_baseILj5120ES2_S2_fS2_fjLj128EEEEELb1ELb1ELb1ELb1EEEvNS_9FwdParamsE:
.text._ZN10layer_norm13ln_fwd_kernelINS_13Kernel_traitsI13__nv_bfloat16S2_fS2_fjLj5120ELj1ELj1ELj4ELj16ENS_18Kernel_traits_baseILj5120ES2_S2_fS2_fjLj128EEEEELb1ELb1ELb1ELb1EEEvNS_9FwdParamsE:
        /* <DEDUP_REMOVED lines=47> */
.L_x_13067:
        /* <DEDUP_REMOVED lines=24> */
.L_x_13068:
        /* <DEDUP_REMOVED lines=9> */
[----:B------:R-:W-:Y:S01]  /*0500*/  IMAD R7, R196, -0x2daee0ad, RZ ;  /* 0xd2511f53c4077824 */ /* 0x000fe200078e02ff */
[----:B------:R-:W-:Y:S01]  /*0510*/  PRMT R192, R55, 0x7632, R192 ;  /* 0x0000763237c07816 */ /* 0x000fe200000000c0 */
[----:B------:R-:W-:Y:S01]  /*0520*/  VIADD R8, R173, 0xbb67ae85 ;  /* 0xbb67ae85ad087836 */ /* 0x000fe20000000000 */
[----:B------:R-:W-:Y:S01]  /*0530*/  PRMT R191, R74, 0x7632, R191 ;  /* 0x000076324abf7816 */ /* 0x000fe200000000bf */
[----:B------:R-:W-:Y:S01]  /*0540*/  IMAD.HI.U32 R2, R3, -0x326172a9, RZ ;  /* 0xcd9e8d5703027827 */ /* 0x000fe200078e00ff */
[----:B------:R-:W-:Y:S01]  /*0550*/  PRMT R190, R54, 0x7632, R190 ;  /* 0x0000763236be7816 */ /* 0x000fe200000000be */
[----:B------:R-:W-:Y:S01]  /*0560*/  UPLOP3.LUT UP0, UPT, UPT, UPT, UPT, 0x40, 0x4 ;  /* 0x000000000004789c */ /* 0x000fe20003f0e870 */
[----:B------:R-:W-:Y:S01]  /*0570*/  PRMT R189, R73, 0x7632, R189 ;  /* 0x0000763249bd7816 */ /* 0x000fe200000000bd */
[----:B------:R-:W-:Y:S01]  /*0580*/  IMAD R3, R3, -0x326172a9, RZ ;  /* 0xcd9e8d5703037824 */ /* 0x000fe200078e02ff */
[----:B------:R-:W-:Y:S01]  /*0590*/  PRMT R188, R53, 0x7632, R188 ;  /* 0x0000763235bc7816 */ /* 0x000fe200000000bc */
[----:B------:R-:W0:Y:S01]  /*05a0*/  LDCU UR10, c[0x0][0x404] ;  /* 0x00008080ff0a77ac */ /* 0x000e220008000800 */
[----:B-1----:R-:W-:Y:S01]  /*05b0*/  IMAD R194, R197, UR4, R9 ;  /* 0x00000004c5c27c24 */ /* 0x002fe2000f8e0209 */
[----:B------:R-:W-:Y:S01]  /*05c0*/  PRMT R177, R72, 0x7632, R177 ;  /* 0x0000763248b17816 */ /* 0x000fe200000000b1 */
[----:B------:R-:W-:Y:S01]  /*05d0*/  IMAD.MOV.U32 R9, RZ, RZ, RZ ;  /* 0x000000ffff097224 */ /* 0x000fe200078e00ff */
        /* <DEDUP_REMOVED lines=20> */
[----:B------:R-:W-:Y:S01]  /*0720*/  IMAD.HI.U32 R0, R6, -0x326172a9, RZ ;  /* 0xcd9e8d5706007827 */ /* 0x000fe200078e00ff */
[----:B------:R-:W-:-:S02]  /*0730*/  PRMT R167, R68, 0x7632, R167 ;  /* 0x0000763244a77816 */ /* 0x000fc400000000a7 */
[----:B------:R-:W-:Y:S01]  /*0740*/  LOP3.LUT R5, R7, R8, R5, 0x96, !PT ;  /* 0x0000000807057212 */ /* 0x000fe200078e9605 */
[----:B------:R-:W-:Y:S01]  /*0750*/  VIADD R4, R172, 0x3c6ef372 ;  /* 0x3c6ef372ac047836 */ /* 0x000fe20000000000 */
[----:B------:R-:W-:Y:S01]  /*0760*/  IADD3 R8, PT, PT, R173, 0x32370b8f, RZ ;  /* 0x32370b8fad087810 */ /* 0x000fe20007ffe0ff */
        /* <DEDUP_REMOVED lines=37> */
[----:B------:R-:W-:Y:S01]  /*09c0*/  PRMT R152, R41, 0x7632, R152 ;  /* 0x0000763229987816 */ /* 0x000fe20000000098 */
[----:B------:R-:W-:Y:S01]  /*09d0*/  IMAD R3, R4, -0x326172a9, RZ ;  /* 0xcd9e8d5704037824 */ /* 0x000fe200078e02ff */
[----:B------:R-:W-:Y:S01]  /*09e0*/  IADD3 R4, PT, PT, R172, -0x4ab325aa, RZ ;  /* 0xb54cda56ac047810 */ /* 0x000fe20007ffe0ff */
        /* <DEDUP_REMOVED lines=63> */
.L_x_13399:
[----:B------:R-:W0:Y:S01]  /*0de0*/  LDC.64 R110, c[0x0][0x3f0] ;  /* 0x0000fc00ff6e7b82 */ /* 0x000e220000000a00 */
[----:B------:R-:W1:Y:S07]  /*0df0*/  S2R R199, SR_TID.X ;  /* 0x0000000000c77919 */ /* 0x000e6e0000002100 */
[----:B------:R-:W2:Y:S08]  /*0e00*/  LDC R198, c[0x0][0x388] ;  /* 0x0000e200ffc67b82 */ /* 0x000eb00000000800 */
[----:B------:R-:W3:Y:S01]  /*0e10*/  LDC.64 R200, c[0x0][0x3f8] ;  /* 0x0000fe00ffc87b82 */ /* 0x000ee20000000a00 */
[----:B0-----:R-:W-:-:S05]  /*0e20*/  IMAD.WIDE R110, R197, 0x4, R110 ;  /* 0x00000004c56e7825 */ /* 0x001fca00078e026e */
        /* <DEDUP_REMOVED lines=21> */
[----:B0-----:R-:W-:-:S05]  /*0f80*/  IMAD.WIDE.U32 R110, R207, 0x20, R110 ;  /* 0x00000020cf6e7825 */ /* 0x001fca00078e006e */
[----:B------:R-:W2:Y:S04]  /*0f90*/  LDG.E.128 R100, desc[UR6][R110.64] ;  /* 0x000000066e647981 */ /* 0x000ea8000c1e1d00 */
[----:B------:R0:W5:Y:S01]  /*0fa0*/  LDG.E.128 R104, desc[UR6][R110.64+0x10] ;  /* 0x000010066e687981 */ /* 0x000162000c1e1d00 */
[----:B------:R-:W-:-:S13]  /*0fb0*/  ISETP.GT.AND P2, PT, R184, RZ, PT ;  /* 0x000000ffb800720c */ /* 0x000fda0003f44270 */
[----:B------:R-:W-:Y:S02]  /*0fc0*/  @!P2 IMAD.MOV.U32 R112, RZ, RZ, R205 ;  /* 0x000000ffff70a224 */ /* 0x000fe400078e00cd */
[----:B------:R-:W-:Y:S01]  /*0fd0*/  @!P2 IMAD.MOV.U32 R128, RZ, RZ, R8 ;  /* 0x000000ffff80a224 */ /* 0x000fe200078e0008 */
[----:B--2---:R-:W-:Y:S01]  /*0fe0*/  @!P2 MOV R108, R100 ;  /* 0x00000064006ca202 */ /* 0x004fe20000000f00 */
        /* <DEDUP_REMOVED lines=16> */
.L_x_13072:
        /* <DEDUP_REMOVED lines=12> */
.L_x_13073:
        /* <DEDUP_REMOVED lines=50> */
[C---:B------:R-:W-:Y:S02]  /*14d0*/  VIADD R109, R173.reuse, 0xdb3d7428 ;  /* 0xdb3d7428ad6d7836 */ /* 0x040fe40000000000 */
[----:B------:R-:W-:Y:S02]  /*14e0*/  VIADD R7, R173, 0x96a522ad ;  /* 0x96a522adad077836 */ /* 0x000fe40000000000 */
[----:B------:R-:W-:Y:S01]  /*14f0*/  IMAD.WIDE.U32 R128, R128, -0x2daee0ad, RZ ;  /* 0xd2511f5380807825 */ /* 0x000fe200078e00ff */
[----:B------:R-:W-:-:S03]  /*1500*/  LOP3.LUT R202, R109, R112, R205, 0x96, !PT ;  /* 0x000000706dca7212 */ /* 0x000fc600078e96cd */
[----:B------:R-:W-:Y:S01]  /*1510*/  HFMA2 R112, -RZ, RZ, 0, 0 ;  /* 0x00000000ff707431 */ /* 0x000fe200000001ff */
[----:B------:R-:W-:Y:S01]  /*1520*/  LOP3.LUT R204, R7, R204, R129, 0x96, !PT ;  /* 0x000000cc07cc7212 */ /* 0x000fe200078e9681 */
[----:B------:R-:W-:-:S04]  /*1530*/  IMAD.WIDE.U32 R202, R202, -0x326172a9, RZ ;  /* 0xcd9e8d57caca7825 */ /* 0x000fc800078e00ff */
[----:B------:R-:W-:Y:S01]  /*1540*/  IMAD.MOV.U32 R7, RZ, RZ, R8 ;  /* 0x000000ffff077224 */ /* 0x000fe200078e0008 */
[----:B------:R-:W-:-:S07]  /*1550*/  LOP3.LUT R187, R187, R110, R203, 0x96, !PT ;  /* 0x0000006ebbbb7212 */ /* 0x000fce00078e96cb */
.L_x_13071:
        /* <DEDUP_REMOVED lines=11> */
.L_x_13070:
[----:B------:R-:W-:Y:S02]  /*1610*/  IMAD.MOV.U32 R8, RZ, RZ, R112 ;  /* 0x000000ffff087224 */ /* 0x000fe400078e0070 */
        /* <DEDUP_REMOVED lines=14> */
.L_x_13076:
        /* <DEDUP_REMOVED lines=12> */
.L_x_13077:
        /* <DEDUP_REMOVED lines=11> */
[----:B------:R-:W-:Y:S01]  /*1870*/  IMAD.MOV.U32 R6, RZ, RZ, R128 ;  /* 0x000000ffff067224 */ /* 0x000fe200078e0080 */
        /* <DEDUP_REMOVED lines=46> */
[----:B------:R-:W-:Y:S01]  /*1b60*/  IMAD.MOV.U32 R128, RZ, RZ, R110 ;  /* 0x000000ffff807224 */ /* 0x000fe200078e006e */
[----:B------:R-:W-:-:S07]  /*1b70*/  LOP3.LUT R204, R109, R204, R111, 0x96, !PT ;  /* 0x000000cc6dcc7212 */ /* 0x000fce00078e966f */
.L_x_13075:
[----:B-----5:R-:W-:Y:S01]  /*1b80*/  PRMT R109, R96, 0x7632, R109 ;  /* 0x00007632606d7816 */ /* 0x020fe2000000006d */
[----:B------:R-:W-:Y:S01]  /*1b90*/  IMAD.MOV.U32 R111, RZ, RZ, 0x2f800000 ;  /* 0x2f800000ff6f7424 */ /* 0x000fe200078e00ff */
[----:B------:R-:W-:-:S03]  /*1ba0*/  I2FP.F32.U32 R6, R6 ;  /* 0x0000000600067245 */ /* 0x000fc60000201000 */
        /* <DEDUP_REMOVED lines=9> */
.L_x_13074:
        /* <DEDUP_REMOVED lines=15> */
.L_x_13080:
        /* <DEDUP_REMOVED lines=12> */
.L_x_13081:
        /* <DEDUP_REMOVED lines=56> */
[----:B------:R-:W-:Y:S01]  /*2170*/  HFMA2 R112, -RZ, RZ, 0, 0 ;  /* 0x00000000ff707431 */ /* 0x000fe200000001ff */
[----:B------:R-:W-:Y:S01]  /*2180*/  LOP3.LUT R204, R5, R204, R111, 0x96, !PT ;  /* 0x000000cc05cc7212 */ /* 0x000fe200078e966f */
[----:B------:R-:W-:Y:S02]  /*2190*/  IMAD.MOV.U32 R5, RZ, RZ, R128 ;  /* 0x000000ffff057224 */ /* 0x000fe400078e0080 */
[----:B------:R-:W-:-:S07]  /*21a0*/  IMAD.MOV.U32 R128, RZ, RZ, R110 ;  /* 0x000000ffff807224 */ /* 0x000fce00078e006e */
.L_x_13079:
        /* <DEDUP_REMOVED lines=11> */
.L_x_13078:
        /* <DEDUP_REMOVED lines=15> */
.L_x_13084:
        /* <DEDUP_REMOVED lines=12> */
.L_x_13085:
        /* <DEDUP_REMOVED lines=60> */
.L_x_13083:
        /* <DEDUP_REMOVED lines=12> */
.L_x_13082:
[----:B------:R-:W-:Y:S02]  /*2890*/  IMAD.MOV.U32 R114, RZ, RZ, R8 ;  /* 0x000000ffff727224 */ /* 0x000fe400078e0008 */
[----:B-----5:R-:W-:Y:S01]  /*28a0*/  IMAD.MOV.U32 R112, RZ, RZ, R104 ;  /* 0x000000ffff707224 */ /* 0x020fe200078e0068 */
        /* <DEDUP_REMOVED lines=13> */
.L_x_13088:
        /* <DEDUP_REMOVED lines=12> */
.L_x_13089:
        /* <DEDUP_REMOVED lines=51> */
[----:B------:R-:W-:-:S04]  /*2d70*/  IMAD.WIDE.U32 R116, R116, -0x326172a9, RZ ;  /* 0xcd9e8d5774747825 */ /* 0x000fc800078e00ff */
[----:B------:R-:W-:Y:S01]  /*2d80*/  IMAD.WIDE.U32 R202, R113, -0x326172a9, RZ ;  /* 0xcd9e8d5771ca7825 */ /* 0x000fe200078e00ff */
[----:B------:R-:W-:Y:S02]  /*2d90*/  LOP3.LUT R112, R3, R112, R117, 0x96, !PT ;  /* 0x0000007003707212 */ /* 0x000fe400078e9675 */
[----:B------:R-:W-:Y:S02]  /*2da0*/  IADD3 R3, PT, PT, R173, -0x695add53, RZ ;  /* 0x96a522adad037810 */ /* 0x000fe40007ffe0ff */
[----:B------:R-:W-:Y:S01]  /*2db0*/  LOP3.LUT R187, R187, R116, R203, 0x96, !PT ;  /* 0x00000074bbbb7212 */ /* 0x000fe200078e96cb */
[----:B------:R-:W-:-:S05]  /*2dc0*/  IMAD.WIDE.U32 R112, R112, -0x2daee0ad, RZ ;  /* 0xd2511f5370707825 */ /* 0x000fca00078e00ff */
[----:B------:R-:W-:Y:S01]  /*2dd0*/  LOP3.LUT R204, R3, R204, R113, 0x96, !PT ;  /* 0x000000cc03cc7212 */ /* 0x000fe200078e9671 */
[----:B------:R-:W-:Y:S02]  /*2de0*/  IMAD.MOV.U32 R3, RZ, RZ, R128 ;  /* 0x000000ffff037224 */ /* 0x000fe400078e0080 */
[----:B------:R-:W-:-:S07]  /*2df0*/  IMAD.MOV.U32 R128, RZ, RZ, R112 ;  /* 0x000000ffff807224 */ /* 0x000fce00078e0070 */
.L_x_13087:
        /* <DEDUP_REMOVED lines=11> */
.L_x_13086:
        /* <DEDUP_REMOVED lines=15> */
.L_x_13092:
        /* <DEDUP_REMOVED lines=12> */
.L_x_13093:
        /* <DEDUP_REMOVED lines=60> */
.L_x_13091:
[----:B------:R-:W-:Y:S01]  /*3420*/  PRMT R113, R98, 0x7632, R113 ;  /* 0x0000763262717816 */ /* 0x000fe20000000071 */
        /* <DEDUP_REMOVED lines=11> */
.L_x_13090:
        /* <DEDUP_REMOVED lines=15> */
.L_x_13096:
        /* <DEDUP_REMOVED lines=12> */
.L_x_13097:
        /* <DEDUP_REMOVED lines=58> */
[----:B------:R-:W-:Y:S01]  /*3a30*/  IMAD.MOV.U32 R128, RZ, RZ, R114 ;  /* 0x000000ffff807224 */ /* 0x000fe200078e0072 */
[----:B------:R-:W-:-:S07]  /*3a40*/  LOP3.LUT R204, R117, R204, R115, 0x96, !PT ;  /* 0x000000cc75cc7212 */ /* 0x000fce00078e9673 */
.L_x_13095:
        /* <DEDUP_REMOVED lines=11> */
.L_x_13094:
        /* <DEDUP_REMOVED lines=15> */
.L_x_13100:
        /* <DEDUP_REMOVED lines=12> */
.L_x_13101:
        /* <DEDUP_REMOVED lines=54> */
[----:B------:R-:W-:-:S03]  /*4010*/  LOP3.LUT R187, R187, R118, R203, 0x96, !PT ;  /* 0x00000076bbbb7212 */ /* 0x000fc600078e96cb */
[----:B------:R-:W-:Y:S01]  /*4020*/  IMAD.WIDE.U32 R116, R115, -0x2daee0ad, RZ ;  /* 0xd2511f5373747825 */ /* 0x000fe200078e00ff */
[----:B------:R-:W-:-:S04]  /*4030*/  IADD3 R115, PT, PT, R173, -0x695add53, RZ ;  /* 0x96a522adad737810 */ /* 0x000fc80007ffe0ff */
[----:B------:R-:W-:Y:S01]  /*4040*/  LOP3.LUT R204, R115, R204, R117, 0x96, !PT ;  /* 0x000000cc73cc7212 */ /* 0x000fe200078e9675 */
[----:B------:R-:W-:Y:S02]  /*4050*/  IMAD.MOV.U32 R115, RZ, RZ, R128 ;  /* 0x000000ffff737224 */ /* 0x000fe400078e0080 */
[----:B------:R-:W-:-:S07]  /*4060*/  IMAD.MOV.U32 R128, RZ, RZ, R116 ;  /* 0x000000ffff807224 */ /* 0x000fce00078e0074 */
.L_x_13099:
        /* <DEDUP_REMOVED lines=13> */
.L_x_13069:
[----:B------:R-:W-:Y:S01]  /*4140*/  IMAD.MOV.U32 R110, RZ, RZ, R205 ;  /* 0x000000ffff6e7224 */ /* 0x000fe200078e00cd */
[----:B------:R-:W-:Y:S01]  /*4150*/  MOV R108, RZ ;  /* 0x000000ff006c7202 */ /* 0x000fe20000000f00 */
        /* <DEDUP_REMOVED lines=17> */
.L_x_13104:
        /* <DEDUP_REMOVED lines=12> */
.L_x_13105:
        /* <DEDUP_REMOVED lines=51> */
[----:B------:R-:W-:Y:S01]  /*4660*/  HFMA2 R110, -RZ, RZ, 0, 0 ;  /* 0x00000000ff6e7431 */ /* 0x000fe200000001ff */
[----:B------:R-:W-:Y:S01]  /*4670*/  LOP3.LUT R7, R7, R108, R113, 0x96, !PT ;  /* 0x0000006c07077212 */ /* 0x000fe200078e9671 */
[----:B------:R-:W-:-:S04]  /*4680*/  IMAD.WIDE.U32 R202, R109, -0x326172a9, RZ ;  /* 0xcd9e8d576dca7825 */ /* 0x000fc800078e00ff */
[----:B------:R-:W-:Y:S01]  /*4690*/  IMAD.WIDE.U32 R128, R7, -0x2daee0ad, RZ ;  /* 0xd2511f5307807825 */ /* 0x000fe200078e00ff */
[----:B------:R-:W-:-:S03]  /*46a0*/  LOP3.LUT R187, R187, R112, R203, 0x96, !PT ;  /* 0x00000070bbbb7212 */ /* 0x000fc600078e96cb */
[----:B------:R-:W-:-:S05]  /*46b0*/  VIADD R7, R173, 0x96a522ad ;  /* 0x96a522adad077836 */ /* 0x000fca0000000000 */
[----:B------:R-:W-:Y:S01]  /*46c0*/  LOP3.LUT R204, R7, R204, R129, 0x96, !PT ;  /* 0x000000cc07cc7212 */ /* 0x000fe200078e9681 */
[----:B------:R-:W-:-:S07]  /*46d0*/  IMAD.MOV.U32 R7, RZ, RZ, R8 ;  /* 0x000000ffff077224 */ /* 0x000fce00078e0008 */
.L_x_13103:
        /* <DEDUP_REMOVED lines=11> */
.L_x_13102:
[----:B------:R-:W-:Y:S02]  /*4790*/  IMAD.MOV.U32 R8, RZ, RZ, R110 ;  /* 0x000000ffff087224 */ /* 0x000fe400078e006e */
        /* <DEDUP_REMOVED lines=14> */
.L_x_13108:
        /* <DEDUP_REMOVED lines=12> */
.L_x_13109:
        /* <DEDUP_REMOVED lines=60> */
.L_x_13107:
[----:B-----5:R-:W-:Y:S01]  /*4d00*/  PRMT R109, R96, 0x7632, R109 ;  /* 0x00007632606d7816 */ /* 0x020fe2000000006d */
[----:B------:R-:W-:Y:S01]  /*4d10*/  IMAD.MOV.U32 R111, RZ, RZ, 0x2f800000 ;  /* 0x2f800000ff6f7424 */ /* 0x000fe200078e00ff */
[----:B------:R-:W-:Y:S02]  /*4d20*/  I2FP.F32.U32 R6, R6 ;  /* 0x0000000600067245 */ /* 0x000fe40000201000 */
        /* <DEDUP_REMOVED lines=9> */
.L_x_13106:
        /* <DEDUP_REMOVED lines=15> */
.L_x_13112:
        /* <DEDUP_REMOVED lines=12> */
.L_x_13113:
        /* <DEDUP_REMOVED lines=60> */
.L_x_13111:
        /* <DEDUP_REMOVED lines=11> */
.L_x_13110:
        /* <DEDUP_REMOVED lines=15> */
.L_x_13116:
        /* <DEDUP_REMOVED lines=12> */
.L_x_13117:
        /* <DEDUP_REMOVED lines=60> */
.L_x_13115:
        /* <DEDUP_REMOVED lines=12> */
.L_x_13114:
        /* <DEDUP_REMOVED lines=15> */
.L_x_13120:
        /* <DEDUP_REMOVED lines=12> */
.L_x_13121:
        /* <DEDUP_REMOVED lines=60> */
.L_x_13119:
        /* <DEDUP_REMOVED lines=11> */
.L_x_13118:
        /* <DEDUP_REMOVED lines=15> */
.L_x_13124:
        /* <DEDUP_REMOVED lines=12> */
.L_x_13125:
        /* <DEDUP_REMOVED lines=60> */
.L_x_13123:
        /* <DEDUP_REMOVED lines=12> */
.L_x_13122:
        /* <DEDUP_REMOVED lines=15> */
.L_x_13128:
        /* <DEDUP_REMOVED lines=12> */
.L_x_13129:
        /* <DEDUP_REMOVED lines=60> */
.L_x_13127:
        /* <DEDUP_REMOVED lines=11> */
.L_x_13126:
        /* <DEDUP_REMOVED lines=15> */
.L_x_13131:
        /* <DEDUP_REMOVED lines=12> */
.L_x_13132:
        /* <DEDUP_REMOVED lines=60> */
.L_x_13130:
        /* <DEDUP_REMOVED lines=12> */
.L_x_13098:
[----:B------:R-:W0:Y:S01]  /*72b0*/  LDC.64 R180, c[0x0][0x3a8] ;  /* 0x0000ea00ffb47b82 */ /* 0x000e220000000a00 */
[----:B------:R-:W-:Y:S02]  /*72c0*/  @P1 VIADD R123, R185, 0x80 ;  /* 0x00000080b97b1836 */ /* 0x000fe40000000000 */
[----:B------:R-:W-:-:S05]  /*72d0*/  @P0 VIADD R125, R207, 0x80 ;  /* 0x00000080cf7d0836 */ /* 0x000fca0000000000 */
[----:B------:R-:W1:Y:S08]  /*72e0*/  @P1 LDC.64 R120, c[0x0][0x390] ;  /* 0x0000e400ff781b82 */ /* 0x000e700000000a00 */
[----:B------:R-:W2:Y:S01]  /*72f0*/  @P0 LDC.64 R118, c[0x0][0x3a0] ;  /* 0x0000e800ff760b82 */ /* 0x000ea20000000a00 */
[----:B0-----:R-:W-:-:S05]  /*7300*/  IMAD.WIDE.U32 R116, R207, 0x20, R180 ;  /* 0x00000020cf747825 */ /* 0x001fca00078e00b4 */
[----:B------:R0:W-:Y:S01]  /*7310*/  STG.E.128 desc[UR6][R116.64], R108 ;  /* 0x0000006c74007986 */ /* 0x0001e2000c101d06 */
[----:B-1----:R-:W-:-:S03]  /*7320*/  @P1 IMAD.WIDE.U32 R120, R123, 0x10, R120 ;  /* 0x000000107b781825 */ /* 0x002fc600078e0078 */
[----:B------:R0:W-:Y:S01]  /*7330*/  STG.E.128 desc[UR6][R116.64+0x10], R112 ;  /* 0x0000107074007986 */ /* 0x0001e2000c101d06 */
[----:B--2---:R-:W-:Y:S01]  /*7340*/  @P0 IMAD.WIDE.U32 R118, R125, 0x20, R118 ;  /* 0x000000207d760825 */ /* 0x004fe200078e0076 */
[----:B------:R-:W-:Y:S06]  /*7350*/  @!P1 BRA `(.L_x_13133) ;  /* 0x0000000000509947 */ /* 0x000fec0003800000 */
        /* <DEDUP_REMOVED lines=20> */
.L_x_13133:
[----:B-----5:R2:W5:Y:S04]  /*74a0*/  @P1 LDG.E.128 R96, desc[UR6][R120.64] ;  /* 0x0000000678601981 */ /* 0x020568000c1e1d00 */
[----:B------:R2:W5:Y:S04]  /*74b0*/  @P0 LDG.E.128 R100, desc[UR6][R118.64] ;  /* 0x0000000676640981 */ /* 0x000568000c1e1d00 */
[----:B------:R2:W5:Y:S01]  /*74c0*/  @P0 LDG.E.128 R104, desc[UR6][R118.64+0x10] ;  /* 0x0000100676680981 */ /* 0x000562000c1e1d00 */
[----:B------:R-:W-:Y:S05]  /*74d0*/  @!P0 BRA `(.L_x_13134) ;  /* 0x0000003000648947 */ /* 0x000fea0003800000 */
[----:B------:R-:W-:Y:S01]  /*74e0*/  ISETP.GT.AND P2, PT, R184, RZ, PT ;  /* 0x000000ffb800720c */ /* 0x000fe20003f44270 */
[----:B--2---:R-:W-:Y:S01]  /*74f0*/  IMAD.MOV.U32 R118, RZ, RZ, R8 ;  /* 0x000000ffff767224 */ /* 0x004fe200078e0008 */
[----:B01---5:R-:W-:Y:S01]  /*7500*/  MOV R116, R100 ;  /* 0x0000006400747202 */ /* 0x023fe20000000f00 */
[----:B------:R-:W-:-:S10]  /*7510*/  IMAD.MOV.U32 R136, RZ, RZ, R128 ;  /* 0x000000ffff887224 */ /* 0x000fd400078e0080 */
        /* <DEDUP_REMOVED lines=16> */
.L_x_13137:
        /* <DEDUP_REMOVED lines=12> */
.L_x_13138:
        /* <DEDUP_REMOVED lines=59> */
.L_x_13136:
        /* <DEDUP_REMOVED lines=11> */
.L_x_13135:
        /* <DEDUP_REMOVED lines=15> */
.L_x_13141:
        /* <DEDUP_REMOVED lines=12> */
.L_x_13142:
        /* <DEDUP_REMOVED lines=58> */
[----:B------:R-:W-:Y:S01]  /*8090*/  IMAD.MOV.U32 R136, RZ, RZ, R118 ;  /* 0x000000ffff887224 */ /* 0x000fe200078e0076 */
[----:B------:R-:W-:-:S07]  /*80a0*/  LOP3.LUT R204, R117, R204, R119, 0x96, !PT ;  /* 0x000000cc75cc7212 */ /* 0x000fce00078e9677 */
.L_x_13140:
        /* <DEDUP_REMOVED lines=12> */
.L_x_13139:
        /* <DEDUP_REMOVED lines=15> */
.L_x_13145:
        /* <DEDUP_REMOVED lines=12> */
.L_x_13146:
        /* <DEDUP_REMOVED lines=60> */
.L_x_13144:
        /* <DEDUP_REMOVED lines=11> */
.L_x_13143:
        /* <DEDUP_REMOVED lines=15> */
.L_x_13149:
        /* <DEDUP_REMOVED lines=12> */
.L_x_13150:
        /* <DEDUP_REMOVED lines=60> */
.L_x_13148:
        /* <DEDUP_REMOVED lines=12> */
.L_x_13147:
        /* <DEDUP_REMOVED lines=15> */
.L_x_13153:
        /* <DEDUP_REMOVED lines=12> */
.L_x_13154:
        /* <DEDUP_REMOVED lines=60> */
.L_x_13152:
        /* <DEDUP_REMOVED lines=11> */
.L_x_13151:
        /* <DEDUP_REMOVED lines=15> */
.L_x_13157:
        /* <DEDUP_REMOVED lines=12> */
.L_x_13158:
        /* <DEDUP_REMOVED lines=60> */
.L_x_13156:
        /* <DEDUP_REMOVED lines=12> */
.L_x_13155:
        /* <DEDUP_REMOVED lines=15> */
.L_x_13161:
        /* <DEDUP_REMOVED lines=12> */
.L_x_13162:
        /* <DEDUP_REMOVED lines=9> */
[----:B------:R-:W-:Y:S01]  /*9c50*/  LOP3.LUT R124, R129, R128, R127, 0x96, !PT ;  /* 0x00000080817c7212 */ /* 0x000fe200078e967f */
[----:B------:R-:W-:Y:S01]  /*9c60*/  VIADD R187, R172, 0x8ff34781 ;  /* 0x8ff34781acbb7836 */ /* 0x000fe20000000000 */
[----:B------:R-:W-:Y:S01]  /*9c70*/  IADD3 R127, PT, PT, R173, 0x76cf5d0a, RZ ;  /* 0x76cf5d0aad7f7810 */ /* 0x000fe20007ffe0ff */
        /* <DEDUP_REMOVED lines=48> */
.L_x_13160:
        /* <DEDUP_REMOVED lines=11> */
.L_x_13159:
        /* <DEDUP_REMOVED lines=15> */
.L_x_13165:
        /* <DEDUP_REMOVED lines=12> */
.L_x_13166:
        /* <DEDUP_REMOVED lines=60> */
.L_x_13164:
[----:B------:R-:W-:Y:S01]  /*a5a0*/  PRMT R123, R99, 0x7632, R123 ;  /* 0x00007632637b7816 */ /* 0x000fe2000000007b */
        /* <DEDUP_REMOVED lines=10> */
[----:B------:R-:W-:Y:S01]  /*a650*/  FFMA.FTZ R123, R8, R124, R107 ;  /* 0x0000007c087b7223 */ /* 0x000fe2000001006b */
[----:B------:R-:W-:Y:S06]  /*a660*/  BRA `(.L_x_13163) ;  /* 0x00000030005c7947 */ /* 0x000fec0003800000 */
.L_x_13134:
[----:B--2---:R-:W-:Y:S01]  /*a670*/  IMAD.MOV.U32 R118, RZ, RZ, R8 ;  /* 0x000000ffff767224 */ /* 0x004fe200078e0008 */
[----:B01----:R-:W-:Y:S01]  /*a680*/  MOV R116, RZ ;  /* 0x000000ff00747202 */ /* 0x003fe20000000f00 */
        /* <DEDUP_REMOVED lines=17> */
.L_x_13169:
        /* <DEDUP_REMOVED lines=12> */
.L_x_13170:
        /* <DEDUP_REMOVED lines=53> */
[----:B------:R-:W-:Y:S02]  /*abb0*/  HFMA2 R118, -RZ, RZ, 0, 0 ;  /* 0x00000000ff767431 */ /* 0x000fe400000001ff */
[----:B------:R-:W-:Y:S01]  /*abc0*/  IMAD.WIDE.U32 R136, R7, -0x2daee0ad, RZ ;  /* 0xd2511f5307887825 */ /* 0x000fe200078e00ff */
[----:B------:R-:W-:-:S03]  /*abd0*/  LOP3.LUT R187, R187, R116, R203, 0x96, !PT ;  /* 0x00000074bbbb7212 */ /* 0x000fc600078e96cb */
[----:B------:R-:W-:-:S05]  /*abe0*/  VIADD R7, R173, 0x96a522ad ;  /* 0x96a522adad077836 */ /* 0x000fca0000000000 */
[----:B------:R-:W-:Y:S01]  /*abf0*/  LOP3.LUT R204, R7, R204, R137, 0x96, !PT ;  /* 0x000000cc07cc7212 */ /* 0x000fe200078e9689 */
[----:B------:R-:W-:-:S07]  /*ac00*/  IMAD.MOV.U32 R7, RZ, RZ, R128 ;  /* 0x000000ffff077224 */ /* 0x000fce00078e0080 */
.L_x_13168:
        /* <DEDUP_REMOVED lines=11> */
.L_x_13167:
        /* <DEDUP_REMOVED lines=15> */
.L_x_13173:
        /* <DEDUP_REMOVED lines=12> */
.L_x_13174:
        /* <DEDUP_REMOVED lines=60> */
.L_x_13172:
        /* <DEDUP_REMOVED lines=12> */
.L_x_13171:
        /* <DEDUP_REMOVED lines=15> */
.L_x_13177:
        /* <DEDUP_REMOVED lines=12> */
.L_x_13178:
        /* <DEDUP_REMOVED lines=60> */
.L_x_13176:
        /* <DEDUP_REMOVED lines=11> */
.L_x_13175:
        /* <DEDUP_REMOVED lines=15> */
.L_x_13181:
        /* <DEDUP_REMOVED lines=12> */
.L_x_13182:
[----:B------:R-:W-:Y:S01]  /*bac0*/  IMAD.WIDE.U32 R122, R194, -0x326172a9, RZ ;  /* 0xcd9e8d57c27a7825 */ /* 0x000fe200078e00ff */
[----:B------:R-:W-:-:S03]  /*bad0*/  LOP3.LUT R120, R9, R127, R173, 0x96, !PT ;  /* 0x0000007f09787212 */ /* 0x000fc600078e96ad */
[----:B------:R-:W-:Y:S01]  /*bae0*/  HFMA2 R8, -RZ, RZ, 0, 0 ;  /* 0x00000000ff087431 */ /* 0x000fe200000001ff */
[----:B------:R-:W-:Y:S02]  /*baf0*/  IADD3 R119, PT, PT, R172, -0x61c88647, RZ ;  /* 0x9e3779b9ac777810 */ /* 0x000fe40007ffe0ff */
[----:B------:R-:W-:Y:S01]  /*bb00*/  LOP3.LUT R124, R195, R123, R172, 0x96, !PT ;  /* 0x0000007bc37c7212 */ /* 0x000fe200078e96ac */
[----:B------:R-:W-:Y:S01]  /*bb10*/  IMAD.WIDE.U32 R120, R120, -0x326172a9, RZ ;  /* 0xcd9e8d5778787825 */ /* 0x000fe200078e00ff */
[----:B------:R-:W-:Y:S02]  /*bb20*/  IADD3 R187, PT, PT, R172, -0x700cb87f, RZ ;  /* 0x8ff34781acbb7810 */ /* 0x000fe40007ffe0ff */
[----:B------:R-:W-:Y:S01]  /*bb30*/  MOV R4, R136 ;  /* 0x0000008800047202 */ /* 0x000fe20000000f00 */
        /* <DEDUP_REMOVED lines=46> */
[----:B------:R-:W-:Y:S01]  /*be20*/  LOP3.LUT R120, R119, R120, R123, 0x96, !PT ;  /* 0x0000007877787212 */ /* 0x000fe200078e967b */
[----:B------:R-:W-:Y:S01]  /*be30*/  VIADD R119, R173, 0x96a522ad ;  /* 0x96a522adad777836 */ /* 0x000fe20000000000 */
[----:B------:R-:W-:-:S03]  /*be40*/  LOP3.LUT R187, R187, R122, R203, 0x96, !PT ;  /* 0x0000007abbbb7212 */ /* 0x000fc600078e96cb */
[----:B------:R-:W-:-:S04]  /*be50*/  IMAD.WIDE.U32 R120, R120, -0x2daee0ad, RZ ;  /* 0xd2511f5378787825 */ /* 0x000fc800078e00ff */
[----:B------:R-:W-:Y:S01]  /*be60*/  IMAD.MOV.U32 R136, RZ, RZ, R120 ;  /* 0x000000ffff887224 */ /* 0x000fe200078e0078 */
[----:B------:R-:W-:-:S07]  /*be70*/  LOP3.LUT R204, R119, R204, R121, 0x96, !PT ;  /* 0x000000cc77cc7212 */ /* 0x000fce00078e9679 */
.L_x_13180:
[----:B-----5:R-:W-:Y:S01]  /*be80*/  PRMT R119, R97, 0x7632, R119 ;  /* 0x0000763261777816 */ /* 0x020fe20000000077 */
[----:B------:R-:W-:Y:S01]  /*be90*/  IMAD.MOV.U32 R121, RZ, RZ, 0x2f800000 ;  /* 0x2f800000ff797424 */ /* 0x000fe200078e00ff */
[----:B------:R-:W-:Y:S01]  /*bea0*/  I2FP.F32.U32 R4, R4 ;  /* 0x0000000400047245 */ /* 0x000fe20000201000 */
[----:B------:R-:W-:Y:S01]  /*beb0*/  IMAD.U32 R120, R15, 0x10000, RZ ;  /* 0x000100000f787824 */ /* 0x000fe200078e00ff */
        /* <DEDUP_REMOVED lines=8> */
.L_x_13179:
[----:B------:R-:W-:Y:S01]  /*bf40*/  MOV R122, R8 ;  /* 0x00000008007a7202 */ /* 0x000fe20000000f00 */
        /* <DEDUP_REMOVED lines=14> */
.L_x_13185:
        /* <DEDUP_REMOVED lines=12> */
.L_x_13186:
        /* <DEDUP_REMOVED lines=49> */
[----:B------:R-:W-:Y:S02]  /*c400*/  IADD3 R3, PT, PT, R172, -0xe443238, RZ ;  /* 0xf1bbcdc8ac037810 */ /* 0x000fe40007ffe0ff */
[----:B------:R-:W-:Y:S02]  /*c410*/  LOP3.LUT R121, R121, R124, R205, 0x96, !PT ;  /* 0x0000007c79797212 */ /* 0x000fe400078e96cd */
        /* <DEDUP_REMOVED lines=9> */
.L_x_13184:
[----:B------:R-:W-:Y:S01]  /*c4b0*/  I2FP.F32.U32 R3, R3 ;  /* 0x0000000300037245 */ /* 0x000fe20000201000 */
[----:B-----5:R-:W-:Y:S01]  /*c4c0*/  IMAD.U32 R120, R98, 0x10000, RZ ;  /* 0x0001000062787824 */ /* 0x020fe200078e00ff */
        /* <DEDUP_REMOVED lines=8> */
[----:B------:R-:W-:-:S07]  /*c550*/  FMUL.FTZ R120, R121, R120 ;  /* 0x0000007879787220 */ /* 0x000fce0000410000 */
.L_x_13183:
[----:B------:R-:W-:Y:S02]  /*c560*/  HFMA2 R121, -RZ, RZ, 0, 0 ;  /* 0x00000000ff797431 */ /* 0x000fe400000001ff */
        /* <DEDUP_REMOVED lines=14> */
.L_x_13189:
        /* <DEDUP_REMOVED lines=12> */
.L_x_13190:
        /* <DEDUP_REMOVED lines=60> */
.L_x_13188:
        /* <DEDUP_REMOVED lines=12> */
.L_x_13187:
        /* <DEDUP_REMOVED lines=15> */
.L_x_13193:
        /* <DEDUP_REMOVED lines=12> */
.L_x_13194:
        /* <DEDUP_REMOVED lines=60> */
.L_x_13192:
        /* <DEDUP_REMOVED lines=11> */
.L_x_13191:
        /* <DEDUP_REMOVED lines=15> */
.L_x_13196:
        /* <DEDUP_REMOVED lines=12> */
.L_x_13197:
        /* <DEDUP_REMOVED lines=60> */
.L_x_13195:
        /* <DEDUP_REMOVED lines=12> */
.L_x_13163:
[C---:B------:R-:W-:Y:S01]  /*d7e0*/  IADD3 R125, PT, PT, R207.reuse, 0x80, RZ ;  /* 0x00000080cf7d7810 */ /* 0x040fe20007ffe0ff */
[----:B------:R-:W0:Y:S01]  /*d7f0*/  @P1 LDC.64 R134, c[0x0][0x390] ;  /* 0x0000e400ff861b82 */ /* 0x000e220000000a00 */
[----:B------:R-:W-:Y:S01]  /*d800*/  @P0 IADD3 R129, PT, PT, R207, 0x100, RZ ;  /* 0x00000100cf810810 */ /* 0x000fe20007ffe0ff */
[----:B------:R-:W-:Y:S02]  /*d810*/  @P1 VIADD R127, R185, 0x100 ;  /* 0x00000100b97f1836 */ /* 0x000fe40000000000 */
[----:B------:R-:W-:-:S04]  /*d820*/  IMAD.WIDE.U32 R124, R125, 0x20, R180 ;  /* 0x000000207d7c7825 */ /* 0x000fc800078e00b4 */
[----:B------:R-:W1:Y:S01]  /*d830*/  @P0 LDC.64 R132, c[0x0][0x3a0] ;  /* 0x0000e800ff840b82 */ /* 0x000e620000000a00 */
[----:B------:R2:W-:Y:S04]  /*d840*/  STG.E.128 desc[UR6][R124.64], R116 ;  /* 0x000000747c007986 */ /* 0x0005e8000c101d06 */
        /* <DEDUP_REMOVED lines=25> */
.L_x_13198:
[----:B-----5:R1:W5:Y:S04]  /*d9e0*/  @P1 LDG.E.128 R96, desc[UR6][R134.64] ;  /* 0x0000000686601981 */ /* 0x020368000c1e1d00 */
[----:B------:R1:W5:Y:S04]  /*d9f0*/  @P0 LDG.E.128 R100, desc[UR6][R132.64] ;  /* 0x0000000684640981 */ /* 0x000368000c1e1d00 */
[----:B------:R1:W5:Y:S01]  /*da00*/  @P0 LDG.E.128 R104, desc[UR6][R132.64+0x10] ;  /* 0x0000100684680981 */ /* 0x000362000c1e1d00 */
[----:B------:R-:W-:Y:S05]  /*da10*/  @!P0 BRA `(.L_x_13199) ;  /* 0x0000003000688947 */ /* 0x000fea0003800000 */
[----:B------:R-:W-:Y:S01]  /*da20*/  ISETP.GT.AND P2, PT, R184, RZ, PT ;  /* 0x000000ffb800720c */ /* 0x000fe20003f44270 */
[----:B0-----:R-:W-:Y:S01]  /*da30*/  IMAD.MOV.U32 R126, RZ, RZ, R137 ;  /* 0x000000ffff7e7224 */ /* 0x001fe200078e0089 */
[----:B------:R-:W-:Y:S01]  /*da40*/  MOV R8, R136 ;  /* 0x0000008800087202 */ /* 0x000fe20000000f00 */
[----:B-----5:R-:W-:-:S10]  /*da50*/  IMAD.MOV.U32 R124, RZ, RZ, R100 ;  /* 0x000000ffff7c7224 */ /* 0x020fd400078e0064 */
        /* <DEDUP_REMOVED lines=16> */
.L_x_13202:
        /* <DEDUP_REMOVED lines=12> */
.L_x_13203:
[----:B------:R-:W-:Y:S01]  /*dc20*/  IMAD.WIDE.U32 R126, R194, -0x326172a9, RZ ;  /* 0xcd9e8d57c27e7825 */ /* 0x000fe200078e00ff */
[----:B------:R-:W-:Y:S02]  /*dc30*/  LOP3.LUT R124, R9, R131, R173, 0x96, !PT ;  /* 0x00000083097c7212 */ /* 0x000fe400078e96ad */
[----:B------:R-:W-:Y:S02]  /*dc40*/  IADD3 R7, PT, PT, R172, -0x61c88647, RZ ;  /* 0x9e3779b9ac077810 */ /* 0x000fe40007ffe0ff */
        /* <DEDUP_REMOVED lines=51> */
[----:B------:R-:W-:Y:S01]  /*df80*/  LOP3.LUT R187, R187, R126, R203, 0x96, !PT ;  /* 0x0000007ebbbb7212 */ /* 0x000fe200078e96cb */
[----:B------:R-:W-:Y:S02]  /*df90*/  HFMA2 R126, -RZ, RZ, 0, 0 ;  /* 0x00000000ff7e7431 */ /* 0x000fe400000001ff */
[----:B------:R-:W-:-:S05]  /*dfa0*/  IMAD.WIDE.U32 R124, R124, -0x2daee0ad, RZ ;  /* 0xd2511f537c7c7825 */ /* 0x000fca00078e00ff */
[----:B------:R-:W-:Y:S01]  /*dfb0*/  LOP3.LUT R204, R7, R204, R125, 0x96, !PT ;  /* 0x000000cc07cc7212 */ /* 0x000fe200078e967d */
[----:B------:R-:W-:Y:S01]  /*dfc0*/  IMAD.MOV.U32 R7, RZ, RZ, R136 ;  /* 0x000000ffff077224 */ /* 0x000fe200078e0088 */
[----:B------:R-:W-:-:S07]  /*dfd0*/  MOV R8, R124 ;  /* 0x0000007c00087202 */ /* 0x000fce0000000f00 */
.L_x_13201:
        /* <DEDUP_REMOVED lines=11> */
.L_x_13200:
[----:B------:R-:W-:Y:S01]  /*e090*/  MOV R127, R126 ;  /* 0x0000007e007f7202 */ /* 0x000fe20000000f00 */
        /* <DEDUP_REMOVED lines=14> */
.L_x_13206:
        /* <DEDUP_REMOVED lines=12> */
.L_x_13207:
        /* <DEDUP_REMOVED lines=60> */
.L_x_13205:
[----:B------:R-:W-:Y:S02]  /*e600*/  PRMT R125, R96, 0x7632, R125 ;  /* 0x00007632607d7816 */ /* 0x000fe4000000007d */
[----:B------:R-:W-:Y:S02]  /*e610*/  I2FP.F32.U32 R6, R6 ;  /* 0x0000000600067245 */ /* 0x000fe40000201000 */
[----:B------:R-:W-:Y:S01]  /*e620*/  MOV R129, 0x2f800000 ;  /* 0x2f80000000817802 */ /* 0x000fe20000000f00 */
[----:B------:R-:W-:Y:S01]  /*e630*/  IMAD.U32 R125, R125, 0x10000, RZ ;  /* 0x000100007d7d7824 */ /* 0x000fe200078e00ff */
[----:B------:R-:W-:-:S03]  /*e640*/  SHF.L.U32 R128, R18, 0x10, RZ ;  /* 0x0000001012807819 */ /* 0x000fc600000006ff */
[----:B------:R-:W-:Y:S01]  /*e650*/  FFMA.FTZ R6, R6, R129, 1.1641532182693481445e-10 ;  /* 0x2f00000006067423 */ /* 0x000fe20000010081 */
[----:B------:R-:W-:-:S04]  /*e660*/  FMUL.FTZ R125, R125, UR13 ;  /* 0x0000000d7d7d7c20 */ /* 0x000fc80008410000 */
[----:B------:R-:W-:Y:S01]  /*e670*/  FMUL.FTZ R125, R125, UR12 ;  /* 0x0000000c7d7d7c20 */ /* 0x000fe20008410000 */
[----:B------:R-:W-:-:S04]  /*e680*/  FSETP.GTU.FTZ.AND P3, PT, R6, UR10, PT ;  /* 0x0000000a06007c0b */ /* 0x000fc8000bf7c000 */
[----:B------:R-:W-:Y:S02]  /*e690*/  FSEL R126, R125, RZ, !P3 ;  /* 0x000000ff7d7e7208 */ /* 0x000fe40005800000 */
[----:B------:R-:W-:-:S03]  /*e6a0*/  SEL R6, RZ, 0x1, P3 ;  /* 0x00000001ff067807 */ /* 0x000fc60001800000 */
[----:B------:R-:W-:-:S07]  /*e6b0*/  FFMA.FTZ R125, R126, R128, R101 ;  /* 0x000000807e7d7223 */ /* 0x000fce0000010065 */
.L_x_13204:
[----:B------:R-:W-:Y:S01]  /*e6c0*/  IMAD.MOV.U32 R128, RZ, RZ, R127 ;  /* 0x000000ffff807224 */ /* 0x000fe200078e007f */
        /* <DEDUP_REMOVED lines=14> */
.L_x_13210:
        /* <DEDUP_REMOVED lines=12> */
.L_x_13211:
        /* <DEDUP_REMOVED lines=60> */
.L_x_13209:
        /* <DEDUP_REMOVED lines=11> */
.L_x_13208:
        /* <DEDUP_REMOVED lines=15> */
.L_x_13214:
        /* <DEDUP_REMOVED lines=12> */
.L_x_13215:
        /* <DEDUP_REMOVED lines=60> */
.L_x_13213:
        /* <DEDUP_REMOVED lines=12> */
.L_x_13212:
        /* <DEDUP_REMOVED lines=15> */
.L_x_13218:
        /* <DEDUP_REMOVED lines=12> */
.L_x_13219:
        /* <DEDUP_REMOVED lines=60> */
.L_x_13217:
        /* <DEDUP_REMOVED lines=11> */
.L_x_13216:
        /* <DEDUP_REMOVED lines=15> */
.L_x_13222:
        /* <DEDUP_REMOVED lines=12> */
.L_x_13223:
[----:B-1----:R-:W-:Y:S01]  /*fae0*/  IMAD.WIDE.U32 R132, R194, -0x326172a9, RZ ;  /* 0xcd9e8d57c2847825 */ /* 0x002fe200078e00ff */
        /* <DEDUP_REMOVED lines=59> */
.L_x_13221:
[----:B------:R-:W-:Y:S02]  /*fea0*/  PRMT R129, R98, 0x7632, R129 ;  /* 0x0000763262817816 */ /* 0x000fe40000000081 */
[----:B------:R-:W-:Y:S02]  /*feb0*/  I2FP.F32.U32 R2, R2 ;  /* 0x0000000200027245 */ /* 0x000fe40000201000 */
[----:B-1----:R-:W-:Y:S01]  /*fec0*/  MOV R133, 0x2f800000 ;  /* 0x2f80000000857802 */ /* 0x002fe20000000f00 */
        /* <DEDUP_REMOVED lines=9> */
.L_x_13220:
[----:B-1----:R-:W-:Y:S01]  /*ff60*/  IMAD.MOV.U32 R132, RZ, RZ, R131 ;  /* 0x000000ffff847224 */ /* 0x002fe200078e0083 */
        /* <DEDUP_REMOVED lines=14> */
.L_x_13226:
        /* <DEDUP_REMOVED lines=12> */
.L_x_13227:
        /* <DEDUP_REMOVED lines=57> */
[----:B------:R-:W-:Y:S02]  /*104a0*/  VIADD R133, R173, 0x96a522ad ;  /* 0x96a522adad857836 */ /* 0x000fe40000000000 */
[----:B------:R-:W-:-:S03]  /*104b0*/  IMAD.MOV.U32 R8, RZ, RZ, R130 ;  /* 0x000000ffff087224 */ /* 0x000fc600078e0082 */
[----:B------:R-:W-:-:S07]  /*104c0*/  LOP3.LUT R204, R133, R204, R131, 0x96, !PT ;  /* 0x000000cc85cc7212 */ /* 0x000fce00078e9683 */
.L_x_13225:
        /* <DEDUP_REMOVED lines=11> */
.L_x_13224:
        /* <DEDUP_REMOVED lines=15> */
.L_x_13230:
        /* <DEDUP_REMOVED lines=12> */
.L_x_13231:
        /* <DEDUP_REMOVED lines=23> */
[----:B------:R-:W-:Y:S02]  /*108a0*/  IMAD.MOV.U32 R144, RZ, RZ, RZ ;  /* 0x000000ffff907224 */ /* 0x000fe400078e00ff */
        /* <DEDUP_REMOVED lines=34> */
[----:B------:R-:W-:Y:S01]  /*10ad0*/  IMAD.MOV.U32 R131, RZ, RZ, R8 ;  /* 0x000000ffff837224 */ /* 0x000fe200078e0008 */
[----:B------:R-:W-:-:S07]  /*10ae0*/  MOV R8, R132 ;  /* 0x0000008400087202 */ /* 0x000fce0000000f00 */
.L_x_13229:
[----:B------:R-:W-:Y:S02]  /*10af0*/  PRMT R132, R99, 0x7632, R132 ;  /* 0x0000763263847816 */ /* 0x000fe40000000084 */
[----:B------:R-:W-:Y:S02]  /*10b00*/  I2FP.F32.U32 R131, R131 ;  /* 0x0000008300837245 */ /* 0x000fe40000201000 */
[----:B------:R-:W-:Y:S01]  /*10b10*/  MOV R134, 0x2f800000 ;  /* 0x2f80000000867802 */ /* 0x000fe20000000f00 */
[----:B------:R-:W-:-:S04]  /*10b20*/  IMAD.U32 R132, R132, 0x10000, RZ ;  /* 0x0001000084847824 */ /* 0x000fc800078e00ff */
[----:B------:R-:W-:Y:S01]  /*10b30*/  FFMA.FTZ R131, R131, R134, 1.1641532182693481445e-10 ;  /* 0x2f00000083837423 */ /* 0x000fe20000010086 */
        /* <DEDUP_REMOVED lines=8> */
.L_x_13199:
[----:B0-----:R-:W-:Y:S01]  /*10bc0*/  IMAD.MOV.U32 R126, RZ, RZ, R137 ;  /* 0x000000ffff7e7224 */ /* 0x001fe200078e0089 */
        /* <DEDUP_REMOVED lines=18> */
.L_x_13234:
        /* <DEDUP_REMOVED lines=12> */
.L_x_13235:
        /* <DEDUP_REMOVED lines=60> */
.L_x_13233:
        /* <DEDUP_REMOVED lines=11> */
.L_x_13232:
        /* <DEDUP_REMOVED lines=15> */
.L_x_13238:
        /* <DEDUP_REMOVED lines=12> */
.L_x_13239:
        /* <DEDUP_REMOVED lines=60> */
.L_x_13237:
[----:B-----5:R-:W-:Y:S02]  /*11790*/  PRMT R125, R96, 0x7632, R125 ;  /* 0x00007632607d7816 */ /* 0x020fe4000000007d */
        /* <DEDUP_REMOVED lines=10> */
[----:B------:R-:W-:-:S07]  /*11840*/  FMUL.FTZ R125, R126, R125 ;  /* 0x0000007d7e7d7220 */ /* 0x000fce0000410000 */
.L_x_13236:
        /* <DEDUP_REMOVED lines=15> */
.L_x_13242:
        /* <DEDUP_REMOVED lines=12> */
.L_x_13243:
        /* <DEDUP_REMOVED lines=60> */
.L_x_13241:
        /* <DEDUP_REMOVED lines=11> */
.L_x_13240:
        /* <DEDUP_REMOVED lines=15> */
.L_x_13246:
        /* <DEDUP_REMOVED lines=12> */
.L_x_13247:
        /* <DEDUP_REMOVED lines=60> */
.L_x_13245:
[----:B------:R-:W-:Y:S01]  /*123e0*/  HFMA2 R131, -RZ, RZ, 0.1171875, 0 ;  /* 0x2f800000ff837431 */ /* 0x000fe200000001ff */
[----:B-----5:R-:W-:Y:S02]  /*123f0*/  PRMT R127, R97, 0x7632, R127 ;  /* 0x00007632617f7816 */ /* 0x020fe4000000007f */
[----:B------:R-:W-:Y:S02]  /*12400*/  I2FP.F32.U32 R4, R4 ;  /* 0x0000000400047245 */ /* 0x000fe40000201000 */
[----:B------:R-:W-:Y:S01]  /*12410*/  SHF.L.U32 R128, R19, 0x10, RZ ;  /* 0x0000001013807819 */ /* 0x000fe200000006ff */
        /* <DEDUP_REMOVED lines=8> */
.L_x_13244:
        /* <DEDUP_REMOVED lines=15> */
.L_x_13250:
        /* <DEDUP_REMOVED lines=12> */
.L_x_13251:
        /* <DEDUP_REMOVED lines=60> */
.L_x_13249:
        /* <DEDUP_REMOVED lines=11> */
.L_x_13248:
        /* <DEDUP_REMOVED lines=15> */
.L_x_13254:
        /* <DEDUP_REMOVED lines=12> */
.L_x_13255:
        /* <DEDUP_REMOVED lines=60> */
.L_x_13253:
[----:B-----5:R-:W-:Y:S02]  /*13030*/  PRMT R129, R98, 0x7632, R129 ;  /* 0x0000763262817816 */ /* 0x020fe40000000081 */
        /* <DEDUP_REMOVED lines=11> */
.L_x_13252:
[----:B------:R-:W-:Y:S02]  /*130f0*/  HFMA2 R130, -RZ, RZ, 0, 0 ;  /* 0x00000000ff827431 */ /* 0x000fe400000001ff */
[----:B-1----:R-:W-:Y:S01]  /*13100*/  IMAD.MOV.U32 R132, RZ, RZ, R131 ;  /* 0x000000ffff847224 */ /* 0x002fe200078e0083 */
        /* <DEDUP_REMOVED lines=13> */
.L_x_13258:
        /* <DEDUP_REMOVED lines=12> */
.L_x_13259:
        /* <DEDUP_REMOVED lines=60> */
.L_x_13257:
        /* <DEDUP_REMOVED lines=11> */
.L_x_13256:
        /* <DEDUP_REMOVED lines=15> */
.L_x_13261:
        /* <DEDUP_REMOVED lines=12> */
.L_x_13262:
        /* <DEDUP_REMOVED lines=60> */
.L_x_13260:
        /* <DEDUP_REMOVED lines=12> */
.L_x_13228:
[----:B------:R-:W-:Y:S01]  /*13d40*/  VIADD R133, R207, 0x100 ;  /* 0x00000100cf857836 */ /* 0x000fe20000000000 */
        /* <DEDUP_REMOVED lines=31> */
.L_x_13263:
[----:B-----5:R1:W5:Y:S04]  /*13f40*/  @P1 LDG.E.128 R96, desc[UR6][R142.64] ;  /* 0x000000068e601981 */ /* 0x020368000c1e1d00 */
[----:B------:R1:W5:Y:S04]  /*13f50*/  @P0 LDG.E.128 R100, desc[UR6][R140.64] ;  /* 0x000000068c640981 */ /* 0x000368000c1e1d00 */
[----:B------:R1:W5:Y:S01]  /*13f60*/  @P0 LDG.E.128 R104, desc[UR6][R140.64+0x10] ;  /* 0x000010068c680981 */ /* 0x000362000c1e1d00 */
[----:B------:R-:W-:Y:S05]  /*13f70*/  @!P0 BRA `(.L_x_13264) ;  /* 0x0000003000688947 */ /* 0x000fea0003800000 */
[----:B------:R-:W-:Y:S01]  /*13f80*/  ISETP.GT.AND P2, PT, R184, RZ, PT ;  /* 0x000000ffb800720c */ /* 0x000fe20003f44270 */
[----:B------:R-:W-:Y:S01]  /*13f90*/  IMAD.MOV.U32 R206, RZ, RZ, R8 ;  /* 0x000000ffffce7224 */ /* 0x000fe200078e0008 */
[----:B0-----:R-:W-:Y:S02]  /*13fa0*/  MOV R134, R144 ;  /* 0x0000009000867202 */ /* 0x001fe40000000f00 */
[----:B-----5:R-:W-:-:S09]  /*13fb0*/  MOV R132, R100 ;  /* 0x0000006400847202 */ /* 0x020fd20000000f00 */
        /* <DEDUP_REMOVED lines=16> */
.L_x_13267:
        /* <DEDUP_REMOVED lines=12> */
.L_x_13268:
        /* <DEDUP_REMOVED lines=56> */
[----:B------:R-:W-:Y:S01]  /*14500*/  IMAD.MOV.U32 R206, RZ, RZ, R132 ;  /* 0x000000ffffce7224 */ /* 0x000fe200078e0084 */
[----:B------:R-:W-:Y:S01]  /*14510*/  LOP3.LUT R204, R7, R204, R133, 0x96, !PT ;  /* 0x000000cc07cc7212 */ /* 0x000fe200078e9685 */
[----:B------:R-:W-:Y:S01]  /*14520*/  IMAD.MOV.U32 R134, RZ, RZ, RZ ;  /* 0x000000ffff867224 */ /* 0x000fe200078e00ff */
[----:B------:R-:W-:-:S07]  /*14530*/  MOV R7, R8 ;  /* 0x0000000800077202 */ /* 0x000fce0000000f00 */
.L_x_13266:
        /* <DEDUP_REMOVED lines=11> */
.L_x_13265:
        /* <DEDUP_REMOVED lines=15> */
.L_x_13271:
        /* <DEDUP_REMOVED lines=12> */
.L_x_13272:
        /* <DEDUP_REMOVED lines=60> */
.L_x_13270:
[----:B------:R-:W-:Y:S01]  /*14b60*/  PRMT R133, R96, 0x7632, R133 ;  /* 0x0000763260857816 */ /* 0x000fe20000000085 */
[----:B------:R-:W-:Y:S01]  /*14b70*/  IMAD.MOV.U32 R135, RZ, RZ, 0x2f800000 ;  /* 0x2f800000ff877424 */ /* 0x000fe200078e00ff */
[----:B------:R-:W-:Y:S02]  /*14b80*/  I2FP.F32.U32 R6, R6 ;  /* 0x0000000600067245 */ /* 0x000fe40000201000 */
        /* <DEDUP_REMOVED lines=9> */
.L_x_13269:
        /* <DEDUP_REMOVED lines=15> */
.L_x_13275:
        /* <DEDUP_REMOVED lines=12> */
.L_x_13276:
        /* <DEDUP_REMOVED lines=60> */
.L_x_13274:
[----:B------:R-:W-:Y:S01]  /*15190*/  I2FP.F32.U32 R5, R5 ;  /* 0x0000000500057245 */ /* 0x000fe20000201000 */
[----:B------:R-:W-:Y:S01]  /*151a0*/  IMAD.U32 R134, R97, 0x10000, RZ ;  /* 0x0001000061867824 */ /* 0x000fe200078e00ff */
[----:B------:R-:W-:-:S03]  /*151b0*/  MOV R8, 0x2f800000 ;  /* 0x2f80000000087802 */ /* 0x000fc60000000f00 */
[----:B------:R-:W-:Y:S02]  /*151c0*/  FMUL.FTZ R134, R134, UR13 ;  /* 0x0000000d86867c20 */ /* 0x000fe40008410000 */
[----:B------:R-:W-:Y:S02]  /*151d0*/  FFMA.FTZ R5, R5, R8, 1.1641532182693481445e-10 ;  /* 0x2f00000005057423 */ /* 0x000fe40000010008 */
[----:B------:R-:W-:Y:S01]  /*151e0*/  FMUL.FTZ R135, R134, UR12 ;  /* 0x0000000c86877c20 */ /* 0x000fe20008410000 */
[----:B------:R-:W-:Y:S02]  /*151f0*/  SHF.L.U32 R134, R89, 0x10, RZ ;  /* 0x0000001059867819 */ /* 0x000fe400000006ff */
[----:B------:R-:W-:-:S04]  /*15200*/  FSETP.GTU.FTZ.AND P3, PT, R5, UR10, PT ;  /* 0x0000000a05007c0b */ /* 0x000fc8000bf7c000 */
[----:B------:R-:W-:Y:S02]  /*15210*/  FSEL R135, R135, RZ, !P3 ;  /* 0x000000ff87877208 */ /* 0x000fe40005800000 */
[----:B------:R-:W-:-:S03]  /*15220*/  SEL R5, RZ, 0x1, P3 ;  /* 0x00000001ff057807 */ /* 0x000fc60001800000 */
[----:B------:R-:W-:-:S07]  /*15230*/  FFMA.FTZ R134, R135, R134, R102 ;  /* 0x0000008687867223 */ /* 0x000fce0000010066 */
.L_x_13273:
        /* <DEDUP_REMOVED lines=15> */
.L_x_13279:
        /* <DEDUP_REMOVED lines=12> */
.L_x_13280:
        /* <DEDUP_REMOVED lines=60> */
.L_x_13278:
        /* <DEDUP_REMOVED lines=12> */
.L_x_13277:
        /* <DEDUP_REMOVED lines=15> */
.L_x_13283:
        /* <DEDUP_REMOVED lines=12> */
.L_x_13284:
        /* <DEDUP_REMOVED lines=60> */
.L_x_13282:
        /* <DEDUP_REMOVED lines=11> */
.L_x_13281:
        /* <DEDUP_REMOVED lines=15> */
.L_x_13287:
        /* <DEDUP_REMOVED lines=12> */
.L_x_13288:
[----:B-1----:R-:W-:Y:S01]  /*16040*/  IMAD.WIDE.U32 R140, R194, -0x326172a9, RZ ;  /* 0xcd9e8d57c28c7825 */ /* 0x002fe200078e00ff */
        /* <DEDUP_REMOVED lines=59> */
.L_x_13286:
        /* <DEDUP_REMOVED lines=12> */
.L_x_13285:
[----:B-1----:R-:W-:Y:S01]  /*164c0*/  MOV R140, R8 ;  /* 0x00000008008c7202 */ /* 0x002fe20000000f00 */
        /* <DEDUP_REMOVED lines=14> */
.L_x_13291:
        /* <DEDUP_REMOVED lines=12> */
.L_x_13292:
        /* <DEDUP_REMOVED lines=60> */
.L_x_13290:
        /* <DEDUP_REMOVED lines=11> */
.L_x_13289:
        /* <DEDUP_REMOVED lines=15> */
.L_x_13295:
        /* <DEDUP_REMOVED lines=12> */
.L_x_13296:
[----:B------:R-:W-:Y:S01]  /*16c90*/  IMAD.WIDE.U32 R142, R194, -0x326172a9, RZ ;  /* 0xcd9e8d57c28e7825 */ /* 0x000fe200078e00ff */
[----:B------:R-:W-:Y:S02]  /*16ca0*/  LOP3.LUT R140, R9, R147, R173, 0x96, !PT ;  /* 0x00000093098c7212 */ /* 0x000fe400078e96ad */
[----:B------:R-:W-:Y:S02]  /*16cb0*/  IADD3 R139, PT, PT, R172, -0x61c88647, RZ ;  /* 0x9e3779b9ac8b7810 */ /* 0x000fe40007ffe0ff */
[----:B------:R-:W-:Y:S01]  /*16cc0*/  LOP3.LUT R144, R195, R143, R172, 0x96, !PT ;  /* 0x0000008fc3907212 */ /* 0x000fe200078e96ac */
[----:B------:R-:W-:Y:S01]  /*16cd0*/  IMAD.WIDE.U32 R140, R140, -0x326172a9, RZ ;  /* 0xcd9e8d578c8c7825 */ /* 0x000fe200078e00ff */
[----:B------:R-:W-:Y:S02]  /*16ce0*/  IADD3 R187, PT, PT, R172, -0x700cb87f, RZ ;  /* 0x8ff34781acbb7810 */ /* 0x000fe40007ffe0ff */
[----:B------:R-:W-:Y:S01]  /*16cf0*/  MOV R8, R206 ;  /* 0x000000ce00087202 */ /* 0x000fe20000000f00 */
[----:B------:R-:W-:Y:S01]  /*16d00*/  IMAD.WIDE.U32 R144, R144, -0x2daee0ad, RZ ;  /* 0xd2511f5390907825 */ /* 0x000fe200078e00ff */
[----:B------:R-:W-:-:S02]  /*16d10*/  LOP3.LUT R139, R139, R142, R141, 0x96, !PT ;  /* 0x0000008e8b8b7212 */ /* 0x000fc400078e968d */
        /* <DEDUP_REMOVED lines=51> */
.L_x_13294:
[----:B------:R-:W-:Y:S01]  /*17050*/  PRMT R139, R99, 0x7632, R139 ;  /* 0x00007632638b7816 */ /* 0x000fe2000000008b */
        /* <DEDUP_REMOVED lines=12> */
.L_x_13264:
[----:B0-----:R-:W-:Y:S01]  /*17120*/  HFMA2 R132, -RZ, RZ, 0, 0 ;  /* 0x00000000ff847431 */ /* 0x001fe200000001ff */
        /* <DEDUP_REMOVED lines=18> */
.L_x_13299:
        /* <DEDUP_REMOVED lines=12> */
.L_x_13300:
        /* <DEDUP_REMOVED lines=60> */
.L_x_13298:
        /* <DEDUP_REMOVED lines=10> */
[----:B------:R-:W-:-:S07]  /*17770*/  FMUL.FTZ R132, R133, R132 ;  /* 0x0000008485847220 */ /* 0x000fce0000410000 */
.L_x_13297:
        /* <DEDUP_REMOVED lines=15> */
.L_x_13303:
        /* <DEDUP_REMOVED lines=12> */
.L_x_13304:
        /* <DEDUP_REMOVED lines=60> */
.L_x_13302:
        /* <DEDUP_REMOVED lines=12> */
.L_x_13301:
        /* <DEDUP_REMOVED lines=15> */
.L_x_13307:
        /* <DEDUP_REMOVED lines=12> */
.L_x_13308:
        /* <DEDUP_REMOVED lines=60> */
.L_x_13306:
        /* <DEDUP_REMOVED lines=11> */
.L_x_13305:
        /* <DEDUP_REMOVED lines=15> */
.L_x_13311:
        /* <DEDUP_REMOVED lines=12> */
.L_x_13312:
        /* <DEDUP_REMOVED lines=60> */
.L_x_13310:
        /* <DEDUP_REMOVED lines=12> */
.L_x_13309:
        /* <DEDUP_REMOVED lines=15> */
.L_x_13315:
        /* <DEDUP_REMOVED lines=12> */
.L_x_13316:
        /* <DEDUP_REMOVED lines=60> */
.L_x_13314:
        /* <DEDUP_REMOVED lines=11> */
.L_x_13313:
        /* <DEDUP_REMOVED lines=15> */
.L_x_13319:
        /* <DEDUP_REMOVED lines=12> */
.L_x_13320:
        /* <DEDUP_REMOVED lines=60> */
.L_x_13318:
        /* <DEDUP_REMOVED lines=12> */
.L_x_13317:
[----:B-1----:R-:W-:Y:S01]  /*19650*/  MOV R140, R8 ;  /* 0x00000008008c7202 */ /* 0x002fe20000000f00 */
        /* <DEDUP_REMOVED lines=14> */
.L_x_13323:
        /* <DEDUP_REMOVED lines=12> */
.L_x_13324:
        /* <DEDUP_REMOVED lines=60> */
.L_x_13322:
        /* <DEDUP_REMOVED lines=11> */
.L_x_13321:
        /* <DEDUP_REMOVED lines=15> */
.L_x_13326:
        /* <DEDUP_REMOVED lines=12> */
.L_x_13327:
        /* <DEDUP_REMOVED lines=60> */
.L_x_13325:
        /* <DEDUP_REMOVED lines=12> */
.L_x_13293:
[C---:B------:R-:W-:Y:S01]  /*1a2a0*/  IADD3 R141, PT, PT, R207.reuse, 0x180, RZ ;  /* 0x00000180cf8d7810 */ /* 0x040fe20007ffe0ff */
[----:B------:R-:W0:Y:S01]  /*1a2b0*/  @P1 LDC.64 R182, c[0x0][0x390] ;  /* 0x0000e400ffb61b82 */ /* 0x000e220000000a00 */
[----:B------:R-:W-:Y:S01]  /*1a2c0*/  IADD3 R203, PT, PT, R207, 0x200, RZ ;  /* 0x00000200cfcb7810 */ /* 0x000fe20007ffe0ff */
[----:B------:R-:W-:Y:S02]  /*1a2d0*/  VIADD R201, R185, 0x200 ;  /* 0x00000200b9c97836 */ /* 0x000fe40000000000 */
        /* <DEDUP_REMOVED lines=28> */
.L_x_13328:
        /* <DEDUP_REMOVED lines=24> */
.L_x_13332:
        /* <DEDUP_REMOVED lines=12> */
.L_x_13333:
        /* <DEDUP_REMOVED lines=54> */
[----:B------:R-:W-:Y:S01]  /*1aa40*/  MOV R202, R142 ;  /* 0x0000008e00ca7202 */ /* 0x000fe20000000f00 */
[----:B------:R-:W-:Y:S01]  /*1aa50*/  IMAD.MOV.U32 R142, RZ, RZ, RZ ;  /* 0x000000ffff8e7224 */ /* 0x000fe200078e00ff */
[----:B------:R-:W-:Y:S01]  /*1aa60*/  LOP3.LUT R187, R187, R144, R143, 0x96, !PT ;  /* 0x00000090bbbb7212 */ /* 0x000fe200078e968f */
[----:B------:R-:W-:-:S04]  /*1aa70*/  IMAD.WIDE.U32 R140, R140, -0x2daee0ad, RZ ;  /* 0xd2511f538c8c7825 */ /* 0x000fc800078e00ff */
[----:B------:R-:W-:Y:S01]  /*1aa80*/  IMAD.MOV.U32 R8, RZ, RZ, R140 ;  /* 0x000000ffff087224 */ /* 0x000fe200078e008c */
[----:B------:R-:W-:Y:S02]  /*1aa90*/  LOP3.LUT R204, R7, R204, R141, 0x96, !PT ;  /* 0x000000cc07cc7212 */ /* 0x000fe400078e968d */
[----:B------:R-:W-:-:S07]  /*1aaa0*/  MOV R7, R206 ;  /* 0x000000ce00077202 */ /* 0x000fce0000000f00 */
.L_x_13331:
[----:B------:R-:W-:Y:S01]  /*1aab0*/  I2FP.F32.U32 R7, R7 ;  /* 0x0000000700077245 */ /* 0x000fe20000201000 */
[----:B------:R-:W-:Y:S01]  /*1aac0*/  IMAD.U32 R141, R96, 0x10000, RZ ;  /* 0x00010000608d7824 */ /* 0x000fe200078e00ff */
        /* <DEDUP_REMOVED lines=9> */
.L_x_13330:
        /* <DEDUP_REMOVED lines=15> */
.L_x_13336:
        /* <DEDUP_REMOVED lines=12> */
.L_x_13337:
[----:B------:R-:W-:Y:S01]  /*1ad10*/  IMAD.WIDE.U32 R146, R194, -0x326172a9, RZ ;  /* 0xcd9e8d57c2927825 */ /* 0x000fe200078e00ff */
[----:B------:R-:W-:Y:S02]  /*1ad20*/  LOP3.LUT R142, R9, R179, R173, 0x96, !PT ;  /* 0x000000b3098e7212 */ /* 0x000fe400078e96ad */
[----:B------:R-:W-:Y:S01]  /*1ad30*/  IADD3 R141, PT, PT, R172, -0x61c88647, RZ ;  /* 0x9e3779b9ac8d7810 */ /* 0x000fe20007ffe0ff */
[----:B------:R-:W-:Y:S01]  /*1ad40*/  IMAD.MOV.U32 R6, RZ, RZ, R8 ;  /* 0x000000ffff067224 */ /* 0x000fe200078e0008 */
        /* <DEDUP_REMOVED lines=52> */
[----:B------:R-:W-:Y:S01]  /*1b090*/  MOV R202, R144 ;  /* 0x0000009000ca7202 */ /* 0x000fe20000000f00 */
[----:B------:R-:W-:-:S05]  /*1b0a0*/  IMAD.WIDE.U32 R142, R142, -0x2daee0ad, RZ ;  /* 0xd2511f538e8e7825 */ /* 0x000fca00078e00ff */
[----:B------:R-:W-:Y:S01]  /*1b0b0*/  LOP3.LUT R204, R141, R204, R143, 0x96, !PT ;  /* 0x000000cc8dcc7212 */ /* 0x000fe200078e968f */
[----:B------:R-:W-:Y:S01]  /*1b0c0*/  IMAD.MOV.U32 R143, RZ, RZ, RZ ;  /* 0x000000ffff8f7224 */ /* 0x000fe200078e00ff */
[----:B------:R-:W-:-:S07]  /*1b0d0*/  MOV R8, R142 ;  /* 0x0000008e00087202 */ /* 0x000fce0000000f00 */
.L_x_13335:
[----:B------:R-:W-:Y:S01]  /*1b0e0*/  HFMA2 R145, -RZ, RZ, 0.1171875, 0 ;  /* 0x2f800000ff917431 */ /* 0x000fe200000001ff */
[----:B------:R-:W-:Y:S02]  /*1b0f0*/  PRMT R141, R96, 0x7632, R141 ;  /* 0x00007632608d7816 */ /* 0x000fe4000000008d */
        /* <DEDUP_REMOVED lines=9> */
[----:B------:R-:W-:-:S07]  /*1b190*/  FFMA.FTZ R141, R142, R144, R101 ;  /* 0x000000908e8d7223 */ /* 0x000fce0000010065 */
.L_x_13334:
        /* <DEDUP_REMOVED lines=15> */
.L_x_13340:
        /* <DEDUP_REMOVED lines=12> */
.L_x_13341:
        /* <DEDUP_REMOVED lines=57> */
[----:B------:R-:W-:-:S05]  /*1b6e0*/  IMAD.WIDE.U32 R142, R142, -0x2daee0ad, RZ ;  /* 0xd2511f538e8e7825 */ /* 0x000fca00078e00ff */
[----:B------:R-:W-:Y:S01]  /*1b6f0*/  LOP3.LUT R204, R5, R204, R143, 0x96, !PT ;  /* 0x000000cc05cc7212 */ /* 0x000fe200078e968f */
[----:B------:R-:W-:Y:S01]  /*1b700*/  IMAD.MOV.U32 R5, RZ, RZ, R8 ;  /* 0x000000ffff057224 */ /* 0x000fe200078e0008 */
[----:B------:R-:W-:-:S07]  /*1b710*/  MOV R8, R142 ;  /* 0x0000008e00087202 */ /* 0x000fce0000000f00 */
.L_x_13339:
        /* <DEDUP_REMOVED lines=11> */
.L_x_13338:
        /* <DEDUP_REMOVED lines=15> */
.L_x_13344:
        /* <DEDUP_REMOVED lines=12> */
.L_x_13345:
        /* <DEDUP_REMOVED lines=61> */
.L_x_13343:
        /* <DEDUP_REMOVED lines=12> */
.L_x_13342:
        /* <DEDUP_REMOVED lines=15> */
.L_x_13348:
        /* <DEDUP_REMOVED lines=12> */
.L_x_13349:
        /* <DEDUP_REMOVED lines=61> */
.L_x_13347:
        /* <DEDUP_REMOVED lines=11> */
.L_x_13346:
        /* <DEDUP_REMOVED lines=15> */
.L_x_13352:
        /* <DEDUP_REMOVED lines=12> */
.L_x_13353:
[----:B-1----:R-:W-:Y:S01]  /*1c5f0*/  IMAD.WIDE.U32 R182, R194, -0x326172a9, RZ ;  /* 0xcd9e8d57c2b67825 */ /* 0x002fe200078e00ff */
        /* <DEDUP_REMOVED lines=60> */
.L_x_13351:
[----:B-1----:R-:W-:Y:S01]  /*1c9c0*/  HFMA2 R179, -RZ, RZ, 0.1171875, 0 ;  /* 0x2f800000ffb37431 */ /* 0x002fe200000001ff */
        /* <DEDUP_REMOVED lines=11> */
.L_x_13350:
        /* <DEDUP_REMOVED lines=15> */
.L_x_13356:
        /* <DEDUP_REMOVED lines=12> */
.L_x_13357:
        /* <DEDUP_REMOVED lines=53> */
[----:B------:R-:W-:-:S04]  /*1cf80*/  IMAD.WIDE.U32 R178, R179, -0x326172a9, RZ ;  /* 0xcd9e8d57b3b27825 */ /* 0x000fc800078e00ff */
[----:B------:R-:W-:Y:S01]  /*1cf90*/  IMAD.WIDE.U32 R146, R147, -0x2daee0ad, RZ ;  /* 0xd2511f5393927825 */ /* 0x000fe200078e00ff */
[----:B------:R-:W-:Y:S02]  /*1cfa0*/  MOV R202, R178 ;  /* 0x000000b200ca7202 */ /* 0x000fe40000000f00 */
[----:B------:R-:W-:Y:S01]  /*1cfb0*/  LOP3.LUT R187, R187, R182, R179, 0x96, !PT ;  /* 0x000000b6bbbb7212 */ /* 0x000fe200078e96b3 */
[----:B------:R-:W-:Y:S01]  /*1cfc0*/  VIADD R183, R173, 0x96a522ad ;  /* 0x96a522adadb77836 */ /* 0x000fe20000000000 */
[----:B------:R-:W-:Y:S01]  /*1cfd0*/  MOV R8, R146 ;  /* 0x0000009200087202 */ /* 0x000fe20000000f00 */
[----:B------:R-:W-:-:S03]  /*1cfe0*/  IMAD.MOV.U32 R178, RZ, RZ, RZ ;  /* 0x000000ffffb27224 */ /* 0x000fc600078e00ff */
[----:B------:R-:W-:-:S07]  /*1cff0*/  LOP3.LUT R204, R183, R204, R147, 0x96, !PT ;  /* 0x000000ccb7cc7212 */ /* 0x000fce00078e9693 */
.L_x_13355:
        /* <DEDUP_REMOVED lines=11> */
.L_x_13354:
        /* <DEDUP_REMOVED lines=15> */
.L_x_13360:
        /* <DEDUP_REMOVED lines=12> */
.L_x_13361:
        /* <DEDUP_REMOVED lines=60> */
[----:B------:R-:W-:-:S07]  /*1d620*/  MOV R8, R182 ;  /* 0x000000b600087202 */ /* 0x000fce0000000f00 */
.L_x_13359:
        /* <DEDUP_REMOVED lines=13> */
.L_x_13329:
        /* <DEDUP_REMOVED lines=19> */
.L_x_13364:
        /* <DEDUP_REMOVED lines=12> */
.L_x_13365:
        /* <DEDUP_REMOVED lines=61> */
.L_x_13363:
[----:B------:R-:W-:Y:S01]  /*1dcc0*/  I2FP.F32.U32 R7, R7 ;  /* 0x0000000700077245 */ /* 0x000fe20000201000 */
[----:B-----5:R-:W-:Y:S01]  /*1dcd0*/  IMAD.U32 R141, R96, 0x10000, RZ ;  /* 0x00010000608d7824 */ /* 0x020fe200078e00ff */
        /* <DEDUP_REMOVED lines=8> */
[----:B------:R-:W-:-:S07]  /*1dd60*/  FMUL.FTZ R140, R141, R140 ;  /* 0x0000008c8d8c7220 */ /* 0x000fce0000410000 */
.L_x_13362:
        /* <DEDUP_REMOVED lines=15> */
.L_x_13368:
        /* <DEDUP_REMOVED lines=12> */
.L_x_13369:
        /* <DEDUP_REMOVED lines=61> */
.L_x_13367:
        /* <DEDUP_REMOVED lines=12> */
.L_x_13366:
        /* <DEDUP_REMOVED lines=15> */
.L_x_13372:
        /* <DEDUP_REMOVED lines=12> */
.L_x_13373:
        /* <DEDUP_REMOVED lines=61> */
.L_x_13371:
        /* <DEDUP_REMOVED lines=11> */
.L_x_13370:
        /* <DEDUP_REMOVED lines=15> */
.L_x_13376:
        /* <DEDUP_REMOVED lines=12> */
.L_x_13377:
        /* <DEDUP_REMOVED lines=61> */
.L_x_13375:
        /* <DEDUP_REMOVED lines=12> */
.L_x_13374:
        /* <DEDUP_REMOVED lines=15> */
.L_x_13380:
        /* <DEDUP_REMOVED lines=12> */
.L_x_13381:
        /* <DEDUP_REMOVED lines=61> */
.L_x_13379:
        /* <DEDUP_REMOVED lines=11> */
.L_x_13378:
        /* <DEDUP_REMOVED lines=15> */
.L_x_13384:
        /* <DEDUP_REMOVED lines=12> */
.L_x_13385:
        /* <DEDUP_REMOVED lines=56> */
[----:B------:R-:W-:Y:S01]  /*1fb80*/  IMAD.WIDE.U32 R146, R146, -0x2daee0ad, RZ ;  /* 0xd2511f5392927825 */ /* 0x000fe200078e00ff */
[----:B------:R-:W-:-:S04]  /*1fb90*/  MOV R202, R182 ;  /* 0x000000b600ca7202 */ /* 0x000fc80000000f00 */
[----:B------:R-:W-:Y:S01]  /*1fba0*/  LOP3.LUT R204, R145, R178, R147, 0x96, !PT ;  /* 0x000000b291cc7212 */ /* 0x000fe200078e9693 */
[----:B------:R-:W-:Y:S01]  /*1fbb0*/  IMAD.MOV.U32 R147, RZ, RZ, RZ ;  /* 0x000000ffff937224 */ /* 0x000fe200078e00ff */
[----:B------:R-:W-:-:S07]  /*1fbc0*/  MOV R8, R146 ;  /* 0x0000009200087202 */ /* 0x000fce0000000f00 */
.L_x_13383:
[----:B-1----:R-:W-:Y:S01]  /*1fbd0*/  HFMA2 R179, -RZ, RZ, 0.1171875, 0 ;  /* 0x2f800000ffb37431 */ /* 0x002fe200000001ff */
        /* <DEDUP_REMOVED lines=11> */
.L_x_13382:
[----:B-1----:R-:W-:Y:S01]  /*1fc90*/  IMAD.MOV.U32 R178, RZ, RZ, R147 ;  /* 0x000000ffffb27224 */ /* 0x002fe200078e0093 */
        /* <DEDUP_REMOVED lines=14> */
.L_x_13388:
        /* <DEDUP_REMOVED lines=12> */
.L_x_13389:
        /* <DEDUP_REMOVED lines=61> */
.L_x_13387:
        /* <DEDUP_REMOVED lines=11> */
.L_x_13386:
        /* <DEDUP_REMOVED lines=15> */
.L_x_13391:
        /* <DEDUP_REMOVED lines=12> */
.L_x_13392:
        /* <DEDUP_REMOVED lines=60> */
[----:B------:R-:W-:-:S07]  /*20830*/  MOV R8, R182 ;  /* 0x000000b600087202 */ /* 0x000fce0000000f00 */
.L_x_13390:
        /* <DEDUP_REMOVED lines=12> */
.L_x_13358:
[----:B------:R-:W-:Y:S01]  /*20900*/  FADD.FTZ R178, RZ, R108 ;  /* 0x0000006cffb27221 */ /* 0x000fe20000010000 */
[----:B------:R-:W-:-:S04]  /*20910*/  IMAD.WIDE.U32 R180, R203, 0x20, R180 ;  /* 0x00000020cbb47825 */ /* 0x000fc800078e00b4 */
[----:B------:R-:W-:Y:S01]  /*20920*/  FADD.FTZ R179, R178, R109 ;  /* 0x0000006db2b37221 */ /* 0x000fe20000010000 */
[----:B------:R0:W-:Y:S03]  /*20930*/  STG.E.128 desc[UR6][R180.64], R140 ;  /* 0x0000008cb4007986 */ /* 0x0001e6000c101d06 */
        /* <DEDUP_REMOVED lines=60> */
.L_x_13393:
[----:B0-----:R-:W0:Y:S01]  /*20d00*/  SHFL.BFLY PT, R178, R203, 0x1, 0x1f ;  /* 0x0c201f00cbb27f89 */ /* 0x001e2200000e0000 */
[C---:B------:R-:W-:Y:S01]  /*20d10*/  LOP3.LUT P0, RZ, R199.reuse, 0x1f, RZ, 0xc0, !PT ;  /* 0x0000001fc7ff7812 */ /* 0x040fe2000780c0ff */
[----:B------:R-:W-:Y:S01]  /*20d20*/  BSSY.RECONVERGENT B0, `(.L_x_13394) ;  /* 0x0000070000007945 */ /* 0x000fe20003800200 */
[----:B------:R-:W-:-:S04]  /*20d30*/  LOP3.LUT R185, R199, 0x1f, RZ, 0xc0, !PT ;  /* 0x0000001fc7b97812 */ /* 0x000fc800078ec0ff */
[----:B------:R-:W-:Y:S02]  /*20d40*/  ISETP.GT.U32.AND P1, PT, R185, 0x3, PT ;  /* 0x00000003b900780c */ /* 0x000fe40003f24070 */
[----:B------:R-:W-:Y:S01]  /*20d50*/  MOV R185, RZ ;  /* 0x000000ff00b97202 */ /* 0x000fe20000000f00 */
        /* <DEDUP_REMOVED lines=108> */
.L_x_13395:
[----:B------:R-:W-:Y:S05]  /*21420*/  BSYNC.RECONVERGENT B0 ;  /* 0x0000000000007941 */ /* 0x000fea0003800200 */
.L_x_13394:
        /* <DEDUP_REMOVED lines=12> */
.L_x_13397:
[----:B------:R-:W-:Y:S05]  /*214f0*/  BSYNC.RECONVERGENT B0 ;  /* 0x0000000000007941 */ /* 0x000fea0003800200 */
.L_x_13396:
        /* <DEDUP_REMOVED lines=35> */
[----:B------:R-:W1:Y:S02]  /*21730*/  SHFL.IDX PT, R201, R184, RZ, 0x1f ;  /* 0x00001fffb8c97589 */ /* 0x000e6400000e0000 */
        /* <DEDUP_REMOVED lines=13> */
[----:B------:R-:W-:-:S13]  /*21810*/  ISETP.GE.AND P0, PT, R200, 0x1, PT ;  /* 0x00000001c800780c */ /* 0x000fda0003f06270 */
[----:B0-----:R-:W-:Y:S05]  /*21820*/  @!P0 BRA `(.L_x_13398) ;  /* 0x0000000c00c48947 */ /* 0x001fea0003800000 */
[----:B------:R-:W-:Y:S01]  /*21830*/  FSEL R178, R201, RZ, !P1 ;  /* 0x000000ffc9b27208 */ /* 0x000fe20004800000 */
[----:B------:R-:W-:Y:S01]  /*21840*/  VIADD R179, R200, 0xffffffff ;  /* 0xffffffffc8b37836 */ /* 0x000fe20000000000 */
        /* <DEDUP_REMOVED lines=48> */
[----:B------:R-:W-:Y:S01]  /*21b50*/  FMUL.FTZ R180, R183, R180 ;  /* 0x000000b4b7b47220 */ /* 0x000fe20000410000 */
[----:B------:R-:W-:Y:S02]  /*21b60*/  IMAD R198, R179, R198, RZ ;  /* 0x000000c6b3c67224 */ /* 0x000fe400078e02ff */
[----:B------:R-:W-:Y:S01]  /*21b70*/  FFMA.FTZ R108, R108, R109, R113 ;  /* 0x0000006d6c6c7223 */ /* 0x000fe20000010071 */
[----:B------:R-:W-:Y:S01]  /*21b80*/  SHF.L.U32 R109, R37, 0x10, RZ ;  /* 0x00000010256d7819 */ /* 0x000fe200000006ff */
[----:B------:R-:W-:Y:S01]  /*21b90*/  FFMA.FTZ R113, R180, R123, R147 ;  /* 0x0000007bb4717223 */ /* 0x000fe20000010093 */
[----:B------:R-:W-:Y:S01]  /*21ba0*/  FMUL.FTZ R112, R183, R110 ;  /* 0x0000006eb7707220 */ /* 0x000fe20000410000 */
        /* <DEDUP_REMOVED lines=39> */
[----:B------:R-:W-:-:S02]  /*21e20*/  IMAD.U32 R203, R35, 0x10000, RZ ;  /* 0x0001000023cb7824 */ /* 0x000fc400078e00ff */
[----:B------:R-:W-:Y:S01]  /*21e30*/  FFMA.FTZ R109, R112, R109, R123 ;  /* 0x0000006d706d7223 */ /* 0x000fe2000001007b */
        /* <DEDUP_REMOVED lines=45> */
[----:B------:R-:W-:Y:S01]  /*22110*/  FFMA.FTZ R179, R135, R180, R182 ;  /* 0x000000b487b37223 */ /* 0x000fe200000100b6 */
[----:B------:R-:W-:-:S02]  /*22120*/  IMAD.U32 R209, R59, 0x10000, RZ ;  /* 0x000100003bd17824 */ /* 0x000fc400078e00ff */
        /* <DEDUP_REMOVED lines=29> */
[----:B------:R-:W-:Y:S01]  /*22300*/  SHF.L.U32 R132, R51, 0x10, RZ ;  /* 0x0000001033847819 */ /* 0x000fe200000006ff */
[----:B------:R-:W0:Y:S01]  /*22310*/  LDC.64 R128, c[0x0][0x428] ;  /* 0x00010a00ff807b82 */ /* 0x000e220000000a00 */
[----:B------:R-:W-:Y:S01]  /*22320*/  FFMA.FTZ R203, R122, R203, R133 ;  /* 0x000000cb7acb7223 */ /* 0x000fe20000010085 */
[----:B------:R-:W-:Y:S01]  /*22330*/  IMAD.U32 R122, R72, 0x10000, RZ ;  /* 0x00010000487a7824 */ /* 0x000fe200078e00ff */
[----:B------:R-:W-:Y:S01]  /*22340*/  SHF.L.U32 R131, R188, 0x10, RZ ;  /* 0x00000010bc837819 */ /* 0x000fe200000006ff */
[----:B------:R-:W-:Y:S01]  /*22350*/  IMAD.U32 R134, R71, 0x10000, RZ ;  /* 0x0001000047867824 */ /* 0x000fe200078e00ff */
[----:B------:R-:W-:Y:S01]  /*22360*/  SHF.L.U32 R135, R174, 0x10, RZ ;  /* 0x00000010ae877819 */ /* 0x000fe200000006ff */
[----:B------:R-:W-:Y:S01]  /*22370*/  FFMA.FTZ R206, R119, R206, R122 ;  /* 0x000000ce77ce7223 */ /* 0x000fe2000001007a */
[----:B------:R-:W-:Y:S01]  /*22380*/  SHF.R.S32.HI R119, RZ, 0x1f, R198 ;  /* 0x0000001fff777819 */ /* 0x000fe200000114c6 */
[----:B------:R-:W-:-:S02]  /*22390*/  IMAD.U32 R133, R189, 0x10000, RZ ;  /* 0x00010000bd857824 */ /* 0x000fc400078e00ff */
[----:B------:R-:W-:Y:S01]  /*223a0*/  FFMA.FTZ R121, R121, R132, R134 ;  /* 0x0000008479797223 */ /* 0x000fe20000010086 */
[----:B------:R-:W-:Y:S01]  /*223b0*/  IMAD.U32 R137, R175, 0x10000, RZ ;  /* 0x00010000af897824 */ /* 0x000fe200078e00ff */
[----:B------:R-:W-:Y:S01]  /*223c0*/  LEA.HI R198, R119, R198, RZ, 0x3 ;  /* 0x000000c677c67211 */ /* 0x000fe200078f18ff */
[----:B------:R-:W-:Y:S01]  /*223d0*/  IMAD.U32 R132, R177, 0x10000, RZ ;  /* 0x00010000b1847824 */ /* 0x000fe200078e00ff */
[----:B------:R-:W-:Y:S01]  /*223e0*/  SHF.L.U32 R130, R176, 0x10, RZ ;  /* 0x00000010b0827819 */ /* 0x000fe200000006ff */
        /* <DEDUP_REMOVED lines=8> */
[----:B------:R-:W-:Y:S01]  /*22470*/  LEA.HI.SX32 R137, R198, R199, 0x1d ;  /* 0x000000c7c6897211 */ /* 0x000fe200078feaff */
[----:B------:R-:W-:Y:S01]  /*22480*/  FFMA.FTZ R207, R115, R130, R132 ;  /* 0x0000008273cf7223 */ /* 0x000fe20000010084 */
[----:B------:R-:W-:Y:S01]  /*22490*/  SHF.L.U32 R130, R192, 0x10, RZ ;  /* 0x00000010c0827819 */ /* 0x000fe200000006ff */
[----:B------:R-:W-:Y:S01]  /*224a0*/  FFMA.FTZ R199, R110, R119, R131 ;  /* 0x000000776ec77223 */ /* 0x000fe20000010083 */
[----:B------:R-:W-:Y:S01]  /*224b0*/  IMAD.U32 R132, R193, 0x10000, RZ ;  /* 0x00010000c1847824 */ /* 0x000fe200078e00ff */
[----:B------:R-:W-:Y:S01]  /*224c0*/  IADD3 R135, PT, PT, R137, 0x80, RZ ;  /* 0x0000008089877810 */ /* 0x000fe20007ffe0ff */
[----:B------:R-:W-:Y:S01]  /*224d0*/  FFMA.FTZ R208, R117, R134, R136 ;  /* 0x0000008675d07223 */ /* 0x000fe20000010088 */
[----:B------:R-:W-:Y:S01]  /*224e0*/  IADD3 R131, PT, PT, R137, 0x180, RZ ;  /* 0x0000018089837810 */ /* 0x000fe20007ffe0ff */
[----:B------:R-:W-:Y:S01]  /*224f0*/  FFMA.FTZ R198, R111, R116, R122 ;  /* 0x000000746fc67223 */ /* 0x000fe2000001007a */
[----:B------:R-:W-:Y:S01]  /*22500*/  SHF.L.U32 R115, R54, 0x10, RZ ;  /* 0x0000001036737819 */ /* 0x000fe200000006ff */
[----:B------:R-:W-:-:S02]  /*22510*/  VIADD R133, R137, 0x100 ;  /* 0x0000010089857836 */ /* 0x000fc40000000000 */
[----:B------:R-:W-:Y:S01]  /*22520*/  FFMA.FTZ R183, R183, R130, R132 ;  /* 0x00000082b7b77223 */ /* 0x000fe20000010084 */
[----:B------:R-:W-:Y:S01]  /*22530*/  IMAD.U32 R117, R74, 0x10000, RZ ;  /* 0x000100004a757824 */ /* 0x000fe200078e00ff */
[----:B------:R-:W-:Y:S01]  /*22540*/  F2FP.BF16.F32.PACK_AB R110, R123, R118 ;  /* 0x000000767b6e723e */ /* 0x000fe200000010ff */
[C---:B------:R-:W-:Y:S01]  /*22550*/  VIADD R111, R137.reuse, 0x200 ;  /* 0x00000200896f7836 */ /* 0x040fe20000000000 */
[----:B------:R-:W-:Y:S01]  /*22560*/  F2FP.BF16.F32.PACK_AB R109, R112, R109 ;  /* 0x0000006d706d723e */ /* 0x000fe200000010ff */
        /* <DEDUP_REMOVED lines=27> */
[----:B------:R-:W-:-:S05]  /*22720*/  F2FP.BF16.F32.PACK_AB R124, R207, R206 ;  /* 0x000000cecf7c723e */ /* 0x000fca00000010ff */
[----:B------:R0:W-:Y:S02]  /*22730*/  STG.E.128 desc[UR6][R128.64], R124 ;  /* 0x0000007c80007986 */ /* 0x0001e4000c101d06 */
.L_x_13398:
[----:B0-----:R-:W0:Y:S01]  /*22740*/  LDC.64 R108, c[0x0][0x380] ;  /* 0x0000e000ff6c7b82 */ /* 0x001e220000000a00 */
[----:B------:R-:W-:Y:S01]  /*22750*/  UPLOP3.LUT UP0, UPT, UPT, UPT, UP0, 0x40, 0x4 ;  /* 0x000000000004789c */ /* 0x000fe20003f0e800 */
[----:B0-----:R-:W-:-:S04]  /*22760*/  IADD3 R197, PT, PT, R197, R108, RZ ;  /* 0x0000006cc5c57210 */ /* 0x001fc80007ffe0ff */
[----:B------:R-:W-:-:S13]  /*22770*/  ISETP.GE.AND P0, PT, R197, R109, PT ;  /* 0x0000006dc500720c */ /* 0x000fda0003f06270 */
[----:B------:R-:W-:Y:S05]  /*22780*/  @!P0 BRA `(.L_x_13399) ;  /* 0xfffffde400948947 */ /* 0x000fea000383ffff */
[----:B------:R-:W-:Y:S05]  /*22790*/  EXIT ;  /* 0x000000000000794d */ /* 0x000fea0003800000 */
.L_x_13400:
        /* <DEDUP_REMOVED lines=14> */
.L_x_34043:


//--------------------- .text._ZN10layer_norm13ln_fwd_kernelINS_13Kernel_traitsIf13__nv_bfloat16fS2_fjLj5120ELj1ELj1ELj4ELj16ENS_18Kernel_traits_baseILj5120EfS2_fS2_fjLj128EEEEELb0ELb0ELb0ELb0EEEvNS_9FwdParamsE --------------------------
	.section	.text._ZN10layer_norm13ln_fwd_kernelINS_13Kernel_traitsIf13__nv_bfloat16fS2_fjLj5120ELj1ELj1ELj4ELj16ENS_18Kernel_traits_baseILj5120EfS2_fS2_fjLj128EEEEELb0ELb0ELb0ELb0EEEvNS_9FwdParamsE,"ax",@progbits
	.align	128
        .global         _ZN10layer_norm13ln_fwd_kernelINS_13Kernel_traitsIf13__nv_bfloat16fS2_fjLj5120ELj1ELj1ELj4ELj16ENS_18Kernel_traits_baseILj5120EfS2_fS2_fjLj128EEEEELb0ELb0ELb0ELb0EEEvNS_9FwdParamsE
        .type           _ZN10layer_norm13ln_fwd_kernelINS_13Kernel_traitsIf13__nv_bfloat16fS2_fjLj5120ELj1ELj1ELj4ELj16ENS_18Kernel_traits_baseILj5120EfS2_fS2_fjLj128EEEEELb0ELb0ELb0ELb0EEEvNS_9FwdParamsE,@function
        .size           _ZN10layer_norm13ln_fwd_kernelINS_13Kernel_traitsIf13__nv_bfloat16fS2_fjLj5120ELj1ELj1ELj4ELj16ENS_18Kernel_traits_baseILj5120EfS2_fS2_fjLj128EEEEELb0ELb0ELb0ELb0EEEvNS_9FwdParamsE,(.L_x_34044 - _ZN10layer_norm13ln_fwd_kernelINS_13Kernel_traitsIf13__nv_bfloat16fS2_fjLj5120ELj1ELj1ELj4ELj16ENS_18Kernel_traits_baseILj5120EfS2_fS2_fjLj128EEEEELb0ELb0ELb0ELb0EEEvNS_9FwdParamsE)
        .other          _ZN10layer_norm13ln_fwd_kernelINS_13Kernel_traitsIf13__nv_bfloat16fS2_fjLj5120ELj1ELj1ELj4ELj16ENS_18Kernel_traits_baseILj5120EfS2_fS2_fjLj128EEEEELb0ELb0ELb0ELb0EEEvNS_9FwdParamsE,@"STO_CUDA_ENTRY STV_DEFAULT"
_ZN10layer_norm13ln_fwd_kernelINS_13Kernel_traitsIf13__nv_bfloat16fS2_fjLj5120ELj1ELj1ELj4ELj16ENS_18Kernel_traits_baseILj5120EfS2_fS2_fjLj128EEEEELb0ELb0ELb0ELb0EEEvNS_9FwdParamsE:
.text._ZN10layer_norm13ln_fwd_kernelINS_13Kernel_traitsIf13__nv_bfloat16fS2_fjLj5120ELj1ELj1ELj4ELj16ENS_18Kernel_traits_baseILj5120EfS2_fS2_fjLj128EEEEELb0ELb0ELb0ELb0EEEvNS_9FwdParamsE:
        /* <DEDUP_REMOVED lines=44> */
[----:B------:R-:W-:Y:S01]  /*02c0*/  @P2 IADD3 R91, PT, PT, R91, 0x80, RZ ;  /* 0x000000805b5b2810 */ /* 0x000fe20007ffe0ff */
[----:B------:R2:W5:Y:S04]  /*02d0*/  @P1 LD.E.128 R56, desc[UR6][R10.64] ;  /* 0x000000060a381980 */ /* 0x000568000c101d00 */
[C---:B0-----:R-:W-:Y:S01]  /*02e0*/  @P3 IMAD.WIDE.U32 R16, R91.reuse, 0x20, R16 ;  /* 0x000000205b103825 */ /* 0x041fe200078e0010 */
[----:B------:R2:W5:Y:S03]  /*02f0*/  @P1 LD.E.128 R52, desc[UR6][R10.64+0x10] ;  /* 0x000010060a341980 */ /* 0x000566000c101d00 */
[----:B------:R-:W-:Y:S01]  /*0300*/  @P3 IMAD.WIDE.U32 R18, R91, 0x20, R18 ;  /* 0x000000205b123825 */ /* 0x000fe200078e0012 */
[----:B------:R2:W5:Y:S04]  /*0310*/  @P2 LDG.E.128 R48, desc[UR6][R12.64] ;  /* 0x000000060c302981 */ /* 0x000568000c1e1d00 */
[----:B------:R2:W5:Y:S04]  /*0320*/  @P2 LDG.E.128 R44, desc[UR6][R12.64+0x10] ;  /* 0x000010060c2c2981 */ /* 0x000568000c1e1d00 */
[----:B------:R2:W5:Y:S04]  /*0330*/  @P2 LD.E.128 R40, desc[UR6][R14.64] ;  /* 0x000000060e282980 */ /* 0x000568000c101d00 */
[----:B------:R2:W5:Y:S04]  /*0340*/  @P2 LD.E.128 R36, desc[UR6][R14.64+0x10] ;  /* 0x000010060e242980 */ /* 0x000568000c101d00 */
[----:B------:R2:W5:Y:S04]  /*0350*/  @P3 LDG.E.128 R32, desc[UR6][R16.64] ;  /* 0x0000000610203981 */ /* 0x000568000c1e1d00 */
[----:B------:R2:W5:Y:S04]  /*0360*/  @P3 LDG.E.128 R28, desc[UR6][R16.64+0x10] ;  /* 0x00001006101c3981 */ /* 0x000568000c1e1d00 */
[----:B------:R2:W5:Y:S04]  /*0370*/  @P3 LD.E.128 R24, desc[UR6][R18.64] ;  /* 0x0000000612183980 */ /* 0x000568000c101d00 */
[----:B------:R2:W5:Y:S01]  /*0380*/  @P3 LD.E.128 R20, desc[UR6][R18.64+0x10] ;  /* 0x0000100612143980 */ /* 0x000562000c101d00 */
[----:B------:R-:W-:-:S02]  /*0390*/  ISETP.GE.U32.AND P0, PT, R3, 0x280, PT ;  /* 0x000002800300780c */ /* 0x000fc40003f06070 */
[----:B------:R-:W-:-:S11]  /*03a0*/  @P3 IADD3 R91, PT, PT, R91, 0x80, RZ ;  /* 0x000000805b5b3810 */ /* 0x000fd60007ffe0ff */
        /* <DEDUP_REMOVED lines=10> */
.L_x_13402:
        /* <DEDUP_REMOVED lines=10> */
[----:B------:R-:W-:-:S02]  /*04f0*/  @P0 LOP3.LUT R91, R91, 0x80, RZ, 0xfc, !PT ;  /* 0x000000805b5b0812 */ /* 0x000fc400078efcff */
[----:B------:R-:W-:Y:S02]  /*0500*/  CS2R R54, SRZ ;  /* 0x0000000000367805 */ /* 0x000fe4000001ff00 */
[----:B------:R-:W-:Y:S02]  /*0510*/  CS2R R52, SRZ ;  /* 0x0000000000347805 */ /* 0x000fe4000001ff00 */
[----:B------:R-:W-:Y:S01]  /*0520*/  CS2R R58, SRZ ;  /* 0x00000000003a7805 */ /* 0x000fe2000001ff00 */
[----:B------:R-:W5:Y:S01]  /*0530*/  @P0 LDG.E.128 R80, desc[UR6][R20.64] ;  /* 0x0000000614500981 */ /* 0x000f62000c1e1d00 */
[----:B------:R-:W0:Y:S01]  /*0540*/  @P4 LDC.64 R42, c[0x0][0x3d0] ;  /* 0x0000f400ff2a4b82 */ /* 0x000e220000000a00 */
[C---:B-1----:R-:W-:Y:S01]  /*0550*/  @P1 IMAD.WIDE.U32 R24, R91.reuse, 0x20, R22 ;  /* 0x000000205b181825 */ /* 0x042fe200078e0016 */
[----:B------:R-:W-:Y:S01]  /*0560*/  @P1 IADD3 R91, PT, PT, R91, 0x80, RZ ;  /* 0x000000805b5b1810 */ /* 0x000fe20007ffe0ff */
[----:B------:R1:W5:Y:S01]  /*0570*/  @P0 LDG.E.128 R76, desc[UR6][R20.64+0x10] ;  /* 0x00001006144c0981 */ /* 0x000362000c1e1d00 */
[----:B------:R-:W-:-:S02]  /*0580*/  CS2R R22, SRZ ;  /* 0x0000000000167805 */ /* 0x000fc4000001ff00 */
[----:B------:R-:W-:Y:S02]  /*0590*/  CS2R R56, SRZ ;  /* 0x0000000000387805 */ /* 0x000fe4000001ff00 */
[----:B------:R-:W-:Y:S01]  /*05a0*/  CS2R R70, SRZ ;  /* 0x0000000000467805 */ /* 0x000fe2000001ff00 */
[----:B------:R-:W5:Y:S01]  /*05b0*/  @P1 LDG.E.128 R64, desc[UR6][R24.64] ;  /* 0x0000000618401981 */ /* 0x000f62000c1e1d00 */
[C---:B--2---:R-:W-:Y:S01]  /*05c0*/  @P2 IMAD.WIDE.U32 R38, R91.reuse, 0x20, R26 ;  /* 0x000000205b262825 */ /* 0x044fe200078e001a */
[----:B------:R-:W-:Y:S02]  /*05d0*/  @P2 IADD3 R91, PT, PT, R91, 0x80, RZ ;  /* 0x000000805b5b2810 */ /* 0x000fe40007ffe0ff */
[----:B------:R-:W-:Y:S01]  /*05e0*/  CS2R R26, SRZ ;  /* 0x00000000001a7805 */ /* 0x000fe2000001ff00 */
[----:B------:R2:W5:Y:S01]  /*05f0*/  @P1 LDG.E.128 R60, desc[UR6][R24.64+0x10] ;  /* 0x00001006183c1981 */ /* 0x000562000c1e1d00 */
[----:B------:R-:W-:Y:S02]  /*0600*/  CS2R R68, SRZ ;  /* 0x0000000000447805 */ /* 0x000fe4000001ff00 */
[----:B-1----:R-:W-:-:S02]  /*0610*/  CS2R R20, SRZ ;  /* 0x0000000000147805 */ /* 0x002fc4000001ff00 */
[----:B------:R-:W-:Y:S01]  /*0620*/  CS2R R74, SRZ ;  /* 0x00000000004a7805 */ /* 0x000fe2000001ff00 */
[----:B------:R-:W5:Y:S01]  /*0630*/  @P2 LDG.E.128 R48, desc[UR6][R38.64] ;  /* 0x0000000626302981 */ /* 0x000f62000c1e1d00 */
[C---:B---3--:R-:W-:Y:S01]  /*0640*/  @P3 IMAD.WIDE.U32 R40, R91.reuse, 0x20, R36 ;  /* 0x000000205b283825 */ /* 0x048fe200078e0024 */
[----:B------:R-:W-:Y:S02]  /*0650*/  @P3 IADD3 R91, PT, PT, R91, 0x80, RZ ;  /* 0x000000805b5b3810 */ /* 0x000fe40007ffe0ff */
[----:B------:R-:W-:Y:S01]  /*0660*/  CS2R R72, SRZ ;  /* 0x0000000000487805 */ /* 0x000fe2000001ff00 */
[----:B------:R1:W5:Y:S01]  /*0670*/  @P2 LDG.E.128 R44, desc[UR6][R38.64+0x10] ;  /* 0x00001006262c2981 */ /* 0x000362000c1e1d00 */
[----:B------:R-:W-:Y:S02]  /*0680*/  @P4 CS2R R6, SRZ ;  /* 0x0000000000064805 */ /* 0x000fe4000001ff00 */
[----:B--2---:R-:W-:Y:S02]  /*0690*/  CS2R R24, SRZ ;  /* 0x0000000000187805 */ /* 0x004fe4000001ff00 */
[----:B------:R-:W-:Y:S01]  /*06a0*/  @P4 CS2R R4, SRZ ;  /* 0x0000000000044805 */ /* 0x000fe2000001ff00 */
[----:B------:R-:W5:Y:S01]  /*06b0*/  @P3 LDG.E.128 R32, desc[UR6][R40.64] ;  /* 0x0000000628203981 */ /* 0x000f62000c1e1d00 */
[----:B0-----:R-:W-:Y:S01]  /*06c0*/  @P4 IMAD.WIDE.U32 R36, R91, 0x20, R42 ;  /* 0x000000205b244825 */ /* 0x001fe200078e002a */
[----:B------:R-:W-:-:S02]  /*06d0*/  CS2R R42, SRZ ;  /* 0x00000000002a7805 */ /* 0x000fc4000001ff00 */
[----:B------:R-:W-:Y:S01]  /*06e0*/  @P4 CS2R R10, SRZ ;  /* 0x00000000000a4805 */ /* 0x000fe2000001ff00 */
[----:B------:R0:W5:Y:S01]  /*06f0*/  @P3 LDG.E.128 R28, desc[UR6][R40.64+0x10] ;  /* 0x00001006281c3981 */ /* 0x000162000c1e1d00 */
[----:B------:R-:W-:Y:S02]  /*0700*/  @P4 CS2R R8, SRZ ;  /* 0x0000000000084805 */ /* 0x000fe4000001ff00 */
[----:B-1----:R-:W-:Y:S01]  /*0710*/  CS2R R38, SRZ ;  /* 0x0000000000267805 */ /* 0x002fe2000001ff00 */
[----:B------:R-:W5:Y:S04]  /*0720*/  @P4 LDG.E.128 R16, desc[UR6][R36.64] ;  /* 0x0000000624104981 */ /* 0x000f68000c1e1d00 */
[----:B------:R1:W5:Y:S01]  /*0730*/  @P4 LDG.E.128 R12, desc[UR6][R36.64+0x10] ;  /* 0x00001006240c4981 */ /* 0x000362000c1e1d00 */
[----:B0-----:R-:W-:-:S02]  /*0740*/  CS2R R40, SRZ ;  /* 0x0000000000287805 */ /* 0x001fc4000001ff00 */
[----:B-1----:R-:W-:-:S07]  /*0750*/  CS2R R36, SRZ ;  /* 0x0000000000247805 */ /* 0x002fce000001ff00 */
.L_x_13403:
[----:B------:R-:W-:Y:S05]  /*0760*/  BSYNC.RECONVERGENT B0 ;  /* 0x0000000000007941 */ /* 0x000fea0003800200 */
.L_x_13401:
        /* <DEDUP_REMOVED lines=24> */
.L_x_13438:
[----:B-1234-:R-:W0:Y:S02]  /*08f0*/  @P0 LDC.64 R130, c[0x0][0x3e0] ;  /* 0x0000f800ff820b82 */ /* 0x01ee240000000a00 */
        /* <DEDUP_REMOVED lines=44> */
.L_x_13406:
        /* <DEDUP_REMOVED lines=20> */
.L_x_13407:
[----:B------:R-:W0:Y:S01]  /*0d00*/  LDC.64 R130, c[0x0][0x3a8] ;  /* 0x0000ea00ff827b82 */ /* 0x000e220000000a00 */
[C---:B------:R-:W-:Y:S01]  /*0d10*/  IADD3 R128, PT, PT, R126.reuse, 0x80, RZ ;  /* 0x000000807e807810 */ /* 0x040fe20007ffe0ff */
[----:B0-----:R-:W-:-:S05]  /*0d20*/  IMAD.WIDE.U32 R130, R126, 0x20, R130 ;  /* 0x000000207e827825 */ /* 0x001fca00078e0082 */
[----:B------:R0:W-:Y:S04]  /*0d30*/  STG.E.128 desc[UR6][R130.64], R84 ;  /* 0x0000005482007986 */ /* 0x0001e8000c101d06 */
[----:B------:R0:W-:Y:S02]  /*0d40*/  STG.E.128 desc[UR6][R130.64+0x10], R88 ;  /* 0x0000105882007986 */ /* 0x0001e4000c101d06 */
.L_x_13405:
[----:B------:R-:W-:Y:S05]  /*0d50*/  BSYNC.RECONVERGENT B0 ;  /* 0x0000000000007941 */ /* 0x000fea0003800200 */
.L_x_13404:
        /* <DEDUP_REMOVED lines=10> */
[----:B0-----:R-:W0:Y:S02]  /*0e00*/  LDC.64 R130, c[0x0][0x3a0] ;  /* 0x0000e800ff827b82 */ /* 0x001e240000000a00 */
        /* <DEDUP_REMOVED lines=24> */
.L_x_13410:
[C---:B-----5:R-:W-:Y:S02]  /*0f90*/  PRMT R116, R92.reuse, 0x7632, R116 ;  /* 0x000076325c747816 */ /* 0x060fe40000000074 */
[----:B------:R-:W-:Y:S02]  /*0fa0*/  SHF.L.U32 R117, R92, 0x10, RZ ;  /* 0x000000105c757819 */ /* 0x000fe400000006ff */
[C---:B------:R-:W-:Y:S02]  /*0fb0*/  PRMT R118, R94.reuse, 0x7632, R118 ;  /* 0x000076325e767816 */ /* 0x040fe40000000076 */
[----:B0-----:R-:W-:Y:S02]  /*0fc0*/  SHF.L.U32 R131, R94, 0x10, RZ ;  /* 0x000000105e837819 */ /* 0x001fe400000006ff */
        /* <DEDUP_REMOVED lines=16> */
.L_x_13411:
[----:B------:R-:W0:Y:S02]  /*10d0*/  LDC.64 R130, c[0x0][0x3a8] ;  /* 0x0000ea00ff827b82 */ /* 0x000e240000000a00 */
[C---:B0-----:R-:W-:Y:S01]  /*10e0*/  IMAD.WIDE.U32 R130, R128.reuse, 0x20, R130 ;  /* 0x0000002080827825 */ /* 0x041fe200078e0082 */
[----:B------:R-:W-:-:S04]  /*10f0*/  IADD3 R128, PT, PT, R128, 0x80, RZ ;  /* 0x0000008080807810 */ /* 0x000fc80007ffe0ff */
[----:B------:R1:W-:Y:S04]  /*1100*/  STG.E.128 desc[UR6][R130.64], R92 ;  /* 0x0000005c82007986 */ /* 0x0003e8000c101d06 */
[----:B------:R1:W-:Y:S02]  /*1110*/  STG.E.128 desc[UR6][R130.64+0x10], R116 ;  /* 0x0000107482007986 */ /* 0x0003e4000c101d06 */
.L_x_13409:
[----:B------:R-:W-:Y:S05]  /*1120*/  BSYNC.RECONVERGENT B0 ;  /* 0x0000000000007941 */ /* 0x000fea0003800200 */
.L_x_13408:
        /* <DEDUP_REMOVED lines=9> */
[----:B------:R-:W0:Y:S02]  /*11c0*/  LDC.64 R100, c[0x0][0x3a0] ;  /* 0x0000e800ff647b82 */ /* 0x000e240000000a00 */
[----:B01----:R-:W-:-:S05]  /*11d0*/  IMAD.WIDE.U32 R130, R128, 0x20, R100 ;  /* 0x0000002080827825 */ /* 0x003fca00078e0064 */
        /* <DEDUP_REMOVED lines=23> */
.L_x_13414:
[C---:B-----5:R-:W-:Y:S02]  /*1350*/  PRMT R100, R96.reuse, 0x7632, R100 ;  /* 0x0000763260647816 */ /* 0x060fe40000000064 */
[----:B------:R-:W-:Y:S02]  /*1360*/  SHF.L.U32 R101, R96, 0x10, RZ ;  /* 0x0000001060657819 */ /* 0x000fe400000006ff */
[C---:B------:R-:W-:Y:S02]  /*1370*/  PRMT R102, R98.reuse, 0x7632, R102 ;  /* 0x0000763262667816 */ /* 0x040fe40000000066 */
[----:B01----:R-:W-:Y:S02]  /*1380*/  SHF.L.U32 R131, R98, 0x10, RZ ;  /* 0x0000001062837819 */ /* 0x003fe400000006ff */
        /* <DEDUP_REMOVED lines=16> */
.L_x_13415:
[----:B------:R-:W0:Y:S02]  /*1490*/  LDC.64 R130, c[0x0][0x3a8] ;  /* 0x0000ea00ff827b82 */ /* 0x000e240000000a00 */
[C---:B0-----:R-:W-:Y:S01]  /*14a0*/  IMAD.WIDE.U32 R130, R128.reuse, 0x20, R130 ;  /* 0x0000002080827825 */ /* 0x041fe200078e0082 */
[----:B------:R-:W-:-:S04]  /*14b0*/  IADD3 R128, PT, PT, R128, 0x80, RZ ;  /* 0x0000008080807810 */ /* 0x000fc80007ffe0ff */
[----:B------:R2:W-:Y:S04]  /*14c0*/  STG.E.128 desc[UR6][R130.64], R96 ;  /* 0x0000006082007986 */ /* 0x0005e8000c101d06 */
[----:B------:R2:W-:Y:S02]  /*14d0*/  STG.E.128 desc[UR6][R130.64+0x10], R100 ;  /* 0x0000106482007986 */ /* 0x0005e4000c101d06 */
.L_x_13413:
[----:B------:R-:W-:Y:S05]  /*14e0*/  BSYNC.RECONVERGENT B0 ;  /* 0x0000000000007941 */ /* 0x000fea0003800200 */
.L_x_13412:
        /* <DEDUP_REMOVED lines=9> */
[----:B------:R-:W0:Y:S02]  /*1580*/  LDC.64 R108, c[0x0][0x3a0] ;  /* 0x0000e800ff6c7b82 */ /* 0x000e240000000a00 */
[----:B012---:R-:W-:-:S05]  /*1590*/  IMAD.WIDE.U32 R130, R128, 0x20, R108 ;  /* 0x0000002080827825 */ /* 0x007fca00078e006c */
        /* <DEDUP_REMOVED lines=23> */
.L_x_13418:
[C---:B-----5:R-:W-:Y:S02]  /*1710*/  PRMT R108, R104.reuse, 0x7632, R108 ;  /* 0x00007632686c7816 */ /* 0x060fe4000000006c */
[----:B------:R-:W-:Y:S02]  /*1720*/  SHF.L.U32 R109, R104, 0x10, RZ ;  /* 0x00000010686d7819 */ /* 0x000fe400000006ff */
[C---:B------:R-:W-:Y:S02]  /*1730*/  PRMT R110, R106.reuse, 0x7632, R110 ;  /* 0x000076326a6e7816 */ /* 0x040fe4000000006e */
[----:B012---:R-:W-:Y:S02]  /*1740*/  SHF.L.U32 R131, R106, 0x10, RZ ;  /* 0x000000106a837819 */ /* 0x007fe400000006ff */
        /* <DEDUP_REMOVED lines=16> */
.L_x_13419:
[----:B------:R-:W0:Y:S02]  /*1850*/  LDC.64 R130, c[0x0][0x3a8] ;  /* 0x0000ea00ff827b82 */ /* 0x000e240000000a00 */
[C---:B0-----:R-:W-:Y:S01]  /*1860*/  IMAD.WIDE.U32 R130, R128.reuse, 0x20, R130 ;  /* 0x0000002080827825 */ /* 0x041fe200078e0082 */
[----:B------:R-:W-:-:S04]  /*1870*/  IADD3 R128, PT, PT, R128, 0x80, RZ ;  /* 0x0000008080807810 */ /* 0x000fc80007ffe0ff */
[----:B------:R3:W-:Y:S04]  /*1880*/  STG.E.128 desc[UR6][R130.64], R104 ;  /* 0x0000006882007986 */ /* 0x0007e8000c101d06 */
[----:B------:R3:W-:Y:S02]  /*1890*/  STG.E.128 desc[UR6][R130.64+0x10], R108 ;  /* 0x0000106c82007986 */ /* 0x0007e4000c101d06 */
.L_x_13417:
[----:B------:R-:W-:Y:S05]  /*18a0*/  BSYNC.RECONVERGENT B0 ;  /* 0x0000000000007941 */ /* 0x000fea0003800200 */
.L_x_13416:
        /* <DEDUP_REMOVED lines=9> */
[----:B0123--:R-:W0:Y:S02]  /*1940*/  LDC.64 R130, c[0x0][0x3a0] ;  /* 0x0000e800ff827b82 */ /* 0x00fe240000000a00 */
        /* <DEDUP_REMOVED lines=24> */
.L_x_13422:
        /* <DEDUP_REMOVED lines=12> */
[----:B0123--:R-:W-:Y:S01]  /*1b90*/  SHF.L.U32 R131, R112, 0x10, RZ ;  /* 0x0000001070837819 */ /* 0x00ffe200000006ff */
[-C--:B------:R-:W-:Y:S01]  /*1ba0*/  FMUL.FTZ R112, R121, R0.reuse ;  /* 0x0000000079707220 */ /* 0x080fe20000410000 */
[----:B------:R-:W-:Y:S01]  /*1bb0*/  SHF.L.U32 R133, R120, 0x10, RZ ;  /* 0x0000001078857819 */ /* 0x000fe200000006ff */
[-C--:B------:R-:W-:Y:S01]  /*1bc0*/  FMUL.FTZ R120, R123, R0.reuse ;  /* 0x000000007b787220 */ /* 0x080fe20000410000 */
[-C--:B------:R-:W-:Y:S01]  /*1bd0*/  FMUL.FTZ R113, R115, R0.reuse ;  /* 0x0000000073717220 */ /* 0x080fe20000410000 */
[-C--:B------:R-:W-:Y:S01]  /*1be0*/  FMUL.FTZ R123, R137, R0.reuse ;  /* 0x00000000897b7220 */ /* 0x080fe20000410000 */
[-C--:B------:R-:W-:Y:S01]  /*1bf0*/  FMUL.FTZ R115, R131, R0.reuse ;  /* 0x0000000083737220 */ /* 0x080fe20000410000 */
[----:B------:R-:W-:-:S07]  /*1c00*/  FMUL.FTZ R121, R133, R0 ;  /* 0x0000000085797220 */ /* 0x000fce0000410000 */
.L_x_13423:
[----:B------:R-:W0:Y:S02]  /*1c10*/  LDC.64 R130, c[0x0][0x3a8] ;  /* 0x0000ea00ff827b82 */ /* 0x000e240000000a00 */
[----:B0-----:R-:W-:-:S05]  /*1c20*/  IMAD.WIDE.U32 R130, R128, 0x20, R130 ;  /* 0x0000002080827825 */ /* 0x001fca00078e0082 */
[----:B------:R4:W-:Y:S04]  /*1c30*/  STG.E.128 desc[UR6][R130.64], R112 ;  /* 0x0000007082007986 */ /* 0x0009e8000c101d06 */
[----:B------:R4:W-:Y:S02]  /*1c40*/  STG.E.128 desc[UR6][R130.64+0x10], R120 ;  /* 0x0000107882007986 */ /* 0x0009e4000c101d06 */
.L_x_13421:
[----:B------:R-:W-:Y:S05]  /*1c50*/  BSYNC.RECONVERGENT B0 ;  /* 0x0000000000007941 */ /* 0x000fea0003800200 */
.L_x_13420:
[----:B------:R-:W-:Y:S01]  /*1c60*/  FADD.FTZ R0, RZ, R84 ;  /* 0x00000054ff007221 */ /* 0x000fe20000010000 */
[C---:B------:R-:W-:Y:S01]  /*1c70*/  ISETP.GT.U32.AND P5, PT, R3.reuse, 0xff, PT ;  /* 0x000000ff0300780c */ /* 0x040fe20003fa4070 */
[----:B------:R-:W-:Y:S01]  /*1c80*/  BSSY.RECONVERGENT B0, `(.L_x_13424) ;  /* 0x00000a2000007945 */ /* 0x000fe20003800200 */
[----:B------:R-:W-:Y:S01]  /*1c90*/  ISETP.GT.U32.AND P6, PT, R3, 0x17f, PT ;  /* 0x0000017f0300780c */ /* 0x000fe20003fc4070 */
[----:B01234-:R-:W-:Y:S01]  /*1ca0*/  FADD.FTZ R131, R85, R0 ;  /* 0x0000000055837221 */ /* 0x01ffe20000010000 */
        /* <DEDUP_REMOVED lines=159> */
.L_x_13425:
[----:B------:R-:W-:Y:S05]  /*26a0*/  BSYNC.RECONVERGENT B0 ;  /* 0x0000000000007941 */ /* 0x000fea0003800200 */
.L_x_13424:
        /* <DEDUP_REMOVED lines=12> */
.L_x_13427:
[----:B------:R-:W-:Y:S05]  /*2770*/  BSYNC.RECONVERGENT B0 ;  /* 0x0000000000007941 */ /* 0x000fea0003800200 */
.L_x_13426:
        /* <DEDUP_REMOVED lines=9> */
[----:B-1----:R-:W-:Y:S01]  /*2810*/  FMUL.FTZ R0, R133, R136 ;  /* 0x0000008885007220 */ /* 0x002fe20000410000 */
[----:B------:R-:W1:Y:S03]  /*2820*/  MUFU.RCP R134, R132 ;  /* 0x0000008400867308 */ /* 0x000e660000001000 */
[----:B------:R-:W-:Y:S01]  /*2830*/  FFMA.FTZ R139, R137, R130, R0 ;  /* 0x00000082898b7223 */ /* 0x000fe20000010000 */
[----:B------:R-:W-:Y:S01]  /*2840*/  FADD.FTZ R130, -R133, R130 ;  /* 0x0000008285827221 */ /* 0x000fe20000010100 */
[----:B------:R-:W2:Y:S03]  /*2850*/  SHFL.DOWN PT, R0, R131, 0x2, 0x1f ;  /* 0x08401f0083007f89 */ /* 0x000ea600000e0000 */
[----:B------:R-:W-:-:S04]  /*2860*/  FMUL.FTZ R130, R130, R130 ;  /* 0x0000008282827220 */ /* 0x000fc80000410000 */
[----:B------:R-:W-:-:S04]  /*2870*/  FMUL.FTZ R130, R130, R137 ;  /* 0x0000008982827220 */ /* 0x000fc80000410000 */
[----:B------:R-:W-:Y:S01]  /*2880*/  FMUL.FTZ R130, R130, R136 ;  /* 0x0000008882827220 */ /* 0x000fe20000410000 */
[----:B-1----:R-:W-:Y:S01]  /*2890*/  FMUL.FTZ R139, R134, R139 ;  /* 0x0000008b868b7220 */ /* 0x002fe20000410000 */
[----:B0-----:R-:W-:-:S04]  /*28a0*/  IADD3 R133, PT, PT, R128, R141, RZ ;  /* 0x0000008d80857210 */ /* 0x001fc80007ffe0ff */
        /* <DEDUP_REMOVED lines=14> */
[----:B------:R-:W0:Y:S01]  /*2990*/  SHFL.IDX PT, R143, R128, RZ, 0x1f ;  /* 0x00001fff808f7589 */ /* 0x000e2200000e0000 */
[----:B------:R-:W-:Y:S01]  /*29a0*/  FMUL.FTZ R133, R133, R141 ;  /* 0x0000008d85857220 */ /* 0x000fe20000410000 */
[----:B---3--:R-:W-:-:S04]  /*29b0*/  FADD.FTZ R0, R130, R131 ;  /* 0x0000008382007221 */ /* 0x008fc80000010000 */
        /* <DEDUP_REMOVED lines=48> */
.L_x_13429:
[----:B------:R-:W-:Y:S05]  /*2cc0*/  BSYNC.RECONVERGENT B0 ;  /* 0x0000000000007941 */ /* 0x000fea0003800200 */
.L_x_13428:
        /* <DEDUP_REMOVED lines=35> */
.L_x_13431:
[----:B------:R-:W-:Y:S05]  /*2f00*/  BSYNC.RECONVERGENT B0 ;  /* 0x0000000000007941 */ /* 0x000fea0003800200 */
.L_x_13430:
        /* <DEDUP_REMOVED lines=34> */
.L_x_13433:
[----:B------:R-:W-:Y:S05]  /*3130*/  BSYNC.RECONVERGENT B0 ;  /* 0x0000000000007941 */ /* 0x000fea0003800200 */
.L_x_13432:
        /* <DEDUP_REMOVED lines=34> */
.L_x_13435:
[----:B------:R-:W-:Y:S05]  /*3360*/  BSYNC.RECONVERGENT B0 ;  /* 0x0000000000007941 */ /* 0x000fea0003800200 */
.L_x_13434:
        /* <DEDUP_REMOVED lines=33> */
.L_x_13437:
[----:B------:R-:W-:Y:S05]  /*3580*/  BSYNC.RECONVERGENT B0 ;  /* 0x0000000000007941 */ /* 0x000fea0003800200 */
.L_x_13436:
[----:B0-----:R-:W0:Y:S01]  /*3590*/  LDC.64 R126, c[0x0][0x380] ;  /* 0x0000e000ff7e7b82 */ /* 0x001e220000000a00 */
[----:B------:R-:W-:Y:S01]  /*35a0*/  UPLOP3.LUT UP1, UPT, UPT, UPT, UP1, 0x40, 0x4 ;  /* 0x000000000004789c */ /* 0x000fe20003f2e810 */
[----:B0-----:R-:W-:-:S04]  /*35b0*/  IADD3 R2, PT, PT, R2, R126, RZ ;  /* 0x0000007e02027210 */ /* 0x001fc80007ffe0ff */
[----:B------:R-:W-:-:S13]  /*35c0*/  ISETP.GE.AND P1, PT, R2, R127, PT ;  /* 0x0000007f0200720c */ /* 0x000fda0003f26270 */
[----:B------:R-:W-:Y:S05]  /*35d0*/  @!P1 BRA `(.L_x_13438) ;  /* 0xffffffd000c49947 */ /* 0x000fea000383ffff */
[----:B------:R-:W-:Y:S05]  /*35e0*/  EXIT ;  /* 0x000000000000794d */ /* 0x000fea0003800000 */
.L_x_13439:
        /* <DEDUP_REMOVED lines=9> */
.L_x_34044:


//--------------------- .text._ZN10layer_norm13ln_fwd_kernelINS_13Kernel_traitsIf13__nv_bfloat16fS2_fjLj5120ELj1ELj1ELj4ELj16ENS_18Kernel_traits_baseILj5120EfS2_fS2_fjLj128EEEEELb0ELb0ELb0ELb1EEEvNS_9FwdParamsE --------------------------
	.section	.text._ZN10layer_norm13ln_fwd_kernelINS_13Kernel_traitsIf13__nv_bfloat16fS2_fjLj5120ELj1ELj1ELj4ELj16ENS_18Kernel_traits_baseILj5120EfS2_fS2_fjLj128EEEEELb0ELb0ELb0ELb1EEEvNS_9FwdParamsE,"ax",@progbits
	.align	128
        .global         _ZN10layer_norm13ln_fwd_kernelINS_13Kernel_traitsIf13__nv_bfloat16fS2_fjLj5120ELj1ELj1ELj4ELj16ENS_18Kernel_traits_baseILj5120EfS2_fS2_fjLj128EEEEELb0ELb0ELb0ELb1EEEvNS_9FwdParamsE
        .type           _ZN10layer_norm13ln_fwd_kernelINS_13Kernel_traitsIf13__nv_bfloat16fS2_fjLj5120ELj1ELj1ELj4ELj16ENS_18Kernel_traits_baseILj5120EfS2_fS2_fjLj128EEEEELb0ELb0ELb0ELb1EEEvNS_9FwdParamsE,@function
        .size           _ZN10layer_norm13ln_fwd_kernelINS_13Kernel_traitsIf13__nv_bfloat16fS2_fjLj5120ELj1ELj1ELj4ELj16ENS_18Kernel_traits_baseILj5120EfS2_fS2_fjLj128EEEEELb0ELb0ELb0ELb1EEEvNS_9FwdParamsE,(.L_x_34045 - _ZN10layer_norm13ln_fwd_kernelINS_13Kernel_traitsIf13__nv_bfloat16fS2_fjLj5120ELj1ELj1ELj4ELj16ENS_18Kernel_traits_baseILj5120EfS2_fS2_fjLj128EEEEELb0ELb0ELb0ELb1EEEvNS_9FwdParamsE)
        .other          _ZN10layer_norm13ln_fwd_kernelINS_13Kernel_traitsIf13__nv_bfloat16fS2_fjLj5120ELj1ELj1ELj4ELj16ENS_18Kernel_traits_baseILj5120EfS2_fS2_fjLj128EEEEELb0ELb0ELb0ELb1EEEvNS_9FwdParamsE,@"STO_CUDA_ENTRY STV_DEFAULT"
_ZN10layer_norm13ln_fwd_kernelINS_13Kernel_traitsIf13__nv_bfloat16fS2_fjLj5120ELj1ELj1ELj4ELj16ENS_18Kernel_traits_baseILj5120EfS2_fS2_fjLj128EEEEELb0ELb0ELb0ELb1EEEvNS_9FwdParamsE:
.text._ZN10layer_norm13ln_fwd_kernelINS_13Kernel_traitsIf13__nv_bfloat16fS2_fjLj5120ELj1ELj1ELj4ELj16ENS_18Kernel_traits_baseILj5120EfS2_fS2_fjLj128EEEEELb0ELb0ELb0ELb1EEEvNS_9FwdParamsE:
        /* <DEDUP_REMOVED lines=34> */
.L_x_13440:
        /* <DEDUP_REMOVED lines=32> */
.L_x_13441:
[----:B------:R-:W0:Y:S02]  /*0420*/  LDCU UR4, c[0x0][0x384] ;  /* 0x00007080ff0477ac */ /* 0x000e240008000800 */
[----:B0-----:R-:W-:-:S13]  /*0430*/  ISETP.GE.AND P0, PT, R125, UR4, PT ;  /* 0x000000047d007c0c */ /* 0x001fda000bf06270 */
[----:B------:R-:W-:Y:S05]  /*0440*/  @P0 EXIT ;  /* 0x000000000000094d */ /* 0x000fea0003800000 */
[----:B-1----:R-:W0:Y:S01]  /*0450*/  LDC.64 R2, c[0x0][0x3e0] ;  /* 0x0000f800ff027b82 */ /* 0x002e220000000a00 */
[----:B------:R-:W1:Y:S01]  /*0460*/  LDCU UR10, c[0x0][0x388] ;  /* 0x00007100ff0a77ac */ /* 0x000e620008000800 */
[----:B------:R-:W2:Y:S01]  /*0470*/  LDCU.U8 UR12, c[0x0][0x410] ;  /* 0x00008200ff0c77ac */ /* 0x000ea20008000000 */
[----:B------:R-:W3:Y:S01]  /*0480*/  LDCU UR11, c[0x0][0x400] ;  /* 0x00008000ff0b77ac */ /* 0x000ee20008000800 */
[----:B------:R-:W4:Y:S01]  /*0490*/  LDCU.64 UR8, c[0x0][0x3a0] ;  /* 0x00007400ff0877ac */ /* 0x000f220008000a00 */
[----:B------:R-:W-:Y:S01]  /*04a0*/  UPLOP3.LUT UP1, UPT, UPT, UPT, UPT, 0x40, 0x4 ;  /* 0x000000000004789c */ /* 0x000fe20003f2e870 */
[----:B0-----:R-:W-:-:S04]  /*04b0*/  ISETP.NE.U32.AND P0, PT, R2, RZ, PT ;  /* 0x000000ff0200720c */ /* 0x001fc80003f05070 */
[----:B-1234-:R-:W-:-:S13]  /*04c0*/  ISETP.NE.AND.EX P0, PT, R3, RZ, PT, P0 ;  /* 0x000000ff0300720c */ /* 0x01efda0003f05300 */
.L_x_13456:
[----:B-1----:R-:W0:Y:S01]  /*04d0*/  @P0 LDC.64 R2, c[0x0][0x3e0] ;  /* 0x0000f800ff020b82 */ /* 0x002e220000000a00 */
        /* <DEDUP_REMOVED lines=8> */
[----:B-----5:R-:W5:Y:S01]  /*0560*/  LDG.E.128 R88, desc[UR6][R88.64] ;  /* 0x0000000658587981 */ /* 0x020f62000c1e1d00 */
[----:B------:R-:W-:Y:S01]  /*0570*/  UISETP.NE.U32.AND UP0, UPT, UR8, URZ, UPT ;  /* 0x000000ff0800728c */ /* 0x000fe2000bf05070 */
[----:B------:R-:W-:-:S03]  /*0580*/  HFMA2 R0, -RZ, RZ, 1.875, 0 ;  /* 0x3f800000ff007431 */ /* 0x000fc600000001ff */
[----:B------:R-:W-:Y:S01]  /*0590*/  UISETP.NE.AND.EX UP0, UPT, UR9, URZ, UPT, UP0 ;  /* 0x000000ff0900728c */ /* 0x000fe2000bf05300 */
[----:B--2---:R-:W-:-:S08]  /*05a0*/  @P0 SHF.L.U32 R0, R2, 0x10, RZ ;  /* 0x0000001002000819 */ /* 0x004fd000000006ff */
[----:B------:R-:W-:Y:S05]  /*05b0*/  BRA.U !UP0, `(.L_x_13442) ;  /* 0x0000000108647547 */ /* 0x000fea000b800000 */
        /* <DEDUP_REMOVED lines=25> */
.L_x_13442:
        /* <DEDUP_REMOVED lines=19> */
[----:B------:R-:W-:-:S07]  /*0880*/  FMUL.FTZ R115, R115, R0 ;  /* 0x0000000073737220 */ /* 0x000fce0000410000 */
.L_x_13443:
        /* <DEDUP_REMOVED lines=8> */
[----:B0-----:R-:W0:Y:S02]  /*0910*/  LDC.64 R86, c[0x0][0x3a0] ;  /* 0x0000e800ff567b82 */ /* 0x001e240000000a00 */
        /* <DEDUP_REMOVED lines=24> */
.L_x_13444:
        /* <DEDUP_REMOVED lines=20> */
.L_x_13445:
[----:B------:R-:W-:Y:S01]  /*0be0*/  IADD3 R127, PT, PT, R129, 0x100, RZ ;  /* 0x00000100817f7810 */ /* 0x000fe20007ffe0ff */
[----:B------:R-:W-:-:S04]  /*0bf0*/  IMAD.WIDE.U32 R86, R124, 0x20, R2 ;  /* 0x000000207c567825 */ /* 0x000fc800078e0002 */
[----:B------:R-:W-:Y:S01]  /*0c00*/  IMAD.WIDE.U32 R88, R127, 0x10, R84 ;  /* 0x000000107f587825 */ /* 0x000fe200078e0054 */
        /* <DEDUP_REMOVED lines=29> */
.L_x_13446:
[C---:B0----5:R-:W-:Y:S02]  /*0de0*/  PRMT R86, R88.reuse, 0x7632, R86 ;  /* 0x0000763258567816 */ /* 0x061fe40000000056 */
[----:B------:R-:W-:Y:S02]  /*0df0*/  SHF.L.U32 R87, R88, 0x10, RZ ;  /* 0x0000001058577819 */ /* 0x000fe400000006ff */
[C---:B------:R-:W-:Y:S02]  /*0e00*/  PRMT R92, R90.reuse, 0x7632, R92 ;  /* 0x000076325a5c7816 */ /* 0x040fe4000000005c */
[----:B------:R-:W-:Y:S01]  /*0e10*/  SHF.L.U32 R93, R90, 0x10, RZ ;  /* 0x000000105a5d7819 */ /* 0x000fe200000006ff */
[----:B------:R-:W-:Y:S01]  /*0e20*/  FMUL.FTZ R104, R87, R0 ;  /* 0x0000000057687220 */ /* 0x000fe20000410000 */
        /* <DEDUP_REMOVED lines=15> */
.L_x_13447:
        /* <DEDUP_REMOVED lines=32> */
.L_x_13448:
[C---:B0----5:R-:W-:Y:S02]  /*1120*/  PRMT R86, R88.reuse, 0x7632, R86 ;  /* 0x0000763258567816 */ /* 0x061fe40000000056 */
[----:B------:R-:W-:Y:S02]  /*1130*/  SHF.L.U32 R87, R88, 0x10, RZ ;  /* 0x0000001058577819 */ /* 0x000fe400000006ff */
[C---:B------:R-:W-:Y:S02]  /*1140*/  PRMT R96, R90.reuse, 0x7632, R96 ;  /* 0x000076325a607816 */ /* 0x040fe40000000060 */
        /* <DEDUP_REMOVED lines=17> */
.L_x_13449:
        /* <DEDUP_REMOVED lines=9> */
[----:B0-----:R-:W2:Y:S04]  /*12f0*/  LDG.E.128 R88, desc[UR6][R130.64] ;  /* 0x0000000682587981 */ /* 0x001ea8000c1e1d00 */
[----:B------:R0:W3:Y:S01]  /*1300*/  LDG.E.128 R132, desc[UR6][R130.64+0x10] ;  /* 0x0000100682847981 */ /* 0x0000e2000c1e1d00 */
[C---:B-----5:R-:W-:Y:S02]  /*1310*/  PRMT R136, R84.reuse, 0x7632, R136 ;  /* 0x0000763254887816 */ /* 0x060fe40000000088 */
[----:B------:R-:W-:Y:S02]  /*1320*/  SHF.L.U32 R137, R84, 0x10, RZ ;  /* 0x0000001054897819 */ /* 0x000fe400000006ff */
[----:B------:R-:W-:Y:S02]  /*1330*/  PRMT R84, R85, 0x7632, R84 ;  /* 0x0000763255547816 */ /* 0x000fe40000000054 */
[----:B------:R-:W-:-:S02]  /*1340*/  PRMT R138, R86, 0x7632, R138 ;  /* 0x00007632568a7816 */ /* 0x000fc4000000008a */
[----:B------:R-:W-:Y:S02]  /*1350*/  SHF.L.U32 R139, R86, 0x10, RZ ;  /* 0x00000010568b7819 */ /* 0x000fe400000006ff */
[----:B------:R-:W-:Y:S02]  /*1360*/  PRMT R86, R87, 0x7632, R86 ;  /* 0x0000763257567816 */ /* 0x000fe40000000056 */
[----:B------:R-:W-:Y:S02]  /*1370*/  SHF.L.U32 R85, R85, 0x10, RZ ;  /* 0x0000001055557819 */ /* 0x000fe400000006ff */
[----:B------:R-:W-:Y:S02]  /*1380*/  SHF.L.U32 R87, R87, 0x10, RZ ;  /* 0x0000001057577819 */ /* 0x000fe400000006ff */
[----:B------:R-:W-:Y:S02]  /*1390*/  SHF.L.U32 R84, R84, 0x10, RZ ;  /* 0x0000001054547819 */ /* 0x000fe400000006ff */
[----:B------:R-:W-:-:S02]  /*13a0*/  SHF.L.U32 R136, R136, 0x10, RZ ;  /* 0x0000001088887819 */ /* 0x000fc400000006ff */
[----:B------:R-:W-:Y:S02]  /*13b0*/  SHF.L.U32 R138, R138, 0x10, RZ ;  /* 0x000000108a8a7819 */ /* 0x000fe400000006ff */
[----:B0-----:R-:W-:Y:S01]  /*13c0*/  SHF.L.U32 R130, R86, 0x10, RZ ;  /* 0x0000001056827819 */ /* 0x001fe200000006ff */
        /* <DEDUP_REMOVED lines=9> */
.L_x_13450:
        /* <DEDUP_REMOVED lines=20> */
.L_x_13451:
        /* <DEDUP_REMOVED lines=155> */
.L_x_13453:
[----:B------:R-:W-:Y:S05]  /*1f50*/  BSYNC.RECONVERGENT B0 ;  /* 0x0000000000007941 */ /* 0x000fea0003800200 */
.L_x_13452:
        /* <DEDUP_REMOVED lines=15> */
.L_x_13455:
[----:B------:R-:W-:Y:S05]  /*2050*/  BSYNC.RECONVERGENT B0 ;  /* 0x0000000000007941 */ /* 0x000fea0003800200 */
.L_x_13454:
[----:B------:R-:W1:Y:S01]  /*2060*/  SHFL.DOWN PT, R131, R130, 0x2, 0x1f ;  /* 0x08401f0082837f89 */ /* 0x000e6200000e0000 */
[----:B------:R-:W-:Y:S01]  /*2070*/  ISETP.NE.AND P1, PT, R0, RZ, PT ;  /* 0x000000ff0000720c */ /* 0x000fe20003f25270 */
[----:B------:R-:W-:Y:S01]  /*2080*/  UPLOP3.LUT UP1, UPT, UPT, UPT, UP1, 0x40, 0x4 ;  /* 0x000000000004789c */ /* 0x000fe20003f2e810 */
[----:B------:R-:W-:Y:S01]  /*2090*/  ISETP.NE.AND P2, PT, RZ, UR12, PT ;  /* 0x0000000cff007c0c */ /* 0x000fe2000bf45270 */
[----:B0-----:R-:W0:Y:S01]  /*20a0*/  SHFL.DOWN PT, R133, R2, 0x2, 0x1f ;  /* 0x08401f0002857f89 */ /* 0x001e2200000e0000 */
[----:B-1----:R-:W-:Y:S02]  /*20b0*/  IADD3 R132, PT, PT, R131, R130, RZ ;  /* 0x0000008283847210 */ /* 0x002fe40007ffe0ff */
        /* <DEDUP_REMOVED lines=13> */
[----:B-1----:R-:W-:-:S04]  /*2190*/  IADD3 R140, PT, PT, R132, R139, RZ ;  /* 0x0000008b848c7210 */ /* 0x002fc80007ffe0ff */
[----:B------:R-:W0:Y:S01]  /*21a0*/  SHFL.DOWN PT, R138, R137, 0x1, 0x1f ;  /* 0x08201f00898a7f89 */ /* 0x000e2200000e0000 */
[----:B------:R-:W-:Y:S01]  /*21b0*/  I2FP.F32.S32 R139, R139 ;  /* 0x0000008b008b7245 */ /* 0x000fe20000201400 */
[----:B--2---:R-:W-:Y:S01]  /*21c0*/  FADD.FTZ R130, R130, R3 ;  /* 0x0000000382827221 */ /* 0x004fe20000010000 */
[----:B------:R-:W-:-:S03]  /*21d0*/  I2FP.F32.S32 R140, R140 ;  /* 0x0000008c008c7245 */ /* 0x000fc60000201400 */
[----:B------:R-:W-:-:S03]  /*21e0*/  FFMA.FTZ R2, R135, R2, R130 ;  /* 0x0000000287027223 */ /* 0x000fc60000010082 */
[----:B------:R-:W1:Y:S01]  /*21f0*/  MUFU.RCP R140, R140 ;  /* 0x0000008c008c7308 */ /* 0x000e620000001000 */
[----:B0-----:R-:W-:-:S04]  /*2200*/  FMUL.FTZ R3, R138, R139 ;  /* 0x0000008b8a037220 */ /* 0x001fc80000410000 */
[----:B------:R-:W-:Y:S01]  /*2210*/  FFMA.FTZ R131, R134, R137, R3 ;  /* 0x0000008986837223 */ /* 0x000fe20000010003 */
[----:B------:R-:W-:Y:S01]  /*2220*/  FADD.FTZ R137, R137, -R138 ;  /* 0x8000008a89897221 */ /* 0x000fe20000010000 */
[----:B------:R-:W0:Y:S02]  /*2230*/  SHFL.DOWN PT, R3, R2, 0x1, 0x1f ;  /* 0x08201f0002037f89 */ /* 0x000e2400000e0000 */
[----:B-1----:R-:W-:Y:S01]  /*2240*/  FMUL.FTZ R131, R140, R131 ;  /* 0x000000838c837220 */ /* 0x002fe20000410000 */
[----:B------:R-:W-:-:S04]  /*2250*/  FMUL.FTZ R137, R137, R137 ;  /* 0x0000008989897220 */ /* 0x000fc80000410000 */
[----:B------:R-:W-:Y:S01]  /*2260*/  FMUL.FTZ R137, R134, R137 ;  /* 0x0000008986897220 */ /* 0x000fe20000410000 */
[----:B------:R-:W1:Y:S01]  /*2270*/  SHFL.IDX PT, R131, R131, RZ, 0x1f ;  /* 0x00001fff83837589 */ /* 0x000e6200000e0000 */
[----:B------:R-:W2:Y:S02]  /*2280*/  LDC R134, c[0x0][0x448] ;  /* 0x00011200ff867b82 */ /* 0x000ea40000000800 */
[----:B------:R-:W-:Y:S01]  /*2290*/  FMUL.FTZ R137, R137, R139 ;  /* 0x0000008b89897220 */ /* 0x000fe20000410000 */
[----:B0-----:R-:W-:-:S04]  /*22a0*/  FADD.FTZ R3, R2, R3 ;  /* 0x0000000302037221 */ /* 0x001fc80000010000 */
[----:B------:R-:W-:Y:S01]  /*22b0*/  FFMA.FTZ R3, R140, R137, R3 ;  /* 0x000000898c037223 */ /* 0x000fe20000010003 */
[----:B-1----:R-:W-:-:S04]  /*22c0*/  FMUL.FTZ R135, R131, R131 ;  /* 0x0000008383877220 */ /* 0x002fc80000410000 */
[----:B------:R0:W2:Y:S01]  /*22d0*/  SHFL.IDX PT, R137, R3, RZ, 0x1f ;  /* 0x00001fff03897589 */ /* 0x0000a200000e0000 */
[----:B------:R-:W-:Y:S02]  /*22e0*/  FSEL R130, R131, RZ, !P2 ;  /* 0x000000ff83827208 */ /* 0x000fe40005000000 */
[----:B------:R-:W-:-:S03]  /*22f0*/  FSEL R135, R135, RZ, P2 ;  /* 0x000000ff87877208 */ /* 0x000fc60001000000 */
[C---:B------:R-:W-:Y:S01]  /*2300*/  FADD.FTZ R142, -R130.reuse, R84 ;  /* 0x00000054828e7221 */ /* 0x040fe20000010100 */
[C---:B------:R-:W-:Y:S01]  /*2310*/  FADD.FTZ R144, -R130.reuse, R85 ;  /* 0x0000005582907221 */ /* 0x040fe20000010100 */
[----:B0-----:R-:W0:Y:S01]  /*2320*/  @!P1 LDC.64 R2, c[0x0][0x3c0] ;  /* 0x0000f000ff029b82 */ /* 0x001e220000000a00 */
[C---:B------:R-:W-:Y:S01]  /*2330*/  FADD.FTZ R132, -R130.reuse, R104 ;  /* 0x0000006882847221 */ /* 0x040fe20000010100 */
[C---:B------:R-:W-:Y:S01]  /*2340*/  FADD.FTZ R133, -R130.reuse, R105 ;  /* 0x0000006982857221 */ /* 0x040fe20000010100 */
[C---:B------:R-:W-:Y:S01]  /*2350*/  FADD.FTZ R115, -R130.reuse, R115 ;  /* 0x0000007382737221 */ /* 0x040fe20000010100 */
[C---:B------:R-:W-:Y:S01]  /*2360*/  FADD.FTZ R116, -R130.reuse, R116 ;  /* 0x0000007482747221 */ /* 0x040fe20000010100 */
[C---:B------:R-:W-:Y:S01]  /*2370*/  FADD.FTZ R118, -R130.reuse, R118 ;  /* 0x0000007682767221 */ /* 0x040fe20000010100 */
[C---:B------:R-:W-:Y:S01]  /*2380*/  FADD.FTZ R108, -R130.reuse, R108 ;  /* 0x0000006c826c7221 */ /* 0x040fe20000010100 */
[C---:B------:R-:W-:Y:S01]  /*2390*/  FADD.FTZ R109, -R130.reuse, R109 ;  /* 0x0000006d826d7221 */ /* 0x040fe20000010100 */
[----:B------:R-:W1:Y:S01]  /*23a0*/  LDC.64 R84, c[0x0][0x428] ;  /* 0x00010a00ff547b82 */ /* 0x000e620000000a00 */
[C---:B------:R-:W-:Y:S01]  /*23b0*/  FADD.FTZ R111, -R130.reuse, R111 ;  /* 0x0000006f826f7221 */ /* 0x040fe20000010100 */
[C---:B------:R-:W-:Y:S01]  /*23c0*/  FADD.FTZ R106, -R130.reuse, R106 ;  /* 0x0000006a826a7221 */ /* 0x040fe20000010100 */
[C---:B------:R-:W-:Y:S01]  /*23d0*/  FADD.FTZ R122, -R130.reuse, R122 ;  /* 0x0000007a827a7221 */ /* 0x040fe20000010100 */
[C---:B------:R-:W-:Y:S01]  /*23e0*/  FADD.FTZ R107, -R130.reuse, R107 ;  /* 0x0000006b826b7221 */ /* 0x040fe20000010100 */
[C---:B------:R-:W-:Y:S01]  /*23f0*/  FADD.FTZ R136, -R130.reuse, R103 ;  /* 0x0000006782887221 */ /* 0x040fe20000010100 */
[C---:B------:R-:W-:Y:S01]  /*2400*/  FADD.FTZ R120, -R130.reuse, R120 ;  /* 0x0000007882787221 */ /* 0x040fe20000010100 */
[C---:B------:R-:W-:Y:S01]  /*2410*/  FADD.FTZ R113, -R130.reuse, R113 ;  /* 0x0000007182717221 */ /* 0x040fe20000010100 */
[----:B--2---:R-:W-:Y:S01]  /*2420*/  FFMA.FTZ R134, R137, UR11, R134 ;  /* 0x0000000b89867c23 */ /* 0x004fe20008010086 */
[----:B------:R-:W2:Y:S01]  /*2430*/  @!P1 LDC.64 R104, c[0x0][0x3c8] ;  /* 0x0000f200ff689b82 */ /* 0x000ea20000000a00 */
[C---:B------:R-:W-:Y:S01]  /*2440*/  FADD.FTZ R96, -R130.reuse, R96 ;  /* 0x0000006082607221 */ /* 0x040fe20000010100 */
[----:B------:R-:W-:Y:S01]  /*2450*/  FADD.FTZ R121, -R130, R121 ;  /* 0x0000007982797221 */ /* 0x000fe20000010100 */
[----:B------:R-:W-:Y:S01]  /*2460*/  FADD.FTZ R135, R134, R135 ;  /* 0x0000008786877221 */ /* 0x000fe20000010000 */
[C---:B------:R-:W-:Y:S01]  /*2470*/  FADD.FTZ R134, -R130.reuse, R101 ;  /* 0x0000006582867221 */ /* 0x040fe20000010100 */
[C---:B------:R-:W-:Y:S01]  /*2480*/  FADD.FTZ R123, -R130.reuse, R123 ;  /* 0x0000007b827b7221 */ /* 0x040fe20000010100 */
[C---:B------:R-:W-:Y:S01]  /*2490*/  FADD.FTZ R114, -R130.reuse, R114 ;  /* 0x0000007282727221 */ /* 0x040fe20000010100 */
[C---:B------:R-:W-:Y:S01]  /*24a0*/  FADD.FTZ R99, -R130.reuse, R99 ;  /* 0x0000006382637221 */ /* 0x040fe20000010100 */
[----:B0-----:R-:W-:Y:S01]  /*24b0*/  @!P1 IMAD.WIDE R2, R125, 0x4, R2 ;  /* 0x000000047d029825 */ /* 0x001fe200078e0202 */
[----:B------:R-:W0:Y:S03]  /*24c0*/  MUFU.RSQ R135, R135 ;  /* 0x0000008700877308 */ /* 0x000e260000001400 */
        /* <DEDUP_REMOVED lines=16> */
[C---:B0-----:R-:W-:Y:S01]  /*25d0*/  FMUL.FTZ R148, R135.reuse, R115 ;  /* 0x0000007387947220 */ /* 0x041fe20000410000 */
[C---:B------:R-:W-:Y:S01]  /*25e0*/  FMUL.FTZ R101, R135.reuse, R116 ;  /* 0x0000007487657220 */ /* 0x040fe20000410000 */
[C---:B------:R-:W-:Y:S01]  /*25f0*/  FMUL.FTZ R103, R135.reuse, R118 ;  /* 0x0000007687677220 */ /* 0x040fe20000410000 */
[C---:B------:R-:W-:Y:S01]  /*2600*/  FMUL.FTZ R115, R135.reuse, R108 ;  /* 0x0000006c87737220 */ /* 0x040fe20000410000 */
[C---:B------:R-:W-:Y:S01]  /*2610*/  FMUL.FTZ R116, R135.reuse, R109 ;  /* 0x0000006d87747220 */ /* 0x040fe20000410000 */
[C---:B------:R-:W-:Y:S01]  /*2620*/  FMUL.FTZ R118, R135.reuse, R111 ;  /* 0x0000006f87767220 */ /* 0x040fe20000410000 */
[C---:B------:R-:W-:Y:S01]  /*2630*/  FMUL.FTZ R109, R135.reuse, R132 ;  /* 0x00000084876d7220 */ /* 0x040fe20000410000 */
[C---:B------:R-:W-:Y:S01]  /*2640*/  FMUL.FTZ R108, R135.reuse, R133 ;  /* 0x00000085876c7220 */ /* 0x040fe20000410000 */
[C---:B------:R-:W-:Y:S01]  /*2650*/  FADD.FTZ R146, -R130.reuse, R86 ;  /* 0x0000005682927221 */ /* 0x040fe20000010100 */
[C---:B------:R-:W-:Y:S01]  /*2660*/  FMUL.FTZ R111, R135.reuse, R106 ;  /* 0x0000006a876f7220 */ /* 0x040fe20000410000 */
[----:B------:R-:W-:Y:S01]  /*2670*/  FADD.FTZ R130, -R130, R87 ;  /* 0x0000005782827221 */ /* 0x000fe20000010100 */
        /* <DEDUP_REMOVED lines=11> */
[----:B------:R0:W-:Y:S01]  /*2730*/  @!P1 STG.E desc[UR6][R2.64], R131 ;  /* 0x0000008302009986 */ /* 0x0001e2000c101906 */
        /* <DEDUP_REMOVED lines=8> */
[----:B------:R-:W-:Y:S01]  /*27c0*/  FFMA.FTZ R99, R86, R5, R45 ;  /* 0x0000000556637223 */ /* 0x000fe2000001002d */
[----:B------:R-:W-:Y:S01]  /*27d0*/  FMUL.FTZ R112, R135, R117 ;  /* 0x0000007587707220 */ /* 0x000fe20000410000 */
[----:B------:R-:W-:-:S04]  /*27e0*/  IMAD.WIDE.U32 R92, R124, 0x10, R84 ;  /* 0x000000107c5c7825 */ /* 0x000fc800078e0054 */
[C---:B0-----:R-:W-:Y:S01]  /*27f0*/  FMUL.FTZ R131, R135.reuse, R100 ;  /* 0x0000006487837220 */ /* 0x041fe20000410000 */
[----:B------:R-:W-:Y:S01]  /*2800*/  FFMA.FTZ R100, R96, R31, R71 ;  /* 0x0000001f60647223 */ /* 0x000fe20000010047 */
[----:B------:R-:W-:Y:S01]  /*2810*/  FMUL.FTZ R133, R135, R90 ;  /* 0x0000005a87857220 */ /* 0x000fe20000410000 */
[----:B------:R-:W-:-:S04]  /*2820*/  IMAD.WIDE.U32 R2, R129, 0x10, R84 ;  /* 0x0000001081027825 */ /* 0x000fc800078e0054 */
[----:B------:R-:W-:Y:S01]  /*2830*/  FFMA.FTZ R86, R91, R8, R48 ;  /* 0x000000085b567223 */ /* 0x000fe20000010030 */
[----:B------:R-:W-:Y:S01]  /*2840*/  FFMA.FTZ R88, R101, R12, R52 ;  /* 0x0000000c65587223 */ /* 0x000fe20000010034 */
[----:B------:R-:W-:Y:S01]  /*2850*/  F2FP.BF16.F32.PACK_AB R96, R108, R109 ;  /* 0x0000006d6c60723e */ /* 0x000fe200000010ff */
[----:B------:R-:W-:-:S04]  /*2860*/  IMAD.WIDE.U32 R126, R126, 0x10, R84 ;  /* 0x000000107e7e7825 */ /* 0x000fc800078e0054 */
[----:B------:R-:W-:Y:S01]  /*2870*/  FMUL.FTZ R117, R135, R110 ;  /* 0x0000006e87757220 */ /* 0x000fe20000410000 */
[----:B------:R-:W-:Y:S01]  /*2880*/  FFMA.FTZ R90, R115, R16, R56 ;  /* 0x00000010735a7223 */ /* 0x000fe20000010038 */
[----:B------:R-:W-:Y:S01]  /*2890*/  FFMA.FTZ R101, R116, R17, R57 ;  /* 0x0000001174657223 */ /* 0x000fe20000010039 */
[----:B------:R-:W-:-:S04]  /*28a0*/  IMAD.WIDE.U32 R128, R128, 0x10, R84 ;  /* 0x0000001080807825 */ /* 0x000fc800078e0054 */
[----:B------:R-:W-:Y:S01]  /*28b0*/  FFMA.FTZ R85, R89, R6, R46 ;  /* 0x0000000659557223 */ /* 0x000fe2000001002e */
[----:B------:R-:W-:Y:S01]  /*28c0*/  FFMA.FTZ R89, R122, R9, R49 ;  /* 0x000000097a597223 */ /* 0x000fe20000010031 */
[----:B------:R-:W0:Y:S01]  /*28d0*/  LDC.64 R108, c[0x0][0x380] ;  /* 0x0000e000ff6c7b82 */ /* 0x000e220000000a00 */
[----:B--2---:R-:W-:-:S04]  /*28e0*/  @!P1 IMAD.WIDE R104, R125, 0x4, R104 ;  /* 0x000000047d689825 */ /* 0x004fc800078e0268 */
[C---:B------:R-:W-:Y:S01]  /*28f0*/  FMUL.FTZ R110, R135.reuse, R97 ;  /* 0x00000061876e7220 */ /* 0x040fe20000410000 */
[C---:B------:R-:W-:Y:S01]  /*2900*/  FMUL.FTZ R97, R135.reuse, R98 ;  /* 0x0000006287617220 */ /* 0x040fe20000410000 */
[----:B------:R-:W-:Y:S01]  /*2910*/  FMUL.FTZ R134, R135, R134 ;  /* 0x0000008687867220 */ /* 0x000fe20000410000 */
[----:B------:R-:W-:Y:S01]  /*2920*/  FFMA.FTZ R84, R87, R4, R44 ;  /* 0x0000000457547223 */ /* 0x000fe2000001002c */
[----:B------:R-:W-:Y:S01]  /*2930*/  F2FP.BF16.F32.PACK_AB R86, R89, R86 ;  /* 0x000000565956723e */ /* 0x000fe200000010ff */
[----:B------:R-:W-:Y:S01]  /*2940*/  FMUL.FTZ R137, R135, R102 ;  /* 0x0000006687897220 */ /* 0x000fe20000410000 */
[----:B------:R1:W-:Y:S01]  /*2950*/  @!P1 STG.E desc[UR6][R104.64], R135 ;  /* 0x0000008768009986 */ /* 0x0003e2000c101906 */
[----:B------:R-:W-:Y:S01]  /*2960*/  FFMA.FTZ R89, R103, R14, R54 ;  /* 0x0000000e67597223 */ /* 0x000fe20000010036 */
[----:B------:R-:W-:Y:S01]  /*2970*/  F2FP.BF16.F32.PACK_AB R90, R101, R90 ;  /* 0x0000005a655a723e */ /* 0x000fe200000010ff */
        /* <DEDUP_REMOVED lines=9> */
[----:B-1----:R-:W-:Y:S01]  /*2a10*/  FFMA.FTZ R105, R134, R33, R73 ;  /* 0x0000002186697223 */ /* 0x002fe20000010049 */
[C---:B------:R-:W-:Y:S01]  /*2a20*/  FMUL.FTZ R141, R135.reuse, R146 ;  /* 0x00000092878d7220 */ /* 0x040fe20000410000 */
[----:B------:R-:W-:Y:S01]  /*2a30*/  FMUL.FTZ R130, R135, R130 ;  /* 0x0000008287827220 */ /* 0x000fe20000410000 */
        /* <DEDUP_REMOVED lines=49> */
.L_x_13457:
        /* <DEDUP_REMOVED lines=11> */
.L_x_34045:


//--------------------- .text._ZN10layer_norm13ln_fwd_kernelINS_13Kernel_traitsIf13__nv_bfloat16fS2_fjLj5120ELj1ELj1ELj4ELj16ENS_18Kernel_traits_baseILj5120EfS2_fS2_fjLj128EEEEELb0ELb0ELb1ELb0EEEvNS_9FwdParamsE --------------------------
	.section	.text._ZN10layer_norm13ln_fwd_kernelINS_13Kernel_traitsIf13__nv_bfloat16fS2_fjLj5120ELj1ELj1ELj4ELj16ENS_18Kernel_traits_baseILj5120EfS2_fS2_fjLj128EEEEELb0ELb0ELb1ELb0EEEvNS_9FwdParamsE,"ax",@progbits
	.align	128
        .global         _ZN10layer_norm13ln_fwd_kernelINS_13Kernel_traitsIf13__nv_bfloat16fS2_fjLj5120ELj1ELj1ELj4ELj16ENS_18Kernel_traits_baseILj5120EfS2_fS2_fjLj128EEEEELb0ELb0ELb1ELb0EEEvNS_9FwdParamsE
        .type           _ZN10layer_norm13ln_fwd_kernelINS_13Kernel_traitsIf13__nv_bfloat16fS2_fjLj5120ELj1ELj1ELj4ELj16ENS_18Kernel_traits_baseILj5120EfS2_fS2_fjLj128EEEEELb0ELb0ELb1ELb0EEEvNS_9FwdParamsE,@function
        .size           _ZN10layer_norm13ln_fwd_kernelINS_13Kernel_traitsIf13__nv_bfloat16fS2_fjLj5120ELj1ELj1ELj4ELj16ENS_18Kernel_traits_baseILj5120EfS2_fS2_fjLj128EEEEELb0ELb0ELb1ELb0EEEvNS_9FwdParamsE,(.L_x_34046 - _ZN10layer_norm13ln_fwd_kernelINS_13Kernel_traitsIf13__nv_bfloat16fS2_fjLj5120ELj1ELj1ELj4ELj16ENS_18Kernel_traits_baseILj5120EfS2_fS2_fjLj128EEEEELb0ELb0ELb1ELb0EEEvNS_9FwdParamsE)
        .other          _ZN10layer_norm13ln_fwd_kernelINS_13Kernel_traitsIf13__nv_bfloat16fS2_fjLj5120ELj1ELj1ELj4ELj16ENS_18Kernel_traits_baseILj5120EfS2_fS2_fjLj128EEEEELb0ELb0ELb1ELb0EEEvNS_9FwdParamsE,@"STO_CUDA_ENTRY STV_DEFAULT"
_ZN10layer_norm13ln_fwd_kernelINS_13Kernel_traitsIf13__nv_bfloat16fS2_fjLj5120ELj1ELj1ELj4ELj16ENS_18Kernel_traits_baseILj5120EfS2_fS2_fjLj128EEEEELb0ELb0ELb1ELb0EEEvNS_9FwdParamsE:
.text._ZN10layer_norm13ln_fwd_kernelINS_13Kernel_traitsIf13__nv_bfloat16fS2_fjLj5120ELj1ELj1ELj4ELj16ENS_18Kernel_traits_baseILj5120EfS2_fS2_fjLj128EEEEELb0ELb0ELb1ELb0EEEvNS_9FwdParamsE:
        /* <DEDUP_REMOVED lines=70> */
.L_x_13459:
        /* <DEDUP_REMOVED lines=13> */
[----:B------:R-:W5:Y:S02]  /*0530*/  @P1 LDG.E.128 R28, desc[UR6][R4.64] ;  /* 0x00000006041c1981 */ /* 0x000f64000c1e1d00 */
[----:B------:R-:W0:Y:S01]  /*0540*/  @P4 LDC.64 R24, c[0x0][0x3d0] ;  /* 0x0000f400ff184b82 */ /* 0x000e220000000a00 */
[C---:B-1----:R-:W-:Y:S01]  /*0550*/  @P2 IMAD.WIDE.U32 R20, R27.reuse, 0x20, R8 ;  /* 0x000000201b142825 */ /* 0x042fe200078e0008 */
[----:B------:R-:W-:Y:S01]  /*0560*/  @P2 IADD3 R27, PT, PT, R27, 0x80, RZ ;  /* 0x000000801b1b2810 */ /* 0x000fe20007ffe0ff */
[----:B------:R-:W5:Y:S01]  /*0570*/  @P1 LDG.E.128 R32, desc[UR6][R4.64+0x10] ;  /* 0x0000100604201981 */ /* 0x000f62000c1e1d00 */
[----:B------:R-:W-:Y:S02]  /*0580*/  CS2R R74, SRZ ;  /* 0x00000000004a7805 */ /* 0x000fe4000001ff00 */
[----:B------:R-:W-:Y:S02]  /*0590*/  CS2R R72, SRZ ;  /* 0x0000000000487805 */ /* 0x000fe4000001ff00 */
[----:B------:R-:W-:Y:S01]  /*05a0*/  CS2R R70, SRZ ;  /* 0x0000000000467805 */ /* 0x000fe2000001ff00 */
[----:B------:R-:W5:Y:S01]  /*05b0*/  @P2 LDG.E.128 R44, desc[UR6][R20.64] ;  /* 0x00000006142c2981 */ /* 0x000f62000c1e1d00 */
[C---:B--2---:R-:W-:Y:S01]  /*05c0*/  @P3 IMAD.WIDE.U32 R22, R27.reuse, 0x20, R22 ;  /* 0x000000201b163825 */ /* 0x044fe200078e0016 */
[----:B------:R-:W-:-:S02]  /*05d0*/  @P3 IADD3 R27, PT, PT, R27, 0x80, RZ ;  /* 0x000000801b1b3810 */ /* 0x000fc40007ffe0ff */
[----:B------:R-:W-:Y:S01]  /*05e0*/  CS2R R68, SRZ ;  /* 0x0000000000447805 */ /* 0x000fe2000001ff00 */
[----:B------:R-:W5:Y:S01]  /*05f0*/  @P2 LDG.E.128 R48, desc[UR6][R20.64+0x10] ;  /* 0x0000100614302981 */ /* 0x000f62000c1e1d00 */
[----:B------:R-:W-:Y:S02]  /*0600*/  CS2R R58, SRZ ;  /* 0x00000000003a7805 */ /* 0x000fe4000001ff00 */
[----:B------:R-:W-:Y:S02]  /*0610*/  CS2R R56, SRZ ;  /* 0x0000000000387805 */ /* 0x000fe4000001ff00 */
[----:B------:R-:W-:Y:S01]  /*0620*/  CS2R R54, SRZ ;  /* 0x0000000000367805 */ /* 0x000fe2000001ff00 */
[----:B------:R-:W5:Y:S01]  /*0630*/  @P3 LDG.E.128 R60, desc[UR6][R22.64] ;  /* 0x00000006163c3981 */ /* 0x000f62000c1e1d00 */
[----:B---3--:R-:W-:Y:S01]  /*0640*/  @P0 IMAD.WIDE.U32 R8, R10, 0x20, R6 ;  /* 0x000000200a080825 */ /* 0x008fe200078e0006 */
[----:B------:R-:W-:Y:S02]  /*0650*/  CS2R R52, SRZ ;  /* 0x0000000000347805 */ /* 0x000fe4000001ff00 */
[----:B------:R-:W-:Y:S01]  /*0660*/  CS2R R42, SRZ ;  /* 0x00000000002a7805 */ /* 0x000fe2000001ff00 */
[----:B------:R1:W5:Y:S04]  /*0670*/  @P3 LDG.E.128 R64, desc[UR6][R22.64+0x10] ;  /* 0x0000100616403981 */ /* 0x000368000c1e1d00 */
[----:B------:R2:W5:Y:S01]  /*0680*/  @P0 LDG.E.128 R12, desc[UR6][R8.64] ;  /* 0x00000006080c0981 */ /* 0x000562000c1e1d00 */
[----:B0-----:R-:W-:-:S03]  /*0690*/  @P4 IMAD.WIDE.U32 R6, R27, 0x20, R24 ;  /* 0x000000201b064825 */ /* 0x001fc600078e0018 */
        /* <DEDUP_REMOVED lines=8> */
[----:B-1----:R-:W-:Y:S02]  /*0720*/  CS2R R22, SRZ ;  /* 0x0000000000167805 */ /* 0x002fe4000001ff00 */
[----:B------:R-:W-:Y:S02]  /*0730*/  CS2R R20, SRZ ;  /* 0x0000000000147805 */ /* 0x000fe4000001ff00 */
[----:B------:R-:W-:-:S02]  /*0740*/  @P4 CS2R R90, SRZ ;  /* 0x00000000005a4805 */ /* 0x000fc4000001ff00 */
[----:B------:R-:W-:Y:S02]  /*0750*/  @P4 CS2R R88, SRZ ;  /* 0x0000000000584805 */ /* 0x000fe4000001ff00 */
[----:B------:R-:W-:Y:S02]  /*0760*/  @P4 CS2R R86, SRZ ;  /* 0x0000000000564805 */ /* 0x000fe4000001ff00 */
[----:B--2---:R-:W-:-:S07]  /*0770*/  @P4 CS2R R84, SRZ ;  /* 0x0000000000544805 */ /* 0x004fce000001ff00 */
.L_x_13460:
[----:B------:R-:W-:Y:S05]  /*0780*/  BSYNC.RECONVERGENT B0 ;  /* 0x0000000000007941 */ /* 0x000fea0003800200 */
.L_x_13458:
        /* <DEDUP_REMOVED lines=18> */
[----:B-1----:R-:W-:Y:S02]  /*08b0*/  ISETP.NE.AND P0, PT, RZ, UR4, PT ;  /* 0x00000004ff007c0c */ /* 0x002fe4000bf05270 */
[----:B------:R1:W3:Y:S01]  /*08c0*/  MUFU.RCP R4, R93 ;  /* 0x0000005d00047308 */ /* 0x0002e20000001000 */
[----:B------:R-:W-:-:S02]  /*08d0*/  LEA R5, R5, R92, 0x3 ;  /* 0x0000005c05057211 */ /* 0x000fc400078e18ff */
[----:B0-----:R-:W-:-:S08]  /*08e0*/  P2R R136, PR, RZ, 0x1 ;  /* 0x00000001ff887803 */ /* 0x001fd00000000000 */
.L_x_13496:
[----:B01234-:R-:W0:Y:S08]  /*08f0*/  LDC.64 R138, c[0x0][0x3f0] ;  /* 0x0000fc00ff8a7b82 */ /* 0x01fe300000000a00 */
[----:B------:R-:W4:Y:S08]  /*0900*/  LDC.64 R140, c[0x0][0x3f8] ;  /* 0x0000fe00ff8c7b82 */ /* 0x000f300000000a00 */
[----:B------:R-:W1:Y:S01]  /*0910*/  LDC R9, c[0x0][0x388] ;  /* 0x0000e200ff097b82 */ /* 0x000e620000000800 */
[----:B0-----:R-:W-:-:S05]  /*0920*/  IMAD.WIDE R138, R2, 0x4, R138 ;  /* 0x00000004028a7825 */ /* 0x001fca00078e028a */
[----:B------:R-:W2:Y:S01]  /*0930*/  LDG.E R6, desc[UR6][R138.64] ;  /* 0x000000068a067981 */ /* 0x000ea2000c1e1900 */
[----:B----4-:R-:W-:-:S05]  /*0940*/  IMAD.WIDE R140, R2, 0x4, R140 ;  /* 0x00000004028c7825 */ /* 0x010fca00078e028c */
[----:B-----5:R0:W5:Y:S01]  /*0950*/  LDG.E R7, desc[UR6][R140.64] ;  /* 0x000000068c077981 */ /* 0x020162000c1e1900 */
[----:B------:R-:W-:Y:S01]  /*0960*/  ISETP.GE.U32.AND P0, PT, R3, 0x80, PT ;  /* 0x000000800300780c */ /* 0x000fe20003f06070 */
[----:B------:R-:W-:Y:S01]  /*0970*/  BSSY.RECONVERGENT B0, `(.L_x_13461) ;  /* 0x000005f000007945 */ /* 0x000fe20003800200 */
[----:B--2---:R-:W-:-:S13]  /*0980*/  ISETP.GE.AND P5, PT, R6, 0x1, PT ;  /* 0x000000010600780c */ /* 0x004fda0003fa6270 */
[----:B------:R-:W-:-:S05]  /*0990*/  @P5 IADD3 R8, PT, PT, R6, -0x1, RZ ;  /* 0xffffffff06085810 */ /* 0x000fca0007ffe0ff */
[-C--:B-1----:R-:W-:Y:S02]  /*09a0*/  @P5 IMAD R137, R8, R9.reuse, RZ ;  /* 0x0000000908895224 */ /* 0x082fe400078e02ff */
[----:B------:R-:W-:-:S03]  /*09b0*/  IMAD R8, R2, R9, RZ ;  /* 0x0000000902087224 */ /* 0x000fc600078e02ff */
[----:B------:R-:W-:Y:S02]  /*09c0*/  @P5 SHF.R.S32.HI R142, RZ, 0x1f, R137 ;  /* 0x0000001fff8e5819 */ /* 0x000fe40000011489 */
[----:B------:R-:W-:Y:S02]  /*09d0*/  SHF.R.S32.HI R143, RZ, 0x1f, R8 ;  /* 0x0000001fff8f7819 */ /* 0x000fe40000011408 */
[----:B------:R-:W-:Y:S01]  /*09e0*/  @P5 LEA.HI R139, R142, R137, RZ, 0x3 ;  /* 0x000000898e8b5211 */ /* 0x000fe200078f18ff */
[----:B------:R-:W-:Y:S01]  /*09f0*/  HFMA2 R137, -RZ, RZ, 0, 0 ;  /* 0x00000000ff897431 */ /* 0x000fe200000001ff */
[----:B------:R-:W-:-:S04]  /*0a00*/  LEA.HI R143, R143, R8, RZ, 0x3 ;  /* 0x000000088f8f7211 */ /* 0x000fc800078f18ff */
[-C--:B------:R-:W-:Y:S02]  /*0a10*/  LEA.HI.SX32 R8, R143, R10.reuse, 0x1d ;  /* 0x0000000a8f087211 */ /* 0x080fe400078feaff */
        /* <DEDUP_REMOVED lines=8> */
.L_x_13463:
        /* <DEDUP_REMOVED lines=9> */
[----:B------:R-:W-:-:S13]  /*0b30*/  ISETP.GT.AND P1, PT, R6, RZ, PT ;  /* 0x000000ff0600720c */ /* 0x000fda0003f24270 */
[----:B------:R-:W2:Y:S01]  /*0b40*/  @P1 LDC R140, c[0x0][0x40c] ;  /* 0x00010300ff8c1b82 */ /* 0x000ea20000000800 */
[----:B------:R-:W-:Y:S02]  /*0b50*/  @P1 SHF.L.U32 R141, R92, 0x10, RZ ;  /* 0x000000105c8d1819 */ /* 0x000fe400000006ff */
[----:B0-----:R-:W-:Y:S02]  /*0b60*/  @P1 PRMT R138, R93, 0x7632, R138 ;  /* 0x000076325d8a1816 */ /* 0x001fe4000000008a */
[----:B------:R-:W-:Y:S02]  /*0b70*/  @P1 SHF.L.U32 R139, R94, 0x10, RZ ;  /* 0x000000105e8b1819 */ /* 0x000fe400000006ff */
[----:B------:R-:W-:Y:S01]  /*0b80*/  @P1 SHF.L.U32 R138, R138, 0x10, RZ ;  /* 0x000000108a8a1819 */ /* 0x000fe200000006ff */
[----:B------:R-:W0:Y:S08]  /*0b90*/  @P1 LDC R142, c[0x0][0x40c] ;  /* 0x00010300ff8e1b82 */ /* 0x000e300000000800 */
[----:B------:R-:W1:Y:S08]  /*0ba0*/  @P1 LDC R144, c[0x0][0x40c] ;  /* 0x00010300ff901b82 */ /* 0x000e700000000800 */
[----:B------:R-:W5:Y:S08]  /*0bb0*/  @P1 LDC R143, c[0x0][0x40c] ;  /* 0x00010300ff8f1b82 */ /* 0x000f700000000800 */
[----:B------:R-:W4:Y:S08]  /*0bc0*/  @P1 LDC R145, c[0x0][0x40c] ;  /* 0x00010300ff911b82 */ /* 0x000f300000000800 */
[----:B------:R-:W3:Y:S08]  /*0bd0*/  @P1 LDC R146, c[0x0][0x40c] ;  /* 0x00010300ff921b82 */ /* 0x000ef00000000800 */
[----:B------:R-:W3:Y:S08]  /*0be0*/  @P1 LDC R147, c[0x0][0x40c] ;  /* 0x00010300ff931b82 */ /* 0x000ef00000000800 */
[----:B------:R-:W3:Y:S01]  /*0bf0*/  @P1 LDC R148, c[0x0][0x40c] ;  /* 0x00010300ff941b82 */ /* 0x000ee20000000800 */
[----:B--2---:R-:W-:Y:S01]  /*0c00*/  @P1 FFMA.FTZ R96, R141, R140, R96 ;  /* 0x0000008c8d601223 */ /* 0x004fe20000010060 */
[----:B------:R-:W-:Y:S01]  /*0c10*/  @P1 PRMT R140, R92, 0x7632, R140 ;  /* 0x000076325c8c1816 */ /* 0x000fe2000000008c */
[----:B-1----:R-:W-:Y:S01]  /*0c20*/  @P1 FFMA.FTZ R99, R138, R144, R99 ;  /* 0x000000908a631223 */ /* 0x002fe20000010063 */
[----:B------:R-:W-:Y:S01]  /*0c30*/  @P1 SHF.L.U32 R141, R93, 0x10, RZ ;  /* 0x000000105d8d1819 */ /* 0x000fe200000006ff */
[----:B----4-:R-:W-:Y:S01]  /*0c40*/  @P1 FFMA.FTZ R100, R139, R145, R100 ;  /* 0x000000918b641223 */ /* 0x010fe20000010064 */
[----:B------:R-:W-:-:S02]  /*0c50*/  @P1 SHF.L.U32 R140, R140, 0x10, RZ ;  /* 0x000000108c8c1819 */ /* 0x000fc400000006ff */
[----:B------:R-:W-:Y:S01]  /*0c60*/  @P1 PRMT R138, R94, 0x7632, R138 ;  /* 0x000076325e8a1816 */ /* 0x000fe2000000008a */
[----:B-----5:R-:W-:Y:S01]  /*0c70*/  @P1 FFMA.FTZ R98, R141, R143, R98 ;  /* 0x0000008f8d621223 */ /* 0x020fe20000010062 */
[C---:B------:R-:W-:Y:S01]  /*0c80*/  @P1 SHF.L.U32 R141, R95.reuse, 0x10, RZ ;  /* 0x000000105f8d1819 */ /* 0x040fe200000006ff */
[----:B0-----:R-:W-:Y:S01]  /*0c90*/  @P1 FFMA.FTZ R97, R140, R142, R97 ;  /* 0x0000008e8c611223 */ /* 0x001fe20000010061 */
[----:B------:R-:W-:Y:S02]  /*0ca0*/  @P1 PRMT R140, R95, 0x7632, R140 ;  /* 0x000076325f8c1816 */ /* 0x000fe4000000008c */
[----:B------:R-:W-:Y:S01]  /*0cb0*/  @P1 SHF.L.U32 R138, R138, 0x10, RZ ;  /* 0x000000108a8a1819 */ /* 0x000fe200000006ff */
[----:B---3--:R-:W-:Y:S01]  /*0cc0*/  @P1 FFMA.FTZ R102, R141, R147, R102 ;  /* 0x000000938d661223 */ /* 0x008fe20000010066 */
[----:B------:R-:W-:-:S03]  /*0cd0*/  @P1 SHF.L.U32 R140, R140, 0x10, RZ ;  /* 0x000000108c8c1819 */ /* 0x000fc600000006ff */
[----:B------:R-:W-:Y:S02]  /*0ce0*/  @P1 FFMA.FTZ R101, R138, R146, R101 ;  /* 0x000000928a651223 */ /* 0x000fe40000010065 */
[----:B------:R-:W-:Y:S01]  /*0cf0*/  @P1 FFMA.FTZ R103, R140, R148, R103 ;  /* 0x000000948c671223 */ /* 0x000fe20000010067 */
[----:B------:R-:W-:Y:S06]  /*0d00*/  BRA `(.L_x_13465) ;  /* 0x00000000007c7947 */ /* 0x000fec0003800000 */
.L_x_13464:
[----:B------:R-:W0:Y:S01]  /*0d10*/  @P5 LDC R103, c[0x0][0x40c] ;  /* 0x00010300ff675b82 */ /* 0x000e220000000800 */
[----:B------:R-:W-:Y:S01]  /*0d20*/  @P5 SHF.L.U32 R100, R99, 0x10, RZ ;  /* 0x0000001063645819 */ /* 0x000fe200000006ff */
[----:B------:R-:W-:Y:S01]  /*0d30*/  HFMA2 R99, -RZ, RZ, 0, 0 ;  /* 0x00000000ff637431 */ /* 0x000fe200000001ff */
[----:B------:R-:W-:Y:S02]  /*0d40*/  @P5 SHF.L.U32 R98, R98, 0x10, RZ ;  /* 0x0000001062625819 */ /* 0x000fe400000006ff */
[----:B------:R-:W-:Y:S02]  /*0d50*/  @P5 SHF.L.U32 R102, R97, 0x10, RZ ;  /* 0x0000001061665819 */ /* 0x000fe400000006ff */
[----:B------:R-:W-:Y:S01]  /*0d60*/  MOV R97, RZ ;  /* 0x000000ff00617202 */ /* 0x000fe20000000f00 */
[----:B------:R-:W1:Y:S01]  /*0d70*/  @P5 LDC R139, c[0x0][0x40c] ;  /* 0x00010300ff8b5b82 */ /* 0x000e620000000800 */
[----:B------:R-:W-:Y:S02]  /*0d80*/  MOV R101, RZ ;  /* 0x000000ff00657202 */ /* 0x000fe40000000f00 */
[----:B------:R-:W-:Y:S01]  /*0d90*/  @P5 SHF.L.U32 R138, R96, 0x10, RZ ;  /* 0x00000010608a5819 */ /* 0x000fe200000006ff */
[----:B------:R-:W-:Y:S01]  /*0da0*/  HFMA2 R96, -RZ, RZ, 0, 0 ;  /* 0x00000000ff607431 */ /* 0x000fe200000001ff */
[----:B------:R-:W-:-:S02]  /*0db0*/  @P5 SHF.L.U32 R143, R94, 0x10, RZ ;  /* 0x000000105e8f5819 */ /* 0x000fc400000006ff */
[----:B------:R-:W-:Y:S01]  /*0dc0*/  @P5 SHF.L.U32 R145, R95, 0x10, RZ ;  /* 0x000000105f915819 */ /* 0x000fe200000006ff */
[----:B------:R-:W2:Y:S08]  /*0dd0*/  @P5 LDC R141, c[0x0][0x40c] ;  /* 0x00010300ff8d5b82 */ /* 0x000eb00000000800 */
[----:B------:R-:W4:Y:S01]  /*0de0*/  @P5 LDC R147, c[0x0][0x40c] ;  /* 0x00010300ff935b82 */ /* 0x000f220000000800 */
[----:B0-----:R-:W-:Y:S01]  /*0df0*/  @P5 FMUL.FTZ R97, R100, R103 ;  /* 0x0000006764615220 */ /* 0x001fe20000410000 */
[----:B------:R-:W-:-:S06]  /*0e00*/  HFMA2 R100, -RZ, RZ, 0, 0 ;  /* 0x00000000ff647431 */ /* 0x000fcc00000001ff */
[----:B------:R-:W0:Y:S01]  /*0e10*/  @P5 LDC R140, c[0x0][0x40c] ;  /* 0x00010300ff8c5b82 */ /* 0x000e220000000800 */
[----:B-1----:R-:W-:Y:S01]  /*0e20*/  @P5 FMUL.FTZ R99, R98, R139 ;  /* 0x0000008b62635220 */ /* 0x002fe20000410000 */
[----:B------:R-:W-:Y:S02]  /*0e30*/  @P5 SHF.L.U32 R139, R92, 0x10, RZ ;  /* 0x000000105c8b5819 */ /* 0x000fe400000006ff */
[----:B------:R-:W-:-:S04]  /*0e40*/  MOV R98, RZ ;  /* 0x000000ff00627202 */ /* 0x000fc80000000f00 */
[----:B------:R-:W1:Y:S01]  /*0e50*/  @P5 LDC R142, c[0x0][0x40c] ;  /* 0x00010300ff8e5b82 */ /* 0x000e620000000800 */
[----:B--2---:R-:W-:Y:S01]  /*0e60*/  @P5 FMUL.FTZ R101, R102, R141 ;  /* 0x0000008d66655220 */ /* 0x004fe20000410000 */
[----:B------:R-:W-:Y:S02]  /*0e70*/  @P5 SHF.L.U32 R141, R93, 0x10, RZ ;  /* 0x000000105d8d5819 */ /* 0x000fe400000006ff */
[----:B------:R-:W-:-:S04]  /*0e80*/  CS2R R102, SRZ ;  /* 0x0000000000667805 */ /* 0x000fc8000001ff00 */
[----:B------:R-:W2:Y:S01]  /*0e90*/  @P5 LDC R144, c[0x0][0x40c] ;  /* 0x00010300ff905b82 */ /* 0x000ea20000000800 */
[----:B----4-:R-:W-:-:S07]  /*0ea0*/  @P5 FMUL.FTZ R103, R138, R147 ;  /* 0x000000938a675220 */ /* 0x010fce0000410000 */
[----:B------:R-:W4:Y:S01]  /*0eb0*/  @P5 LDC R146, c[0x0][0x40c] ;  /* 0x00010300ff925b82 */ /* 0x000f220000000800 */
[----:B0-----:R-:W-:Y:S01]  /*0ec0*/  @P5 FMUL.FTZ R96, R139, R140 ;  /* 0x0000008c8b605220 */ /* 0x001fe20000410000 */
[----:B-1----:R-:W-:Y:S01]  /*0ed0*/  @P5 FMUL.FTZ R98, R141, R142 ;  /* 0x0000008e8d625220 */ /* 0x002fe20000410000 */
[----:B--2---:R-:W-:Y:S01]  /*0ee0*/  @P5 FMUL.FTZ R100, R143, R144 ;  /* 0x000000908f645220 */ /* 0x004fe20000410000 */
[----:B----4-:R-:W-:-:S07]  /*0ef0*/  @P5 FMUL.FTZ R102, R145, R146 ;  /* 0x0000009291665220 */ /* 0x010fce0000410000 */
.L_x_13465:
[----:B------:R-:W0:Y:S01]  /*0f00*/  LDC.64 R138, c[0x0][0x3a8] ;  /* 0x0000ea00ff8a7b82 */ /* 0x000e220000000a00 */
[----:B------:R-:W-:Y:S01]  /*0f10*/  IADD3 R137, PT, PT, R137, 0x80, RZ ;  /* 0x0000008089897810 */ /* 0x000fe20007ffe0ff */
[C---:B0-----:R-:W-:Y:S01]  /*0f20*/  IMAD.WIDE.U32 R138, R8.reuse, 0x20, R138 ;  /* 0x00000020088a7825 */ /* 0x041fe200078e008a */
[----:B------:R-:W-:-:S04]  /*0f30*/  IADD3 R8, PT, PT, R8, 0x80, RZ ;  /* 0x0000008008087810 */ /* 0x000fc80007ffe0ff */
[----:B------:R0:W-:Y:S04]  /*0f40*/  STG.E.128 desc[UR6][R138.64], R96 ;  /* 0x000000608a007986 */ /* 0x0001e8000c101d06 */
[----:B------:R0:W-:Y:S02]  /*0f50*/  STG.E.128 desc[UR6][R138.64+0x10], R100 ;  /* 0x000010648a007986 */ /* 0x0001e4000c101d06 */
.L_x_13462:
[----:B------:R-:W-:Y:S05]  /*0f60*/  BSYNC.RECONVERGENT B0 ;  /* 0x0000000000007941 */ /* 0x000fea0003800200 */
.L_x_13461:
        /* <DEDUP_REMOVED lines=9> */
.L_x_13468:
        /* <DEDUP_REMOVED lines=13> */
[----:B------:R-:W-:Y:S02]  /*10d0*/  @P2 PRMT R139, R95, 0x7632, R139 ;  /* 0x000076325f8b2816 */ /* 0x000fe4000000008b */
        /* <DEDUP_REMOVED lines=10> */
[----:B0-----:R-:W-:Y:S01]  /*1180*/  @P2 FFMA.FTZ R107, R138, R144, R107 ;  /* 0x000000908a6b2223 */ /* 0x001fe2000001006b */
[----:B------:R-:W-:-:S02]  /*1190*/  @P2 SHF.L.U32 R141, R93, 0x10, RZ ;  /* 0x000000105d8d2819 */ /* 0x000fc400000006ff */
[----:B------:R-:W-:Y:S02]  /*11a0*/  @P2 SHF.L.U32 R140, R140, 0x10, RZ ;  /* 0x000000108c8c2819 */ /* 0x000fe400000006ff */
[C---:B------:R-:W-:Y:S01]  /*11b0*/  @P2 PRMT R138, R94.reuse, 0x7632, R138 ;  /* 0x000076325e8a2816 */ /* 0x040fe2000000008a */
[----:B-----5:R-:W-:Y:S01]  /*11c0*/  @P2 FFMA.FTZ R106, R141, R143, R106 ;  /* 0x0000008f8d6a2223 */ /* 0x020fe2000001006a */
[----:B------:R-:W-:Y:S01]  /*11d0*/  @P2 SHF.L.U32 R141, R94, 0x10, RZ ;  /* 0x000000105e8d2819 */ /* 0x000fe200000006ff */
[----:B-1----:R-:W-:Y:S01]  /*11e0*/  @P2 FFMA.FTZ R105, R140, R142, R105 ;  /* 0x0000008e8c692223 */ /* 0x002fe20000010069 */
[----:B------:R-:W-:Y:S02]  /*11f0*/  @P2 SHF.L.U32 R143, R95, 0x10, RZ ;  /* 0x000000105f8f2819 */ /* 0x000fe400000006ff */
[----:B------:R-:W-:Y:S01]  /*1200*/  @P2 SHF.L.U32 R138, R138, 0x10, RZ ;  /* 0x000000108a8a2819 */ /* 0x000fe200000006ff */
[----:B----4-:R-:W-:Y:S01]  /*1210*/  @P2 FFMA.FTZ R108, R141, R145, R108 ;  /* 0x000000918d6c2223 */ /* 0x010fe2000001006c */
[----:B------:R-:W-:Y:S01]  /*1220*/  @P2 SHF.L.U32 R140, R139, 0x10, RZ ;  /* 0x000000108b8c2819 */ /* 0x000fe200000006ff */
[----:B---3--:R-:W-:-:S02]  /*1230*/  @P2 FFMA.FTZ R110, R143, R147, R110 ;  /* 0x000000938f6e2223 */ /* 0x008fc4000001006e */
[----:B------:R-:W-:Y:S02]  /*1240*/  @P2 FFMA.FTZ R109, R138, R146, R109 ;  /* 0x000000928a6d2223 */ /* 0x000fe4000001006d */
[----:B------:R-:W-:Y:S01]  /*1250*/  @P2 FFMA.FTZ R111, R140, R148, R111 ;  /* 0x000000948c6f2223 */ /* 0x000fe2000001006f */
[----:B------:R-:W-:Y:S06]  /*1260*/  BRA `(.L_x_13470) ;  /* 0x00000000007c7947 */ /* 0x000fec0003800000 */
.L_x_13469:
[----:B------:R-:W1:Y:S01]  /*1270*/  @P5 LDC R111, c[0x0][0x40c] ;  /* 0x00010300ff6f5b82 */ /* 0x000e620000000800 */
[----:B------:R-:W-:Y:S01]  /*1280*/  @P5 SHF.L.U32 R108, R107, 0x10, RZ ;  /* 0x000000106b6c5819 */ /* 0x000fe200000006ff */
[----:B------:R-:W-:Y:S01]  /*1290*/  HFMA2 R107, -RZ, RZ, 0, 0 ;  /* 0x00000000ff6b7431 */ /* 0x000fe200000001ff */
[----:B------:R-:W-:Y:S02]  /*12a0*/  @P5 SHF.L.U32 R106, R106, 0x10, RZ ;  /* 0x000000106a6a5819 */ /* 0x000fe400000006ff */
[----:B------:R-:W-:Y:S02]  /*12b0*/  @P5 SHF.L.U32 R110, R105, 0x10, RZ ;  /* 0x00000010696e5819 */ /* 0x000fe400000006ff */
[----:B------:R-:W-:Y:S01]  /*12c0*/  MOV R105, RZ ;  /* 0x000000ff00697202 */ /* 0x000fe20000000f00 */
[----:B0-----:R-:W0:Y:S01]  /*12d0*/  @P5 LDC R139, c[0x0][0x40c] ;  /* 0x00010300ff8b5b82 */ /* 0x001e220000000800 */
[----:B------:R-:W-:Y:S02]  /*12e0*/  MOV R109, RZ ;  /* 0x000000ff006d7202 */ /* 0x000fe40000000f00 */
[----:B------:R-:W-:Y:S01]  /*12f0*/  @P5 SHF.L.U32 R138, R104, 0x10, RZ ;  /* 0x00000010688a5819 */ /* 0x000fe200000006ff */
[----:B------:R-:W-:Y:S01]  /*1300*/  HFMA2 R104, -RZ, RZ, 0, 0 ;  /* 0x00000000ff687431 */ /* 0x000fe200000001ff */
[----:B------:R-:W-:-:S02]  /*1310*/  @P5 SHF.L.U32 R143, R94, 0x10, RZ ;  /* 0x000000105e8f5819 */ /* 0x000fc400000006ff */
[----:B------:R-:W-:Y:S01]  /*1320*/  @P5 SHF.L.U32 R145, R95, 0x10, RZ ;  /* 0x000000105f915819 */ /* 0x000fe200000006ff */
[----:B------:R-:W2:Y:S08]  /*1330*/  @P5 LDC R141, c[0x0][0x40c] ;  /* 0x00010300ff8d5b82 */ /* 0x000eb00000000800 */
[----:B------:R-:W4:Y:S01]  /*1340*/  @P5 LDC R147, c[0x0][0x40c] ;  /* 0x00010300ff935b82 */ /* 0x000f220000000800 */
[----:B-1----:R-:W-:Y:S01]  /*1350*/  @P5 FMUL.FTZ R105, R108, R111 ;  /* 0x0000006f6c695220 */ /* 0x002fe20000410000 */
[----:B------:R-:W-:-:S06]  /*1360*/  HFMA2 R108, -RZ, RZ, 0, 0 ;  /* 0x00000000ff6c7431 */ /* 0x000fcc00000001ff */
[----:B------:R-:W1:Y:S01]  /*1370*/  @P5 LDC R140, c[0x0][0x40c] ;  /* 0x00010300ff8c5b82 */ /* 0x000e620000000800 */
[----:B0-----:R-:W-:Y:S01]  /*1380*/  @P5 FMUL.FTZ R107, R106, R139 ;  /* 0x0000008b6a6b5220 */ /* 0x001fe20000410000 */
[----:B------:R-:W-:Y:S02]  /*1390*/  @P5 SHF.L.U32 R139, R92, 0x10, RZ ;  /* 0x000000105c8b5819 */ /* 0x000fe400000006ff */
[----:B------:R-:W-:-:S04]  /*13a0*/  MOV R106, RZ ;  /* 0x000000ff006a7202 */ /* 0x000fc80000000f00 */
[----:B------:R-:W0:Y:S01]  /*13b0*/  @P5 LDC R142, c[0x0][0x40c] ;  /* 0x00010300ff8e5b82 */ /* 0x000e220000000800 */
[----:B--2---:R-:W-:Y:S01]  /*13c0*/  @P5 FMUL.FTZ R109, R110, R141 ;  /* 0x0000008d6e6d5220 */ /* 0x004fe20000410000 */
[----:B------:R-:W-:Y:S02]  /*13d0*/  @P5 SHF.L.U32 R141, R93, 0x10, RZ ;  /* 0x000000105d8d5819 */ /* 0x000fe400000006ff */
[----:B------:R-:W-:-:S04]  /*13e0*/  CS2R R110, SRZ ;  /* 0x00000000006e7805 */ /* 0x000fc8000001ff00 */
[----:B------:R-:W2:Y:S01]  /*13f0*/  @P5 LDC R144, c[0x0][0x40c] ;  /* 0x00010300ff905b82 */ /* 0x000ea20000000800 */
[----:B----4-:R-:W-:-:S07]  /*1400*/  @P5 FMUL.FTZ R111, R138, R147 ;  /* 0x000000938a6f5220 */ /* 0x010fce0000410000 */
[----:B------:R-:W4:Y:S01]  /*1410*/  @P5 LDC R146, c[0x0][0x40c] ;  /* 0x00010300ff925b82 */ /* 0x000f220000000800 */
[----:B-1----:R-:W-:Y:S01]  /*1420*/  @P5 FMUL.FTZ R104, R139, R140 ;  /* 0x0000008c8b685220 */ /* 0x002fe20000410000 */
[----:B0-----:R-:W-:Y:S01]  /*1430*/  @P5 FMUL.FTZ R106, R141, R142 ;  /* 0x0000008e8d6a5220 */ /* 0x001fe20000410000 */
[----:B--2---:R-:W-:Y:S01]  /*1440*/  @P5 FMUL.FTZ R108, R143, R144 ;  /* 0x000000908f6c5220 */ /* 0x004fe20000410000 */
[----:B----4-:R-:W-:-:S07]  /*1450*/  @P5 FMUL.FTZ R110, R145, R146 ;  /* 0x00000092916e5220 */ /* 0x010fce0000410000 */
.L_x_13470:
[----:B------:R-:W0:Y:S01]  /*1460*/  LDC.64 R138, c[0x0][0x3a8] ;  /* 0x0000ea00ff8a7b82 */ /* 0x000e220000000a00 */
[----:B------:R-:W-:Y:S01]  /*1470*/  IADD3 R137, PT, PT, R137, 0x80, RZ ;  /* 0x0000008089897810 */ /* 0x000fe20007ffe0ff */
[C---:B0-----:R-:W-:Y:S01]  /*1480*/  IMAD.WIDE.U32 R138, R8.reuse, 0x20, R138 ;  /* 0x00000020088a7825 */ /* 0x041fe200078e008a */
[----:B------:R-:W-:-:S04]  /*1490*/  IADD3 R8, PT, PT, R8, 0x80, RZ ;  /* 0x0000008008087810 */ /* 0x000fc80007ffe0ff */
[----:B------:R1:W-:Y:S04]  /*14a0*/  STG.E.128 desc[UR6][R138.64], R104 ;  /* 0x000000688a007986 */ /* 0x0003e8000c101d06 */
[----:B------:R1:W-:Y:S02]  /*14b0*/  STG.E.128 desc[UR6][R138.64+0x10], R108 ;  /* 0x0000106c8a007986 */ /* 0x0003e4000c101d06 */
.L_x_13467:
[----:B------:R-:W-:Y:S05]  /*14c0*/  BSYNC.RECONVERGENT B0 ;  /* 0x0000000000007941 */ /* 0x000fea0003800200 */
.L_x_13466:
        /* <DEDUP_REMOVED lines=9> */
.L_x_13473:
[----:B-----5:R-:W-:Y:S02]  /*1560*/  PRMT R112, R95, 0x7632, R112 ;  /* 0x000076325f707816 */ /* 0x020fe40000000070 */
[----:B------:R-:W-:Y:S02]  /*1570*/  PRMT R113, R94, 0x7632, R113 ;  /* 0x000076325e717816 */ /* 0x000fe40000000071 */
[----:B------:R-:W-:Y:S02]  /*1580*/  PRMT R114, R93, 0x7632, R114 ;  /* 0x000076325d727816 */ /* 0x000fe40000000072 */
[----:B------:R-:W-:Y:S01]  /*1590*/  PRMT R115, R92, 0x7632, R115 ;  /* 0x000076325c737816 */ /* 0x000fe20000000073 */
[----:B------:R-:W-:Y:S06]  /*15a0*/  BRA.U !UP0, `(.L_x_13474) ;  /* 0x0000000108887547 */ /* 0x000fec000b800000 */
[----:B------:R-:W0:Y:S02]  /*15b0*/  LDC.64 R112, c[0x0][0x3a0] ;  /* 0x0000e800ff707b82 */ /* 0x000e240000000a00 */
[----:B01----:R-:W-:-:S05]  /*15c0*/  IMAD.WIDE.U32 R138, R8, 0x20, R112 ;  /* 0x00000020088a7825 */ /* 0x003fca00078e0070 */
        /* <DEDUP_REMOVED lines=32> */
.L_x_13474:
[----:B------:R-:W2:Y:S01]  /*17d0*/  @P5 LDC R119, c[0x0][0x40c] ;  /* 0x00010300ff775b82 */ /* 0x000ea20000000800 */
[----:B------:R-:W-:Y:S01]  /*17e0*/  @P5 SHF.L.U32 R116, R115, 0x10, RZ ;  /* 0x0000001073745819 */ /* 0x000fe200000006ff */
[----:B------:R-:W-:Y:S01]  /*17f0*/  HFMA2 R115, -RZ, RZ, 0, 0 ;  /* 0x00000000ff737431 */ /* 0x000fe200000001ff */
[----:B------:R-:W-:Y:S02]  /*1800*/  @P5 SHF.L.U32 R114, R114, 0x10, RZ ;  /* 0x0000001072725819 */ /* 0x000fe400000006ff */
[----:B------:R-:W-:Y:S02]  /*1810*/  @P5 SHF.L.U32 R118, R113, 0x10, RZ ;  /* 0x0000001071765819 */ /* 0x000fe400000006ff */
[----:B------:R-:W-:Y:S01]  /*1820*/  MOV R113, RZ ;  /* 0x000000ff00717202 */ /* 0x000fe20000000f00 */
[----:B01----:R-:W0:Y:S01]  /*1830*/  @P5 LDC R139, c[0x0][0x40c] ;  /* 0x00010300ff8b5b82 */ /* 0x003e220000000800 */
[----:B------:R-:W-:Y:S02]  /*1840*/  MOV R117, RZ ;  /* 0x000000ff00757202 */ /* 0x000fe40000000f00 */
[----:B------:R-:W-:Y:S01]  /*1850*/  @P5 SHF.L.U32 R138, R112, 0x10, RZ ;  /* 0x00000010708a5819 */ /* 0x000fe200000006ff */
[----:B------:R-:W-:Y:S01]  /*1860*/  HFMA2 R112, -RZ, RZ, 0, 0 ;  /* 0x00000000ff707431 */ /* 0x000fe200000001ff */
[----:B------:R-:W-:-:S02]  /*1870*/  @P5 SHF.L.U32 R143, R94, 0x10, RZ ;  /* 0x000000105e8f5819 */ /* 0x000fc400000006ff */
[----:B------:R-:W-:Y:S01]  /*1880*/  @P5 SHF.L.U32 R145, R95, 0x10, RZ ;  /* 0x000000105f915819 */ /* 0x000fe200000006ff */
[----:B------:R-:W1:Y:S08]  /*1890*/  @P5 LDC R141, c[0x0][0x40c] ;  /* 0x00010300ff8d5b82 */ /* 0x000e700000000800 */
[----:B------:R-:W4:Y:S01]  /*18a0*/  @P5 LDC R147, c[0x0][0x40c] ;  /* 0x00010300ff935b82 */ /* 0x000f220000000800 */
[----:B--2---:R-:W-:Y:S01]  /*18b0*/  @P5 FMUL.FTZ R113, R116, R119 ;  /* 0x0000007774715220 */ /* 0x004fe20000410000 */
[----:B------:R-:W-:-:S06]  /*18c0*/  HFMA2 R116, -RZ, RZ, 0, 0 ;  /* 0x00000000ff747431 */ /* 0x000fcc00000001ff */
[----:B------:R-:W2:Y:S01]  /*18d0*/  @P5 LDC R140, c[0x0][0x40c] ;  /* 0x00010300ff8c5b82 */ /* 0x000ea20000000800 */
[----:B0-----:R-:W-:Y:S01]  /*18e0*/  @P5 FMUL.FTZ R115, R114, R139 ;  /* 0x0000008b72735220 */ /* 0x001fe20000410000 */
[----:B------:R-:W-:Y:S02]  /*18f0*/  @P5 SHF.L.U32 R139, R92, 0x10, RZ ;  /* 0x000000105c8b5819 */ /* 0x000fe400000006ff */
[----:B------:R-:W-:-:S04]  /*1900*/  MOV R114, RZ ;  /* 0x000000ff00727202 */ /* 0x000fc80000000f00 */
[----:B------:R-:W0:Y:S01]  /*1910*/  @P5 LDC R142, c[0x0][0x40c] ;  /* 0x00010300ff8e5b82 */ /* 0x000e220000000800 */
[----:B-1----:R-:W-:Y:S01]  /*1920*/  @P5 FMUL.FTZ R117, R118, R141 ;  /* 0x0000008d76755220 */ /* 0x002fe20000410000 */
[----:B------:R-:W-:Y:S02]  /*1930*/  @P5 SHF.L.U32 R141, R93, 0x10, RZ ;  /* 0x000000105d8d5819 */ /* 0x000fe400000006ff */
[----:B------:R-:W-:-:S04]  /*1940*/  CS2R R118, SRZ ;  /* 0x0000000000767805 */ /* 0x000fc8000001ff00 */
[----:B------:R-:W1:Y:S01]  /*1950*/  @P5 LDC R144, c[0x0][0x40c] ;  /* 0x00010300ff905b82 */ /* 0x000e620000000800 */
[----:B----4-:R-:W-:-:S07]  /*1960*/  @P5 FMUL.FTZ R119, R138, R147 ;  /* 0x000000938a775220 */ /* 0x010fce0000410000 */
[----:B------:R-:W4:Y:S01]  /*1970*/  @P5 LDC R146, c[0x0][0x40c] ;  /* 0x00010300ff925b82 */ /* 0x000f220000000800 */
[----:B--2---:R-:W-:Y:S01]  /*1980*/  @P5 FMUL.FTZ R112, R139, R140 ;  /* 0x0000008c8b705220 */ /* 0x004fe20000410000 */
[----:B0-----:R-:W-:Y:S01]  /*1990*/  @P5 FMUL.FTZ R114, R141, R142 ;  /* 0x0000008e8d725220 */ /* 0x001fe20000410000 */
[----:B-1----:R-:W-:Y:S01]  /*19a0*/  @P5 FMUL.FTZ R116, R143, R144 ;  /* 0x000000908f745220 */ /* 0x002fe20000410000 */
[----:B----4-:R-:W-:-:S07]  /*19b0*/  @P5 FMUL.FTZ R118, R145, R146 ;  /* 0x0000009291765220 */ /* 0x010fce0000410000 */
.L_x_13475:
[----:B------:R-:W0:Y:S01]  /*19c0*/  LDC.64 R138, c[0x0][0x3a8] ;  /* 0x0000ea00ff8a7b82 */ /* 0x000e220000000a00 */
[----:B------:R-:W-:Y:S01]  /*19d0*/  IADD3 R137, PT, PT, R137, 0x80, RZ ;  /* 0x0000008089897810 */ /* 0x000fe20007ffe0ff */
[C---:B0-----:R-:W-:Y:S01]  /*19e0*/  IMAD.WIDE.U32 R138, R8.reuse, 0x20, R138 ;  /* 0x00000020088a7825 */ /* 0x041fe200078e008a */
[----:B------:R-:W-:-:S04]  /*19f0*/  IADD3 R8, PT, PT, R8, 0x80, RZ ;  /* 0x0000008008087810 */ /* 0x000fc80007ffe0ff */
[----:B------:R2:W-:Y:S04]  /*1a00*/  STG.E.128 desc[UR6][R138.64], R112 ;  /* 0x000000708a007986 */ /* 0x0005e8000c101d06 */
[----:B------:R2:W-:Y:S02]  /*1a10*/  STG.E.128 desc[UR6][R138.64+0x10], R116 ;  /* 0x000010748a007986 */ /* 0x0005e4000c101d06 */
.L_x_13472:
[----:B------:R-:W-:Y:S05]  /*1a20*/  BSYNC.RECONVERGENT B0 ;  /* 0x0000000000007941 */ /* 0x000fea0003800200 */
.L_x_13471:
        /* <DEDUP_REMOVED lines=9> */
.L_x_13478:
[----:B-----5:R-:W-:Y:S02]  /*1ac0*/  PRMT R120, R95, 0x7632, R120 ;  /* 0x000076325f787816 */ /* 0x020fe40000000078 */
[----:B------:R-:W-:Y:S02]  /*1ad0*/  PRMT R121, R94, 0x7632, R121 ;  /* 0x000076325e797816 */ /* 0x000fe40000000079 */
[----:B------:R-:W-:Y:S02]  /*1ae0*/  PRMT R122, R93, 0x7632, R122 ;  /* 0x000076325d7a7816 */ /* 0x000fe4000000007a */
[----:B------:R-:W-:Y:S01]  /*1af0*/  PRMT R123, R92, 0x7632, R123 ;  /* 0x000076325c7b7816 */ /* 0x000fe2000000007b */
[----:B------:R-:W-:Y:S06]  /*1b00*/  BRA.U !UP0, `(.L_x_13479) ;  /* 0x0000000108887547 */ /* 0x000fec000b800000 */
[----:B------:R-:W0:Y:S02]  /*1b10*/  LDC.64 R120, c[0x0][0x3a0] ;  /* 0x0000e800ff787b82 */ /* 0x000e240000000a00 */
[----:B012---:R-:W-:-:S05]  /*1b20*/  IMAD.WIDE.U32 R138, R8, 0x20, R120 ;  /* 0x00000020088a7825 */ /* 0x007fca00078e0078 */
        /* <DEDUP_REMOVED lines=32> */
.L_x_13479:
[----:B------:R-:W4:Y:S01]  /*1d30*/  @P5 LDC R127, c[0x0][0x40c] ;  /* 0x00010300ff7f5b82 */ /* 0x000f220000000800 */
[----:B------:R-:W-:Y:S01]  /*1d40*/  @P5 SHF.L.U32 R124, R123, 0x10, RZ ;  /* 0x000000107b7c5819 */ /* 0x000fe200000006ff */
[----:B------:R-:W-:Y:S01]  /*1d50*/  HFMA2 R123, -RZ, RZ, 0, 0 ;  /* 0x00000000ff7b7431 */ /* 0x000fe200000001ff */
[----:B------:R-:W-:Y:S02]  /*1d60*/  @P5 SHF.L.U32 R122, R122, 0x10, RZ ;  /* 0x000000107a7a5819 */ /* 0x000fe400000006ff */
[----:B------:R-:W-:Y:S02]  /*1d70*/  @P5 SHF.L.U32 R126, R121, 0x10, RZ ;  /* 0x00000010797e5819 */ /* 0x000fe400000006ff */
[----:B------:R-:W-:Y:S01]  /*1d80*/  MOV R121, RZ ;  /* 0x000000ff00797202 */ /* 0x000fe20000000f00 */
[----:B012---:R-:W0:Y:S01]  /*1d90*/  @P5 LDC R139, c[0x0][0x40c] ;  /* 0x00010300ff8b5b82 */ /* 0x007e220000000800 */
[----:B------:R-:W-:Y:S02]  /*1da0*/  MOV R125, RZ ;  /* 0x000000ff007d7202 */ /* 0x000fe40000000f00 */
[----:B------:R-:W-:Y:S01]  /*1db0*/  @P5 SHF.L.U32 R138, R120, 0x10, RZ ;  /* 0x00000010788a5819 */ /* 0x000fe200000006ff */
[----:B------:R-:W-:Y:S01]  /*1dc0*/  HFMA2 R120, -RZ, RZ, 0, 0 ;  /* 0x00000000ff787431 */ /* 0x000fe200000001ff */
[----:B------:R-:W-:-:S02]  /*1dd0*/  @P5 SHF.L.U32 R143, R94, 0x10, RZ ;  /* 0x000000105e8f5819 */ /* 0x000fc400000006ff */
[----:B------:R-:W-:Y:S01]  /*1de0*/  @P5 SHF.L.U32 R145, R95, 0x10, RZ ;  /* 0x000000105f915819 */ /* 0x000fe200000006ff */
[----:B------:R-:W1:Y:S08]  /*1df0*/  @P5 LDC R141, c[0x0][0x40c] ;  /* 0x00010300ff8d5b82 */ /* 0x000e700000000800 */
[----:B------:R-:W2:Y:S01]  /*1e00*/  @P5 LDC R147, c[0x0][0x40c] ;  /* 0x00010300ff935b82 */ /* 0x000ea20000000800 */
[----:B----4-:R-:W-:Y:S01]  /*1e10*/  @P5 FMUL.FTZ R121, R124, R127 ;  /* 0x0000007f7c795220 */ /* 0x010fe20000410000 */
[----:B------:R-:W-:-:S06]  /*1e20*/  HFMA2 R124, -RZ, RZ, 0, 0 ;  /* 0x00000000ff7c7431 */ /* 0x000fcc00000001ff */
[----:B------:R-:W4:Y:S01]  /*1e30*/  @P5 LDC R140, c[0x0][0x40c] ;  /* 0x00010300ff8c5b82 */ /* 0x000f220000000800 */
        /* <DEDUP_REMOVED lines=8> */
[----:B--2---:R-:W-:-:S07]  /*1ec0*/  @P5 FMUL.FTZ R127, R138, R147 ;  /* 0x000000938a7f5220 */ /* 0x004fce0000410000 */
[----:B------:R-:W2:Y:S01]  /*1ed0*/  @P5 LDC R146, c[0x0][0x40c] ;  /* 0x00010300ff925b82 */ /* 0x000ea20000000800 */
[----:B----4-:R-:W-:Y:S01]  /*1ee0*/  @P5 FMUL.FTZ R120, R139, R140 ;  /* 0x0000008c8b785220 */ /* 0x010fe20000410000 */
[----:B0-----:R-:W-:Y:S01]  /*1ef0*/  @P5 FMUL.FTZ R122, R141, R142 ;  /* 0x0000008e8d7a5220 */ /* 0x001fe20000410000 */
[----:B-1----:R-:W-:Y:S01]  /*1f00*/  @P5 FMUL.FTZ R124, R143, R144 ;  /* 0x000000908f7c5220 */ /* 0x002fe20000410000 */
[----:B--2---:R-:W-:-:S07]  /*1f10*/  @P5 FMUL.FTZ R126, R145, R146 ;  /* 0x00000092917e5220 */ /* 0x004fce0000410000 */
.L_x_13480:
[----:B------:R-:W0:Y:S01]  /*1f20*/  LDC.64 R138, c[0x0][0x3a8] ;  /* 0x0000ea00ff8a7b82 */ /* 0x000e220000000a00 */
[----:B------:R-:W-:Y:S01]  /*1f30*/  IADD3 R137, PT, PT, R137, 0x80, RZ ;  /* 0x0000008089897810 */ /* 0x000fe20007ffe0ff */
[C---:B0-----:R-:W-:Y:S01]  /*1f40*/  IMAD.WIDE.U32 R138, R8.reuse, 0x20, R138 ;  /* 0x00000020088a7825 */ /* 0x041fe200078e008a */
[----:B------:R-:W-:-:S04]  /*1f50*/  IADD3 R8, PT, PT, R8, 0x80, RZ ;  /* 0x0000008008087810 */ /* 0x000fc80007ffe0ff */
[----:B------:R4:W-:Y:S04]  /*1f60*/  STG.E.128 desc[UR6][R138.64], R120 ;  /* 0x000000788a007986 */ /* 0x0009e8000c101d06 */
[----:B------:R4:W-:Y:S02]  /*1f70*/  STG.E.128 desc[UR6][R138.64+0x10], R124 ;  /* 0x0000107c8a007986 */ /* 0x0009e4000c101d06 */
.L_x_13477:
[----:B------:R-:W-:Y:S05]  /*1f80*/  BSYNC.RECONVERGENT B0 ;  /* 0x0000000000007941 */ /* 0x000fea0003800200 */
.L_x_13476:
        /* <DEDUP_REMOVED lines=9> */
.L_x_13483:
[----:B-----5:R-:W-:Y:S02]  /*2020*/  PRMT R128, R95, 0x7632, R128 ;  /* 0x000076325f807816 */ /* 0x020fe40000000080 */
[----:B------:R-:W-:Y:S02]  /*2030*/  PRMT R129, R94, 0x7632, R129 ;  /* 0x000076325e817816 */ /* 0x000fe40000000081 */
[----:B------:R-:W-:Y:S02]  /*2040*/  PRMT R130, R93, 0x7632, R130 ;  /* 0x000076325d827816 */ /* 0x000fe40000000082 */
[----:B------:R-:W-:Y:S01]  /*2050*/  PRMT R131, R92, 0x7632, R131 ;  /* 0x000076325c837816 */ /* 0x000fe20000000083 */
[----:B------:R-:W-:Y:S06]  /*2060*/  BRA.U !UP0, `(.L_x_13484) ;  /* 0x0000000108887547 */ /* 0x000fec000b800000 */
[----:B012-4-:R-:W0:Y:S02]  /*2070*/  LDC.64 R138, c[0x0][0x3a0] ;  /* 0x0000e800ff8a7b82 */ /* 0x017e240000000a00 */
[----:B0-----:R-:W-:-:S05]  /*2080*/  IMAD.WIDE.U32 R138, R8, 0x20, R138 ;  /* 0x00000020088a7825 */ /* 0x001fca00078e008a */
[----:B------:R-:W2:Y:S04]  /*2090*/  LDG.E.128 R128, desc[UR6][R138.64] ;  /* 0x000000068a807981 */ /* 0x000ea8000c1e1d00 */
[----:B------:R0:W4:Y:S01]  /*20a0*/  LDG.E.128 R132, desc[UR6][R138.64+0x10] ;  /* 0x000010068a847981 */ /* 0x000122000c1e1d00 */
[----:B------:R-:W-:-:S13]  /*20b0*/  ISETP.GT.AND P5, PT, R6, RZ, PT ;  /* 0x000000ff0600720c */ /* 0x000fda0003fa4270 */
[----:B------:R-:W2:Y:S01]  /*20c0*/  @P5 LDC R140, c[0x0][0x40c] ;  /* 0x00010300ff8c5b82 */ /* 0x000ea20000000800 */
[C---:B------:R-:W-:Y:S02]  /*20d0*/  @P5 PRMT R6, R92.reuse, 0x7632, R6 ;  /* 0x000076325c065816 */ /* 0x040fe40000000006 */
[----:B------:R-:W-:Y:S02]  /*20e0*/  @P5 SHF.L.U32 R137, R92, 0x10, RZ ;  /* 0x000000105c895819 */ /* 0x000fe400000006ff */
[----:B------:R-:W-:Y:S02]  /*20f0*/  @P5 SHF.L.U32 R6, R6, 0x10, RZ ;  /* 0x0000001006065819 */ /* 0x000fe400000006ff */
[----:B------:R-:W-:Y:S01]  /*2100*/  @P5 SHF.L.U32 R143, R93, 0x10, RZ ;  /* 0x000000105d8f5819 */ /* 0x000fe200000006ff */
[----:B------:R-:W1:Y:S01]  /*2110*/  @P5 LDC R141, c[0x0][0x40c] ;  /* 0x00010300ff8d5b82 */ /* 0x000e620000000800 */
[----:B0-----:R-:W-:-:S07]  /*2120*/  @P5 PRMT R139, R95, 0x7632, R139 ;  /* 0x000076325f8b5816 */ /* 0x001fce000000008b */
[----:B------:R-:W0:Y:S08]  /*2130*/  @P5 LDC R142, c[0x0][0x40c] ;  /* 0x00010300ff8e5b82 */ /* 0x000e300000000800 */
[----:B------:R-:W5:Y:S08]  /*2140*/  @P5 LDC R144, c[0x0][0x40c] ;  /* 0x00010300ff905b82 */ /* 0x000f700000000800 */
[----:B------:R-:W4:Y:S08]  /*2150*/  @P5 LDC R145, c[0x0][0x40c] ;  /* 0x00010300ff915b82 */ /* 0x000f300000000800 */
[----:B------:R-:W3:Y:S08]  /*2160*/  @P5 LDC R146, c[0x0][0x40c] ;  /* 0x00010300ff925b82 */ /* 0x000ef00000000800 */
[----:B------:R-:W5:Y:S08]  /*2170*/  @P5 LDC R147, c[0x0][0x40c] ;  /* 0x00010300ff935b82 */ /* 0x000f700000000800 */
[----:B------:R-:W3:Y:S01]  /*2180*/  @P5 LDC R148, c[0x0][0x40c] ;  /* 0x00010300ff945b82 */ /* 0x000ee20000000800 */
[----:B--2---:R-:W-:Y:S01]  /*2190*/  @P5 FFMA.FTZ R128, R137, R140, R128 ;  /* 0x0000008c89805223 */ /* 0x004fe20000010080 */
[----:B-1----:R-:W-:Y:S01]  /*21a0*/  @P5 FFMA.FTZ R129, R6, R141, R129 ;  /* 0x0000008d06815223 */ /* 0x002fe20000010081 */
[----:B------:R-:W-:Y:S01]  /*21b0*/  @P5 PRMT R6, R93, 0x7632, R6 ;  /* 0x000076325d065816 */ /* 0x000fe20000000006 */
[----:B0-----:R-:W-:Y:S01]  /*21c0*/  @P5 FFMA.FTZ R130, R143, R142, R130 ;  /* 0x0000008e8f825223 */ /* 0x001fe20000010082 */
[----:B------:R-:W-:-:S02]  /*21d0*/  @P5 PRMT R137, R94, 0x7632, R137 ;  /* 0x000076325e895816 */ /* 0x000fc40000000089 */
[----:B------:R-:W-:Y:S02]  /*21e0*/  @P5 SHF.L.U32 R141, R94, 0x10, RZ ;  /* 0x000000105e8d5819 */ /* 0x000fe400000006ff */
[----:B------:R-:W-:Y:S02]  /*21f0*/  @P5 SHF.L.U32 R143, R95, 0x10, RZ ;  /* 0x000000105f8f5819 */ /* 0x000fe400000006ff */
[----:B------:R-:W-:Y:S01]  /*2200*/  @P5 SHF.L.U32 R6, R6, 0x10, RZ ;  /* 0x0000001006065819 */ /* 0x000fe200000006ff */
[----:B----4-:R-:W-:Y:S01]  /*2210*/  @P5 FFMA.FTZ R132, R141, R145, R132 ;  /* 0x000000918d845223 */ /* 0x010fe20000010084 */
[----:B------:R-:W-:Y:S01]  /*2220*/  @P5 SHF.L.U32 R138, R137, 0x10, RZ ;  /* 0x00000010898a5819 */ /* 0x000fe200000006ff */
[----:B-----5:R-:W-:Y:S01]  /*2230*/  @P5 FFMA.FTZ R134, R143, R147, R134 ;  /* 0x000000938f865223 */ /* 0x020fe20000010086 */
[----:B------:R-:W-:Y:S01]  /*2240*/  @P5 SHF.L.U32 R140, R139, 0x10, RZ ;  /* 0x000000108b8c5819 */ /* 0x000fe200000006ff */
[----:B------:R-:W-:Y:S02]  /*2250*/  @P5 FFMA.FTZ R131, R6, R144, R131 ;  /* 0x0000009006835223 */ /* 0x000fe40000010083 */
[----:B---3--:R-:W-:-:S02]  /*2260*/  @P5 FFMA.FTZ R133, R138, R146, R133 ;  /* 0x000000928a855223 */ /* 0x008fc40000010085 */
[----:B------:R-:W-:Y:S01]  /*2270*/  @P5 FFMA.FTZ R135, R140, R148, R135 ;  /* 0x000000948c875223 */ /* 0x000fe20000010087 */
[----:B------:R-:W-:Y:S06]  /*2280*/  BRA `(.L_x_13485) ;  /* 0x00000000007c7947 */ /* 0x000fec0003800000 */
.L_x_13484:
[----:B------:R-:W5:Y:S01]  /*2290*/  @P5 LDC R135, c[0x0][0x40c] ;  /* 0x00010300ff875b82 */ /* 0x000f620000000800 */
[----:B------:R-:W-:Y:S01]  /*22a0*/  @P5 SHF.L.U32 R6, R131, 0x10, RZ ;  /* 0x0000001083065819 */ /* 0x000fe200000006ff */
[----:B------:R-:W-:Y:S01]  /*22b0*/  HFMA2 R131, -RZ, RZ, 0, 0 ;  /* 0x00000000ff837431 */ /* 0x000fe200000001ff */
[----:B------:R-:W-:Y:S02]  /*22c0*/  @P5 SHF.L.U32 R132, R129, 0x10, RZ ;  /* 0x0000001081845819 */ /* 0x000fe400000006ff */
[----:B------:R-:W-:Y:S02]  /*22d0*/  @P5 SHF.L.U32 R130, R130, 0x10, RZ ;  /* 0x0000001082825819 */ /* 0x000fe400000006ff */
[----:B------:R-:W-:Y:S01]  /*22e0*/  MOV R129, RZ ;  /* 0x000000ff00817202 */ /* 0x000fe20000000f00 */
[----:B012-4-:R-:W0:Y:S01]  /*22f0*/  @P5 LDC R139, c[0x0][0x40c] ;  /* 0x00010300ff8b5b82 */ /* 0x017e220000000800 */
[----:B------:R-:W-:Y:S02]  /*2300*/  MOV R133, RZ ;  /* 0x000000ff00857202 */ /* 0x000fe40000000f00 */
[----:B------:R-:W-:-:S02]  /*2310*/  @P5 SHF.L.U32 R141, R94, 0x10, RZ ;  /* 0x000000105e8d5819 */ /* 0x000fc400000006ff */
[----:B------:R-:W-:-:S03]  /*2320*/  @P5 SHF.L.U32 R143, R95, 0x10, RZ ;  /* 0x000000105f8f5819 */ /* 0x000fc600000006ff */
[----:B------:R-:W1:Y:S08]  /*2330*/  @P5 LDC R137, c[0x0][0x40c] ;  /* 0x00010300ff895b82 */ /* 0x000e700000000800 */
[----:B------:R-:W2:Y:S01]  /*2340*/  @P5 LDC R145, c[0x0][0x40c] ;  /* 0x00010300ff915b82 */ /* 0x000ea20000000800 */
[----:B-----5:R-:W-:Y:S01]  /*2350*/  @P5 FMUL.FTZ R129, R6, R135 ;  /* 0x0000008706815220 */ /* 0x020fe20000410000 */
[----:B------:R-:W-:Y:S01]  /*2360*/  @P5 SHF.L.U32 R6, R128, 0x10, RZ ;  /* 0x0000001080065819 */ /* 0x000fe200000006ff */
[----:B------:R-:W-:Y:S01]  /*2370*/  HFMA2 R128, -RZ, RZ, 0, 0 ;  /* 0x00000000ff807431 */ /* 0x000fe200000001ff */
[----:B------:R-:W-:-:S04]  /*2380*/  CS2R R134, SRZ ;  /* 0x0000000000867805 */ /* 0x000fc8000001ff00 */
[----:B------:R-:W4:Y:S01]  /*2390*/  @P5 LDC R138, c[0x0][0x40c] ;  /* 0x00010300ff8a5b82 */ /* 0x000f220000000800 */
[----:B0-----:R-:W-:Y:S01]  /*23a0*/  @P5 FMUL.FTZ R133, R132, R139 ;  /* 0x0000008b84855220 */ /* 0x001fe20000410000 */
[----:B------:R-:W-:Y:S01]  /*23b0*/  HFMA2 R132, -RZ, RZ, 0, 0 ;  /* 0x00000000ff847431 */ /* 0x000fe200000001ff */
[----:B------:R-:W-:-:S05]  /*23c0*/  @P5 SHF.L.U32 R139, R93, 0x10, RZ ;  /* 0x000000105d8b5819 */ /* 0x000fca00000006ff */
[----:B------:R-:W0:Y:S01]  /*23d0*/  @P5 LDC R140, c[0x0][0x40c] ;  /* 0x00010300ff8c5b82 */ /* 0x000e220000000800 */
[----:B-1----:R-:W-:Y:S01]  /*23e0*/  @P5 FMUL.FTZ R131, R130, R137 ;  /* 0x0000008982835220 */ /* 0x002fe20000410000 */
[----:B------:R-:W-:Y:S02]  /*23f0*/  @P5 SHF.L.U32 R137, R92, 0x10, RZ ;  /* 0x000000105c895819 */ /* 0x000fe400000006ff */
[----:B------:R-:W-:-:S04]  /*2400*/  MOV R130, RZ ;  /* 0x000000ff00827202 */ /* 0x000fc80000000f00 */
[----:B------:R-:W1:Y:S01]  /*2410*/  @P5 LDC R142, c[0x0][0x40c] ;  /* 0x00010300ff8e5b82 */ /* 0x000e620000000800 */
[----:B--2---:R-:W-:-:S07]  /*2420*/  @P5 FMUL.FTZ R135, R6, R145 ;  /* 0x0000009106875220 */ /* 0x004fce0000410000 */
[----:B------:R-:W2:Y:S01]  /*2430*/  @P5 LDC R144, c[0x0][0x40c] ;  /* 0x00010300ff905b82 */ /* 0x000ea20000000800 */
[----:B----4-:R-:W-:Y:S01]  /*2440*/  @P5 FMUL.FTZ R128, R137, R138 ;  /* 0x0000008a89805220 */ /* 0x010fe20000410000 */
[----:B0-----:R-:W-:Y:S01]  /*2450*/  @P5 FMUL.FTZ R130, R139, R140 ;  /* 0x0000008c8b825220 */ /* 0x001fe20000410000 */
[----:B-1----:R-:W-:Y:S01]  /*2460*/  @P5 FMUL.FTZ R132, R141, R142 ;  /* 0x0000008e8d845220 */ /* 0x002fe20000410000 */
[----:B--2---:R-:W-:-:S07]  /*2470*/  @P5 FMUL.FTZ R134, R143, R144 ;  /* 0x000000908f865220 */ /* 0x004fce0000410000 */
.L_x_13485:
[----:B------:R-:W0:Y:S02]  /*2480*/  LDC.64 R138, c[0x0][0x3a8] ;  /* 0x0000ea00ff8a7b82 */ /* 0x000e240000000a00 */
[----:B0-----:R-:W-:-:S05]  /*2490*/  IMAD.WIDE.U32 R138, R8, 0x20, R138 ;  /* 0x00000020088a7825 */ /* 0x001fca00078e008a */
[----:B------:R0:W-:Y:S04]  /*24a0*/  STG.E.128 desc[UR6][R138.64], R128 ;  /* 0x000000808a007986 */ /* 0x0001e8000c101d06 */
[----:B------:R0:W-:Y:S02]  /*24b0*/  STG.E.128 desc[UR6][R138.64+0x10], R132 ;  /* 0x000010848a007986 */ /* 0x0001e4000c101d06 */
.L_x_13482:
[----:B------:R-:W-:Y:S05]  /*24c0*/  BSYNC.RECONVERGENT B0 ;  /* 0x0000000000007941 */ /* 0x000fea0003800200 */
.L_x_13481:
[----:B------:R-:W-:Y:S01]  /*24d0*/  FADD.FTZ R6, RZ, R96 ;  /* 0x00000060ff067221 */ /* 0x000fe20000010000 */
        /* <DEDUP_REMOVED lines=17> */
[----:B0-2-4-:R-:W-:-:S04]  /*25f0*/  FADD.FTZ R139, R105, R6 ;  /* 0x00000006698b7221 */ /* 0x015fc80000010000 */
        /* <DEDUP_REMOVED lines=136> */
[----:B------:R-:W-:-:S04]  /*2e80*/  MOV R8, RZ ;  /* 0x000000ff00087202 */ /* 0x000fc80000000f00 */
[----:B------:R-:W0:Y:S02]  /*2e90*/  SHFL.BFLY PT, R139, R140, 0x8, 0x1f ;  /* 0x0d001f008c8b7f89 */ /* 0x000e2400000e0000 */
[----:B0-----:R-:W-:Y:S01]  /*2ea0*/  FADD.FTZ R142, R140, R139 ;  /* 0x0000008b8c8e7221 */ /* 0x001fe20000010000 */
[----:B------:R-:W-:-:S04]  /*2eb0*/  CS2R R140, SRZ ;  /* 0x00000000008c7805 */ /* 0x000fc8000001ff00 */
[----:B------:R-:W0:Y:S02]  /*2ec0*/  SHFL.BFLY PT, R139, R142, 0x10, 0x1f ;  /* 0x0e001f008e8b7f89 */ /* 0x000e2400000e0000 */
[----:B0-----:R-:W-:-:S05]  /*2ed0*/  FADD.FTZ R139, R142, R139 ;  /* 0x0000008b8e8b7221 */ /* 0x001fca0000010000 */
        /* <DEDUP_REMOVED lines=34> */
[C---:B------:R-:W-:Y:S02]  /*3100*/  FFMA.FTZ R137, R139.reuse, R8, R142 ;  /* 0x000000088b897223 */ /* 0x040fe4000001008e */
[----:B------:R-:W1:Y:S01]  /*3110*/  LDC R142, c[0x0][0x448] ;  /* 0x00011200ff8e7b82 */ /* 0x000e620000000800 */
[----:B------:R-:W-:Y:S01]  /*3120*/  FMUL.FTZ R140, R139, R140 ;  /* 0x0000008c8b8c7220 */ /* 0x000fe20000410000 */
[----:B0-----:R-:W-:Y:S01]  /*3130*/  FMUL.FTZ R8, R138, R137 ;  /* 0x000000898a087220 */ /* 0x001fe20000410000 */
[----:B--2---:R-:W-:Y:S02]  /*3140*/  FADD.FTZ R137, R141, R6 ;  /* 0x000000068d897221 */ /* 0x004fe40000010000 */
[----:B------:R-:W-:Y:S02]  /*3150*/  FMUL.FTZ R140, R140, R147 ;  /* 0x000000938c8c7220 */ /* 0x000fe40000410000 */
[----:B------:R-:W0:Y:S02]  /*3160*/  SHFL.IDX PT, R145, R8, RZ, 0x1f ;  /* 0x00001fff08917589 */ /* 0x000e2400000e0000 */
[----:B------:R-:W-:-:S02]  /*3170*/  FFMA.FTZ R137, R138, R140, R137 ;  /* 0x0000008c8a897223 */ /* 0x000fc40000010089 */
[----:B------:R-:W2:Y:S04]  /*3180*/  @!P5 LDC.64 R140, c[0x0][0x3c0] ;  /* 0x0000f000ff8cdb82 */ /* 0x000ea80000000a00 */
[----:B------:R-:W1:Y:S04]  /*3190*/  SHFL.IDX PT, R137, R137, RZ, 0x1f ;  /* 0x00001fff89897589 */ /* 0x000e6800000e0000 */
[----:B------:R-:W3:Y:S01]  /*31a0*/  @!P5 LDC.64 R138, c[0x0][0x3c8] ;  /* 0x0000f200ff8adb82 */ /* 0x000ee20000000a00 */
[----:B0-----:R-:W-:Y:S01]  /*31b0*/  FMUL.FTZ R6, R145, R145 ;  /* 0x0000009191067220 */ /* 0x001fe20000410000 */
[----:B--2---:R-:W-:-:S04]  /*31c0*/  @!P5 IMAD.WIDE R140, R2, 0x4, R140 ;  /* 0x00000004028cd825 */ /* 0x004fc800078e028c */
[----:B------:R-:W-:Y:S01]  /*31d0*/  FSEL R143, R6, RZ, P6 ;  /* 0x000000ff068f7208 */ /* 0x000fe20003000000 */
[----:B-1----:R-:W-:Y:S01]  /*31e0*/  FFMA.FTZ R6, R137, UR10, R142 ;  /* 0x0000000a89067c23 */ /* 0x002fe2000801008e */
        /* <DEDUP_REMOVED lines=47> */
.L_x_13488:
[----:B------:R-:W-:Y:S05]  /*34e0*/  BSYNC.RECONVERGENT B0 ;  /* 0x0000000000007941 */ /* 0x000fea0003800200 */
.L_x_13487:
        /* <DEDUP_REMOVED lines=34> */
.L_x_13490:
[----:B------:R-:W-:Y:S05]  /*3710*/  BSYNC.RECONVERGENT B0 ;  /* 0x0000000000007941 */ /* 0x000fea0003800200 */
.L_x_13489:
        /* <DEDUP_REMOVED lines=34> */
.L_x_13492:
[----:B------:R-:W-:Y:S05]  /*3940*/  BSYNC.RECONVERGENT B0 ;  /* 0x0000000000007941 */ /* 0x000fea0003800200 */
.L_x_13491:
        /* <DEDUP_REMOVED lines=34> */
.L_x_13494:
[----:B------:R-:W-:Y:S05]  /*3b70*/  BSYNC.RECONVERGENT B0 ;  /* 0x0000000000007941 */ /* 0x000fea0003800200 */
.L_x_13493:
        /* <DEDUP_REMOVED lines=33> */
.L_x_13495:
[----:B------:R-:W-:Y:S05]  /*3d90*/  BSYNC.RECONVERGENT B0 ;  /* 0x0000000000007941 */ /* 0x000fea0003800200 */
.L_x_13486:
[----:B------:R-:W5:Y:S01]  /*3da0*/  LDC.64 R6, c[0x0][0x380] ;  /* 0x0000e000ff067b82 */ /* 0x000f620000000a00 */
[----:B------:R-:W-:Y:S01]  /*3db0*/  UPLOP3.LUT UP1, UPT, UPT, UPT, UP1, 0x40, 0x4 ;  /* 0x000000000004789c */ /* 0x000fe20003f2e810 */
[----:B-----5:R-:W-:-:S04]  /*3dc0*/  IADD3 R2, PT, PT, R2, R6, RZ ;  /* 0x0000000602027210 */ /* 0x020fc80007ffe0ff */
[----:B------:R-:W-:-:S13]  /*3dd0*/  ISETP.GE.AND P0, PT, R2, R7, PT ;  /* 0x000000070200720c */ /* 0x000fda0003f06270 */
[----:B------:R-:W-:Y:S05]  /*3de0*/  @!P0 BRA `(.L_x_13496) ;  /* 0xffffffc800c08947 */ /* 0x000fea000383ffff */
[----:B------:R-:W-:Y:S05]  /*3df0*/  EXIT ;  /* 0x000000000000794d */ /* 0x000fea0003800000 */
.L_x_13497:
        /* <DEDUP_REMOVED lines=16> */
.L_x_34046:


//--------------------- .text._ZN10layer_norm13ln_fwd_kernelINS_13Kernel_traitsIf13__nv_bfloat16fS2_fjLj5120ELj1ELj1ELj4ELj16ENS_18Kernel_traits_baseILj5120EfS2_fS2_fjLj128EEEEELb0ELb0ELb1ELb1EEEvNS_9FwdParamsE --------------------------
	.section	.text._ZN10layer_norm13ln_fwd_kernelINS_13Kernel_traitsIf13__nv_bfloat16fS2_fjLj5120ELj1ELj1ELj4ELj16ENS_18Kernel_traits_baseILj5120EfS2_fS2_fjLj128EEEEELb0ELb0ELb1ELb1EEEvNS_9FwdParamsE,"ax",@progbits
	.align	128
        .global         _ZN10layer_norm13ln_fwd_kernelINS_13Kernel_traitsIf13__nv_bfloat16fS2_fjLj5120ELj1ELj1ELj4ELj16ENS_18Kernel_traits_baseILj5120EfS2_fS2_fjLj128EEEEELb0ELb0ELb1ELb1EEEvNS_9FwdParamsE
        .type           _ZN10layer_norm13ln_fwd_kernelINS_13Kernel_traitsIf13__nv_bfloat16fS2_fjLj5120ELj1ELj1ELj4ELj16ENS_18Kernel_traits_baseILj5120EfS2_fS2_fjLj128EEEEELb0ELb0ELb1ELb1EEEvNS_9FwdParamsE,@function
        .size           _ZN10layer_norm13ln_fwd_kernelINS_13Kernel_traitsIf13__nv_bfloat16fS2_fjLj5120ELj1ELj1ELj4ELj16ENS_18Kernel_traits_baseILj5120EfS2_fS2_fjLj128EEEEELb0ELb0ELb1ELb1EEEvNS_9FwdParamsE,(.L_x_34047 - _ZN10layer_norm13ln_fwd_kernelINS_13Kernel_traitsIf13__nv_bfloat16fS2_fjLj5120ELj1ELj1ELj4ELj16ENS_18Kernel_traits_baseILj5120EfS2_fS2_fjLj128EEEEELb0ELb0ELb1ELb1EEEvNS_9FwdParamsE)
        .other          _ZN10layer_norm13ln_fwd_kernelINS_13Kernel_traitsIf13__nv_bfloat16fS2_fjLj5120ELj1ELj1ELj4ELj16ENS_18Kernel_traits_baseILj5120EfS2_fS2_fjLj128EEEEELb0ELb0ELb1ELb1EEEvNS_9FwdParamsE,@"STO_CUDA_ENTRY STV_DEFAULT"
_ZN10layer_norm13ln_fwd_kernelINS_13Kernel_traitsIf13__nv_bfloat16fS2_fjLj5120ELj1ELj1ELj4ELj16ENS_18Kernel_traits_baseILj5120EfS2_fS2_fjLj128EEEEELb0ELb0ELb1ELb1EEEvNS_9FwdParamsE:
.text._ZN10layer_norm13ln_fwd_kernelINS_13Kernel_traitsIf13__nv_bfloat16fS2_fjLj5120ELj1ELj1ELj4ELj16ENS_18Kernel_traits_baseILj5120EfS2_fS2_fjLj128EEEEELb0ELb0ELb1ELb1EEEvNS_9FwdParamsE:
        /* <DEDUP_REMOVED lines=34> */
.L_x_13498:
[----:B------:R-:W2:Y:S01]  /*0220*/  LDC.64 R4, c[0x0][0x3d0] ;  /* 0x0000f400ff047b82 */ /* 0x000ea20000000a00 */
        /* <DEDUP_REMOVED lines=17> */
[----:B------:R-:W-:Y:S01]  /*0340*/  CS2R R48, SRZ ;  /* 0x0000000000307805 */ /* 0x000fe2000001ff00 */
[----:B--2---:R-:W-:Y:S01]  /*0350*/  IMAD.WIDE.U32 R44, R0, 0x20, R4 ;  /* 0x00000020002c7825 */ /* 0x004fe200078e0004 */
[----:B------:R-:W-:-:S04]  /*0360*/  CS2R R46, SRZ ;  /* 0x00000000002e7805 */ /* 0x000fc8000001ff00 */
[----:B------:R-:W5:Y:S04]  /*0370*/  LDG.E.128 R4, desc[UR6][R44.64] ;  /* 0x000000062c047981 */ /* 0x000f68000c1e1d00 */
        /* <DEDUP_REMOVED lines=8> */
[----:B------:R0:W5:Y:S02]  /*0400*/  LDG.E.128 R40, desc[UR6][R44.64+0x4010] ;  /* 0x004010062c287981 */ /* 0x000164000c1e1d00 */
[----:B0-----:R-:W-:-:S07]  /*0410*/  CS2R R44, SRZ ;  /* 0x00000000002c7805 */ /* 0x001fce000001ff00 */
.L_x_13499:
[----:B------:R-:W0:Y:S02]  /*0420*/  LDCU UR4, c[0x0][0x384] ;  /* 0x00007080ff0477ac */ /* 0x000e240008000800 */
[----:B0-----:R-:W-:-:S13]  /*0430*/  ISETP.GE.AND P0, PT, R2, UR4, PT ;  /* 0x0000000402007c0c */ /* 0x001fda000bf06270 */
[----:B------:R-:W-:Y:S05]  /*0440*/  @P0 EXIT ;  /* 0x000000000000094d */ /* 0x000fea0003800000 */
[----:B------:R-:W0:Y:S01]  /*0450*/  LDCU.U8 UR10, c[0x0][0x410] ;  /* 0x00008200ff0a77ac */ /* 0x000e220008000000 */
[----:B------:R-:W2:Y:S01]  /*0460*/  LDCU UR11, c[0x0][0x400] ;  /* 0x00008000ff0b77ac */ /* 0x000ea20008000800 */
[----:B------:R-:W3:Y:S01]  /*0470*/  LDCU.64 UR8, c[0x0][0x3a0] ;  /* 0x00007400ff0877ac */ /* 0x000ee20008000a00 */
[----:B------:R-:W-:-:S11]  /*0480*/  UPLOP3.LUT UP1, UPT, UPT, UPT, UPT, 0x40, 0x4 ;  /* 0x000000000004789c */ /* 0x000fd60003f2e870 */
.L_x_13518:
[----:B------:R-:W4:Y:S08]  /*0490*/  LDC.64 R88, c[0x0][0x3f0] ;  /* 0x0000fc00ff587b82 */ /* 0x000f300000000a00 */
[----:B------:R-:W1:Y:S01]  /*04a0*/  LDC R129, c[0x0][0x388] ;  /* 0x0000e200ff817b82 */ /* 0x000e620000000800 */
[----:B----4-:R-:W-:-:S05]  /*04b0*/  IMAD.WIDE R88, R2, 0x4, R88 ;  /* 0x0000000402587825 */ /* 0x010fca00078e0258 */
[----:B------:R-:W4:Y:S01]  /*04c0*/  LDG.E R3, desc[UR6][R88.64] ;  /* 0x0000000658037981 */ /* 0x000f22000c1e1900 */
[----:B------:R-:W-:Y:S01]  /*04d0*/  HFMA2 R96, -RZ, RZ, 0, 0 ;  /* 0x00000000ff607431 */ /* 0x000fe200000001ff */
[----:B----4-:R-:W-:-:S13]  /*04e0*/  ISETP.GE.AND P0, PT, R3, 0x1, PT ;  /* 0x000000010300780c */ /* 0x010fda0003f06270 */
[----:B------:R-:W-:Y:S01]  /*04f0*/  @P0 IADD3 R92, PT, PT, R3, -0x1, RZ ;  /* 0xffffffff035c0810 */ /* 0x000fe20007ffe0ff */
[----:B------:R-:W4:Y:S04]  /*0500*/  @P0 LDC.64 R90, c[0x0][0x390] ;  /* 0x0000e400ff5a0b82 */ /* 0x000f280000000a00 */
[----:B-1----:R-:W-:-:S04]  /*0510*/  @P0 IMAD R94, R92, R129, RZ ;  /* 0x000000815c5e0224 */ /* 0x002fc800078e02ff */
[----:B------:R-:W1:Y:S01]  /*0520*/  LDC.64 R92, c[0x0][0x3f8] ;  /* 0x0000fe00ff5c7b82 */ /* 0x000e620000000a00 */
[----:B------:R-:W-:-:S04]  /*0530*/  @P0 SHF.R.S32.HI R95, RZ, 0x1f, R94 ;  /* 0x0000001fff5f0819 */ /* 0x000fc8000001145e */
[----:B------:R-:W-:-:S04]  /*0540*/  @P0 LEA.HI R95, R95, R94, RZ, 0x3 ;  /* 0x0000005e5f5f0211 */ /* 0x000fc800078f18ff */
[----:B------:R-:W-:-:S05]  /*0550*/  @P0 LEA.HI.SX32 R96, R95, R0, 0x1d ;  /* 0x000000005f600211 */ /* 0x000fca00078feaff */
[----:B----4-:R-:W-:-:S05]  /*0560*/  @P0 IMAD.WIDE.U32 R90, R96, 0x10, R90 ;  /* 0x00000010605a0825 */ /* 0x010fca00078e005a */
[----:B------:R-:W4:Y:S01]  /*0570*/  @P0 LDG.E.128 R84, desc[UR6][R90.64] ;  /* 0x000000065a540981 */ /* 0x000f22000c1e1d00 */
[----:B-1----:R-:W-:-:S05]  /*0580*/  IMAD.WIDE R88, R2, 0x4, R92 ;  /* 0x0000000402587825 */ /* 0x002fca00078e025c */
[----:B-----5:R1:W5:Y:S01]  /*0590*/  LDG.E R128, desc[UR6][R88.64] ;  /* 0x0000000658807981 */ /* 0x020362000c1e1900 */
[----:B---3--:R-:W-:Y:S01]  /*05a0*/  UISETP.NE.U32.AND UP0, UPT, UR8, URZ, UPT ;  /* 0x000000ff0800728c */ /* 0x008fe2000bf05070 */
[----:B------:R-:W-:-:S03]  /*05b0*/  IMAD R92, R2, R129, RZ ;  /* 0x00000081025c7224 */ /* 0x000fc600078e02ff */
[----:B------:R-:W-:Y:S02]  /*05c0*/  UISETP.NE.AND.EX UP0, UPT, UR9, URZ, UPT, UP0 ;  /* 0x000000ff0900728c */ /* 0x000fe4000bf05300 */
[----:B------:R-:W-:-:S04]  /*05d0*/  SHF.R.S32.HI R93, RZ, 0x1f, R92 ;  /* 0x0000001fff5d7819 */ /* 0x000fc8000001145c */
[----:B------:R-:W-:-:S04]  /*05e0*/  LEA.HI R93, R93, R92, RZ, 0x3 ;  /* 0x0000005c5d5d7211 */ /* 0x000fc800078f18ff */
[----:B------:R-:W-:Y:S02]  /*05f0*/  LEA.HI.SX32 R97, R93, R0, 0x1d ;  /* 0x000000005d617211 */ /* 0x000fe400078feaff */
[----:B----4-:R-:W-:Y:S02]  /*0600*/  PRMT R0, R87, 0x7632, R0 ;  /* 0x0000763257007816 */ /* 0x010fe40000000000 */
[----:B------:R-:W-:Y:S02]  /*0610*/  PRMT R92, R86, 0x7632, R92 ;  /* 0x00007632565c7816 */ /* 0x000fe4000000005c */
[----:B------:R-:W-:Y:S02]  /*0620*/  PRMT R90, R85, 0x7632, R90 ;  /* 0x00007632555a7816 */ /* 0x000fe4000000005a */
[----:B------:R-:W-:Y:S01]  /*0630*/  PRMT R91, R84, 0x7632, R91 ;  /* 0x00007632545b7816 */ /* 0x000fe2000000005b */
[----:B-1----:R-:W-:Y:S06]  /*0640*/  BRA.U !UP0, `(.L_x_13500) ;  /* 0x0000000108887547 */ /* 0x002fec000b800000 */
[----:B------:R-:W1:Y:S02]  /*0650*/  LDC.64 R92, c[0x0][0x3a0] ;  /* 0x0000e800ff5c7b82 */ /* 0x000e640000000a00 */
[----:B-1----:R-:W-:-:S05]  /*0660*/  IMAD.WIDE.U32 R92, R97, 0x20, R92 ;  /* 0x00000020615c7825 */ /* 0x002fca00078e005c */
[----:B------:R-:W3:Y:S04]  /*0670*/  LDG.E.128 R124, desc[UR6][R92.64] ;  /* 0x000000065c7c7981 */ /* 0x000ee8000c1e1d00 */
[----:B------:R1:W4:Y:S01]  /*0680*/  LDG.E.128 R88, desc[UR6][R92.64+0x10] ;  /* 0x000010065c587981 */ /* 0x000322000c1e1d00 */
[----:B------:R-:W-:-:S13]  /*0690*/  ISETP.GT.AND P1, PT, R3, RZ, PT ;  /* 0x000000ff0300720c */ /* 0x000fda0003f24270 */
[----:B------:R-:W3:Y:S01]  /*06a0*/  @P1 LDC R94, c[0x0][0x40c] ;  /* 0x00010300ff5e1b82 */ /* 0x000ee20000000800 */
[C---:B------:R-:W-:Y:S02]  /*06b0*/  @P1 PRMT R0, R84.reuse, 0x7632, R0 ;  /* 0x0000763254001816 */ /* 0x040fe40000000000 */
[----:B------:R-:W-:Y:S02]  /*06c0*/  @P1 SHF.L.U32 R95, R84, 0x10, RZ ;  /* 0x00000010545f1819 */ /* 0x000fe400000006ff */
[----:B------:R-:W-:Y:S02]  /*06d0*/  @P1 SHF.L.U32 R0, R0, 0x10, RZ ;  /* 0x0000001000001819 */ /* 0x000fe400000006ff */
[C---:B-1----:R-:W-:Y:S01]  /*06e0*/  @P1 PRMT R92, R86.reuse, 0x7632, R92 ;  /* 0x00007632565c1816 */ /* 0x042fe2000000005c */
[----:B------:R-:W1:Y:S01]  /*06f0*/  @P1 LDC R98, c[0x0][0x40c] ;  /* 0x00010300ff621b82 */ /* 0x000e620000000800 */
[----:B------:R-:W-:Y:S02]  /*0700*/  @P1 SHF.L.U32 R99, R85, 0x10, RZ ;  /* 0x0000001055631819 */ /* 0x000fe400000006ff */
[----:B------:R-:W-:-:S02]  /*0710*/  @P1 SHF.L.U32 R93, R86, 0x10, RZ ;  /* 0x00000010565d1819 */ /* 0x000fc400000006ff */
[----:B------:R-:W-:-:S03]  /*0720*/  @P1 SHF.L.U32 R92, R92, 0x10, RZ ;  /* 0x000000105c5c1819 */ /* 0x000fc600000006ff */
[----:B------:R-:W0:Y:S08]  /*0730*/  @P1 LDC R100, c[0x0][0x40c] ;  /* 0x00010300ff641b82 */ /* 0x000e300000000800 */
[----:B------:R-:W2:Y:S08]  /*0740*/  @P1 LDC R101, c[0x0][0x40c] ;  /* 0x00010300ff651b82 */ /* 0x000eb00000000800 */
[----:B------:R-:W4:Y:S08]  /*0750*/  @P1 LDC R102, c[0x0][0x40c] ;  /* 0x00010300ff661b82 */ /* 0x000f300000000800 */
[----:B------:R-:W2:Y:S08]  /*0760*/  @P1 LDC R103, c[0x0][0x40c] ;  /* 0x00010300ff671b82 */ /* 0x000eb00000000800 */
[----:B------:R-:W2:Y:S08]  /*0770*/  @P1 LDC R104, c[0x0][0x40c] ;  /* 0x00010300ff681b82 */ /* 0x000eb00000000800 */
[----:B------:R-:W2:Y:S01]  /*0780*/  @P1 LDC R105, c[0x0][0x40c] ;  /* 0x00010300ff691b82 */ /* 0x000ea20000000800 */
[----:B---3--:R-:W-:Y:S01]  /*0790*/  @P1 FFMA.FTZ R124, R95, R94, R124 ;  /* 0x0000005e5f7c1223 */ /* 0x008fe2000001007c */
[----:B-1----:R-:W-:Y:S01]  /*07a0*/  @P1 FFMA.FTZ R125, R0, R98, R125 ;  /* 0x00000062007d1223 */ /* 0x002fe2000001007d */
[----:B------:R-:W-:Y:S01]  /*07b0*/  @P1 PRMT R0, R85, 0x7632, R0 ;  /* 0x0000763255001816 */ /* 0x000fe20000000000 */
[----:B0-----:R-:W-:Y:S01]  /*07c0*/  @P1 FFMA.FTZ R126, R99, R100, R126 ;  /* 0x00000064637e1223 */ /* 0x001fe2000001007e */
[----:B------:R-:W-:Y:S01]  /*07d0*/  @P1 PRMT R94, R87, 0x7632, R94 ;  /* 0x00007632575e1816 */ /* 0x000fe2000000005e */
[----:B----4-:R-:W-:Y:S01]  /*07e0*/  @P1 FFMA.FTZ R88, R93, R102, R88 ;  /* 0x000000665d581223 */ /* 0x010fe20000010058 */
[----:B------:R-:W-:Y:S01]  /*07f0*/  @P1 SHF.L.U32 R95, R87, 0x10, RZ ;  /* 0x00000010575f1819 */ /* 0x000fe200000006ff */
[----:B--2---:R-:W-:Y:S01]  /*0800*/  @P1 FFMA.FTZ R89, R92, R103, R89 ;  /* 0x000000675c591223 */ /* 0x004fe20000010059 */
[----:B------:R-:W-:-:S02]  /*0810*/  @P1 SHF.L.U32 R0, R0, 0x10, RZ ;  /* 0x0000001000001819 */ /* 0x000fc400000006ff */
[----:B------:R-:W-:Y:S01]  /*0820*/  @P1 SHF.L.U32 R94, R94, 0x10, RZ ;  /* 0x000000105e5e1819 */ /* 0x000fe200000006ff */
[----:B------:R-:W-:Y:S02]  /*0830*/  @P1 FFMA.FTZ R90, R95, R104, R90 ;  /* 0x000000685f5a1223 */ /* 0x000fe4000001005a */
[----:B------:R-:W-:Y:S02]  /*0840*/  @P1 FFMA.FTZ R127, R0, R101, R127 ;  /* 0x00000065007f1223 */ /* 0x000fe4000001007f */
[----:B------:R-:W-:Y:S01]  /*0850*/  @P1 FFMA.FTZ R91, R94, R105, R91 ;  /* 0x000000695e5b1223 */ /* 0x000fe2000001005b */
[----:B------:R-:W-:Y:S06]  /*0860*/  BRA `(.L_x_13501) ;  /* 0x0000000000747947 */ /* 0x000fec0003800000 */
.L_x_13500:
[----:B------:R-:W1:Y:S01]  /*0870*/  @P0 LDC R99, c[0x0][0x40c] ;  /* 0x00010300ff630b82 */ /* 0x000e620000000800 */
[----:B------:R-:W-:Y:S02]  /*0880*/  @P0 SHF.L.U32 R90, R90, 0x10, RZ ;  /* 0x000000105a5a0819 */ /* 0x000fe400000006ff */
[----:B------:R-:W-:Y:S02]  /*0890*/  CS2R R126, SRZ ;  /* 0x00000000007e7805 */ /* 0x000fe4000001ff00 */
[----:B------:R-:W-:Y:S02]  /*08a0*/  @P0 SHF.L.U32 R92, R92, 0x10, RZ ;  /* 0x000000105c5c0819 */ /* 0x000fe400000006ff */
[----:B------:R-:W-:Y:S02]  /*08b0*/  CS2R R124, SRZ ;  /* 0x00000000007c7805 */ /* 0x000fe4000001ff00 */
[----:B------:R-:W-:Y:S02]  /*08c0*/  @P0 SHF.L.U32 R91, R91, 0x10, RZ ;  /* 0x000000105b5b0819 */ /* 0x000fe400000006ff */
[----:B------:R-:W-:Y:S01]  /*08d0*/  MOV R89, RZ ;  /* 0x000000ff00597202 */ /* 0x000fe20000000f00 */
[----:B------:R-:W3:Y:S01]  /*08e0*/  @P0 LDC R103, c[0x0][0x40c] ;  /* 0x00010300ff670b82 */ /* 0x000ee20000000800 */
[----:B------:R-:W-:-:S02]  /*08f0*/  @P0 SHF.L.U32 R0, R0, 0x10, RZ ;  /* 0x0000001000000819 */ /* 0x000fc400000006ff */
[----:B------:R-:W-:Y:S02]  /*0900*/  @P0 SHF.L.U32 R94, R85, 0x10, RZ ;  /* 0x00000010555e0819 */ /* 0x000fe400000006ff */
[----:B------:R-:W-:-:S03]  /*0910*/  @P0 SHF.L.U32 R98, R86, 0x10, RZ ;  /* 0x0000001056620819 */ /* 0x000fc600000006ff */
[----:B------:R-:W4:Y:S08]  /*0920*/  @P0 LDC R88, c[0x0][0x40c] ;  /* 0x00010300ff580b82 */ /* 0x000f300000000800 */
[----:B------:R-:W0:Y:S01]  /*0930*/  @P0 LDC R105, c[0x0][0x40c] ;  /* 0x00010300ff690b82 */ /* 0x000e220000000800 */
[----:B-1----:R-:W-:Y:S01]  /*0940*/  @P0 FMUL.FTZ R127, R90, R99 ;  /* 0x000000635a7f0220 */ /* 0x002fe20000410000 */
[----:B------:R-:W-:-:S06]  /*0950*/  @P0 SHF.L.U32 R99, R87, 0x10, RZ ;  /* 0x0000001057630819 */ /* 0x000fcc00000006ff */
[----:B------:R-:W1:Y:S01]  /*0960*/  @P0 LDC R93, c[0x0][0x40c] ;  /* 0x00010300ff5d0b82 */ /* 0x000e620000000800 */
[----:B---3--:R-:W-:Y:S01]  /*0970*/  @P0 FMUL.FTZ R89, R92, R103 ;  /* 0x000000675c590220 */ /* 0x008fe20000410000 */
[----:B------:R-:W-:-:S06]  /*0980*/  @P0 SHF.L.U32 R92, R84, 0x10, RZ ;  /* 0x00000010545c0819 */ /* 0x000fcc00000006ff */
[----:B------:R-:W3:Y:S01]  /*0990*/  @P0 LDC R95, c[0x0][0x40c] ;  /* 0x00010300ff5f0b82 */ /* 0x000ee20000000800 */
[----:B----4-:R-:W-:Y:S01]  /*09a0*/  @P0 FMUL.FTZ R125, R91, R88 ;  /* 0x000000585b7d0220 */ /* 0x010fe20000410000 */
[----:B------:R-:W-:Y:S02]  /*09b0*/  CS2R R90, SRZ ;  /* 0x00000000005a7805 */ /* 0x000fe4000001ff00 */
[----:B------:R-:W-:-:S04]  /*09c0*/  MOV R88, RZ ;  /* 0x000000ff00587202 */ /* 0x000fc80000000f00 */
[----:B------:R-:W4:Y:S01]  /*09d0*/  @P0 LDC R101, c[0x0][0x40c] ;  /* 0x00010300ff650b82 */ /* 0x000f220000000800 */
[----:B0-----:R-:W-:-:S07]  /*09e0*/  @P0 FMUL.FTZ R91, R0, R105 ;  /* 0x00000069005b0220 */ /* 0x001fce0000410000 */
[----:B------:R-:W0:Y:S01]  /*09f0*/  @P0 LDC R100, c[0x0][0x40c] ;  /* 0x00010300ff640b82 */ /* 0x000e220000000800 */
[----:B-1----:R-:W-:Y:S01]  /*0a00*/  @P0 FMUL.FTZ R124, R92, R93 ;  /* 0x0000005d5c7c0220 */ /* 0x002fe20000410000 */
[----:B---3--:R-:W-:Y:S01]  /*0a10*/  @P0 FMUL.FTZ R126, R94, R95 ;  /* 0x0000005f5e7e0220 */ /* 0x008fe20000410000 */
[----:B----4-:R-:W-:Y:S01]  /*0a20*/  @P0 FMUL.FTZ R88, R98, R101 ;  /* 0x0000006562580220 */ /* 0x010fe20000410000 */
[----:B0-----:R-:W-:-:S07]  /*0a30*/  @P0 FMUL.FTZ R90, R99, R100 ;  /* 0x00000064635a0220 */ /* 0x001fce0000410000 */
.L_x_13501:
[----:B------:R-:W0:Y:S02]  /*0a40*/  LDC.64 R130, c[0x0][0x3a8] ;  /* 0x0000ea00ff827b82 */ /* 0x000e240000000a00 */
[----:B0-----:R-:W-:-:S05]  /*0a50*/  IMAD.WIDE.U32 R92, R97, 0x20, R130 ;  /* 0x00000020615c7825 */ /* 0x001fca00078e0082 */
[----:B------:R0:W-:Y:S04]  /*0a60*/  STG.E.128 desc[UR6][R92.64], R124 ;  /* 0x0000007c5c007986 */ /* 0x0001e8000c101d06 */
[----:B------:R0:W-:Y:S01]  /*0a70*/  STG.E.128 desc[UR6][R92.64+0x10], R88 ;  /* 0x000010585c007986 */ /* 0x0001e2000c101d06 */
[----:B------:R-:W-:Y:S05]  /*0a80*/  @!P0 BRA `(.L_x_13502) ;  /* 0x0000000000108947 */ /* 0x000fea0003800000 */
[----:B------:R-:W1:Y:S01]  /*0a90*/  LDC.64 R84, c[0x0][0x390] ;  /* 0x0000e400ff547b82 */ /* 0x000e620000000a00 */
[----:B------:R-:W-:-:S05]  /*0aa0*/  IADD3 R87, PT, PT, R96, 0x80, RZ ;  /* 0x0000008060577810 */ /* 0x000fca0007ffe0ff */
[----:B-1----:R-:W-:-:S06]  /*0ab0*/  IMAD.WIDE.U32 R84, R87, 0x10, R84 ;  /* 0x0000001057547825 */ /* 0x002fcc00078e0054 */
[----:B------:R-:W5:Y:S02]  /*0ac0*/  LDG.E.128 R84, desc[UR6][R84.64] ;  /* 0x0000000654547981 */ /* 0x000f64000c1e1d00 */
.L_x_13502:
[----:B------:R-:W-:Y:S05]  /*0ad0*/  BRA.U !UP0, `(.L_x_13503) ;  /* 0x00000001088c7547 */ /* 0x000fea000b800000 */
[----:B0-----:R-:W0:Y:S01]  /*0ae0*/  LDC.64 R92, c[0x0][0x3a0] ;  /* 0x0000e800ff5c7b82 */ /* 0x001e220000000a00 */
[----:B------:R-:W-:-:S05]  /*0af0*/  IADD3 R95, PT, PT, R97, 0x80, RZ ;  /* 0x00000080615f7810 */ /* 0x000fca0007ffe0ff */
[----:B0-----:R-:W-:-:S05]  /*0b00*/  IMAD.WIDE.U32 R92, R95, 0x20, R92 ;  /* 0x000000205f5c7825 */ /* 0x001fca00078e005c */
[----:B------:R-:W3:Y:S04]  /*0b10*/  LDG.E.128 R108, desc[UR6][R92.64] ;  /* 0x000000065c6c7981 */ /* 0x000ee8000c1e1d00 */
[----:B------:R0:W4:Y:S01]  /*0b20*/  LDG.E.128 R112, desc[UR6][R92.64+0x10] ;  /* 0x000010065c707981 */ /* 0x000122000c1e1d00 */
[----:B------:R-:W-:-:S13]  /*0b30*/  ISETP.GT.AND P1, PT, R3, RZ, PT ;  /* 0x000000ff0300720c */ /* 0x000fda0003f24270 */
[----:B------:R-:W3:Y:S01]  /*0b40*/  @P1 LDC R98, c[0x0][0x40c] ;  /* 0x00010300ff621b82 */ /* 0x000ee20000000800 */
[C---:B-----5:R-:W-:Y:S02]  /*0b50*/  @P1 PRMT R0, R84.reuse, 0x7632, R0 ;  /* 0x0000763254001816 */ /* 0x060fe40000000000 */
[----:B------:R-:W-:Y:S02]  /*0b60*/  @P1 SHF.L.U32 R95, R84, 0x10, RZ ;  /* 0x00000010545f1819 */ /* 0x000fe400000006ff */
[----:B------:R-:W-:Y:S02]  /*0b70*/  @P1 SHF.L.U32 R0, R0, 0x10, RZ ;  /* 0x0000001000001819 */ /* 0x000fe400000006ff */
[----:B------:R-:W-:Y:S01]  /*0b80*/  @P1 SHF.L.U32 R99, R85, 0x10, RZ ;  /* 0x0000001055631819 */ /* 0x000fe200000006ff */
[----:B------:R-:W1:Y:S01]  /*0b90*/  @P1 LDC R94, c[0x0][0x40c] ;  /* 0x00010300ff5e1b82 */ /* 0x000e620000000800 */
[----:B0-----:R-:W-:Y:S02]  /*0ba0*/  @P1 PRMT R92, R86, 0x7632, R92 ;  /* 0x00007632565c1816 */ /* 0x001fe4000000005c */
[----:B------:R-:W-:-:S02]  /*0bb0*/  @P1 PRMT R93, R87, 0x7632, R93 ;  /* 0x00007632575d1816 */ /* 0x000fc4000000005d */
[----:B------:R-:W-:-:S03]  /*0bc0*/  @P1 SHF.L.U32 R92, R92, 0x10, RZ ;  /* 0x000000105c5c1819 */ /* 0x000fc600000006ff */
[----:B------:R-:W0:Y:S08]  /*0bd0*/  @P1 LDC R100, c[0x0][0x40c] ;  /* 0x00010300ff641b82 */ /* 0x000e300000000800 */
[----:B------:R-:W2:Y:S08]  /*0be0*/  @P1 LDC R101, c[0x0][0x40c] ;  /* 0x00010300ff651b82 */ /* 0x000eb00000000800 */
[----:B------:R-:W2:Y:S08]  /*0bf0*/  @P1 LDC R102, c[0x0][0x40c] ;  /* 0x00010300ff661b82 */ /* 0x000eb00000000800 */
[----:B------:R-:W4:Y:S08]  /*0c00*/  @P1 LDC R103, c[0x0][0x40c] ;  /* 0x00010300ff671b82 */ /* 0x000f300000000800 */
[----:B------:R-:W2:Y:S08]  /*0c10*/  @P1 LDC R104, c[0x0][0x40c] ;  /* 0x00010300ff681b82 */ /* 0x000eb00000000800 */
[----:B------:R-:W2:Y:S01]  /*0c20*/  @P1 LDC R105, c[0x0][0x40c] ;  /* 0x00010300ff691b82 */ /* 0x000ea20000000800 */
[----:B---3--:R-:W-:Y:S01]  /*0c30*/  @P1 FFMA.FTZ R109, R0, R98, R109 ;  /* 0x00000062006d1223 */ /* 0x008fe2000001006d */
[----:B------:R-:W-:Y:S01]  /*0c40*/  @P1 PRMT R0, R85, 0x7632, R0 ;  /* 0x0000763255001816 */ /* 0x000fe20000000000 */
[----:B-1----:R-:W-:Y:S01]  /*0c50*/  @P1 FFMA.FTZ R108, R95, R94, R108 ;  /* 0x0000005e5f6c1223 */ /* 0x002fe2000001006c */
[----:B0-----:R-:W-:Y:S01]  /*0c60*/  @P1 FFMA.FTZ R110, R99, R100, R110 ;  /* 0x00000064636e1223 */ /* 0x001fe2000001006e */
[----:B------:R-:W-:Y:S01]  /*0c70*/  @P1 SHF.L.U32 R95, R86, 0x10, RZ ;  /* 0x00000010565f1819 */ /* 0x000fe200000006ff */
[----:B----4-:R-:W-:Y:S01]  /*0c80*/  @P1 FFMA.FTZ R113, R92, R103, R113 ;  /* 0x000000675c711223 */ /* 0x010fe20000010071 */
[----:B------:R-:W-:-:S02]  /*0c90*/  @P1 SHF.L.U32 R99, R87, 0x10, RZ ;  /* 0x0000001057631819 */ /* 0x000fc400000006ff */
[----:B------:R-:W-:Y:S01]  /*0ca0*/  @P1 SHF.L.U32 R0, R0, 0x10, RZ ;  /* 0x0000001000001819 */ /* 0x000fe200000006ff */
[----:B--2---:R-:W-:Y:S01]  /*0cb0*/  @P1 FFMA.FTZ R112, R95, R102, R112 ;  /* 0x000000665f701223 */ /* 0x004fe20000010070 */
[----:B------:R-:W-:Y:S01]  /*0cc0*/  @P1 SHF.L.U32 R94, R93, 0x10, RZ ;  /* 0x000000105d5e1819 */ /* 0x000fe200000006ff */
[----:B------:R-:W-:Y:S02]  /*0cd0*/  @P1 FFMA.FTZ R114, R99, R104, R114 ;  /* 0x0000006863721223 */ /* 0x000fe40000010072 */
[----:B------:R-:W-:Y:S02]  /*0ce0*/  @P1 FFMA.FTZ R111, R0, R101, R111 ;  /* 0x00000065006f1223 */ /* 0x000fe4000001006f */
[----:B------:R-:W-:Y:S01]  /*0cf0*/  @P1 FFMA.FTZ R115, R94, R105, R115 ;  /* 0x000000695e731223 */ /* 0x000fe20000010073 */
[----:B------:R-:W-:Y:S06]  /*0d00*/  BRA `(.L_x_13504) ;  /* 0x0000000000807947 */ /* 0x000fec0003800000 */
.L_x_13503:
[----:B------:R-:W1:Y:S01]  /*0d10*/  @P0 LDC R99, c[0x0][0x40c] ;  /* 0x00010300ff630b82 */ /* 0x000e620000000800 */
[----:B-----5:R-:W-:Y:S02]  /*0d20*/  @P0 PRMT R0, R84, 0x7632, R0 ;  /* 0x0000763254000816 */ /* 0x020fe40000000000 */
[----:B------:R-:W-:Y:S02]  /*0d30*/  CS2R R108, SRZ ;  /* 0x00000000006c7805 */ /* 0x000fe4000001ff00 */
[----:B0-----:R-:W-:Y:S02]  /*0d40*/  @P0 PRMT R92, R85, 0x7632, R92 ;  /* 0x00007632555c0816 */ /* 0x001fe4000000005c */
[----:B------:R-:W-:Y:S02]  /*0d50*/  CS2R R110, SRZ ;  /* 0x00000000006e7805 */ /* 0x000fe4000001ff00 */
[----:B------:R-:W-:Y:S02]  /*0d60*/  @P0 PRMT R93, R86, 0x7632, R93 ;  /* 0x00007632565d0816 */ /* 0x000fe4000000005d */
[----:B------:R-:W-:-:S02]  /*0d70*/  CS2R R112, SRZ ;  /* 0x0000000000707805 */ /* 0x000fc4000001ff00 */
[----:B------:R-:W-:Y:S01]  /*0d80*/  @P0 SHF.L.U32 R0, R0, 0x10, RZ ;  /* 0x0000001000000819 */ /* 0x000fe200000006ff */
[----:B------:R-:W0:Y:S01]  /*0d90*/  @P0 LDC R101, c[0x0][0x40c] ;  /* 0x00010300ff650b82 */ /* 0x000e220000000800 */
[----:B------:R-:W-:Y:S02]  /*0da0*/  @P0 SHF.L.U32 R92, R92, 0x10, RZ ;  /* 0x000000105c5c0819 */ /* 0x000fe400000006ff */
[----:B------:R-:W-:Y:S02]  /*0db0*/  CS2R R114, SRZ ;  /* 0x0000000000727805 */ /* 0x000fe4000001ff00 */
[----:B------:R-:W-:-:S03]  /*0dc0*/  @P0 SHF.L.U32 R93, R93, 0x10, RZ ;  /* 0x000000105d5d0819 */ /* 0x000fc600000006ff */
[----:B------:R-:W3:Y:S08]  /*0dd0*/  @P0 LDC R98, c[0x0][0x40c] ;  /* 0x00010300ff620b82 */ /* 0x000ef00000000800 */
[----:B------:R-:W4:Y:S01]  /*0de0*/  @P0 LDC R105, c[0x0][0x40c] ;  /* 0x00010300ff690b82 */ /* 0x000f220000000800 */
[----:B-1----:R-:W-:Y:S01]  /*0df0*/  @P0 FMUL.FTZ R109, R0, R99 ;  /* 0x00000063006d0220 */ /* 0x002fe20000410000 */
[----:B------:R-:W-:-:S02]  /*0e00*/  @P0 PRMT R0, R87, 0x7632, R0 ;  /* 0x0000763257000816 */ /* 0x000fc40000000000 */
[----:B------:R-:W-:Y:S02]  /*0e10*/  @P0 SHF.L.U32 R99, R87, 0x10, RZ ;  /* 0x0000001057630819 */ /* 0x000fe400000006ff */
[----:B------:R-:W-:Y:S02]  /*0e20*/  @P0 SHF.L.U32 R0, R0, 0x10, RZ ;  /* 0x0000001000000819 */ /* 0x000fe400000006ff */
[----:B------:R-:W1:Y:S01]  /*0e30*/  @P0 LDC R95, c[0x0][0x40c] ;  /* 0x00010300ff5f0b82 */ /* 0x000e620000000800 */
[----:B0-----:R-:W-:Y:S01]  /*0e40*/  @P0 FMUL.FTZ R111, R92, R101 ;  /* 0x000000655c6f0220 */ /* 0x001fe20000410000 */
[----:B------:R-:W-:-:S06]  /*0e50*/  @P0 SHF.L.U32 R92, R84, 0x10, RZ ;  /* 0x00000010545c0819 */ /* 0x000fcc00000006ff */
[----:B------:R-:W0:Y:S01]  /*0e60*/  @P0 LDC R94, c[0x0][0x40c] ;  /* 0x00010300ff5e0b82 */ /* 0x000e220000000800 */
[----:B---3--:R-:W-:Y:S01]  /*0e70*/  @P0 FMUL.FTZ R113, R93, R98 ;  /* 0x000000625d710220 */ /* 0x008fe20000410000 */
[----:B------:R-:W-:Y:S02]  /*0e80*/  @P0 SHF.L.U32 R93, R85, 0x10, RZ ;  /* 0x00000010555d0819 */ /* 0x000fe400000006ff */
[----:B------:R-:W-:-:S04]  /*0e90*/  @P0 SHF.L.U32 R98, R86, 0x10, RZ ;  /* 0x0000001056620819 */ /* 0x000fc800000006ff */
[----:B------:R-:W3:Y:S01]  /*0ea0*/  @P0 LDC R103, c[0x0][0x40c] ;  /* 0x00010300ff670b82 */ /* 0x000ee20000000800 */
[----:B----4-:R-:W-:-:S07]  /*0eb0*/  @P0 FMUL.FTZ R115, R0, R105 ;  /* 0x0000006900730220 */ /* 0x010fce0000410000 */
[----:B------:R-:W4:Y:S01]  /*0ec0*/  @P0 LDC R100, c[0x0][0x40c] ;  /* 0x00010300ff640b82 */ /* 0x000f220000000800 */
[----:B-1----:R-:W-:Y:S01]  /*0ed0*/  @P0 FMUL.FTZ R108, R92, R95 ;  /* 0x0000005f5c6c0220 */ /* 0x002fe20000410000 */
[----:B0-----:R-:W-:Y:S01]  /*0ee0*/  @P0 FMUL.FTZ R110, R93, R94 ;  /* 0x0000005e5d6e0220 */ /* 0x001fe20000410000 */
[----:B---3--:R-:W-:Y:S01]  /*0ef0*/  @P0 FMUL.FTZ R112, R98, R103 ;  /* 0x0000006762700220 */ /* 0x008fe20000410000 */
[----:B----4-:R-:W-:-:S07]  /*0f00*/  @P0 FMUL.FTZ R114, R99, R100 ;  /* 0x0000006463720220 */ /* 0x010fce0000410000 */
.L_x_13504:
[----:B------:R-:W0:Y:S01]  /*0f10*/  @P0 LDC.64 R94, c[0x0][0x390] ;  /* 0x0000e400ff5e0b82 */ /* 0x000e220000000a00 */
[----:B------:R-:W-:Y:S02]  /*0f20*/  IADD3 R93, PT, PT, R97, 0x80, RZ ;  /* 0x00000080615d7810 */ /* 0x000fe40007ffe0ff */
[----:B------:R-:W-:-:S03]  /*0f30*/  @P0 IADD3 R99, PT, PT, R96, 0x100, RZ ;  /* 0x0000010060630810 */ /* 0x000fc60007ffe0ff */
[----:B------:R-:W-:-:S05]  /*0f40*/  IMAD.WIDE.U32 R92, R93, 0x20, R130 ;  /* 0x000000205d5c7825 */ /* 0x000fca00078e0082 */
[----:B------:R1:W-:Y:S04]  /*0f50*/  STG.E.128 desc[UR6][R92.64], R108 ;  /* 0x0000006c5c007986 */ /* 0x0003e8000c101d06 */
[----:B------:R1:W-:Y:S01]  /*0f60*/  STG.E.128 desc[UR6][R92.64+0x10], R112 ;  /* 0x000010705c007986 */ /* 0x0003e2000c101d06 */
[----:B0-----:R-:W-:-:S05]  /*0f70*/  @P0 IMAD.WIDE.U32 R94, R99, 0x10, R94 ;  /* 0x00000010635e0825 */ /* 0x001fca00078e005e */
[----:B------:R1:W5:Y:S01]  /*0f80*/  @P0 LDG.E.128 R84, desc[UR6][R94.64] ;  /* 0x000000065e540981 */ /* 0x000362000c1e1d00 */
[----:B------:R-:W-:Y:S05]  /*0f90*/  BRA.U !UP0, `(.L_x_13505) ;  /* 0x00000001088c7547 */ /* 0x000fea000b800000 */
[----:B-1----:R-:W0:Y:S01]  /*0fa0*/  LDC.64 R92, c[0x0][0x3a0] ;  /* 0x0000e800ff5c7b82 */ /* 0x002e220000000a00 */
        /* <DEDUP_REMOVED lines=34> */
.L_x_13505:
[----:B------:R-:W0:Y:S01]  /*11d0*/  @P0 LDC R99, c[0x0][0x40c] ;  /* 0x00010300ff630b82 */ /* 0x000e220000000800 */
[----:B-----5:R-:W-:Y:S02]  /*11e0*/  @P0 PRMT R0, R84, 0x7632, R0 ;  /* 0x0000763254000816 */ /* 0x020fe40000000000 */
[----:B------:R-:W-:Y:S02]  /*11f0*/  CS2R R116, SRZ ;  /* 0x0000000000747805 */ /* 0x000fe4000001ff00 */
[----:B-1----:R-:W-:Y:S02]  /*1200*/  @P0 PRMT R92, R85, 0x7632, R92 ;  /* 0x00007632555c0816 */ /* 0x002fe4000000005c */
[----:B------:R-:W-:Y:S02]  /*1210*/  CS2R R118, SRZ ;  /* 0x0000000000767805 */ /* 0x000fe4000001ff00 */
[----:B------:R-:W-:Y:S02]  /*1220*/  @P0 PRMT R93, R86, 0x7632, R93 ;  /* 0x00007632565d0816 */ /* 0x000fe4000000005d */
[----:B------:R-:W-:-:S02]  /*1230*/  CS2R R100, SRZ ;  /* 0x0000000000647805 */ /* 0x000fc4000001ff00 */
[----:B------:R-:W-:Y:S01]  /*1240*/  @P0 SHF.L.U32 R0, R0, 0x10, RZ ;  /* 0x0000001000000819 */ /* 0x000fe200000006ff */
[----:B------:R-:W1:Y:S01]  /*1250*/  @P0 LDC R103, c[0x0][0x40c] ;  /* 0x00010300ff670b82 */ /* 0x000e620000000800 */
[----:B------:R-:W-:Y:S02]  /*1260*/  @P0 SHF.L.U32 R92, R92, 0x10, RZ ;  /* 0x000000105c5c0819 */ /* 0x000fe400000006ff */
[----:B------:R-:W-:-:S05]  /*1270*/  @P0 SHF.L.U32 R93, R93, 0x10, RZ ;  /* 0x000000105d5d0819 */ /* 0x000fca00000006ff */
[----:B------:R-:W3:Y:S08]  /*1280*/  @P0 LDC R98, c[0x0][0x40c] ;  /* 0x00010300ff620b82 */ /* 0x000ef00000000800 */
[----:B------:R-:W4:Y:S01]  /*1290*/  @P0 LDC R107, c[0x0][0x40c] ;  /* 0x00010300ff6b0b82 */ /* 0x000f220000000800 */
[----:B0-----:R-:W-:Y:S01]  /*12a0*/  @P0 FMUL.FTZ R117, R0, R99 ;  /* 0x0000006300750220 */ /* 0x001fe20000410000 */
[----:B------:R-:W-:-:S02]  /*12b0*/  @P0 PRMT R0, R87, 0x7632, R0 ;  /* 0x0000763257000816 */ /* 0x000fc40000000000 */
[----:B------:R-:W-:Y:S02]  /*12c0*/  @P0 SHF.L.U32 R99, R87, 0x10, RZ ;  /* 0x0000001057630819 */ /* 0x000fe400000006ff */
[----:B------:R-:W-:Y:S02]  /*12d0*/  @P0 SHF.L.U32 R0, R0, 0x10, RZ ;  /* 0x0000001000000819 */ /* 0x000fe400000006ff */
[----:B------:R-:W0:Y:S01]  /*12e0*/  @P0 LDC R95, c[0x0][0x40c] ;  /* 0x00010300ff5f0b82 */ /* 0x000e220000000800 */
[----:B-1----:R-:W-:Y:S01]  /*12f0*/  @P0 FMUL.FTZ R119, R92, R103 ;  /* 0x000000675c770220 */ /* 0x002fe20000410000 */
[----:B------:R-:W-:Y:S02]  /*1300*/  @P0 SHF.L.U32 R92, R84, 0x10, RZ ;  /* 0x00000010545c0819 */ /* 0x000fe400000006ff */
[----:B------:R-:W-:-:S04]  /*1310*/  CS2R R102, SRZ ;  /* 0x0000000000667805 */ /* 0x000fc8000001ff00 */
[----:B------:R-:W1:Y:S01]  /*1320*/  @P0 LDC R94, c[0x0][0x40c] ;  /* 0x00010300ff5e0b82 */ /* 0x000e620000000800 */
[----:B---3--:R-:W-:Y:S01]  /*1330*/  @P0 FMUL.FTZ R101, R93, R98 ;  /* 0x000000625d650220 */ /* 0x008fe20000410000 */
[----:B------:R-:W-:Y:S02]  /*1340*/  @P0 SHF.L.U32 R93, R85, 0x10, RZ ;  /* 0x00000010555d0819 */ /* 0x000fe400000006ff */
[----:B------:R-:W-:-:S04]  /*1350*/  @P0 SHF.L.U32 R98, R86, 0x10, RZ ;  /* 0x0000001056620819 */ /* 0x000fc800000006ff */
[----:B------:R-:W3:Y:S01]  /*1360*/  @P0 LDC R105, c[0x0][0x40c] ;  /* 0x00010300ff690b82 */ /* 0x000ee20000000800 */
[----:B----4-:R-:W-:-:S07]  /*1370*/  @P0 FMUL.FTZ R103, R0, R107 ;  /* 0x0000006b00670220 */ /* 0x010fce0000410000 */
[----:B------:R-:W4:Y:S01]  /*1380*/  @P0 LDC R104, c[0x0][0x40c] ;  /* 0x00010300ff680b82 */ /* 0x000f220000000800 */
[----:B0-----:R-:W-:Y:S01]  /*1390*/  @P0 FMUL.FTZ R116, R92, R95 ;  /* 0x0000005f5c740220 */ /* 0x001fe20000410000 */
[----:B-1----:R-:W-:Y:S01]  /*13a0*/  @P0 FMUL.FTZ R118, R93, R94 ;  /* 0x0000005e5d760220 */ /* 0x002fe20000410000 */
[----:B---3--:R-:W-:Y:S01]  /*13b0*/  @P0 FMUL.FTZ R100, R98, R105 ;  /* 0x0000006962640220 */ /* 0x008fe20000410000 */
[----:B----4-:R-:W-:-:S07]  /*13c0*/  @P0 FMUL.FTZ R102, R99, R104 ;  /* 0x0000006863660220 */ /* 0x010fce0000410000 */
.L_x_13506:
[----:B------:R-:W-:-:S05]  /*13d0*/  IADD3 R93, PT, PT, R97, 0x100, RZ ;  /* 0x00000100615d7810 */ /* 0x000fca0007ffe0ff */
[----:B------:R-:W-:-:S05]  /*13e0*/  IMAD.WIDE.U32 R92, R93, 0x20, R130 ;  /* 0x000000205d5c7825 */ /* 0x000fca00078e0082 */
[----:B------:R0:W-:Y:S04]  /*13f0*/  STG.E.128 desc[UR6][R92.64], R116 ;  /* 0x000000745c007986 */ /* 0x0001e8000c101d06 */
[----:B------:R0:W-:Y:S01]  /*1400*/  STG.E.128 desc[UR6][R92.64+0x10], R100 ;  /* 0x000010645c007986 */ /* 0x0001e2000c101d06 */
[----:B------:R-:W-:Y:S05]  /*1410*/  @!P0 BRA `(.L_x_13507) ;  /* 0x0000000000108947 */ /* 0x000fea0003800000 */
[----:B------:R-:W1:Y:S01]  /*1420*/  LDC.64 R84, c[0x0][0x390] ;  /* 0x0000e400ff547b82 */ /* 0x000e620000000a00 */
[----:B------:R-:W-:-:S05]  /*1430*/  IADD3 R87, PT, PT, R96, 0x180, RZ ;  /* 0x0000018060577810 */ /* 0x000fca0007ffe0ff */
[----:B-1----:R-:W-:-:S06]  /*1440*/  IMAD.WIDE.U32 R84, R87, 0x10, R84 ;  /* 0x0000001057547825 */ /* 0x002fcc00078e0054 */
[----:B------:R-:W5:Y:S02]  /*1450*/  LDG.E.128 R84, desc[UR6][R84.64] ;  /* 0x0000000654547981 */ /* 0x000f64000c1e1d00 */
.L_x_13507:
[----:B------:R-:W-:Y:S05]  /*1460*/  BRA.U !UP0, `(.L_x_13508) ;  /* 0x00000001088c7547 */ /* 0x000fea000b800000 */
[----:B------:R-:W1:Y:S01]  /*1470*/  LDC.64 R98, c[0x0][0x3a0] ;  /* 0x0000e800ff627b82 */ /* 0x000e620000000a00 */
[----:B0-----:R-:W-:-:S05]  /*1480*/  IADD3 R93, PT, PT, R97, 0x180, RZ ;  /* 0x00000180615d7810 */ /* 0x001fca0007ffe0ff */
[----:B-1----:R-:W-:-:S05]  /*1490*/  IMAD.WIDE.U32 R98, R93, 0x20, R98 ;  /* 0x000000205d627825 */ /* 0x002fca00078e0062 */
        /* <DEDUP_REMOVED lines=32> */
.L_x_13508:
[----:B------:R-:W1:Y:S01]  /*16a0*/  @P0 LDC R95, c[0x0][0x40c] ;  /* 0x00010300ff5f0b82 */ /* 0x000e620000000800 */
[----:B-----5:R-:W-:Y:S02]  /*16b0*/  @P0 PRMT R0, R84, 0x7632, R0 ;  /* 0x0000763254000816 */ /* 0x020fe40000000000 */
[----:B------:R-:W-:Y:S02]  /*16c0*/  CS2R R104, SRZ ;  /* 0x0000000000687805 */ /* 0x000fe4000001ff00 */
[----:B0-----:R-:W-:Y:S02]  /*16d0*/  @P0 PRMT R92, R85, 0x7632, R92 ;  /* 0x00007632555c0816 */ /* 0x001fe4000000005c */
[----:B------:R-:W-:Y:S02]  /*16e0*/  CS2R R106, SRZ ;  /* 0x00000000006a7805 */ /* 0x000fe4000001ff00 */
[----:B------:R-:W-:Y:S02]  /*16f0*/  @P0 SHF.L.U32 R0, R0, 0x10, RZ ;  /* 0x0000001000000819 */ /* 0x000fe400000006ff */
[----:B------:R-:W-:Y:S01]  /*1700*/  @P0 PRMT R94, R86, 0x7632, R94 ;  /* 0x00007632565e0816 */ /* 0x000fe2000000005e */
[----:B------:R-:W0:Y:S01]  /*1710*/  @P0 LDC R123, c[0x0][0x40c] ;  /* 0x00010300ff7b0b82 */ /* 0x000e220000000800 */
[----:B------:R-:W-:-:S02]  /*1720*/  @P0 SHF.L.U32 R92, R92, 0x10, RZ ;  /* 0x000000105c5c0819 */ /* 0x000fc400000006ff */
[----:B------:R-:W-:Y:S02]  /*1730*/  @P0 SHF.L.U32 R94, R94, 0x10, RZ ;  /* 0x000000105e5e0819 */ /* 0x000fe400000006ff */
[----:B------:R-:W-:Y:S02]  /*1740*/  @P0 SHF.L.U32 R98, R84, 0x10, RZ ;  /* 0x0000001054620819 */ /* 0x000fe400000006ff */
[----:B------:R-:W-:Y:S01]  /*1750*/  @P0 SHF.L.U32 R120, R85, 0x10, RZ ;  /* 0x0000001055780819 */ /* 0x000fe200000006ff */
[----:B------:R-:W3:Y:S01]  /*1760*/  @P0 LDC R135, c[0x0][0x40c] ;  /* 0x00010300ff870b82 */ /* 0x000ee20000000800 */
[----:B------:R-:W-:Y:S02]  /*1770*/  @P0 SHF.L.U32 R122, R86, 0x10, RZ ;  /* 0x00000010567a0819 */ /* 0x000fe400000006ff */
[----:B------:R-:W-:-:S05]  /*1780*/  MOV R93, RZ ;  /* 0x000000ff005d7202 */ /* 0x000fca0000000f00 */
[----:B------:R-:W4:Y:S01]  /*1790*/  @P0 LDC R137, c[0x0][0x40c] ;  /* 0x00010300ff890b82 */ /* 0x000f220000000800 */
[----:B-1----:R-:W-:Y:S01]  /*17a0*/  @P0 FMUL.FTZ R105, R0, R95 ;  /* 0x0000005f00690220 */ /* 0x002fe20000410000 */
[----:B------:R-:W-:-:S04]  /*17b0*/  @P0 PRMT R0, R87, 0x7632, R0 ;  /* 0x0000763257000816 */ /* 0x000fc80000000000 */
[----:B------:R-:W-:Y:S02]  /*17c0*/  @P0 SHF.L.U32 R0, R0, 0x10, RZ ;  /* 0x0000001000000819 */ /* 0x000fe400000006ff */
[----:B------:R-:W1:Y:S01]  /*17d0*/  @P0 LDC R99, c[0x0][0x40c] ;  /* 0x00010300ff630b82 */ /* 0x000e620000000800 */
[----:B0-----:R-:W-:Y:S01]  /*17e0*/  @P0 FMUL.FTZ R107, R92, R123 ;  /* 0x0000007b5c6b0220 */ /* 0x001fe20000410000 */
[----:B------:R-:W-:Y:S01]  /*17f0*/  HFMA2 R92, -RZ, RZ, 0, 0 ;  /* 0x00000000ff5c7431 */ /* 0x000fe200000001ff */
[----:B------:R-:W-:-:S05]  /*1800*/  @P0 SHF.L.U32 R123, R87, 0x10, RZ ;  /* 0x00000010577b0819 */ /* 0x000fca00000006ff */
[----:B------:R-:W0:Y:S01]  /*1810*/  @P0 LDC R121, c[0x0][0x40c] ;  /* 0x00010300ff790b82 */ /* 0x000e220000000800 */
[----:B---3--:R-:W-:Y:S01]  /*1820*/  @P0 FMUL.FTZ R93, R94, R135 ;  /* 0x000000875e5d0220 */ /* 0x008fe20000410000 */
[----:B------:R-:W-:-:S06]  /*1830*/  CS2R R94, SRZ ;  /* 0x00000000005e7805 */ /* 0x000fcc000001ff00 */
[----:B------:R-:W3:Y:S01]  /*1840*/  @P0 LDC R133, c[0x0][0x40c] ;  /* 0x00010300ff850b82 */ /* 0x000ee20000000800 */
[----:B----4-:R-:W-:-:S07]  /*1850*/  @P0 FMUL.FTZ R95, R0, R137 ;  /* 0x00000089005f0220 */ /* 0x010fce0000410000 */
[----:B------:R-:W4:Y:S01]  /*1860*/  @P0 LDC R132, c[0x0][0x40c] ;  /* 0x00010300ff840b82 */ /* 0x000f220000000800 */
[----:B-1----:R-:W-:Y:S01]  /*1870*/  @P0 FMUL.FTZ R104, R98, R99 ;  /* 0x0000006362680220 */ /* 0x002fe20000410000 */
[----:B0-----:R-:W-:Y:S01]  /*1880*/  @P0 FMUL.FTZ R106, R120, R121 ;  /* 0x00000079786a0220 */ /* 0x001fe20000410000 */
[----:B---3--:R-:W-:Y:S01]  /*1890*/  @P0 FMUL.FTZ R92, R122, R133 ;  /* 0x000000857a5c0220 */ /* 0x008fe20000410000 */
[----:B----4-:R-:W-:-:S07]  /*18a0*/  @P0 FMUL.FTZ R94, R123, R132 ;  /* 0x000000847b5e0220 */ /* 0x010fce0000410000 */
.L_x_13509:
        /* <DEDUP_REMOVED lines=9> */
.L_x_13510:
[----:B------:R-:W-:Y:S01]  /*1940*/  IADD3 R133, PT, PT, R97, 0x200, RZ ;  /* 0x0000020061857810 */ /* 0x000fe20007ffe0ff */
[----:B------:R-:W-:Y:S06]  /*1950*/  BRA.U !UP0, `(.L_x_13511) ;  /* 0x0000000108887547 */ /* 0x000fec000b800000 */
[----:B------:R-:W1:Y:S02]  /*1960*/  LDC.64 R134, c[0x0][0x3a0] ;  /* 0x0000e800ff867b82 */ /* 0x000e640000000a00 */
[----:B-1----:R-:W-:-:S05]  /*1970*/  IMAD.WIDE.U32 R134, R133, 0x20, R134 ;  /* 0x0000002085867825 */ /* 0x002fca00078e0086 */
[----:B0-----:R-:W3:Y:S04]  /*1980*/  LDG.E.128 R96, desc[UR6][R134.64] ;  /* 0x0000000686607981 */ /* 0x001ee8000c1e1d00 */
        /* <DEDUP_REMOVED lines=31> */
.L_x_13511:
[----:B------:R-:W1:Y:S01]  /*1b80*/  @P0 LDC R123, c[0x0][0x40c] ;  /* 0x00010300ff7b0b82 */ /* 0x000e620000000800 */
[----:B-----5:R-:W-:Y:S01]  /*1b90*/  @P0 PRMT R0, R84, 0x7632, R0 ;  /* 0x0000763254000816 */ /* 0x020fe20000000000 */
[----:B0-----:R-:W-:Y:S01]  /*1ba0*/  HFMA2 R99, -RZ, RZ, 0, 0 ;  /* 0x00000000ff637431 */ /* 0x001fe200000001ff */
[----:B------:R-:W-:Y:S02]  /*1bb0*/  @P0 PRMT R3, R85, 0x7632, R3 ;  /* 0x0000763255030816 */ /* 0x000fe40000000003 */
[----:B------:R-:W-:Y:S02]  /*1bc0*/  CS2R R120, SRZ ;  /* 0x0000000000787805 */ /* 0x000fe4000001ff00 */
[----:B------:R-:W-:Y:S02]  /*1bd0*/  @P0 SHF.L.U32 R0, R0, 0x10, RZ ;  /* 0x0000001000000819 */ /* 0x000fe400000006ff */
[----:B------:R-:W-:Y:S01]  /*1be0*/  @P0 SHF.L.U32 R3, R3, 0x10, RZ ;  /* 0x0000001003030819 */ /* 0x000fe200000006ff */
[----:B------:R-:W0:Y:S01]  /*1bf0*/  @P0 LDC R98, c[0x0][0x40c] ;  /* 0x00010300ff620b82 */ /* 0x000e220000000800 */
[----:B------:R-:W-:-:S02]  /*1c00*/  @P0 PRMT R96, R86, 0x7632, R96 ;  /* 0x0000763256600816 */ /* 0x000fc40000000060 */
[----:B------:R-:W-:Y:S02]  /*1c10*/  MOV R97, RZ ;  /* 0x000000ff00617202 */ /* 0x000fe40000000f00 */
[----:B------:R-:W-:Y:S02]  /*1c20*/  @P0 SHF.L.U32 R96, R96, 0x10, RZ ;  /* 0x0000001060600819 */ /* 0x000fe400000006ff */
[----:B------:R-:W-:Y:S01]  /*1c30*/  @P0 SHF.L.U32 R134, R85, 0x10, RZ ;  /* 0x0000001055860819 */ /* 0x000fe200000006ff */
[----:B------:R-:W3:Y:S01]  /*1c40*/  @P0 LDC R139, c[0x0][0x40c] ;  /* 0x00010300ff8b0b82 */ /* 0x000ee20000000800 */
[----:B------:R-:W-:Y:S02]  /*1c50*/  @P0 SHF.L.U32 R136, R86, 0x10, RZ ;  /* 0x0000001056880819 */ /* 0x000fe400000006ff */
[----:B------:R-:W-:-:S05]  /*1c60*/  @P0 SHF.L.U32 R138, R87, 0x10, RZ ;  /* 0x00000010578a0819 */ /* 0x000fca00000006ff */
[----:B------:R-:W4:Y:S01]  /*1c70*/  @P0 LDC R143, c[0x0][0x40c] ;  /* 0x00010300ff8f0b82 */ /* 0x000f220000000800 */
[----:B-1----:R-:W-:Y:S01]  /*1c80*/  @P0 FMUL.FTZ R97, R0, R123 ;  /* 0x0000007b00610220 */ /* 0x002fe20000410000 */
[----:B------:R-:W-:Y:S02]  /*1c90*/  @P0 PRMT R0, R87, 0x7632, R0 ;  /* 0x0000763257000816 */ /* 0x000fe40000000000 */
[----:B------:R-:W-:Y:S02]  /*1ca0*/  CS2R R122, SRZ ;  /* 0x00000000007a7805 */ /* 0x000fe4000001ff00 */
[----:B------:R-:W-:Y:S02]  /*1cb0*/  @P0 SHF.L.U32 R0, R0, 0x10, RZ ;  /* 0x0000001000000819 */ /* 0x000fe400000006ff */
[----:B------:R-:W1:Y:S01]  /*1cc0*/  @P0 LDC R132, c[0x0][0x40c] ;  /* 0x00010300ff840b82 */ /* 0x000e620000000800 */
[----:B0-----:R-:W-:Y:S01]  /*1cd0*/  @P0 FMUL.FTZ R99, R3, R98 ;  /* 0x0000006203630220 */ /* 0x001fe20000410000 */
[----:B------:R-:W-:Y:S01]  /*1ce0*/  HFMA2 R98, -RZ, RZ, 0, 0 ;  /* 0x00000000ff627431 */ /* 0x000fe200000001ff */
[----:B------:R-:W-:-:S05]  /*1cf0*/  @P0 SHF.L.U32 R3, R84, 0x10, RZ ;  /* 0x0000001054030819 */ /* 0x000fca00000006ff */
[----:B------:R-:W0:Y:S01]  /*1d00*/  @P0 LDC R135, c[0x0][0x40c] ;  /* 0x00010300ff870b82 */ /* 0x000e220000000800 */
[----:B---3--:R-:W-:Y:S01]  /*1d10*/  @P0 FMUL.FTZ R121, R96, R139 ;  /* 0x0000008b60790220 */ /* 0x008fe20000410000 */
[----:B------:R-:W-:-:S06]  /*1d20*/  MOV R96, RZ ;  /* 0x000000ff00607202 */ /* 0x000fcc0000000f00 */
[----:B------:R-:W3:Y:S01]  /*1d30*/  @P0 LDC R137, c[0x0][0x40c] ;  /* 0x00010300ff890b82 */ /* 0x000ee20000000800 */
[----:B----4-:R-:W-:-:S07]  /*1d40*/  @P0 FMUL.FTZ R123, R0, R143 ;  /* 0x0000008f007b0220 */ /* 0x010fce0000410000 */
[----:B------:R-:W4:Y:S01]  /*1d50*/  @P0 LDC R141, c[0x0][0x40c] ;  /* 0x00010300ff8d0b82 */ /* 0x000f220000000800 */
[----:B-1----:R-:W-:Y:S01]  /*1d60*/  @P0 FMUL.FTZ R96, R3, R132 ;  /* 0x0000008403600220 */ /* 0x002fe20000410000 */
[----:B0-----:R-:W-:Y:S01]  /*1d70*/  @P0 FMUL.FTZ R98, R134, R135 ;  /* 0x0000008786620220 */ /* 0x001fe20000410000 */
[----:B---3--:R-:W-:Y:S01]  /*1d80*/  @P0 FMUL.FTZ R120, R136, R137 ;  /* 0x0000008988780220 */ /* 0x008fe20000410000 */
[----:B----4-:R-:W-:-:S07]  /*1d90*/  @P0 FMUL.FTZ R122, R138, R141 ;  /* 0x0000008d8a7a0220 */ /* 0x010fce0000410000 */
.L_x_13512:
        /* <DEDUP_REMOVED lines=157> */
.L_x_13514:
[----:B--2---:R-:W-:Y:S05]  /*2770*/  BSYNC.RECONVERGENT B0 ;  /* 0x0000000000007941 */ /* 0x004fea0003800200 */
.L_x_13513:
[----:B------:R-:W-:Y:S01]  /*2780*/  BAR.SYNC.DEFER_BLOCKING 0x0 ;  /* 0x0000000000007b1d */ /* 0x000fe20000010000 */
[----:B0-----:R-:W-:Y:S02]  /*2790*/  MOV R3, RZ ;  /* 0x000000ff00037202 */ /* 0x001fe40000000f00 */
[----:B------:R-:W-:-:S03]  /*27a0*/  CS2R R130, SRZ ;  /* 0x0000000000827805 */ /* 0x000fc6000001ff00 */
[----:B------:R-:W-:Y:S04]  /*27b0*/  BSSY.RECONVERGENT B0, `(.L_x_13515) ;  /* 0x000000a000007945 */ /* 0x000fe80003800200 */
        /* <DEDUP_REMOVED lines=9> */
.L_x_13516:
[----:B------:R-:W-:Y:S05]  /*2850*/  BSYNC.RECONVERGENT B0 ;  /* 0x0000000000007941 */ /* 0x000fea0003800200 */
.L_x_13515:
        /* <DEDUP_REMOVED lines=34> */
[----:B------:R-:W-:Y:S02]  /*2a80*/  FMUL.FTZ R131, R131, R142 ;  /* 0x0000008e83837220 */ /* 0x000fe40000410000 */
[----:B------:R-:W1:Y:S02]  /*2a90*/  SHFL.IDX PT, R139, R3, RZ, 0x1f ;  /* 0x00001fff038b7589 */ /* 0x000e6400000e0000 */
[----:B------:R-:W-:-:S02]  /*2aa0*/  FFMA.FTZ R135, R135, R131, R132 ;  /* 0x0000008387877223 */ /* 0x000fc40000010084 */
        /* <DEDUP_REMOVED lines=23> */
[----:B------:R-:W-:Y:S01]  /*2c20*/  FADD.FTZ R116, -R128, R117 ;  /* 0x0000007580747221 */ /* 0x000fe20000010100 */
[----:B------:R-:W-:Y:S01]  /*2c30*/  LEA.HI R129, R88, R129, RZ, 0x3 ;  /* 0x0000008158817211 */ /* 0x000fe200078f18ff */
[C---:B------:R-:W-:Y:S01]  /*2c40*/  FADD.FTZ R134, -R128.reuse, R126 ;  /* 0x0000007e80867221 */ /* 0x040fe20000010100 */
[----:B------:R-:W0:Y:S01]  /*2c50*/  LDC.64 R88, c[0x0][0x428] ;  /* 0x00010a00ff587b82 */ /* 0x000e220000000a00 */
[C---:B------:R-:W-:Y:S01]  /*2c60*/  FADD.FTZ R156, -R128.reuse, R104 ;  /* 0x00000068809c7221 */ /* 0x040fe20000010100 */
[----:B------:R-:W-:Y:S01]  /*2c70*/  LEA.HI.SX32 R129, R129, R0, 0x1d ;  /* 0x0000000081817211 */ /* 0x000fe200078feaff */
        /* <DEDUP_REMOVED lines=8> */
[----:B------:R-:W-:Y:S01]  /*2d00*/  FMUL.FTZ R118, R3, R99 ;  /* 0x0000006303767220 */ /* 0x000fe20000410000 */
[C---:B------:R-:W-:Y:S01]  /*2d10*/  FADD.FTZ R124, -R128.reuse, R125 ;  /* 0x0000007d807c7221 */ /* 0x040fe20000010100 */
[C---:B------:R-:W-:Y:S01]  /*2d20*/  FADD.FTZ R100, -R128.reuse, R100 ;  /* 0x0000006480647221 */ /* 0x040fe20000010100 */
[C---:B------:R-:W-:Y:S01]  /*2d30*/  FADD.FTZ R102, -R128.reuse, R102 ;  /* 0x0000006680667221 */ /* 0x040fe20000010100 */
[C---:B------:R-:W-:Y:S01]  /*2d40*/  FADD.FTZ R96, -R128.reuse, R97 ;  /* 0x0000006180607221 */ /* 0x040fe20000010100 */
[C---:B------:R-:W-:Y:S01]  /*2d50*/  FADD.FTZ R98, -R128.reuse, R98 ;  /* 0x0000006280627221 */ /* 0x040fe20000010100 */
[C---:B------:R-:W-:Y:S01]  /*2d60*/  IADD3 R99, PT, PT, R129.reuse, 0x80, RZ ;  /* 0x0000008081637810 */ /* 0x040fe20007ffe0ff */
[C---:B------:R-:W-:Y:S01]  /*2d70*/  FADD.FTZ R142, -R128.reuse, R108 ;  /* 0x0000006c808e7221 */ /* 0x040fe20000010100 */
[C---:B------:R-:W-:Y:S01]  /*2d80*/  IADD3 R101, PT, PT, R129.reuse, 0x100, RZ ;  /* 0x0000010081657810 */ /* 0x040fe20007ffe0ff */
[C---:B------:R-:W-:Y:S01]  /*2d90*/  FADD.FTZ R160, -R128.reuse, R93 ;  /* 0x0000005d80a07221 */ /* 0x040fe20000010100 */
[C---:B------:R-:W-:Y:S01]  /*2da0*/  IADD3 R103, PT, PT, R129.reuse, 0x180, RZ ;  /* 0x0000018081677810 */ /* 0x040fe20007ffe0ff */
[C---:B------:R-:W-:Y:S01]  /*2db0*/  FADD.FTZ R120, -R128.reuse, R120 ;  /* 0x0000007880787221 */ /* 0x040fe20000010100 */
[----:B------:R-:W-:Y:S01]  /*2dc0*/  IADD3 R105, PT, PT, R129, 0x200, RZ ;  /* 0x0000020081697810 */ /* 0x000fe20007ffe0ff */
        /* <DEDUP_REMOVED lines=32> */
[C---:B------:R-:W-:Y:S01]  /*2fd0*/  FMUL.FTZ R120, R3.reuse, R121 ;  /* 0x0000007903787220 */ /* 0x040fe20000410000 */
[----:B------:R-:W-:Y:S01]  /*2fe0*/  FMUL.FTZ R126, R3, R126 ;  /* 0x0000007e037e7220 */ /* 0x000fe20000410000 */
[----:B------:R-:W-:-:S04]  /*2ff0*/  IMAD.WIDE.U32 R98, R99, 0x10, R88 ;  /* 0x0000001063627825 */ /* 0x000fc800078e0058 */
        /* <DEDUP_REMOVED lines=90> */
.L_x_13517:
[----:B0-----:R-:W0:Y:S01]  /*35a0*/  LDC.64 R88, c[0x0][0x380] ;  /* 0x0000e000ff587b82 */ /* 0x001e220000000a00 */
[----:B------:R-:W-:Y:S01]  /*35b0*/  UPLOP3.LUT UP1, UPT, UPT, UPT, UP1, 0x40, 0x4 ;  /* 0x000000000004789c */ /* 0x000fe20003f2e810 */
[----:B0-----:R-:W-:-:S04]  /*35c0*/  IADD3 R2, PT, PT, R2, R88, RZ ;  /* 0x0000005802027210 */ /* 0x001fc80007ffe0ff */
[----:B------:R-:W-:-:S13]  /*35d0*/  ISETP.GE.AND P0, PT, R2, R89, PT ;  /* 0x000000590200720c */ /* 0x000fda0003f06270 */
[----:B------:R-:W-:Y:S05]  /*35e0*/  @!P0 BRA `(.L_x_13518) ;  /* 0xffffffcc00a88947 */ /* 0x000fea000383ffff */
[----:B------:R-:W-:Y:S05]  /*35f0*/  EXIT ;  /* 0x000000000000794d */ /* 0x000fea0003800000 */
.L_x_13519:
        /* <DEDUP_REMOVED lines=16> */
.L_x_34047:


//--------------------- .text._ZN10layer_norm13ln_fwd_kernelINS_13Kernel_traitsIf13__nv_bfloat16fS2_fjLj5120ELj1ELj1ELj4ELj16ENS_18Kernel_traits_baseILj5120EfS2_fS2_fjLj128EEEEELb0ELb1ELb0ELb0EEEvNS_9FwdParamsE --------------------------
	.section	.text._ZN10layer_norm13ln_fwd_kernelINS_13Kernel_traitsIf13__nv_bfloat16fS2_fjLj5120ELj1ELj1ELj4ELj16ENS_18Kernel_traits_baseILj5120EfS2_fS2_fjLj128EEEEELb0ELb1ELb0ELb0EEEvNS_9FwdParamsE,"ax",@progbits
	.align	128
        .global         _ZN10layer_norm13ln_fwd_kernelINS_13Kernel_traitsIf13__nv_bfloat16fS2_fjLj5120ELj1ELj1ELj4ELj16ENS_18Kernel_traits_baseILj5120EfS2_fS2_fjLj128EEEEELb0ELb1ELb0ELb0EEEvNS_9FwdParamsE
        .type           _ZN10layer_norm13ln_fwd_kernelINS_13Kernel_traitsIf13__nv_bfloat16fS2_fjLj5120ELj1ELj1ELj4ELj16ENS_18Kernel_traits_baseILj5120EfS2_fS2_fjLj128EEEEELb0ELb1ELb0ELb0EEEvNS_9FwdParamsE,@function
        .size           _ZN10layer_norm13ln_fwd_kernelINS_13Kernel_traitsIf13__nv_bfloat16fS2_fjLj5120ELj1ELj1ELj4ELj16ENS_18Kernel_traits_baseILj5120EfS2_fS2_fjLj128EEEEELb0ELb1ELb0ELb0EEEvNS_9FwdParamsE,(.L_x_34048 - _ZN10layer_norm13ln_fwd_kernelINS_13Kernel_traitsIf13__nv_bfloat16fS2_fjLj5120ELj1ELj1ELj4ELj16ENS_18Kernel_traits_baseILj5120EfS2_fS2_fjLj128EEEEELb0ELb1ELb0ELb0EEEvNS_9FwdParamsE)
        .other          _ZN10layer_norm13ln_fwd_kernelINS_13Kernel_traitsIf13__nv_bfloat16fS2_fjLj5120ELj1ELj1ELj4ELj16ENS_18Kernel_traits_baseILj5120EfS2_fS2_fjLj128EEEEELb0ELb1ELb0ELb0EEEvNS_9FwdParamsE,@"STO_CUDA_ENTRY STV_DEFAULT"
_ZN10layer_norm13ln_fwd_kernelINS_13Kernel_traitsIf13__nv_bfloat16fS2_fjLj5120ELj1ELj1ELj4ELj16ENS_18Kernel_traits_baseILj5120EfS2_fS2_fjLj128EEEEELb0ELb1ELb0ELb0EEEvNS_9FwdParamsE:
.text._ZN10layer_norm13ln_fwd_kernelINS_13Kernel_traitsIf13__nv_bfloat16fS2_fjLj5120ELj1ELj1ELj4ELj16ENS_18Kernel_traits_baseILj5120EfS2_fS2_fjLj128EEEEELb0ELb1ELb0ELb0EEEvNS_9FwdParamsE:
        /* <DEDUP_REMOVED lines=89> */
.L_x_13521:
        /* <DEDUP_REMOVED lines=23> */
[----:B------:R-:W5:Y:S06]  /*0700*/  @P0 LDG.E.128 R16, desc[UR6][R98.64+0x10] ;  /* 0x0000100662100981 */ /* 0x000f6c000c1e1d00 */
[----:B------:R-:W0:Y:S01]  /*0710*/  @P4 LDC.64 R92, c[0x0][0x3d0] ;  /* 0x0000f400ff5c4b82 */ /* 0x000e220000000a00 */
[C---:B-1----:R-:W-:Y:S01]  /*0720*/  @P2 IMAD.WIDE.U32 R106, R133.reuse, 0x20, R106 ;  /* 0x00000020856a2825 */ /* 0x042fe200078e006a */
[----:B------:R-:W-:Y:S01]  /*0730*/  @P2 IADD3 R133, PT, PT, R133, 0x80, RZ ;  /* 0x0000008085852810 */ /* 0x000fe20007ffe0ff */
[----:B------:R-:W5:Y:S05]  /*0740*/  @P1 LDG.E.128 R20, desc[UR6][R100.64] ;  /* 0x0000000664141981 */ /* 0x000f6a000c1e1d00 */
[----:B------:R-:W1:Y:S01]  /*0750*/  @P4 LDC.64 R94, c[0x0][0x3e8] ;  /* 0x0000fa00ff5e4b82 */ /* 0x000e620000000a00 */
[----:B--2---:R-:W-:Y:S01]  /*0760*/  @P3 IMAD.WIDE.U32 R108, R133, 0x20, R108 ;  /* 0x00000020856c3825 */ /* 0x004fe200078e006c */
[----:B------:R2:W5:Y:S01]  /*0770*/  @P1 LDG.E.128 R24, desc[UR6][R100.64+0x10] ;  /* 0x0000100664181981 */ /* 0x000562000c1e1d00 */
[----:B------:R-:W-:-:S02]  /*0780*/  CS2R R122, SRZ ;  /* 0x00000000007a7805 */ /* 0x000fc4000001ff00 */
[----:B------:R-:W-:Y:S02]  /*0790*/  CS2R R120, SRZ ;  /* 0x0000000000787805 */ /* 0x000fe4000001ff00 */
[----:B------:R-:W-:Y:S01]  /*07a0*/  CS2R R118, SRZ ;  /* 0x0000000000767805 */ /* 0x000fe2000001ff00 */
[----:B------:R-:W5:Y:S01]  /*07b0*/  @P1 LDG.E.128 R28, desc[UR6][R102.64] ;  /* 0x00000006661c1981 */ /* 0x000f62000c1e1d00 */
[C---:B---3--:R-:W-:Y:S01]  /*07c0*/  @P3 IMAD.WIDE.U32 R110, R133.reuse, 0x20, R110 ;  /* 0x00000020856e3825 */ /* 0x048fe200078e006e */
[----:B------:R-:W-:Y:S02]  /*07d0*/  @P3 IADD3 R133, PT, PT, R133, 0x80, RZ ;  /* 0x0000008085853810 */ /* 0x000fe40007ffe0ff */
[----:B------:R3:W5:Y:S01]  /*07e0*/  @P1 LDG.E.128 R32, desc[UR6][R102.64+0x10] ;  /* 0x0000100666201981 */ /* 0x000762000c1e1d00 */
[----:B------:R-:W-:Y:S02]  /*07f0*/  CS2R R116, SRZ ;  /* 0x0000000000747805 */ /* 0x000fe4000001ff00 */
[----:B------:R-:W-:-:S02]  /*0800*/  CS2R R114, SRZ ;  /* 0x0000000000727805 */ /* 0x000fc4000001ff00 */
[----:B------:R-:W-:Y:S01]  /*0810*/  CS2R R112, SRZ ;  /* 0x0000000000707805 */ /* 0x000fe2000001ff00 */
[----:B------:R-:W5:Y:S01]  /*0820*/  @P2 LDG.E.128 R36, desc[UR6][R104.64] ;  /* 0x0000000668242981 */ /* 0x000f62000c1e1d00 */
[C---:B0-----:R-:W-:Y:S01]  /*0830*/  @P4 IMAD.WIDE.U32 R92, R133.reuse, 0x20, R92 ;  /* 0x00000020855c4825 */ /* 0x041fe200078e005c */
[----:B--2---:R-:W-:Y:S02]  /*0840*/  CS2R R100, SRZ ;  /* 0x0000000000647805 */ /* 0x004fe4000001ff00 */
[----:B------:R0:W5:Y:S01]  /*0850*/  @P2 LDG.E.128 R40, desc[UR6][R104.64+0x10] ;  /* 0x0000100668282981 */ /* 0x000162000c1e1d00 */
[----:B------:R-:W-:Y:S02]  /*0860*/  CS2R R98, SRZ ;  /* 0x0000000000627805 */ /* 0x000fe4000001ff00 */
[----:B------:R-:W-:Y:S02]  /*0870*/  CS2R R96, SRZ ;  /* 0x0000000000607805 */ /* 0x000fe4000001ff00 */
[----:B------:R-:W-:Y:S01]  /*0880*/  @P4 CS2R R82, SRZ ;  /* 0x0000000000524805 */ /* 0x000fe2000001ff00 */
[----:B------:R-:W5:Y:S01]  /*0890*/  @P2 LDG.E.128 R44, desc[UR6][R106.64] ;  /* 0x000000066a2c2981 */ /* 0x000f62000c1e1d00 */
[----:B-1----:R-:W-:Y:S01]  /*08a0*/  @P4 IMAD.WIDE.U32 R94, R133, 0x20, R94 ;  /* 0x00000020855e4825 */ /* 0x002fe200078e005e */
[----:B---3--:R-:W-:-:S02]  /*08b0*/  CS2R R102, SRZ ;  /* 0x0000000000667805 */ /* 0x008fc4000001ff00 */
[----:B------:R1:W5:Y:S01]  /*08c0*/  @P2 LDG.E.128 R48, desc[UR6][R106.64+0x10] ;  /* 0x000010066a302981 */ /* 0x000362000c1e1d00 */
[----:B------:R-:W-:Y:S02]  /*08d0*/  @P4 CS2R R80, SRZ ;  /* 0x0000000000504805 */ /* 0x000fe4000001ff00 */
[----:B0-----:R-:W-:Y:S02]  /*08e0*/  CS2R R104, SRZ ;  /* 0x0000000000687805 */ /* 0x001fe4000001ff00 */
[----:B------:R-:W-:Y:S01]  /*08f0*/  @P4 CS2R R78, SRZ ;  /* 0x00000000004e4805 */ /* 0x000fe2000001ff00 */
[----:B------:R-:W5:Y:S01]  /*0900*/  @P3 LDG.E.128 R52, desc[UR6][R108.64] ;  /* 0x000000066c343981 */ /* 0x000f62000c1e1d00 */
[----:B------:R-:W-:-:S03]  /*0910*/  @P4 CS2R R76, SRZ ;  /* 0x00000000004c4805 */ /* 0x000fc6000001ff00 */
[----:B------:R0:W5:Y:S01]  /*0920*/  @P3 LDG.E.128 R56, desc[UR6][R108.64+0x10] ;  /* 0x000010066c383981 */ /* 0x000162000c1e1d00 */
[----:B-1----:R-:W-:-:S03]  /*0930*/  CS2R R106, SRZ ;  /* 0x00000000006a7805 */ /* 0x002fc6000001ff00 */
[----:B------:R-:W5:Y:S04]  /*0940*/  @P3 LDG.E.128 R60, desc[UR6][R110.64] ;  /* 0x000000066e3c3981 */ /* 0x000f68000c1e1d00 */
[----:B------:R1:W5:Y:S01]  /*0950*/  @P3 LDG.E.128 R64, desc[UR6][R110.64+0x10] ;  /* 0x000010066e403981 */ /* 0x000362000c1e1d00 */
[----:B0-----:R-:W-:-:S03]  /*0960*/  CS2R R108, SRZ ;  /* 0x00000000006c7805 */ /* 0x001fc6000001ff00 */
[----:B------:R-:W5:Y:S04]  /*0970*/  @P4 LDG.E.128 R68, desc[UR6][R92.64] ;  /* 0x000000065c444981 */ /* 0x000f68000c1e1d00 */
[----:B------:R0:W5:Y:S01]  /*0980*/  @P4 LDG.E.128 R72, desc[UR6][R92.64+0x10] ;  /* 0x000010065c484981 */ /* 0x000162000c1e1d00 */
[----:B-1----:R-:W-:-:S03]  /*0990*/  CS2R R110, SRZ ;  /* 0x00000000006e7805 */ /* 0x002fc6000001ff00 */
[----:B------:R-:W5:Y:S04]  /*09a0*/  @P4 LDG.E.128 R84, desc[UR6][R94.64] ;  /* 0x000000065e544981 */ /* 0x000f68000c1e1d00 */
[----:B------:R1:W5:Y:S01]  /*09b0*/  @P4 LDG.E.128 R88, desc[UR6][R94.64+0x10] ;  /* 0x000010065e584981 */ /* 0x000362000c1e1d00 */
[----:B0-----:R-:W-:Y:S02]  /*09c0*/  CS2R R92, SRZ ;  /* 0x00000000005c7805 */ /* 0x001fe4000001ff00 */
[----:B-1----:R-:W-:-:S07]  /*09d0*/  CS2R R94, SRZ ;  /* 0x00000000005e7805 */ /* 0x002fce000001ff00 */
.L_x_13522:
[----:B------:R-:W-:Y:S05]  /*09e0*/  BSYNC.RECONVERGENT B0 ;  /* 0x0000000000007941 */ /* 0x000fea0003800200 */
.L_x_13520:
        /* <DEDUP_REMOVED lines=24> */
.L_x_13557:
[----:B------:R-:W0:Y:S02]  /*0b70*/  @P0 LDC.64 R178, c[0x0][0x3e0] ;  /* 0x0000f800ffb20b82 */ /* 0x000e240000000a00 */
[----:B0-----:R-:W-:-:S06]  /*0b80*/  @P0 IMAD.WIDE R178, R2, 0x2, R178 ;  /* 0x0000000202b20825 */ /* 0x001fcc00078e02b2 */
[----:B--2---:R-:W2:Y:S01]  /*0b90*/  @P0 LDG.E.U16 R178, desc[UR6][R178.64] ;  /* 0x00000006b2b20981 */ /* 0x004ea2000c1e1500 */
[----:B------:R-:W-:Y:S01]  /*0ba0*/  IMAD R0, R2, UR12, RZ ;  /* 0x0000000c02007c24 */ /* 0x000fe2000f8e02ff */
[----:B------:R-:W-:Y:S01]  /*0bb0*/  ISETP.GE.U32.AND P1, PT, R3, 0x80, PT ;  /* 0x000000800300780c */ /* 0x000fe20003f26070 */
[----:B------:R-:W-:Y:S01]  /*0bc0*/  BSSY.RECONVERGENT B0, `(.L_x_13523) ;  /* 0x0000051000007945 */ /* 0x000fe20003800200 */
[----:B------:R-:W0:Y:S02]  /*0bd0*/  S2R R175, SR_TID.X ;  /* 0x0000000000af7919 */ /* 0x000e240000002100 */
[----:B-1-34-:R-:W-:-:S04]  /*0be0*/  SHF.R.S32.HI R177, RZ, 0x1f, R0 ;  /* 0x0000001fffb17819 */ /* 0x01afc80000011400 */
        /* <DEDUP_REMOVED lines=16> */
[C---:B-----5:R-:W-:Y:S02]  /*0cf0*/  PRMT R162, R156.reuse, 0x7632, R162 ;  /* 0x000076329ca27816 */ /* 0x060fe400000000a2 */
[----:B------:R-:W-:Y:S02]  /*0d00*/  SHF.L.U32 R163, R156, 0x10, RZ ;  /* 0x000000109ca37819 */ /* 0x000fe400000006ff */
[----:B------:R-:W-:Y:S02]  /*0d10*/  PRMT R156, R157, 0x7632, R156 ;  /* 0x000076329d9c7816 */ /* 0x000fe4000000009c */
[C---:B------:R-:W-:Y:S01]  /*0d20*/  PRMT R176, R158.reuse, 0x7632, R176 ;  /* 0x000076329eb07816 */ /* 0x040fe200000000b0 */
[----:B------:R-:W-:Y:S01]  /*0d30*/  FMUL.FTZ R163, R163, R0 ;  /* 0x00000000a3a37220 */ /* 0x000fe20000410000 */
[----:B------:R-:W-:-:S02]  /*0d40*/  SHF.L.U32 R179, R158, 0x10, RZ ;  /* 0x000000109eb37819 */ /* 0x000fc400000006ff */
[----:B------:R-:W-:Y:S02]  /*0d50*/  PRMT R158, R159, 0x7632, R158 ;  /* 0x000076329f9e7816 */ /* 0x000fe4000000009e */
[----:B------:R-:W-:Y:S01]  /*0d60*/  SHF.L.U32 R177, R157, 0x10, RZ ;  /* 0x000000109db17819 */ /* 0x000fe200000006ff */
[-C--:B------:R-:W-:Y:S01]  /*0d70*/  FMUL.FTZ R179, R179, R0.reuse ;  /* 0x00000000b3b37220 */ /* 0x080fe20000410000 */
[----:B------:R-:W-:Y:S02]  /*0d80*/  SHF.L.U32 R181, R159, 0x10, RZ ;  /* 0x000000109fb57819 */ /* 0x000fe400000006ff */
[----:B------:R-:W-:Y:S01]  /*0d90*/  SHF.L.U32 R157, R162, 0x10, RZ ;  /* 0x00000010a29d7819 */ /* 0x000fe200000006ff */
[-C--:B------:R-:W-:Y:S01]  /*0da0*/  FMUL.FTZ R177, R177, R0.reuse ;  /* 0x00000000b1b17220 */ /* 0x080fe20000410000 */
[----:B------:R-:W-:Y:S01]  /*0db0*/  SHF.L.U32 R159, R156, 0x10, RZ ;  /* 0x000000109c9f7819 */ /* 0x000fe200000006ff */
[----:B------:R-:W-:Y:S01]  /*0dc0*/  FMUL.FTZ R181, R181, R0 ;  /* 0x00000000b5b57220 */ /* 0x000fe20000410000 */
[----:B0-----:R-:W-:-:S02]  /*0dd0*/  SHF.L.U32 R161, R176, 0x10, RZ ;  /* 0x00000010b0a17819 */ /* 0x001fc400000006ff */
[----:B------:R-:W-:Y:S01]  /*0de0*/  SHF.L.U32 R183, R158, 0x10, RZ ;  /* 0x000000109eb77819 */ /* 0x000fe200000006ff */
[-C--:B------:R-:W-:Y:S01]  /*0df0*/  FMUL.FTZ R158, R157, R0.reuse ;  /* 0x000000009d9e7220 */ /* 0x080fe20000410000 */
[-C--:B------:R-:W-:Y:S01]  /*0e00*/  FMUL.FTZ R160, R159, R0.reuse ;  /* 0x000000009fa07220 */ /* 0x080fe20000410000 */
[-C--:B------:R-:W-:Y:S02]  /*0e10*/  FMUL.FTZ R162, R161, R0.reuse ;  /* 0x00000000a1a27220 */ /* 0x080fe40000410000 */
[----:B------:R-:W-:Y:S01]  /*0e20*/  FMUL.FTZ R176, R183, R0 ;  /* 0x00000000b7b07220 */ /* 0x000fe20000410000 */
[----:B--2---:R-:W-:Y:S01]  /*0e30*/  FFMA.FTZ R156, R163, R12, R124 ;  /* 0x0000000ca39c7223 */ /* 0x004fe2000001007c */
[----:B------:R-:W-:Y:S01]  /*0e40*/  FFMA.FTZ R157, R158, R13, R125 ;  /* 0x0000000d9e9d7223 */ /* 0x000fe2000001007d */
[----:B------:R-:W-:Y:S01]  /*0e50*/  FFMA.FTZ R159, R160, R15, R127 ;  /* 0x0000000fa09f7223 */ /* 0x000fe2000001007f */
[----:B------:R-:W-:Y:S01]  /*0e60*/  FFMA.FTZ R158, R177, R14, R126 ;  /* 0x0000000eb19e7223 */ /* 0x000fe2000001007e */
[----:B---3--:R-:W-:Y:S01]  /*0e70*/  FFMA.FTZ R161, R162, R17, R129 ;  /* 0x00000011a2a17223 */ /* 0x008fe20000010081 */
[----:B------:R-:W-:Y:S01]  /*0e80*/  FFMA.FTZ R160, R179, R16, R128 ;  /* 0x00000010b3a07223 */ /* 0x000fe20000010080 */
[----:B------:R-:W-:Y:S01]  /*0e90*/  FFMA.FTZ R162, R181, R18, R130 ;  /* 0x00000012b5a27223 */ /* 0x000fe20000010082 */
[----:B------:R-:W-:Y:S01]  /*0ea0*/  FFMA.FTZ R163, R176, R19, R131 ;  /* 0x00000013b0a37223 */ /* 0x000fe20000010083 */
[----:B------:R-:W-:Y:S06]  /*0eb0*/  BRA `(.L_x_13526) ;  /* 0x0000000000707947 */ /* 0x000fec0003800000 */
.L_x_13525:
        /* <DEDUP_REMOVED lines=27> */
[----:B------:R-:W-:-:S07]  /*1070*/  FMUL.FTZ R163, R182, R19 ;  /* 0x00000013b6a37220 */ /* 0x000fce0000410000 */
.L_x_13526:
[----:B------:R-:W0:Y:S01]  /*1080*/  LDC.64 R178, c[0x0][0x3a8] ;  /* 0x0000ea00ffb27b82 */ /* 0x000e220000000a00 */
[C---:B------:R-:W-:Y:S01]  /*1090*/  IADD3 R176, PT, PT, R174.reuse, 0x80, RZ ;  /* 0x00000080aeb07810 */ /* 0x040fe20007ffe0ff */
[----:B0-----:R-:W-:-:S05]  /*10a0*/  IMAD.WIDE.U32 R178, R174, 0x20, R178 ;  /* 0x00000020aeb27825 */ /* 0x001fca00078e00b2 */
[----:B------:R0:W-:Y:S04]  /*10b0*/  STG.E.128 desc[UR6][R178.64], R156 ;  /* 0x0000009cb2007986 */ /* 0x0001e8000c101d06 */
[----:B------:R0:W-:Y:S02]  /*10c0*/  STG.E.128 desc[UR6][R178.64+0x10], R160 ;  /* 0x000010a0b2007986 */ /* 0x0001e4000c101d06 */
.L_x_13524:
[----:B------:R-:W-:Y:S05]  /*10d0*/  BSYNC.RECONVERGENT B0 ;  /* 0x0000000000007941 */ /* 0x000fea0003800200 */
.L_x_13523:
        /* <DEDUP_REMOVED lines=28> */
[----:B0-----:R-:W-:Y:S01]  /*12a0*/  SHF.L.U32 R179, R170, 0x10, RZ ;  /* 0x00000010aab37819 */ /* 0x001fe200000006ff */
[-C--:B------:R-:W-:Y:S01]  /*12b0*/  FMUL.FTZ R178, R165, R0.reuse ;  /* 0x00000000a5b27220 */ /* 0x080fe20000410000 */
[----:B------:R-:W-:Y:S01]  /*12c0*/  SHF.L.U32 R183, R166, 0x10, RZ ;  /* 0x00000010a6b77819 */ /* 0x000fe200000006ff */
[----:B------:R-:W-:Y:S01]  /*12d0*/  FMUL.FTZ R182, R167, R0 ;  /* 0x00000000a7b67220 */ /* 0x000fe20000410000 */
[----:B------:R-:W-:Y:S01]  /*12e0*/  FFMA.FTZ R164, R169, R28, R124 ;  /* 0x0000001ca9a47223 */ /* 0x000fe2000001007c */
        /* <DEDUP_REMOVED lines=9> */
[----:B------:R-:W-:Y:S06]  /*1380*/  BRA `(.L_x_13530) ;  /* 0x0000000000707947 */ /* 0x000fec0003800000 */
.L_x_13529:
        /* <DEDUP_REMOVED lines=28> */
.L_x_13530:
[----:B------:R-:W0:Y:S02]  /*1550*/  LDC.64 R178, c[0x0][0x3a8] ;  /* 0x0000ea00ffb27b82 */ /* 0x000e240000000a00 */
[C---:B0-----:R-:W-:Y:S01]  /*1560*/  IMAD.WIDE.U32 R178, R176.reuse, 0x20, R178 ;  /* 0x00000020b0b27825 */ /* 0x041fe200078e00b2 */
[----:B------:R-:W-:-:S04]  /*1570*/  IADD3 R176, PT, PT, R176, 0x80, RZ ;  /* 0x00000080b0b07810 */ /* 0x000fc80007ffe0ff */
[----:B------:R1:W-:Y:S04]  /*1580*/  STG.E.128 desc[UR6][R178.64], R164 ;  /* 0x000000a4b2007986 */ /* 0x0003e8000c101d06 */
[----:B------:R1:W-:Y:S02]  /*1590*/  STG.E.128 desc[UR6][R178.64+0x10], R168 ;  /* 0x000010a8b2007986 */ /* 0x0003e4000c101d06 */
.L_x_13528:
[----:B------:R-:W-:Y:S05]  /*15a0*/  BSYNC.RECONVERGENT B0 ;  /* 0x0000000000007941 */ /* 0x000fea0003800200 */
.L_x_13527:
        /* <DEDUP_REMOVED lines=13> */
[C---:B--2--5:R-:W-:Y:S02]  /*1680*/  PRMT R136, R132.reuse, 0x7632, R136 ;  /* 0x0000763284887816 */ /* 0x064fe40000000088 */
        /* <DEDUP_REMOVED lines=13> */
[----:B01----:R-:W-:Y:S01]  /*1760*/  SHF.L.U32 R179, R138, 0x10, RZ ;  /* 0x000000108ab37819 */ /* 0x003fe200000006ff */
        /* <DEDUP_REMOVED lines=14> */
.L_x_13533:
        /* <DEDUP_REMOVED lines=28> */
.L_x_13534:
[----:B------:R-:W0:Y:S02]  /*1a10*/  LDC.64 R178, c[0x0][0x3a8] ;  /* 0x0000ea00ffb27b82 */ /* 0x000e240000000a00 */
[C---:B0-----:R-:W-:Y:S01]  /*1a20*/  IMAD.WIDE.U32 R178, R176.reuse, 0x20, R178 ;  /* 0x00000020b0b27825 */ /* 0x041fe200078e00b2 */
[----:B------:R-:W-:-:S04]  /*1a30*/  IADD3 R176, PT, PT, R176, 0x80, RZ ;  /* 0x00000080b0b07810 */ /* 0x000fc80007ffe0ff */
[----:B------:R2:W-:Y:S04]  /*1a40*/  STG.E.128 desc[UR6][R178.64], R132 ;  /* 0x00000084b2007986 */ /* 0x0005e8000c101d06 */
[----:B------:R2:W-:Y:S02]  /*1a50*/  STG.E.128 desc[UR6][R178.64+0x10], R136 ;  /* 0x00001088b2007986 */ /* 0x0005e4000c101d06 */
.L_x_13532:
[----:B------:R-:W-:Y:S05]  /*1a60*/  BSYNC.RECONVERGENT B0 ;  /* 0x0000000000007941 */ /* 0x000fea0003800200 */
.L_x_13531:
        /* <DEDUP_REMOVED lines=13> */
[C---:B---3-5:R-:W-:Y:S02]  /*1b40*/  PRMT R144, R140.reuse, 0x7632, R144 ;  /* 0x000076328c907816 */ /* 0x068fe40000000090 */
        /* <DEDUP_REMOVED lines=13> */
[----:B012---:R-:W-:Y:S01]  /*1c20*/  SHF.L.U32 R179, R146, 0x10, RZ ;  /* 0x0000001092b37819 */ /* 0x007fe200000006ff */
        /* <DEDUP_REMOVED lines=14> */
.L_x_13537:
        /* <DEDUP_REMOVED lines=28> */
.L_x_13538:
[----:B------:R-:W0:Y:S02]  /*1ed0*/  LDC.64 R178, c[0x0][0x3a8] ;  /* 0x0000ea00ffb27b82 */ /* 0x000e240000000a00 */
[C---:B0-----:R-:W-:Y:S01]  /*1ee0*/  IMAD.WIDE.U32 R178, R176.reuse, 0x20, R178 ;  /* 0x00000020b0b27825 */ /* 0x041fe200078e00b2 */
[----:B------:R-:W-:-:S04]  /*1ef0*/  IADD3 R176, PT, PT, R176, 0x80, RZ ;  /* 0x00000080b0b07810 */ /* 0x000fc80007ffe0ff */
[----:B------:R3:W-:Y:S04]  /*1f00*/  STG.E.128 desc[UR6][R178.64], R140 ;  /* 0x0000008cb2007986 */ /* 0x0007e8000c101d06 */
[----:B------:R3:W-:Y:S02]  /*1f10*/  STG.E.128 desc[UR6][R178.64+0x10], R144 ;  /* 0x00001090b2007986 */ /* 0x0007e4000c101d06 */
.L_x_13536:
[----:B------:R-:W-:Y:S05]  /*1f20*/  BSYNC.RECONVERGENT B0 ;  /* 0x0000000000007941 */ /* 0x000fea0003800200 */
.L_x_13535:
        /* <DEDUP_REMOVED lines=30> */
[----:B-123--:R-:W-:Y:S01]  /*2110*/  SHF.L.U32 R179, R152, 0x10, RZ ;  /* 0x0000001098b37819 */ /* 0x00efe200000006ff */
        /* <DEDUP_REMOVED lines=10> */
[----:B------:R-:W-:Y:S06]  /*21c0*/  BRA `(.L_x_13542) ;  /* 0x0000000000707947 */ /* 0x000fec0003800000 */
.L_x_13541:
        /* <DEDUP_REMOVED lines=28> */
.L_x_13542:
[----:B------:R-:W0:Y:S02]  /*2390*/  LDC.64 R178, c[0x0][0x3a8] ;  /* 0x0000ea00ffb27b82 */ /* 0x000e240000000a00 */
[----:B0-----:R-:W-:-:S05]  /*23a0*/  IMAD.WIDE.U32 R176, R176, 0x20, R178 ;  /* 0x00000020b0b07825 */ /* 0x001fca00078e00b2 */
[----:B------:R4:W-:Y:S04]  /*23b0*/  STG.E.128 desc[UR6][R176.64], R152 ;  /* 0x00000098b0007986 */ /* 0x0009e8000c101d06 */
[----:B------:R4:W-:Y:S02]  /*23c0*/  STG.E.128 desc[UR6][R176.64+0x10], R148 ;  /* 0x00001094b0007986 */ /* 0x0009e4000c101d06 */
.L_x_13540:
[----:B------:R-:W-:Y:S05]  /*23d0*/  BSYNC.RECONVERGENT B0 ;  /* 0x0000000000007941 */ /* 0x000fea0003800200 */
.L_x_13539:
[----:B------:R-:W-:Y:S01]  /*23e0*/  FADD.FTZ R0, RZ, R156 ;  /* 0x0000009cff007221 */ /* 0x000fe20000010000 */
[C---:B------:R-:W-:Y:S01]  /*23f0*/  ISETP.GT.U32.AND P5, PT, R3.reuse, 0xff, PT ;  /* 0x000000ff0300780c */ /* 0x040fe20003fa4070 */
[----:B------:R-:W-:Y:S01]  /*2400*/  BSSY.RECONVERGENT B0, `(.L_x_13543) ;  /* 0x00000a2000007945 */ /* 0x000fe20003800200 */
[----:B------:R-:W-:Y:S01]  /*2410*/  ISETP.GT.U32.AND P6, PT, R3, 0x17f, PT ;  /* 0x0000017f0300780c */ /* 0x000fe20003fc4070 */
[----:B----4-:R-:W-:Y:S01]  /*2420*/  FADD.FTZ R177, R157, R0 ;  /* 0x000000009db17221 */ /* 0x010fe20000010000 */
        /* <DEDUP_REMOVED lines=11> */
[----:B0123--:R-:W-:-:S04]  /*24e0*/  FADD.FTZ R179, R165, R0 ;  /* 0x00000000a5b37221 */ /* 0x00ffc80000010000 */
        /* <DEDUP_REMOVED lines=147> */
.L_x_13544:
[----:B------:R-:W-:Y:S05]  /*2e20*/  BSYNC.RECONVERGENT B0 ;  /* 0x0000000000007941 */ /* 0x000fea0003800200 */
.L_x_13543:
        /* <DEDUP_REMOVED lines=12> */
.L_x_13546:
[----:B------:R-:W-:Y:S05]  /*2ef0*/  BSYNC.RECONVERGENT B0 ;  /* 0x0000000000007941 */ /* 0x000fea0003800200 */
.L_x_13545:
        /* <DEDUP_REMOVED lines=84> */
.L_x_13548:
[----:B------:R-:W-:Y:S05]  /*3440*/  BSYNC.RECONVERGENT B0 ;  /* 0x0000000000007941 */ /* 0x000fea0003800200 */
.L_x_13547:
        /* <DEDUP_REMOVED lines=35> */
.L_x_13550:
[----:B------:R-:W-:Y:S05]  /*3680*/  BSYNC.RECONVERGENT B0 ;  /* 0x0000000000007941 */ /* 0x000fea0003800200 */
.L_x_13549:
        /* <DEDUP_REMOVED lines=34> */
.L_x_13552:
[----:B------:R-:W-:Y:S05]  /*38b0*/  BSYNC.RECONVERGENT B0 ;  /* 0x0000000000007941 */ /* 0x000fea0003800200 */
.L_x_13551:
        /* <DEDUP_REMOVED lines=34> */
.L_x_13554:
[----:B------:R-:W-:Y:S05]  /*3ae0*/  BSYNC.RECONVERGENT B0 ;  /* 0x0000000000007941 */ /* 0x000fea0003800200 */
.L_x_13553:
        /* <DEDUP_REMOVED lines=31> */
[----:B------:R-:W-:-:S05]  /*3ce0*/  F2FP.BF16.F32.PACK_AB R184, R180, R179 ;  /* 0x000000b3b4b8723e */ /* 0x000fca00000010ff */
[----:B------:R0:W-:Y:S02]  /*3cf0*/  STG.E.128 desc[UR6][R174.64], R184 ;  /* 0x000000b8ae007986 */ /* 0x0001e4000c101d06 */
.L_x_13556:
[----:B------:R-:W-:Y:S05]  /*3d00*/  BSYNC.RECONVERGENT B0 ;  /* 0x0000000000007941 */ /* 0x000fea0003800200 */
.L_x_13555:
[----:B0-----:R-:W0:Y:S01]  /*3d10*/  LDC.64 R174, c[0x0][0x380] ;  /* 0x0000e000ffae7b82 */ /* 0x001e220000000a00 */
[----:B------:R-:W-:Y:S01]  /*3d20*/  UPLOP3.LUT UP1, UPT, UPT, UPT, UP1, 0x40, 0x4 ;  /* 0x000000000004789c */ /* 0x000fe20003f2e810 */
[----:B0-----:R-:W-:-:S04]  /*3d30*/  IADD3 R2, PT, PT, R2, R174, RZ ;  /* 0x000000ae02027210 */ /* 0x001fc80007ffe0ff */
[----:B------:R-:W-:-:S13]  /*3d40*/  ISETP.GE.AND P1, PT, R2, R175, PT ;  /* 0x000000af0200720c */ /* 0x000fda0003f26270 */
[----:B------:R-:W-:Y:S05]  /*3d50*/  @!P1 BRA `(.L_x_13557) ;  /* 0xffffffcc00849947 */ /* 0x000fea000383ffff */
[----:B------:R-:W-:Y:S05]  /*3d60*/  EXIT ;  /* 0x000000000000794d */ /* 0x000fea0003800000 */
.L_x_13558:
        /* <DEDUP_REMOVED lines=9> */
.L_x_34048:


//--------------------- .text._ZN10layer_norm13ln_fwd_kernelINS_13Kernel_traitsIf13__nv_bfloat16fS2_fjLj5120ELj1ELj1ELj4ELj16ENS_18Kernel_traits_baseILj5120EfS2_fS2_fjLj128EEEEELb0ELb1ELb0ELb1EEEvNS_9FwdParamsE --------------------------
	.section	.text._ZN10layer_norm13ln_fwd_kernelINS_13Kernel_traitsIf13__nv_bfloat16fS2_fjLj5120ELj1ELj1ELj4ELj16ENS_18Kernel_traits_baseILj5120EfS2_fS2_fjLj128EEEEELb0ELb1ELb0ELb1EEEvNS_9FwdParamsE,"ax",@progbits
	.align	128
        .global         _ZN10layer_norm13ln_fwd_kernelINS_13Kernel_traitsIf13__nv_bfloat16fS2_fjLj5120ELj1ELj1ELj4ELj16ENS_18Kernel_traits_baseILj5120EfS2_fS2_fjLj128EEEEELb0ELb1ELb0ELb1EEEvNS_9FwdParamsE
        .type           _ZN10layer_norm13ln_fwd_kernelINS_13Kernel_traitsIf13__nv_bfloat16fS2_fjLj5120ELj1ELj1ELj4ELj16ENS_18Kernel_traits_baseILj5120EfS2_fS2_fjLj128EEEEELb0ELb1ELb0ELb1EEEvNS_9FwdParamsE,@function
        .size           _ZN10layer_norm13ln_fwd_kernelINS_13Kernel_traitsIf13__nv_bfloat16fS2_fjLj5120ELj1ELj1ELj4ELj16ENS_18Kernel_traits_baseILj5120EfS2_fS2_fjLj128EEEEELb0ELb1ELb0ELb1EEEvNS_9FwdParamsE,(.L_x_34049 - _ZN10layer_norm13ln_fwd_kernelINS_13Kernel_traitsIf13__nv_bfloat16fS2_fjLj5120ELj1ELj1ELj4ELj16ENS_18Kernel_traits_baseILj5120EfS2_fS2_fjLj128EEEEELb0ELb1ELb0ELb1EEEvNS_9FwdParamsE)
        .other          _ZN10layer_norm13ln_fwd_kernelINS_13Kernel_traitsIf13__nv_bfloat16fS2_fjLj5120ELj1ELj1ELj4ELj16ENS_18Kernel_traits_baseILj5120EfS2_fS2_fjLj128EEEEELb0ELb1ELb0ELb1EEEvNS_9FwdParamsE,@"STO_CUDA_ENTRY STV_DEFAULT"
_ZN10layer_norm13ln_fwd_kernelINS_13Kernel_traitsIf13__nv_bfloat16fS2_fjLj5120ELj1ELj1ELj4ELj16ENS_18Kernel_traits_baseILj5120EfS2_fS2_fjLj128EEEEELb0ELb1ELb0ELb1EEEvNS_9FwdParamsE:
.text._ZN10layer_norm13ln_fwd_kernelINS_13Kernel_traitsIf13__nv_bfloat16fS2_fjLj5120ELj1ELj1ELj4ELj16ENS_18Kernel_traits_baseILj5120EfS2_fS2_fjLj128EEEEELb0ELb1ELb0ELb1EEEvNS_9FwdParamsE:
        /* <DEDUP_REMOVED lines=46> */
.L_x_13559:
[----:B------:R-:W2:Y:S08]  /*02e0*/  LDC.64 R4, c[0x0][0x3d0] ;  /* 0x0000f400ff047b82 */ /* 0x000eb00000000a00 */
[----:B------:R-:W0:Y:S01]  /*02f0*/  LDC.64 R6, c[0x0][0x3e8] ;  /* 0x0000fa00ff067b82 */ /* 0x000e220000000a00 */
        /* <DEDUP_REMOVED lines=9> */
[----:B------:R-:W-:Y:S01]  /*0390*/  CS2R R64, SRZ ;  /* 0x0000000000407805 */ /* 0x000fe2000001ff00 */
[C---:B--2---:R-:W-:Y:S01]  /*03a0*/  IMAD.WIDE.U32 R44, R0.reuse, 0x20, R4 ;  /* 0x00000020002c7825 */ /* 0x044fe200078e0004 */
[----:B------:R-:W-:Y:S02]  /*03b0*/  CS2R R62, SRZ ;  /* 0x00000000003e7805 */ /* 0x000fe4000001ff00 */
[----:B------:R-:W-:Y:S02]  /*03c0*/  CS2R R60, SRZ ;  /* 0x00000000003c7805 */ /* 0x000fe4000001ff00 */
[----:B------:R-:W-:Y:S02]  /*03d0*/  CS2R R58, SRZ ;  /* 0x00000000003a7805 */ /* 0x000fe4000001ff00 */
[----:B------:R-:W-:Y:S01]  /*03e0*/  CS2R R56, SRZ ;  /* 0x0000000000387805 */ /* 0x000fe2000001ff00 */
[----:B------:R-:W5:Y:S01]  /*03f0*/  LDG.E.128 R8, desc[UR6][R44.64+0x10] ;  /* 0x000010062c087981 */ /* 0x000f62000c1e1d00 */
[----:B0-----:R-:W-:-:S03]  /*0400*/  IMAD.WIDE.U32 R46, R0, 0x20, R6 ;  /* 0x00000020002e7825 */ /* 0x001fc600078e0006 */
[----:B------:R-:W5:Y:S01]  /*0410*/  LDG.E.128 R12, desc[UR6][R44.64+0x1000] ;  /* 0x001000062c0c7981 */ /* 0x000f62000c1e1d00 */
[----:B------:R-:W-:Y:S02]  /*0420*/  CS2R R54, SRZ ;  /* 0x0000000000367805 */ /* 0x000fe4000001ff00 */
[----:B------:R-:W-:Y:S02]  /*0430*/  CS2R R52, SRZ ;  /* 0x0000000000347805 */ /* 0x000fe4000001ff00 */
[----:B------:R-:W-:Y:S01]  /*0440*/  CS2R R50, SRZ ;  /* 0x0000000000327805 */ /* 0x000fe2000001ff00 */
[----:B------:R-:W5:Y:S01]  /*0450*/  LDG.E.128 R4, desc[UR6][R44.64] ;  /* 0x000000062c047981 */ /* 0x000f62000c1e1d00 */
[----:B------:R-:W-:-:S03]  /*0460*/  CS2R R48, SRZ ;  /* 0x0000000000307805 */ /* 0x000fc6000001ff00 */
[----:B------:R-:W5:Y:S04]  /*0470*/  LDG.E.128 R16, desc[UR6][R44.64+0x1010] ;  /* 0x001010062c107981 */ /* 0x000f68000c1e1d00 */
[----:B------:R-:W5:Y:S04]  /*0480*/  LDG.E.128 R20, desc[UR6][R44.64+0x2000] ;  /* 0x002000062c147981 */ /* 0x000f68000c1e1d00 */
[----:B------:R-:W5:Y:S04]  /*0490*/  LDG.E.128 R24, desc[UR6][R44.64+0x2010] ;  /* 0x002010062c187981 */ /* 0x000f68000c1e1d00 */
[----:B------:R-:W5:Y:S04]  /*04a0*/  LDG.E.128 R28, desc[UR6][R44.64+0x3000] ;  /* 0x003000062c1c7981 */ /* 0x000f68000c1e1d00 */
[----:B------:R-:W5:Y:S04]  /*04b0*/  LDG.E.128 R32, desc[UR6][R44.64+0x3010] ;  /* 0x003010062c207981 */ /* 0x000f68000c1e1d00 */
[----:B------:R-:W5:Y:S04]  /*04c0*/  LDG.E.128 R36, desc[UR6][R44.64+0x4000] ;  /* 0x004000062c247981 */ /* 0x000f68000c1e1d00 */
[----:B------:R0:W5:Y:S04]  /*04d0*/  LDG.E.128 R40, desc[UR6][R44.64+0x4010] ;  /* 0x004010062c287981 */ /* 0x000168000c1e1d00 */
[----:B------:R-:W5:Y:S04]  /*04e0*/  LDG.E.128 R84, desc[UR6][R46.64] ;  /* 0x000000062e547981 */ /* 0x000f68000c1e1d00 */
[----:B------:R-:W5:Y:S01]  /*04f0*/  LDG.E.128 R88, desc[UR6][R46.64+0x10] ;  /* 0x000010062e587981 */ /* 0x000f62000c1e1d00 */
[----:B0-----:R-:W-:-:S03]  /*0500*/  CS2R R44, SRZ ;  /* 0x00000000002c7805 */ /* 0x001fc6000001ff00 */
        /* <DEDUP_REMOVED lines=9> */
.L_x_13560:
        /* <DEDUP_REMOVED lines=11> */
.L_x_13575:
        /* <DEDUP_REMOVED lines=8> */
[----:B-1----:R-:W-:-:S05]  /*06d0*/  IMAD.WIDE.U32 R134, R3, 0x10, R156 ;  /* 0x0000001003867825 */ /* 0x002fca00078e009c */
[----:B-----5:R0:W5:Y:S01]  /*06e0*/  LDG.E.128 R140, desc[UR6][R134.64] ;  /* 0x00000006868c7981 */ /* 0x020162000c1e1d00 */
[----:B------:R-:W-:Y:S01]  /*06f0*/  ISETP.NE.U32.AND P1, PT, RZ, UR8, PT ;  /* 0x00000008ff007c0c */ /* 0x000fe2000bf25070 */
[----:B------:R-:W-:-:S03]  /*0700*/  HFMA2 R0, -RZ, RZ, 1.875, 0 ;  /* 0x3f800000ff007431 */ /* 0x000fc600000001ff */
[----:B------:R-:W-:Y:S02]  /*0710*/  ISETP.NE.AND.EX P1, PT, RZ, UR9, PT, P1 ;  /* 0x00000009ff007c0c */ /* 0x000fe4000bf25310 */
[----:B--2---:R-:W-:-:S11]  /*0720*/  @P0 SHF.L.U32 R0, R132, 0x10, RZ ;  /* 0x0000001084000819 */ /* 0x004fd600000006ff */
[----:B0-----:R-:W-:Y:S05]  /*0730*/  @!P1 BRA `(.L_x_13561) ;  /* 0x0000000000849947 */ /* 0x001fea0003800000 */
[----:B------:R-:W0:Y:S02]  /*0740*/  LDC.64 R132, c[0x0][0x3a0] ;  /* 0x0000e800ff847b82 */ /* 0x000e240000000a00 */
[----:B0-----:R-:W-:-:S05]  /*0750*/  IMAD.WIDE.U32 R132, R3, 0x20, R132 ;  /* 0x0000002003847825 */ /* 0x001fca00078e0084 */
[----:B------:R-:W2:Y:S04]  /*0760*/  LDG.E.128 R124, desc[UR6][R132.64] ;  /* 0x00000006847c7981 */ /* 0x000ea8000c1e1d00 */
[----:B------:R0:W3:Y:S01]  /*0770*/  LDG.E.128 R128, desc[UR6][R132.64+0x10] ;  /* 0x0000100684807981 */ /* 0x0000e2000c1e1d00 */
[C---:B-----5:R-:W-:Y:S02]  /*0780*/  PRMT R134, R140.reuse, 0x7632, R134 ;  /* 0x000076328c867816 */ /* 0x060fe40000000086 */
[----:B------:R-:W-:Y:S02]  /*0790*/  SHF.L.U32 R135, R140, 0x10, RZ ;  /* 0x000000108c877819 */ /* 0x000fe400000006ff */
[----:B------:R-:W-:Y:S02]  /*07a0*/  PRMT R136, R141, 0x7632, R136 ;  /* 0x000076328d887816 */ /* 0x000fe40000000088 */
[----:B------:R-:W-:Y:S01]  /*07b0*/  PRMT R138, R142, 0x7632, R138 ;  /* 0x000076328e8a7816 */ /* 0x000fe2000000008a */
[----:B------:R-:W-:Y:S01]  /*07c0*/  FMUL.FTZ R135, R135, R0 ;  /* 0x0000000087877220 */ /* 0x000fe20000410000 */
[----:B------:R-:W-:-:S02]  /*07d0*/  PRMT R140, R143, 0x7632, R140 ;  /* 0x000076328f8c7816 */ /* 0x000fc4000000008c */
[----:B------:R-:W-:Y:S02]  /*07e0*/  SHF.L.U32 R145, R143, 0x10, RZ ;  /* 0x000000108f917819 */ /* 0x000fe400000006ff */
[----:B------:R-:W-:Y:S02]  /*07f0*/  SHF.L.U32 R137, R134, 0x10, RZ ;  /* 0x0000001086897819 */ /* 0x000fe400000006ff */
[----:B------:R-:W-:Y:S01]  /*0800*/  SHF.L.U32 R139, R141, 0x10, RZ ;  /* 0x000000108d8b7819 */ /* 0x000fe200000006ff */
[-C--:B------:R-:W-:Y:S01]  /*0810*/  FMUL.FTZ R145, R145, R0.reuse ;  /* 0x0000000091917220 */ /* 0x080fe20000410000 */
[----:B0-----:R-:W-:Y:S01]  /*0820*/  SHF.L.U32 R133, R136, 0x10, RZ ;  /* 0x0000001088857819 */ /* 0x001fe200000006ff */
        /* <DEDUP_REMOVED lines=18> */
.L_x_13561:
        /* <DEDUP_REMOVED lines=28> */
.L_x_13562:
        /* <DEDUP_REMOVED lines=10> */
[----:B------:R0:W5:Y:S01]  /*0bb0*/  LDG.E.128 R148, desc[UR6][R142.64] ;  /* 0x000000068e947981 */ /* 0x000162000c1e1d00 */
[----:B------:R-:W-:Y:S05]  /*0bc0*/  @!P1 BRA `(.L_x_13563) ;  /* 0x0000000000749947 */ /* 0x000fea0003800000 */
        /* <DEDUP_REMOVED lines=29> */
.L_x_13563:
        /* <DEDUP_REMOVED lines=28> */
.L_x_13564:
[----:B------:R-:W0:Y:S01]  /*0f60*/  @P1 LDC.64 R152, c[0x0][0x3a0] ;  /* 0x0000e800ff981b82 */ /* 0x000e220000000a00 */
[----:B------:R-:W-:Y:S01]  /*0f70*/  IADD3 R163, PT, PT, R3, 0x100, RZ ;  /* 0x0000010003a37810 */ /* 0x000fe20007ffe0ff */
[----:B------:R-:W-:-:S04]  /*0f80*/  IMAD.WIDE.U32 R148, R161, 0x20, R158 ;  /* 0x00000020a1947825 */ /* 0x000fc800078e009e */
[C---:B------:R-:W-:Y:S01]  /*0f90*/  IMAD.WIDE.U32 R150, R163.reuse, 0x10, R156 ;  /* 0x00000010a3967825 */ /* 0x040fe200078e009c */
[----:B------:R1:W-:Y:S04]  /*0fa0*/  STG.E.128 desc[UR6][R148.64], R140 ;  /* 0x0000008c94007986 */ /* 0x0003e8000c101d06 */
[----:B------:R1:W-:Y:S04]  /*0fb0*/  STG.E.128 desc[UR6][R148.64+0x10], R144 ;  /* 0x0000109094007986 */ /* 0x0003e8000c101d06 */
[----:B------:R1:W5:Y:S01]  /*0fc0*/  LDG.E.128 R164, desc[UR6][R150.64] ;  /* 0x0000000696a47981 */ /* 0x000362000c1e1d00 */
[----:B0-----:R-:W-:-:S05]  /*0fd0*/  @P1 IMAD.WIDE.U32 R152, R163, 0x20, R152 ;  /* 0x00000020a3981825 */ /* 0x001fca00078e0098 */
[----:B------:R1:W5:Y:S04]  /*0fe0*/  @P1 LDG.E.128 R124, desc[UR6][R152.64] ;  /* 0x00000006987c1981 */ /* 0x000368000c1e1d00 */
[----:B------:R1:W5:Y:S01]  /*0ff0*/  @P1 LDG.E.128 R128, desc[UR6][R152.64+0x10] ;  /* 0x0000100698801981 */ /* 0x000362000c1e1d00 */
[----:B------:R-:W-:Y:S05]  /*1000*/  @!P1 BRA `(.L_x_13565) ;  /* 0x0000000000749947 */ /* 0x000fea0003800000 */
[----:B-1---5:R-:W-:Y:S02]  /*1010*/  PRMT R148, R164, 0x7632, R148 ;  /* 0x00007632a4947816 */ /* 0x022fe40000000094 */
        /* <DEDUP_REMOVED lines=28> */
.L_x_13565:
        /* <DEDUP_REMOVED lines=28> */
.L_x_13566:
        /* <DEDUP_REMOVED lines=11> */
[----:B-----5:R-:W-:Y:S02]  /*1450*/  PRMT R160, R176, 0x7632, R160 ;  /* 0x00007632b0a07816 */ /* 0x020fe400000000a0 */
[----:B------:R-:W-:Y:S02]  /*1460*/  PRMT R162, R177, 0x7632, R162 ;  /* 0x00007632b1a27816 */ /* 0x000fe400000000a2 */
[----:B-1----:R-:W-:Y:S02]  /*1470*/  PRMT R164, R178, 0x7632, R164 ;  /* 0x00007632b2a47816 */ /* 0x002fe400000000a4 */
        /* <DEDUP_REMOVED lines=26> */
.L_x_13567:
        /* <DEDUP_REMOVED lines=28> */
.L_x_13568:
        /* <DEDUP_REMOVED lines=11> */
[C---:B-1---5:R-:W-:Y:S02]  /*1890*/  SHF.L.U32 R181, R179.reuse, 0x10, RZ ;  /* 0x00000010b3b57819 */ /* 0x062fe400000006ff */
[----:B------:R-:W-:Y:S02]  /*18a0*/  PRMT R172, R179, 0x7632, R172 ;  /* 0x00007632b3ac7816 */ /* 0x000fe400000000ac */
[----:B------:R-:W-:Y:S01]  /*18b0*/  PRMT R156, R176, 0x7632, R156 ;  /* 0x00007632b09c7816 */ /* 0x000fe2000000009c */
[----:B------:R-:W-:Y:S01]  /*18c0*/  FMUL.FTZ R187, R181, R0 ;  /* 0x00000000b5bb7220 */ /* 0x000fe20000410000 */
[C---:B------:R-:W-:Y:S02]  /*18d0*/  PRMT R160, R177.reuse, 0x7632, R160 ;  /* 0x00007632b1a07816 */ /* 0x040fe400000000a0 */
        /* <DEDUP_REMOVED lines=12> */
[-C--:B------:R-:W-:Y:S01]  /*19a0*/  FMUL.FTZ R162, R189, R0.reuse ;  /* 0x00000000bda27220 */ /* 0x080fe20000410000 */
[-C--:B------:R-:W-:Y:S01]  /*19b0*/  FMUL.FTZ R156, R177, R0.reuse ;  /* 0x00000000b19c7220 */ /* 0x080fe20000410000 */
        /* <DEDUP_REMOVED lines=10> */
.L_x_13569:
        /* <DEDUP_REMOVED lines=28> */
.L_x_13570:
        /* <DEDUP_REMOVED lines=155> */
.L_x_13572:
[----:B------:R-:W-:Y:S05]  /*25d0*/  BSYNC.RECONVERGENT B0 ;  /* 0x0000000000007941 */ /* 0x000fea0003800200 */
.L_x_13571:
        /* <DEDUP_REMOVED lines=15> */
.L_x_13574:
[----:B------:R-:W-:Y:S05]  /*26d0*/  BSYNC.RECONVERGENT B0 ;  /* 0x0000000000007941 */ /* 0x000fea0003800200 */
.L_x_13573:
[----:B------:R-:W1:Y:S01]  /*26e0*/  SHFL.DOWN PT, R157, R156, 0x2, 0x1f ;  /* 0x08401f009c9d7f89 */ /* 0x000e6200000e0000 */
[----:B------:R-:W2:Y:S01]  /*26f0*/  LDC R190, c[0x0][0x448] ;  /* 0x00011200ffbe7b82 */ /* 0x000ea20000000800 */
[----:B------:R-:W-:Y:S01]  /*2700*/  ISETP.NE.AND P1, PT, R0, RZ, PT ;  /* 0x000000ff0000720c */ /* 0x000fe20003f25270 */
[----:B------:R-:W-:Y:S01]  /*2710*/  UPLOP3.LUT UP0, UPT, UPT, UPT, UP0, 0x40, 0x4 ;  /* 0x000000000004789c */ /* 0x000fe20003f0e800 */
[----:B0-----:R-:W0:Y:S01]  /*2720*/  SHFL.DOWN PT, R185, R158, 0x2, 0x1f ;  /* 0x08401f009eb97f89 */ /* 0x001e2200000e0000 */
[----:B------:R-:W-:Y:S02]  /*2730*/  ISETP.NE.AND P2, PT, RZ, UR12, PT ;  /* 0x0000000cff007c0c */ /* 0x000fe4000bf45270 */
[----:B-1----:R-:W-:Y:S02]  /*2740*/  IADD3 R160, PT, PT, R157, R156, RZ ;  /* 0x0000009c9da07210 */ /* 0x002fe40007ffe0ff */
[----:B------:R-:W-:Y:S02]  /*2750*/  I2FP.F32.S32 R174, R157 ;  /* 0x0000009d00ae7245 */ /* 0x000fe40000201400 */
[----:B------:R-:W-:Y:S01]  /*2760*/  I2FP.F32.S32 R162, R160 ;  /* 0x000000a000a27245 */ /* 0x000fe20000201400 */
[----:B------:R-:W1:Y:S01]  /*2770*/  SHFL.DOWN PT, R189, R160, 0x1, 0x1f ;  /* 0x08201f00a0bd7f89 */ /* 0x000e6200000e0000 */
[----:B------:R-:W-:Y:S01]  /*2780*/  I2FP.F32.U32 R157, R156 ;  /* 0x0000009c009d7245 */ /* 0x000fe20000201000 */
[----:B0-----:R-:W-:Y:S01]  /*2790*/  FMUL.FTZ R184, R185, R174 ;  /* 0x000000aeb9b87220 */ /* 0x001fe20000410000 */
[----:B------:R-:W0:Y:S01]  /*27a0*/  MUFU.RCP R172, R162 ;  /* 0x000000a200ac7308 */ /* 0x000e220000001000 */
[----:B------:R-:W3:Y:S02]  /*27b0*/  SHFL.DOWN PT, R156, R159, 0x2, 0x1f ;  /* 0x08401f009f9c7f89 */ /* 0x000ee400000e0000 */
        /* <DEDUP_REMOVED lines=10> */
[----:B---3--:R-:W-:-:S04]  /*2860*/  FADD.FTZ R157, R156, R159 ;  /* 0x0000009f9c9d7221 */ /* 0x008fc80000010000 */
[----:B------:R-:W-:Y:S01]  /*2870*/  FFMA.FTZ R157, R172, R158, R157 ;  /* 0x0000009eac9d7223 */ /* 0x000fe2000001009d */
[----:B------:R-:W1:Y:S04]  /*2880*/  MUFU.RCP R186, R186 ;  /* 0x000000ba00ba7308 */ /* 0x000e680000001000 */
        /* <DEDUP_REMOVED lines=12> */
[----:B0-----:R-:W-:-:S05]  /*2950*/  FSEL R156, R205, RZ, !P2 ;  /* 0x000000ffcd9c7208 */ /* 0x001fca0005000000 */
[C---:B------:R-:W-:Y:S01]  /*2960*/  FADD.FTZ R157, -R156.reuse, R132 ;  /* 0x000000849c9d7221 */ /* 0x040fe20000010100 */
[C---:B------:R-:W-:Y:S01]  /*2970*/  FADD.FTZ R158, -R156.reuse, R133 ;  /* 0x000000859c9e7221 */ /* 0x040fe20000010100 */
[C---:B------:R-:W-:Y:S01]  /*2980*/  FADD.FTZ R174, -R156.reuse, R137 ;  /* 0x000000899cae7221 */ /* 0x040fe20000010100 */
[----:B------:R-:W0:Y:S01]  /*2990*/  @!P1 LDC.64 R132, c[0x0][0x3c0] ;  /* 0x0000f000ff849b82 */ /* 0x000e220000000a00 */
[----:B------:R-:W-:Y:S01]  /*29a0*/  FMUL.FTZ R137, R205, R205 ;  /* 0x000000cdcd897220 */ /* 0x000fe20000410000 */
[C---:B------:R-:W-:Y:S01]  /*29b0*/  FADD.FTZ R160, -R156.reuse, R134 ;  /* 0x000000869ca07221 */ /* 0x040fe20000010100 */
[C---:B------:R-:W-:Y:S01]  /*29c0*/  FADD.FTZ R162, -R156.reuse, R135 ;  /* 0x000000879ca27221 */ /* 0x040fe20000010100 */
[C---:B------:R-:W-:Y:S01]  /*29d0*/  FADD.FTZ R172, -R156.reuse, R136 ;  /* 0x000000889cac7221 */ /* 0x040fe20000010100 */
[C---:B------:R-:W-:Y:S01]  /*29e0*/  FADD.FTZ R184, -R156.reuse, R138 ;  /* 0x0000008a9cb87221 */ /* 0x040fe20000010100 */
[----:B------:R-:W-:Y:S01]  /*29f0*/  FSEL R137, R137, RZ, P2 ;  /* 0x000000ff89897208 */ /* 0x000fe20001000000 */
[----:B--2---:R-:W-:Y:S01]  /*2a00*/  FFMA.FTZ R136, R159, UR11, R190 ;  /* 0x0000000b9f887c23 */ /* 0x004fe200080100be */
[----:B------:R-:W1:Y:S01]  /*2a10*/  @!P1 LDC.64 R134, c[0x0][0x3c8] ;  /* 0x0000f200ff869b82 */ /* 0x000e620000000a00 */
[C---:B------:R-:W-:Y:S01]  /*2a20*/  FADD.FTZ R185, -R156.reuse, R139 ;  /* 0x0000008b9cb97221 */ /* 0x040fe20000010100 */
[----:B------:R-:W-:Y:S01]  /*2a30*/  FADD.FTZ R187, -R156, R153 ;  /* 0x000000999cbb7221 */ /* 0x000fe20000010100 */
[----:B------:R-:W-:Y:S01]  /*2a40*/  FADD.FTZ R138, R136, R137 ;  /* 0x00000089888a7221 */ /* 0x000fe20000010000 */
        /* <DEDUP_REMOVED lines=12> */
[----:B0-----:R-:W-:-:S04]  /*2b10*/  @!P1 IMAD.WIDE R136, R2, 0x4, R132 ;  /* 0x0000000402889825 */ /* 0x001fc800078e0284 */
[C---:B------:R-:W-:Y:S01]  /*2b20*/  FADD.FTZ R148, -R156.reuse, R148 ;  /* 0x000000949c947221 */ /* 0x040fe20000010100 */
[----:B------:R-:W0:Y:S01]  /*2b30*/  LDC.64 R132, c[0x0][0x428] ;  /* 0x00010a00ff847b82 */ /* 0x000e220000000a00 */
[C---:B------:R-:W-:Y:S01]  /*2b40*/  FADD.FTZ R149, -R156.reuse, R149 ;  /* 0x000000959c957221 */ /* 0x040fe20000010100 */
[C---:B------:R-:W-:Y:S01]  /*2b50*/  FADD.FTZ R194, -R156.reuse, R164 ;  /* 0x000000a49cc27221 */ /* 0x040fe20000010100 */
[----:B------:R-:W-:Y:S01]  /*2b60*/  @!P1 STG.E desc[UR6][R136.64], R205 ;  /* 0x000000cd88009986 */ /* 0x000fe2000c101906 */
[C---:B------:R-:W-:Y:S01]  /*2b70*/  FADD.FTZ R195, -R156.reuse, R165 ;  /* 0x000000a59cc37221 */ /* 0x040fe20000010100 */
[----:B------:R-:W-:Y:S01]  /*2b80*/  FADD.FTZ R198, -R156, R181 ;  /* 0x000000b59cc67221 */ /* 0x000fe20000010100 */
[----:B-1----:R-:W-:-:S04]  /*2b90*/  @!P1 IMAD.WIDE R134, R2, 0x4, R134 ;  /* 0x0000000402869825 */ /* 0x002fc800078e0286 */
[C---:B--2---:R-:W-:Y:S01]  /*2ba0*/  FMUL.FTZ R151, R207.reuse, R172 ;  /* 0x000000accf977220 */ /* 0x044fe20000410000 */
[C---:B------:R-:W-:Y:S01]  /*2bb0*/  FMUL.FTZ R174, R207.reuse, R174 ;  /* 0x000000aecfae7220 */ /* 0x040fe20000410000 */
[C---:B------:R-:W-:Y:S01]  /*2bc0*/  FMUL.FTZ R153, R207.reuse, R184 ;  /* 0x000000b8cf997220 */ /* 0x040fe20000410000 */
[----:B------:R-:W-:Y:S01]  /*2bd0*/  FMUL.FTZ R138, R207, R185 ;  /* 0x000000b9cf8a7220 */ /* 0x000fe20000410000 */
[----:B------:R1:W-:Y:S01]  /*2be0*/  @!P1 STG.E desc[UR6][R134.64], R207 ;  /* 0x000000cf86009986 */ /* 0x0003e2000c101906 */
[----:B------:R-:W-:Y:S01]  /*2bf0*/  FFMA.FTZ R151, R151, R8, R48 ;  /* 0x0000000897977223 */ /* 0x000fe20000010030 */
[----:B------:R-:W-:Y:S01]  /*2c00*/  FFMA.FTZ R153, R153, R10, R50 ;  /* 0x0000000a99997223 */ /* 0x000fe20000010032 */
[----:B------:R-:W-:Y:S01]  /*2c10*/  FFMA.FTZ R138, R138, R11, R51 ;  /* 0x0000000b8a8a7223 */ /* 0x000fe20000010033 */
[C---:B------:R-:W-:Y:S01]  /*2c20*/  FMUL.FTZ R159, R207.reuse, R144 ;  /* 0x00000090cf9f7220 */ /* 0x040fe20000410000 */
[C---:B------:R-:W-:Y:S01]  /*2c30*/  FMUL.FTZ R154, R207.reuse, R145 ;  /* 0x00000091cf9a7220 */ /* 0x040fe20000410000 */
[----:B------:R-:W-:Y:S01]  /*2c40*/  FMUL.FTZ R139, R207, R160 ;  /* 0x000000a0cf8b7220 */ /* 0x000fe20000410000 */
[C---:B------:R-:W-:Y:S01]  /*2c50*/  FADD.FTZ R186, -R156.reuse, R152 ;  /* 0x000000989cba7221 */ /* 0x040fe20000010100 */
[C---:B------:R-:W-:Y:S01]  /*2c60*/  FADD.FTZ R189, -R156.reuse, R155 ;  /* 0x0000009b9cbd7221 */ /* 0x040fe20000010100 */
[C---:B------:R-:W-:Y:S01]  /*2c70*/  FADD.FTZ R190, -R156.reuse, R150 ;  /* 0x000000969cbe7221 */ /* 0x040fe20000010100 */
[C---:B------:R-:W-:Y:S01]  /*2c80*/  FADD.FTZ R193, -R156.reuse, R171 ;  /* 0x000000ab9cc17221 */ /* 0x040fe20000010100 */
[----:B------:R-:W-:Y:S01]  /*2c90*/  FADD.FTZ R199, -R156, R183 ;  /* 0x000000b79cc77221 */ /* 0x000fe20000010100 */
[----:B-1----:R-:W-:Y:S01]  /*2ca0*/  FFMA.FTZ R134, R174, R9, R49 ;  /* 0x00000009ae867223 */ /* 0x002fe20000010031 */
[----:B------:R-:W-:Y:S01]  /*2cb0*/  F2FP.BF16.F32.PACK_AB R135, R138, R153 ;  /* 0x000000998a87723e */ /* 0x000fe200000010ff */
[----:B------:R-:W-:Y:S01]  /*2cc0*/  FFMA.FTZ R138, R159, R16, R56 ;  /* 0x000000109f8a7223 */ /* 0x000fe20000010038 */
[C---:B------:R-:W-:Y:S01]  /*2cd0*/  FMUL.FTZ R157, R207.reuse, R157 ;  /* 0x0000009dcf9d7220 */ /* 0x040fe20000410000 */
[C---:B------:R-:W-:Y:S01]  /*2ce0*/  FMUL.FTZ R158, R207.reuse, R158 ;  /* 0x0000009ecf9e7220 */ /* 0x040fe20000410000 */
[----:B------:R-:W-:Y:S01]  /*2cf0*/  F2FP.BF16.F32.PACK_AB R134, R134, R151 ;  /* 0x000000978686723e */ /* 0x000fe200000010ff */
        /* <DEDUP_REMOVED lines=15> */
[----:B------:R-:W-:Y:S01]  /*2df0*/  F2FP.BF16.F32.PACK_AB R138, R151, R138 ;  /* 0x0000008a978a723e */ /* 0x000fe200000010ff */
[----:B------:R-:W-:-:S04]  /*2e00*/  IMAD.WIDE.U32 R142, R161, 0x10, R132 ;  /* 0x00000010a18e7825 */ /* 0x000fc800078e0084 */
[----:B------:R-:W-:Y:S01]  /*2e10*/  FFMA.FTZ R158, R183, R32, R72 ;  /* 0x00000020b79e7223 */ /* 0x000fe20000010048 */
[----:B------:R-:W-:Y:S01]  /*2e20*/  FFMA.FTZ R151, R170, R33, R73 ;  /* 0x00000021aa977223 */ /* 0x000fe20000010049 */
[----:B------:R-:W-:Y:S01]  /*2e30*/  FFMA.FTZ R152, R152, R15, R55 ;  /* 0x0000000f98987223 */ /* 0x000fe20000010037 */
[----:B------:R-:W-:-:S04]  /*2e40*/  IMAD.WIDE.U32 R144, R163, 0x10, R132 ;  /* 0x00000010a3907825 */ /* 0x000fc800078e0084 */
[C---:B------:R-:W-:Y:S01]  /*2e50*/  FADD.FTZ R168, -R156.reuse, R168 ;  /* 0x000000a89ca87221 */ /* 0x040fe20000010100 */
[----:B------:R-:W-:Y:S01]  /*2e60*/  FADD.FTZ R192, -R156, R169 ;  /* 0x000000a99cc07221 */ /* 0x000fe20000010100 */
[----:B------:R-:W-:Y:S01]  /*2e70*/  F2FP.BF16.F32.PACK_AB R158, R151, R158 ;  /* 0x0000009e979e723e */ /* 0x000fe200000010ff */
[----:B------:R-:W-:-:S04]  /*2e80*/  IMAD.WIDE.U32 R146, R173, 0x10, R132 ;  /* 0x00000010ad927825 */ /* 0x000fc800078e0084 */
[C---:B------:R-:W-:Y:S01]  /*2e90*/  FADD.FTZ R196, -R156.reuse, R166 ;  /* 0x000000a69cc47221 */ /* 0x040fe20000010100 */
[C---:B------:R-:W-:Y:S01]  /*2ea0*/  FADD.FTZ R197, -R156.reuse, R167 ;  /* 0x000000a79cc57221 */ /* 0x040fe20000010100 */
[----:B------:R-:W-:Y:S01]  /*2eb0*/  FADD.FTZ R180, -R156, R180 ;  /* 0x000000b49cb47221 */ /* 0x000fe20000010100 */
[----:B------:R-:W-:-:S04]  /*2ec0*/  IMAD.WIDE.U32 R148, R175, 0x10, R132 ;  /* 0x00000010af947825 */ /* 0x000fc800078e0084 */
[----:B------:R-:W-:Y:S01]  /*2ed0*/  FFMA.FTZ R133, R139, R6, R46 ;  /* 0x000000068b857223 */ /* 0x000fe2000001002e */
[----:B------:R-:W-:Y:S01]  /*2ee0*/  FFMA.FTZ R132, R157, R4, R44 ;  /* 0x000000049d847223 */ /* 0x000fe2000001002c */
[----:B------:R-:W-:Y:S01]  /*2ef0*/  FFMA.FTZ R139, R165, R18, R58 ;  /* 0x00000012a58b7223 */ /* 0x000fe2000001003a */
[C---:B------:R-:W-:Y:S01]  /*2f00*/  FADD.FTZ R182, -R156.reuse, R182 ;  /* 0x000000b69cb67221 */ /* 0x040fe20000010100 */
[C---:B------:R-:W-:Y:S01]  /*2f10*/  FADD.FTZ R200, -R156.reuse, R176 ;  /* 0x000000b09cc87221 */ /* 0x040fe20000010100 */
[----:B------:R-:W-:Y:S01]  /*2f20*/  FADD.FTZ R201, -R156, R177 ;  /* 0x000000b19cc97221 */ /* 0x000fe20000010100 */
[----:B------:R-:W-:Y:S01]  /*2f30*/  F2FP.BF16.F32.PACK_AB R132, R3, R132 ;  /* 0x000000840384723e */ /* 0x000fe200000010ff */
[----:B------:R-:W-:Y:S01]  /*2f40*/  FFMA.FTZ R3, R150, R13, R53 ;  /* 0x0000000d96037223 */ /* 0x000fe20000010035 */
[----:B------:R-:W-:Y:S01]  /*2f50*/  F2FP.BF16.F32.PACK_AB R139, R136, R139 ;  /* 0x0000008b888b723e */ /* 0x000fe200000010ff */
[----:B------:R-:W-:Y:S01]  /*2f60*/  FFMA.FTZ R136, R137, R12, R52 ;  /* 0x0000000c89887223 */ /* 0x000fe20000010034 */
[----:B------:R-:W-:Y:S01]  /*2f70*/  FFMA.FTZ R137, R155, R14, R54 ;  /* 0x0000000e9b897223 */ /* 0x000fe20000010036 */
[----:B------:R-:W0:Y:S01]  /*2f80*/  LDC.64 R150, c[0x0][0x380] ;  /* 0x0000e000ff967b82 */ /* 0x000e220000000a00 */
[C---:B------:R-:W-:Y:S01]  /*2f90*/  FADD.FTZ R202, -R156.reuse, R178 ;  /* 0x000000b29cca7221 */ /* 0x040fe20000010100 */
[----:B------:R-:W-:Y:S01]  /*2fa0*/  FADD.FTZ R203, -R156, R179 ;  /* 0x000000b39ccb7221 */ /* 0x000fe20000010100 */
[C---:B------:R-:W-:Y:S01]  /*2fb0*/  FMUL.FTZ R167, R207.reuse, R186 ;  /* 0x000000bacfa77220 */ /* 0x040fe20000410000 */
[C---:B------:R-:W-:Y:S01]  /*2fc0*/  FMUL.FTZ R156, R207.reuse, R187 ;  /* 0x000000bbcf9c7220 */ /* 0x040fe20000410000 */
[----:B------:R-:W-:Y:S01]  /*2fd0*/  FMUL.FTZ R162, R207, R162 ;  /* 0x000000a2cfa27220 */ /* 0x000fe20000410000 */
[----:B------:R-:W-:Y:S01]  /*2fe0*/  FFMA.FTZ R154, R171, R24, R64 ;  /* 0x00000018ab9a7223 */ /* 0x000fe20000010040 */
[----:B------:R-:W-:Y:S01]  /*2ff0*/  FFMA.FTZ R153, R164, R25, R65 ;  /* 0x00000019a4997223 */ /* 0x000fe20000010041 */
[----:B------:R-:W-:Y:S01]  /*3000*/  F2FP.BF16.F32.PACK_AB R137, R152, R137 ;  /* 0x000000899889723e */ /* 0x000fe200000010ff */
[----:B------:R-:W-:Y:S01]  /*3010*/  FFMA.FTZ R152, R167, R20, R60 ;  /* 0x00000014a7987223 */ /* 0x000fe2000001003c */
        /* <DEDUP_REMOVED lines=20> */
[----:B------:R-:W-:Y:S01]  /*3160*/  F2FP.BF16.F32.PACK_AB R154, R153, R154 ;  /* 0x0000009a999a723e */ /* 0x000fe200000010ff */
        /* <DEDUP_REMOVED lines=33> */
[----:B0-----:R-:W-:-:S03]  /*3380*/  IADD3 R2, PT, PT, R2, R150, RZ ;  /* 0x0000009602027210 */ /* 0x001fc60007ffe0ff */
[----:B------:R1:W-:Y:S01]  /*3390*/  STG.E.128 desc[UR6][R148.64], R176 ;  /* 0x000000b094007986 */ /* 0x0003e2000c101d06 */
[----:B------:R-:W-:-:S13]  /*33a0*/  ISETP.GE.AND P1, PT, R2, R151, PT ;  /* 0x000000970200720c */ /* 0x000fda0003f26270 */
[----:B------:R-:W-:Y:S05]  /*33b0*/  @!P1 BRA `(.L_x_13575) ;  /* 0xffffffd000a49947 */ /* 0x000fea000383ffff */
[----:B------:R-:W-:Y:S05]  /*33c0*/  EXIT ;  /* 0x000000000000794d */ /* 0x000fea0003800000 */
.L_x_13576:
        /* <DEDUP_REMOVED lines=11> */
.L_x_34049:


//--------------------- .text._ZN10layer_norm13ln_fwd_kernelINS_13Kernel_traitsIf13__nv_bfloat16fS2_fjLj5120ELj1ELj1ELj4ELj16ENS_18Kernel_traits_baseILj5120EfS2_fS2_fjLj128EEEEELb0ELb1ELb1ELb0EEEvNS_9FwdParamsE --------------------------
	.section	.text._ZN10layer_norm13ln_fwd_kernelINS_13Kernel_traitsIf13__nv_bfloat16fS2_fjLj5120ELj1ELj1ELj4ELj16ENS_18Kernel_traits_baseILj5120EfS2_fS2_fjLj128EEEEELb0ELb1ELb1ELb0EEEvNS_9FwdParamsE,"ax",@progbits
	.align	128
        .global         _ZN10layer_norm13ln_fwd_kernelINS_13Kernel_traitsIf13__nv_bfloat16fS2_fjLj5120ELj1ELj1ELj4ELj16ENS_18Kernel_traits_baseILj5120EfS2_fS2_fjLj128EEEEELb0ELb1ELb1ELb0EEEvNS_9FwdParamsE
        .type           _ZN10layer_norm13ln_fwd_kernelINS_13Kernel_traitsIf13__nv_bfloat16fS2_fjLj5120ELj1ELj1ELj4ELj16ENS_18Kernel_traits_baseILj5120EfS2_fS2_fjLj128EEEEELb0ELb1ELb1ELb0EEEvNS_9FwdParamsE,@function
        .size           _ZN10layer_norm13ln_fwd_kernelINS_13Kernel_traitsIf13__nv_bfloat16fS2_fjLj5120ELj1ELj1ELj4ELj16ENS_18Kernel_traits_baseILj5120EfS2_fS2_fjLj128EEEEELb0ELb1ELb1ELb0EEEvNS_9FwdParamsE,(.L_x_34050 - _ZN10layer_norm13ln_fwd_kernelINS_13Kernel_traitsIf13__nv_bfloat16fS2_fjLj5120ELj1ELj1ELj4ELj16ENS_18Kernel_traits_baseILj5120EfS2_fS2_fjLj128EEEEELb0ELb1ELb1ELb0EEEvNS_9FwdParamsE)
        .other          _ZN10layer_norm13ln_fwd_kernelINS_13Kernel_traitsIf13__nv_bfloat16fS2_fjLj5120ELj1ELj1ELj4ELj16ENS_18Kernel_traits_baseILj5120EfS2_fS2_fjLj128EEEEELb0ELb1ELb1ELb0EEEvNS_9FwdParamsE,@"STO_CUDA_ENTRY STV_DEFAULT"
_ZN10layer_norm13ln_fwd_kernelINS_13Kernel_traitsIf13__nv_bfloat16fS2_fjLj5120ELj1ELj1ELj4ELj16ENS_18Kernel_traits_baseILj5120EfS2_fS2_fjLj128EEEEELb0ELb1ELb1ELb0EEEvNS_9FwdParamsE:
.text._ZN10layer_norm13ln_fwd_kernelINS_13Kernel_traitsIf13__nv_bfloat16fS2_fjLj5120ELj1ELj1ELj4ELj16ENS_18Kernel_traits_baseILj5120EfS2_fS2_fjLj128EEEEELb0ELb1ELb1ELb0EEEvNS_9FwdParamsE:
        /* <DEDUP_REMOVED lines=89> */
.L_x_13578:
        /* <DEDUP_REMOVED lines=69> */
.L_x_13579:
[----:B------:R-:W-:Y:S05]  /*09e0*/  BSYNC.RECONVERGENT B0 ;  /* 0x0000000000007941 */ /* 0x000fea0003800200 */
.L_x_13577:
[----:B------:R-:W1:Y:S02]  /*09f0*/  LDCU UR4, c[0x0][0x384] ;  /* 0x00007080ff0477ac */ /* 0x000e640008000800 */
[----:B-1----:R-:W-:-:S13]  /*0a00*/  ISETP.GE.AND P0, PT, R2, UR4, PT ;  /* 0x0000000402007c0c */ /* 0x002fda000bf06270 */
        /* <DEDUP_REMOVED lines=15> */
[----:B------:R-:W-:Y:S01]  /*0b00*/  UPLOP3.LUT UP1, UPT, UPT, UPT, UPT, 0x40, 0x4 ;  /* 0x000000000004789c */ /* 0x000fe20003f2e870 */
[----:B------:R-:W-:Y:S02]  /*0b10*/  I2FP.F32.U32 R130, R130 ;  /* 0x0000008200827245 */ /* 0x000fe40000201000 */
[----:B------:R-:W-:Y:S02]  /*0b20*/  LEA R177, R0, R131, 0x3 ;  /* 0x0000008300b17211 */ /* 0x000fe400078e18ff */
[----:B-1----:R4:W0:Y:S06]  /*0b30*/  MUFU.RCP R176, R130 ;  /* 0x0000008200b07308 */ /* 0x00282c0000001000 */
.L_x_13615:
[----:B-1----:R-:W1:Y:S08]  /*0b40*/  LDC.64 R182, c[0x0][0x3f0] ;  /* 0x0000fc00ffb67b82 */ /* 0x002e700000000a00 */
[----:B--2---:R-:W2:Y:S08]  /*0b50*/  LDC.64 R184, c[0x0][0x3f8] ;  /* 0x0000fe00ffb87b82 */ /* 0x004eb00000000a00 */
[----:B0--3--:R-:W3:Y:S01]  /*0b60*/  LDC R181, c[0x0][0x388] ;  /* 0x0000e200ffb57b82 */ /* 0x009ee20000000800 */
[----:B-1----:R-:W-:-:S05]  /*0b70*/  IMAD.WIDE R182, R2, 0x4, R182 ;  /* 0x0000000402b67825 */ /* 0x002fca00078e02b6 */
[----:B------:R1:W4:Y:S01]  /*0b80*/  LDG.E R0, desc[UR6][R182.64] ;  /* 0x00000006b6007981 */ /* 0x000322000c1e1900 */
[----:B--2---:R-:W-:-:S05]  /*0b90*/  IMAD.WIDE R184, R2, 0x4, R184 ;  /* 0x0000000402b87825 */ /* 0x004fca00078e02b8 */
[----:B-----5:R2:W5:Y:S01]  /*0ba0*/  LDG.E R179, desc[UR6][R184.64] ;  /* 0x00000006b8b37981 */ /* 0x020562000c1e1900 */
[----:B------:R-:W-:Y:S01]  /*0bb0*/  ISETP.GE.U32.AND P0, PT, R3, 0x80, PT ;  /* 0x000000800300780c */ /* 0x000fe20003f06070 */
[----:B-1----:R-:W-:Y:S01]  /*0bc0*/  HFMA2 R182, -RZ, RZ, 0, 0 ;  /* 0x00000000ffb67431 */ /* 0x002fe200000001ff */
[----:B------:R-:W-:Y:S01]  /*0bd0*/  BSSY.RECONVERGENT B0, `(.L_x_13580) ;  /* 0x0000075000007945 */ /* 0x000fe20003800200 */
[----:B------:R-:W1:Y:S01]  /*0be0*/  S2R R178, SR_TID.X ;  /* 0x0000000000b27919 */ /* 0x000e620000002100 */
        /* <DEDUP_REMOVED lines=8> */
[-C--:B-1----:R-:W-:Y:S02]  /*0c70*/  @P5 LEA.HI.SX32 R182, R187, R178.reuse, 0x1d ;  /* 0x000000b2bbb65211 */ /* 0x082fe400078feaff */
[----:B------:R-:W-:Y:S01]  /*0c80*/  LEA.HI.SX32 R180, R183, R178, 0x1d ;  /* 0x000000b2b7b47211 */ /* 0x000fe200078feaff */
[----:B--2---:R-:W-:Y:S06]  /*0c90*/  @!P0 BRA `(.L_x_13581) ;  /* 0x0000000400a08947 */ /* 0x004fec0003800000 */
[----:B------:R-:W-:-:S04]  /*0ca0*/  UISETP.NE.U32.AND UP0, UPT, UR8, URZ, UPT ;  /* 0x000000ff0800728c */ /* 0x000fc8000bf05070 */
[----:B------:R-:W-:Y:S01]  /*0cb0*/  UISETP.NE.AND.EX UP0, UPT, UR9, URZ, UPT, UP0 ;  /* 0x000000ff0900728c */ /* 0x000fe2000bf05300 */
[----:B------:R-:W-:Y:S10]  /*0cc0*/  @!P5 BRA `(.L_x_13582) ;  /* 0x00000000000cd947 */ /* 0x000ff40003800000 */
[----:B------:R-:W1:Y:S02]  /*0cd0*/  LDC.64 R160, c[0x0][0x390] ;  /* 0x0000e400ffa07b82 */ /* 0x000e640000000a00 */
[----:B-1----:R-:W-:-:S06]  /*0ce0*/  IMAD.WIDE.U32 R160, R182, 0x10, R160 ;  /* 0x00000010b6a07825 */ /* 0x002fcc00078e00a0 */
[----:B------:R-:W5:Y:S02]  /*0cf0*/  LDG.E.128 R160, desc[UR6][R160.64] ;  /* 0x00000006a0a07981 */ /* 0x000f64000c1e1d00 */
.L_x_13582:
[----:B------:R-:W-:Y:S05]  /*0d00*/  BRA.U !UP0, `(.L_x_13583) ;  /* 0x0000000108c87547 */ /* 0x000fea000b800000 */
[----:B------:R-:W1:Y:S02]  /*0d10*/  LDC.64 R168, c[0x0][0x3a0] ;  /* 0x0000e800ffa87b82 */ /* 0x000e640000000a00 */
[----:B-1----:R-:W-:-:S05]  /*0d20*/  IMAD.WIDE.U32 R168, R180, 0x20, R168 ;  /* 0x00000020b4a87825 */ /* 0x002fca00078e00a8 */
[----:B------:R-:W2:Y:S04]  /*0d30*/  LDG.E.128 R124, desc[UR6][R168.64] ;  /* 0x00000006a87c7981 */ /* 0x000ea8000c1e1d00 */
[----:B------:R1:W3:Y:S01]  /*0d40*/  LDG.E.128 R164, desc[UR6][R168.64+0x10] ;  /* 0x00001006a8a47981 */ /* 0x0002e2000c1e1d00 */
[----:B------:R-:W-:-:S13]  /*0d50*/  ISETP.GT.AND P1, PT, R0, RZ, PT ;  /* 0x000000ff0000720c */ /* 0x000fda0003f24270 */
[----:B------:R-:W4:Y:S01]  /*0d60*/  @P1 LDC R173, c[0x0][0x40c] ;  /* 0x00010300ffad1b82 */ /* 0x000f220000000800 */
[C---:B-----5:R-:W-:Y:S02]  /*0d70*/  @P1 PRMT R171, R160.reuse, 0x7632, R171 ;  /* 0x00007632a0ab1816 */ /* 0x060fe400000000ab */
[----:B------:R-:W-:Y:S02]  /*0d80*/  @P1 SHF.L.U32 R170, R160, 0x10, RZ ;  /* 0x00000010a0aa1819 */ /* 0x000fe400000006ff */
[----:B------:R-:W-:Y:S02]  /*0d90*/  @P1 PRMT R172, R161, 0x7632, R172 ;  /* 0x00007632a1ac1816 */ /* 0x000fe400000000ac */
[----:B-1----:R-:W-:Y:S01]  /*0da0*/  @P1 SHF.L.U32 R168, R171, 0x10, RZ ;  /* 0x00000010aba81819 */ /* 0x002fe200000006ff */
[----:B------:R-:W1:Y:S01]  /*0db0*/  @P1 LDC R175, c[0x0][0x40c] ;  /* 0x00010300ffaf1b82 */ /* 0x000e620000000800 */
[----:B------:R-:W-:Y:S02]  /*0dc0*/  @P1 SHF.L.U32 R172, R172, 0x10, RZ ;  /* 0x00000010acac1819 */ /* 0x000fe400000006ff */
[----:B------:R-:W-:-:S05]  /*0dd0*/  @P1 SHF.L.U32 R169, R161, 0x10, RZ ;  /* 0x00000010a1a91819 */ /* 0x000fca00000006ff */
[----:B------:R-:W0:Y:S08]  /*0de0*/  @P1 LDC R183, c[0x0][0x40c] ;  /* 0x00010300ffb71b82 */ /* 0x000e300000000800 */
[----:B------:R-:W0:Y:S01]  /*0df0*/  @P1 LDC R174, c[0x0][0x40c] ;  /* 0x00010300ffae1b82 */ /* 0x000e220000000800 */
[----:B----4-:R-:W-:-:S07]  /*0e00*/  @P1 FMUL.FTZ R171, R170, R173 ;  /* 0x000000adaaab1220 */ /* 0x010fce0000410000 */
[----:B------:R-:W4:Y:S01]  /*0e10*/  @P1 LDC R185, c[0x0][0x40c] ;  /* 0x00010300ffb91b82 */ /* 0x000f220000000800 */
[----:B-1----:R-:W-:Y:S01]  /*0e20*/  @P1 FMUL.FTZ R170, R168, R175 ;  /* 0x000000afa8aa1220 */ /* 0x002fe20000410000 */
[----:B------:R-:W-:-:S04]  /*0e30*/  @P1 PRMT R168, R162, 0x7632, R168 ;  /* 0x00007632a2a81816 */ /* 0x000fc800000000a8 */
[----:B------:R-:W-:Y:S02]  /*0e40*/  @P1 SHF.L.U32 R173, R168, 0x10, RZ ;  /* 0x00000010a8ad1819 */ /* 0x000fe400000006ff */
[----:B------:R-:W1:Y:S01]  /*0e50*/  @P1 LDC R186, c[0x0][0x40c] ;  /* 0x00010300ffba1b82 */ /* 0x000e620000000800 */
[----:B0-----:R-:W-:Y:S01]  /*0e60*/  @P1 FMUL.FTZ R184, R172, R183 ;  /* 0x000000b7acb81220 */ /* 0x001fe20000410000 */
[----:B------:R-:W-:-:S06]  /*0e70*/  @P1 SHF.L.U32 R172, R162, 0x10, RZ ;  /* 0x00000010a2ac1819 */ /* 0x000fcc00000006ff */
[----:B------:R-:W0:Y:S01]  /*0e80*/  @P1 LDC R187, c[0x0][0x40c] ;  /* 0x00010300ffbb1b82 */ /* 0x000e220000000800 */
[----:B------:R-:W-:Y:S01]  /*0e90*/  @P1 FMUL.FTZ R175, R169, R174 ;  /* 0x000000aea9af1220 */ /* 0x000fe20000410000 */
[----:B------:R-:W-:Y:S01]  /*0ea0*/  @P1 SHF.L.U32 R174, R163, 0x10, RZ ;  /* 0x00000010a3ae1819 */ /* 0x000fe200000006ff */
[----:B----4-:R-:W-:Y:S01]  /*0eb0*/  @P1 FMUL.FTZ R183, R172, R185 ;  /* 0x000000b9acb71220 */ /* 0x010fe20000410000 */
[----:B-1----:R-:W-:-:S03]  /*0ec0*/  @P1 FMUL.FTZ R186, R173, R186 ;  /* 0x000000baadba1220 */ /* 0x002fc60000410000 */
[----:B0-----:R-:W-:Y:S01]  /*0ed0*/  @P1 FMUL.FTZ R185, R174, R187 ;  /* 0x000000bbaeb91220 */ /* 0x001fe20000410000 */
[----:B--2---:R-:W-:Y:S01]  /*0ee0*/  MOV R169, R125 ;  /* 0x0000007d00a97202 */ /* 0x004fe20000000f00 */
[----:B------:R-:W-:Y:S01]  /*0ef0*/  @P1 FFMA.FTZ R169, R170, R13, R125 ;  /* 0x0000000daaa91223 */ /* 0x000fe2000001007d */
[----:B------:R-:W-:Y:S01]  /*0f00*/  @!P1 MOV R168, R124 ;  /* 0x0000007c00a89202 */ /* 0x000fe20000000f00 */
        /* <DEDUP_REMOVED lines=13> */
[----:B------:R-:W-:-:S04]  /*0fe0*/  PRMT R175, R163, 0x7632, R175 ;  /* 0x00007632a3af7816 */ /* 0x000fc800000000af */
[----:B------:R-:W-:-:S05]  /*0ff0*/  SHF.L.U32 R175, R175, 0x10, RZ ;  /* 0x00000010afaf7819 */ /* 0x000fca00000006ff */
[----:B------:R-:W-:-:S04]  /*1000*/  FMUL.FTZ R184, R175, UR12 ;  /* 0x0000000cafb87c20 */ /* 0x000fc80008410000 */
[----:B------:R-:W-:Y:S01]  /*1010*/  FFMA.FTZ R175, R184, R19, R167 ;  /* 0x00000013b8af7223 */ /* 0x000fe200000100a7 */
[----:B------:R-:W-:Y:S06]  /*1020*/  BRA `(.L_x_13584) ;  /* 0x0000000000a47947 */ /* 0x000fec0003800000 */
.L_x_13583:
[----:B------:R-:W1:Y:S01]  /*1030*/  @P5 LDC R171, c[0x0][0x40c] ;  /* 0x00010300ffab5b82 */ /* 0x000e620000000800 */
[C---:B-----5:R-:W-:Y:S02]  /*1040*/  @P5 SHF.L.U32 R170, R160.reuse, 0x10, RZ ;  /* 0x00000010a0aa5819 */ /* 0x060fe400000006ff */
[----:B------:R-:W-:Y:S02]  /*1050*/  @P5 PRMT R168, R160, 0x7632, R168 ;  /* 0x00007632a0a85816 */ /* 0x000fe400000000a8 */
[----:B------:R-:W-:Y:S02]  /*1060*/  @P5 SHF.L.U32 R183, R162, 0x10, RZ ;  /* 0x00000010a2b75819 */ /* 0x000fe400000006ff */
[----:B------:R-:W-:Y:S01]  /*1070*/  @P5 SHF.L.U32 R168, R168, 0x10, RZ ;  /* 0x00000010a8a85819 */ /* 0x000fe200000006ff */
[----:B------:R-:W2:Y:S01]  /*1080*/  @P5 LDC R175, c[0x0][0x40c] ;  /* 0x00010300ffaf5b82 */ /* 0x000ea20000000800 */
[----:B------:R-:W-:-:S04]  /*1090*/  @P5 PRMT R169, R161, 0x7632, R169 ;  /* 0x00007632a1a95816 */ /* 0x000fc800000000a9 */
        /* <DEDUP_REMOVED lines=8> */
[----:B--2---:R-:W-:Y:S01]  /*1120*/  @P5 FMUL.FTZ R172, R168, R175 ;  /* 0x000000afa8ac5220 */ /* 0x004fe20000410000 */
[----:B------:R-:W-:-:S06]  /*1130*/  @P5 PRMT R168, R163, 0x7632, R168 ;  /* 0x00007632a3a85816 */ /* 0x000fcc00000000a8 */
[----:B------:R-:W2:Y:S01]  /*1140*/  @P5 LDC R184, c[0x0][0x40c] ;  /* 0x00010300ffb85b82 */ /* 0x000ea20000000800 */
[----:B---3--:R-:W-:-:S07]  /*1150*/  @P5 FMUL.FTZ R183, R183, R186 ;  /* 0x000000bab7b75220 */ /* 0x008fce0000410000 */
[----:B------:R-:W3:Y:S01]  /*1160*/  @P5 LDC R187, c[0x0][0x40c] ;  /* 0x00010300ffbb5b82 */ /* 0x000ee20000000800 */
[----:B----4-:R-:W-:Y:S01]  /*1170*/  @P5 FMUL.FTZ R175, R171, R174 ;  /* 0x000000aeabaf5220 */ /* 0x010fe20000410000 */
[----:B------:R-:W-:Y:S02]  /*1180*/  @P5 SHF.L.U32 R174, R163, 0x10, RZ ;  /* 0x00000010a3ae5819 */ /* 0x000fe400000006ff */
[----:B------:R-:W-:-:S04]  /*1190*/  @P5 SHF.L.U32 R171, R168, 0x10, RZ ;  /* 0x00000010a8ab5819 */ /* 0x000fc800000006ff */
[----:B------:R-:W4:Y:S01]  /*11a0*/  @P5 LDC R188, c[0x0][0x40c] ;  /* 0x00010300ffbc5b82 */ /* 0x000f220000000800 */
[----:B-1----:R-:W-:Y:S01]  /*11b0*/  @P5 FMUL.FTZ R186, R170, R185 ;  /* 0x000000b9aaba5220 */ /* 0x002fe20000410000 */
[----:B------:R-:W-:Y:S02]  /*11c0*/  HFMA2 R170, -RZ, RZ, 0, 0 ;  /* 0x00000000ffaa7431 */ /* 0x000fe400000001ff */
[----:B--2---:R-:W-:Y:S01]  /*11d0*/  @P5 FMUL.FTZ R184, R169, R184 ;  /* 0x000000b8a9b85220 */ /* 0x004fe20000410000 */
[----:B------:R-:W-:Y:S01]  /*11e0*/  CS2R R168, SRZ ;  /* 0x0000000000a87805 */ /* 0x000fe2000001ff00 */
[----:B------:R-:W-:Y:S01]  /*11f0*/  @P5 FMUL.FTZ R170, R175, R14 ;  /* 0x0000000eafaa5220 */ /* 0x000fe20000410000 */
[----:B------:R-:W-:Y:S01]  /*1200*/  @P5 FMUL.FTZ R168, R173, R12 ;  /* 0x0000000cada85220 */ /* 0x000fe20000410000 */
[----:B------:R-:W-:Y:S01]  /*1210*/  @P5 FMUL.FTZ R169, R172, R13 ;  /* 0x0000000daca95220 */ /* 0x000fe20000410000 */
[----:B------:R-:W-:Y:S02]  /*1220*/  CS2R R172, SRZ ;  /* 0x0000000000ac7805 */ /* 0x000fe4000001ff00 */
[----:B------:R-:W-:Y:S01]  /*1230*/  @P5 FMUL.FTZ R172, R183, R16 ;  /* 0x00000010b7ac5220 */ /* 0x000fe20000410000 */
[----:B---3--:R-:W-:Y:S01]  /*1240*/  @P5 FMUL.FTZ R187, R174, R187 ;  /* 0x000000bbaebb5220 */ /* 0x008fe20000410000 */
[----:B------:R-:W-:Y:S01]  /*1250*/  CS2R R174, SRZ ;  /* 0x0000000000ae7805 */ /* 0x000fe2000001ff00 */
[----:B------:R-:W-:-:S02]  /*1260*/  @P5 FMUL.FTZ R173, R186, R17 ;  /* 0x00000011baad5220 */ /* 0x000fc40000410000 */
[----:B------:R-:W-:Y:S01]  /*1270*/  @P5 FMUL.FTZ R174, R187, R18 ;  /* 0x00000012bbae5220 */ /* 0x000fe20000410000 */
[----:B----4-:R-:W-:Y:S01]  /*1280*/  @P5 FMUL.FTZ R188, R171, R188 ;  /* 0x000000bcabbc5220 */ /* 0x010fe20000410000 */
[----:B------:R-:W-:Y:S01]  /*1290*/  MOV R171, RZ ;  /* 0x000000ff00ab7202 */ /* 0x000fe20000000f00 */
[----:B------:R-:W-:Y:S02]  /*12a0*/  @P5 FMUL.FTZ R171, R184, R15 ;  /* 0x0000000fb8ab5220 */ /* 0x000fe40000410000 */
[----:B------:R-:W-:-:S07]  /*12b0*/  @P5 FMUL.FTZ R175, R188, R19 ;  /* 0x00000013bcaf5220 */ /* 0x000fce0000410000 */
.L_x_13584:
[----:B------:R-:W1:Y:S01]  /*12c0*/  LDC.64 R184, c[0x0][0x3a8] ;  /* 0x0000ea00ffb87b82 */ /* 0x000e620000000a00 */
[----:B------:R-:W-:Y:S01]  /*12d0*/  IADD3 R182, PT, PT, R182, 0x80, RZ ;  /* 0x00000080b6b67810 */ /* 0x000fe20007ffe0ff */
[C---:B-1----:R-:W-:Y:S01]  /*12e0*/  IMAD.WIDE.U32 R184, R180.reuse, 0x20, R184 ;  /* 0x00000020b4b87825 */ /* 0x042fe200078e00b8 */
[----:B------:R-:W-:-:S04]  /*12f0*/  IADD3 R180, PT, PT, R180, 0x80, RZ ;  /* 0x00000080b4b47810 */ /* 0x000fc80007ffe0ff */
[----:B------:R1:W-:Y:S04]  /*1300*/  STG.E.128 desc[UR6][R184.64], R168 ;  /* 0x000000a8b8007986 */ /* 0x0003e8000c101d06 */
[----:B------:R1:W-:Y:S02]  /*1310*/  STG.E.128 desc[UR6][R184.64+0x10], R172 ;  /* 0x000010acb8007986 */ /* 0x0003e4000c101d06 */
.L_x_13581:
[----:B0-----:R-:W-:Y:S05]  /*1320*/  BSYNC.RECONVERGENT B0 ;  /* 0x0000000000007941 */ /* 0x001fea0003800200 */
.L_x_13580:
        /* <DEDUP_REMOVED lines=10> */
[----:B------:R0:W5:Y:S04]  /*13d0*/  @P2 LDG.E.128 R124, desc[UR6][R130.64] ;  /* 0x00000006827c2981 */ /* 0x000168000c1e1d00 */
[----:B------:R0:W5:Y:S01]  /*13e0*/  @P2 LDG.E.128 R164, desc[UR6][R130.64+0x10] ;  /* 0x0000100682a42981 */ /* 0x000162000c1e1d00 */
[----:B------:R-:W-:Y:S05]  /*13f0*/  @!P2 BRA `(.L_x_13587) ;  /* 0x0000000000b8a947 */ /* 0x000fea0003800000 */
[----:B------:R-:W-:-:S13]  /*1400*/  ISETP.GT.AND P2, PT, R0, RZ, PT ;  /* 0x000000ff0000720c */ /* 0x000fda0003f44270 */
[----:B0-----:R-:W0:Y:S01]  /*1410*/  @P2 LDC R131, c[0x0][0x40c] ;  /* 0x00010300ff832b82 */ /* 0x001e220000000800 */
[C---:B-----5:R-:W-:Y:S02]  /*1420*/  @P2 PRMT R128, R160.reuse, 0x7632, R128 ;  /* 0x00007632a0802816 */ /* 0x060fe40000000080 */
[----:B------:R-:W-:Y:S02]  /*1430*/  @P2 SHF.L.U32 R130, R160, 0x10, RZ ;  /* 0x00000010a0822819 */ /* 0x000fe400000006ff */
[----:B------:R-:W-:Y:S02]  /*1440*/  @P2 SHF.L.U32 R128, R128, 0x10, RZ ;  /* 0x0000001080802819 */ /* 0x000fe400000006ff */
[C---:B------:R-:W-:Y:S01]  /*1450*/  @P2 SHF.L.U32 R132, R161.reuse, 0x10, RZ ;  /* 0x00000010a1842819 */ /* 0x040fe200000006ff */
[----:B------:R-:W2:Y:S01]  /*1460*/  @P2 LDC R135, c[0x0][0x40c] ;  /* 0x00010300ff872b82 */ /* 0x000ea20000000800 */
[----:B------:R-:W-:Y:S02]  /*1470*/  @P2 PRMT R129, R161, 0x7632, R129 ;  /* 0x00007632a1812816 */ /* 0x000fe40000000081 */
[----:B------:R-:W-:-:S02]  /*1480*/  @P2 SHF.L.U32 R134, R163, 0x10, RZ ;  /* 0x00000010a3862819 */ /* 0x000fc400000006ff */
[----:B------:R-:W-:-:S03]  /*1490*/  @P2 SHF.L.U32 R129, R129, 0x10, RZ ;  /* 0x0000001081812819 */ /* 0x000fc600000006ff */
[----:B------:R-:W3:Y:S08]  /*14a0*/  @P2 LDC R183, c[0x0][0x40c] ;  /* 0x00010300ffb72b82 */ /* 0x000ef00000000800 */
[----:B-1----:R-:W1:Y:S01]  /*14b0*/  @P2 LDC R184, c[0x0][0x40c] ;  /* 0x00010300ffb82b82 */ /* 0x002e620000000800 */
[----:B0-----:R-:W-:-:S07]  /*14c0*/  @P2 FMUL.FTZ R133, R130, R131 ;  /* 0x0000008382852220 */ /* 0x001fce0000410000 */
[----:B------:R-:W0:Y:S01]  /*14d0*/  @P2 LDC R185, c[0x0][0x40c] ;  /* 0x00010300ffb92b82 */ /* 0x000e220000000800 */
[----:B--2---:R-:W-:Y:S01]  /*14e0*/  @P2 FMUL.FTZ R130, R128, R135 ;  /* 0x0000008780822220 */ /* 0x004fe20000410000 */
[----:B------:R-:W-:Y:S02]  /*14f0*/  @P2 PRMT R128, R162, 0x7632, R128 ;  /* 0x00007632a2802816 */ /* 0x000fe40000000080 */
[----:B------:R-:W-:Y:S02]  /*1500*/  MOV R135, R167 ;  /* 0x000000a700877202 */ /* 0x000fe40000000f00 */
[----:B------:R-:W-:Y:S02]  /*1510*/  @P2 SHF.L.U32 R131, R128, 0x10, RZ ;  /* 0x0000001080832819 */ /* 0x000fe400000006ff */
[----:B------:R-:W2:Y:S01]  /*1520*/  @P2 LDC R186, c[0x0][0x40c] ;  /* 0x00010300ffba2b82 */ /* 0x000ea20000000800 */
[----:B---3--:R-:W-:Y:S01]  /*1530*/  @P2 FMUL.FTZ R183, R132, R183 ;  /* 0x000000b784b72220 */ /* 0x008fe20000410000 */
[----:B------:R-:W-:-:S02]  /*1540*/  @P2 SHF.L.U32 R132, R162, 0x10, RZ ;  /* 0x00000010a2842819 */ /* 0x000fc400000006ff */
[----:B------:R-:W-:Y:S01]  /*1550*/  MOV R128, R124 ;  /* 0x0000007c00807202 */ /* 0x000fe20000000f00 */
[----:B------:R-:W-:Y:S01]  /*1560*/  @P2 FFMA.FTZ R128, R133, R28, R124 ;  /* 0x0000001c85802223 */ /* 0x000fe2000001007c */
[----:B------:R-:W-:Y:S02]  /*1570*/  MOV R133, R165 ;  /* 0x000000a500857202 */ /* 0x000fe40000000f00 */
[----:B------:R-:W3:Y:S01]  /*1580*/  @P2 LDC R187, c[0x0][0x40c] ;  /* 0x00010300ffbb2b82 */ /* 0x000ee20000000800 */
[----:B-1----:R-:W-:Y:S01]  /*1590*/  @P2 FMUL.FTZ R184, R129, R184 ;  /* 0x000000b881b82220 */ /* 0x002fe20000410000 */
[----:B------:R-:W-:Y:S01]  /*15a0*/  MOV R129, R125 ;  /* 0x0000007d00817202 */ /* 0x000fe20000000f00 */
[----:B------:R-:W-:Y:S01]  /*15b0*/  @P2 FFMA.FTZ R129, R130, R29, R125 ;  /* 0x0000001d82812223 */ /* 0x000fe2000001007d */
[----:B------:R-:W-:Y:S01]  /*15c0*/  MOV R130, R126 ;  /* 0x0000007e00827202 */ /* 0x000fe20000000f00 */
[----:B------:R-:W-:Y:S01]  /*15d0*/  @P2 FFMA.FTZ R130, R183, R30, R126 ;  /* 0x0000001eb7822223 */ /* 0x000fe2000001007e */
[----:B0-----:R-:W-:Y:S01]  /*15e0*/  @P2 FMUL.FTZ R185, R132, R185 ;  /* 0x000000b984b92220 */ /* 0x001fe20000410000 */
[----:B------:R-:W-:-:S03]  /*15f0*/  MOV R132, R164 ;  /* 0x000000a400847202 */ /* 0x000fc60000000f00 */
[----:B------:R-:W-:Y:S01]  /*1600*/  @P2 FFMA.FTZ R132, R185, R32, R164 ;  /* 0x00000020b9842223 */ /* 0x000fe200000100a4 */
[----:B--2---:R-:W-:Y:S01]  /*1610*/  @P2 FMUL.FTZ R186, R131, R186 ;  /* 0x000000ba83ba2220 */ /* 0x004fe20000410000 */
[----:B------:R-:W-:Y:S01]  /*1620*/  MOV R131, R127 ;  /* 0x0000007f00837202 */ /* 0x000fe20000000f00 */
[----:B------:R-:W-:Y:S02]  /*1630*/  @P2 FFMA.FTZ R131, R184, R31, R127 ;  /* 0x0000001fb8832223 */ /* 0x000fe4000001007f */
[----:B------:R-:W-:Y:S01]  /*1640*/  @P2 FFMA.FTZ R133, R186, R33, R165 ;  /* 0x00000021ba852223 */ /* 0x000fe200000100a5 */
[----:B---3--:R-:W-:Y:S01]  /*1650*/  @P2 FMUL.FTZ R187, R134, R187 ;  /* 0x000000bb86bb2220 */ /* 0x008fe20000410000 */
[----:B------:R-:W-:-:S03]  /*1660*/  MOV R134, R166 ;  /* 0x000000a600867202 */ /* 0x000fc60000000f00 */
[----:B------:R-:W-:Y:S01]  /*1670*/  @P2 FFMA.FTZ R134, R187, R34, R166 ;  /* 0x00000022bb862223 */ /* 0x000fe200000100a6 */
[----:B------:R-:W-:Y:S06]  /*1680*/  @!P2 BRA `(.L_x_13588) ;  /* 0x0000000000b8a947 */ /* 0x000fec0003800000 */
[----:B------:R-:W-:-:S04]  /*1690*/  PRMT R135, R163, 0x7632, R135 ;  /* 0x00007632a3877816 */ /* 0x000fc80000000087 */
[----:B------:R-:W-:-:S05]  /*16a0*/  SHF.L.U32 R135, R135, 0x10, RZ ;  /* 0x0000001087877819 */ /* 0x000fca00000006ff */
[----:B------:R-:W-:-:S04]  /*16b0*/  FMUL.FTZ R184, R135, UR12 ;  /* 0x0000000c87b87c20 */ /* 0x000fc80008410000 */
[----:B------:R-:W-:Y:S01]  /*16c0*/  FFMA.FTZ R135, R184, R35, R167 ;  /* 0x00000023b8877223 */ /* 0x000fe200000100a7 */
[----:B------:R-:W-:Y:S06]  /*16d0*/  BRA `(.L_x_13588) ;  /* 0x0000000000a47947 */ /* 0x000fec0003800000 */
.L_x_13587:
[----:B0-----:R-:W0:Y:S01]  /*16e0*/  @P5 LDC R131, c[0x0][0x40c] ;  /* 0x00010300ff835b82 */ /* 0x001e220000000800 */
        /* <DEDUP_REMOVED lines=9> */
[----:B0-----:R-:W-:Y:S01]  /*1780*/  @P5 FMUL.FTZ R133, R130, R131 ;  /* 0x0000008382855220 */ /* 0x001fe20000410000 */
[----:B------:R-:W-:-:S02]  /*1790*/  @P5 PRMT R130, R162, 0x7632, R130 ;  /* 0x00007632a2825816 */ /* 0x000fc40000000082 */
[----:B------:R-:W-:Y:S02]  /*17a0*/  @P5 SHF.L.U32 R131, R161, 0x10, RZ ;  /* 0x00000010a1835819 */ /* 0x000fe400000006ff */
[----:B------:R-:W-:Y:S02]  /*17b0*/  @P5 SHF.L.U32 R130, R130, 0x10, RZ ;  /* 0x0000001082825819 */ /* 0x000fe400000006ff */
[----:B-1----:R-:W0:Y:S01]  /*17c0*/  @P5 LDC R185, c[0x0][0x40c] ;  /* 0x00010300ffb95b82 */ /* 0x002e220000000800 */
[----:B--2---:R-:W-:Y:S01]  /*17d0*/  @P5 FMUL.FTZ R132, R128, R135 ;  /* 0x0000008780845220 */ /* 0x004fe20000410000 */
[----:B------:R-:W-:-:S06]  /*17e0*/  @P5 PRMT R128, R163, 0x7632, R128 ;  /* 0x00007632a3805816 */ /* 0x000fcc0000000080 */
[----:B------:R-:W1:Y:S01]  /*17f0*/  @P5 LDC R184, c[0x0][0x40c] ;  /* 0x00010300ffb85b82 */ /* 0x000e620000000800 */
[----:B---3--:R-:W-:-:S07]  /*1800*/  @P5 FMUL.FTZ R183, R183, R186 ;  /* 0x000000bab7b75220 */ /* 0x008fce0000410000 */
[----:B------:R-:W2:Y:S01]  /*1810*/  @P5 LDC R187, c[0x0][0x40c] ;  /* 0x00010300ffbb5b82 */ /* 0x000ea20000000800 */
[----:B----4-:R-:W-:Y:S01]  /*1820*/  @P5 FMUL.FTZ R135, R131, R134 ;  /* 0x0000008683875220 */ /* 0x010fe20000410000 */
[----:B------:R-:W-:Y:S02]  /*1830*/  @P5 SHF.L.U32 R134, R163, 0x10, RZ ;  /* 0x00000010a3865819 */ /* 0x000fe400000006ff */
[----:B------:R-:W-:-:S04]  /*1840*/  @P5 SHF.L.U32 R131, R128, 0x10, RZ ;  /* 0x0000001080835819 */ /* 0x000fc800000006ff */
[----:B------:R-:W3:Y:S01]  /*1850*/  @P5 LDC R188, c[0x0][0x40c] ;  /* 0x00010300ffbc5b82 */ /* 0x000ee20000000800 */
[----:B0-----:R-:W-:Y:S01]  /*1860*/  @P5 FMUL.FTZ R186, R130, R185 ;  /* 0x000000b982ba5220 */ /* 0x001fe20000410000 */
[----:B------:R-:W-:Y:S02]  /*1870*/  HFMA2 R130, -RZ, RZ, 0, 0 ;  /* 0x00000000ff827431 */ /* 0x000fe400000001ff */
[----:B-1----:R-:W-:Y:S01]  /*1880*/  @P5 FMUL.FTZ R184, R129, R184 ;  /* 0x000000b881b85220 */ /* 0x002fe20000410000 */
[----:B------:R-:W-:Y:S01]  /*1890*/  CS2R R128, SRZ ;  /* 0x0000000000807805 */ /* 0x000fe2000001ff00 */
[----:B------:R-:W-:Y:S01]  /*18a0*/  @P5 FMUL.FTZ R130, R135, R30 ;  /* 0x0000001e87825220 */ /* 0x000fe20000410000 */
[----:B------:R-:W-:Y:S01]  /*18b0*/  @P5 FMUL.FTZ R128, R133, R28 ;  /* 0x0000001c85805220 */ /* 0x000fe20000410000 */
[----:B------:R-:W-:Y:S01]  /*18c0*/  @P5 FMUL.FTZ R129, R132, R29 ;  /* 0x0000001d84815220 */ /* 0x000fe20000410000 */
[----:B------:R-:W-:Y:S02]  /*18d0*/  CS2R R132, SRZ ;  /* 0x0000000000847805 */ /* 0x000fe4000001ff00 */
[----:B------:R-:W-:Y:S01]  /*18e0*/  @P5 FMUL.FTZ R132, R183, R32 ;  /* 0x00000020b7845220 */ /* 0x000fe20000410000 */
[----:B--2---:R-:W-:Y:S01]  /*18f0*/  @P5 FMUL.FTZ R187, R134, R187 ;  /* 0x000000bb86bb5220 */ /* 0x004fe20000410000 */
[----:B------:R-:W-:Y:S01]  /*1900*/  CS2R R134, SRZ ;  /* 0x0000000000867805 */ /* 0x000fe2000001ff00 */
[----:B------:R-:W-:-:S02]  /*1910*/  @P5 FMUL.FTZ R133, R186, R33 ;  /* 0x00000021ba855220 */ /* 0x000fc40000410000 */
[----:B------:R-:W-:Y:S01]  /*1920*/  @P5 FMUL.FTZ R134, R187, R34 ;  /* 0x00000022bb865220 */ /* 0x000fe20000410000 */
[----:B---3--:R-:W-:Y:S01]  /*1930*/  @P5 FMUL.FTZ R188, R131, R188 ;  /* 0x000000bc83bc5220 */ /* 0x008fe20000410000 */
[----:B------:R-:W-:Y:S01]  /*1940*/  MOV R131, RZ ;  /* 0x000000ff00837202 */ /* 0x000fe20000000f00 */
[----:B------:R-:W-:Y:S02]  /*1950*/  @P5 FMUL.FTZ R131, R184, R31 ;  /* 0x0000001fb8835220 */ /* 0x000fe40000410000 */
[----:B------:R-:W-:-:S07]  /*1960*/  @P5 FMUL.FTZ R135, R188, R35 ;  /* 0x00000023bc875220 */ /* 0x000fce0000410000 */
.L_x_13588:
[----:B------:R-:W0:Y:S01]  /*1970*/  LDC.64 R184, c[0x0][0x3a8] ;  /* 0x0000ea00ffb87b82 */ /* 0x000e220000000a00 */
[----:B------:R-:W-:Y:S01]  /*1980*/  IADD3 R182, PT, PT, R182, 0x80, RZ ;  /* 0x00000080b6b67810 */ /* 0x000fe20007ffe0ff */
[C---:B0-----:R-:W-:Y:S01]  /*1990*/  IMAD.WIDE.U32 R184, R180.reuse, 0x20, R184 ;  /* 0x00000020b4b87825 */ /* 0x041fe200078e00b8 */
[----:B------:R-:W-:-:S04]  /*19a0*/  IADD3 R180, PT, PT, R180, 0x80, RZ ;  /* 0x00000080b4b47810 */ /* 0x000fc80007ffe0ff */
[----:B------:R0:W-:Y:S04]  /*19b0*/  STG.E.128 desc[UR6][R184.64], R128 ;  /* 0x00000080b8007986 */ /* 0x0001e8000c101d06 */
[----:B------:R0:W-:Y:S02]  /*19c0*/  STG.E.128 desc[UR6][R184.64+0x10], R132 ;  /* 0x00001084b8007986 */ /* 0x0001e4000c101d06 */
.L_x_13586:
[----:B------:R-:W-:Y:S05]  /*19d0*/  BSYNC.RECONVERGENT B0 ;  /* 0x0000000000007941 */ /* 0x000fea0003800200 */
.L_x_13585:
        /* <DEDUP_REMOVED lines=8> */
[----:B------:R2:W5:Y:S01]  /*1a60*/  @P5 LDG.E.128 R160, desc[UR6][R136.64] ;  /* 0x0000000688a05981 */ /* 0x000562000c1e1d00 */
[----:B---3--:R-:W-:-:S05]  /*1a70*/  @P3 IMAD.WIDE.U32 R138, R180, 0x20, R138 ;  /* 0x00000020b48a3825 */ /* 0x008fca00078e008a */
[----:B------:R2:W5:Y:S04]  /*1a80*/  @P3 LDG.E.128 R124, desc[UR6][R138.64] ;  /* 0x000000068a7c3981 */ /* 0x000568000c1e1d00 */
[----:B------:R2:W5:Y:S01]  /*1a90*/  @P3 LDG.E.128 R164, desc[UR6][R138.64+0x10] ;  /* 0x000010068aa43981 */ /* 0x000562000c1e1d00 */
[----:B------:R-:W-:Y:S05]  /*1aa0*/  @!P3 BRA `(.L_x_13591) ;  /* 0x0000000000b8b947 */ /* 0x000fea0003800000 */
[----:B------:R-:W-:-:S13]  /*1ab0*/  ISETP.GT.AND P3, PT, R0, RZ, PT ;  /* 0x000000ff0000720c */ /* 0x000fda0003f64270 */
[----:B--2---:R-:W2:Y:S01]  /*1ac0*/  @P3 LDC R139, c[0x0][0x40c] ;  /* 0x00010300ff8b3b82 */ /* 0x004ea20000000800 */
[C---:B-----5:R-:W-:Y:S02]  /*1ad0*/  @P3 PRMT R136, R160.reuse, 0x7632, R136 ;  /* 0x00007632a0883816 */ /* 0x060fe40000000088 */
[----:B------:R-:W-:Y:S02]  /*1ae0*/  @P3 SHF.L.U32 R138, R160, 0x10, RZ ;  /* 0x00000010a08a3819 */ /* 0x000fe400000006ff */
[----:B------:R-:W-:Y:S02]  /*1af0*/  @P3 SHF.L.U32 R136, R136, 0x10, RZ ;  /* 0x0000001088883819 */ /* 0x000fe400000006ff */
[C---:B------:R-:W-:Y:S01]  /*1b00*/  @P3 SHF.L.U32 R140, R161.reuse, 0x10, RZ ;  /* 0x00000010a18c3819 */ /* 0x040fe200000006ff */
[----:B------:R-:W3:Y:S01]  /*1b10*/  @P3 LDC R143, c[0x0][0x40c] ;  /* 0x00010300ff8f3b82 */ /* 0x000ee20000000800 */
[----:B------:R-:W-:Y:S02]  /*1b20*/  @P3 PRMT R137, R161, 0x7632, R137 ;  /* 0x00007632a1893816 */ /* 0x000fe40000000089 */
[----:B------:R-:W-:-:S02]  /*1b30*/  @P3 SHF.L.U32 R142, R163, 0x10, RZ ;  /* 0x00000010a38e3819 */ /* 0x000fc400000006ff */
[----:B------:R-:W-:-:S03]  /*1b40*/  @P3 SHF.L.U32 R137, R137, 0x10, RZ ;  /* 0x0000001089893819 */ /* 0x000fc600000006ff */
[----:B------:R-:W4:Y:S08]  /*1b50*/  @P3 LDC R183, c[0x0][0x40c] ;  /* 0x00010300ffb73b82 */ /* 0x000f300000000800 */
[----:B01----:R-:W0:Y:S01]  /*1b60*/  @P3 LDC R184, c[0x0][0x40c] ;  /* 0x00010300ffb83b82 */ /* 0x003e220000000800 */
[----:B--2---:R-:W-:-:S07]  /*1b70*/  @P3 FMUL.FTZ R141, R138, R139 ;  /* 0x0000008b8a8d3220 */ /* 0x004fce0000410000 */
[----:B------:R-:W1:Y:S01]  /*1b80*/  @P3 LDC R185, c[0x0][0x40c] ;  /* 0x00010300ffb93b82 */ /* 0x000e620000000800 */
[----:B---3--:R-:W-:Y:S01]  /*1b90*/  @P3 FMUL.FTZ R138, R136, R143 ;  /* 0x0000008f888a3220 */ /* 0x008fe20000410000 */
[----:B------:R-:W-:Y:S02]  /*1ba0*/  @P3 PRMT R136, R162, 0x7632, R136 ;  /* 0x00007632a2883816 */ /* 0x000fe40000000088 */
[----:B------:R-:W-:Y:S02]  /*1bb0*/  MOV R143, R167 ;  /* 0x000000a7008f7202 */ /* 0x000fe40000000f00 */
[----:B------:R-:W-:Y:S02]  /*1bc0*/  @P3 SHF.L.U32 R139, R136, 0x10, RZ ;  /* 0x00000010888b3819 */ /* 0x000fe400000006ff */
[----:B------:R-:W2:Y:S01]  /*1bd0*/  @P3 LDC R186, c[0x0][0x40c] ;  /* 0x00010300ffba3b82 */ /* 0x000ea20000000800 */
[----:B----4-:R-:W-:Y:S01]  /*1be0*/  @P3 FMUL.FTZ R183, R140, R183 ;  /* 0x000000b78cb73220 */ /* 0x010fe20000410000 */
[----:B------:R-:W-:-:S02]  /*1bf0*/  @P3 SHF.L.U32 R140, R162, 0x10, RZ ;  /* 0x00000010a28c3819 */ /* 0x000fc400000006ff */
[----:B------:R-:W-:Y:S01]  /*1c00*/  MOV R136, R124 ;  /* 0x0000007c00887202 */ /* 0x000fe20000000f00 */
[----:B------:R-:W-:Y:S01]  /*1c10*/  @P3 FFMA.FTZ R136, R141, R44, R124 ;  /* 0x0000002c8d883223 */ /* 0x000fe2000001007c */
[----:B------:R-:W-:Y:S02]  /*1c20*/  MOV R141, R165 ;  /* 0x000000a5008d7202 */ /* 0x000fe40000000f00 */
[----:B------:R-:W3:Y:S01]  /*1c30*/  @P3 LDC R187, c[0x0][0x40c] ;  /* 0x00010300ffbb3b82 */ /* 0x000ee20000000800 */
[----:B0-----:R-:W-:Y:S01]  /*1c40*/  @P3 FMUL.FTZ R184, R137, R184 ;  /* 0x000000b889b83220 */ /* 0x001fe20000410000 */
[----:B------:R-:W-:Y:S01]  /*1c50*/  MOV R137, R125 ;  /* 0x0000007d00897202 */ /* 0x000fe20000000f00 */
[----:B------:R-:W-:Y:S01]  /*1c60*/  @P3 FFMA.FTZ R137, R138, R45, R125 ;  /* 0x0000002d8a893223 */ /* 0x000fe2000001007d */
[----:B------:R-:W-:Y:S01]  /*1c70*/  MOV R138, R126 ;  /* 0x0000007e008a7202 */ /* 0x000fe20000000f00 */
[----:B------:R-:W-:Y:S01]  /*1c80*/  @P3 FFMA.FTZ R138, R183, R46, R126 ;  /* 0x0000002eb78a3223 */ /* 0x000fe2000001007e */
[----:B-1----:R-:W-:Y:S01]  /*1c90*/  @P3 FMUL.FTZ R185, R140, R185 ;  /* 0x000000b98cb93220 */ /* 0x002fe20000410000 */
        /* <DEDUP_REMOVED lines=15> */
.L_x_13591:
[----:B--2---:R-:W2:Y:S01]  /*1d90*/  @P5 LDC R139, c[0x0][0x40c] ;  /* 0x00010300ff8b5b82 */ /* 0x004ea20000000800 */
[C---:B-----5:R-:W-:Y:S02]  /*1da0*/  @P5 SHF.L.U32 R138, R160.reuse, 0x10, RZ ;  /* 0x00000010a08a5819 */ /* 0x060fe400000006ff */
[----:B------:R-:W-:Y:S02]  /*1db0*/  @P5 PRMT R136, R160, 0x7632, R136 ;  /* 0x00007632a0885816 */ /* 0x000fe40000000088 */
[----:B------:R-:W-:Y:S02]  /*1dc0*/  @P5 SHF.L.U32 R183, R162, 0x10, RZ ;  /* 0x00000010a2b75819 */ /* 0x000fe400000006ff */
[----:B------:R-:W-:Y:S01]  /*1dd0*/  @P5 SHF.L.U32 R136, R136, 0x10, RZ ;  /* 0x0000001088885819 */ /* 0x000fe200000006ff */
[----:B------:R-:W3:Y:S01]  /*1de0*/  @P5 LDC R143, c[0x0][0x40c] ;  /* 0x00010300ff8f5b82 */ /* 0x000ee20000000800 */
[----:B------:R-:W-:-:S04]  /*1df0*/  @P5 PRMT R137, R161, 0x7632, R137 ;  /* 0x00007632a1895816 */ /* 0x000fc80000000089 */
[----:B------:R-:W-:-:S03]  /*1e00*/  @P5 SHF.L.U32 R137, R137, 0x10, RZ ;  /* 0x0000001089895819 */ /* 0x000fc600000006ff */
[----:B------:R-:W4:Y:S08]  /*1e10*/  @P5 LDC R186, c[0x0][0x40c] ;  /* 0x00010300ffba5b82 */ /* 0x000f300000000800 */
[----:B------:R-:W4:Y:S01]  /*1e20*/  @P5 LDC R142, c[0x0][0x40c] ;  /* 0x00010300ff8e5b82 */ /* 0x000f220000000800 */
[----:B--2---:R-:W-:Y:S01]  /*1e30*/  @P5 FMUL.FTZ R141, R138, R139 ;  /* 0x0000008b8a8d5220 */ /* 0x004fe20000410000 */
[----:B------:R-:W-:-:S02]  /*1e40*/  @P5 PRMT R138, R162, 0x7632, R138 ;  /* 0x00007632a28a5816 */ /* 0x000fc4000000008a */
[----:B------:R-:W-:Y:S02]  /*1e50*/  @P5 SHF.L.U32 R139, R161, 0x10, RZ ;  /* 0x00000010a18b5819 */ /* 0x000fe400000006ff */
[----:B------:R-:W-:Y:S02]  /*1e60*/  @P5 SHF.L.U32 R138, R138, 0x10, RZ ;  /* 0x000000108a8a5819 */ /* 0x000fe400000006ff */
[----:B01----:R-:W0:Y:S01]  /*1e70*/  @P5 LDC R185, c[0x0][0x40c] ;  /* 0x00010300ffb95b82 */ /* 0x003e220000000800 */
[----:B---3--:R-:W-:Y:S01]  /*1e80*/  @P5 FMUL.FTZ R140, R136, R143 ;  /* 0x0000008f888c5220 */ /* 0x008fe20000410000 */
[----:B------:R-:W-:-:S06]  /*1e90*/  @P5 PRMT R136, R163, 0x7632, R136 ;  /* 0x00007632a3885816 */ /* 0x000fcc0000000088 */
[----:B------:R-:W1:Y:S01]  /*1ea0*/  @P5 LDC R184, c[0x0][0x40c] ;  /* 0x00010300ffb85b82 */ /* 0x000e620000000800 */
[----:B----4-:R-:W-:-:S07]  /*1eb0*/  @P5 FMUL.FTZ R183, R183, R186 ;  /* 0x000000bab7b75220 */ /* 0x010fce0000410000 */
[----:B------:R-:W2:Y:S01]  /*1ec0*/  @P5 LDC R187, c[0x0][0x40c] ;  /* 0x00010300ffbb5b82 */ /* 0x000ea20000000800 */
[----:B------:R-:W-:Y:S01]  /*1ed0*/  @P5 FMUL.FTZ R143, R139, R142 ;  /* 0x0000008e8b8f5220 */ /* 0x000fe20000410000 */
        /* <DEDUP_REMOVED lines=20> */
.L_x_13592:
[----:B------:R-:W0:Y:S01]  /*2020*/  LDC.64 R184, c[0x0][0x3a8] ;  /* 0x0000ea00ffb87b82 */ /* 0x000e220000000a00 */
[----:B------:R-:W-:Y:S01]  /*2030*/  IADD3 R182, PT, PT, R182, 0x80, RZ ;  /* 0x00000080b6b67810 */ /* 0x000fe20007ffe0ff */
[C---:B0-----:R-:W-:Y:S01]  /*2040*/  IMAD.WIDE.U32 R184, R180.reuse, 0x20, R184 ;  /* 0x00000020b4b87825 */ /* 0x041fe200078e00b8 */
[----:B------:R-:W-:-:S04]  /*2050*/  IADD3 R180, PT, PT, R180, 0x80, RZ ;  /* 0x00000080b4b47810 */ /* 0x000fc80007ffe0ff */
[----:B------:R2:W-:Y:S04]  /*2060*/  STG.E.128 desc[UR6][R184.64], R136 ;  /* 0x00000088b8007986 */ /* 0x0005e8000c101d06 */
[----:B------:R2:W-:Y:S02]  /*2070*/  STG.E.128 desc[UR6][R184.64+0x10], R140 ;  /* 0x0000108cb8007986 */ /* 0x0005e4000c101d06 */
.L_x_13590:
[----:B------:R-:W-:Y:S05]  /*2080*/  BSYNC.RECONVERGENT B0 ;  /* 0x0000000000007941 */ /* 0x000fea0003800200 */
.L_x_13589:
[----:B------:R-:W-:Y:S01]  /*2090*/  ISETP.GE.U32.AND P3, PT, R3, 0x200, PT ;  /* 0x000002000300780c */ /* 0x000fe20003f66070 */
[----:B------:R-:W-:-:S12]  /*20a0*/  BSSY.RECONVERGENT B0, `(.L_x_13593) ;  /* 0x0000069000007945 */ /* 0x000fd80003800200 */
[----:B------:R-:W-:Y:S05]  /*20b0*/  @!P3 BRA `(.L_x_13594) ;  /* 0x00000004009cb947 */ /* 0x000fea0003800000 */
[----:B------:R-:W-:Y:S01]  /*20c0*/  ISETP.NE.U32.AND P4, PT, RZ, UR8, PT ;  /* 0x00000008ff007c0c */ /* 0x000fe2000bf85070 */
[----:B------:R-:W3:Y:S03]  /*20d0*/  @P5 LDC.64 R144, c[0x0][0x390] ;  /* 0x0000e400ff905b82 */ /* 0x000ee60000000a00 */
[----:B------:R-:W-:-:S13]  /*20e0*/  ISETP.NE.AND.EX P4, PT, RZ, UR9, PT, P4 ;  /* 0x00000009ff007c0c */ /* 0x000fda000bf85340 */
[----:B------:R-:W4:Y:S01]  /*20f0*/  @P4 LDC.64 R146, c[0x0][0x3a0] ;  /* 0x0000e800ff924b82 */ /* 0x000f220000000a00 */
[----:B---3--:R-:W-:-:S05]  /*2100*/  @P5 IMAD.WIDE.U32 R144, R182, 0x10, R144 ;  /* 0x00000010b6905825 */ /* 0x008fca00078e0090 */
[----:B------:R3:W5:Y:S01]  /*2110*/  @P5 LDG.E.128 R160, desc[UR6][R144.64] ;  /* 0x0000000690a05981 */ /* 0x000762000c1e1d00 */
[----:B----4-:R-:W-:-:S05]  /*2120*/  @P4 IMAD.WIDE.U32 R146, R180, 0x20, R146 ;  /* 0x00000020b4924825 */ /* 0x010fca00078e0092 */
[----:B------:R3:W5:Y:S04]  /*2130*/  @P4 LDG.E.128 R124, desc[UR6][R146.64] ;  /* 0x00000006927c4981 */ /* 0x000768000c1e1d00 */
[----:B------:R3:W5:Y:S01]  /*2140*/  @P4 LDG.E.128 R164, desc[UR6][R146.64+0x10] ;  /* 0x0000100692a44981 */ /* 0x000762000c1e1d00 */
[----:B------:R-:W-:Y:S05]  /*2150*/  @!P4 BRA `(.L_x_13595) ;  /* 0x0000000000b8c947 */ /* 0x000fea0003800000 */
[----:B------:R-:W-:-:S13]  /*2160*/  ISETP.GT.AND P4, PT, R0, RZ, PT ;  /* 0x000000ff0000720c */ /* 0x000fda0003f84270 */
[----:B---3--:R-:W3:Y:S01]  /*2170*/  @P4 LDC R147, c[0x0][0x40c] ;  /* 0x00010300ff934b82 */ /* 0x008ee20000000800 */
[C---:B-----5:R-:W-:Y:S02]  /*2180*/  @P4 PRMT R144, R160.reuse, 0x7632, R144 ;  /* 0x00007632a0904816 */ /* 0x060fe40000000090 */
[----:B------:R-:W-:Y:S02]  /*2190*/  @P4 SHF.L.U32 R146, R160, 0x10, RZ ;  /* 0x00000010a0924819 */ /* 0x000fe400000006ff */
[----:B------:R-:W-:Y:S02]  /*21a0*/  @P4 SHF.L.U32 R144, R144, 0x10, RZ ;  /* 0x0000001090904819 */ /* 0x000fe400000006ff */
[C---:B------:R-:W-:Y:S01]  /*21b0*/  @P4 SHF.L.U32 R148, R161.reuse, 0x10, RZ ;  /* 0x00000010a1944819 */ /* 0x040fe200000006ff */
[----:B------:R-:W4:Y:S01]  /*21c0*/  @P4 LDC R151, c[0x0][0x40c] ;  /* 0x00010300ff974b82 */ /* 0x000f220000000800 */
[----:B------:R-:W-:Y:S02]  /*21d0*/  @P4 PRMT R145, R161, 0x7632, R145 ;  /* 0x00007632a1914816 */ /* 0x000fe40000000091 */
[----:B------:R-:W-:-:S02]  /*21e0*/  @P4 SHF.L.U32 R150, R163, 0x10, RZ ;  /* 0x00000010a3964819 */ /* 0x000fc400000006ff */
[----:B------:R-:W-:-:S03]  /*21f0*/  @P4 SHF.L.U32 R145, R145, 0x10, RZ ;  /* 0x0000001091914819 */ /* 0x000fc600000006ff */
[----:B------:R-:W4:Y:S08]  /*2200*/  @P4 LDC R183, c[0x0][0x40c] ;  /* 0x00010300ffb74b82 */ /* 0x000f300000000800 */
[----:B012---:R-:W0:Y:S01]  /*2210*/  @P4 LDC R184, c[0x0][0x40c] ;  /* 0x00010300ffb84b82 */ /* 0x007e220000000800 */
[----:B---3--:R-:W-:-:S07]  /*2220*/  @P4 FMUL.FTZ R149, R146, R147 ;  /* 0x0000009392954220 */ /* 0x008fce0000410000 */
[----:B------:R-:W1:Y:S01]  /*2230*/  @P4 LDC R185, c[0x0][0x40c] ;  /* 0x00010300ffb94b82 */ /* 0x000e620000000800 */
[----:B----4-:R-:W-:Y:S01]  /*2240*/  @P4 FMUL.FTZ R146, R144, R151 ;  /* 0x0000009790924220 */ /* 0x010fe20000410000 */
[----:B------:R-:W-:Y:S02]  /*2250*/  @P4 PRMT R144, R162, 0x7632, R144 ;  /* 0x00007632a2904816 */ /* 0x000fe40000000090 */
[----:B------:R-:W-:Y:S02]  /*2260*/  MOV R151, R167 ;  /* 0x000000a700977202 */ /* 0x000fe40000000f00 */
[----:B------:R-:W-:Y:S02]  /*2270*/  @P4 SHF.L.U32 R147, R144, 0x10, RZ ;  /* 0x0000001090934819 */ /* 0x000fe400000006ff */
[----:B------:R-:W2:Y:S01]  /*2280*/  @P4 LDC R186, c[0x0][0x40c] ;  /* 0x00010300ffba4b82 */ /* 0x000ea20000000800 */
[----:B------:R-:W-:Y:S01]  /*2290*/  @P4 FMUL.FTZ R183, R148, R183 ;  /* 0x000000b794b74220 */ /* 0x000fe20000410000 */
        /* <DEDUP_REMOVED lines=26> */
.L_x_13595:
[----:B---3--:R-:W3:Y:S01]  /*2440*/  @P5 LDC R147, c[0x0][0x40c] ;  /* 0x00010300ff935b82 */ /* 0x008ee20000000800 */
[C---:B-----5:R-:W-:Y:S02]  /*2450*/  @P5 SHF.L.U32 R146, R160.reuse, 0x10, RZ ;  /* 0x00000010a0925819 */ /* 0x060fe400000006ff */
[----:B------:R-:W-:Y:S02]  /*2460*/  @P5 PRMT R144, R160, 0x7632, R144 ;  /* 0x00007632a0905816 */ /* 0x000fe40000000090 */
[----:B------:R-:W-:Y:S02]  /*2470*/  @P5 SHF.L.U32 R183, R162, 0x10, RZ ;  /* 0x00000010a2b75819 */ /* 0x000fe400000006ff */
[----:B------:R-:W-:Y:S01]  /*2480*/  @P5 SHF.L.U32 R144, R144, 0x10, RZ ;  /* 0x0000001090905819 */ /* 0x000fe200000006ff */
[----:B------:R-:W4:Y:S01]  /*2490*/  @P5 LDC R151, c[0x0][0x40c] ;  /* 0x00010300ff975b82 */ /* 0x000f220000000800 */
[----:B------:R-:W-:-:S04]  /*24a0*/  @P5 PRMT R145, R161, 0x7632, R145 ;  /* 0x00007632a1915816 */ /* 0x000fc80000000091 */
[----:B------:R-:W-:-:S03]  /*24b0*/  @P5 SHF.L.U32 R145, R145, 0x10, RZ ;  /* 0x0000001091915819 */ /* 0x000fc600000006ff */
[----:B------:R-:W4:Y:S08]  /*24c0*/  @P5 LDC R186, c[0x0][0x40c] ;  /* 0x00010300ffba5b82 */ /* 0x000f300000000800 */
[----:B------:R-:W4:Y:S01]  /*24d0*/  @P5 LDC R150, c[0x0][0x40c] ;  /* 0x00010300ff965b82 */ /* 0x000f220000000800 */
[----:B---3--:R-:W-:Y:S01]  /*24e0*/  @P5 FMUL.FTZ R149, R146, R147 ;  /* 0x0000009392955220 */ /* 0x008fe20000410000 */
[----:B------:R-:W-:-:S02]  /*24f0*/  @P5 PRMT R146, R162, 0x7632, R146 ;  /* 0x00007632a2925816 */ /* 0x000fc40000000092 */
[----:B------:R-:W-:Y:S02]  /*2500*/  @P5 SHF.L.U32 R147, R161, 0x10, RZ ;  /* 0x00000010a1935819 */ /* 0x000fe400000006ff */
[----:B------:R-:W-:Y:S02]  /*2510*/  @P5 SHF.L.U32 R146, R146, 0x10, RZ ;  /* 0x0000001092925819 */ /* 0x000fe400000006ff */
[----:B012---:R-:W0:Y:S01]  /*2520*/  @P5 LDC R185, c[0x0][0x40c] ;  /* 0x00010300ffb95b82 */ /* 0x007e220000000800 */
[----:B----4-:R-:W-:Y:S01]  /*2530*/  @P5 FMUL.FTZ R148, R144, R151 ;  /* 0x0000009790945220 */ /* 0x010fe20000410000 */
[----:B------:R-:W-:-:S06]  /*2540*/  @P5 PRMT R144, R163, 0x7632, R144 ;  /* 0x00007632a3905816 */ /* 0x000fcc0000000090 */
[----:B------:R-:W1:Y:S01]  /*2550*/  @P5 LDC R184, c[0x0][0x40c] ;  /* 0x00010300ffb85b82 */ /* 0x000e620000000800 */
[----:B------:R-:W-:-:S07]  /*2560*/  @P5 FMUL.FTZ R183, R183, R186 ;  /* 0x000000bab7b75220 */ /* 0x000fce0000410000 */
        /* <DEDUP_REMOVED lines=22> */
.L_x_13596:
[----:B------:R-:W0:Y:S01]  /*26d0*/  LDC.64 R184, c[0x0][0x3a8] ;  /* 0x0000ea00ffb87b82 */ /* 0x000e220000000a00 */
[----:B------:R-:W-:Y:S01]  /*26e0*/  IADD3 R182, PT, PT, R182, 0x80, RZ ;  /* 0x00000080b6b67810 */ /* 0x000fe20007ffe0ff */
[C---:B0-----:R-:W-:Y:S01]  /*26f0*/  IMAD.WIDE.U32 R184, R180.reuse, 0x20, R184 ;  /* 0x00000020b4b87825 */ /* 0x041fe200078e00b8 */
[----:B------:R-:W-:-:S04]  /*2700*/  IADD3 R180, PT, PT, R180, 0x80, RZ ;  /* 0x00000080b4b47810 */ /* 0x000fc80007ffe0ff */
[----:B------:R3:W-:Y:S04]  /*2710*/  STG.E.128 desc[UR6][R184.64], R144 ;  /* 0x00000090b8007986 */ /* 0x0007e8000c101d06 */
[----:B------:R3:W-:Y:S02]  /*2720*/  STG.E.128 desc[UR6][R184.64+0x10], R148 ;  /* 0x00001094b8007986 */ /* 0x0007e4000c101d06 */
.L_x_13594:
[----:B------:R-:W-:Y:S05]  /*2730*/  BSYNC.RECONVERGENT B0 ;  /* 0x0000000000007941 */ /* 0x000fea0003800200 */
.L_x_13593:
[----:B------:R-:W-:Y:S01]  /*2740*/  ISETP.GE.U32.AND P4, PT, R3, 0x280, PT ;  /* 0x000002800300780c */ /* 0x000fe20003f86070 */
[----:B------:R-:W-:-:S12]  /*2750*/  BSSY.RECONVERGENT B0, `(.L_x_13597) ;  /* 0x0000067000007945 */ /* 0x000fd80003800200 */
[----:B------:R-:W-:Y:S05]  /*2760*/  @!P4 BRA `(.L_x_13598) ;  /* 0x000000040094c947 */ /* 0x000fea0003800000 */
[----:B------:R-:W-:Y:S01]  /*2770*/  ISETP.NE.U32.AND P6, PT, RZ, UR8, PT ;  /* 0x00000008ff007c0c */ /* 0x000fe2000bfc5070 */
[----:B------:R-:W4:Y:S03]  /*2780*/  @P5 LDC.64 R152, c[0x0][0x390] ;  /* 0x0000e400ff985b82 */ /* 0x000f260000000a00 */
[----:B------:R-:W-:-:S13]  /*2790*/  ISETP.NE.AND.EX P6, PT, RZ, UR9, PT, P6 ;  /* 0x00000009ff007c0c */ /* 0x000fda000bfc5360 */
[----:B------:R-:W0:Y:S01]  /*27a0*/  @P6 LDC.64 R154, c[0x0][0x3a0] ;  /* 0x0000e800ff9a6b82 */ /* 0x000e220000000a00 */
[----:B----4-:R-:W-:-:S05]  /*27b0*/  @P5 IMAD.WIDE.U32 R182, R182, 0x10, R152 ;  /* 0x00000010b6b65825 */ /* 0x010fca00078e0098 */
[----:B------:R4:W5:Y:S01]  /*27c0*/  @P5 LDG.E.128 R160, desc[UR6][R182.64] ;  /* 0x00000006b6a05981 */ /* 0x000962000c1e1d00 */
[----:B0-----:R-:W-:-:S05]  /*27d0*/  @P6 IMAD.WIDE.U32 R152, R180, 0x20, R154 ;  /* 0x00000020b4986825 */ /* 0x001fca00078e009a */
[----:B------:R4:W5:Y:S04]  /*27e0*/  @P6 LDG.E.128 R124, desc[UR6][R152.64] ;  /* 0x00000006987c6981 */ /* 0x000968000c1e1d00 */
[----:B------:R4:W5:Y:S01]  /*27f0*/  @P6 LDG.E.128 R164, desc[UR6][R152.64+0x10] ;  /* 0x0000100698a46981 */ /* 0x000962000c1e1d00 */
[----:B------:R-:W-:Y:S05]  /*2800*/  @!P6 BRA `(.L_x_13599) ;  /* 0x0000000000b8e947 */ /* 0x000fea0003800000 */
[----:B------:R-:W-:-:S13]  /*2810*/  ISETP.GT.AND P5, PT, R0, RZ, PT ;  /* 0x000000ff0000720c */ /* 0x000fda0003fa4270 */
[----:B------:R-:W0:Y:S01]  /*2820*/  @P5 LDC R154, c[0x0][0x40c] ;  /* 0x00010300ff9a5b82 */ /* 0x000e220000000800 */
[C---:B-----5:R-:W-:Y:S02]  /*2830*/  @P5 PRMT R0, R160.reuse, 0x7632, R0 ;  /* 0x00007632a0005816 */ /* 0x060fe40000000000 */
[----:B----4-:R-:W-:Y:S02]  /*2840*/  @P5 SHF.L.U32 R153, R160, 0x10, RZ ;  /* 0x00000010a0995819 */ /* 0x010fe400000006ff */
[----:B------:R-:W-:Y:S02]  /*2850*/  @P5 SHF.L.U32 R0, R0, 0x10, RZ ;  /* 0x0000001000005819 */ /* 0x000fe400000006ff */
[C---:B------:R-:W-:Y:S01]  /*2860*/  @P5 SHF.L.U32 R156, R161.reuse, 0x10, RZ ;  /* 0x00000010a19c5819 */ /* 0x040fe200000006ff */
[----:B------:R-:W4:Y:S01]  /*2870*/  @P5 LDC R157, c[0x0][0x40c] ;  /* 0x00010300ff9d5b82 */ /* 0x000f220000000800 */
[----:B------:R-:W-:-:S04]  /*2880*/  @P5 PRMT R152, R161, 0x7632, R152 ;  /* 0x00007632a1985816 */ /* 0x000fc80000000098 */
[----:B------:R-:W-:-:S03]  /*2890*/  @P5 SHF.L.U32 R152, R152, 0x10, RZ ;  /* 0x0000001098985819 */ /* 0x000fc600000006ff */
[----:B------:R-:W4:Y:S08]  /*28a0*/  @P5 LDC R159, c[0x0][0x40c] ;  /* 0x00010300ff9f5b82 */ /* 0x000f300000000800 */
[----:B------:R-:W4:Y:S01]  /*28b0*/  @P5 LDC R183, c[0x0][0x40c] ;  /* 0x00010300ffb75b82 */ /* 0x000f220000000800 */
[----:B0-----:R-:W-:Y:S01]  /*28c0*/  @P5 FMUL.FTZ R155, R153, R154 ;  /* 0x0000009a999b5220 */ /* 0x001fe20000410000 */
[----:B------:R-:W-:-:S04]  /*28d0*/  @P5 PRMT R153, R162, 0x7632, R153 ;  /* 0x00007632a2995816 */ /* 0x000fc80000000099 */
[----:B------:R-:W-:Y:S02]  /*28e0*/  @P5 SHF.L.U32 R154, R153, 0x10, RZ ;  /* 0x00000010999a5819 */ /* 0x000fe400000006ff */
[----:B-123--:R-:W0:Y:S01]  /*28f0*/  @P5 LDC R185, c[0x0][0x40c] ;  /* 0x00010300ffb95b82 */ /* 0x00ee220000000800 */
[----:B----4-:R-:W-:Y:S01]  /*2900*/  @P5 FMUL.FTZ R0, R0, R157 ;  /* 0x0000009d00005220 */ /* 0x010fe20000410000 */
[----:B------:R-:W-:Y:S02]  /*2910*/  @P5 SHF.L.U32 R157, R163, 0x10, RZ ;  /* 0x00000010a39d5819 */ /* 0x000fe400000006ff */
[----:B------:R-:W-:Y:S01]  /*2920*/  MOV R153, R125 ;  /* 0x0000007d00997202 */ /* 0x000fe20000000f00 */
[----:B------:R-:W-:-:S03]  /*2930*/  @P5 FFMA.FTZ R153, R0, R85, R125 ;  /* 0x0000005500995223 */ /* 0x000fc6000001007d */
[----:B------:R-:W1:Y:S01]  /*2940*/  @P5 LDC R187, c[0x0][0x40c] ;  /* 0x00010300ffbb5b82 */ /* 0x000e620000000800 */
[----:B------:R-:W-:Y:S01]  /*2950*/  @P5 FMUL.FTZ R159, R156, R159 ;  /* 0x0000009f9c9f5220 */ /* 0x000fe20000410000 */
[----:B------:R-:W-:-:S06]  /*2960*/  @P5 SHF.L.U32 R156, R162, 0x10, RZ ;  /* 0x00000010a29c5819 */ /* 0x000fcc00000006ff */
[----:B------:R-:W2:Y:S01]  /*2970*/  @P5 LDC R158, c[0x0][0x40c] ;  /* 0x00010300ff9e5b82 */ /* 0x000ea20000000800 */
[----:B------:R-:W-:Y:S01]  /*2980*/  @P5 FMUL.FTZ R182, R152, R183 ;  /* 0x000000b798b65220 */ /* 0x000fe20000410000 */
[----:B------:R-:W-:Y:S01]  /*2990*/  MOV R152, R124 ;  /* 0x0000007c00987202 */ /* 0x000fe20000000f00 */
[----:B------:R-:W-:Y:S01]  /*29a0*/  @P5 FFMA.FTZ R152, R155, R84, R124 ;  /* 0x000000549b985223 */ /* 0x000fe2000001007c */
[----:B------:R-:W-:Y:S01]  /*29b0*/  MOV R155, R127 ;  /* 0x0000007f009b7202 */ /* 0x000fe20000000f00 */
[----:B------:R-:W-:Y:S01]  /*29c0*/  @P5 FFMA.FTZ R155, R182, R87, R127 ;  /* 0x00000057b69b5223 */ /* 0x000fe2000001007f */
[----:B0-----:R-:W-:Y:S01]  /*29d0*/  @P5 FMUL.FTZ R185, R156, R185 ;  /* 0x000000b99cb95220 */ /* 0x001fe20000410000 */
[----:B------:R-:W-:-:S03]  /*29e0*/  MOV R156, R164 ;  /* 0x000000a4009c7202 */ /* 0x000fc60000000f00 */
[----:B------:R-:W-:Y:S01]  /*29f0*/  @P5 FFMA.FTZ R156, R185, R88, R164 ;  /* 0x00000058b99c5223 */ /* 0x000fe200000100a4 */
[----:B-1----:R-:W-:Y:S01]  /*2a00*/  @P5 FMUL.FTZ R184, R154, R187 ;  /* 0x000000bb9ab85220 */ /* 0x002fe20000410000 */
[----:B------:R-:W-:Y:S01]  /*2a10*/  MOV R154, R126 ;  /* 0x0000007e009a7202 */ /* 0x000fe20000000f00 */
[----:B------:R-:W-:Y:S01]  /*2a20*/  @P5 FFMA.FTZ R154, R159, R86, R126 ;  /* 0x000000569f9a5223 */ /* 0x000fe2000001007e */
[----:B------:R-:W-:Y:S01]  /*2a30*/  MOV R159, R167 ;  /* 0x000000a7009f7202 */ /* 0x000fe20000000f00 */
[----:B--2---:R-:W-:Y:S01]  /*2a40*/  @P5 FMUL.FTZ R183, R157, R158 ;  /* 0x0000009e9db75220 */ /* 0x004fe20000410000 */
[----:B------:R-:W-:Y:S01]  /*2a50*/  MOV R157, R165 ;  /* 0x000000a5009d7202 */ /* 0x000fe20000000f00 */
[----:B------:R-:W-:Y:S01]  /*2a60*/  @P5 FFMA.FTZ R157, R184, R89, R165 ;  /* 0x00000059b89d5223 */ /* 0x000fe200000100a5 */
[----:B------:R-:W-:Y:S01]  /*2a70*/  MOV R158, R166 ;  /* 0x000000a6009e7202 */ /* 0x000fe20000000f00 */
[----:B------:R-:W-:Y:S01]  /*2a80*/  @P5 FFMA.FTZ R158, R183, R90, R166 ;  /* 0x0000005ab79e5223 */ /* 0x000fe200000100a6 */
[----:B------:R-:W-:Y:S06]  /*2a90*/  @!P5 BRA `(.L_x_13600) ;  /* 0x0000000000b8d947 */ /* 0x000fec0003800000 */
[----:B------:R-:W-:-:S04]  /*2aa0*/  PRMT R0, R163, 0x7632, R0 ;  /* 0x00007632a3007816 */ /* 0x000fc80000000000 */
[----:B------:R-:W-:-:S05]  /*2ab0*/  SHF.L.U32 R0, R0, 0x10, RZ ;  /* 0x0000001000007819 */ /* 0x000fca00000006ff */
[----:B------:R-:W-:-:S04]  /*2ac0*/  FMUL.FTZ R0, R0, UR12 ;  /* 0x0000000c00007c20 */ /* 0x000fc80008410000 */
[----:B------:R-:W-:Y:S01]  /*2ad0*/  FFMA.FTZ R159, R0, R91, R167 ;  /* 0x0000005b009f7223 */ /* 0x000fe200000100a7 */
[----:B------:R-:W-:Y:S06]  /*2ae0*/  BRA `(.L_x_13600) ;  /* 0x0000000000a47947 */ /* 0x000fec0003800000 */
.L_x_13599:
[----:B------:R-:W0:Y:S01]  /*2af0*/  @P5 LDC R154, c[0x0][0x40c] ;  /* 0x00010300ff9a5b82 */ /* 0x000e220000000800 */
[C---:B-----5:R-:W-:Y:S02]  /*2b00*/  @P5 PRMT R0, R160.reuse, 0x7632, R0 ;  /* 0x00007632a0005816 */ /* 0x060fe40000000000 */
[----:B----4-:R-:W-:Y:S02]  /*2b10*/  @P5 PRMT R152, R161, 0x7632, R152 ;  /* 0x00007632a1985816 */ /* 0x010fe40000000098 */
[----:B------:R-:W-:Y:S02]  /*2b20*/  @P5 SHF.L.U32 R153, R160, 0x10, RZ ;  /* 0x00000010a0995819 */ /* 0x000fe400000006ff */
[----:B------:R-:W-:Y:S01]  /*2b30*/  @P5 SHF.L.U32 R0, R0, 0x10, RZ ;  /* 0x0000001000005819 */ /* 0x000fe200000006ff */
[----:B------:R-:W4:Y:S01]  /*2b40*/  @P5 LDC R155, c[0x0][0x40c] ;  /* 0x00010300ff9b5b82 */ /* 0x000f220000000800 */
[----:B------:R-:W-:-:S07]  /*2b50*/  @P5 SHF.L.U32 R152, R152, 0x10, RZ ;  /* 0x0000001098985819 */ /* 0x000fce00000006ff */
[----:B------:R-:W1:Y:S08]  /*2b60*/  @P5 LDC R183, c[0x0][0x40c] ;  /* 0x00010300ffb75b82 */ /* 0x000e700000000800 */
[----:B------:R-:W1:Y:S01]  /*2b70*/  @P5 LDC R159, c[0x0][0x40c] ;  /* 0x00010300ff9f5b82 */ /* 0x000e620000000800 */
[----:B0-----:R-:W-:Y:S01]  /*2b80*/  @P5 FMUL.FTZ R157, R153, R154 ;  /* 0x0000009a999d5220 */ /* 0x001fe20000410000 */
[----:B------:R-:W-:-:S02]  /*2b90*/  @P5 SHF.L.U32 R154, R161, 0x10, RZ ;  /* 0x00000010a19a5819 */ /* 0x000fc400000006ff */
[----:B------:R-:W-:-:S04]  /*2ba0*/  @P5 PRMT R153, R162, 0x7632, R153 ;  /* 0x00007632a2995816 */ /* 0x000fc80000000099 */
[----:B------:R-:W0:Y:S01]  /*2bb0*/  @P5 LDC R156, c[0x0][0x40c] ;  /* 0x00010300ff9c5b82 */ /* 0x000e220000000800 */
[----:B----4-:R-:W-:Y:S01]  /*2bc0*/  @P5 FMUL.FTZ R0, R0, R155 ;  /* 0x0000009b00005220 */ /* 0x010fe20000410000 */
[----:B------:R-:W-:Y:S02]  /*2bd0*/  @P5 SHF.L.U32 R155, R162, 0x10, RZ ;  /* 0x00000010a29b5819 */ /* 0x000fe400000006ff */
[----:B------:R-:W-:-:S04]  /*2be0*/  @P5 SHF.L.U32 R153, R153, 0x10, RZ ;  /* 0x0000001099995819 */ /* 0x000fc800000006ff */
[----:B-123--:R-:W1:Y:S01]  /*2bf0*/  @P5 LDC R184, c[0x0][0x40c] ;  /* 0x00010300ffb85b82 */ /* 0x00ee620000000800 */
[----:B------:R-:W-:Y:S01]  /*2c00*/  @P5 FMUL.FTZ R182, R152, R183 ;  /* 0x000000b798b65220 */ /* 0x000fe20000410000 */
[----:B------:R-:W-:-:S06]  /*2c10*/  @P5 PRMT R152, R163, 0x7632, R152 ;  /* 0x00007632a3985816 */ /* 0x000fcc0000000098 */
[----:B------:R-:W2:Y:S01]  /*2c20*/  @P5 LDC R185, c[0x0][0x40c] ;  /* 0x00010300ffb95b82 */ /* 0x000ea20000000800 */
[----:B------:R-:W-:Y:S01]  /*2c30*/  @P5 FMUL.FTZ R159, R154, R159 ;  /* 0x0000009f9a9f5220 */ /* 0x000fe20000410000 */
[----:B------:R-:W-:-:S06]  /*2c40*/  HFMA2 R154, -RZ, RZ, 0, 0 ;  /* 0x00000000ff9a7431 */ /* 0x000fcc00000001ff */
[----:B------:R-:W3:Y:S01]  /*2c50*/  @P5 LDC R186, c[0x0][0x40c] ;  /* 0x00010300ffba5b82 */ /* 0x000ee20000000800 */
[----:B0-----:R-:W-:Y:S01]  /*2c60*/  @P5 FMUL.FTZ R183, R155, R156 ;  /* 0x0000009c9bb75220 */ /* 0x001fe20000410000 */
[----:B------:R-:W-:Y:S01]  /*2c70*/  @P5 SHF.L.U32 R156, R163, 0x10, RZ ;  /* 0x00000010a39c5819 */ /* 0x000fe200000006ff */
[----:B------:R-:W-:Y:S01]  /*2c80*/  @P5 FMUL.FTZ R154, R159, R86 ;  /* 0x000000569f9a5220 */ /* 0x000fe20000410000 */
[----:B------:R-:W-:Y:S02]  /*2c90*/  @P5 SHF.L.U32 R155, R152, 0x10, RZ ;  /* 0x00000010989b5819 */ /* 0x000fe400000006ff */
[----:B------:R-:W-:Y:S01]  /*2ca0*/  CS2R R158, SRZ ;  /* 0x00000000009e7805 */ /* 0x000fe2000001ff00 */
[----:B-1----:R-:W-:Y:S01]  /*2cb0*/  @P5 FMUL.FTZ R184, R153, R184 ;  /* 0x000000b899b85220 */ /* 0x002fe20000410000 */
[----:B------:R-:W-:Y:S02]  /*2cc0*/  CS2R R152, SRZ ;  /* 0x0000000000987805 */ /* 0x000fe4000001ff00 */
[----:B------:R-:W-:Y:S01]  /*2cd0*/  @P5 FMUL.FTZ R152, R157, R84 ;  /* 0x000000549d985220 */ /* 0x000fe20000410000 */
[----:B------:R-:W-:Y:S01]  /*2ce0*/  @P5 FMUL.FTZ R153, R0, R85 ;  /* 0x0000005500995220 */ /* 0x000fe20000410000 */
[----:B--2---:R-:W-:Y:S01]  /*2cf0*/  @P5 FMUL.FTZ R185, R156, R185 ;  /* 0x000000b99cb95220 */ /* 0x004fe20000410000 */
[----:B------:R-:W-:-:S02]  /*2d00*/  CS2R R156, SRZ ;  /* 0x00000000009c7805 */ /* 0x000fc4000001ff00 */
[----:B------:R-:W-:Y:S01]  /*2d10*/  @P5 FMUL.FTZ R156, R183, R88 ;  /* 0x00000058b79c5220 */ /* 0x000fe20000410000 */
[----:B------:R-:W-:Y:S01]  /*2d20*/  @P5 FMUL.FTZ R157, R184, R89 ;  /* 0x00000059b89d5220 */ /* 0x000fe20000410000 */
[----:B------:R-:W-:Y:S01]  /*2d30*/  @P5 FMUL.FTZ R158, R185, R90 ;  /* 0x0000005ab99e5220 */ /* 0x000fe20000410000 */
[----:B---3--:R-:W-:Y:S01]  /*2d40*/  @P5 FMUL.FTZ R186, R155, R186 ;  /* 0x000000ba9bba5220 */ /* 0x008fe20000410000 */
[----:B------:R-:W-:Y:S01]  /*2d50*/  MOV R155, RZ ;  /* 0x000000ff009b7202 */ /* 0x000fe20000000f00 */
[----:B------:R-:W-:Y:S02]  /*2d60*/  @P5 FMUL.FTZ R155, R182, R87 ;  /* 0x00000057b69b5220 */ /* 0x000fe40000410000 */
[----:B------:R-:W-:-:S07]  /*2d70*/  @P5 FMUL.FTZ R159, R186, R91 ;  /* 0x0000005bba9f5220 */ /* 0x000fce0000410000 */
.L_x_13600:
[----:B------:R-:W0:Y:S02]  /*2d80*/  LDC.64 R182, c[0x0][0x3a8] ;  /* 0x0000ea00ffb67b82 */ /* 0x000e240000000a00 */
[----:B0-----:R-:W-:-:S05]  /*2d90*/  IMAD.WIDE.U32 R182, R180, 0x20, R182 ;  /* 0x00000020b4b67825 */ /* 0x001fca00078e00b6 */
[----:B------:R4:W-:Y:S04]  /*2da0*/  STG.E.128 desc[UR6][R182.64], R152 ;  /* 0x00000098b6007986 */ /* 0x0009e8000c101d06 */
[----:B------:R4:W-:Y:S02]  /*2db0*/  STG.E.128 desc[UR6][R182.64+0x10], R156 ;  /* 0x0000109cb6007986 */ /* 0x0009e4000c101d06 */
.L_x_13598:
[----:B------:R-:W-:Y:S05]  /*2dc0*/  BSYNC.RECONVERGENT B0 ;  /* 0x0000000000007941 */ /* 0x000fea0003800200 */
.L_x_13597:
        /* <DEDUP_REMOVED lines=164> */
.L_x_13602:
[----:B------:R-:W-:Y:S05]  /*3810*/  BSYNC.RECONVERGENT B0 ;  /* 0x0000000000007941 */ /* 0x000fea0003800200 */
.L_x_13601:
        /* <DEDUP_REMOVED lines=12> */
.L_x_13604:
[----:B------:R-:W-:Y:S05]  /*38e0*/  BSYNC.RECONVERGENT B0 ;  /* 0x0000000000007941 */ /* 0x000fea0003800200 */
.L_x_13603:
        /* <DEDUP_REMOVED lines=91> */
.L_x_13607:
[----:B------:R-:W-:Y:S05]  /*3ea0*/  BSYNC.RECONVERGENT B0 ;  /* 0x0000000000007941 */ /* 0x000fea0003800200 */
.L_x_13606:
        /* <DEDUP_REMOVED lines=34> */
.L_x_13609:
[----:B------:R-:W-:Y:S05]  /*40d0*/  BSYNC.RECONVERGENT B0 ;  /* 0x0000000000007941 */ /* 0x000fea0003800200 */
.L_x_13608:
        /* <DEDUP_REMOVED lines=34> */
.L_x_13611:
[----:B------:R-:W-:Y:S05]  /*4300*/  BSYNC.RECONVERGENT B0 ;  /* 0x0000000000007941 */ /* 0x000fea0003800200 */
.L_x_13610:
        /* <DEDUP_REMOVED lines=34> */
.L_x_13613:
[----:B------:R-:W-:Y:S05]  /*4530*/  BSYNC.RECONVERGENT B0 ;  /* 0x0000000000007941 */ /* 0x000fea0003800200 */
.L_x_13612:
        /* <DEDUP_REMOVED lines=33> */
.L_x_13614:
[----:B------:R-:W-:Y:S05]  /*4750*/  BSYNC.RECONVERGENT B0 ;  /* 0x0000000000007941 */ /* 0x000fea0003800200 */
.L_x_13605:
[----:B----4-:R-:W4:Y:S01]  /*4760*/  LDC.64 R178, c[0x0][0x380] ;  /* 0x0000e000ffb27b82 */ /* 0x010f220000000a00 */
[----:B------:R-:W-:Y:S01]  /*4770*/  UPLOP3.LUT UP1, UPT, UPT, UPT, UP1, 0x40, 0x4 ;  /* 0x000000000004789c */ /* 0x000fe20003f2e810 */
[----:B----4-:R-:W-:-:S04]  /*4780*/  IADD3 R2, PT, PT, R2, R178, RZ ;  /* 0x000000b202027210 */ /* 0x010fc80007ffe0ff */
[----:B------:R-:W-:-:S13]  /*4790*/  ISETP.GE.AND P0, PT, R2, R179, PT ;  /* 0x000000b30200720c */ /* 0x000fda0003f06270 */
[----:B------:R-:W-:Y:S05]  /*47a0*/  @!P0 BRA `(.L_x_13615) ;  /* 0xffffffc000e48947 */ /* 0x000fea000383ffff */
[----:B------:R-:W-:Y:S05]  /*47b0*/  EXIT ;  /* 0x000000000000794d */ /* 0x000fea0003800000 */
.L_x_13616:
        /* <DEDUP_REMOVED lines=12> */
.L_x_34050:


//--------------------- .text._ZN10layer_norm13ln_fwd_kernelINS_13Kernel_traitsIf13__nv_bfloat16fS2_fjLj5120ELj1ELj1ELj4ELj16ENS_18Kernel_traits_baseILj5120EfS2_fS2_fjLj128EEEEELb0ELb1ELb1ELb1EEEvNS_9FwdParamsE --------------------------
	.section	.text._ZN10layer_norm13ln_fwd_kernelINS_13Kernel_traitsIf13__nv_bfloat16fS2_fjLj5120ELj1ELj1ELj4ELj16ENS_18Kernel_traits_baseILj5120EfS2_fS2_fjLj128EEEEELb0ELb1ELb1ELb1EEEvNS_9FwdParamsE,"ax",@progbits
	.align	128
        .global         _ZN10layer_norm13ln_fwd_kernelINS_13Kernel_traitsIf13__nv_bfloat16fS2_fjLj5120ELj1ELj1ELj4ELj16ENS_18Kernel_traits_baseILj5120EfS2_fS2_fjLj128EEEEELb0ELb1ELb1ELb1EEEvNS_9FwdParamsE
        .type           _ZN10layer_norm13ln_fwd_kernelINS_13Kernel_traitsIf13__nv_bfloat16fS2_fjLj5120ELj1ELj1ELj4ELj16ENS_18Kernel_traits_baseILj5120EfS2_fS2_fjLj128EEEEELb0ELb1ELb1ELb1EEEvNS_9FwdParamsE,@function
        .size           _ZN10layer_norm13ln_fwd_kernelINS_13Kernel_traitsIf13__nv_bfloat16fS2_fjLj5120ELj1ELj1ELj4ELj16ENS_18Kernel_traits_baseILj5120EfS2_fS2_fjLj128EEEEELb0ELb1ELb1ELb1EEEvNS_9FwdParamsE,(.L_x_34051 - _ZN10layer_norm13ln_fwd_kernelINS_13Kernel_traitsIf13__nv_bfloat16fS2_fjLj5120ELj1ELj1ELj4ELj16ENS_18Kernel_traits_baseILj5120EfS2_fS2_fjLj128EEEEELb0ELb1ELb1ELb1EEEvNS_9FwdParamsE)
        .other          _ZN10layer_norm13ln_fwd_kernelINS_13Kernel_traitsIf13__nv_bfloat16fS2_fjLj5120ELj1ELj1ELj4ELj16ENS_18Kernel_traits_baseILj5120EfS2_fS2_fjLj128EEEEELb0ELb1ELb1ELb1EEEvNS_9FwdParamsE,@"STO_CUDA_ENTRY STV_DEFAULT"
_ZN10layer_norm13ln_fwd_kernelINS_13Kernel_traitsIf13__nv_bfloat16fS2_fjLj5120ELj1ELj1ELj4ELj16ENS_18Kernel_traits_baseILj5120EfS2_fS2_fjLj128EEEEELb0ELb1ELb1ELb1EEEvNS_9FwdParamsE:
.text._ZN10layer_norm13ln_fwd_kernelINS_13Kernel_traitsIf13__nv_bfloat16fS2_fjLj5120ELj1ELj1ELj4ELj16ENS_18Kernel_traits_baseILj5120EfS2_fS2_fjLj128EEEEELb0ELb1ELb1ELb1EEEvNS_9FwdParamsE:
        /* <DEDUP_REMOVED lines=46> */
.L_x_13617:
        /* <DEDUP_REMOVED lines=44> */
.L_x_13618:
[----:B------:R-:W0:Y:S02]  /*05a0*/  LDCU UR4, c[0x0][0x384] ;  /* 0x00007080ff0477ac */ /* 0x000e240008000800 */
[----:B0-----:R-:W-:-:S13]  /*05b0*/  ISETP.GE.AND P0, PT, R2, UR4, PT ;  /* 0x0000000402007c0c */ /* 0x001fda000bf06270 */
[----:B------:R-:W-:Y:S05]  /*05c0*/  @P0 EXIT ;  /* 0x000000000000094d */ /* 0x000fea0003800000 */
[----:B------:R-:W0:Y:S01]  /*05d0*/  LDCU UR12, c[0x0][0x40c] ;  /* 0x00008180ff0c77ac */ /* 0x000e220008000800 */
[----:B------:R-:W1:Y:S01]  /*05e0*/  LDCU.U8 UR10, c[0x0][0x410] ;  /* 0x00008200ff0a77ac */ /* 0x000e620008000000 */
[----:B------:R-:W3:Y:S01]  /*05f0*/  LDCU UR11, c[0x0][0x400] ;  /* 0x00008000ff0b77ac */ /* 0x000ee20008000800 */
[----:B------:R-:W4:Y:S01]  /*0600*/  LDCU.64 UR8, c[0x0][0x3a0] ;  /* 0x00007400ff0877ac */ /* 0x000f220008000a00 */
[----:B------:R-:W-:-:S11]  /*0610*/  UPLOP3.LUT UP0, UPT, UPT, UPT, UPT, 0x40, 0x4 ;  /* 0x000000000004789c */ /* 0x000fd60003f0e870 */
.L_x_13634:
[----:B------:R-:W2:Y:S08]  /*0620*/  LDC.64 R136, c[0x0][0x3f0] ;  /* 0x0000fc00ff887b82 */ /* 0x000eb00000000a00 */
[----:B------:R-:W0:Y:S08]  /*0630*/  LDC R3, c[0x0][0x388] ;  /* 0x0000e200ff037b82 */ /* 0x000e300000000800 */
[----:B------:R-:W1:Y:S01]  /*0640*/  LDC.64 R138, c[0x0][0x3f8] ;  /* 0x0000fe00ff8a7b82 */ /* 0x000e620000000a00 */
[----:B--2---:R-:W-:-:S05]  /*0650*/  IMAD.WIDE R136, R2, 0x4, R136 ;  /* 0x0000000402887825 */ /* 0x004fca00078e0288 */
[----:B------:R1:W2:Y:S01]  /*0660*/  LDG.E R169, desc[UR6][R136.64] ;  /* 0x0000000688a97981 */ /* 0x0002a2000c1e1900 */
[----:B------:R-:W-:Y:S02]  /*0670*/  HFMA2 R170, -RZ, RZ, 0, 0 ;  /* 0x00000000ffaa7431 */ /* 0x000fe400000001ff */
[----:B-1----:R-:W-:-:S05]  /*0680*/  IMAD.WIDE R136, R2, 0x4, R138 ;  /* 0x0000000402887825 */ /* 0x002fca00078e028a */
[----:B-----5:R1:W5:Y:S01]  /*0690*/  LDG.E R168, desc[UR6][R136.64] ;  /* 0x0000000688a87981 */ /* 0x020362000c1e1900 */
[----:B--2---:R-:W-:-:S13]  /*06a0*/  ISETP.GE.AND P1, PT, R169, 0x1, PT ;  /* 0x00000001a900780c */ /* 0x004fda0003f26270 */
[----:B------:R-:W2:Y:S01]  /*06b0*/  @P1 LDC.64 R140, c[0x0][0x390] ;  /* 0x0000e400ff8c1b82 */ /* 0x000ea20000000a00 */
[----:B------:R-:W-:-:S05]  /*06c0*/  @P1 IADD3 R142, PT, PT, R169, -0x1, RZ ;  /* 0xffffffffa98e1810 */ /* 0x000fca0007ffe0ff */
[----:B0-----:R-:W-:-:S05]  /*06d0*/  @P1 IMAD R142, R142, R3, RZ ;  /* 0x000000038e8e1224 */ /* 0x001fca00078e02ff */
[----:B------:R-:W-:-:S04]  /*06e0*/  @P1 SHF.R.S32.HI R143, RZ, 0x1f, R142 ;  /* 0x0000001fff8f1819 */ /* 0x000fc8000001148e */
[----:B------:R-:W-:-:S04]  /*06f0*/  @P1 LEA.HI R143, R143, R142, RZ, 0x3 ;  /* 0x0000008e8f8f1211 */ /* 0x000fc800078f18ff */
[----:B------:R-:W-:-:S05]  /*0700*/  @P1 LEA.HI.SX32 R170, R143, R0, 0x1d ;  /* 0x000000008faa1211 */ /* 0x000fca00078feaff */
[----:B--2---:R-:W-:-:S05]  /*0710*/  @P1 IMAD.WIDE.U32 R138, R170, 0x10, R140 ;  /* 0x00000010aa8a1825 */ /* 0x004fca00078e008c */
[----:B------:R1:W5:Y:S01]  /*0720*/  @P1 LDG.E.128 R124, desc[UR6][R138.64] ;  /* 0x000000068a7c1981 */ /* 0x000362000c1e1d00 */
[----:B----4-:R-:W-:Y:S01]  /*0730*/  ISETP.NE.U32.AND P0, PT, RZ, UR8, PT ;  /* 0x00000008ff007c0c */ /* 0x010fe2000bf05070 */
[----:B------:R-:W-:-:S03]  /*0740*/  IMAD R140, R2, R3, RZ ;  /* 0x00000003028c7224 */ /* 0x000fc600078e02ff */
[----:B------:R-:W-:Y:S02]  /*0750*/  ISETP.NE.AND.EX P0, PT, RZ, UR9, PT, P0 ;  /* 0x00000009ff007c0c */ /* 0x000fe4000bf05300 */
[----:B------:R-:W-:-:S04]  /*0760*/  SHF.R.S32.HI R141, RZ, 0x1f, R140 ;  /* 0x0000001fff8d7819 */ /* 0x000fc8000001148c */
[----:B------:R-:W-:-:S04]  /*0770*/  LEA.HI R141, R141, R140, RZ, 0x3 ;  /* 0x0000008c8d8d7211 */ /* 0x000fc800078f18ff */
[----:B------:R-:W-:-:S03]  /*0780*/  LEA.HI.SX32 R171, R141, R0, 0x1d ;  /* 0x000000008dab7211 */ /* 0x000fc600078feaff */
[----:B-1----:R-:W-:Y:S05]  /*0790*/  @!P0 BRA `(.L_x_13619) ;  /* 0x0000000000c88947 */ /* 0x002fea0003800000 */
[----:B------:R-:W0:Y:S02]  /*07a0*/  LDC.64 R136, c[0x0][0x3a0] ;  /* 0x0000e800ff887b82 */ /* 0x000e240000000a00 */
[----:B0-----:R-:W-:-:S05]  /*07b0*/  IMAD.WIDE.U32 R136, R171, 0x20, R136 ;  /* 0x00000020ab887825 */ /* 0x001fca00078e0088 */
[----:B------:R-:W2:Y:S04]  /*07c0*/  LDG.E.128 R128, desc[UR6][R136.64] ;  /* 0x0000000688807981 */ /* 0x000ea8000c1e1d00 */
[----:B------:R0:W4:Y:S01]  /*07d0*/  LDG.E.128 R132, desc[UR6][R136.64+0x10] ;  /* 0x0000100688847981 */ /* 0x000122000c1e1d00 */
[----:B------:R-:W-:-:S13]  /*07e0*/  ISETP.GT.AND P2, PT, R169, RZ, PT ;  /* 0x000000ffa900720c */ /* 0x000fda0003f44270 */
[----:B------:R-:W1:Y:S01]  /*07f0*/  @P2 LDC R141, c[0x0][0x40c] ;  /* 0x00010300ff8d2b82 */ /* 0x000e620000000800 */
[----:B-----5:R-:W-:Y:S02]  /*0800*/  @P2 PRMT R138, R124, 0x7632, R138 ;  /* 0x000076327c8a2816 */ /* 0x020fe4000000008a */
[----:B0-----:R-:W-:Y:S02]  /*0810*/  @P2 PRMT R137, R125, 0x7632, R137 ;  /* 0x000076327d892816 */ /* 0x001fe40000000089 */
[----:B------:R-:W-:Y:S02]  /*0820*/  @P2 SHF.L.U32 R138, R138, 0x10, RZ ;  /* 0x000000108a8a2819 */ /* 0x000fe400000006ff */
[----:B------:R-:W-:Y:S01]  /*0830*/  @P2 SHF.L.U32 R0, R124, 0x10, RZ ;  /* 0x000000107c002819 */ /* 0x000fe200000006ff */
[----:B------:R-:W0:Y:S01]  /*0840*/  @P2 LDC R139, c[0x0][0x40c] ;  /* 0x00010300ff8b2b82 */ /* 0x000e220000000800 */
[----:B------:R-:W-:Y:S02]  /*0850*/  @P2 SHF.L.U32 R137, R137, 0x10, RZ ;  /* 0x0000001089892819 */ /* 0x000fe400000006ff */
[----:B------:R-:W-:-:S02]  /*0860*/  @P2 SHF.L.U32 R136, R125, 0x10, RZ ;  /* 0x000000107d882819 */ /* 0x000fc400000006ff */
[----:B------:R-:W-:-:S03]  /*0870*/  @P2 SHF.L.U32 R142, R127, 0x10, RZ ;  /* 0x000000107f8e2819 */ /* 0x000fc600000006ff */
[----:B------:R-:W3:Y:S08]  /*0880*/  @P2 LDC R140, c[0x0][0x40c] ;  /* 0x00010300ff8c2b82 */ /* 0x000ef00000000800 */
[----:B------:R-:W3:Y:S01]  /*0890*/  @P2 LDC R143, c[0x0][0x40c] ;  /* 0x00010300ff8f2b82 */ /* 0x000ee20000000800 */
[----:B-1----:R-:W-:Y:S01]  /*08a0*/  @P2 FMUL.FTZ R138, R138, R141 ;  /* 0x0000008d8a8a2220 */ /* 0x002fe20000410000 */
[----:B------:R-:W-:-:S04]  /*08b0*/  @P2 PRMT R141, R126, 0x7632, R141 ;  /* 0x000076327e8d2816 */ /* 0x000fc8000000008d */
[----:B------:R-:W-:Y:S02]  /*08c0*/  @P2 SHF.L.U32 R141, R141, 0x10, RZ ;  /* 0x000000108d8d2819 */ /* 0x000fe400000006ff */
[----:B------:R-:W1:Y:S01]  /*08d0*/  @P2 LDC R145, c[0x0][0x40c] ;  /* 0x00010300ff912b82 */ /* 0x000e620000000800 */
[----:B0-----:R-:W-:-:S07]  /*08e0*/  @P2 FMUL.FTZ R139, R0, R139 ;  /* 0x0000008b008b2220 */ /* 0x001fce0000410000 */
[----:B------:R-:W0:Y:S01]  /*08f0*/  @P2 LDC R144, c[0x0][0x40c] ;  /* 0x00010300ff902b82 */ /* 0x000e220000000800 */
[----:B---3--:R-:W-:Y:S01]  /*0900*/  @P2 FMUL.FTZ R0, R137, R140 ;  /* 0x0000008c89002220 */ /* 0x008fe20000410000 */
[----:B------:R-:W-:-:S06]  /*0910*/  @P2 SHF.L.U32 R140, R126, 0x10, RZ ;  /* 0x000000107e8c2819 */ /* 0x000fcc00000006ff */
[----:B------:R-:W3:Y:S01]  /*0920*/  @P2 LDC R147, c[0x0][0x40c] ;  /* 0x00010300ff932b82 */ /* 0x000ee20000000800 */
[----:B------:R-:W-:Y:S01]  /*0930*/  @P2 FMUL.FTZ R143, R136, R143 ;  /* 0x0000008f888f2220 */ /* 0x000fe20000410000 */
[----:B-1----:R-:W-:Y:S01]  /*0940*/  @P2 FMUL.FTZ R145, R140, R145 ;  /* 0x000000918c912220 */ /* 0x002fe20000410000 */
[----:B0-----:R-:W-:Y:S01]  /*0950*/  @P2 FMUL.FTZ R144, R141, R144 ;  /* 0x000000908d902220 */ /* 0x001fe20000410000 */
[----:B---3--:R-:W-:Y:S01]  /*0960*/  @P2 FMUL.FTZ R147, R142, R147 ;  /* 0x000000938e932220 */ /* 0x008fe20000410000 */
        /* <DEDUP_REMOVED lines=8> */
[----:B----4-:R-:W-:Y:S01]  /*09f0*/  MOV R140, R132 ;  /* 0x00000084008c7202 */ /* 0x010fe20000000f00 */
        /* <DEDUP_REMOVED lines=12> */
.L_x_13619:
[----:B------:R-:W0:Y:S01]  /*0ac0*/  @P1 LDC R138, c[0x0][0x40c] ;  /* 0x00010300ff8a1b82 */ /* 0x000e220000000800 */
[C---:B-----5:R-:W-:Y:S02]  /*0ad0*/  @P1 PRMT R0, R124.reuse, 0x7632, R0 ;  /* 0x000076327c001816 */ /* 0x060fe40000000000 */
[----:B------:R-:W-:Y:S02]  /*0ae0*/  @P1 PRMT R136, R125, 0x7632, R136 ;  /* 0x000076327d881816 */ /* 0x000fe40000000088 */
[----:B------:R-:W-:Y:S02]  /*0af0*/  @P1 SHF.L.U32 R137, R124, 0x10, RZ ;  /* 0x000000107c891819 */ /* 0x000fe400000006ff */
[----:B------:R-:W-:Y:S01]  /*0b00*/  @P1 SHF.L.U32 R0, R0, 0x10, RZ ;  /* 0x0000001000001819 */ /* 0x000fe200000006ff */
[----:B------:R-:W1:Y:S01]  /*0b10*/  @P1 LDC R139, c[0x0][0x40c] ;  /* 0x00010300ff8b1b82 */ /* 0x000e620000000800 */
[----:B------:R-:W-:-:S07]  /*0b20*/  @P1 SHF.L.U32 R136, R136, 0x10, RZ ;  /* 0x0000001088881819 */ /* 0x000fce00000006ff */
[----:B------:R-:W2:Y:S08]  /*0b30*/  @P1 LDC R145, c[0x0][0x40c] ;  /* 0x00010300ff911b82 */ /* 0x000eb00000000800 */
        /* <DEDUP_REMOVED lines=9> */
[----:B--2---:R-:W-:Y:S01]  /*0bd0*/  @P1 FMUL.FTZ R144, R136, R145 ;  /* 0x0000009188901220 */ /* 0x004fe20000410000 */
[----:B------:R-:W-:-:S06]  /*0be0*/  @P1 PRMT R136, R127, 0x7632, R136 ;  /* 0x000076327f881816 */ /* 0x000fcc0000000088 */
[----:B------:R-:W2:Y:S01]  /*0bf0*/  @P1 LDC R147, c[0x0][0x40c] ;  /* 0x00010300ff931b82 */ /* 0x000ea20000000800 */
[----:B----4-:R-:W-:Y:S01]  /*0c00*/  @P1 FMUL.FTZ R145, R139, R140 ;  /* 0x0000008c8b911220 */ /* 0x010fe20000410000 */
[----:B------:R-:W-:Y:S02]  /*0c10*/  @P1 SHF.L.U32 R140, R127, 0x10, RZ ;  /* 0x000000107f8c1819 */ /* 0x000fe400000006ff */
[----:B------:R-:W-:-:S04]  /*0c20*/  @P1 SHF.L.U32 R139, R136, 0x10, RZ ;  /* 0x00000010888b1819 */ /* 0x000fc800000006ff */
[----:B------:R-:W4:Y:S01]  /*0c30*/  @P1 LDC R148, c[0x0][0x40c] ;  /* 0x00010300ff941b82 */ /* 0x000f220000000800 */
[----:B0-----:R-:W-:Y:S01]  /*0c40*/  @P1 FMUL.FTZ R143, R138, R143 ;  /* 0x0000008f8a8f1220 */ /* 0x001fe20000410000 */
[----:B------:R-:W-:-:S03]  /*0c50*/  MOV R138, RZ ;  /* 0x000000ff008a7202 */ /* 0x000fc60000000f00 */
[----:B------:R-:W-:Y:S01]  /*0c60*/  @P1 FMUL.FTZ R138, R143, R86 ;  /* 0x000000568f8a1220 */ /* 0x000fe20000410000 */
[----:B------:R-:W-:Y:S01]  /*0c70*/  CS2R R142, SRZ ;  /* 0x00000000008e7805 */ /* 0x000fe2000001ff00 */
[----:B-1----:R-:W-:Y:S01]  /*0c80*/  @P1 FMUL.FTZ R146, R137, R146 ;  /* 0x0000009289921220 */ /* 0x002fe20000410000 */
[----:B------:R-:W-:Y:S02]  /*0c90*/  CS2R R136, SRZ ;  /* 0x0000000000887805 */ /* 0x000fe4000001ff00 */
[----:B------:R-:W-:Y:S01]  /*0ca0*/  @P1 FMUL.FTZ R136, R141, R84 ;  /* 0x000000548d881220 */ /* 0x000fe20000410000 */
[----:B------:R-:W-:Y:S01]  /*0cb0*/  @P1 FMUL.FTZ R137, R0, R85 ;  /* 0x0000005500891220 */ /* 0x000fe20000410000 */
[----:B--2---:R-:W-:Y:S01]  /*0cc0*/  @P1 FMUL.FTZ R147, R140, R147 ;  /* 0x000000938c931220 */ /* 0x004fe20000410000 */
[----:B------:R-:W-:Y:S02]  /*0cd0*/  CS2R R140, SRZ ;  /* 0x00000000008c7805 */ /* 0x000fe4000001ff00 */
[----:B------:R-:W-:Y:S01]  /*0ce0*/  @P1 FMUL.FTZ R140, R145, R88 ;  /* 0x00000058918c1220 */ /* 0x000fe20000410000 */
[----:B------:R-:W-:Y:S01]  /*0cf0*/  @P1 FMUL.FTZ R141, R146, R89 ;  /* 0x00000059928d1220 */ /* 0x000fe20000410000 */
[----:B------:R-:W-:Y:S01]  /*0d00*/  @P1 FMUL.FTZ R142, R147, R90 ;  /* 0x0000005a938e1220 */ /* 0x000fe20000410000 */
[----:B----4-:R-:W-:Y:S01]  /*0d10*/  @P1 FMUL.FTZ R148, R139, R148 ;  /* 0x000000948b941220 */ /* 0x010fe20000410000 */
[----:B------:R-:W-:Y:S01]  /*0d20*/  MOV R139, RZ ;  /* 0x000000ff008b7202 */ /* 0x000fe20000000f00 */
[----:B------:R-:W-:-:S02]  /*0d30*/  @P1 FMUL.FTZ R139, R144, R87 ;  /* 0x00000057908b1220 */ /* 0x000fc40000410000 */
[----:B------:R-:W-:-:S07]  /*0d40*/  @P1 FMUL.FTZ R143, R148, R91 ;  /* 0x0000005b948f1220 */ /* 0x000fce0000410000 */
.L_x_13620:
        /* <DEDUP_REMOVED lines=20> */
[----:B------:R-:W1:Y:S01]  /*0e90*/  @P2 LDC R149, c[0x0][0x40c] ;  /* 0x00010300ff952b82 */ /* 0x000e620000000800 */
[----:B------:R-:W-:-:S04]  /*0ea0*/  @P2 PRMT R144, R125, 0x7632, R144 ;  /* 0x000076327d902816 */ /* 0x000fc80000000090 */
[----:B------:R-:W-:-:S03]  /*0eb0*/  @P2 SHF.L.U32 R144, R144, 0x10, RZ ;  /* 0x0000001090902819 */ /* 0x000fc600000006ff */
[----:B------:R-:W2:Y:S08]  /*0ec0*/  @P2 LDC R151, c[0x0][0x40c] ;  /* 0x00010300ff972b82 */ /* 0x000eb00000000800 */
[----:B------:R-:W4:Y:S01]  /*0ed0*/  @P2 LDC R153, c[0x0][0x40c] ;  /* 0x00010300ff992b82 */ /* 0x000f220000000800 */
[----:B0-----:R-:W-:Y:S01]  /*0ee0*/  @P2 FMUL.FTZ R147, R145, R146 ;  /* 0x0000009291932220 */ /* 0x001fe20000410000 */
[----:B------:R-:W-:-:S04]  /*0ef0*/  @P2 PRMT R145, R126, 0x7632, R145 ;  /* 0x000076327e912816 */ /* 0x000fc80000000091 */
[----:B------:R-:W-:Y:S02]  /*0f00*/  @P2 SHF.L.U32 R146, R145, 0x10, RZ ;  /* 0x0000001091922819 */ /* 0x000fe400000006ff */
[----:B------:R-:W0:Y:S01]  /*0f10*/  @P2 LDC R155, c[0x0][0x40c] ;  /* 0x00010300ff9b2b82 */ /* 0x000e220000000800 */
[----:B-1----:R-:W-:Y:S01]  /*0f20*/  @P2 FMUL.FTZ R0, R0, R149 ;  /* 0x0000009500002220 */ /* 0x002fe20000410000 */
[----:B------:R-:W-:Y:S02]  /*0f30*/  @P2 SHF.L.U32 R149, R127, 0x10, RZ ;  /* 0x000000107f952819 */ /* 0x000fe400000006ff */
[----:B------:R-:W-:Y:S01]  /*0f40*/  MOV R145, R129 ;  /* 0x0000008100917202 */ /* 0x000fe20000000f00 */
[----:B------:R-:W-:-:S03]  /*0f50*/  @P2 FFMA.FTZ R145, R0, R93, R129 ;  /* 0x0000005d00912223 */ /* 0x000fc60000010081 */
[----:B------:R-:W1:Y:S01]  /*0f60*/  @P2 LDC R157, c[0x0][0x40c] ;  /* 0x00010300ff9d2b82 */ /* 0x000e620000000800 */
[----:B--2---:R-:W-:Y:S01]  /*0f70*/  @P2 FMUL.FTZ R151, R148, R151 ;  /* 0x0000009794972220 */ /* 0x004fe20000410000 */
[----:B------:R-:W-:-:S06]  /*0f80*/  @P2 SHF.L.U32 R148, R126, 0x10, RZ ;  /* 0x000000107e942819 */ /* 0x000fcc00000006ff */
[----:B------:R-:W2:Y:S01]  /*0f90*/  @P2 LDC R150, c[0x0][0x40c] ;  /* 0x00010300ff962b82 */ /* 0x000ea20000000800 */
[----:B----4-:R-:W-:Y:S01]  /*0fa0*/  @P2 FMUL.FTZ R152, R144, R153 ;  /* 0x0000009990982220 */ /* 0x010fe20000410000 */
        /* <DEDUP_REMOVED lines=22> */
.L_x_13621:
[----:B0-----:R-:W0:Y:S01]  /*1110*/  @P1 LDC R146, c[0x0][0x40c] ;  /* 0x00010300ff921b82 */ /* 0x001e220000000800 */
        /* <DEDUP_REMOVED lines=9> */
[----:B------:R-:W-:-:S02]  /*11b0*/  @P1 SHF.L.U32 R146, R125, 0x10, RZ ;  /* 0x000000107d921819 */ /* 0x000fc400000006ff */
[----:B------:R-:W-:-:S04]  /*11c0*/  @P1 PRMT R145, R126, 0x7632, R145 ;  /* 0x000076327e911816 */ /* 0x000fc80000000091 */
[----:B------:R-:W0:Y:S01]  /*11d0*/  @P1 LDC R148, c[0x0][0x40c] ;  /* 0x00010300ff941b82 */ /* 0x000e220000000800 */
[----:B-1----:R-:W-:Y:S01]  /*11e0*/  @P1 FMUL.FTZ R0, R0, R147 ;  /* 0x0000009300001220 */ /* 0x002fe20000410000 */
[----:B------:R-:W-:Y:S02]  /*11f0*/  @P1 SHF.L.U32 R147, R126, 0x10, RZ ;  /* 0x000000107e931819 */ /* 0x000fe400000006ff */
[----:B------:R-:W-:-:S04]  /*1200*/  @P1 SHF.L.U32 R145, R145, 0x10, RZ ;  /* 0x0000001091911819 */ /* 0x000fc800000006ff */
[----:B------:R-:W1:Y:S01]  /*1210*/  @P1 LDC R154, c[0x0][0x40c] ;  /* 0x00010300ff9a1b82 */ /* 0x000e620000000800 */
[----:B--2---:R-:W-:Y:S01]  /*1220*/  @P1 FMUL.FTZ R152, R144, R153 ;  /* 0x0000009990981220 */ /* 0x004fe20000410000 */
[----:B------:R-:W-:-:S06]  /*1230*/  @P1 PRMT R144, R127, 0x7632, R144 ;  /* 0x000076327f901816 */ /* 0x000fcc0000000090 */
[----:B------:R-:W2:Y:S01]  /*1240*/  @P1 LDC R155, c[0x0][0x40c] ;  /* 0x00010300ff9b1b82 */ /* 0x000ea20000000800 */
[----:B----4-:R-:W-:Y:S01]  /*1250*/  @P1 FMUL.FTZ R151, R146, R151 ;  /* 0x0000009792971220 */ /* 0x010fe20000410000 */
[----:B------:R-:W-:-:S06]  /*1260*/  HFMA2 R146, -RZ, RZ, 0, 0 ;  /* 0x00000000ff927431 */ /* 0x000fcc00000001ff */
[----:B------:R-:W4:Y:S01]  /*1270*/  @P1 LDC R156, c[0x0][0x40c] ;  /* 0x00010300ff9c1b82 */ /* 0x000f220000000800 */
        /* <DEDUP_REMOVED lines=14> */
[----:B----4-:R-:W-:Y:S01]  /*1360*/  @P1 FMUL.FTZ R156, R147, R156 ;  /* 0x0000009c939c1220 */ /* 0x010fe20000410000 */
[----:B------:R-:W-:Y:S01]  /*1370*/  MOV R147, RZ ;  /* 0x000000ff00937202 */ /* 0x000fe20000000f00 */
[----:B------:R-:W-:Y:S02]  /*1380*/  @P1 FMUL.FTZ R147, R152, R95 ;  /* 0x0000005f98931220 */ /* 0x000fe40000410000 */
[----:B------:R-:W-:-:S07]  /*1390*/  @P1 FMUL.FTZ R151, R156, R99 ;  /* 0x000000639c971220 */ /* 0x000fce0000410000 */
.L_x_13622:
[----:B------:R-:W0:Y:S01]  /*13a0*/  @P1 LDC.64 R154, c[0x0][0x390] ;  /* 0x0000e400ff9a1b82 */ /* 0x000e220000000a00 */
[C---:B------:R-:W-:Y:S02]  /*13b0*/  IADD3 R153, PT, PT, R171.reuse, 0x80, RZ ;  /* 0x00000080ab997810 */ /* 0x040fe40007ffe0ff */
        /* <DEDUP_REMOVED lines=12> */
[----:B------:R-:W-:-:S13]  /*1480*/  ISETP.GT.AND P2, PT, R169, RZ, PT ;  /* 0x000000ffa900720c */ /* 0x000fda0003f44270 */
[----:B--2---:R-:W0:Y:S01]  /*1490*/  @P2 LDC R154, c[0x0][0x40c] ;  /* 0x00010300ff9a2b82 */ /* 0x004e220000000800 */
        /* <DEDUP_REMOVED lines=44> */
.L_x_13623:
[----:B--2---:R-:W0:Y:S01]  /*1760*/  @P1 LDC R154, c[0x0][0x40c] ;  /* 0x00010300ff9a1b82 */ /* 0x004e220000000800 */
        /* <DEDUP_REMOVED lines=40> */
.L_x_13624:
        /* <DEDUP_REMOVED lines=60> */
.L_x_13625:
        /* <DEDUP_REMOVED lines=41> */
.L_x_13626:
[----:B------:R-:W0:Y:S01]  /*2040*/  @P1 LDC.64 R176, c[0x0][0x390] ;  /* 0x0000e400ffb01b82 */ /* 0x000e220000000a00 */
[C---:B------:R-:W-:Y:S02]  /*2050*/  IADD3 R175, PT, PT, R171.reuse, 0x180, RZ ;  /* 0x00000180abaf7810 */ /* 0x040fe40007ffe0ff */
[----:B------:R-:W-:Y:S02]  /*2060*/  @P1 IADD3 R181, PT, PT, R170, 0x200, RZ ;  /* 0x00000200aab51810 */ /* 0x000fe40007ffe0ff */
[----:B------:R-:W-:Y:S01]  /*2070*/  IADD3 R171, PT, PT, R171, 0x200, RZ ;  /* 0x00000200abab7810 */ /* 0x000fe20007ffe0ff */
        /* <DEDUP_REMOVED lines=10> */
[----:B------:R-:W-:Y:S02]  /*2120*/  ISETP.GT.AND P0, PT, R169, RZ, PT ;  /* 0x000000ffa900720c */ /* 0x000fe40003f04270 */
[----:B-----5:R-:W-:-:S11]  /*2130*/  MOV R182, R134 ;  /* 0x0000008600b67202 */ /* 0x020fd60000000f00 */
[----:B--2---:R-:W0:Y:S01]  /*2140*/  @P0 LDC R175, c[0x0][0x40c] ;  /* 0x00010300ffaf0b82 */ /* 0x004e220000000800 */
[----:B------:R-:W-:Y:S02]  /*2150*/  @P0 PRMT R169, R125, 0x7632, R169 ;  /* 0x000076327da90816 */ /* 0x000fe400000000a9 */
[C---:B------:R-:W-:Y:S02]  /*2160*/  @P0 SHF.L.U32 R170, R124.reuse, 0x10, RZ ;  /* 0x000000107caa0819 */ /* 0x040fe400000006ff */
[----:B------:R-:W-:Y:S02]  /*2170*/  @P0 SHF.L.U32 R169, R169, 0x10, RZ ;  /* 0x00000010a9a90819 */ /* 0x000fe400000006ff */
[----:B------:R-:W-:Y:S01]  /*2180*/  @P0 PRMT R0, R124, 0x7632, R0 ;  /* 0x000076327c000816 */ /* 0x000fe20000000000 */
[----:B------:R-:W1:Y:S01]  /*2190*/  @P0 LDC R178, c[0x0][0x40c] ;  /* 0x00010300ffb20b82 */ /* 0x000e620000000800 */
[----:B------:R-:W-:Y:S02]  /*21a0*/  @P0 PRMT R174, R126, 0x7632, R174 ;  /* 0x000076327eae0816 */ /* 0x000fe400000000ae */
[----:B------:R-:W-:-:S02]  /*21b0*/  @P0 SHF.L.U32 R176, R125, 0x10, RZ ;  /* 0x000000107db00819 */ /* 0x000fc400000006ff */
[----:B------:R-:W-:Y:S02]  /*21c0*/  @P0 SHF.L.U32 R0, R0, 0x10, RZ ;  /* 0x0000001000000819 */ /* 0x000fe400000006ff */
[----:B------:R-:W-:Y:S01]  /*21d0*/  @P0 SHF.L.U32 R174, R174, 0x10, RZ ;  /* 0x00000010aeae0819 */ /* 0x000fe200000006ff */
[----:B------:R-:W2:Y:S08]  /*21e0*/  @P0 LDC R179, c[0x0][0x40c] ;  /* 0x00010300ffb30b82 */ /* 0x000eb00000000800 */
[----:B------:R-:W4:Y:S01]  /*21f0*/  @P0 LDC R177, c[0x0][0x40c] ;  /* 0x00010300ffb10b82 */ /* 0x000f220000000800 */
[----:B0-----:R-:W-:-:S07]  /*2200*/  @P0 FMUL.FTZ R175, R170, R175 ;  /* 0x000000afaaaf0220 */ /* 0x001fce0000410000 */
[----:B------:R-:W0:Y:S01]  /*2210*/  @P0 LDC R180, c[0x0][0x40c] ;  /* 0x00010300ffb40b82 */ /* 0x000e220000000800 */
[----:B-1----:R-:W-:Y:S01]  /*2220*/  @P0 FMUL.FTZ R170, R169, R178 ;  /* 0x000000b2a9aa0220 */ /* 0x002fe20000410000 */
[----:B------:R-:W-:Y:S02]  /*2230*/  @P0 SHF.L.U32 R169, R126, 0x10, RZ ;  /* 0x000000107ea90819 */ /* 0x000fe400000006ff */
[----:B------:R-:W-:-:S04]  /*2240*/  @P0 SHF.L.U32 R178, R127, 0x10, RZ ;  /* 0x000000107fb20819 */ /* 0x000fc800000006ff */
[----:B------:R-:W1:Y:S01]  /*2250*/  @P0 LDC R181, c[0x0][0x40c] ;  /* 0x00010300ffb50b82 */ /* 0x000e620000000800 */
[----:B--2---:R-:W-:Y:S01]  /*2260*/  @P0 FMUL.FTZ R183, R176, R179 ;  /* 0x000000b3b0b70220 */ /* 0x004fe20000410000 */
[----:B------:R-:W-:Y:S01]  /*2270*/  MOV R176, R128 ;  /* 0x0000008000b07202 */ /* 0x000fe20000000f00 */
[----:B------:R-:W-:Y:S01]  /*2280*/  @P0 FFMA.FTZ R176, R175, R116, R128 ;  /* 0x00000074afb00223 */ /* 0x000fe20000010080 */
[----:B------:R-:W-:Y:S01]  /*2290*/  MOV R179, R131 ;  /* 0x0000008300b37202 */ /* 0x000fe20000000f00 */
[----:B------:R-:W-:-:S03]  /*22a0*/  @P0 FFMA.FTZ R179, R170, R119, R131 ;  /* 0x00000077aab30223 */ /* 0x000fc60000010083 */
[----:B------:R-:W2:Y:S01]  /*22b0*/  @P0 LDC R185, c[0x0][0x40c] ;  /* 0x00010300ffb90b82 */ /* 0x000ea20000000800 */
[----:B----4-:R-:W-:Y:S01]  /*22c0*/  @P0 FMUL.FTZ R0, R0, R177 ;  /* 0x000000b100000220 */ /* 0x010fe20000410000 */
[----:B------:R-:W-:-:S03]  /*22d0*/  MOV R177, R129 ;  /* 0x0000008100b17202 */ /* 0x000fc60000000f00 */
[----:B------:R-:W-:Y:S01]  /*22e0*/  @P0 FFMA.FTZ R177, R0, R117, R129 ;  /* 0x0000007500b10223 */ /* 0x000fe20000010081 */
[----:B0-----:R-:W-:Y:S01]  /*22f0*/  @P0 FMUL.FTZ R169, R169, R180 ;  /* 0x000000b4a9a90220 */ /* 0x001fe20000410000 */
[----:B------:R-:W-:-:S03]  /*2300*/  MOV R180, R132 ;  /* 0x0000008400b47202 */ /* 0x000fc60000000f00 */
[----:B------:R-:W-:Y:S01]  /*2310*/  @P0 FFMA.FTZ R180, R169, R120, R132 ;  /* 0x00000078a9b40223 */ /* 0x000fe20000010084 */
[----:B-1----:R-:W-:Y:S01]  /*2320*/  @P0 FMUL.FTZ R174, R174, R181 ;  /* 0x000000b5aeae0220 */ /* 0x002fe20000410000 */
[----:B------:R-:W-:-:S03]  /*2330*/  MOV R181, R133 ;  /* 0x0000008500b57202 */ /* 0x000fc60000000f00 */
[----:B------:R-:W-:Y:S01]  /*2340*/  @P0 FFMA.FTZ R181, R174, R121, R133 ;  /* 0x00000079aeb50223 */ /* 0x000fe20000010085 */
        /* <DEDUP_REMOVED lines=11> */
.L_x_13627:
[----:B--2---:R-:W0:Y:S01]  /*2400*/  @P1 LDC R175, c[0x0][0x40c] ;  /* 0x00010300ffaf1b82 */ /* 0x004e220000000800 */
[C---:B-----5:R-:W-:Y:S02]  /*2410*/  @P1 SHF.L.U32 R170, R124.reuse, 0x10, RZ ;  /* 0x000000107caa1819 */ /* 0x060fe400000006ff */
[----:B------:R-:W-:Y:S02]  /*2420*/  @P1 PRMT R0, R124, 0x7632, R0 ;  /* 0x000076327c001816 */ /* 0x000fe40000000000 */
[----:B------:R-:W-:Y:S02]  /*2430*/  @P1 PRMT R169, R125, 0x7632, R169 ;  /* 0x000076327da91816 */ /* 0x000fe400000000a9 */
[----:B------:R-:W-:Y:S01]  /*2440*/  @P1 SHF.L.U32 R0, R0, 0x10, RZ ;  /* 0x0000001000001819 */ /* 0x000fe200000006ff */
[----:B------:R-:W1:Y:S01]  /*2450*/  @P1 LDC R177, c[0x0][0x40c] ;  /* 0x00010300ffb11b82 */ /* 0x000e620000000800 */
[----:B------:R-:W-:Y:S02]  /*2460*/  @P1 SHF.L.U32 R169, R169, 0x10, RZ ;  /* 0x00000010a9a91819 */ /* 0x000fe400000006ff */
[----:B------:R-:W-:-:S05]  /*2470*/  @P1 SHF.L.U32 R176, R125, 0x10, RZ ;  /* 0x000000107db01819 */ /* 0x000fca00000006ff */
[----:B------:R-:W2:Y:S08]  /*2480*/  @P1 LDC R178, c[0x0][0x40c] ;  /* 0x00010300ffb21b82 */ /* 0x000eb00000000800 */
[----:B------:R-:W4:Y:S01]  /*2490*/  @P1 LDC R180, c[0x0][0x40c] ;  /* 0x00010300ffb41b82 */ /* 0x000f220000000800 */
[----:B0-----:R-:W-:Y:S01]  /*24a0*/  @P1 FMUL.FTZ R175, R170, R175 ;  /* 0x000000afaaaf1220 */ /* 0x001fe20000410000 */
[----:B------:R-:W-:-:S04]  /*24b0*/  @P1 PRMT R170, R126, 0x7632, R170 ;  /* 0x000076327eaa1816 */ /* 0x000fc800000000aa */
[----:B------:R-:W-:Y:S02]  /*24c0*/  @P1 SHF.L.U32 R174, R170, 0x10, RZ ;  /* 0x00000010aaae1819 */ /* 0x000fe400000006ff */
[----:B------:R-:W0:Y:S01]  /*24d0*/  @P1 LDC R179, c[0x0][0x40c] ;  /* 0x00010300ffb31b82 */ /* 0x000e220000000800 */
[----:B-1----:R-:W-:Y:S01]  /*24e0*/  @P1 FMUL.FTZ R0, R0, R177 ;  /* 0x000000b100001220 */ /* 0x002fe20000410000 */
[----:B------:R-:W-:-:S06]  /*24f0*/  @P1 SHF.L.U32 R177, R126, 0x10, RZ ;  /* 0x000000107eb11819 */ /* 0x000fcc00000006ff */
[----:B------:R-:W1:Y:S01]  /*2500*/  @P1 LDC R181, c[0x0][0x40c] ;  /* 0x00010300ffb51b82 */ /* 0x000e620000000800 */
[----:B--2---:R-:W-:Y:S01]  /*2510*/  @P1 FMUL.FTZ R170, R169, R178 ;  /* 0x000000b2a9aa1220 */ /* 0x004fe20000410000 */
[----:B------:R-:W-:Y:S01]  /*2520*/  @P1 PRMT R169, R127, 0x7632, R169 ;  /* 0x000076327fa91816 */ /* 0x000fe200000000a9 */
[----:B------:R-:W-:-:S03]  /*2530*/  HFMA2 R178, -RZ, RZ, 0, 0 ;  /* 0x00000000ffb27431 */ /* 0x000fc600000001ff */
[----:B------:R-:W-:Y:S02]  /*2540*/  @P1 SHF.L.U32 R169, R169, 0x10, RZ ;  /* 0x00000010a9a91819 */ /* 0x000fe400000006ff */
[----:B------:R-:W2:Y:S01]  /*2550*/  @P1 LDC R183, c[0x0][0x40c] ;  /* 0x00010300ffb71b82 */ /* 0x000ea20000000800 */
[----:B----4-:R-:W-:Y:S01]  /*2560*/  @P1 FMUL.FTZ R185, R177, R180 ;  /* 0x000000b4b1b91220 */ /* 0x010fe20000410000 */
[----:B------:R-:W-:-:S06]  /*2570*/  @P1 SHF.L.U32 R180, R127, 0x10, RZ ;  /* 0x000000107fb41819 */ /* 0x000fcc00000006ff */
[----:B------:R-:W4:Y:S01]  /*2580*/  @P1 LDC R184, c[0x0][0x40c] ;  /* 0x00010300ffb81b82 */ /* 0x000f220000000800 */
[----:B0-----:R-:W-:Y:S01]  /*2590*/  @P1 FMUL.FTZ R179, R176, R179 ;  /* 0x000000b3b0b31220 */ /* 0x001fe20000410000 */
[----:B------:R-:W-:Y:S02]  /*25a0*/  CS2R R176, SRZ ;  /* 0x0000000000b07805 */ /* 0x000fe4000001ff00 */
[----:B------:R-:W-:Y:S01]  /*25b0*/  @P1 FMUL.FTZ R176, R175, R116 ;  /* 0x00000074afb01220 */ /* 0x000fe20000410000 */
[----:B------:R-:W-:Y:S01]  /*25c0*/  @P1 FMUL.FTZ R178, R179, R118 ;  /* 0x00000076b3b21220 */ /* 0x000fe20000410000 */
[----:B------:R-:W-:Y:S01]  /*25d0*/  MOV R179, RZ ;  /* 0x000000ff00b37202 */ /* 0x000fe20000000f00 */
[----:B------:R-:W-:Y:S01]  /*25e0*/  @P1 FMUL.FTZ R177, R0, R117 ;  /* 0x0000007500b11220 */ /* 0x000fe20000410000 */
[----:B-1----:R-:W-:Y:S01]  /*25f0*/  @P1 FMUL.FTZ R174, R174, R181 ;  /* 0x000000b5aeae1220 */ /* 0x002fe20000410000 */
[----:B------:R-:W-:Y:S01]  /*2600*/  @P1 FMUL.FTZ R179, R170, R119 ;  /* 0x00000077aab31220 */ /* 0x000fe20000410000 */
[----:B--2---:R-:W-:Y:S01]  /*2610*/  @P1 FMUL.FTZ R187, R180, R183 ;  /* 0x000000b7b4bb1220 */ /* 0x004fe20000410000 */
[----:B------:R-:W-:-:S02]  /*2620*/  CS2R R180, SRZ ;  /* 0x0000000000b47805 */ /* 0x000fc4000001ff00 */
[----:B------:R-:W-:Y:S01]  /*2630*/  CS2R R182, SRZ ;  /* 0x0000000000b67805 */ /* 0x000fe2000001ff00 */
[----:B------:R-:W-:Y:S01]  /*2640*/  @P1 FMUL.FTZ R180, R185, R120 ;  /* 0x00000078b9b41220 */ /* 0x000fe20000410000 */
[----:B------:R-:W-:Y:S01]  /*2650*/  @P1 FMUL.FTZ R181, R174, R121 ;  /* 0x00000079aeb51220 */ /* 0x000fe20000410000 */
[----:B------:R-:W-:Y:S01]  /*2660*/  @P1 FMUL.FTZ R182, R187, R122 ;  /* 0x0000007abbb61220 */ /* 0x000fe20000410000 */
[----:B----4-:R-:W-:-:S04]  /*2670*/  @P1 FMUL.FTZ R184, R169, R184 ;  /* 0x000000b8a9b81220 */ /* 0x010fc80000410000 */
[----:B------:R-:W-:-:S07]  /*2680*/  @P1 FMUL.FTZ R183, R184, R123 ;  /* 0x0000007bb8b71220 */ /* 0x000fce0000410000 */
.L_x_13628:
        /* <DEDUP_REMOVED lines=157> */
.L_x_13630:
[----:B---3--:R-:W-:Y:S05]  /*3060*/  BSYNC.RECONVERGENT B0 ;  /* 0x0000000000007941 */ /* 0x008fea0003800200 */
.L_x_13629:
[----:B------:R-:W-:Y:S01]  /*3070*/  BAR.SYNC.DEFER_BLOCKING 0x0 ;  /* 0x0000000000007b1d */ /* 0x000fe20000010000 */
[----:B0-----:R-:W-:Y:S01]  /*3080*/  HFMA2 R169, -RZ, RZ, 0, 0 ;  /* 0x00000000ffa97431 */ /* 0x001fe200000001ff */
[----:B------:R-:W-:-:S04]  /*3090*/  CS2R R170, SRZ ;  /* 0x0000000000aa7805 */ /* 0x000fc8000001ff00 */
[----:B------:R-:W-:Y:S04]  /*30a0*/  BSSY.RECONVERGENT B0, `(.L_x_13631) ;  /* 0x000000a000007945 */ /* 0x000fe80003800200 */
[----:B------:R-:W-:Y:S05]  /*30b0*/  @P1 BRA `(.L_x_13632) ;  /* 0x0000000000201947 */ /* 0x000fea0003800000 */
[----:B------:R-:W0:Y:S01]  /*30c0*/  S2UR UR5, SR_CgaCtaId ;  /* 0x00000000000579c3 */ /* 0x000e220000008800 */
[----:B------:R-:W-:Y:S01]  /*30d0*/  UMOV UR4, 0x400 ;  /* 0x0000040000047882 */ /* 0x000fe20000000000 */
[----:B------:R-:W-:-:S04]  /*30e0*/  SHF.L.U32 R169, R0, 0x3, RZ ;  /* 0x0000000300a97819 */ /* 0x000fc800000006ff */
[----:B------:R-:W-:Y:S02]  /*30f0*/  LOP3.LUT R170, R169, 0xf8, RZ, 0xc0, !PT ;  /* 0x000000f8a9aa7812 */ /* 0x000fe400078ec0ff */
[----:B------:R-:W-:Y:S01]  /*3100*/  MOV R169, 0x500 ;  /* 0x0000050000a97802 */ /* 0x000fe20000000f00 */
[----:B0-----:R-:W-:-:S04]  /*3110*/  ULEA UR4, UR5, UR4, 0x18 ;  /* 0x0000000405047291 */ /* 0x001fc8000f8ec0ff */
[----:B------:R-:W-:-:S09]  /*3120*/  @UP0 UIADD3 UR4, UPT, UPT, UR4, 0x20, URZ ;  /* 0x0000002004040890 */ /* 0x000fd2000fffe0ff */
[----:B------:R-:W0:Y:S03]  /*3130*/  LDS.64 R170, [R170+UR4] ;  /* 0x00000004aaaa7984 */ /* 0x000e260008000a00 */
.L_x_13632:
[----:B------:R-:W-:Y:S05]  /*3140*/  BSYNC.RECONVERGENT B0 ;  /* 0x0000000000007941 */ /* 0x000fea0003800200 */
.L_x_13631:
        /* <DEDUP_REMOVED lines=51> */
[----:B------:R-:W-:Y:S02]  /*3480*/  FSEL R170, R187, RZ, !P1 ;  /* 0x000000ffbbaa7208 */ /* 0x000fe40004800000 */
[----:B------:R-:W-:-:S03]  /*3490*/  IADD3 R168, PT, PT, R168, -0x1, RZ ;  /* 0xffffffffa8a87810 */ /* 0x000fc60007ffe0ff */
[C---:B------:R-:W-:Y:S01]  /*34a0*/  FADD.FTZ R196, -R170.reuse, R152 ;  /* 0x00000098aac47221 */ /* 0x040fe20000010100 */
[----:B------:R-:W-:Y:S01]  /*34b0*/  FADD.FTZ R198, -R170, R153 ;  /* 0x00000099aac67221 */ /* 0x000fe20000010100 */
[----:B------:R-:W-:Y:S01]  /*34c0*/  IMAD R168, R168, R3, RZ ;  /* 0x00000003a8a87224 */ /* 0x000fe200078e02ff */
[----:B------:R-:W0:Y:S01]  /*34d0*/  LDC.64 R152, c[0x0][0x428] ;  /* 0x00010a00ff987b82 */ /* 0x000e220000000a00 */
[C---:B------:R-:W-:Y:S01]  /*34e0*/  FADD.FTZ R172, -R170.reuse, R137 ;  /* 0x00000089aaac7221 */ /* 0x040fe20000010100 */
[C---:B------:R-:W-:Y:S01]  /*34f0*/  FADD.FTZ R136, -R170.reuse, R136 ;  /* 0x00000088aa887221 */ /* 0x040fe20000010100 */
[C---:B------:R-:W-:Y:S01]  /*3500*/  FADD.FTZ R190, -R170.reuse, R147 ;  /* 0x00000093aabe7221 */ /* 0x040fe20000010100 */
[----:B------:R-:W-:Y:S01]  /*3510*/  SHF.R.S32.HI R3, RZ, 0x1f, R168 ;  /* 0x0000001fff037819 */ /* 0x000fe200000114a8 */
[C---:B------:R-:W-:Y:S01]  /*3520*/  FADD.FTZ R192, -R170.reuse, R149 ;  /* 0x00000095aac07221 */ /* 0x040fe20000010100 */
[C---:B------:R-:W-:Y:S01]  /*3530*/  FADD.FTZ R194, -R170.reuse, R151 ;  /* 0x00000097aac27221 */ /* 0x040fe20000010100 */
[C---:B------:R-:W-:Y:S01]  /*3540*/  FADD.FTZ R184, -R170.reuse, R141 ;  /* 0x0000008daab87221 */ /* 0x040fe20000010100 */
        /* <DEDUP_REMOVED lines=15> */
[C---:B------:R-:W-:Y:S01]  /*3640*/  FMUL.FTZ R139, R169.reuse, R136 ;  /* 0x00000088a98b7220 */ /* 0x040fe20000410000 */
[C---:B------:R-:W-:Y:S01]  /*3650*/  FMUL.FTZ R172, R169.reuse, R172 ;  /* 0x000000aca9ac7220 */ /* 0x040fe20000410000 */
[C---:B------:R-:W-:Y:S01]  /*3660*/  FADD.FTZ R138, -R170.reuse, R138 ;  /* 0x0000008aaa8a7221 */ /* 0x040fe20000010100 */
[C---:B------:R-:W-:Y:S01]  /*3670*/  FADD.FTZ R140, -R170.reuse, R140 ;  /* 0x0000008caa8c7221 */ /* 0x040fe20000010100 */
[C---:B------:R-:W-:Y:S01]  /*3680*/  FADD.FTZ R142, -R170.reuse, R142 ;  /* 0x0000008eaa8e7221 */ /* 0x040fe20000010100 */
[----:B------:R-:W-:Y:S01]  /*3690*/  FADD.FTZ R188, -R170, R145 ;  /* 0x00000091aabc7221 */ /* 0x000fe20000010100 */
[C---:B------:R-:W-:Y:S01]  /*36a0*/  FMUL.FTZ R159, R169.reuse, R144 ;  /* 0x00000090a99f7220 */ /* 0x040fe20000410000 */
[C---:B------:R-:W-:Y:S01]  /*36b0*/  FMUL.FTZ R161, R169.reuse, R146 ;  /* 0x00000092a9a17220 */ /* 0x040fe20000410000 */
[C---:B------:R-:W-:Y:S01]  /*36c0*/  FMUL.FTZ R163, R169.reuse, R148 ;  /* 0x00000094a9a37220 */ /* 0x040fe20000410000 */
[----:B------:R-:W-:Y:S01]  /*36d0*/  FMUL.FTZ R165, R169, R150 ;  /* 0x00000096a9a57220 */ /* 0x000fe20000410000 */
[----:B0-----:R-:W-:-:S04]  /*36e0*/  IMAD.WIDE.U32 R144, R137, 0x10, R152 ;  /* 0x0000001089907825 */ /* 0x001fc800078e0098 */
[C---:B------:R-:W-:Y:S01]  /*36f0*/  FADD.FTZ R156, -R170.reuse, R156 ;  /* 0x0000009caa9c7221 */ /* 0x040fe20000010100 */
[C---:B------:R-:W-:Y:S01]  /*3700*/  FADD.FTZ R202, -R170.reuse, R157 ;  /* 0x0000009daaca7221 */ /* 0x040fe20000010100 */
[----:B------:R-:W-:Y:S01]  /*3710*/  FADD.FTZ R186, -R170, R143 ;  /* 0x0000008faaba7221 */ /* 0x000fe20000010100 */
[----:B------:R-:W-:-:S04]  /*3720*/  IMAD.WIDE.U32 R146, R147, 0x10, R152 ;  /* 0x0000001093927825 */ /* 0x000fc800078e0098 */
[----:B------:R-:W-:Y:S01]  /*3730*/  FADD.FTZ R200, -R170, R155 ;  /* 0x0000009baac87221 */ /* 0x000fe20000010100 */
[----:B------:R-:W-:Y:S01]  /*3740*/  FFMA.FTZ R136, R139, R4, R44 ;  /* 0x000000048b887223 */ /* 0x000fe2000001002c */
[----:B------:R-:W-:Y:S01]  /*3750*/  FMUL.FTZ R143, R169, R138 ;  /* 0x0000008aa98f7220 */ /* 0x000fe20000410000 */
[----:B------:R-:W-:-:S04]  /*3760*/  IMAD.WIDE.U32 R148, R149, 0x10, R152 ;  /* 0x0000001095947825 */ /* 0x000fc800078e0098 */
[C---:B------:R-:W-:Y:S01]  /*3770*/  FMUL.FTZ R155, R169.reuse, R140 ;  /* 0x0000008ca99b7220 */ /* 0x040fe20000410000 */
[----:B------:R-:W-:Y:S01]  /*3780*/  FMUL.FTZ R157, R169, R142 ;  /* 0x0000008ea99d7220 */ /* 0x000fe20000410000 */
[----:B------:R-:W-:Y:S01]  /*3790*/  FADD.FTZ R158, -R170, R158 ;  /* 0x0000009eaa9e7221 */ /* 0x000fe20000010100 */
        /* <DEDUP_REMOVED lines=22> */
[----:B------:R-:W-:Y:S01]  /*3900*/  FFMA.FTZ R137, R143, R6, R46 ;  /* 0x000000068f897223 */ /* 0x000fe2000001002e */
[----:B------:R-:W-:Y:S01]  /*3910*/  FFMA.FTZ R138, R155, R8, R48 ;  /* 0x000000089b8a7223 */ /* 0x000fe20000010030 */
[----:B------:R-:W-:Y:S01]  /*3920*/  FFMA.FTZ R139, R157, R10, R50 ;  /* 0x0000000a9d8b7223 */ /* 0x000fe20000010032 */
[----:B------:R-:W-:Y:S01]  /*3930*/  F2FP.BF16.F32.PACK_AB R136, R141, R136 ;  /* 0x000000888d88723e */ /* 0x000fe200000010ff */
[----:B------:R-:W-:Y:S01]  /*3940*/  FADD.FTZ R170, -R170, R183 ;  /* 0x000000b7aaaa7221 */ /* 0x000fe20000010100 */
        /* <DEDUP_REMOVED lines=84> */
.L_x_13633:
[----:B0-----:R-:W0:Y:S01]  /*3e90*/  LDC.64 R136, c[0x0][0x380] ;  /* 0x0000e000ff887b82 */ /* 0x001e220000000a00 */
[----:B------:R-:W-:Y:S01]  /*3ea0*/  UPLOP3.LUT UP0, UPT, UPT, UPT, UP0, 0x40, 0x4 ;  /* 0x000000000004789c */ /* 0x000fe20003f0e800 */
[----:B0-----:R-:W-:-:S04]  /*3eb0*/  IADD3 R2, PT, PT, R2, R136, RZ ;  /* 0x0000008802027210 */ /* 0x001fc80007ffe0ff */
[----:B------:R-:W-:-:S13]  /*3ec0*/  ISETP.GE.AND P0, PT, R2, R137, PT ;  /* 0x000000890200720c */ /* 0x000fda0003f06270 */
[----:B------:R-:W-:Y:S05]  /*3ed0*/  @!P0 BRA `(.L_x_13634) ;  /* 0xffffffc400d08947 */ /* 0x000fea000383ffff */
[----:B------:R-:W-:Y:S05]  /*3ee0*/  EXIT ;  /* 0x000000000000794d */ /* 0x000fea0003800000 */
.L_x_13635:
        /* <DEDUP_REMOVED lines=9> */
.L_x_34051:


//--------------------- .text._ZN10layer_norm13ln_fwd_kernelINS_13Kernel_traitsIf13__nv_bfloat16fS2_fjLj5120ELj1ELj1ELj4ELj16ENS_18Kernel_traits_baseILj5120EfS2_fS2_fjLj128EEEEELb1ELb0ELb0ELb0EEEvNS_9FwdParamsE --------------------------
	.section	.text._ZN10layer_norm13ln_fwd_kernelINS_13Kernel_traitsIf13__nv_bfloat16fS2_fjLj5120ELj1ELj1ELj4ELj16ENS_18Kernel_traits_baseILj5120EfS2_fS2_fjLj128EEEEELb1ELb0ELb0ELb0EEEvNS_9FwdParamsE,"ax",@progbits
	.align	128
        .global         _ZN10layer_norm13ln_fwd_kernelINS_13Kernel_traitsIf13__nv_bfloat16fS2_fjLj5120ELj1ELj1ELj4ELj16ENS_18Kernel_traits_baseILj5120EfS2_fS2_fjLj128EEEEELb1ELb0ELb0ELb0EEEvNS_9FwdParamsE
        .type           _ZN10layer_norm13ln_fwd_kernelINS_13Kernel_traitsIf13__nv_bfloat16fS2_fjLj5120ELj1ELj1ELj4ELj16ENS_18Kernel_traits_baseILj5120EfS2_fS2_fjLj128EEEEELb1ELb0ELb0ELb0EEEvNS_9FwdParamsE,@function
        .size           _ZN10layer_norm13ln_fwd_kernelINS_13Kernel_traitsIf13__nv_bfloat16fS2_fjLj5120ELj1ELj1ELj4ELj16ENS_18Kernel_traits_baseILj5120EfS2_fS2_fjLj128EEEEELb1ELb0ELb0ELb0EEEvNS_9FwdParamsE,(.L_x_34052 - _ZN10layer_norm13ln_fwd_kernelINS_13Kernel_traitsIf13__nv_bfloat16fS2_fjLj5120ELj1ELj1ELj4ELj16ENS_18Kernel_traits_baseILj5120EfS2_fS2_fjLj128EEEEELb1ELb0ELb0ELb0EEEvNS_9FwdParamsE)
        .other          _ZN10layer_norm13ln_fwd_kernelINS_13Kernel_traitsIf13__nv_bfloat16fS2_fjLj5120ELj1ELj1ELj4ELj16ENS_18Kernel_traits_baseILj5120EfS2_fS2_fjLj128EEEEELb1ELb0ELb0ELb0EEEvNS_9FwdParamsE,@"STO_CUDA_ENTRY STV_DEFAULT"
_ZN10layer_norm13ln_fwd_kernelINS_13Kernel_traitsIf13__nv_bfloat16fS2_fjLj5120ELj1ELj1ELj4ELj16ENS_18Kernel_traits_baseILj5120EfS2_fS2_fjLj128EEEEELb1ELb0ELb0ELb0EEEvNS_9FwdParamsE:
.text._ZN10layer_norm13ln_fwd_kernelINS_13Kernel_traitsIf13__nv_bfloat16fS2_fjLj5120ELj1ELj1ELj4ELj16ENS_18Kernel_traits_baseILj5120EfS2_fS2_fjLj128EEEEELb1ELb0ELb0ELb0EEEvNS_9FwdParamsE:
        /* <DEDUP_REMOVED lines=19> */
[----:B-----5:R-:W-:Y:S01]  /*0130*/  LOP3.LUT R0, R9, 0x60, RZ, 0xc0, !PT ;  /* 0x0000006009007812 */ /* 0x020fe200078ec0ff */
[----:B------:R-:W-:-:S03]  /*0140*/  UISETP.NE.AND.EX UP0, UPT, UR5, URZ, UPT, UP0 ;  /* 0x000000ff0500728c */ /* 0x000fc6000bf05300 */
[----:B---3--:R-:W-:-:S03]  /*0150*/  LOP3.LUT R5, R0, 0x1f, R9, 0xf8, !PT ;  /* 0x0000001f00057812 */ /* 0x008fc600078ef809 */
[----:B------:R-:W0:Y:S02]  /*0160*/  LDC R136, c[0x0][0x360] ;  /* 0x0000d800ff887b82 */ /* 0x000e240000000800 */
[----:B0-----:R-:W-:Y:S01]  /*0170*/  IMAD R136, R136, UR10, R9 ;  /* 0x0000000a88887c24 */ /* 0x001fe2000f8e0209 */
[----:B--2---:R-:W-:Y:S02]  /*0180*/  @P0 R2UR UR8, R2 ;  /* 0x00000000020802ca */ /* 0x004fe400000e0000 */
[----:B------:R-:W-:Y:S02]  /*0190*/  SHF.R.S32.HI R2, RZ, 0x1f, R15 ;  /* 0x0000001fff027819 */ /* 0x000fe4000001140f */
[----:B------:R-:W-:Y:S02]  /*01a0*/  @P0 R2UR UR9, R3 ;  /* 0x00000000030902ca */ /* 0x000fe400000e0000 */
[----:B-1----:R-:W-:Y:S02]  /*01b0*/  @P0 IADD3 R4, P1, PT, R6, R11, RZ ;  /* 0x0000000b06040210 */ /* 0x002fe40007f3e0ff */
[----:B------:R-:W-:-:S02]  /*01c0*/  LEA.HI R2, R2, R15, RZ, 0x3 ;  /* 0x0000000f02027211 */ /* 0x000fc400078f18ff */
[----:B------:R-:W-:Y:S01]  /*01d0*/  LOP3.LUT R6, R5, 0x7f, RZ, 0x3c, !PT ;  /* 0x0000007f05067812 */ /* 0x000fe200078e3cff */
[----:B------:R-:W-:Y:S01]  /*01e0*/  @P0 IMAD.X R13, RZ, RZ, R7, P1 ;  /* 0x000000ffff0d0224 */ /* 0x000fe200008e0607 */
[----:B------:R-:W-:Y:S01]  /*01f0*/  SHF.R.S32.HI R3, RZ, 0x3, R2 ;  /* 0x00000003ff037819 */ /* 0x000fe20000011402 */
[----:B------:R-:W-:Y:S01]  /*0200*/  UIADD3 UR18, UPT, UPT, UR8, -0x61c88647, URZ ;  /* 0x9e3779b908127890 */ /* 0x000fe2000fffe0ff */
[----:B------:R-:W-:Y:S01]  /*0210*/  LOP3.LUT R2, R9, 0x1f, RZ, 0xc0, !PT ;  /* 0x0000001f09027812 */ /* 0x000fe200078ec0ff */
[----:B------:R-:W-:Y:S01]  /*0220*/  UIADD3 UR20, UPT, UPT, UR8, 0x3c6ef372, URZ ;  /* 0x3c6ef37208147890 */ /* 0x000fe2000fffe0ff */
[--C-:B------:R-:W-:Y:S01]  /*0230*/  SHF.R.U64 R11, R4, 0x2, R13.reuse ;  /* 0x00000002040b7819 */ /* 0x100fe2000000120d */
[----:B------:R-:W-:Y:S01]  /*0240*/  IMAD.IADD R9, R3, 0x1, R6 ;  /* 0x0000000103097824 */ /* 0x000fe200078e0206 */
[----:B------:R-:W-:Y:S01]  /*0250*/  SHF.R.U32.HI R10, RZ, 0x2, R13 ;  /* 0x00000002ff0a7819 */ /* 0x000fe2000001160d */
[----:B------:R-:W-:Y:S02]  /*0260*/  UIADD3 UR19, UPT, UPT, UR9, -0x4498517b, URZ ;  /* 0xbb67ae8509137890 */ /* 0x000fe4000fffe0ff */
        /* <DEDUP_REMOVED lines=67> */
.L_x_13637:
        /* <DEDUP_REMOVED lines=11> */
[----:B------:R-:W5:Y:S02]  /*0750*/  @P0 LDG.E.128 R92, desc[UR6][R12.64] ;  /* 0x000000060c5c0981 */ /* 0x000f64000c1e1d00 */
[----:B------:R-:W0:Y:S01]  /*0760*/  @P4 LDC.64 R38, c[0x0][0x3d0] ;  /* 0x0000f400ff264b82 */ /* 0x000e220000000a00 */
[C---:B-1----:R-:W-:Y:S01]  /*0770*/  @P1 IMAD.WIDE.U32 R14, R5.reuse, 0x20, R14 ;  /* 0x00000020050e1825 */ /* 0x042fe200078e000e */
[----:B------:R-:W-:Y:S01]  /*0780*/  @P1 IADD3 R5, PT, PT, R5, 0x80, RZ ;  /* 0x0000008005051810 */ /* 0x000fe20007ffe0ff */
[----:B------:R-:W5:Y:S04]  /*0790*/  @P0 LDG.E.128 R88, desc[UR6][R12.64+0x10] ;  /* 0x000010060c580981 */ /* 0x000f68000c1e1d00 */
[----:B------:R-:W5:Y:S01]  /*07a0*/  @P1 LDG.E.128 R76, desc[UR6][R14.64] ;  /* 0x000000060e4c1981 */ /* 0x000f62000c1e1d00 */
[----:B--2---:R-:W-:-:S03]  /*07b0*/  @P2 IMAD.WIDE.U32 R36, R5, 0x20, R32 ;  /* 0x0000002005242825 */ /* 0x004fc600078e0020 */
[----:B------:R-:W5:Y:S01]  /*07c0*/  @P1 LDG.E.128 R72, desc[UR6][R14.64+0x10] ;  /* 0x000010060e481981 */ /* 0x000f62000c1e1d00 */
[----:B------:R-:W-:Y:S01]  /*07d0*/  @P2 VIADD R5, R5, 0x80 ;  /* 0x0000008005052836 */ /* 0x000fe20000000000 */
[----:B------:R-:W-:Y:S02]  /*07e0*/  CS2R R32, SRZ ;  /* 0x0000000000207805 */ /* 0x000fe4000001ff00 */
[----:B------:R-:W-:Y:S01]  /*07f0*/  CS2R R50, SRZ ;  /* 0x0000000000327805 */ /* 0x000fe2000001ff00 */
[----:B------:R-:W5:Y:S01]  /*0800*/  @P2 LDG.E.128 R60, desc[UR6][R36.64] ;  /* 0x00000006243c2981 */ /* 0x000f62000c1e1d00 */
[C---:B---3--:R-:W-:Y:S01]  /*0810*/  @P3 IMAD.WIDE.U32 R48, R5.reuse, 0x20, R34 ;  /* 0x0000002005303825 */ /* 0x048fe200078e0022 */
[----:B------:R-:W-:Y:S02]  /*0820*/  CS2R R54, SRZ ;  /* 0x0000000000367805 */ /* 0x000fe4000001ff00 */
[----:B------:R-:W-:Y:S01]  /*0830*/  CS2R R52, SRZ ;  /* 0x0000000000347805 */ /* 0x000fe2000001ff00 */
[----:B------:R1:W5:Y:S01]  /*0840*/  @P2 LDG.E.128 R56, desc[UR6][R36.64+0x10] ;  /* 0x0000100624382981 */ /* 0x000362000c1e1d00 */
[----:B------:R-:W-:Y:S01]  /*0850*/  @P3 VIADD R5, R5, 0x80 ;  /* 0x0000008005053836 */ /* 0x000fe20000000000 */
[----:B------:R-:W-:-:S02]  /*0860*/  CS2R R34, SRZ ;  /* 0x0000000000227805 */ /* 0x000fc4000001ff00 */
[----:B------:R-:W-:Y:S01]  /*0870*/  CS2R R66, SRZ ;  /* 0x0000000000427805 */ /* 0x000fe2000001ff00 */
[----:B------:R-:W5:Y:S01]  /*0880*/  @P3 LDG.E.128 R44, desc[UR6][R48.64] ;  /* 0x00000006302c3981 */ /* 0x000f62000c1e1d00 */
[----:B0-----:R-:W-:Y:S01]  /*0890*/  @P4 IMAD.WIDE.U32 R6, R5, 0x20, R38 ;  /* 0x0000002005064825 */ /* 0x001fe200078e0026 */
[----:B------:R-:W-:Y:S02]  /*08a0*/  CS2R R64, SRZ ;  /* 0x0000000000407805 */ /* 0x000fe4000001ff00 */
[----:B------:R-:W-:Y:S01]  /*08b0*/  CS2R R70, SRZ ;  /* 0x0000000000467805 */ /* 0x000fe2000001ff00 */
[----:B------:R0:W5:Y:S04]  /*08c0*/  @P3 LDG.E.128 R40, desc[UR6][R48.64+0x10] ;  /* 0x0000100630283981 */ /* 0x000168000c1e1d00 */
[----:B------:R2:W5:Y:S04]  /*08d0*/  @P4 LDG.E.128 R28, desc[UR6][R6.64] ;  /* 0x00000006061c4981 */ /* 0x000568000c1e1d00 */
[----:B------:R2:W5:Y:S01]  /*08e0*/  @P4 LDG.E.128 R24, desc[UR6][R6.64+0x10] ;  /* 0x0000100606184981 */ /* 0x000562000c1e1d00 */
[----:B------:R-:W-:-:S02]  /*08f0*/  CS2R R38, SRZ ;  /* 0x0000000000267805 */ /* 0x000fc4000001ff00 */
[----:B-1----:R-:W-:Y:S02]  /*0900*/  CS2R R36, SRZ ;  /* 0x0000000000247805 */ /* 0x002fe4000001ff00 */
[----:B0-----:R-:W-:Y:S02]  /*0910*/  CS2R R48, SRZ ;  /* 0x0000000000307805 */ /* 0x001fe4000001ff00 */
[----:B------:R-:W-:Y:S02]  /*0920*/  CS2R R68, SRZ ;  /* 0x0000000000447805 */ /* 0x000fe4000001ff00 */
[----:B------:R-:W-:Y:S02]  /*0930*/  CS2R R82, SRZ ;  /* 0x0000000000527805 */ /* 0x000fe4000001ff00 */
[----:B------:R-:W-:Y:S02]  /*0940*/  CS2R R80, SRZ ;  /* 0x0000000000507805 */ /* 0x000fe4000001ff00 */
[----:B------:R-:W-:-:S02]  /*0950*/  CS2R R86, SRZ ;  /* 0x0000000000567805 */ /* 0x000fc4000001ff00 */
[----:B------:R-:W-:Y:S02]  /*0960*/  CS2R R84, SRZ ;  /* 0x0000000000547805 */ /* 0x000fe4000001ff00 */
[----:B------:R-:W-:Y:S02]  /*0970*/  @P4 CS2R R18, SRZ ;  /* 0x0000000000124805 */ /* 0x000fe4000001ff00 */
[----:B------:R-:W-:Y:S02]  /*0980*/  @P4 CS2R R16, SRZ ;  /* 0x0000000000104805 */ /* 0x000fe4000001ff00 */
[----:B------:R-:W-:Y:S02]  /*0990*/  @P4 CS2R R22, SRZ ;  /* 0x0000000000164805 */ /* 0x000fe4000001ff00 */
[----:B--2---:R-:W-:-:S07]  /*09a0*/  @P4 CS2R R20, SRZ ;  /* 0x0000000000144805 */ /* 0x004fce000001ff00 */
.L_x_13638:
[----:B------:R-:W-:Y:S05]  /*09b0*/  BSYNC.RECONVERGENT B0 ;  /* 0x0000000000007941 */ /* 0x000fea0003800200 */
.L_x_13636:
[----:B------:R-:W1:Y:S02]  /*09c0*/  LDCU UR4, c[0x0][0x384] ;  /* 0x00007080ff0477ac */ /* 0x000e640008000800 */
[----:B-1----:R-:W-:-:S06]  /*09d0*/  UISETP.GE.AND UP0, UPT, UR10, UR4, UPT ;  /* 0x000000040a00728c */ /* 0x002fcc000bf06270 */
[----:B------:R-:W-:-:S13]  /*09e0*/  PLOP3.LUT P0, PT, PT, PT, UP0, 0x80, 0x8 ;  /* 0x000000000008781c */ /* 0x000fda0003f0f008 */
[----:B------:R-:W-:Y:S05]  /*09f0*/  @P0 EXIT ;  /* 0x000000000000094d */ /* 0x000fea0003800000 */
[----:B------:R-:W-:Y:S01]  /*0a00*/  IMAD.HI.U32 R5, R136, -0x326172a9, RZ ;  /* 0xcd9e8d5788057827 */ /* 0x000fe200078e00ff */
[C---:B------:R-:W-:Y:S01]  /*0a10*/  LOP3.LUT R15, R3.reuse, 0x7f, RZ, 0xc0, !PT ;  /* 0x0000007f030f7812 */ /* 0x040fe200078ec0ff */
[----:B------:R-:W1:Y:S01]  /*0a20*/  LDCU.64 UR4, c[0x0][0x3e0] ;  /* 0x00007c00ff0477ac */ /* 0x000e620008000a00 */
[----:B------:R-:W-:Y:S01]  /*0a30*/  SHF.L.U32 R3, R3, 0x1, RZ ;  /* 0x0000000103037819 */ /* 0x000fe200000006ff */
[----:B0-----:R-:W-:Y:S01]  /*0a40*/  IMAD.HI.U32 R6, R11, -0x2daee0ad, RZ ;  /* 0xd2511f530b067827 */ /* 0x001fe200078e00ff */
[----:B------:R-:W-:Y:S01]  /*0a50*/  LOP3.LUT R5, R10, UR8, R5, 0x96, !PT ;  /* 0x000000080a057c12 */ /* 0x000fe2000f8e9605 */
[----:B------:R-:W0:Y:S01]  /*0a60*/  LDCU UR36, c[0x0][0x388] ;  /* 0x00007100ff2477ac */ /* 0x000e220008000800 */
[----:B------:R-:W-:Y:S01]  /*0a70*/  VIADDMNMX R14, R15, -R0, RZ, !PT ;  /* 0x800000000f0e7246 */ /* 0x000fe200078001ff */
[----:B------:R-:W-:Y:S01]  /*0a80*/  IMAD R13, R11, -0x2daee0ad, RZ ;  /* 0xd2511f530b0d7824 */ /* 0x000fe200078e02ff */
[----:B------:R-:W-:Y:S01]  /*0a90*/  LOP3.LUT R6, R6, UR9, RZ, 0x3c, !PT ;  /* 0x0000000906067c12 */ /* 0x000fe2000f8e3cff */
[----:B------:R-:W-:Y:S01]  /*0aa0*/  IMAD.HI.U32 R12, R5, -0x2daee0ad, RZ ;  /* 0xd2511f53050c7827 */ /* 0x000fe200078e00ff */
[----:B------:R-:W-:Y:S01]  /*0ab0*/  LOP3.LUT R3, R3, 0xffffff00, RZ, 0xc0, !PT ;  /* 0xffffff0003037812 */ /* 0x000fe200078ec0ff */
[----:B------:R-:W2:Y:S01]  /*0ac0*/  LDCU.U8 UR14, c[0x0][0x410] ;  /* 0x00008200ff0e77ac */ /* 0x000ea20008000000 */
[----:B------:R-:W-:Y:S01]  /*0ad0*/  VIMNMX R14, PT, PT, R14, 0x20, PT ;  /* 0x000000200e0e7848 */ /* 0x000fe20003fe0100 */
[----:B------:R-:W-:Y:S01]  /*0ae0*/  IMAD R8, R136, -0x326172a9, RZ ;  /* 0xcd9e8d5788087824 */ /* 0x000fe200078e02ff */
[----:B------:R-:W-:Y:S01]  /*0af0*/  LOP3.LUT R12, R13, UR19, R12, 0x96, !PT ;  /* 0x000000130d0c7c12 */ /* 0x000fe2000f8e960c */
[----:B------:R-:W-:Y:S01]  /*0b00*/  IMAD.HI.U32 R7, R6, -0x326172a9, RZ ;  /* 0xcd9e8d5706077827 */ /* 0x000fe200078e00ff */
[----:B------:R-:W-:Y:S01]  /*0b10*/  LOP3.LUT R4, R4, 0x3, RZ, 0xc0, !PT ;  /* 0x0000000304047812 */ /* 0x000fe200078ec0ff */
[----:B------:R-:W3:Y:S02]  /*0b20*/  LDCU UR15, c[0x0][0x400] ;  /* 0x00008000ff0f77ac */ /* 0x000ee40008000800 */
[----:B------:R-:W-:Y:S01]  /*0b30*/  IMAD R13, R6, -0x326172a9, RZ ;  /* 0xcd9e8d57060d7824 */ /* 0x000fe200078e02ff */
[----:B------:R-:W-:Y:S01]  /*0b40*/  LOP3.LUT R7, R8, UR18, R7, 0x96, !PT ;  /* 0x0000001208077c12 */ /* 0x000fe2000f8e9607 */
[----:B------:R-:W-:Y:S01]  /*0b50*/  IMAD.HI.U32 R6, R12, -0x326172a9, RZ ;  /* 0xcd9e8d570c067827 */ /* 0x000fe200078e00ff */
[----:B-1----:R-:W-:Y:S01]  /*0b60*/  UISETP.NE.U32.AND UP0, UPT, UR4, URZ, UPT ;  /* 0x000000ff0400728c */ /* 0x002fe2000bf05070 */
[----:B------:R-:W1:Y:S02]  /*0b70*/  LDCU.64 UR12, c[0x0][0x3a0] ;  /* 0x00007400ff0c77ac */ /* 0x000e640008000a00 */
[----:B------:R-:W-:Y:S01]  /*0b80*/  IMAD R8, R5, -0x2daee0ad, RZ ;  /* 0xd2511f5305087824 */ /* 0x000fe200078e02ff */
[----:B------:R-:W-:Y:S01]  /*0b90*/  LOP3.LUT R6, R13, UR20, R6, 0x96, !PT ;  /* 0x000000140d067c12 */ /* 0x000fe2000f8e9606 */
[C---:B------:R-:W-:Y:S01]  /*0ba0*/  IMAD.HI.U32 R5, R7.reuse, -0x2daee0ad, RZ ;  /* 0xd2511f5307057827 */ /* 0x040fe200078e00ff */
[----:B------:R-:W-:Y:S01]  /*0bb0*/  UISETP.NE.AND.EX UP0, UPT, UR5, URZ, UPT, UP0 ;  /* 0x000000ff0500728c */ /* 0x000fe2000bf05300 */
[----:B------:R-:W4:Y:S02]  /*0bc0*/  LDCU.64 UR16, c[0x0][0x380] ;  /* 0x00007000ff1077ac */ /* 0x000f240008000a00 */
        /* <DEDUP_REMOVED lines=43> */
[----:B------:R-:W-:Y:S01]  /*0e80*/  IMAD R14, R14, 0x8, R3 ;  /* 0x000000080e0e7824 */ /* 0x000fe200078e0203 */
[----:B------:R-:W-:Y:S01]  /*0e90*/  LOP3.LUT R6, R96, UR34, R5, 0x96, !PT ;  /* 0x0000002260067c12 */ /* 0x000fe2000f8e9605 */
[----:B------:R-:W-:Y:S02]  /*0ea0*/  IMAD R2, R2, -0x20, R15 ;  /* 0xffffffe002027824 */ /* 0x000fe400078e020f */
[----:B------:R-:W-:Y:S01]  /*0eb0*/  IMAD R0, R0, -0x326172a9, RZ ;  /* 0xcd9e8d5700007824 */ /* 0x000fe200078e02ff */
[----:B------:R-:W-:Y:S02]  /*0ec0*/  I2FP.F32.U32 R5, R14 ;  /* 0x0000000e00057245 */ /* 0x000fe40000201000 */
[----:B------:R-:W-:-:S04]  /*0ed0*/  VIMNMX R2, PT, PT, RZ, R2, !PT ;  /* 0x00000002ff027248 */ /* 0x000fc80007fe0100 */
[----:B------:R-:W0:Y:S01]  /*0ee0*/  MUFU.RCP R5, R5 ;  /* 0x0000000500057308 */ /* 0x000e220000001000 */
[----:B------:R-:W-:-:S05]  /*0ef0*/  VIMNMX R2, PT, PT, R2, 0x20, PT ;  /* 0x0000002002027848 */ /* 0x000fca0003fe0100 */
[----:B------:R-:W-:Y:S02]  /*0f00*/  IMAD R8, R2, 0x8, R3 ;  /* 0x0000000802087824 */ /* 0x000fe400078e0203 */
[----:B------:R-:W-:Y:S02]  /*0f10*/  HFMA2 R3, -RZ, RZ, 0, 0 ;  /* 0x00000000ff037431 */ /* 0x000fe400000001ff */
[----:B-1234-:R-:W-:-:S07]  /*0f20*/  IMAD R2, R12, -0x2daee0ad, RZ ;  /* 0xd2511f530c027824 */ /* 0x01efce00078e02ff */
.L_x_14068:
[----:B-1----:R-:W1:Y:S01]  /*0f30*/  @UP0 LDCU.64 UR4, c[0x0][0x3e0] ;  /* 0x00007c00ff0407ac */ /* 0x002e620008000a00 */
[----:B------:R-:W-:Y:S01]  /*0f40*/  PLOP3.LUT P0, PT, PT, PT, UP0, 0x80, 0x8 ;  /* 0x000000000008781c */ /* 0x000fe20003f0f008 */
[----:B-1----:R-:W-:-:S06]  /*0f50*/  @UP0 UIMAD.WIDE UR4, UR10, 0x2, UR4 ;  /* 0x000000020a0408a5 */ /* 0x002fcc000f8e0204 */
[----:B0-234-:R-:W-:Y:S02]  /*0f60*/  IMAD.U32 R128, RZ, RZ, UR4 ;  /* 0x00000004ff807e24 */ /* 0x01dfe4000f8e00ff */
[----:B------:R-:W-:-:S05]  /*0f70*/  IMAD.U32 R129, RZ, RZ, UR5 ;  /* 0x00000005ff817e24 */ /* 0x000fca000f8e00ff */
[----:B------:R-:W2:Y:S01]  /*0f80*/  @P0 LDG.E.U16 R128, desc[UR6][R128.64] ;  /* 0x0000000680800981 */ /* 0x000ea2000c1e1500 */
[----:B------:R-:W-:Y:S01]  /*0f90*/  PLOP3.LUT P0, PT, PT, PT, UP0, 0x80, 0x8 ;  /* 0x000000000008781c */ /* 0x000fe20003f0f008 */
[----:B0-----:R-:W-:Y:S01]  /*0fa0*/  UIMAD UR4, UR10, UR36, URZ ;  /* 0x000000240a0472a4 */ /* 0x001fe2000f8e02ff */
[----:B------:R-:W-:Y:S01]  /*0fb0*/  ISETP.GE.U32.AND P1, PT, R9, 0x80, PT ;  /* 0x000000800900780c */ /* 0x000fe20003f26070 */
[----:B------:R-:W0:Y:S01]  /*0fc0*/  S2R R138, SR_TID.X ;  /* 0x00000000008a7919 */ /* 0x000e220000002100 */
[----:B------:R-:W-:Y:S01]  /*0fd0*/  BSSY.RECONVERGENT B0, `(.L_x_13639) ;  /* 0x000053b000007945 */ /* 0x000fe20003800200 */
[----:B------:R-:W-:Y:S01]  /*0fe0*/  USHF.R.S32.HI UR5, URZ, 0x1f, UR4 ;  /* 0x0000001fff057899 */ /* 0x000fe20008011404 */
[----:B------:R-:W-:-:S03]  /*0ff0*/  P2R R139, PR, RZ, 0x2 ;  /* 0x00000002ff8b7803 */ /* 0x000fc60000000000 */
[----:B------:R-:W-:-:S03]  /*1000*/  ULEA.HI UR5, UR5, UR4, URZ, 0x3 ;  /* 0x0000000405057291 */ /* 0x000fc6000f8f18ff */
[----:B------:R-:W-:-:S03]  /*1010*/  UMOV UR4, 0x3f800000 ;  /* 0x3f80000000047882 */ /* 0x000fc60000000000 */
[----:B------:R-:W-:-:S04]  /*1020*/  MOV R137, UR5 ;  /* 0x0000000500897c02 */ /* 0x000fc80008000f00 */
        /* <DEDUP_REMOVED lines=14> */
[----:B------:R0:W5:Y:S01]  /*1110*/  LDG.E.128 R132, desc[UR6][R142.64+0x10] ;  /* 0x000010068e847981 */ /* 0x000162000c1e1d00 */
[----:B------:R-:W-:Y:S01]  /*1120*/  ISETP.NE.AND P0, PT, R4, 0x1, PT ;  /* 0x000000010400780c */ /* 0x000fe20003f05270 */
[----:B------:R-:W-:Y:S01]  /*1130*/  BSSY.RECONVERGENT B1, `(.L_x_13642) ;  /* 0x000004c000017945 */ /* 0x000fe20003800200 */
[----:B------:R-:W-:Y:S01]  /*1140*/  IMAD.MOV.U32 R144, RZ, RZ, 0x2 ;  /* 0x00000002ff907424 */ /* 0x000fe200078e00ff */
[----:B------:R-:W-:Y:S01]  /*1150*/  MOV R145, R0 ;  /* 0x0000000000917202 */ /* 0x000fe20000000f00 */
[----:B------:R-:W-:-:S09]  /*1160*/  IMAD.MOV.U32 R140, RZ, RZ, R2 ;  /* 0x000000ffff8c7224 */ /* 0x000fd200078e0002 */
[----:B0-----:R-:W-:Y:S05]  /*1170*/  @!P0 BRA `(.L_x_13643) ;  /* 0x00000004001c8947 */ /* 0x001fea0003800000 */
[----:B------:R-:W-:-:S05]  /*1180*/  IMAD.MOV.U32 R141, RZ, RZ, 0x2 ;  /* 0x00000002ff8d7424 */ /* 0x000fca00078e00ff */
[----:B------:R-:W-:-:S04]  /*1190*/  VIADDMNMX.U32 R140, R4, 0xfffffffe, R141, PT ;  /* 0xfffffffe048c7846 */ /* 0x000fc8000380008d */
[----:B------:R-:W-:-:S04]  /*11a0*/  SHF.L.U32 R142, R140, 0x2, RZ ;  /* 0x000000028c8e7819 */ /* 0x000fc800000006ff */
[----:B------:R-:W0:Y:S02]  /*11b0*/  LDC R140, c[0x2][R142] ;  /* 0x008000008e8c7b82 */ /* 0x000e240000000800 */
[----:B0-----:R-:W-:-:S04]  /*11c0*/  SHF.R.S32.HI R141, RZ, 0x1f, R140 ;  /* 0x0000001fff8d7819 */ /* 0x001fc8000001148c */
.L_x_33884:
[----:B------:R-:W-:Y:S05]  /*11d0*/  BRX R140 -0x11e0                                       (*"BRANCH_TARGETS .L_x_33885,.L_x_33886,.L_x_33887"*) ;  /* 0xffffffec8c887949 */ /* 0x000fea000383ffff */
.L_x_33887:
[----:B------:R-:W-:Y:S01]  /*11e0*/  VIADD R144, R4, 0x1 ;  /* 0x0000000104907836 */ /* 0x000fe20000000000 */
[----:B------:R-:W-:Y:S01]  /*11f0*/  MOV R145, R6 ;  /* 0x0000000600917202 */ /* 0x000fe20000000f00 */
[----:B------:R-:W-:Y:S01]  /*1200*/  IMAD.MOV.U32 R140, RZ, RZ, R2 ;  /* 0x000000ffff8c7224 */ /* 0x000fe200078e0002 */
[----:B------:R-:W-:Y:S06]  /*1210*/  BRA `(.L_x_13643) ;  /* 0x0000000000f47947 */ /* 0x000fec0003800000 */
.L_x_33885:
[----:B------:R-:W-:Y:S01]  /*1220*/  IMAD.MOV.U32 R140, RZ, RZ, R2 ;  /* 0x000000ffff8c7224 */ /* 0x000fe200078e0002 */
[----:B------:R-:W-:Y:S01]  /*1230*/  MOV R145, R7 ;  /* 0x0000000700917202 */ /* 0x000fe20000000f00 */
[----:B------:R-:W-:Y:S01]  /*1240*/  IMAD.MOV.U32 R144, RZ, RZ, 0x3 ;  /* 0x00000003ff907424 */ /* 0x000fe200078e00ff */
[----:B------:R-:W-:Y:S06]  /*1250*/  BRA `(.L_x_13643) ;  /* 0x0000000000e47947 */ /* 0x000fec0003800000 */
.L_x_33886:
        /* <DEDUP_REMOVED lines=13> */
.L_x_13645:
[----:B------:R-:W-:Y:S05]  /*1330*/  BSYNC.RECONVERGENT B2 ;  /* 0x0000000000027941 */ /* 0x000fea0003800200 */
.L_x_13644:
        /* <DEDUP_REMOVED lines=43> */
.L_x_13643:
[----:B------:R-:W-:Y:S05]  /*15f0*/  BSYNC.RECONVERGENT B1 ;  /* 0x0000000000017941 */ /* 0x000fea0003800200 */
.L_x_13642:
        /* <DEDUP_REMOVED lines=14> */
[----:B------:R-:W-:Y:S02]  /*16e0*/  PLOP3.LUT P0, PT, P0, PT, PT, 0x8, 0x80 ;  /* 0x000000000080781c */ /* 0x000fe4000070e170 */
[----:B------:R-:W-:Y:S01]  /*16f0*/  MOV R4, R0 ;  /* 0x0000000000047202 */ /* 0x000fe20000000f00 */
        /* <DEDUP_REMOVED lines=11> */
.L_x_13648:
        /* <DEDUP_REMOVED lines=13> */
.L_x_13650:
[----:B------:R-:W-:Y:S05]  /*1880*/  BSYNC.RECONVERGENT B2 ;  /* 0x0000000000027941 */ /* 0x000fea0003800200 */
.L_x_13649:
        /* <DEDUP_REMOVED lines=43> */
.L_x_13647:
[----:B------:R-:W-:Y:S05]  /*1b40*/  BSYNC.RECONVERGENT B1 ;  /* 0x0000000000017941 */ /* 0x000fea0003800200 */
.L_x_13646:
        /* <DEDUP_REMOVED lines=22> */
.L_x_13653:
        /* <DEDUP_REMOVED lines=13> */
.L_x_13655:
[----:B------:R-:W-:Y:S05]  /*1d80*/  BSYNC.RECONVERGENT B2 ;  /* 0x0000000000027941 */ /* 0x000fea0003800200 */
.L_x_13654:
        /* <DEDUP_REMOVED lines=43> */
.L_x_13652:
[----:B------:R-:W-:Y:S05]  /*2040*/  BSYNC.RECONVERGENT B1 ;  /* 0x0000000000017941 */ /* 0x000fea0003800200 */
.L_x_13651:
[----:B------:R-:W-:Y:S01]  /*2050*/  I2FP.F32.U32 R4, R4 ;  /* 0x0000000400047245 */ /* 0x000fe20000201000 */
[C---:B------:R-:W-:Y:S01]  /*2060*/  IMAD.U32 R128, R129.reuse, 0x10000, RZ ;  /* 0x0001000081807824 */ /* 0x040fe200078e00ff */
[----:B------:R-:W-:Y:S01]  /*2070*/  ISETP.NE.AND P2, PT, R144, 0x1, PT ;  /* 0x000000019000780c */ /* 0x000fe20003f45270 */
[----:B------:R-:W-:Y:S02]  /*2080*/  BSSY.RECONVERGENT B1, `(.L_x_13656) ;  /* 0x000004d000017945 */ /* 0x000fe40003800200 */
        /* <DEDUP_REMOVED lines=19> */
.L_x_13658:
        /* <DEDUP_REMOVED lines=13> */
.L_x_13660:
[----:B------:R-:W-:Y:S05]  /*2290*/  BSYNC.RECONVERGENT B2 ;  /* 0x0000000000027941 */ /* 0x000fea0003800200 */
.L_x_13659:
        /* <DEDUP_REMOVED lines=43> */
.L_x_13657:
[----:B------:R-:W-:Y:S05]  /*2550*/  BSYNC.RECONVERGENT B1 ;  /* 0x0000000000017941 */ /* 0x000fea0003800200 */
.L_x_13656:
        /* <DEDUP_REMOVED lines=22> */
.L_x_13663:
        /* <DEDUP_REMOVED lines=13> */
.L_x_13665:
[----:B------:R-:W-:Y:S05]  /*2790*/  BSYNC.RECONVERGENT B2 ;  /* 0x0000000000027941 */ /* 0x000fea0003800200 */
.L_x_13664:
        /* <DEDUP_REMOVED lines=43> */
.L_x_13662:
[----:B------:R-:W-:Y:S05]  /*2a50*/  BSYNC.RECONVERGENT B1 ;  /* 0x0000000000017941 */ /* 0x000fea0003800200 */
.L_x_13661:
        /* <DEDUP_REMOVED lines=23> */
.L_x_13668:
        /* <DEDUP_REMOVED lines=13> */
.L_x_13670:
[----:B------:R-:W-:Y:S05]  /*2ca0*/  BSYNC.RECONVERGENT B2 ;  /* 0x0000000000027941 */ /* 0x000fea0003800200 */
.L_x_13669:
        /* <DEDUP_REMOVED lines=43> */
.L_x_13667:
[----:B------:R-:W-:Y:S05]  /*2f60*/  BSYNC.RECONVERGENT B1 ;  /* 0x0000000000017941 */ /* 0x000fea0003800200 */
.L_x_13666:
        /* <DEDUP_REMOVED lines=22> */
.L_x_13673:
        /* <DEDUP_REMOVED lines=13> */
.L_x_13675:
[----:B------:R-:W-:Y:S05]  /*31a0*/  BSYNC.RECONVERGENT B2 ;  /* 0x0000000000027941 */ /* 0x000fea0003800200 */
.L_x_13674:
        /* <DEDUP_REMOVED lines=43> */
.L_x_13672:
[----:B------:R-:W-:Y:S05]  /*3460*/  BSYNC.RECONVERGENT B1 ;  /* 0x0000000000017941 */ /* 0x000fea0003800200 */
.L_x_13671:
        /* <DEDUP_REMOVED lines=13> */
[----:B------:R-:W-:Y:S01]  /*3540*/  FADD.FTZ R134, R134, R129 ;  /* 0x0000008186867221 */ /* 0x000fe20000010000 */
        /* <DEDUP_REMOVED lines=9> */
.L_x_13678:
        /* <DEDUP_REMOVED lines=15> */
.L_x_13680:
[----:B------:R-:W-:Y:S05]  /*36d0*/  BSYNC.RECONVERGENT B2 ;  /* 0x0000000000027941 */ /* 0x000fea0003800200 */
.L_x_13679:
        /* <DEDUP_REMOVED lines=43> */
.L_x_13677:
[----:B------:R-:W-:Y:S05]  /*3990*/  BSYNC.RECONVERGENT B1 ;  /* 0x0000000000017941 */ /* 0x000fea0003800200 */
.L_x_13676:
        /* <DEDUP_REMOVED lines=10> */
.L_x_13641:
        /* <DEDUP_REMOVED lines=16> */
.L_x_13684:
        /* <DEDUP_REMOVED lines=13> */
.L_x_13686:
[----:B------:R-:W-:Y:S05]  /*3c10*/  BSYNC.RECONVERGENT B2 ;  /* 0x0000000000027941 */ /* 0x000fea0003800200 */
.L_x_13685:
        /* <DEDUP_REMOVED lines=41> */
[----:B------:R-:W-:-:S07]  /*3eb0*/  IMAD.MOV.U32 R12, RZ, RZ, R2 ;  /* 0x000000ffff0c7224 */ /* 0x000fce00078e0002 */
.L_x_13683:
[----:B------:R-:W-:Y:S05]  /*3ec0*/  BSYNC.RECONVERGENT B1 ;  /* 0x0000000000017941 */ /* 0x000fea0003800200 */
.L_x_13682:
[----:B------:R-:W0:Y:S01]  /*3ed0*/  LDC R13, c[0x0][0x404] ;  /* 0x00010100ff0d7b82 */ /* 0x000e220000000800 */
[----:B------:R-:W-:Y:S01]  /*3ee0*/  I2FP.F32.U32 R15, R12 ;  /* 0x0000000c000f7245 */ /* 0x000fe20000201000 */
[----:B------:R-:W-:Y:S01]  /*3ef0*/  HFMA2 R12, -RZ, RZ, 0.1171875, 0 ;  /* 0x2f800000ff0c7431 */ /* 0x000fe200000001ff */
[----:B------:R-:W-:Y:S01]  /*3f00*/  ISETP.NE.AND P0, PT, R132, 0x1, PT ;  /* 0x000000018400780c */ /* 0x000fe20003f05270 */
[C---:B-----5:R-:W-:Y:S01]  /*3f10*/  IMAD.U32 R4, R128.reuse, 0x10000, RZ ;  /* 0x0001000080047824 */ /* 0x060fe200078e00ff */
[----:B------:R-:W-:Y:S01]  /*3f20*/  BSSY.RECONVERGENT B1, `(.L_x_13687) ;  /* 0x000004c000017945 */ /* 0x000fe20003800200 */
[----:B------:R-:W-:Y:S01]  /*3f30*/  PRMT R128, R128, 0x7632, R128 ;  /* 0x0000763280807816 */ /* 0x000fe20000000080 */
[----:B------:R-:W-:Y:S01]  /*3f40*/  IMAD.MOV.U32 R133, RZ, RZ, 0x2 ;  /* 0x00000002ff857424 */ /* 0x000fe200078e00ff */
[----:B------:R-:W1:Y:S01]  /*3f50*/  LDC R14, c[0x0][0x408] ;  /* 0x00010200ff0e7b82 */ /* 0x000e620000000800 */
[----:B------:R-:W-:Y:S01]  /*3f60*/  FMUL.FTZ R135, R4, UR4 ;  /* 0x0000000404877c20 */ /* 0x000fe20008410000 */
[----:B------:R-:W-:Y:S01]  /*3f70*/  MOV R4, R0 ;  /* 0x0000000000047202 */ /* 0x000fe20000000f00 */
[----:B------:R-:W-:-:S05]  /*3f80*/  FFMA.FTZ R2, R15, R12, 1.1641532182693481445e-10 ;  /* 0x2f0000000f027423 */ /* 0x000fca000001000c */
        /* <DEDUP_REMOVED lines=12> */
.L_x_13689:
        /* <DEDUP_REMOVED lines=13> */
.L_x_13691:
[----:B------:R-:W-:Y:S05]  /*4120*/  BSYNC.RECONVERGENT B2 ;  /* 0x0000000000027941 */ /* 0x000fea0003800200 */
.L_x_13690:
        /* <DEDUP_REMOVED lines=43> */
.L_x_13688:
[----:B------:R-:W-:Y:S05]  /*43e0*/  BSYNC.RECONVERGENT B1 ;  /* 0x0000000000017941 */ /* 0x000fea0003800200 */
.L_x_13687:
[----:B------:R-:W-:Y:S01]  /*43f0*/  ISETP.NE.AND P1, PT, R133, 0x1, PT ;  /* 0x000000018500780c */ /* 0x000fe20003f25270 */
[----:B------:R-:W-:Y:S01]  /*4400*/  IMAD.U32 R128, R128, 0x10000, RZ ;  /* 0x0001000080807824 */ /* 0x000fe200078e00ff */
[----:B------:R-:W-:Y:S01]  /*4410*/  I2FP.F32.U32 R15, R4 ;  /* 0x00000004000f7245 */ /* 0x000fe20000201000 */
[----:B------:R-:W-:Y:S01]  /*4420*/  BSSY.RECONVERGENT B1, `(.L_x_13692) ;  /* 0x0000049000017945 */ /* 0x000fe20003800200 */
[----:B------:R-:W-:-:S03]  /*4430*/  IMAD.MOV.U32 R132, RZ, RZ, 0x2 ;  /* 0x00000002ff847424 */ /* 0x000fc600078e00ff */
[----:B------:R-:W-:Y:S01]  /*4440*/  FFMA.FTZ R4, R15, R12, 1.1641532182693481445e-10 ;  /* 0x2f0000000f047423 */ /* 0x000fe2000001000c */
[----:B------:R-:W-:-:S04]  /*4450*/  FMUL.FTZ R15, R128, UR4 ;  /* 0x00000004800f7c20 */ /* 0x000fc80008410000 */
[----:B------:R-:W-:Y:S01]  /*4460*/  FSETP.LE.FTZ.AND P0, PT, R4, R13, PT ;  /* 0x0000000d0400720b */ /* 0x000fe20003f13000 */
[----:B------:R-:W-:Y:S01]  /*4470*/  FMUL.FTZ R128, R15, R14 ;  /* 0x0000000e0f807220 */ /* 0x000fe20000410000 */
        /* <DEDUP_REMOVED lines=10> */
.L_x_13694:
        /* <DEDUP_REMOVED lines=13> */
.L_x_13696:
[----:B------:R-:W-:Y:S05]  /*45f0*/  BSYNC.RECONVERGENT B2 ;  /* 0x0000000000027941 */ /* 0x000fea0003800200 */
.L_x_13695:
        /* <DEDUP_REMOVED lines=43> */
.L_x_13693:
[----:B------:R-:W-:Y:S05]  /*48b0*/  BSYNC.RECONVERGENT B1 ;  /* 0x0000000000017941 */ /* 0x000fea0003800200 */
.L_x_13692:
[----:B------:R-:W-:Y:S01]  /*48c0*/  ISETP.NE.AND P2, PT, R132, 0x1, PT ;  /* 0x000000018400780c */ /* 0x000fe20003f45270 */
[----:B------:R-:W-:Y:S01]  /*48d0*/  BSSY.RECONVERGENT B1, `(.L_x_13697) ;  /* 0x000004c000017945 */ /* 0x000fe20003800200 */
[----:B------:R-:W-:Y:S01]  /*48e0*/  I2FP.F32.U32 R15, R4 ;  /* 0x00000004000f7245 */ /* 0x000fe20000201000 */
[----:B------:R-:W-:-:S04]  /*48f0*/  IMAD.MOV.U32 R134, RZ, RZ, 0x2 ;  /* 0x00000002ff867424 */ /* 0x000fc800078e00ff */
[----:B------:R-:W-:Y:S01]  /*4900*/  FFMA.FTZ R4, R15, R12, 1.1641532182693481445e-10 ;  /* 0x2f0000000f047423 */ /* 0x000fe2000001000c */
[----:B------:R-:W-:-:S04]  /*4910*/  IMAD.U32 R15, R129, 0x10000, RZ ;  /* 0x00010000810f7824 */ /* 0x000fc800078e00ff */
[----:B------:R-:W-:Y:S01]  /*4920*/  FMUL.FTZ R133, R15, UR4 ;  /* 0x000000040f857c20 */ /* 0x000fe20008410000 */
[----:B------:R-:W-:Y:S02]  /*4930*/  FSETP.LE.FTZ.AND P1, PT, R4, R13, PT ;  /* 0x0000000d0400720b */ /* 0x000fe40003f33000 */
[----:B------:R-:W-:Y:S01]  /*4940*/  PRMT R4, R129, 0x7632, R4 ;  /* 0x0000763281047816 */ /* 0x000fe20000000004 */
        /* <DEDUP_REMOVED lines=11> */
.L_x_13699:
        /* <DEDUP_REMOVED lines=13> */
.L_x_13701:
[----:B------:R-:W-:Y:S05]  /*4ad0*/  BSYNC.RECONVERGENT B2 ;  /* 0x0000000000027941 */ /* 0x000fea0003800200 */
.L_x_13700:
        /* <DEDUP_REMOVED lines=43> */
.L_x_13698:
[----:B------:R-:W-:Y:S05]  /*4d90*/  BSYNC.RECONVERGENT B1 ;  /* 0x0000000000017941 */ /* 0x000fea0003800200 */
.L_x_13697:
[----:B------:R-:W-:Y:S01]  /*4da0*/  ISETP.NE.AND P3, PT, R134, 0x1, PT ;  /* 0x000000018600780c */ /* 0x000fe20003f65270 */
[----:B------:R-:W-:Y:S01]  /*4db0*/  IMAD.U32 R4, R4, 0x10000, RZ ;  /* 0x0001000004047824 */ /* 0x000fe200078e00ff */
[----:B------:R-:W-:Y:S01]  /*4dc0*/  I2FP.F32.U32 R15, R15 ;  /* 0x0000000f000f7245 */ /* 0x000fe20000201000 */
[----:B------:R-:W-:Y:S01]  /*4dd0*/  BSSY.RECONVERGENT B1, `(.L_x_13702) ;  /* 0x0000049000017945 */ /* 0x000fe20003800200 */
[----:B------:R-:W-:-:S03]  /*4de0*/  IMAD.MOV.U32 R141, RZ, RZ, 0x2 ;  /* 0x00000002ff8d7424 */ /* 0x000fc600078e00ff */
[----:B------:R-:W-:Y:S01]  /*4df0*/  FFMA.FTZ R132, R15, R12, 1.1641532182693481445e-10 ;  /* 0x2f0000000f847423 */ /* 0x000fe2000001000c */
[----:B------:R-:W-:Y:S01]  /*4e00*/  FMUL.FTZ R15, R4, UR4 ;  /* 0x00000004040f7c20 */ /* 0x000fe20008410000 */
[----:B------:R-:W-:-:S03]  /*4e10*/  MOV R4, R0 ;  /* 0x0000000000047202 */ /* 0x000fc60000000f00 */
[----:B------:R-:W-:Y:S01]  /*4e20*/  FSETP.LE.FTZ.AND P2, PT, R132, R13, PT ;  /* 0x0000000d8400720b */ /* 0x000fe20003f53000 */
        /* <DEDUP_REMOVED lines=10> */
.L_x_13704:
        /* <DEDUP_REMOVED lines=13> */
.L_x_13706:
[----:B------:R-:W-:Y:S05]  /*4fa0*/  BSYNC.RECONVERGENT B2 ;  /* 0x0000000000027941 */ /* 0x000fea0003800200 */
.L_x_13705:
        /* <DEDUP_REMOVED lines=43> */
.L_x_13703:
[----:B------:R-:W-:Y:S05]  /*5260*/  BSYNC.RECONVERGENT B1 ;  /* 0x0000000000017941 */ /* 0x000fea0003800200 */
.L_x_13702:
[----:B------:R-:W-:Y:S01]  /*5270*/  ISETP.NE.AND P4, PT, R141, 0x1, PT ;  /* 0x000000018d00780c */ /* 0x000fe20003f85270 */
[C---:B------:R-:W-:Y:S01]  /*5280*/  IMAD.U32 R132, R130.reuse, 0x10000, RZ ;  /* 0x0001000082847824 */ /* 0x040fe200078e00ff */
[----:B------:R-:W-:Y:S01]  /*5290*/  I2FP.F32.U32 R133, R4 ;  /* 0x0000000400857245 */ /* 0x000fe20000201000 */
[----:B------:R-:W-:Y:S01]  /*52a0*/  BSSY.RECONVERGENT B1, `(.L_x_13707) ;  /* 0x000004a000017945 */ /* 0x000fe20003800200 */
[----:B------:R-:W-:Y:S01]  /*52b0*/  PRMT R130, R130, 0x7632, R130 ;  /* 0x0000763282827816 */ /* 0x000fe20000000082 */
[----:B------:R-:W-:Y:S02]  /*52c0*/  IMAD.MOV.U32 R134, RZ, RZ, 0x2 ;  /* 0x00000002ff867424 */ /* 0x000fe400078e00ff */
        /* <DEDUP_REMOVED lines=14> */
.L_x_13709:
        /* <DEDUP_REMOVED lines=13> */
.L_x_13711:
[----:B------:R-:W-:Y:S05]  /*5480*/  BSYNC.RECONVERGENT B2 ;  /* 0x0000000000027941 */ /* 0x000fea0003800200 */
.L_x_13710:
        /* <DEDUP_REMOVED lines=43> */
.L_x_13708:
[----:B------:R-:W-:Y:S05]  /*5740*/  BSYNC.RECONVERGENT B1 ;  /* 0x0000000000017941 */ /* 0x000fea0003800200 */
.L_x_13707:
        /* <DEDUP_REMOVED lines=19> */
.L_x_13714:
        /* <DEDUP_REMOVED lines=13> */
.L_x_13716:
[----:B------:R-:W-:Y:S05]  /*5950*/  BSYNC.RECONVERGENT B2 ;  /* 0x0000000000027941 */ /* 0x000fea0003800200 */
.L_x_13715:
        /* <DEDUP_REMOVED lines=43> */
.L_x_13713:
[----:B------:R-:W-:Y:S05]  /*5c10*/  BSYNC.RECONVERGENT B1 ;  /* 0x0000000000017941 */ /* 0x000fea0003800200 */
.L_x_13712:
[----:B------:R-:W-:Y:S01]  /*5c20*/  ISETP.NE.AND P6, PT, R142, 0x1, PT ;  /* 0x000000018e00780c */ /* 0x000fe20003fc5270 */
[----:B------:R-:W-:Y:S01]  /*5c30*/  BSSY.RECONVERGENT B1, `(.L_x_13717) ;  /* 0x000004e000017945 */ /* 0x000fe20003800200 */
[----:B------:R-:W-:Y:S01]  /*5c40*/  I2FP.F32.U32 R141, R4 ;  /* 0x00000004008d7245 */ /* 0x000fe20000201000 */
[----:B------:R-:W-:-:S04]  /*5c50*/  IMAD.U32 R4, R131, 0x10000, RZ ;  /* 0x0001000083047824 */ /* 0x000fc800078e00ff */
[----:B------:R-:W-:Y:S01]  /*5c60*/  FFMA.FTZ R130, R141, R12, 1.1641532182693481445e-10 ;  /* 0x2f0000008d827423 */ /* 0x000fe2000001000c */
[----:B------:R-:W-:Y:S01]  /*5c70*/  FMUL.FTZ R143, R4, UR4 ;  /* 0x00000004048f7c20 */ /* 0x000fe20008410000 */
[----:B------:R-:W-:Y:S01]  /*5c80*/  PRMT R141, R131, 0x7632, R141 ;  /* 0x00007632838d7816 */ /* 0x000fe2000000008d */
[----:B------:R-:W-:Y:S01]  /*5c90*/  IMAD.MOV.U32 R4, RZ, RZ, 0x2 ;  /* 0x00000002ff047424 */ /* 0x000fe200078e00ff */
[----:B------:R-:W-:Y:S01]  /*5ca0*/  MOV R131, R0 ;  /* 0x0000000000837202 */ /* 0x000fe20000000f00 */
[----:B------:R-:W-:Y:S01]  /*5cb0*/  FMUL.FTZ R134, R143, R14 ;  /* 0x0000000e8f867220 */ /* 0x000fe20000410000 */
        /* <DEDUP_REMOVED lines=10> */
.L_x_13719:
        /* <DEDUP_REMOVED lines=15> */
.L_x_13721:
[----:B------:R-:W-:Y:S05]  /*5e50*/  BSYNC.RECONVERGENT B2 ;  /* 0x0000000000027941 */ /* 0x000fea0003800200 */
.L_x_13720:
        /* <DEDUP_REMOVED lines=43> */
.L_x_13718:
[----:B------:R-:W-:Y:S05]  /*6110*/  BSYNC.RECONVERGENT B1 ;  /* 0x0000000000017941 */ /* 0x000fea0003800200 */
.L_x_13717:
        /* <DEDUP_REMOVED lines=16> */
.L_x_13681:
        /* <DEDUP_REMOVED lines=16> */
[C---:B------:R-:W-:Y:S01]  /*6320*/  IADD3 R141, PT, PT, R137.reuse, 0x80, RZ ;  /* 0x00000080898d7810 */ /* 0x040fe20007ffe0ff */
[----:B------:R-:W-:Y:S01]  /*6330*/  IMAD.MOV.U32 R2, RZ, RZ, R140 ;  /* 0x000000ffff027224 */ /* 0x000fe200078e008c */
[----:B------:R0:W-:Y:S01]  /*6340*/  STG.E.128 desc[UR6][R130.64], R12 ;  /* 0x0000000c82007986 */ /* 0x0001e2000c101d06 */
[----:B-1----:R-:W-:-:S03]  /*6350*/  IMAD.WIDE.U32 R128, R137, 0x8, R128 ;  /* 0x0000000889807825 */ /* 0x002fc600078e0080 */
[----:B------:R0:W-:Y:S04]  /*6360*/  STG.E.128 desc[UR6][R130.64+0x10], R132 ;  /* 0x0000108482007986 */ /* 0x0001e8000c101d06 */
[----:B------:R0:W-:Y:S02]  /*6370*/  STG.E.64 desc[UR6][R128.64], R142 ;  /* 0x0000008e80007986 */ /* 0x0001e4000c101b06 */
.L_x_13640:
[----:B------:R-:W-:Y:S05]  /*6380*/  BSYNC.RECONVERGENT B0 ;  /* 0x0000000000007941 */ /* 0x000fea0003800200 */
.L_x_13639:
        /* <DEDUP_REMOVED lines=30> */
.L_x_13727:
        /* <DEDUP_REMOVED lines=13> */
.L_x_13729:
[----:B------:R-:W-:Y:S05]  /*6640*/  BSYNC.RECONVERGENT B2 ;  /* 0x0000000000027941 */ /* 0x000fea0003800200 */
.L_x_13728:
        /* <DEDUP_REMOVED lines=43> */
.L_x_13726:
[----:B------:R-:W-:Y:S05]  /*6900*/  BSYNC.RECONVERGENT B1 ;  /* 0x0000000000017941 */ /* 0x000fea0003800200 */
.L_x_13725:
        /* <DEDUP_REMOVED lines=27> */
.L_x_13732:
        /* <DEDUP_REMOVED lines=13> */
.L_x_13734:
[----:B------:R-:W-:Y:S05]  /*6b90*/  BSYNC.RECONVERGENT B2 ;  /* 0x0000000000027941 */ /* 0x000fea0003800200 */
.L_x_13733:
        /* <DEDUP_REMOVED lines=43> */
.L_x_13731:
[----:B------:R-:W-:Y:S05]  /*6e50*/  BSYNC.RECONVERGENT B1 ;  /* 0x0000000000017941 */ /* 0x000fea0003800200 */
.L_x_13730:
        /* <DEDUP_REMOVED lines=22> */
.L_x_13737:
        /* <DEDUP_REMOVED lines=13> */
.L_x_13739:
[----:B------:R-:W-:Y:S05]  /*7090*/  BSYNC.RECONVERGENT B2 ;  /* 0x0000000000027941 */ /* 0x000fea0003800200 */
.L_x_13738:
        /* <DEDUP_REMOVED lines=43> */
.L_x_13736:
[----:B------:R-:W-:Y:S05]  /*7350*/  BSYNC.RECONVERGENT B1 ;  /* 0x0000000000017941 */ /* 0x000fea0003800200 */
.L_x_13735:
[----:B------:R-:W-:Y:S01]  /*7360*/  I2FP.F32.U32 R4, R4 ;  /* 0x0000000400047245 */ /* 0x000fe20000201000 */
[C---:B------:R-:W-:Y:S01]  /*7370*/  IMAD.U32 R100, R101.reuse, 0x10000, RZ ;  /* 0x0001000065647824 */ /* 0x040fe200078e00ff */
[----:B------:R-:W-:Y:S01]  /*7380*/  ISETP.NE.AND P2, PT, R146, 0x1, PT ;  /* 0x000000019200780c */ /* 0x000fe20003f45270 */
[----:B------:R-:W-:Y:S01]  /*7390*/  BSSY.RECONVERGENT B1, `(.L_x_13740) ;  /* 0x000004d000017945 */ /* 0x000fe20003800200 */
[----:B------:R-:W-:Y:S02]  /*73a0*/  IMAD.MOV.U32 R144, RZ, RZ, 0x2 ;  /* 0x00000002ff907424 */ /* 0x000fe400078e00ff */
[----:B------:R-:W-:Y:S01]  /*73b0*/  FFMA.FTZ R145, R4, R151, 1.1641532182693481445e-10 ;  /* 0x2f00000004917423 */ /* 0x000fe20000010097 */
[----:B------:R-:W-:Y:S01]  /*73c0*/  FMUL.FTZ R100, R100, UR4 ;  /* 0x0000000464647c20 */ /* 0x000fe20008410000 */
[----:B------:R-:W-:Y:S02]  /*73d0*/  PRMT R4, R101, 0x7632, R4 ;  /* 0x0000763265047816 */ /* 0x000fe40000000004 */
[----:B------:R-:W-:Y:S01]  /*73e0*/  MOV R101, R0 ;  /* 0x0000000000657202 */ /* 0x000fe20000000f00 */
        /* <DEDUP_REMOVED lines=14> */
.L_x_13742:
        /* <DEDUP_REMOVED lines=13> */
.L_x_13744:
[----:B------:R-:W-:Y:S05]  /*75a0*/  BSYNC.RECONVERGENT B2 ;  /* 0x0000000000027941 */ /* 0x000fea0003800200 */
.L_x_13743:
        /* <DEDUP_REMOVED lines=43> */
.L_x_13741:
[----:B------:R-:W-:Y:S05]  /*7860*/  BSYNC.RECONVERGENT B1 ;  /* 0x0000000000017941 */ /* 0x000fea0003800200 */
.L_x_13740:
        /* <DEDUP_REMOVED lines=22> */
.L_x_13747:
        /* <DEDUP_REMOVED lines=13> */
.L_x_13749:
[----:B------:R-:W-:Y:S05]  /*7aa0*/  BSYNC.RECONVERGENT B2 ;  /* 0x0000000000027941 */ /* 0x000fea0003800200 */
.L_x_13748:
        /* <DEDUP_REMOVED lines=43> */
.L_x_13746:
[----:B------:R-:W-:Y:S05]  /*7d60*/  BSYNC.RECONVERGENT B1 ;  /* 0x0000000000017941 */ /* 0x000fea0003800200 */
.L_x_13745:
[----:B------:R-:W-:Y:S01]  /*7d70*/  I2FP.F32.U32 R4, R4 ;  /* 0x0000000400047245 */ /* 0x000fe20000201000 */
[C---:B------:R-:W-:Y:S01]  /*7d80*/  IMAD.U32 R100, R102.reuse, 0x10000, RZ ;  /* 0x0001000066647824 */ /* 0x040fe200078e00ff */
[----:B------:R-:W-:Y:S01]  /*7d90*/  ISETP.NE.AND P4, PT, R145, 0x1, PT ;  /* 0x000000019100780c */ /* 0x000fe20003f85270 */
[----:B------:R-:W-:Y:S01]  /*7da0*/  BSSY.RECONVERGENT B1, `(.L_x_13750) ;  /* 0x000004d000017945 */ /* 0x000fe20003800200 */
[----:B------:R-:W-:Y:S01]  /*7db0*/  PRMT R102, R102, 0x7632, R102 ;  /* 0x0000763266667816 */ /* 0x000fe20000000066 */
[----:B------:R-:W-:Y:S01]  /*7dc0*/  FFMA.FTZ R101, R4, R151, 1.1641532182693481445e-10 ;  /* 0x2f00000004657423 */ /* 0x000fe20000010097 */
        /* <DEDUP_REMOVED lines=17> */
.L_x_13752:
        /* <DEDUP_REMOVED lines=13> */
.L_x_13754:
[----:B------:R-:W-:Y:S05]  /*7fb0*/  BSYNC.RECONVERGENT B2 ;  /* 0x0000000000027941 */ /* 0x000fea0003800200 */
.L_x_13753:
        /* <DEDUP_REMOVED lines=43> */
.L_x_13751:
[----:B------:R-:W-:Y:S05]  /*8270*/  BSYNC.RECONVERGENT B1 ;  /* 0x0000000000017941 */ /* 0x000fea0003800200 */
.L_x_13750:
        /* <DEDUP_REMOVED lines=22> */
.L_x_13757:
        /* <DEDUP_REMOVED lines=13> */
.L_x_13759:
[----:B------:R-:W-:Y:S05]  /*84b0*/  BSYNC.RECONVERGENT B2 ;  /* 0x0000000000027941 */ /* 0x000fea0003800200 */
.L_x_13758:
        /* <DEDUP_REMOVED lines=43> */
.L_x_13756:
[----:B------:R-:W-:Y:S05]  /*8770*/  BSYNC.RECONVERGENT B1 ;  /* 0x0000000000017941 */ /* 0x000fea0003800200 */
.L_x_13755:
        /* <DEDUP_REMOVED lines=23> */
.L_x_13762:
        /* <DEDUP_REMOVED lines=15> */
.L_x_13764:
[----:B------:R-:W-:Y:S05]  /*89e0*/  BSYNC.RECONVERGENT B2 ;  /* 0x0000000000027941 */ /* 0x000fea0003800200 */
.L_x_13763:
        /* <DEDUP_REMOVED lines=43> */
.L_x_13761:
[----:B------:R-:W-:Y:S05]  /*8ca0*/  BSYNC.RECONVERGENT B1 ;  /* 0x0000000000017941 */ /* 0x000fea0003800200 */
.L_x_13760:
        /* <DEDUP_REMOVED lines=10> */
.L_x_13724:
[----:B------:R-:W-:Y:S01]  /*8d50*/  ISETP.NE.AND P0, PT, R4, 0x1, PT ;  /* 0x000000010400780c */ /* 0x000fe20003f05270 */
[----:B------:R-:W-:Y:S01]  /*8d60*/  BSSY.RECONVERGENT B1, `(.L_x_13766) ;  /* 0x0000047000017945 */ /* 0x000fe20003800200 */
[----:B0-----:R-:W-:Y:S01]  /*8d70*/  IMAD.MOV.U32 R128, RZ, RZ, 0x2 ;  /* 0x00000002ff807424 */ /* 0x001fe200078e00ff */
        /* <DEDUP_REMOVED lines=13> */
.L_x_13768:
        /* <DEDUP_REMOVED lines=13> */
.L_x_13770:
[----:B------:R-:W-:Y:S05]  /*8f20*/  BSYNC.RECONVERGENT B2 ;  /* 0x0000000000027941 */ /* 0x000fea0003800200 */
.L_x_13769:
        /* <DEDUP_REMOVED lines=42> */
.L_x_13767:
[----:B------:R-:W-:Y:S05]  /*91d0*/  BSYNC.RECONVERGENT B1 ;  /* 0x0000000000017941 */ /* 0x000fea0003800200 */
.L_x_13766:
        /* <DEDUP_REMOVED lines=24> */
.L_x_13773:
        /* <DEDUP_REMOVED lines=13> */
.L_x_13775:
[----:B------:R-:W-:Y:S05]  /*9430*/  BSYNC.RECONVERGENT B2 ;  /* 0x0000000000027941 */ /* 0x000fea0003800200 */
.L_x_13774:
        /* <DEDUP_REMOVED lines=43> */
.L_x_13772:
[----:B------:R-:W-:Y:S05]  /*96f0*/  BSYNC.RECONVERGENT B1 ;  /* 0x0000000000017941 */ /* 0x000fea0003800200 */
.L_x_13771:
[----:B------:R-:W-:Y:S01]  /*9700*/  ISETP.NE.AND P1, PT, R129, 0x1, PT ;  /* 0x000000018100780c */ /* 0x000fe20003f25270 */
[----:B------:R-:W-:Y:S01]  /*9710*/  IMAD.U32 R100, R100, 0x10000, RZ ;  /* 0x0001000064647824 */ /* 0x000fe200078e00ff */
[----:B------:R-:W-:Y:S01]  /*9720*/  I2FP.F32.U32 R99, R4 ;  /* 0x0000000400637245 */ /* 0x000fe20000201000 */
[----:B------:R-:W-:Y:S04]  /*9730*/  BSSY.RECONVERGENT B1, `(.L_x_13776) ;  /* 0x0000049000017945 */ /* 0x000fe80003800200 */
[----:B------:R-:W-:Y:S01]  /*9740*/  FFMA.FTZ R4, R99, R96, 1.1641532182693481445e-10 ;  /* 0x2f00000063047423 */ /* 0x000fe20000010060 */
[----:B------:R-:W-:Y:S01]  /*9750*/  FMUL.FTZ R99, R100, UR4 ;  /* 0x0000000464637c20 */ /* 0x000fe20008410000 */
[----:B------:R-:W-:-:S03]  /*9760*/  IMAD.MOV.U32 R100, RZ, RZ, 0x2 ;  /* 0x00000002ff647424 */ /* 0x000fc600078e00ff */
        /* <DEDUP_REMOVED lines=12> */
.L_x_13778:
        /* <DEDUP_REMOVED lines=13> */
.L_x_13780:
[----:B------:R-:W-:Y:S05]  /*9900*/  BSYNC.RECONVERGENT B2 ;  /* 0x0000000000027941 */ /* 0x000fea0003800200 */
.L_x_13779:
        /* <DEDUP_REMOVED lines=43> */
.L_x_13777:
[----:B------:R-:W-:Y:S05]  /*9bc0*/  BSYNC.RECONVERGENT B1 ;  /* 0x0000000000017941 */ /* 0x000fea0003800200 */
.L_x_13776:
[----:B------:R-:W-:Y:S01]  /*9bd0*/  ISETP.NE.AND P2, PT, R100, 0x1, PT ;  /* 0x000000016400780c */ /* 0x000fe20003f45270 */
[----:B------:R-:W-:Y:S01]  /*9be0*/  BSSY.RECONVERGENT B1, `(.L_x_13781) ;  /* 0x000004c000017945 */ /* 0x000fe20003800200 */
[----:B------:R-:W-:-:S05]  /*9bf0*/  I2FP.F32.U32 R99, R4 ;  /* 0x0000000400637245 */ /* 0x000fca0000201000 */
[----:B------:R-:W-:Y:S01]  /*9c00*/  FFMA.FTZ R4, R99, R96, 1.1641532182693481445e-10 ;  /* 0x2f00000063047423 */ /* 0x000fe20000010060 */
[----:B------:R-:W-:-:S04]  /*9c10*/  IMAD.U32 R99, R101, 0x10000, RZ ;  /* 0x0001000065637824 */ /* 0x000fc800078e00ff */
[----:B------:R-:W-:Y:S01]  /*9c20*/  FMUL.FTZ R129, R99, UR4 ;  /* 0x0000000463817c20 */ /* 0x000fe20008410000 */
[----:B------:R-:W-:Y:S02]  /*9c30*/  FSETP.LE.FTZ.AND P1, PT, R4, R97, PT ;  /* 0x000000610400720b */ /* 0x000fe40003f33000 */
[----:B------:R-:W-:Y:S01]  /*9c40*/  PRMT R4, R101, 0x7632, R4 ;  /* 0x0000763265047816 */ /* 0x000fe20000000004 */
[----:B------:R-:W-:Y:S01]  /*9c50*/  IMAD.MOV.U32 R101, RZ, RZ, 0x2 ;  /* 0x00000002ff657424 */ /* 0x000fe200078e00ff */
[----:B------:R-:W-:Y:S01]  /*9c60*/  MOV R99, R0 ;  /* 0x0000000000637202 */ /* 0x000fe20000000f00 */
        /* <DEDUP_REMOVED lines=10> */
.L_x_13783:
        /* <DEDUP_REMOVED lines=13> */
.L_x_13785:
[----:B------:R-:W-:Y:S05]  /*9de0*/  BSYNC.RECONVERGENT B2 ;  /* 0x0000000000027941 */ /* 0x000fea0003800200 */
.L_x_13784:
        /* <DEDUP_REMOVED lines=43> */
.L_x_13782:
[----:B------:R-:W-:Y:S05]  /*a0a0*/  BSYNC.RECONVERGENT B1 ;  /* 0x0000000000017941 */ /* 0x000fea0003800200 */
.L_x_13781:
        /* <DEDUP_REMOVED lines=19> */
.L_x_13788:
        /* <DEDUP_REMOVED lines=13> */
.L_x_13790:
[----:B------:R-:W-:Y:S05]  /*a2b0*/  BSYNC.RECONVERGENT B2 ;  /* 0x0000000000027941 */ /* 0x000fea0003800200 */
.L_x_13789:
        /* <DEDUP_REMOVED lines=43> */
.L_x_13787:
[----:B------:R-:W-:Y:S05]  /*a570*/  BSYNC.RECONVERGENT B1 ;  /* 0x0000000000017941 */ /* 0x000fea0003800200 */
.L_x_13786:
        /* <DEDUP_REMOVED lines=20> */
.L_x_13793:
        /* <DEDUP_REMOVED lines=13> */
.L_x_13795:
[----:B------:R-:W-:Y:S05]  /*a790*/  BSYNC.RECONVERGENT B2 ;  /* 0x0000000000027941 */ /* 0x000fea0003800200 */
.L_x_13794:
        /* <DEDUP_REMOVED lines=43> */
.L_x_13792:
[----:B------:R-:W-:Y:S05]  /*aa50*/  BSYNC.RECONVERGENT B1 ;  /* 0x0000000000017941 */ /* 0x000fea0003800200 */
.L_x_13791:
        /* <DEDUP_REMOVED lines=19> */
.L_x_13798:
        /* <DEDUP_REMOVED lines=13> */
.L_x_13800:
[----:B------:R-:W-:Y:S05]  /*ac60*/  BSYNC.RECONVERGENT B2 ;  /* 0x0000000000027941 */ /* 0x000fea0003800200 */
.L_x_13799:
        /* <DEDUP_REMOVED lines=43> */
.L_x_13797:
[----:B------:R-:W-:Y:S05]  /*af20*/  BSYNC.RECONVERGENT B1 ;  /* 0x0000000000017941 */ /* 0x000fea0003800200 */
.L_x_13796:
        /* <DEDUP_REMOVED lines=20> */
.L_x_13803:
        /* <DEDUP_REMOVED lines=15> */
.L_x_13805:
[----:B------:R-:W-:Y:S05]  /*b160*/  BSYNC.RECONVERGENT B2 ;  /* 0x0000000000027941 */ /* 0x000fea0003800200 */
.L_x_13804:
        /* <DEDUP_REMOVED lines=43> */
.L_x_13802:
[----:B------:R-:W-:Y:S05]  /*b420*/  BSYNC.RECONVERGENT B1 ;  /* 0x0000000000017941 */ /* 0x000fea0003800200 */
.L_x_13801:
        /* <DEDUP_REMOVED lines=16> */
.L_x_13765:
        /* <DEDUP_REMOVED lines=22> */
.L_x_13723:
[----:B------:R-:W-:Y:S05]  /*b690*/  BSYNC.RECONVERGENT B0 ;  /* 0x0000000000007941 */ /* 0x000fea0003800200 */
.L_x_13722:
        /* <DEDUP_REMOVED lines=30> */
.L_x_13811:
        /* <DEDUP_REMOVED lines=13> */
.L_x_13813:
[----:B------:R-:W-:Y:S05]  /*b950*/  BSYNC.RECONVERGENT B2 ;  /* 0x0000000000027941 */ /* 0x000fea0003800200 */
.L_x_13812:
        /* <DEDUP_REMOVED lines=43> */
.L_x_13810:
[----:B------:R-:W-:Y:S05]  /*bc10*/  BSYNC.RECONVERGENT B1 ;  /* 0x0000000000017941 */ /* 0x000fea0003800200 */
.L_x_13809:
        /* <DEDUP_REMOVED lines=27> */
.L_x_13816:
        /* <DEDUP_REMOVED lines=13> */
.L_x_13818:
[----:B------:R-:W-:Y:S05]  /*bea0*/  BSYNC.RECONVERGENT B2 ;  /* 0x0000000000027941 */ /* 0x000fea0003800200 */
.L_x_13817:
        /* <DEDUP_REMOVED lines=43> */
.L_x_13815:
[----:B------:R-:W-:Y:S05]  /*c160*/  BSYNC.RECONVERGENT B1 ;  /* 0x0000000000017941 */ /* 0x000fea0003800200 */
.L_x_13814:
        /* <DEDUP_REMOVED lines=22> */
.L_x_13821:
        /* <DEDUP_REMOVED lines=13> */
.L_x_13823:
[----:B------:R-:W-:Y:S05]  /*c3a0*/  BSYNC.RECONVERGENT B2 ;  /* 0x0000000000027941 */ /* 0x000fea0003800200 */
.L_x_13822:
        /* <DEDUP_REMOVED lines=43> */
.L_x_13820:
[----:B------:R-:W-:Y:S05]  /*c660*/  BSYNC.RECONVERGENT B1 ;  /* 0x0000000000017941 */ /* 0x000fea0003800200 */
.L_x_13819:
        /* <DEDUP_REMOVED lines=9> */
[----:B------:R-:W-:Y:S02]  /*c700*/  PRMT R4, R109, 0x7632, R4 ;  /* 0x000076326d047816 */ /* 0x000fe40000000004 */
        /* <DEDUP_REMOVED lines=13> */
.L_x_13826:
        /* <DEDUP_REMOVED lines=13> */
.L_x_13828:
[----:B------:R-:W-:Y:S05]  /*c8b0*/  BSYNC.RECONVERGENT B2 ;  /* 0x0000000000027941 */ /* 0x000fea0003800200 */
.L_x_13827:
        /* <DEDUP_REMOVED lines=43> */
.L_x_13825:
[----:B------:R-:W-:Y:S05]  /*cb70*/  BSYNC.RECONVERGENT B1 ;  /* 0x0000000000017941 */ /* 0x000fea0003800200 */
.L_x_13824:
        /* <DEDUP_REMOVED lines=22> */
.L_x_13831:
        /* <DEDUP_REMOVED lines=13> */
.L_x_13833:
[----:B------:R-:W-:Y:S05]  /*cdb0*/  BSYNC.RECONVERGENT B2 ;  /* 0x0000000000027941 */ /* 0x000fea0003800200 */
.L_x_13832:
        /* <DEDUP_REMOVED lines=43> */
.L_x_13830:
[----:B------:R-:W-:Y:S05]  /*d070*/  BSYNC.RECONVERGENT B1 ;  /* 0x0000000000017941 */ /* 0x000fea0003800200 */
.L_x_13829:
        /* <DEDUP_REMOVED lines=23> */
.L_x_13836:
        /* <DEDUP_REMOVED lines=13> */
.L_x_13838:
[----:B------:R-:W-:Y:S05]  /*d2c0*/  BSYNC.RECONVERGENT B2 ;  /* 0x0000000000027941 */ /* 0x000fea0003800200 */
.L_x_13837:
        /* <DEDUP_REMOVED lines=43> */
.L_x_13835:
[----:B------:R-:W-:Y:S05]  /*d580*/  BSYNC.RECONVERGENT B1 ;  /* 0x0000000000017941 */ /* 0x000fea0003800200 */
.L_x_13834:
        /* <DEDUP_REMOVED lines=22> */
.L_x_13841:
        /* <DEDUP_REMOVED lines=13> */
.L_x_13843:
[----:B------:R-:W-:Y:S05]  /*d7c0*/  BSYNC.RECONVERGENT B2 ;  /* 0x0000000000027941 */ /* 0x000fea0003800200 */
.L_x_13842:
        /* <DEDUP_REMOVED lines=43> */
.L_x_13840:
[----:B------:R-:W-:Y:S05]  /*da80*/  BSYNC.RECONVERGENT B1 ;  /* 0x0000000000017941 */ /* 0x000fea0003800200 */
.L_x_13839:
        /* <DEDUP_REMOVED lines=23> */
.L_x_13846:
        /* <DEDUP_REMOVED lines=15> */
.L_x_13848:
[----:B------:R-:W-:Y:S05]  /*dcf0*/  BSYNC.RECONVERGENT B2 ;  /* 0x0000000000027941 */ /* 0x000fea0003800200 */
.L_x_13847:
        /* <DEDUP_REMOVED lines=43> */
.L_x_13845:
[----:B------:R-:W-:Y:S05]  /*dfb0*/  BSYNC.RECONVERGENT B1 ;  /* 0x0000000000017941 */ /* 0x000fea0003800200 */
.L_x_13844:
        /* <DEDUP_REMOVED lines=10> */
.L_x_13808:
[----:B------:R-:W-:Y:S01]  /*e060*/  ISETP.NE.AND P0, PT, R4, 0x1, PT ;  /* 0x000000010400780c */ /* 0x000fe20003f05270 */
[----:B------:R-:W-:Y:S01]  /*e070*/  BSSY.RECONVERGENT B1, `(.L_x_13850) ;  /* 0x0000047000017945 */ /* 0x000fe20003800200 */
[----:B--2---:R-:W-:Y:S01]  /*e080*/  IMAD.MOV.U32 R129, RZ, RZ, 0x2 ;  /* 0x00000002ff817424 */ /* 0x004fe200078e00ff */
        /* <DEDUP_REMOVED lines=13> */
.L_x_13852:
        /* <DEDUP_REMOVED lines=13> */
.L_x_13854:
[----:B------:R-:W-:Y:S05]  /*e230*/  BSYNC.RECONVERGENT B2 ;  /* 0x0000000000027941 */ /* 0x000fea0003800200 */
.L_x_13853:
        /* <DEDUP_REMOVED lines=42> */
.L_x_13851:
[----:B------:R-:W-:Y:S05]  /*e4e0*/  BSYNC.RECONVERGENT B1 ;  /* 0x0000000000017941 */ /* 0x000fea0003800200 */
.L_x_13850:
        /* <DEDUP_REMOVED lines=24> */
.L_x_13857:
        /* <DEDUP_REMOVED lines=13> */
.L_x_13859:
[----:B------:R-:W-:Y:S05]  /*e740*/  BSYNC.RECONVERGENT B2 ;  /* 0x0000000000027941 */ /* 0x000fea0003800200 */
.L_x_13858:
        /* <DEDUP_REMOVED lines=43> */
.L_x_13856:
[----:B------:R-:W-:Y:S05]  /*ea00*/  BSYNC.RECONVERGENT B1 ;  /* 0x0000000000017941 */ /* 0x000fea0003800200 */
.L_x_13855:
[----:B------:R-:W-:Y:S01]  /*ea10*/  ISETP.NE.AND P1, PT, R130, 0x1, PT ;  /* 0x000000018200780c */ /* 0x000fe20003f25270 */
[----:B------:R-:W-:Y:S01]  /*ea20*/  IMAD.U32 R108, R108, 0x10000, RZ ;  /* 0x000100006c6c7824 */ /* 0x000fe200078e00ff */
[----:B------:R-:W-:Y:S01]  /*ea30*/  I2FP.F32.U32 R107, R4 ;  /* 0x00000004006b7245 */ /* 0x000fe20000201000 */
[----:B------:R-:W-:Y:S01]  /*ea40*/  BSSY.RECONVERGENT B1, `(.L_x_13860) ;  /* 0x0000049000017945 */ /* 0x000fe20003800200 */
[----:B------:R-:W-:Y:S02]  /*ea50*/  IMAD.MOV.U32 R131, RZ, RZ, 0x2 ;  /* 0x00000002ff837424 */ /* 0x000fe400078e00ff */
[----:B------:R-:W-:Y:S01]  /*ea60*/  FMUL.FTZ R108, R108, UR4 ;  /* 0x000000046c6c7c20 */ /* 0x000fe20008410000 */
[----:B------:R-:W-:Y:S01]  /*ea70*/  MOV R4, R0 ;  /* 0x0000000000047202 */ /* 0x000fe20000000f00 */
[----:B------:R-:W-:Y:S02]  /*ea80*/  FFMA.FTZ R107, R107, R104, 1.1641532182693481445e-10 ;  /* 0x2f0000006b6b7423 */ /* 0x000fe40000010068 */
        /* <DEDUP_REMOVED lines=11> */
.L_x_13862:
        /* <DEDUP_REMOVED lines=13> */
.L_x_13864:
[----:B------:R-:W-:Y:S05]  /*ec10*/  BSYNC.RECONVERGENT B2 ;  /* 0x0000000000027941 */ /* 0x000fea0003800200 */
.L_x_13863:
        /* <DEDUP_REMOVED lines=43> */
.L_x_13861:
[----:B------:R-:W-:Y:S05]  /*eed0*/  BSYNC.RECONVERGENT B1 ;  /* 0x0000000000017941 */ /* 0x000fea0003800200 */
.L_x_13860:
[----:B------:R-:W-:Y:S01]  /*eee0*/  ISETP.NE.AND P2, PT, R131, 0x1, PT ;  /* 0x000000018300780c */ /* 0x000fe20003f45270 */
[----:B------:R-:W-:Y:S01]  /*eef0*/  BSSY.RECONVERGENT B1, `(.L_x_13865) ;  /* 0x000004c000017945 */ /* 0x000fe20003800200 */
[----:B------:R-:W-:Y:S01]  /*ef00*/  I2FP.F32.U32 R107, R4 ;  /* 0x00000004006b7245 */ /* 0x000fe20000201000 */
[----:B------:R-:W-:Y:S02]  /*ef10*/  IMAD.U32 R4, R109, 0x10000, RZ ;  /* 0x000100006d047824 */ /* 0x000fe400078e00ff */
[----:B------:R-:W-:Y:S02]  /*ef20*/  IMAD.MOV.U32 R130, RZ, RZ, 0x2 ;  /* 0x00000002ff827424 */ /* 0x000fe400078e00ff */
[----:B------:R-:W-:Y:S01]  /*ef30*/  FFMA.FTZ R107, R107, R104, 1.1641532182693481445e-10 ;  /* 0x2f0000006b6b7423 */ /* 0x000fe20000010068 */
[----:B------:R-:W-:Y:S01]  /*ef40*/  FMUL.FTZ R108, R4, UR4 ;  /* 0x00000004046c7c20 */ /* 0x000fe20008410000 */
[----:B------:R-:W-:-:S03]  /*ef50*/  PRMT R4, R109, 0x7632, R4 ;  /* 0x000076326d047816 */ /* 0x000fc60000000004 */
        /* <DEDUP_REMOVED lines=12> */
.L_x_13867:
        /* <DEDUP_REMOVED lines=13> */
.L_x_13869:
[----:B------:R-:W-:Y:S05]  /*f0f0*/  BSYNC.RECONVERGENT B2 ;  /* 0x0000000000027941 */ /* 0x000fea0003800200 */
.L_x_13868:
        /* <DEDUP_REMOVED lines=43> */
.L_x_13866:
[----:B------:R-:W-:Y:S05]  /*f3b0*/  BSYNC.RECONVERGENT B1 ;  /* 0x0000000000017941 */ /* 0x000fea0003800200 */
.L_x_13865:
[----:B------:R-:W-:Y:S01]  /*f3c0*/  ISETP.NE.AND P3, PT, R130, 0x1, PT ;  /* 0x000000018200780c */ /* 0x000fe20003f65270 */
[----:B------:R-:W-:Y:S01]  /*f3d0*/  IMAD.U32 R4, R4, 0x10000, RZ ;  /* 0x0001000004047824 */ /* 0x000fe200078e00ff */
[----:B------:R-:W-:Y:S01]  /*f3e0*/  I2FP.F32.U32 R107, R107 ;  /* 0x0000006b006b7245 */ /* 0x000fe20000201000 */
[----:B------:R-:W-:Y:S01]  /*f3f0*/  BSSY.RECONVERGENT B1, `(.L_x_13870) ;  /* 0x0000049000017945 */ /* 0x000fe20003800200 */
[----:B------:R-:W-:Y:S02]  /*f400*/  IMAD.MOV.U32 R131, RZ, RZ, 0x2 ;  /* 0x00000002ff837424 */ /* 0x000fe400078e00ff */
[----:B------:R-:W-:Y:S01]  /*f410*/  FMUL.FTZ R4, R4, UR4 ;  /* 0x0000000404047c20 */ /* 0x000fe20008410000 */
[----:B------:R-:W-:Y:S01]  /*f420*/  MOV R109, R0 ;  /* 0x00000000006d7202 */ /* 0x000fe20000000f00 */
[----:B------:R-:W-:-:S05]  /*f430*/  FFMA.FTZ R107, R107, R104, 1.1641532182693481445e-10 ;  /* 0x2f0000006b6b7423 */ /* 0x000fca0000010068 */
        /* <DEDUP_REMOVED lines=11> */
.L_x_13872:
        /* <DEDUP_REMOVED lines=13> */
.L_x_13874:
[----:B------:R-:W-:Y:S05]  /*f5c0*/  BSYNC.RECONVERGENT B2 ;  /* 0x0000000000027941 */ /* 0x000fea0003800200 */
.L_x_13873:
        /* <DEDUP_REMOVED lines=43> */
.L_x_13871:
[----:B------:R-:W-:Y:S05]  /*f880*/  BSYNC.RECONVERGENT B1 ;  /* 0x0000000000017941 */ /* 0x000fea0003800200 */
.L_x_13870:
        /* <DEDUP_REMOVED lines=20> */
.L_x_13877:
        /* <DEDUP_REMOVED lines=13> */
.L_x_13879:
[----:B------:R-:W-:Y:S05]  /*faa0*/  BSYNC.RECONVERGENT B2 ;  /* 0x0000000000027941 */ /* 0x000fea0003800200 */
.L_x_13878:
        /* <DEDUP_REMOVED lines=43> */
.L_x_13876:
[----:B------:R-:W-:Y:S05]  /*fd60*/  BSYNC.RECONVERGENT B1 ;  /* 0x0000000000017941 */ /* 0x000fea0003800200 */
.L_x_13875:
        /* <DEDUP_REMOVED lines=19> */
.L_x_13882:
        /* <DEDUP_REMOVED lines=13> */
.L_x_13884:
[----:B------:R-:W-:Y:S05]  /*ff70*/  BSYNC.RECONVERGENT B2 ;  /* 0x0000000000027941 */ /* 0x000fea0003800200 */
.L_x_13883:
        /* <DEDUP_REMOVED lines=43> */
.L_x_13881:
[----:B------:R-:W-:Y:S05]  /*10230*/  BSYNC.RECONVERGENT B1 ;  /* 0x0000000000017941 */ /* 0x000fea0003800200 */
.L_x_13880:
[----:B------:R-:W-:Y:S01]  /*10240*/  ISETP.NE.AND P6, PT, R146, 0x1, PT ;  /* 0x000000019200780c */ /* 0x000fe20003fc5270 */
[----:B------:R-:W-:Y:S01]  /*10250*/  BSSY.RECONVERGENT B1, `(.L_x_13885) ;  /* 0x000004e000017945 */ /* 0x000fe20003800200 */
[----:B------:R-:W-:Y:S01]  /*10260*/  I2FP.F32.U32 R131, R4 ;  /* 0x0000000400837245 */ /* 0x000fe20000201000 */
[C---:B------:R-:W-:Y:S01]  /*10270*/  IMAD.U32 R4, R111.reuse, 0x10000, RZ ;  /* 0x000100006f047824 */ /* 0x040fe200078e00ff */
[----:B------:R-:W-:Y:S02]  /*10280*/  PRMT R111, R111, 0x7632, R111 ;  /* 0x000076326f6f7816 */ /* 0x000fe4000000006f */
[----:B------:R-:W-:Y:S01]  /*10290*/  MOV R145, R0 ;  /* 0x0000000000917202 */ /* 0x000fe20000000f00 */
[----:B------:R-:W-:Y:S01]  /*102a0*/  FFMA.FTZ R131, R131, R104, 1.1641532182693481445e-10 ;  /* 0x2f00000083837423 */ /* 0x000fe20000010068 */
[----:B------:R-:W-:Y:S01]  /*102b0*/  FMUL.FTZ R110, R4, UR4 ;  /* 0x00000004046e7c20 */ /* 0x000fe20008410000 */
[----:B------:R-:W-:-:S03]  /*102c0*/  IMAD.MOV.U32 R4, RZ, RZ, 0x2 ;  /* 0x00000002ff047424 */ /* 0x000fc600078e00ff */
        /* <DEDUP_REMOVED lines=11> */
.L_x_13887:
        /* <DEDUP_REMOVED lines=15> */
.L_x_13889:
[----:B------:R-:W-:Y:S05]  /*10470*/  BSYNC.RECONVERGENT B2 ;  /* 0x0000000000027941 */ /* 0x000fea0003800200 */
.L_x_13888:
        /* <DEDUP_REMOVED lines=43> */
.L_x_13886:
[----:B------:R-:W-:Y:S05]  /*10730*/  BSYNC.RECONVERGENT B1 ;  /* 0x0000000000017941 */ /* 0x000fea0003800200 */
.L_x_13885:
        /* <DEDUP_REMOVED lines=16> */
.L_x_13849:
        /* <DEDUP_REMOVED lines=22> */
.L_x_13807:
[----:B------:R-:W-:Y:S05]  /*109a0*/  BSYNC.RECONVERGENT B0 ;  /* 0x0000000000007941 */ /* 0x000fea0003800200 */
.L_x_13806:
        /* <DEDUP_REMOVED lines=30> */
.L_x_13895:
        /* <DEDUP_REMOVED lines=13> */
.L_x_13897:
[----:B------:R-:W-:Y:S05]  /*10c60*/  BSYNC.RECONVERGENT B2 ;  /* 0x0000000000027941 */ /* 0x000fea0003800200 */
.L_x_13896:
        /* <DEDUP_REMOVED lines=43> */
.L_x_13894:
[----:B------:R-:W-:Y:S05]  /*10f20*/  BSYNC.RECONVERGENT B1 ;  /* 0x0000000000017941 */ /* 0x000fea0003800200 */
.L_x_13893:
        /* <DEDUP_REMOVED lines=27> */
.L_x_13900:
        /* <DEDUP_REMOVED lines=13> */
.L_x_13902:
[----:B------:R-:W-:Y:S05]  /*111b0*/  BSYNC.RECONVERGENT B2 ;  /* 0x0000000000027941 */ /* 0x000fea0003800200 */
.L_x_13901:
        /* <DEDUP_REMOVED lines=43> */
.L_x_13899:
[----:B------:R-:W-:Y:S05]  /*11470*/  BSYNC.RECONVERGENT B1 ;  /* 0x0000000000017941 */ /* 0x000fea0003800200 */
.L_x_13898:
        /* <DEDUP_REMOVED lines=22> */
.L_x_13905:
        /* <DEDUP_REMOVED lines=13> */
.L_x_13907:
[----:B------:R-:W-:Y:S05]  /*116b0*/  BSYNC.RECONVERGENT B2 ;  /* 0x0000000000027941 */ /* 0x000fea0003800200 */
.L_x_13906:
        /* <DEDUP_REMOVED lines=43> */
.L_x_13904:
[----:B------:R-:W-:Y:S05]  /*11970*/  BSYNC.RECONVERGENT B1 ;  /* 0x0000000000017941 */ /* 0x000fea0003800200 */
.L_x_13903:
        /* <DEDUP_REMOVED lines=23> */
.L_x_13910:
        /* <DEDUP_REMOVED lines=13> */
.L_x_13912:
[----:B------:R-:W-:Y:S05]  /*11bc0*/  BSYNC.RECONVERGENT B2 ;  /* 0x0000000000027941 */ /* 0x000fea0003800200 */
.L_x_13911:
        /* <DEDUP_REMOVED lines=43> */
.L_x_13909:
[----:B------:R-:W-:Y:S05]  /*11e80*/  BSYNC.RECONVERGENT B1 ;  /* 0x0000000000017941 */ /* 0x000fea0003800200 */
.L_x_13908:
        /* <DEDUP_REMOVED lines=22> */
.L_x_13915:
        /* <DEDUP_REMOVED lines=13> */
.L_x_13917:
[----:B------:R-:W-:Y:S05]  /*120c0*/  BSYNC.RECONVERGENT B2 ;  /* 0x0000000000027941 */ /* 0x000fea0003800200 */
.L_x_13916:
        /* <DEDUP_REMOVED lines=43> */
.L_x_13914:
[----:B------:R-:W-:Y:S05]  /*12380*/  BSYNC.RECONVERGENT B1 ;  /* 0x0000000000017941 */ /* 0x000fea0003800200 */
.L_x_13913:
        /* <DEDUP_REMOVED lines=23> */
.L_x_13920:
        /* <DEDUP_REMOVED lines=13> */
.L_x_13922:
[----:B------:R-:W-:Y:S05]  /*125d0*/  BSYNC.RECONVERGENT B2 ;  /* 0x0000000000027941 */ /* 0x000fea0003800200 */
.L_x_13921:
        /* <DEDUP_REMOVED lines=43> */
.L_x_13919:
[----:B------:R-:W-:Y:S05]  /*12890*/  BSYNC.RECONVERGENT B1 ;  /* 0x0000000000017941 */ /* 0x000fea0003800200 */
.L_x_13918:
        /* <DEDUP_REMOVED lines=22> */
.L_x_13925:
        /* <DEDUP_REMOVED lines=13> */
.L_x_13927:
[----:B------:R-:W-:Y:S05]  /*12ad0*/  BSYNC.RECONVERGENT B2 ;  /* 0x0000000000027941 */ /* 0x000fea0003800200 */
.L_x_13926:
        /* <DEDUP_REMOVED lines=43> */
.L_x_13924:
[----:B------:R-:W-:Y:S05]  /*12d90*/  BSYNC.RECONVERGENT B1 ;  /* 0x0000000000017941 */ /* 0x000fea0003800200 */
.L_x_13923:
        /* <DEDUP_REMOVED lines=23> */
.L_x_13930:
        /* <DEDUP_REMOVED lines=15> */
.L_x_13932:
[----:B------:R-:W-:Y:S05]  /*13000*/  BSYNC.RECONVERGENT B2 ;  /* 0x0000000000027941 */ /* 0x000fea0003800200 */
.L_x_13931:
        /* <DEDUP_REMOVED lines=43> */
.L_x_13929:
[----:B------:R-:W-:Y:S05]  /*132c0*/  BSYNC.RECONVERGENT B1 ;  /* 0x0000000000017941 */ /* 0x000fea0003800200 */
.L_x_13928:
        /* <DEDUP_REMOVED lines=10> */
.L_x_13892:
[----:B------:R-:W-:Y:S01]  /*13370*/  ISETP.NE.AND P0, PT, R4, 0x1, PT ;  /* 0x000000010400780c */ /* 0x000fe20003f05270 */
[----:B------:R-:W-:Y:S01]  /*13380*/  BSSY.RECONVERGENT B1, `(.L_x_13934) ;  /* 0x0000047000017945 */ /* 0x000fe20003800200 */
[----:B0-2---:R-:W-:Y:S01]  /*13390*/  IMAD.MOV.U32 R129, RZ, RZ, 0x2 ;  /* 0x00000002ff817424 */ /* 0x005fe200078e00ff */
        /* <DEDUP_REMOVED lines=13> */
.L_x_13936:
        /* <DEDUP_REMOVED lines=13> */
.L_x_13938:
[----:B------:R-:W-:Y:S05]  /*13540*/  BSYNC.RECONVERGENT B2 ;  /* 0x0000000000027941 */ /* 0x000fea0003800200 */
.L_x_13937:
        /* <DEDUP_REMOVED lines=42> */
.L_x_13935:
[----:B------:R-:W-:Y:S05]  /*137f0*/  BSYNC.RECONVERGENT B1 ;  /* 0x0000000000017941 */ /* 0x000fea0003800200 */
.L_x_13934:
        /* <DEDUP_REMOVED lines=24> */
.L_x_13941:
        /* <DEDUP_REMOVED lines=13> */
.L_x_13943:
[----:B------:R-:W-:Y:S05]  /*13a50*/  BSYNC.RECONVERGENT B2 ;  /* 0x0000000000027941 */ /* 0x000fea0003800200 */
.L_x_13942:
        /* <DEDUP_REMOVED lines=43> */
.L_x_13940:
[----:B------:R-:W-:Y:S05]  /*13d10*/  BSYNC.RECONVERGENT B1 ;  /* 0x0000000000017941 */ /* 0x000fea0003800200 */
.L_x_13939:
        /* <DEDUP_REMOVED lines=19> */
.L_x_13946:
        /* <DEDUP_REMOVED lines=13> */
.L_x_13948:
[----:B------:R-:W-:Y:S05]  /*13f20*/  BSYNC.RECONVERGENT B2 ;  /* 0x0000000000027941 */ /* 0x000fea0003800200 */
.L_x_13947:
        /* <DEDUP_REMOVED lines=43> */
.L_x_13945:
[----:B------:R-:W-:Y:S05]  /*141e0*/  BSYNC.RECONVERGENT B1 ;  /* 0x0000000000017941 */ /* 0x000fea0003800200 */
.L_x_13944:
        /* <DEDUP_REMOVED lines=8> */
[----:B------:R-:W-:-:S04]  /*14270*/  FMUL.FTZ R148, R116, R113 ;  /* 0x0000007174947220 */ /* 0x000fc80000410000 */
[----:B------:R-:W-:Y:S02]  /*14280*/  FSETP.LE.FTZ.AND P1, PT, R115, R114, PT ;  /* 0x000000727300720b */ /* 0x000fe40003f33000 */
        /* <DEDUP_REMOVED lines=10> */
.L_x_13951:
        /* <DEDUP_REMOVED lines=13> */
.L_x_13953:
[----:B------:R-:W-:Y:S05]  /*14400*/  BSYNC.RECONVERGENT B2 ;  /* 0x0000000000027941 */ /* 0x000fea0003800200 */
.L_x_13952:
        /* <DEDUP_REMOVED lines=43> */
.L_x_13950:
[----:B------:R-:W-:Y:S05]  /*146c0*/  BSYNC.RECONVERGENT B1 ;  /* 0x0000000000017941 */ /* 0x000fea0003800200 */
.L_x_13949:
        /* <DEDUP_REMOVED lines=19> */
.L_x_13956:
        /* <DEDUP_REMOVED lines=13> */
.L_x_13958:
[----:B------:R-:W-:Y:S05]  /*148d0*/  BSYNC.RECONVERGENT B2 ;  /* 0x0000000000027941 */ /* 0x000fea0003800200 */
.L_x_13957:
        /* <DEDUP_REMOVED lines=43> */
.L_x_13955:
[----:B------:R-:W-:Y:S05]  /*14b90*/  BSYNC.RECONVERGENT B1 ;  /* 0x0000000000017941 */ /* 0x000fea0003800200 */
.L_x_13954:
        /* <DEDUP_REMOVED lines=20> */
.L_x_13961:
        /* <DEDUP_REMOVED lines=13> */
.L_x_13963:
[----:B------:R-:W-:Y:S05]  /*14db0*/  BSYNC.RECONVERGENT B2 ;  /* 0x0000000000027941 */ /* 0x000fea0003800200 */
.L_x_13962:
        /* <DEDUP_REMOVED lines=43> */
.L_x_13960:
[----:B------:R-:W-:Y:S05]  /*15070*/  BSYNC.RECONVERGENT B1 ;  /* 0x0000000000017941 */ /* 0x000fea0003800200 */
.L_x_13959:
        /* <DEDUP_REMOVED lines=19> */
.L_x_13966:
        /* <DEDUP_REMOVED lines=13> */
.L_x_13968:
[----:B------:R-:W-:Y:S05]  /*15280*/  BSYNC.RECONVERGENT B2 ;  /* 0x0000000000027941 */ /* 0x000fea0003800200 */
.L_x_13967:
        /* <DEDUP_REMOVED lines=43> */
.L_x_13965:
[----:B------:R-:W-:Y:S05]  /*15540*/  BSYNC.RECONVERGENT B1 ;  /* 0x0000000000017941 */ /* 0x000fea0003800200 */
.L_x_13964:
        /* <DEDUP_REMOVED lines=20> */
.L_x_13971:
        /* <DEDUP_REMOVED lines=15> */
.L_x_13973:
[----:B------:R-:W-:Y:S05]  /*15780*/  BSYNC.RECONVERGENT B2 ;  /* 0x0000000000027941 */ /* 0x000fea0003800200 */
.L_x_13972:
        /* <DEDUP_REMOVED lines=43> */
.L_x_13970:
[----:B------:R-:W-:Y:S05]  /*15a40*/  BSYNC.RECONVERGENT B1 ;  /* 0x0000000000017941 */ /* 0x000fea0003800200 */
.L_x_13969:
        /* <DEDUP_REMOVED lines=16> */
.L_x_13933:
        /* <DEDUP_REMOVED lines=22> */
.L_x_13891:
[----:B------:R-:W-:Y:S05]  /*15cb0*/  BSYNC.RECONVERGENT B0 ;  /* 0x0000000000007941 */ /* 0x000fea0003800200 */
.L_x_13890:
[----:B------:R-:W-:Y:S01]  /*15cc0*/  ISETP.GE.U32.AND P0, PT, R9, 0x280, PT ;  /* 0x000002800900780c */ /* 0x000fe20003f06070 */
[----:B------:R-:W-:Y:S03]  /*15cd0*/  BSSY.RECONVERGENT B0, `(.L_x_13974) ;  /* 0x000052d000007945 */ /* 0x000fe60003800200 */
[----:B--2---:R-:W-:-:S09]  /*15ce0*/  P2R R144, PR, RZ, 0x1 ;  /* 0x00000001ff907803 */ /* 0x004fd20000000000 */
        /* <DEDUP_REMOVED lines=10> */
[----:B0--3--:R1:W5:Y:S01]  /*15d90*/  LDG.E.128 R128, desc[UR6][R148.64+0x10] ;  /* 0x0000100694807981 */ /* 0x009362000c1e1d00 */
        /* <DEDUP_REMOVED lines=16> */
.L_x_13979:
        /* <DEDUP_REMOVED lines=13> */
.L_x_13981:
[----:B------:R-:W-:Y:S05]  /*15f70*/  BSYNC.RECONVERGENT B2 ;  /* 0x0000000000027941 */ /* 0x000fea0003800200 */
.L_x_13980:
        /* <DEDUP_REMOVED lines=42> */
.L_x_13978:
[----:B------:R-:W-:Y:S05]  /*16220*/  BSYNC.RECONVERGENT B1 ;  /* 0x0000000000017941 */ /* 0x000fea0003800200 */
.L_x_13977:
        /* <DEDUP_REMOVED lines=12> */
[----:B-1----:R-:W-:-:S04]  /*162f0*/  FSETP.GTU.FTZ.AND P1, PT, R2, R147, PT ;  /* 0x000000930200720b */ /* 0x002fc80003f3c000 */
[----:B------:R-:W-:Y:S01]  /*16300*/  FSEL R149, R4, RZ, !P1 ;  /* 0x000000ff04957208 */ /* 0x000fe20004800000 */
[----:B------:R-:W-:Y:S01]  /*16310*/  IMAD.MOV.U32 R4, RZ, RZ, R0 ;  /* 0x000000ffff047224 */ /* 0x000fe200078e0000 */
[----:B------:R-:W-:-:S03]  /*16320*/  PLOP3.LUT P1, PT, P1, PT, PT, 0x8, 0x80 ;  /* 0x000000000080781c */ /* 0x000fc60000f2e170 */
[----:B------:R-:W-:Y:S01]  /*16330*/  FADD.FTZ R120, R120, R149 ;  /* 0x0000009578787221 */ /* 0x000fe20000010000 */
        /* <DEDUP_REMOVED lines=10> */
.L_x_13984:
        /* <DEDUP_REMOVED lines=13> */
.L_x_13986:
[----:B------:R-:W-:Y:S05]  /*164b0*/  BSYNC.RECONVERGENT B2 ;  /* 0x0000000000027941 */ /* 0x000fea0003800200 */
.L_x_13985:
        /* <DEDUP_REMOVED lines=43> */
.L_x_13983:
[----:B------:R-:W-:Y:S05]  /*16770*/  BSYNC.RECONVERGENT B1 ;  /* 0x0000000000017941 */ /* 0x000fea0003800200 */
.L_x_13982:
[----:B------:R-:W-:Y:S01]  /*16780*/  I2FP.F32.U32 R149, R4 ;  /* 0x0000000400957245 */ /* 0x000fe20000201000 */
[----:B------:R-:W-:Y:S01]  /*16790*/  IMAD.U32 R124, R124, 0x10000, RZ ;  /* 0x000100007c7c7824 */ /* 0x000fe200078e00ff */
[----:B------:R-:W-:Y:S01]  /*167a0*/  ISETP.NE.AND P1, PT, R148, 0x1, PT ;  /* 0x000000019400780c */ /* 0x000fe20003f25270 */
[----:B------:R-:W-:Y:S01]  /*167b0*/  BSSY.RECONVERGENT B1, `(.L_x_13987) ;  /* 0x000004c000017945 */ /* 0x000fe20003800200 */
[----:B------:R-:W-:Y:S01]  /*167c0*/  MOV R150, 0x2 ;  /* 0x0000000200967802 */ /* 0x000fe20000000f00 */
        /* <DEDUP_REMOVED lines=17> */
.L_x_13989:
        /* <DEDUP_REMOVED lines=13> */
.L_x_13991:
[----:B------:R-:W-:Y:S05]  /*169b0*/  BSYNC.RECONVERGENT B2 ;  /* 0x0000000000027941 */ /* 0x000fea0003800200 */
.L_x_13990:
        /* <DEDUP_REMOVED lines=43> */
.L_x_13988:
[----:B------:R-:W-:Y:S05]  /*16c70*/  BSYNC.RECONVERGENT B1 ;  /* 0x0000000000017941 */ /* 0x000fea0003800200 */
.L_x_13987:
        /* <DEDUP_REMOVED lines=8> */
[----:B------:R-:W-:Y:S02]  /*16d00*/  FSETP.GTU.FTZ.AND P1, PT, R4, R147, PT ;  /* 0x000000930400720b */ /* 0x000fe40003f3c000 */
[----:B------:R-:W-:Y:S01]  /*16d10*/  PRMT R4, R125, 0x7632, R4 ;  /* 0x000076327d047816 */ /* 0x000fe20000000004 */
[----:B------:R-:W-:Y:S01]  /*16d20*/  IMAD.MOV.U32 R125, RZ, RZ, R0 ;  /* 0x000000ffff7d7224 */ /* 0x000fe200078e0000 */
        /* <DEDUP_REMOVED lines=12> */
.L_x_13994:
        /* <DEDUP_REMOVED lines=13> */
.L_x_13996:
[----:B------:R-:W-:Y:S05]  /*16ec0*/  BSYNC.RECONVERGENT B2 ;  /* 0x0000000000027941 */ /* 0x000fea0003800200 */
.L_x_13995:
        /* <DEDUP_REMOVED lines=43> */
.L_x_13993:
[----:B------:R-:W-:Y:S05]  /*17180*/  BSYNC.RECONVERGENT B1 ;  /* 0x0000000000017941 */ /* 0x000fea0003800200 */
.L_x_13992:
        /* <DEDUP_REMOVED lines=22> */
.L_x_13999:
        /* <DEDUP_REMOVED lines=13> */
.L_x_14001:
[----:B------:R-:W-:Y:S05]  /*173c0*/  BSYNC.RECONVERGENT B2 ;  /* 0x0000000000027941 */ /* 0x000fea0003800200 */
.L_x_14000:
        /* <DEDUP_REMOVED lines=43> */
.L_x_13998:
[----:B------:R-:W-:Y:S05]  /*17680*/  BSYNC.RECONVERGENT B1 ;  /* 0x0000000000017941 */ /* 0x000fea0003800200 */
.L_x_13997:
[----:B------:R-:W-:Y:S01]  /*17690*/  I2FP.F32.U32 R125, R4 ;  /* 0x00000004007d7245 */ /* 0x000fe20000201000 */
[C---:B------:R-:W-:Y:S01]  /*176a0*/  IMAD.U32 R124, R126.reuse, 0x10000, RZ ;  /* 0x000100007e7c7824 */ /* 0x040fe200078e00ff */
[----:B------:R-:W-:Y:S01]  /*176b0*/  ISETP.NE.AND P4, PT, R149, 0x1, PT ;  /* 0x000000019500780c */ /* 0x000fe20003f85270 */
[----:B------:R-:W-:Y:S01]  /*176c0*/  BSSY.RECONVERGENT B1, `(.L_x_14002) ;  /* 0x000004d000017945 */ /* 0x000fe20003800200 */
[----:B------:R-:W-:Y:S01]  /*176d0*/  PRMT R126, R126, 0x7632, R126 ;  /* 0x000076327e7e7816 */ /* 0x000fe2000000007e */
[----:B------:R-:W-:Y:S01]  /*176e0*/  FFMA.FTZ R4, R125, R154, 1.1641532182693481445e-10 ;  /* 0x2f0000007d047423 */ /* 0x000fe2000001009a */
[----:B------:R-:W-:Y:S01]  /*176f0*/  FMUL.FTZ R124, R124, UR4 ;  /* 0x000000047c7c7c20 */ /* 0x000fe20008410000 */
[----:B------:R-:W-:-:S03]  /*17700*/  MOV R148, 0x2 ;  /* 0x0000000200947802 */ /* 0x000fc60000000f00 */
        /* <DEDUP_REMOVED lines=15> */
.L_x_14004:
        /* <DEDUP_REMOVED lines=13> */
.L_x_14006:
[----:B------:R-:W-:Y:S05]  /*178d0*/  BSYNC.RECONVERGENT B2 ;  /* 0x0000000000027941 */ /* 0x000fea0003800200 */
.L_x_14005:
        /* <DEDUP_REMOVED lines=43> */
.L_x_14003:
[----:B------:R-:W-:Y:S05]  /*17b90*/  BSYNC.RECONVERGENT B1 ;  /* 0x0000000000017941 */ /* 0x000fea0003800200 */
.L_x_14002:
        /* <DEDUP_REMOVED lines=22> */
.L_x_14009:
        /* <DEDUP_REMOVED lines=13> */
.L_x_14011:
[----:B------:R-:W-:Y:S05]  /*17dd0*/  BSYNC.RECONVERGENT B2 ;  /* 0x0000000000027941 */ /* 0x000fea0003800200 */
.L_x_14010:
        /* <DEDUP_REMOVED lines=43> */
.L_x_14008:
[----:B------:R-:W-:Y:S05]  /*18090*/  BSYNC.RECONVERGENT B1 ;  /* 0x0000000000017941 */ /* 0x000fea0003800200 */
.L_x_14007:
        /* <DEDUP_REMOVED lines=23> */
.L_x_14014:
        /* <DEDUP_REMOVED lines=15> */
.L_x_14016:
[----:B------:R-:W-:Y:S05]  /*18300*/  BSYNC.RECONVERGENT B2 ;  /* 0x0000000000027941 */ /* 0x000fea0003800200 */
.L_x_14015:
        /* <DEDUP_REMOVED lines=43> */
.L_x_14013:
[----:B------:R-:W-:Y:S05]  /*185c0*/  BSYNC.RECONVERGENT B1 ;  /* 0x0000000000017941 */ /* 0x000fea0003800200 */
.L_x_14012:
        /* <DEDUP_REMOVED lines=10> */
.L_x_13976:
[----:B------:R-:W-:Y:S01]  /*18670*/  ISETP.NE.AND P0, PT, R4, 0x1, PT ;  /* 0x000000010400780c */ /* 0x000fe20003f05270 */
[----:B------:R-:W-:Y:S01]  /*18680*/  BSSY.RECONVERGENT B1, `(.L_x_14018) ;  /* 0x0000047000017945 */ /* 0x000fe20003800200 */
[----:B0--3--:R-:W-:Y:S02]  /*18690*/  HFMA2 R128, -RZ, RZ, 0, 1.1920928955078125e-07 ;  /* 0x00000002ff807431 */ /* 0x009fe400000001ff */
        /* <DEDUP_REMOVED lines=13> */
.L_x_14020:
        /* <DEDUP_REMOVED lines=13> */
.L_x_14022:
[----:B------:R-:W-:Y:S05]  /*18840*/  BSYNC.RECONVERGENT B2 ;  /* 0x0000000000027941 */ /* 0x000fea0003800200 */
.L_x_14021:
        /* <DEDUP_REMOVED lines=42> */
.L_x_14019:
[----:B------:R-:W-:Y:S05]  /*18af0*/  BSYNC.RECONVERGENT B1 ;  /* 0x0000000000017941 */ /* 0x000fea0003800200 */
.L_x_14018:
[----:B------:R-:W0:Y:S01]  /*18b00*/  LDC R122, c[0x0][0x404] ;  /* 0x00010100ff7a7b82 */ /* 0x000e220000000800 */
[----:B------:R-:W-:Y:S01]  /*18b10*/  ISETP.NE.AND P0, PT, R128, 0x1, PT ;  /* 0x000000018000780c */ /* 0x000fe20003f05270 */
[----:B------:R-:W-:Y:S01]  /*18b20*/  BSSY.RECONVERGENT B1, `(.L_x_14023) ;  /* 0x000004f000017945 */ /* 0x000fe20003800200 */
[----:B------:R-:W-:Y:S01]  /*18b30*/  I2FP.F32.U32 R123, R120 ;  /* 0x00000078007b7245 */ /* 0x000fe20000201000 */
[----:B------:R-:W-:Y:S01]  /*18b40*/  IMAD.MOV.U32 R120, RZ, RZ, 0x2f800000 ;  /* 0x2f800000ff787424 */ /* 0x000fe200078e00ff */
        /* <DEDUP_REMOVED lines=19> */
.L_x_14025:
        /* <DEDUP_REMOVED lines=13> */
.L_x_14027:
[----:B------:R-:W-:Y:S05]  /*18d50*/  BSYNC.RECONVERGENT B2 ;  /* 0x0000000000027941 */ /* 0x000fea0003800200 */
.L_x_14026:
        /* <DEDUP_REMOVED lines=43> */
.L_x_14024:
[----:B------:R-:W-:Y:S05]  /*19010*/  BSYNC.RECONVERGENT B1 ;  /* 0x0000000000017941 */ /* 0x000fea0003800200 */
.L_x_14023:
        /* <DEDUP_REMOVED lines=19> */
.L_x_14030:
        /* <DEDUP_REMOVED lines=13> */
.L_x_14032:
[----:B------:R-:W-:Y:S05]  /*19220*/  BSYNC.RECONVERGENT B2 ;  /* 0x0000000000027941 */ /* 0x000fea0003800200 */
.L_x_14031:
        /* <DEDUP_REMOVED lines=43> */
.L_x_14029:
[----:B------:R-:W-:Y:S05]  /*194e0*/  BSYNC.RECONVERGENT B1 ;  /* 0x0000000000017941 */ /* 0x000fea0003800200 */
.L_x_14028:
[----:B------:R-:W-:Y:S01]  /*194f0*/  ISETP.NE.AND P2, PT, R128, 0x1, PT ;  /* 0x000000018000780c */ /* 0x000fe20003f45270 */
[----:B------:R-:W-:Y:S01]  /*19500*/  BSSY.RECONVERGENT B1, `(.L_x_14033) ;  /* 0x000004c000017945 */ /* 0x000fe20003800200 */
[----:B------:R-:W-:Y:S01]  /*19510*/  I2FP.F32.U32 R123, R4 ;  /* 0x00000004007b7245 */ /* 0x000fe20000201000 */
[----:B------:R-:W-:Y:S01]  /*19520*/  IMAD.MOV.U32 R129, RZ, RZ, 0x2 ;  /* 0x00000002ff817424 */ /* 0x000fe200078e00ff */
[----:B------:R-:W-:-:S03]  /*19530*/  SHF.L.U32 R4, R125, 0x10, RZ ;  /* 0x000000107d047819 */ /* 0x000fc600000006ff */
[----:B------:R-:W-:Y:S02]  /*19540*/  FFMA.FTZ R123, R123, R120, 1.1641532182693481445e-10 ;  /* 0x2f0000007b7b7423 */ /* 0x000fe40000010078 */
[----:B------:R-:W-:Y:S01]  /*19550*/  FMUL.FTZ R124, R4, UR4 ;  /* 0x00000004047c7c20 */ /* 0x000fe20008410000 */
[----:B------:R-:W-:Y:S02]  /*19560*/  PRMT R4, R125, 0x7632, R4 ;  /* 0x000076327d047816 */ /* 0x000fe40000000004 */
        /* <DEDUP_REMOVED lines=12> */
.L_x_14035:
        /* <DEDUP_REMOVED lines=13> */
.L_x_14037:
[----:B------:R-:W-:Y:S05]  /*19700*/  BSYNC.RECONVERGENT B2 ;  /* 0x0000000000027941 */ /* 0x000fea0003800200 */
.L_x_14036:
        /* <DEDUP_REMOVED lines=43> */
.L_x_14034:
[----:B------:R-:W-:Y:S05]  /*199c0*/  BSYNC.RECONVERGENT B1 ;  /* 0x0000000000017941 */ /* 0x000fea0003800200 */
.L_x_14033:
        /* <DEDUP_REMOVED lines=19> */
.L_x_14040:
        /* <DEDUP_REMOVED lines=13> */
.L_x_14042:
[----:B------:R-:W-:Y:S05]  /*19bd0*/  BSYNC.RECONVERGENT B2 ;  /* 0x0000000000027941 */ /* 0x000fea0003800200 */
.L_x_14041:
        /* <DEDUP_REMOVED lines=41> */
[----:B------:R-:W-:Y:S01]  /*19e70*/  IMAD.MOV.U32 R128, RZ, RZ, R146 ;  /* 0x000000ffff807224 */ /* 0x000fe200078e0092 */
[----:B------:R-:W-:-:S07]  /*19e80*/  MOV R146, R124 ;  /* 0x0000007c00927202 */ /* 0x000fce0000000f00 */
.L_x_14039:
[----:B------:R-:W-:Y:S05]  /*19e90*/  BSYNC.RECONVERGENT B1 ;  /* 0x0000000000017941 */ /* 0x000fea0003800200 */
.L_x_14038:
        /* <DEDUP_REMOVED lines=20> */
.L_x_14045:
        /* <DEDUP_REMOVED lines=13> */
.L_x_14047:
[----:B------:R-:W-:Y:S05]  /*1a0b0*/  BSYNC.RECONVERGENT B2 ;  /* 0x0000000000027941 */ /* 0x000fea0003800200 */
.L_x_14046:
        /* <DEDUP_REMOVED lines=43> */
.L_x_14044:
[----:B------:R-:W-:Y:S05]  /*1a370*/  BSYNC.RECONVERGENT B1 ;  /* 0x0000000000017941 */ /* 0x000fea0003800200 */
.L_x_14043:
        /* <DEDUP_REMOVED lines=19> */
.L_x_14050:
        /* <DEDUP_REMOVED lines=13> */
.L_x_14052:
[----:B------:R-:W-:Y:S05]  /*1a580*/  BSYNC.RECONVERGENT B2 ;  /* 0x0000000000027941 */ /* 0x000fea0003800200 */
.L_x_14051:
        /* <DEDUP_REMOVED lines=43> */
.L_x_14049:
[----:B------:R-:W-:Y:S05]  /*1a840*/  BSYNC.RECONVERGENT B1 ;  /* 0x0000000000017941 */ /* 0x000fea0003800200 */
.L_x_14048:
        /* <DEDUP_REMOVED lines=20> */
.L_x_14055:
        /* <DEDUP_REMOVED lines=15> */
.L_x_14057:
[----:B------:R-:W-:Y:S05]  /*1aa80*/  BSYNC.RECONVERGENT B2 ;  /* 0x0000000000027941 */ /* 0x000fea0003800200 */
.L_x_14056:
        /* <DEDUP_REMOVED lines=43> */
.L_x_14054:
[----:B------:R-:W-:Y:S05]  /*1ad40*/  BSYNC.RECONVERGENT B1 ;  /* 0x0000000000017941 */ /* 0x000fea0003800200 */
.L_x_14053:
        /* <DEDUP_REMOVED lines=16> */
.L_x_14017:
        /* <DEDUP_REMOVED lines=21> */
.L_x_13975:
[----:B------:R-:W-:Y:S05]  /*1afa0*/  BSYNC.RECONVERGENT B0 ;  /* 0x0000000000007941 */ /* 0x000fea0003800200 */
.L_x_13974:
[----:B0-23--:R-:W-:Y:S01]  /*1afb0*/  FADD.FTZ R128, RZ, R12 ;  /* 0x0000000cff807221 */ /* 0x00dfe20000010000 */
[----:B------:R-:W-:Y:S01]  /*1afc0*/  ISETP.NE.AND P4, PT, R139, RZ, PT ;  /* 0x000000ff8b00720c */ /* 0x000fe20003f85270 */
[----:B------:R-:W0:Y:S01]  /*1afd0*/  S2UR UR5, SR_CgaCtaId ;  /* 0x00000000000579c3 */ /* 0x000e220000008800 */
[----:B------:R-:W-:Y:S01]  /*1afe0*/  ISETP.GT.U32.AND P0, PT, R9, 0xff, PT ;  /* 0x000000ff0900780c */ /* 0x000fe20003f04070 */
[----:B------:R-:W-:Y:S01]  /*1aff0*/  FADD.FTZ R129, R13, R128 ;  /* 0x000000800d817221 */ /* 0x000fe20000010000 */
[C---:B------:R-:W-:Y:S01]  /*1b000*/  ISETP.GT.U32.AND P1, PT, R9.reuse, 0x17f, PT ;  /* 0x0000017f0900780c */ /* 0x040fe20003f24070 */
[----:B------:R-:W-:Y:S01]  /*1b010*/  UMOV UR4, 0x400 ;  /* 0x0000040000047882 */ /* 0x000fe20000000000 */
[C---:B------:R-:W-:Y:S01]  /*1b020*/  ISETP.GT.U32.AND P2, PT, R9.reuse, 0x1ff, PT ;  /* 0x000001ff0900780c */ /* 0x040fe20003f44070 */
        /* <DEDUP_REMOVED lines=53> */
[----:B------:R-:W-:-:S03]  /*1b380*/  IMAD.MOV.U32 R145, RZ, RZ, RZ ;  /* 0x000000ffff917224 */ /* 0x000fc600078e00ff */
        /* <DEDUP_REMOVED lines=91> */
[----:B------:R-:W-:-:S05]  /*1b940*/  @!P0 SHF.R.U32.HI R128, RZ, 0x2, R138 ;  /* 0x00000002ff808819 */ /* 0x000fca000001168a */
[----:B------:R-:W-:Y:S01]  /*1b950*/  @!P1 MOV R145, R8 ;  /* 0x0000000800919202 */ /* 0x000fe20000000f00 */
[----:B0-----:R-:W-:Y:S01]  /*1b960*/  FADD.FTZ R148, R139, R148 ;  /* 0x000000948b947221 */ /* 0x001fe20000010000 */
[----:B------:R-:W-:-:S04]  /*1b970*/  @!P1 SHF.L.U32 R139, R138, 0x3, RZ ;  /* 0x000000038a8b9819 */ /* 0x000fc800000006ff */
[----:B------:R-:W0:Y:S01]  /*1b980*/  SHFL.BFLY PT, R141, R148, 0x10, 0x1f ;  /* 0x0e001f00948d7f89 */ /* 0x000e2200000e0000 */
[----:B------:R-:W-:Y:S01]  /*1b990*/  @!P1 LOP3.LUT R146, R139, 0xf8, RZ, 0xc0, !PT ;  /* 0x000000f88b929812 */ /* 0x000fe200078ec0ff */
[----:B0-----:R-:W-:Y:S01]  /*1b9a0*/  FADD.FTZ R131, R148, R141 ;  /* 0x0000008d94837221 */ /* 0x001fe20000010000 */
[----:B------:R-:W-:Y:S02]  /*1b9b0*/  @!P0 LOP3.LUT R141, R128, 0x18, RZ, 0xc0, !PT ;  /* 0x00000018808d8812 */ /* 0x000fe400078ec0ff */
[----:B------:R-:W-:Y:S01]  /*1b9c0*/  CS2R R128, SRZ ;  /* 0x0000000000807805 */ /* 0x000fe2000001ff00 */
[----:B------:R-:W0:Y:S04]  /*1b9d0*/  SHFL.DOWN PT, R148, R145, 0x2, 0x1f ;  /* 0x08401f0091947f89 */ /* 0x000e2800000e0000 */
[----:B------:R1:W-:Y:S01]  /*1b9e0*/  @!P0 STS.64 [R141+UR4], R130 ;  /* 0x000000828d008988 */ /* 0x0003e20008000a04 */
[----:B------:R-:W-:Y:S01]  /*1b9f0*/  BAR.SYNC.DEFER_BLOCKING 0x0 ;  /* 0x0000000000007b1d */ /* 0x000fe20000010000 */
[----:B------:R-:W-:-:S02]  /*1ba00*/  ISETP.NE.AND P0, PT, RZ, UR14, PT ;  /* 0x0000000eff007c0c */ /* 0x000fc4000bf05270 */
[----:B-1----:R-:W-:-:S05]  /*1ba10*/  I2FP.F32.S32 R130, R145 ;  /* 0x0000009100827245 */ /* 0x002fca0000201400 */
[----:B------:R-:W1:Y:S01]  /*1ba20*/  LDC R141, c[0x0][0x448] ;  /* 0x00011200ff8d7b82 */ /* 0x000e620000000800 */
[----:B0-----:R-:W-:Y:S01]  /*1ba30*/  IMAD.IADD R149, R148, 0x1, R145 ;  /* 0x0000000194957824 */ /* 0x001fe200078e0291 */
[----:B------:R-:W-:-:S04]  /*1ba40*/  I2FP.F32.S32 R148, R148 ;  /* 0x0000009400947245 */ /* 0x000fc80000201400 */
[----:B------:R-:W-:Y:S01]  /*1ba50*/  I2FP.F32.S32 R139, R149 ;  /* 0x00000095008b7245 */ /* 0x000fe20000201400 */
[----:B------:R-:W0:Y:S03]  /*1ba60*/  SHFL.DOWN PT, R152, R149, 0x1, 0x1f ;  /* 0x08201f0095987f89 */ /* 0x000e2600000e0000 */
[----:B------:R-:W2:Y:S01]  /*1ba70*/  MUFU.RCP R151, R139 ;  /* 0x0000008b00977308 */ /* 0x000ea20000001000 */
[----:B------:R-:W3:Y:S01]  /*1ba80*/  @!P1 LDS.64 R128, [R146+UR4] ;  /* 0x0000000492809984 */ /* 0x000ee20008000a00 */
[----:B------:R-:W-:Y:S02]  /*1ba90*/  ISETP.NE.AND P1, PT, R138, RZ, PT ;  /* 0x000000ff8a00720c */ /* 0x000fe40003f25270 */
[-C--:B0-----:R-:W-:Y:S02]  /*1baa0*/  IADD3 R149, PT, PT, R149, R152.reuse, RZ ;  /* 0x0000009895957210 */ /* 0x081fe40007ffe0ff */
[----:B------:R-:W-:-:S02]  /*1bab0*/  I2FP.F32.S32 R152, R152 ;  /* 0x0000009800987245 */ /* 0x000fc40000201400 */
[----:B------:R-:W-:-:S06]  /*1bac0*/  I2FP.F32.S32 R149, R149 ;  /* 0x0000009500957245 */ /* 0x000fcc0000201400 */
[----:B------:R-:W0:Y:S01]  /*1bad0*/  MUFU.RCP R149, R149 ;  /* 0x0000009500957308 */ /* 0x000e220000001000 */
[----:B---3--:R-:W3:Y:S04]  /*1bae0*/  SHFL.DOWN PT, R147, R128, 0x2, 0x1f ;  /* 0x08401f0080937f89 */ /* 0x008ee800000e0000 */
[----:B------:R-:W4:Y:S01]  /*1baf0*/  SHFL.DOWN PT, R150, R129, 0x2, 0x1f ;  /* 0x08401f0081967f89 */ /* 0x000f2200000e0000 */
        /* <DEDUP_REMOVED lines=17> */
[----:B---3--:R-:W-:Y:S02]  /*1bc10*/  FADD.FTZ R128, R147, R128 ;  /* 0x0000008093807221 */ /* 0x008fe40000010000 */
[----:B------:R-:W-:Y:S02]  /*1bc20*/  FMUL.FTZ R130, R130, R152 ;  /* 0x0000009882827220 */ /* 0x000fe40000410000 */
[----:B------:R-:W0:Y:S02]  /*1bc30*/  SHFL.IDX PT, R145, R148, RZ, 0x1f ;  /* 0x00001fff94917589 */ /* 0x000e2400000e0000 */
[----:B------:R-:W-:Y:S02]  /*1bc40*/  FFMA.FTZ R149, R149, R130, R128 ;  /* 0x0000008295957223 */ /* 0x000fe40000010080 */
[----:B------:R-:W2:Y:S03]  /*1bc50*/  @!P1 LDC.64 R130, c[0x0][0x3c0] ;  /* 0x0000f000ff829b82 */ /* 0x000ea60000000a00 */
[----:B------:R-:W1:Y:S05]  /*1bc60*/  SHFL.IDX PT, R146, R149, RZ, 0x1f ;  /* 0x00001fff95927589 */ /* 0x000e6a00000e0000 */
[----:B------:R-:W3:Y:S01]  /*1bc70*/  @!P1 LDC.64 R128, c[0x0][0x3c8] ;  /* 0x0000f200ff809b82 */ /* 0x000ee20000000a00 */
[----:B0-----:R-:W-:-:S05]  /*1bc80*/  FMUL.FTZ R138, R145, R145 ;  /* 0x00000091918a7220 */ /* 0x001fca0000410000 */
[----:B------:R-:W-:Y:S01]  /*1bc90*/  FSEL R139, R138, RZ, P0 ;  /* 0x000000ff8a8b7208 */ /* 0x000fe20000000000 */
[----:B-1----:R-:W-:Y:S01]  /*1bca0*/  FFMA.FTZ R138, R146, UR15, R141 ;  /* 0x0000000f928a7c23 */ /* 0x002fe2000801008d */
[----:B------:R-:W-:-:S03]  /*1bcb0*/  MOV R141, UR10 ;  /* 0x0000000a008d7c02 */ /* 0x000fc60008000f00 */
[----:B------:R-:W-:Y:S01]  /*1bcc0*/  FADD.FTZ R138, R138, R139 ;  /* 0x0000008b8a8a7221 */ /* 0x000fe20000010000 */
[----:B------:R-:W-:Y:S02]  /*1bcd0*/  IMAD.U32 R139, RZ, RZ, UR10 ;  /* 0x0000000aff8b7e24 */ /* 0x000fe4000f8e00ff */
[----:B---3--:R-:W-:-:S03]  /*1bce0*/  @!P1 IMAD.WIDE R128, R141, 0x4, R128 ;  /* 0x000000048d809825 */ /* 0x008fc600078e0280 */
[----:B------:R-:W0:Y:S01]  /*1bcf0*/  MUFU.RSQ R138, R138 ;  /* 0x0000008a008a7308 */ /* 0x000e220000001400 */
[----:B--2---:R-:W-:Y:S01]  /*1bd00*/  @!P1 IMAD.WIDE R130, R139, 0x4, R130 ;  /* 0x000000048b829825 */ /* 0x004fe200078e0282 */
[----:B------:R-:W-:-:S04]  /*1bd10*/  FSEL R139, R145, RZ, !P0 ;  /* 0x000000ff918b7208 */ /* 0x000fc80004000000 */
        /* <DEDUP_REMOVED lines=35> */
.L_x_14059:
[----:B------:R-:W-:Y:S05]  /*1bf50*/  BSYNC.RECONVERGENT B0 ;  /* 0x0000000000007941 */ /* 0x000fea0003800200 */
.L_x_14058:
[----:B------:R-:W-:Y:S01]  /*1bf60*/  ISETP.NE.AND P0, PT, R140, RZ, PT ;  /* 0x000000ff8c00720c */ /* 0x000fe20003f05270 */
[----:B------:R-:W-:-:S12]  /*1bf70*/  BSSY.RECONVERGENT B0, `(.L_x_14060) ;  /* 0x0000022000007945 */ /* 0x000fd80003800200 */
[----:B------:R-:W-:Y:S05]  /*1bf80*/  @!P0 BRA `(.L_x_14061) ;  /* 0x0000000000808947 */ /* 0x000fea0003800000 */
[----:B------:R-:W2:Y:S01]  /*1bf90*/  LDC.64 R140, c[0x0][0x428] ;  /* 0x00010a00ff8c7b82 */ /* 0x000ea20000000a00 */
[--C-:B01----:R-:W-:Y:S01]  /*1bfa0*/  FADD.FTZ R129, R96, -R139.reuse ;  /* 0x8000008b60817221 */ /* 0x103fe20000010000 */
        /* <DEDUP_REMOVED lines=24> */
[----:B--2---:R-:W-:Y:S01]  /*1c130*/  IMAD.WIDE.U32 R140, R137, 0x10, R140 ;  /* 0x00000010898c7825 */ /* 0x004fe200078e008c */
[----:B------:R-:W-:-:S02]  /*1c140*/  F2FP.BF16.F32.PACK_AB R130, R131, R130 ;  /* 0x000000828382723e */ /* 0x000fc400000010ff */
[----:B------:R-:W-:Y:S02]  /*1c150*/  F2FP.BF16.F32.PACK_AB R129, R146, R145 ;  /* 0x000000919281723e */ /* 0x000fe400000010ff */
[----:B------:R-:W-:Y:S02]  /*1c160*/  F2FP.BF16.F32.PACK_AB R131, R150, R153 ;  /* 0x000000999683723e */ /* 0x000fe400000010ff */
[----:B------:R-:W-:-:S03]  /*1c170*/  IADD3 R137, PT, PT, R137, 0x80, RZ ;  /* 0x0000008089897810 */ /* 0x000fc60007ffe0ff */
[----:B------:R2:W-:Y:S04]  /*1c180*/  STG.E.128 desc[UR6][R140.64], R128 ;  /* 0x000000808c007986 */ /* 0x0005e8000c101d06 */
.L_x_14061:
[----:B------:R-:W-:Y:S05]  /*1c190*/  BSYNC.RECONVERGENT B0 ;  /* 0x0000000000007941 */ /* 0x000fea0003800200 */
.L_x_14060:
[----:B------:R-:W-:Y:S01]  /*1c1a0*/  ISETP.NE.AND P0, PT, R142, RZ, PT ;  /* 0x000000ff8e00720c */ /* 0x000fe20003f05270 */
[----:B------:R-:W-:-:S12]  /*1c1b0*/  BSSY.RECONVERGENT B0, `(.L_x_14062) ;  /* 0x0000022000007945 */ /* 0x000fd80003800200 */
[----:B------:R-:W-:Y:S05]  /*1c1c0*/  @!P0 BRA `(.L_x_14063) ;  /* 0x0000000000808947 */ /* 0x000fea0003800000 */
[----:B--2---:R-:W2:Y:S01]  /*1c1d0*/  LDC.64 R140, c[0x0][0x428] ;  /* 0x00010a00ff8c7b82 */ /* 0x004ea20000000a00 */
        /* <DEDUP_REMOVED lines=27> */
[----:B------:R-:W-:Y:S01]  /*1c390*/  F2FP.BF16.F32.PACK_AB R129, R142, R145 ;  /* 0x000000918e81723e */ /* 0x000fe200000010ff */
[----:B------:R-:W-:Y:S01]  /*1c3a0*/  VIADD R137, R137, 0x80 ;  /* 0x0000008089897836 */ /* 0x000fe20000000000 */
[----:B------:R-:W-:-:S05]  /*1c3b0*/  F2FP.BF16.F32.PACK_AB R131, R148, R153 ;  /* 0x000000999483723e */ /* 0x000fca00000010ff */
[----:B------:R3:W-:Y:S02]  /*1c3c0*/  STG.E.128 desc[UR6][R140.64], R128 ;  /* 0x000000808c007986 */ /* 0x0007e4000c101d06 */
.L_x_14063:
[----:B------:R-:W-:Y:S05]  /*1c3d0*/  BSYNC.RECONVERGENT B0 ;  /* 0x0000000000007941 */ /* 0x000fea0003800200 */
.L_x_14062:
[----:B------:R-:W-:Y:S01]  /*1c3e0*/  ISETP.NE.AND P0, PT, R143, RZ, PT ;  /* 0x000000ff8f00720c */ /* 0x000fe20003f05270 */
[----:B------:R-:W-:-:S12]  /*1c3f0*/  BSSY.RECONVERGENT B0, `(.L_x_14064) ;  /* 0x0000022000007945 */ /* 0x000fd80003800200 */
[----:B------:R-:W-:Y:S05]  /*1c400*/  @!P0 BRA `(.L_x_14065) ;  /* 0x0000000000808947 */ /* 0x000fea0003800000 */
[----:B--23--:R-:W2:Y:S01]  /*1c410*/  LDC.64 R140, c[0x0][0x428] ;  /* 0x00010a00ff8c7b82 */ /* 0x00cea20000000a00 */
        /* <DEDUP_REMOVED lines=31> */
.L_x_14065:
[----:B------:R-:W-:Y:S05]  /*1c610*/  BSYNC.RECONVERGENT B0 ;  /* 0x0000000000007941 */ /* 0x000fea0003800200 */
.L_x_14064:
[----:B------:R-:W-:Y:S01]  /*1c620*/  ISETP.NE.AND P0, PT, R144, RZ, PT ;  /* 0x000000ff9000720c */ /* 0x000fe20003f05270 */
[----:B------:R-:W-:-:S12]  /*1c630*/  BSSY.RECONVERGENT B0, `(.L_x_14066) ;  /* 0x0000021000007945 */ /* 0x000fd80003800200 */
        /* <DEDUP_REMOVED lines=32> */
.L_x_14067:
[----:B------:R-:W-:Y:S05]  /*1c840*/  BSYNC.RECONVERGENT B0 ;  /* 0x0000000000007941 */ /* 0x000fea0003800200 */
.L_x_14066:
[----:B------:R-:W-:Y:S02]  /*1c850*/  UIADD3 UR10, UPT, UPT, UR10, UR16, URZ ;  /* 0x000000100a0a7290 */ /* 0x000fe4000fffe0ff */
[----:B------:R-:W-:Y:S02]  /*1c860*/  UPLOP3.LUT UP2, UPT, UPT, UPT, UP2, 0x40, 0x4 ;  /* 0x000000000004789c */ /* 0x000fe40003f4e820 */
[----:B------:R-:W-:-:S09]  /*1c870*/  UISETP.GE.AND UP1, UPT, UR10, UR17, UPT ;  /* 0x000000110a00728c */ /* 0x000fd2000bf26270 */
[----:B------:R-:W-:Y:S05]  /*1c880*/  BRA.U !UP1, `(.L_x_14068) ;  /* 0xfffffe4509a87547 */ /* 0x000fea000b83ffff */
[----:B------:R-:W-:Y:S05]  /*1c890*/  EXIT ;  /* 0x000000000000794d */ /* 0x000fea0003800000 */
.L_x_14069:
        /* <DEDUP_REMOVED lines=14> */
.L_x_34052:


//--------------------- .text._ZN10layer_norm13ln_fwd_kernelINS_13Kernel_traitsIf13__nv_bfloat16fS2_fjLj5120ELj1ELj1ELj4ELj16ENS_18Kernel_traits_baseILj5120EfS2_fS2_fjLj128EEEEELb1ELb0ELb0ELb1EEEvNS_9FwdParamsE --------------------------
	.section	.text._ZN10layer_norm13ln_fwd_kernelINS_13Kernel_traitsIf13__nv_bfloat16fS2_fjLj5120ELj1ELj1ELj4ELj16ENS_18Kernel_traits_baseILj5120EfS2_fS2_fjLj128EEEEELb1ELb0ELb0ELb1EEEvNS_9FwdParamsE,"ax",@progbits
	.align	128
        .global         _ZN10layer_norm13ln_fwd_kernelINS_13Kernel_traitsIf13__nv_bfloat16fS2_fjLj5120ELj1ELj1ELj4ELj16ENS_18Kernel_traits_baseILj5120EfS2_fS2_fjLj128EEEEELb1ELb0ELb0ELb1EEEvNS_9FwdParamsE
        .type           _ZN10layer_norm13ln_fwd_kernelINS_13Kernel_traitsIf13__nv_bfloat16fS2_fjLj5120ELj1ELj1ELj4ELj16ENS_18Kernel_traits_baseILj5120EfS2_fS2_fjLj128EEEEELb1ELb0ELb0ELb1EEEvNS_9FwdParamsE,@function
        .size           _ZN10layer_norm13ln_fwd_kernelINS_13Kernel_traitsIf13__nv_bfloat16fS2_fjLj5120ELj1ELj1ELj4ELj16ENS_18Kernel_traits_baseILj5120EfS2_fS2_fjLj128EEEEELb1ELb0ELb0ELb1EEEvNS_9FwdParamsE,(.L_x_34053 - _ZN10layer_norm13ln_fwd_kernelINS_13Kernel_traitsIf13__nv_bfloat16fS2_fjLj5120ELj1ELj1ELj4ELj16ENS_18Kernel_traits_baseILj5120EfS2_fS2_fjLj128EEEEELb1ELb0ELb0ELb1EEEvNS_9FwdParamsE)
        .other          _ZN10layer_norm13ln_fwd_kernelINS_13Kernel_traitsIf13__nv_bfloat16fS2_fjLj5120ELj1ELj1ELj4ELj16ENS_18Kernel_traits_baseILj5120EfS2_fS2_fjLj128EEEEELb1ELb0ELb0ELb1EEEvNS_9FwdParamsE,@"STO_CUDA_ENTRY STV_DEFAULT"
_ZN10layer_norm13ln_fwd_kernelINS_13Kernel_traitsIf13__nv_bfloat16fS2_fjLj5120ELj1ELj1ELj4ELj16ENS_18Kernel_traits_baseILj5120EfS2_fS2_fjLj128EEEEELb1ELb0ELb0ELb1EEEvNS_9FwdParamsE:
.text._ZN10layer_norm13ln_fwd_kernelINS_13Kernel_traitsIf13__nv_bfloat16fS2_fjLj5120ELj1ELj1ELj4ELj16ENS_18Kernel_traits_baseILj5120EfS2_fS2_fjLj128EEEEELb1ELb0ELb0ELb1EEEvNS_9FwdParamsE:
        /* <DEDUP_REMOVED lines=71> */
.L_x_14070:
        /* <DEDUP_REMOVED lines=32> */
.L_x_14071:
[----:B------:R-:W1:Y:S02]  /*0670*/  LDCU UR4, c[0x0][0x384] ;  /* 0x00007080ff0477ac */ /* 0x000e640008000800 */
[----:B-1----:R-:W-:-:S06]  /*0680*/  UISETP.GE.AND UP0, UPT, UR16, UR4, UPT ;  /* 0x000000041000728c */ /* 0x002fcc000bf06270 */
[----:B------:R-:W-:-:S13]  /*0690*/  PLOP3.LUT P0, PT, PT, PT, UP0, 0x80, 0x8 ;  /* 0x000000000008781c */ /* 0x000fda0003f0f008 */
[----:B------:R-:W-:Y:S05]  /*06a0*/  @P0 EXIT ;  /* 0x000000000000094d */ /* 0x000fea0003800000 */
[----:B------:R-:W-:Y:S01]  /*06b0*/  IMAD.HI.U32 R0, R11, -0x326172a9, RZ ;  /* 0xcd9e8d570b007827 */ /* 0x000fe200078e00ff */
[----:B------:R-:W1:Y:S01]  /*06c0*/  LDCU.64 UR4, c[0x0][0x3e0] ;  /* 0x00007c00ff0477ac */ /* 0x000e620008000a00 */
[----:B------:R-:W-:Y:S02]  /*06d0*/  LOP3.LUT R14, R14, 0x3, RZ, 0xc0, !PT ;  /* 0x000000030e0e7812 */ /* 0x000fe400078ec0ff */
[C---:B0-----:R-:W-:Y:S01]  /*06e0*/  IMAD.HI.U32 R2, R10.reuse, -0x2daee0ad, RZ ;  /* 0xd2511f530a027827 */ /* 0x041fe200078e00ff */
[----:B------:R-:W-:Y:S01]  /*06f0*/  LOP3.LUT R0, R9, UR10, R0, 0x96, !PT ;  /* 0x0000000a09007c12 */ /* 0x000fe2000f8e9600 */
[----:B------:R-:W0:Y:S02]  /*0700*/  LDCU UR6, c[0x0][0x404] ;  /* 0x00008080ff0677ac */ /* 0x000e240008000800 */
        /* <DEDUP_REMOVED lines=11> */
[----:B-1----:R-:W-:Y:S01]  /*07c0*/  UISETP.NE.U32.AND UP0, UPT, UR4, URZ, UPT ;  /* 0x000000ff0400728c */ /* 0x002fe2000bf05070 */
[----:B------:R-:W-:Y:S01]  /*07d0*/  IMAD.HI.U32 R2, R5, -0x326172a9, RZ ;  /* 0xcd9e8d5705027827 */ /* 0x000fe200078e00ff */
[----:B------:R-:W1:Y:S03]  /*07e0*/  LDCU.U8 UR38, c[0x0][0x410] ;  /* 0x00008200ff2677ac */ /* 0x000e660008000000 */
        /* <DEDUP_REMOVED lines=46> */
[----:B------:R-:W-:Y:S02]  /*0ad0*/  IMAD R4, R5, -0x326172a9, RZ ;  /* 0xcd9e8d5705047824 */ /* 0x000fe400078e02ff */
[----:B------:R-:W-:Y:S02]  /*0ae0*/  HFMA2 R5, -RZ, RZ, 0, 0 ;  /* 0x00000000ff057431 */ /* 0x000fe400000001ff */
[----:B------:R-:W-:Y:S01]  /*0af0*/  IMAD.HI.U32 R7, R2, -0x326172a9, RZ ;  /* 0xcd9e8d5702077827 */ /* 0x000fe200078e00ff */
[----:B------:R-:W-:-:S03]  /*0b00*/  LOP3.LUT R8, R3, UR37, R8, 0x96, !PT ;  /* 0x0000002503087c12 */ /* 0x000fc6000f8e9608 */
[----:B------:R-:W-:Y:S01]  /*0b10*/  IMAD R142, R0, -0x2daee0ad, RZ ;  /* 0xd2511f53008e7824 */ /* 0x000fe200078e02ff */
[----:B------:R-:W-:Y:S01]  /*0b20*/  LOP3.LUT R7, R4, UR36, R7, 0x96, !PT ;  /* 0x0000002404077c12 */ /* 0x000fe2000f8e9607 */
[----:B01234-:R-:W-:-:S07]  /*0b30*/  IMAD R6, R2, -0x326172a9, RZ ;  /* 0xcd9e8d5702067824 */ /* 0x01ffce00078e02ff */
.L_x_14325:
        /* <DEDUP_REMOVED lines=37> */
.L_x_33888:
[----:B------:R-:W-:Y:S05]  /*0d90*/  BRX R12 -0xda0                                         (*"BRANCH_TARGETS .L_x_33889,.L_x_33890,.L_x_33891"*) ;  /* 0xfffffff00c987949 */ /* 0x000fea000383ffff */
.L_x_33891:
[----:B------:R-:W-:Y:S01]  /*0da0*/  VIADD R15, R14, 0x1 ;  /* 0x000000010e0f7836 */ /* 0x000fe20000000000 */
[----:B------:R-:W-:Y:S01]  /*0db0*/  MOV R2, R7 ;  /* 0x0000000700027202 */ /* 0x000fe20000000f00 */
[----:B------:R-:W-:Y:S01]  /*0dc0*/  IMAD.MOV.U32 R0, RZ, RZ, R142 ;  /* 0x000000ffff007224 */ /* 0x000fe200078e008e */
[----:B------:R-:W-:Y:S06]  /*0dd0*/  BRA `(.L_x_14073) ;  /* 0x0000000000ec7947 */ /* 0x000fec0003800000 */
.L_x_33889:
[----:B------:R-:W-:Y:S01]  /*0de0*/  IMAD.MOV.U32 R0, RZ, RZ, R142 ;  /* 0x000000ffff007224 */ /* 0x000fe200078e008e */
[----:B------:R-:W-:Y:S01]  /*0df0*/  MOV R2, R8 ;  /* 0x0000000800027202 */ /* 0x000fe20000000f00 */
[----:B------:R-:W-:Y:S01]  /*0e00*/  IMAD.MOV.U32 R15, RZ, RZ, 0x3 ;  /* 0x00000003ff0f7424 */ /* 0x000fe200078e00ff */
[----:B------:R-:W-:Y:S06]  /*0e10*/  BRA `(.L_x_14073) ;  /* 0x0000000000dc7947 */ /* 0x000fec0003800000 */
.L_x_33890:
        /* <DEDUP_REMOVED lines=12> */
.L_x_14074:
        /* <DEDUP_REMOVED lines=43> */
.L_x_14073:
[----:B------:R-:W-:Y:S01]  /*1190*/  I2FP.F32.U32 R13, R2 ;  /* 0x00000002000d7245 */ /* 0x000fe20000201000 */
[----:B------:R-:W-:Y:S01]  /*11a0*/  UMOV UR5, UR7 ;  /* 0x0000000700057c82 */ /* 0x000fe20008000000 */
[C---:B-----5:R-:W-:Y:S01]  /*11b0*/  SHF.L.U32 R2, R20.reuse, 0x10, RZ ;  /* 0x0000001014027819 */ /* 0x060fe200000006ff */
[----:B------:R-:W-:Y:S01]  /*11c0*/  UMOV UR4, UR6 ;  /* 0x0000000600047c82 */ /* 0x000fe20008000000 */
[----:B------:R-:W-:Y:S01]  /*11d0*/  ISETP.NE.AND P1, PT, R15, 0x1, PT ;  /* 0x000000010f00780c */ /* 0x000fe20003f25270 */
[----:B------:R-:W-:Y:S01]  /*11e0*/  FFMA.FTZ R13, R13, R138, 1.1641532182693481445e-10 ;  /* 0x2f0000000d0d7423 */ /* 0x000fe2000001008a */
[----:B------:R-:W-:Y:S01]  /*11f0*/  PRMT R20, R20, 0x7632, R20 ;  /* 0x0000763214147816 */ /* 0x000fe20000000014 */
[----:B------:R-:W-:Y:S01]  /*1200*/  FMUL.FTZ R2, R2, UR17 ;  /* 0x0000001102027c20 */ /* 0x000fe20008410000 */
[----:B------:R-:W-:Y:S02]  /*1210*/  IMAD.MOV.U32 R14, RZ, RZ, 0x2 ;  /* 0x00000002ff0e7424 */ /* 0x000fe400078e00ff */
[----:B------:R-:W-:Y:S01]  /*1220*/  FSETP.GTU.FTZ.AND P0, PT, R13, UR4, PT ;  /* 0x000000040d007c0b */ /* 0x000fe2000bf1c000 */
[----:B------:R-:W-:Y:S01]  /*1230*/  FMUL.FTZ R2, R2, UR5 ;  /* 0x0000000502027c20 */ /* 0x000fe20008410000 */
[----:B------:R-:W-:-:S04]  /*1240*/  IMAD.MOV.U32 R12, RZ, RZ, R6 ;  /* 0x000000ffff0c7224 */ /* 0x000fc800078e0006 */
        /* <DEDUP_REMOVED lines=13> */
.L_x_14076:
        /* <DEDUP_REMOVED lines=12> */
.L_x_14077:
        /* <DEDUP_REMOVED lines=43> */
.L_x_14075:
        /* <DEDUP_REMOVED lines=21> */
.L_x_14079:
        /* <DEDUP_REMOVED lines=12> */
.L_x_14080:
        /* <DEDUP_REMOVED lines=43> */
.L_x_14078:
        /* <DEDUP_REMOVED lines=22> */
.L_x_14082:
        /* <DEDUP_REMOVED lines=12> */
.L_x_14083:
        /* <DEDUP_REMOVED lines=43> */
.L_x_14081:
        /* <DEDUP_REMOVED lines=21> */
.L_x_14085:
        /* <DEDUP_REMOVED lines=12> */
.L_x_14086:
        /* <DEDUP_REMOVED lines=43> */
.L_x_14084:
        /* <DEDUP_REMOVED lines=22> */
.L_x_14088:
        /* <DEDUP_REMOVED lines=12> */
.L_x_14089:
        /* <DEDUP_REMOVED lines=43> */
.L_x_14087:
        /* <DEDUP_REMOVED lines=21> */
.L_x_14091:
        /* <DEDUP_REMOVED lines=12> */
.L_x_14092:
        /* <DEDUP_REMOVED lines=43> */
.L_x_14090:
        /* <DEDUP_REMOVED lines=22> */
.L_x_14094:
        /* <DEDUP_REMOVED lines=14> */
.L_x_14095:
        /* <DEDUP_REMOVED lines=43> */
.L_x_14093:
        /* <DEDUP_REMOVED lines=10> */
.L_x_14072:
        /* <DEDUP_REMOVED lines=15> */
.L_x_14098:
        /* <DEDUP_REMOVED lines=12> */
.L_x_14099:
        /* <DEDUP_REMOVED lines=43> */
.L_x_14097:
[----:B------:R-:W-:Y:S01]  /*3860*/  ISETP.NE.AND P0, PT, R15, 0x1, PT ;  /* 0x000000010f00780c */ /* 0x000fe20003f05270 */
[----:B------:R-:W-:Y:S01]  /*3870*/  UMOV UR4, UR6 ;  /* 0x0000000600047c82 */ /* 0x000fe20008000000 */
[----:B------:R-:W-:Y:S01]  /*3880*/  I2FP.F32.U32 R13, R2 ;  /* 0x00000002000d7245 */ /* 0x000fe20000201000 */
[----:B------:R-:W-:Y:S01]  /*3890*/  UMOV UR5, UR7 ;  /* 0x0000000700057c82 */ /* 0x000fe20008000000 */
[C---:B-----5:R-:W-:Y:S01]  /*38a0*/  SHF.L.U32 R2, R20.reuse, 0x10, RZ ;  /* 0x0000001014027819 */ /* 0x060fe200000006ff */
[----:B------:R-:W-:Y:S01]  /*38b0*/  IMAD.MOV.U32 R14, RZ, RZ, 0x2 ;  /* 0x00000002ff0e7424 */ /* 0x000fe200078e00ff */
[----:B------:R-:W-:Y:S01]  /*38c0*/  PRMT R20, R20, 0x7632, R20 ;  /* 0x0000763214147816 */ /* 0x000fe20000000014 */
[----:B------:R-:W-:Y:S01]  /*38d0*/  FFMA.FTZ R13, R13, R138, 1.1641532182693481445e-10 ;  /* 0x2f0000000d0d7423 */ /* 0x000fe2000001008a */
[----:B------:R-:W-:Y:S02]  /*38e0*/  IMAD.MOV.U32 R12, RZ, RZ, R6 ;  /* 0x000000ffff0c7224 */ /* 0x000fe400078e0006 */
[----:B------:R-:W-:-:S02]  /*38f0*/  FMUL.FTZ R48, R2, UR17 ;  /* 0x0000001102307c20 */ /* 0x000fc40008410000 */
[----:B------:R-:W-:Y:S02]  /*3900*/  FSETP.LE.FTZ.AND P1, PT, R13, UR4, PT ;  /* 0x000000040d007c0b */ /* 0x000fe4000bf33000 */
[----:B------:R-:W-:Y:S02]  /*3910*/  FMUL.FTZ R48, R48, UR5 ;  /* 0x0000000530307c20 */ /* 0x000fe40008410000 */
        /* <DEDUP_REMOVED lines=10> */
.L_x_14101:
        /* <DEDUP_REMOVED lines=12> */
.L_x_14102:
        /* <DEDUP_REMOVED lines=43> */
.L_x_14100:
        /* <DEDUP_REMOVED lines=18> */
.L_x_14104:
        /* <DEDUP_REMOVED lines=12> */
.L_x_14105:
        /* <DEDUP_REMOVED lines=43> */
.L_x_14103:
        /* <DEDUP_REMOVED lines=19> */
.L_x_14107:
        /* <DEDUP_REMOVED lines=12> */
.L_x_14108:
        /* <DEDUP_REMOVED lines=43> */
.L_x_14106:
        /* <DEDUP_REMOVED lines=18> */
.L_x_14110:
        /* <DEDUP_REMOVED lines=12> */
.L_x_14111:
        /* <DEDUP_REMOVED lines=43> */
.L_x_14109:
        /* <DEDUP_REMOVED lines=19> */
.L_x_14113:
        /* <DEDUP_REMOVED lines=12> */
.L_x_14114:
        /* <DEDUP_REMOVED lines=43> */
.L_x_14112:
        /* <DEDUP_REMOVED lines=18> */
.L_x_14116:
        /* <DEDUP_REMOVED lines=12> */
.L_x_14117:
        /* <DEDUP_REMOVED lines=43> */
.L_x_14115:
        /* <DEDUP_REMOVED lines=19> */
.L_x_14119:
        /* <DEDUP_REMOVED lines=14> */
.L_x_14120:
        /* <DEDUP_REMOVED lines=43> */
.L_x_14118:
        /* <DEDUP_REMOVED lines=16> */
.L_x_14096:
        /* <DEDUP_REMOVED lines=10> */
[----:B------:R-:W-:Y:S01]  /*5a80*/  LOP3.LUT R12, R12, R2, R13, 0xfe, !PT ;  /* 0x000000020c0c7212 */ /* 0x000fe200078efe0d */
[----:B------:R-:W-:Y:S01]  /*5a90*/  VIADD R2, R3, 0x80 ;  /* 0x0000008003027836 */ /* 0x000fe20000000000 */
[----:B------:R-:W-:Y:S02]  /*5aa0*/  SEL R22, RZ, 0x1, !P3 ;  /* 0x00000001ff167807 */ /* 0x000fe40005800000 */
[----:B------:R-:W-:Y:S02]  /*5ab0*/  SEL R13, RZ, 0x1, !P6 ;  /* 0x00000001ff0d7807 */ /* 0x000fe40007000000 */
[----:B------:R-:W-:Y:S01]  /*5ac0*/  LOP3.LUT R23, R23, R22, RZ, 0xfc, !PT ;  /* 0x0000001617177212 */ /* 0x000fe200078efcff */
[----:B0-----:R-:W-:Y:S01]  /*5ad0*/  IMAD.WIDE.U32 R18, R3, 0x20, R140 ;  /* 0x0000002003127825 */ /* 0x001fe200078e008c */
[----:B------:R-:W-:-:S03]  /*5ae0*/  LOP3.LUT R22, R12, R13, RZ, 0xfc, !PT ;  /* 0x0000000d0c167212 */ /* 0x000fc600078efcff */
        /* <DEDUP_REMOVED lines=26> */
.L_x_14123:
        /* <DEDUP_REMOVED lines=12> */
.L_x_14124:
        /* <DEDUP_REMOVED lines=42> */
.L_x_14122:
[----:B------:R-:W-:Y:S01]  /*5ff0*/  I2FP.F32.U32 R19, R22 ;  /* 0x0000001600137245 */ /* 0x000fe20000201000 */
[----:B------:R-:W-:Y:S01]  /*6000*/  IMAD.MOV.U32 R22, RZ, RZ, 0x2 ;  /* 0x00000002ff167424 */ /* 0x000fe200078e00ff */
[C---:B-----5:R-:W-:Y:S01]  /*6010*/  SHF.L.U32 R0, R12.reuse, 0x10, RZ ;  /* 0x000000100c007819 */ /* 0x060fe200000006ff */
[----:B------:R-:W-:Y:S01]  /*6020*/  IMAD.MOV.U32 R18, RZ, RZ, R6 ;  /* 0x000000ffff127224 */ /* 0x000fe200078e0006 */
[----:B------:R-:W-:Y:S01]  /*6030*/  ISETP.NE.AND P1, PT, R21, 0x1, PT ;  /* 0x000000011500780c */ /* 0x000fe20003f25270 */
[----:B------:R-:W-:Y:S01]  /*6040*/  FFMA.FTZ R19, R19, R138, 1.1641532182693481445e-10 ;  /* 0x2f00000013137423 */ /* 0x000fe2000001008a */
[----:B------:R-:W-:Y:S01]  /*6050*/  PRMT R12, R12, 0x7632, R12 ;  /* 0x000076320c0c7816 */ /* 0x000fe2000000000c */
[----:B------:R-:W-:-:S03]  /*6060*/  FMUL.FTZ R0, R0, UR17 ;  /* 0x0000001100007c20 */ /* 0x000fc60008410000 */
[----:B------:R-:W-:Y:S01]  /*6070*/  FSETP.GTU.FTZ.AND P0, PT, R19, UR4, PT ;  /* 0x0000000413007c0b */ /* 0x000fe2000bf1c000 */
[----:B------:R-:W-:-:S05]  /*6080*/  FMUL.FTZ R0, R0, UR5 ;  /* 0x0000000500007c20 */ /* 0x000fca0008410000 */
        /* <DEDUP_REMOVED lines=13> */
.L_x_14126:
        /* <DEDUP_REMOVED lines=12> */
.L_x_14127:
        /* <DEDUP_REMOVED lines=43> */
.L_x_14125:
        /* <DEDUP_REMOVED lines=21> */
.L_x_14129:
        /* <DEDUP_REMOVED lines=12> */
.L_x_14130:
        /* <DEDUP_REMOVED lines=43> */
.L_x_14128:
        /* <DEDUP_REMOVED lines=22> */
.L_x_14132:
        /* <DEDUP_REMOVED lines=12> */
.L_x_14133:
        /* <DEDUP_REMOVED lines=43> */
.L_x_14131:
        /* <DEDUP_REMOVED lines=21> */
.L_x_14135:
        /* <DEDUP_REMOVED lines=12> */
.L_x_14136:
        /* <DEDUP_REMOVED lines=43> */
.L_x_14134:
        /* <DEDUP_REMOVED lines=22> */
.L_x_14138:
        /* <DEDUP_REMOVED lines=12> */
.L_x_14139:
        /* <DEDUP_REMOVED lines=43> */
.L_x_14137:
        /* <DEDUP_REMOVED lines=21> */
.L_x_14141:
        /* <DEDUP_REMOVED lines=12> */
.L_x_14142:
        /* <DEDUP_REMOVED lines=43> */
.L_x_14140:
        /* <DEDUP_REMOVED lines=22> */
.L_x_14144:
        /* <DEDUP_REMOVED lines=14> */
.L_x_14145:
        /* <DEDUP_REMOVED lines=43> */
.L_x_14143:
        /* <DEDUP_REMOVED lines=10> */
.L_x_14121:
        /* <DEDUP_REMOVED lines=15> */
.L_x_14148:
        /* <DEDUP_REMOVED lines=12> */
.L_x_14149:
        /* <DEDUP_REMOVED lines=42> */
.L_x_14147:
[----:B------:R-:W-:Y:S01]  /*8690*/  ISETP.NE.AND P0, PT, R21, 0x1, PT ;  /* 0x000000011500780c */ /* 0x000fe20003f05270 */
[C---:B-----5:R-:W-:Y:S01]  /*86a0*/  IMAD.U32 R0, R12.reuse, 0x10000, RZ ;  /* 0x000100000c007824 */ /* 0x060fe200078e00ff */
[----:B------:R-:W-:Y:S01]  /*86b0*/  I2FP.F32.U32 R19, R18 ;  /* 0x0000001200137245 */ /* 0x000fe20000201000 */
[----:B------:R-:W-:Y:S01]  /*86c0*/  HFMA2 R22, -RZ, RZ, 0, 1.1920928955078125e-07 ;  /* 0x00000002ff167431 */ /* 0x000fe200000001ff */
[----:B------:R-:W-:Y:S01]  /*86d0*/  PRMT R12, R12, 0x7632, R12 ;  /* 0x000076320c0c7816 */ /* 0x000fe2000000000c */
[----:B------:R-:W-:Y:S01]  /*86e0*/  FMUL.FTZ R40, R0, UR17 ;  /* 0x0000001100287c20 */ /* 0x000fe20008410000 */
[----:B------:R-:W-:Y:S02]  /*86f0*/  IMAD.MOV.U32 R18, RZ, RZ, R6 ;  /* 0x000000ffff127224 */ /* 0x000fe400078e0006 */
[----:B------:R-:W-:Y:S01]  /*8700*/  FFMA.FTZ R19, R19, R138, 1.1641532182693481445e-10 ;  /* 0x2f00000013137423 */ /* 0x000fe2000001008a */
[----:B------:R-:W-:-:S04]  /*8710*/  FMUL.FTZ R40, R40, UR5 ;  /* 0x0000000528287c20 */ /* 0x000fc80008410000 */
[----:B------:R-:W-:-:S04]  /*8720*/  FSETP.LE.FTZ.AND P1, PT, R19, UR4, PT ;  /* 0x0000000413007c0b */ /* 0x000fc8000bf33000 */
        /* <DEDUP_REMOVED lines=10> */
.L_x_14151:
        /* <DEDUP_REMOVED lines=12> */
.L_x_14152:
        /* <DEDUP_REMOVED lines=43> */
.L_x_14150:
        /* <DEDUP_REMOVED lines=18> */
.L_x_14154:
        /* <DEDUP_REMOVED lines=12> */
.L_x_14155:
        /* <DEDUP_REMOVED lines=43> */
.L_x_14153:
[----:B------:R-:W-:Y:S01]  /*8fd0*/  ISETP.NE.AND P2, PT, R21, 0x1, PT ;  /* 0x000000011500780c */ /* 0x000fe20003f45270 */
[C---:B------:R-:W-:Y:S01]  /*8fe0*/  IMAD.U32 R12, R13.reuse, 0x10000, RZ ;  /* 0x000100000d0c7824 */ /* 0x040fe200078e00ff */
[----:B------:R-:W-:Y:S01]  /*8ff0*/  I2FP.F32.U32 R19, R18 ;  /* 0x0000001200137245 */ /* 0x000fe20000201000 */
[----:B------:R-:W-:Y:S01]  /*9000*/  HFMA2 R18, -RZ, RZ, 0, 1.1920928955078125e-07 ;  /* 0x00000002ff127431 */ /* 0x000fe200000001ff */
[----:B------:R-:W-:Y:S01]  /*9010*/  PRMT R13, R13, 0x7632, R13 ;  /* 0x000076320d0d7816 */ /* 0x000fe2000000000d */
[----:B------:R-:W-:Y:S01]  /*9020*/  FMUL.FTZ R42, R12, UR17 ;  /* 0x000000110c2a7c20 */ /* 0x000fe20008410000 */
[----:B------:R-:W-:Y:S02]  /*9030*/  IMAD.MOV.U32 R12, RZ, RZ, R6 ;  /* 0x000000ffff0c7224 */ /* 0x000fe400078e0006 */
[----:B------:R-:W-:Y:S01]  /*9040*/  FFMA.FTZ R19, R19, R138, 1.1641532182693481445e-10 ;  /* 0x2f00000013137423 */ /* 0x000fe2000001008a */
[----:B------:R-:W-:-:S04]  /*9050*/  FMUL.FTZ R42, R42, UR5 ;  /* 0x000000052a2a7c20 */ /* 0x000fc80008410000 */
        /* <DEDUP_REMOVED lines=10> */
.L_x_14157:
        /* <DEDUP_REMOVED lines=12> */
.L_x_14158:
        /* <DEDUP_REMOVED lines=43> */
.L_x_14156:
[----:B------:R-:W-:Y:S01]  /*9470*/  ISETP.NE.AND P3, PT, R18, 0x1, PT ;  /* 0x000000011200780c */ /* 0x000fe20003f65270 */
[----:B------:R-:W-:Y:S01]  /*9480*/  IMAD.U32 R13, R13, 0x10000, RZ ;  /* 0x000100000d0d7824 */ /* 0x000fe200078e00ff */
[----:B------:R-:W-:Y:S01]  /*9490*/  I2FP.F32.U32 R19, R12 ;  /* 0x0000000c00137245 */ /* 0x000fe20000201000 */
[----:B------:R-:W-:Y:S02]  /*94a0*/  IMAD.MOV.U32 R12, RZ, RZ, R6 ;  /* 0x000000ffff0c7224 */ /* 0x000fe400078e0006 */
[----:B------:R-:W-:Y:S02]  /*94b0*/  FMUL.FTZ R13, R13, UR17 ;  /* 0x000000110d0d7c20 */ /* 0x000fe40008410000 */
[----:B------:R-:W-:Y:S02]  /*94c0*/  FFMA.FTZ R19, R19, R138, 1.1641532182693481445e-10 ;  /* 0x2f00000013137423 */ /* 0x000fe4000001008a */
[----:B------:R-:W-:-:S03]  /*94d0*/  FMUL.FTZ R43, R13, UR5 ;  /* 0x000000050d2b7c20 */ /* 0x000fc60008410000 */
[----:B------:R-:W-:Y:S02]  /*94e0*/  FSETP.LE.FTZ.AND P2, PT, R19, UR4, PT ;  /* 0x0000000413007c0b */ /* 0x000fe4000bf53000 */
        /* <DEDUP_REMOVED lines=10> */
.L_x_14160:
        /* <DEDUP_REMOVED lines=12> */
.L_x_14161:
        /* <DEDUP_REMOVED lines=43> */
.L_x_14159:
[----:B------:R-:W-:Y:S01]  /*9900*/  ISETP.NE.AND P4, PT, R19, 0x1, PT ;  /* 0x000000011300780c */ /* 0x000fe20003f85270 */
[----:B------:R-:W-:Y:S01]  /*9910*/  HFMA2 R18, -RZ, RZ, 0, 1.1920928955078125e-07 ;  /* 0x00000002ff127431 */ /* 0x000fe200000001ff */
[----:B------:R-:W-:Y:S01]  /*9920*/  I2FP.F32.U32 R13, R12 ;  /* 0x0000000c000d7245 */ /* 0x000fe20000201000 */
[C---:B------:R-:W-:Y:S01]  /*9930*/  IMAD.U32 R12, R14.reuse, 0x10000, RZ ;  /* 0x000100000e0c7824 */ /* 0x040fe200078e00ff */
[----:B------:R-:W-:-:S03]  /*9940*/  PRMT R14, R14, 0x7632, R14 ;  /* 0x000076320e0e7816 */ /* 0x000fc6000000000e */
        /* <DEDUP_REMOVED lines=14> */
.L_x_14163:
        /* <DEDUP_REMOVED lines=12> */
.L_x_14164:
        /* <DEDUP_REMOVED lines=43> */
.L_x_14162:
        /* <DEDUP_REMOVED lines=18> */
.L_x_14166:
        /* <DEDUP_REMOVED lines=12> */
.L_x_14167:
        /* <DEDUP_REMOVED lines=43> */
.L_x_14165:
        /* <DEDUP_REMOVED lines=19> */
.L_x_14169:
        /* <DEDUP_REMOVED lines=14> */
.L_x_14170:
        /* <DEDUP_REMOVED lines=43> */
.L_x_14168:
        /* <DEDUP_REMOVED lines=16> */
.L_x_14146:
[----:B------:R-:W-:Y:S01]  /*a7f0*/  SEL R15, RZ, 0x1000000, !P6 ;  /* 0x01000000ff0f7807 */ /* 0x000fe20007000000 */
[----:B------:R-:W-:Y:S01]  /*a800*/  IMAD.WIDE.U32 R18, R2, 0x20, R140 ;  /* 0x0000002002127825 */ /* 0x000fe200078e008c */
[----:B------:R-:W-:Y:S02]  /*a810*/  ISETP.NE.AND P6, PT, R0, RZ, PT ;  /* 0x000000ff0000720c */ /* 0x000fe40003fc5270 */
[----:B------:R-:W-:Y:S01]  /*a820*/  SEL R14, RZ, 0x10000, !P5 ;  /* 0x00010000ff0e7807 */ /* 0x000fe20006800000 */
[----:B------:R-:W-:Y:S01]  /*a830*/  IMAD.WIDE.U32 R22, R2, 0x8, R136 ;  /* 0x0000000802167825 */ /* 0x000fe200078e0088 */
[----:B------:R-:W-:Y:S01]  /*a840*/  SEL R25, RZ, 0x100, !P4 ;  /* 0x00000100ff197807 */ /* 0x000fe20006000000 */
[----:B------:R0:W-:Y:S01]  /*a850*/  STG.E.128 desc[UR8][R18.64], R40 ;  /* 0x0000002812007986 */ /* 0x0001e2000c101d08 */
[----:B------:R-:W-:Y:S02]  /*a860*/  SEL R0, RZ, 0x1000000, !P2 ;  /* 0x01000000ff007807 */ /* 0x000fe40005000000 */
[----:B------:R-:W-:Y:S01]  /*a870*/  SEL R13, RZ, 0x10000, !P1 ;  /* 0x00010000ff0d7807 */ /* 0x000fe20004800000 */
[----:B------:R0:W-:Y:S01]  /*a880*/  STG.E.128 desc[UR8][R18.64+0x10], R36 ;  /* 0x0000102412007986 */ /* 0x0001e2000c101d08 */
[----:B------:R-:W-:-:S02]  /*a890*/  SEL R12, RZ, 0x100, !P0 ;  /* 0x00000100ff0c7807 */ /* 0x000fc40004000000 */
[----:B------:R-:W-:Y:S02]  /*a8a0*/  LOP3.LUT R25, R25, R15, R14, 0xfe, !PT ;  /* 0x0000000f19197212 */ /* 0x000fe400078efe0e */
[----:B------:R-:W-:Y:S02]  /*a8b0*/  SEL R24, RZ, 0x1, !P3 ;  /* 0x00000001ff187807 */ /* 0x000fe40005800000 */
[----:B------:R-:W-:Y:S02]  /*a8c0*/  LOP3.LUT R12, R12, R0, R13, 0xfe, !PT ;  /* 0x000000000c0c7212 */ /* 0x000fe400078efe0d */
[----:B------:R-:W-:Y:S02]  /*a8d0*/  SEL R13, RZ, 0x1, !P6 ;  /* 0x00000001ff0d7807 */ /* 0x000fe40007000000 */
[----:B------:R-:W-:Y:S02]  /*a8e0*/  IADD3 R0, PT, PT, R3, 0x100, RZ ;  /* 0x0000010003007810 */ /* 0x000fe40007ffe0ff */
        /* <DEDUP_REMOVED lines=25> */
.L_x_14173:
        /* <DEDUP_REMOVED lines=12> */
.L_x_14174:
        /* <DEDUP_REMOVED lines=43> */
.L_x_14172:
        /* <DEDUP_REMOVED lines=23> */
.L_x_14176:
        /* <DEDUP_REMOVED lines=12> */
.L_x_14177:
        /* <DEDUP_REMOVED lines=43> */
.L_x_14175:
        /* <DEDUP_REMOVED lines=21> */
.L_x_14179:
        /* <DEDUP_REMOVED lines=12> */
.L_x_14180:
        /* <DEDUP_REMOVED lines=43> */
.L_x_14178:
        /* <DEDUP_REMOVED lines=22> */
.L_x_14182:
        /* <DEDUP_REMOVED lines=12> */
.L_x_14183:
        /* <DEDUP_REMOVED lines=43> */
.L_x_14181:
        /* <DEDUP_REMOVED lines=21> */
.L_x_14185:
        /* <DEDUP_REMOVED lines=12> */
.L_x_14186:
        /* <DEDUP_REMOVED lines=43> */
.L_x_14184:
        /* <DEDUP_REMOVED lines=22> */
.L_x_14188:
        /* <DEDUP_REMOVED lines=12> */
.L_x_14189:
        /* <DEDUP_REMOVED lines=43> */
.L_x_14187:
        /* <DEDUP_REMOVED lines=21> */
.L_x_14191:
        /* <DEDUP_REMOVED lines=12> */
.L_x_14192:
        /* <DEDUP_REMOVED lines=43> */
.L_x_14190:
        /* <DEDUP_REMOVED lines=22> */
.L_x_14194:
        /* <DEDUP_REMOVED lines=14> */
.L_x_14195:
        /* <DEDUP_REMOVED lines=43> */
.L_x_14193:
        /* <DEDUP_REMOVED lines=10> */
.L_x_14171:
        /* <DEDUP_REMOVED lines=15> */
.L_x_14198:
        /* <DEDUP_REMOVED lines=12> */
.L_x_14199:
        /* <DEDUP_REMOVED lines=40> */
[----:B------:R-:W-:Y:S02]  /*d470*/  LOP3.LUT R8, R18, UR37, R23, 0x96, !PT ;  /* 0x0000002512087c12 */ /* 0x000fe4000f8e9617 */
[----:B------:R-:W-:Y:S01]  /*d480*/  MOV R18, R22 ;  /* 0x0000001600127202 */ /* 0x000fe20000000f00 */
[----:B------:R-:W-:-:S07]  /*d490*/  IMAD.MOV.U32 R22, RZ, RZ, RZ ;  /* 0x000000ffff167224 */ /* 0x000fce00078e00ff */
.L_x_14197:
        /* <DEDUP_REMOVED lines=20> */
.L_x_14201:
        /* <DEDUP_REMOVED lines=12> */
.L_x_14202:
        /* <DEDUP_REMOVED lines=43> */
.L_x_14200:
        /* <DEDUP_REMOVED lines=18> */
.L_x_14204:
        /* <DEDUP_REMOVED lines=12> */
.L_x_14205:
        /* <DEDUP_REMOVED lines=43> */
.L_x_14203:
[----:B------:R-:W-:Y:S02]  /*dde0*/  ISETP.NE.AND P2, PT, R22, 0x1, PT ;  /* 0x000000011600780c */ /* 0x000fe40003f45270 */
[----:B------:R-:W-:Y:S01]  /*ddf0*/  I2FP.F32.U32 R21, R20 ;  /* 0x0000001400157245 */ /* 0x000fe20000201000 */
[----:B------:R-:W-:Y:S01]  /*de00*/  IMAD.MOV.U32 R20, RZ, RZ, 0x2 ;  /* 0x00000002ff147424 */ /* 0x000fe200078e00ff */
        /* <DEDUP_REMOVED lines=16> */
.L_x_14207:
        /* <DEDUP_REMOVED lines=12> */
.L_x_14208:
        /* <DEDUP_REMOVED lines=43> */
.L_x_14206:
[----:B------:R-:W-:Y:S02]  /*e280*/  ISETP.NE.AND P3, PT, R20, 0x1, PT ;  /* 0x000000011400780c */ /* 0x000fe40003f65270 */
[----:B------:R-:W-:Y:S01]  /*e290*/  I2FP.F32.U32 R21, R12 ;  /* 0x0000000c00157245 */ /* 0x000fe20000201000 */
[----:B------:R-:W-:Y:S01]  /*e2a0*/  IMAD.MOV.U32 R12, RZ, RZ, R6 ;  /* 0x000000ffff0c7224 */ /* 0x000fe200078e0006 */
[----:B------:R-:W-:-:S03]  /*e2b0*/  SHF.L.U32 R13, R13, 0x10, RZ ;  /* 0x000000100d0d7819 */ /* 0x000fc600000006ff */
[----:B------:R-:W-:Y:S02]  /*e2c0*/  FFMA.FTZ R21, R21, R138, 1.1641532182693481445e-10 ;  /* 0x2f00000015157423 */ /* 0x000fe4000001008a */
[----:B------:R-:W-:-:S03]  /*e2d0*/  FMUL.FTZ R13, R13, UR17 ;  /* 0x000000110d0d7c20 */ /* 0x000fc60008410000 */
[----:B------:R-:W-:Y:S01]  /*e2e0*/  FSETP.LE.FTZ.AND P2, PT, R21, UR4, PT ;  /* 0x0000000415007c0b */ /* 0x000fe2000bf53000 */
[----:B------:R-:W-:Y:S01]  /*e2f0*/  FMUL.FTZ R35, R13, UR5 ;  /* 0x000000050d237c20 */ /* 0x000fe20008410000 */
[----:B------:R-:W-:Y:S01]  /*e300*/  IMAD.MOV.U32 R21, RZ, RZ, 0x2 ;  /* 0x00000002ff157424 */ /* 0x000fe200078e00ff */
        /* <DEDUP_REMOVED lines=9> */
.L_x_14210:
        /* <DEDUP_REMOVED lines=12> */
.L_x_14211:
        /* <DEDUP_REMOVED lines=43> */
.L_x_14209:
        /* <DEDUP_REMOVED lines=19> */
.L_x_14213:
        /* <DEDUP_REMOVED lines=12> */
.L_x_14214:
        /* <DEDUP_REMOVED lines=43> */
.L_x_14212:
        /* <DEDUP_REMOVED lines=18> */
.L_x_14216:
        /* <DEDUP_REMOVED lines=12> */
.L_x_14217:
        /* <DEDUP_REMOVED lines=43> */
.L_x_14215:
        /* <DEDUP_REMOVED lines=19> */
.L_x_14219:
        /* <DEDUP_REMOVED lines=14> */
.L_x_14220:
        /* <DEDUP_REMOVED lines=43> */
.L_x_14218:
        /* <DEDUP_REMOVED lines=16> */
.L_x_14196:
[----:B------:R-:W-:Y:S01]  /*f600*/  SEL R15, RZ, 0x1000000, !P6 ;  /* 0x01000000ff0f7807 */ /* 0x000fe20007000000 */
[----:B------:R-:W-:Y:S01]  /*f610*/  VIADD R139, R3, 0x180 ;  /* 0x00000180038b7836 */ /* 0x000fe20000000000 */
[----:B------:R-:W-:Y:S01]  /*f620*/  SEL R20, RZ, 0x10000, !P5 ;  /* 0x00010000ff147807 */ /* 0x000fe20006800000 */
[----:B------:R-:W-:Y:S01]  /*f630*/  IMAD.WIDE.U32 R22, R0, 0x8, R136 ;  /* 0x0000000800167825 */ /* 0x000fe200078e0088 */
[----:B------:R-:W-:Y:S02]  /*f640*/  SEL R25, RZ, 0x100, !P4 ;  /* 0x00000100ff197807 */ /* 0x000fe40006000000 */
[----:B------:R-:W-:Y:S02]  /*f650*/  SEL R14, RZ, 0x1000000, !P2 ;  /* 0x01000000ff0e7807 */ /* 0x000fe40005000000 */
[----:B------:R-:W-:Y:S02]  /*f660*/  SEL R13, RZ, 0x10000, !P1 ;  /* 0x00010000ff0d7807 */ /* 0x000fe40004800000 */
[----:B------:R-:W-:-:S02]  /*f670*/  SEL R12, RZ, 0x100, !P0 ;  /* 0x00000100ff0c7807 */ /* 0x000fc40004000000 */
[----:B------:R-:W-:Y:S02]  /*f680*/  ISETP.NE.AND P6, PT, R19, RZ, PT ;  /* 0x000000ff1300720c */ /* 0x000fe40003fc5270 */
[----:B------:R-:W-:Y:S01]  /*f690*/  LOP3.LUT R25, R25, R15, R20, 0xfe, !PT ;  /* 0x0000000f19197212 */ /* 0x000fe200078efe14 */
[----:B------:R-:W-:Y:S01]  /*f6a0*/  IMAD.WIDE.U32 R20, R0, 0x20, R140 ;  /* 0x0000002000147825 */ /* 0x000fe200078e008c */
[----:B------:R-:W-:Y:S02]  /*f6b0*/  SEL R24, RZ, 0x1, !P3 ;  /* 0x00000001ff187807 */ /* 0x000fe40005800000 */
[----:B------:R-:W-:Y:S02]  /*f6c0*/  LOP3.LUT R12, R12, R14, R13, 0xfe, !PT ;  /* 0x0000000e0c0c7212 */ /* 0x000fe400078efe0d */
[----:B------:R-:W-:Y:S01]  /*f6d0*/  SEL R13, RZ, 0x1, !P6 ;  /* 0x00000001ff0d7807 */ /* 0x000fe20007000000 */
[----:B------:R0:W-:Y:S01]  /*f6e0*/  STG.E.128 desc[UR8][R20.64], R32 ;  /* 0x0000002014007986 */ /* 0x0001e2000c101d08 */
[----:B------:R-:W-:-:S02]  /*f6f0*/  LOP3.LUT R25, R25, R24, RZ, 0xfc, !PT ;  /* 0x0000001819197212 */ /* 0x000fc400078efcff */
[----:B------:R-:W-:Y:S01]  /*f700*/  LOP3.LUT R24, R12, R13, RZ, 0xfc, !PT ;  /* 0x0000000d0c187212 */ /* 0x000fe200078efcff */
[----:B------:R-:W-:Y:S01]  /*f710*/  IMAD.WIDE.U32 R12, R139, 0x10, R16 ;  /* 0x000000108b0c7825 */ /* 0x000fe200078e0010 */
[----:B------:R0:W-:Y:S04]  /*f720*/  STG.E.128 desc[UR8][R20.64+0x10], R28 ;  /* 0x0000101c14007986 */ /* 0x0001e8000c101d08 */
        /* <DEDUP_REMOVED lines=22> */
.L_x_14223:
        /* <DEDUP_REMOVED lines=12> */
.L_x_14224:
        /* <DEDUP_REMOVED lines=42> */
.L_x_14222:
        /* <DEDUP_REMOVED lines=23> */
.L_x_14226:
        /* <DEDUP_REMOVED lines=12> */
.L_x_14227:
        /* <DEDUP_REMOVED lines=42> */
.L_x_14225:
        /* <DEDUP_REMOVED lines=21> */
.L_x_14229:
        /* <DEDUP_REMOVED lines=12> */
.L_x_14230:
        /* <DEDUP_REMOVED lines=42> */
.L_x_14228:
        /* <DEDUP_REMOVED lines=22> */
.L_x_14232:
        /* <DEDUP_REMOVED lines=12> */
.L_x_14233:
        /* <DEDUP_REMOVED lines=42> */
.L_x_14231:
        /* <DEDUP_REMOVED lines=21> */
.L_x_14235:
        /* <DEDUP_REMOVED lines=12> */
.L_x_14236:
        /* <DEDUP_REMOVED lines=43> */
.L_x_14234:
        /* <DEDUP_REMOVED lines=22> */
.L_x_14238:
        /* <DEDUP_REMOVED lines=12> */
.L_x_14239:
        /* <DEDUP_REMOVED lines=40> */
[----:B------:R-:W-:Y:S01]  /*11390*/  IMAD.MOV.U32 R12, RZ, RZ, R144 ;  /* 0x000000ffff0c7224 */ /* 0x000fe200078e0090 */
[----:B------:R-:W-:-:S07]  /*113a0*/  MOV R144, R132 ;  /* 0x0000008400907202 */ /* 0x000fce0000000f00 */
.L_x_14237:
        /* <DEDUP_REMOVED lines=21> */
.L_x_14241:
        /* <DEDUP_REMOVED lines=12> */
.L_x_14242:
        /* <DEDUP_REMOVED lines=43> */
.L_x_14240:
        /* <DEDUP_REMOVED lines=22> */
.L_x_14244:
        /* <DEDUP_REMOVED lines=14> */
.L_x_14245:
        /* <DEDUP_REMOVED lines=41> */
[----:B------:R-:W-:-:S07]  /*11d40*/  IMAD.MOV.U32 R144, RZ, RZ, R132 ;  /* 0x000000ffff907224 */ /* 0x000fce00078e0084 */
.L_x_14243:
        /* <DEDUP_REMOVED lines=10> */
.L_x_14221:
        /* <DEDUP_REMOVED lines=15> */
.L_x_14248:
        /* <DEDUP_REMOVED lines=12> */
.L_x_14249:
        /* <DEDUP_REMOVED lines=41> */
[----:B------:R-:W-:-:S07]  /*12230*/  IMAD.MOV.U32 R20, RZ, RZ, RZ ;  /* 0x000000ffff147224 */ /* 0x000fce00078e00ff */
.L_x_14247:
        /* <DEDUP_REMOVED lines=20> */
.L_x_14251:
        /* <DEDUP_REMOVED lines=12> */
.L_x_14252:
        /* <DEDUP_REMOVED lines=43> */
.L_x_14250:
        /* <DEDUP_REMOVED lines=18> */
.L_x_14254:
        /* <DEDUP_REMOVED lines=12> */
.L_x_14255:
        /* <DEDUP_REMOVED lines=43> */
.L_x_14253:
        /* <DEDUP_REMOVED lines=19> */
.L_x_14257:
        /* <DEDUP_REMOVED lines=12> */
.L_x_14258:
        /* <DEDUP_REMOVED lines=43> */
.L_x_14256:
        /* <DEDUP_REMOVED lines=18> */
.L_x_14260:
        /* <DEDUP_REMOVED lines=12> */
.L_x_14261:
        /* <DEDUP_REMOVED lines=43> */
.L_x_14259:
        /* <DEDUP_REMOVED lines=19> */
.L_x_14263:
        /* <DEDUP_REMOVED lines=12> */
.L_x_14264:
        /* <DEDUP_REMOVED lines=42> */
.L_x_14262:
[----:B------:R-:W-:Y:S01]  /*13940*/  ISETP.NE.AND P5, PT, R18, 0x1, PT ;  /* 0x000000011200780c */ /* 0x000fe20003fa5270 */
[----:B------:R-:W-:Y:S01]  /*13950*/  IMAD.MOV.U32 R19, RZ, RZ, 0x2 ;  /* 0x00000002ff137424 */ /* 0x000fe200078e00ff */
[----:B------:R-:W-:Y:S02]  /*13960*/  I2FP.F32.U32 R13, R12 ;  /* 0x0000000c000d7245 */ /* 0x000fe40000201000 */
[----:B------:R-:W-:Y:S02]  /*13970*/  SHF.L.U32 R14, R14, 0x10, RZ ;  /* 0x000000100e0e7819 */ /* 0x000fe400000006ff */
[----:B------:R-:W-:Y:S01]  /*13980*/  MOV R12, R6 ;  /* 0x00000006000c7202 */ /* 0x000fe20000000f00 */
        /* <DEDUP_REMOVED lines=13> */
.L_x_14266:
        /* <DEDUP_REMOVED lines=12> */
.L_x_14267:
        /* <DEDUP_REMOVED lines=38> */
[----:B------:R-:W-:-:S04]  /*13d80*/  LOP3.LUT R7, R18, UR36, R7, 0x96, !PT ;  /* 0x0000002412077c12 */ /* 0x000fc8000f8e9607 */
[----:B------:R-:W-:Y:S02]  /*13d90*/  LOP3.LUT R8, R12, UR37, R23, 0x96, !PT ;  /* 0x000000250c087c12 */ /* 0x000fe4000f8e9617 */
[----:B------:R-:W-:Y:S01]  /*13da0*/  MOV R12, R144 ;  /* 0x00000090000c7202 */ /* 0x000fe20000000f00 */
[----:B------:R-:W-:-:S07]  /*13db0*/  IMAD.MOV.U32 R144, RZ, RZ, R22 ;  /* 0x000000ffff907224 */ /* 0x000fce00078e0016 */
.L_x_14265:
        /* <DEDUP_REMOVED lines=19> */
.L_x_14269:
        /* <DEDUP_REMOVED lines=14> */
.L_x_14270:
        /* <DEDUP_REMOVED lines=42> */
.L_x_14268:
        /* <DEDUP_REMOVED lines=16> */
.L_x_14246:
        /* <DEDUP_REMOVED lines=41> */
.L_x_14273:
        /* <DEDUP_REMOVED lines=12> */
.L_x_14274:
        /* <DEDUP_REMOVED lines=42> */
.L_x_14272:
        /* <DEDUP_REMOVED lines=23> */
.L_x_14276:
        /* <DEDUP_REMOVED lines=12> */
.L_x_14277:
        /* <DEDUP_REMOVED lines=42> */
.L_x_14275:
[----:B------:R-:W-:Y:S01]  /*14e30*/  I2FP.F32.U32 R145, R145 ;  /* 0x0000009100917245 */ /* 0x000fe20000201000 */
[----:B------:R-:W-:Y:S01]  /*14e40*/  IMAD.MOV.U32 R147, RZ, RZ, 0x2 ;  /* 0x00000002ff937424 */ /* 0x000fe200078e00ff */
[----:B------:R-:W-:Y:S02]  /*14e50*/  SHF.L.U32 R150, R150, 0x10, RZ ;  /* 0x0000001096967819 */ /* 0x000fe400000006ff */
[----:B------:R-:W-:Y:S01]  /*14e60*/  ISETP.NE.AND P1, PT, R146, 0x1, PT ;  /* 0x000000019200780c */ /* 0x000fe20003f25270 */
[----:B------:R-:W-:Y:S01]  /*14e70*/  FFMA.FTZ R145, R145, R138, 1.1641532182693481445e-10 ;  /* 0x2f00000091917423 */ /* 0x000fe2000001008a */
[----:B------:R-:W-:Y:S01]  /*14e80*/  MOV R144, R6 ;  /* 0x0000000600907202 */ /* 0x000fe20000000f00 */
        /* <DEDUP_REMOVED lines=15> */
.L_x_14279:
        /* <DEDUP_REMOVED lines=12> */
.L_x_14280:
        /* <DEDUP_REMOVED lines=43> */
.L_x_14278:
        /* <DEDUP_REMOVED lines=22> */
.L_x_14282:
        /* <DEDUP_REMOVED lines=12> */
.L_x_14283:
        /* <DEDUP_REMOVED lines=41> */
[----:B------:R-:W-:-:S07]  /*157a0*/  HFMA2 R146, -RZ, RZ, 0, 0 ;  /* 0x00000000ff927431 */ /* 0x000fce00000001ff */
.L_x_14281:
        /* <DEDUP_REMOVED lines=21> */
.L_x_14285:
        /* <DEDUP_REMOVED lines=12> */
.L_x_14286:
        /* <DEDUP_REMOVED lines=42> */
.L_x_14284:
[----:B------:R-:W-:Y:S02]  /*15c60*/  I2FP.F32.U32 R13, R13 ;  /* 0x0000000d000d7245 */ /* 0x000fe40000201000 */
        /* <DEDUP_REMOVED lines=8> */
[----:B------:R-:W-:Y:S01]  /*15cf0*/  IMAD.MOV.U32 R144, RZ, RZ, 0x2 ;  /* 0x00000002ff907424 */ /* 0x000fe200078e00ff */
        /* <DEDUP_REMOVED lines=12> */
.L_x_14288:
        /* <DEDUP_REMOVED lines=12> */
.L_x_14289:
        /* <DEDUP_REMOVED lines=42> */
.L_x_14287:
        /* <DEDUP_REMOVED lines=21> */
.L_x_14291:
        /* <DEDUP_REMOVED lines=12> */
.L_x_14292:
        /* <DEDUP_REMOVED lines=42> */
.L_x_14290:
[----:B------:R-:W-:Y:S02]  /*165d0*/  I2FP.F32.U32 R13, R13 ;  /* 0x0000000d000d7245 */ /* 0x000fe40000201000 */
[----:B------:R-:W-:Y:S02]  /*165e0*/  SHF.L.U32 R14, R15, 0x10, RZ ;  /* 0x000000100f0e7819 */ /* 0x000fe400000006ff */
[----:B------:R-:W-:Y:S01]  /*165f0*/  ISETP.NE.AND P6, PT, R146, 0x1, PT ;  /* 0x000000019200780c */ /* 0x000fe20003fc5270 */
[----:B------:R-:W-:Y:S02]  /*16600*/  FFMA.FTZ R13, R13, R138, 1.1641532182693481445e-10 ;  /* 0x2f0000000d0d7423 */ /* 0x000fe4000001008a */
[----:B------:R-:W-:-:S03]  /*16610*/  FMUL.FTZ R14, R14, UR17 ;  /* 0x000000110e0e7c20 */ /* 0x000fc60008410000 */
[----:B------:R-:W-:Y:S01]  /*16620*/  FSETP.GTU.FTZ.AND P5, PT, R13, UR4, PT ;  /* 0x000000040d007c0b */ /* 0x000fe2000bfbc000 */
[----:B------:R-:W-:Y:S01]  /*16630*/  FMUL.FTZ R14, R14, UR5 ;  /* 0x000000050e0e7c20 */ /* 0x000fe20008410000 */
[----:B------:R-:W-:Y:S02]  /*16640*/  PRMT R13, R15, 0x7632, R13 ;  /* 0x000076320f0d7816 */ /* 0x000fe4000000000d */
[----:B------:R-:W-:Y:S02]  /*16650*/  MOV R15, R6 ;  /* 0x00000006000f7202 */ /* 0x000fe40000000f00 */
        /* <DEDUP_REMOVED lines=13> */
.L_x_14294:
        /* <DEDUP_REMOVED lines=14> */
.L_x_14295:
        /* <DEDUP_REMOVED lines=43> */
.L_x_14293:
        /* <DEDUP_REMOVED lines=10> */
.L_x_14271:
        /* <DEDUP_REMOVED lines=15> */
.L_x_14298:
        /* <DEDUP_REMOVED lines=12> */
.L_x_14299:
        /* <DEDUP_REMOVED lines=43> */
.L_x_14297:
[----:B------:R-:W-:Y:S02]  /*16fc0*/  ISETP.NE.AND P0, PT, R18, 0x1, PT ;  /* 0x000000011200780c */ /* 0x000fe40003f05270 */
[----:B------:R-:W-:Y:S01]  /*16fd0*/  I2FP.F32.U32 R17, R16 ;  /* 0x0000001000117245 */ /* 0x000fe20000201000 */
[----:B-----5:R-:W-:Y:S01]  /*16fe0*/  IMAD.U32 R16, R12, 0x10000, RZ ;  /* 0x000100000c107824 */ /* 0x020fe200078e00ff */
[----:B------:R-:W-:-:S03]  /*16ff0*/  MOV R19, 0x2 ;  /* 0x0000000200137802 */ /* 0x000fc60000000f00 */
[----:B------:R-:W-:Y:S01]  /*17000*/  FFMA.FTZ R17, R17, R138, 1.1641532182693481445e-10 ;  /* 0x2f00000011117423 */ /* 0x000fe2000001008a */
[----:B------:R-:W-:Y:S01]  /*17010*/  FMUL.FTZ R132, R16, UR17 ;  /* 0x0000001110847c20 */ /* 0x000fe20008410000 */
[----:B------:R-:W-:-:S03]  /*17020*/  PRMT R16, R12, 0x7632, R16 ;  /* 0x000076320c107816 */ /* 0x000fc60000000010 */
[----:B------:R-:W-:Y:S01]  /*17030*/  FSETP.LE.FTZ.AND P1, PT, R17, UR4, PT ;  /* 0x0000000411007c0b */ /* 0x000fe2000bf33000 */
[----:B------:R-:W-:Y:S01]  /*17040*/  FMUL.FTZ R132, R132, UR5 ;  /* 0x0000000584847c20 */ /* 0x000fe20008410000 */
[----:B------:R-:W-:Y:S02]  /*17050*/  IMAD.MOV.U32 R17, RZ, RZ, R6 ;  /* 0x000000ffff117224 */ /* 0x000fe400078e0006 */
        /* <DEDUP_REMOVED lines=10> */
.L_x_14301:
        /* <DEDUP_REMOVED lines=12> */
.L_x_14302:
        /* <DEDUP_REMOVED lines=42> */
.L_x_14300:
[----:B------:R-:W-:Y:S01]  /*17460*/  ISETP.NE.AND P1, PT, R19, 0x1, PT ;  /* 0x000000011300780c */ /* 0x000fe20003f25270 */
[----:B------:R-:W-:Y:S01]  /*17470*/  IMAD.MOV.U32 R18, RZ, RZ, 0x2 ;  /* 0x00000002ff127424 */ /* 0x000fe200078e00ff */
[----:B------:R-:W-:Y:S02]  /*17480*/  I2FP.F32.U32 R17, R17 ;  /* 0x0000001100117245 */ /* 0x000fe40000201000 */
[----:B------:R-:W-:-:S03]  /*17490*/  SHF.L.U32 R16, R16, 0x10, RZ ;  /* 0x0000001010107819 */ /* 0x000fc600000006ff */
[----:B------:R-:W-:Y:S02]  /*174a0*/  FFMA.FTZ R17, R17, R138, 1.1641532182693481445e-10 ;  /* 0x2f00000011117423 */ /* 0x000fe4000001008a */
[----:B------:R-:W-:-:S03]  /*174b0*/  FMUL.FTZ R16, R16, UR17 ;  /* 0x0000001110107c20 */ /* 0x000fc60008410000 */
[----:B------:R-:W-:Y:S01]  /*174c0*/  FSETP.LE.FTZ.AND P0, PT, R17, UR4, PT ;  /* 0x0000000411007c0b */ /* 0x000fe2000bf13000 */
[----:B------:R-:W-:Y:S01]  /*174d0*/  FMUL.FTZ R133, R16, UR5 ;  /* 0x0000000510857c20 */ /* 0x000fe20008410000 */
        /* <DEDUP_REMOVED lines=10> */
.L_x_14304:
        /* <DEDUP_REMOVED lines=12> */
.L_x_14305:
        /* <DEDUP_REMOVED lines=39> */
[----:B------:R-:W-:Y:S02]  /*178b0*/  IMAD.MOV.U32 R142, RZ, RZ, R18 ;  /* 0x000000ffff8e7224 */ /* 0x000fe400078e0012 */
[----:B------:R-:W-:Y:S01]  /*178c0*/  HFMA2 R18, -RZ, RZ, 0, 0 ;  /* 0x00000000ff127431 */ /* 0x000fe200000001ff */
[----:B------:R-:W-:-:S07]  /*178d0*/  LOP3.LUT R8, R16, UR37, R19, 0x96, !PT ;  /* 0x0000002510087c12 */ /* 0x000fce000f8e9613 */
.L_x_14303:
        /* <DEDUP_REMOVED lines=19> */
.L_x_14307:
        /* <DEDUP_REMOVED lines=12> */
.L_x_14308:
        /* <DEDUP_REMOVED lines=42> */
.L_x_14306:
[----:B------:R-:W-:Y:S02]  /*17d70*/  ISETP.NE.AND P3, PT, R19, 0x1, PT ;  /* 0x000000011300780c */ /* 0x000fe40003f65270 */
[----:B------:R-:W-:Y:S02]  /*17d80*/  I2FP.F32.U32 R17, R16 ;  /* 0x0000001000117245 */ /* 0x000fe40000201000 */
[----:B------:R-:W-:Y:S02]  /*17d90*/  SHF.L.U32 R13, R13, 0x10, RZ ;  /* 0x000000100d0d7819 */ /* 0x000fe400000006ff */
[----:B------:R-:W-:Y:S01]  /*17da0*/  MOV R16, R6 ;  /* 0x0000000600107202 */ /* 0x000fe20000000f00 */
        /* <DEDUP_REMOVED lines=14> */
.L_x_14310:
        /* <DEDUP_REMOVED lines=12> */
.L_x_14311:
        /* <DEDUP_REMOVED lines=39> */
[----:B------:R-:W-:Y:S02]  /*181c0*/  LOP3.LUT R8, R16, UR37, R19, 0x96, !PT ;  /* 0x0000002510087c12 */ /* 0x000fe4000f8e9613 */
[----:B------:R-:W-:Y:S01]  /*181d0*/  MOV R16, R142 ;  /* 0x0000008e00107202 */ /* 0x000fe20000000f00 */
[----:B------:R-:W-:-:S07]  /*181e0*/  IMAD.MOV.U32 R142, RZ, RZ, R18 ;  /* 0x000000ffff8e7224 */ /* 0x000fce00078e0012 */
.L_x_14309:
[----:B------:R-:W-:Y:S02]  /*181f0*/  ISETP.NE.AND P4, PT, R17, 0x1, PT ;  /* 0x000000011100780c */ /* 0x000fe40003f85270 */
[----:B------:R-:W-:Y:S01]  /*18200*/  I2FP.F32.U32 R13, R16 ;  /* 0x00000010000d7245 */ /* 0x000fe20000201000 */
[C---:B------:R-:W-:Y:S01]  /*18210*/  IMAD.U32 R16, R14.reuse, 0x10000, RZ ;  /* 0x000100000e107824 */ /* 0x040fe200078e00ff */
[----:B------:R-:W-:Y:S02]  /*18220*/  PRMT R14, R14, 0x7632, R14 ;  /* 0x000076320e0e7816 */ /* 0x000fe4000000000e */
[----:B------:R-:W-:Y:S01]  /*18230*/  MOV R18, 0x2 ;  /* 0x0000000200127802 */ /* 0x000fe20000000f00 */
        /* <DEDUP_REMOVED lines=14> */
.L_x_14313:
        /* <DEDUP_REMOVED lines=12> */
.L_x_14314:
        /* <DEDUP_REMOVED lines=42> */
.L_x_14312:
        /* <DEDUP_REMOVED lines=18> */
.L_x_14316:
        /* <DEDUP_REMOVED lines=12> */
.L_x_14317:
        /* <DEDUP_REMOVED lines=42> */
.L_x_14315:
[----:B------:R-:W-:Y:S01]  /*18b00*/  ISETP.NE.AND P6, PT, R19, 0x1, PT ;  /* 0x000000011300780c */ /* 0x000fe20003fc5270 */
[----:B------:R-:W-:Y:S01]  /*18b10*/  IMAD.U32 R18, R15, 0x10000, RZ ;  /* 0x000100000f127824 */ /* 0x000fe200078e00ff */
[----:B------:R-:W-:-:S03]  /*18b20*/  I2FP.F32.U32 R13, R13 ;  /* 0x0000000d000d7245 */ /* 0x000fc60000201000 */
[----:B------:R-:W-:Y:S02]  /*18b30*/  FMUL.FTZ R18, R18, UR17 ;  /* 0x0000001112127c20 */ /* 0x000fe40008410000 */
[----:B------:R-:W-:Y:S01]  /*18b40*/  FFMA.FTZ R14, R13, R138, 1.1641532182693481445e-10 ;  /* 0x2f0000000d0e7423 */ /* 0x000fe2000001008a */
[----:B------:R-:W-:Y:S01]  /*18b50*/  PRMT R13, R15, 0x7632, R13 ;  /* 0x000076320f0d7816 */ /* 0x000fe2000000000d */
[----:B------:R-:W-:Y:S01]  /*18b60*/  FMUL.FTZ R18, R18, UR5 ;  /* 0x0000000512127c20 */ /* 0x000fe20008410000 */
[----:B------:R-:W-:Y:S02]  /*18b70*/  IMAD.MOV.U32 R15, RZ, RZ, R6 ;  /* 0x000000ffff0f7224 */ /* 0x000fe400078e0006 */
        /* <DEDUP_REMOVED lines=11> */
.L_x_14319:
        /* <DEDUP_REMOVED lines=14> */
.L_x_14320:
        /* <DEDUP_REMOVED lines=42> */
.L_x_14318:
        /* <DEDUP_REMOVED lines=16> */
.L_x_14296:
[----:B------:R-:W-:Y:S01]  /*190b0*/  SEL R13, RZ, 0x1000000, !P6 ;  /* 0x01000000ff0d7807 */ /* 0x000fe20007000000 */
[----:B------:R-:W-:Y:S01]  /*190c0*/  IMAD.WIDE.U32 R140, R143, 0x20, R140 ;  /* 0x000000208f8c7825 */ /* 0x000fe200078e008c */
[----:B------:R-:W-:-:S03]  /*190d0*/  ISETP.NE.AND P6, PT, R12, RZ, PT ;  /* 0x000000ff0c00720c */ /* 0x000fc60003fc5270 */
[----:B------:R-:W-:Y:S01]  /*190e0*/  FADD.FTZ R12, RZ, R48 ;  /* 0x00000030ff0c7221 */ /* 0x000fe20000010000 */
        /* <DEDUP_REMOVED lines=9> */
[----:B------:R-:W-:Y:S01]  /*19180*/  STG.E.128 desc[UR8][R140.64+0x10], R16 ;  /* 0x000010108c007986 */ /* 0x000fe2000c101d08 */
[----:B------:R-:W-:Y:S01]  /*19190*/  BSSY.RECONVERGENT B0, `(.L_x_14321) ;  /* 0x000009b000007945 */ /* 0x000fe20003800200 */
[----:B------:R-:W-:Y:S01]  /*191a0*/  FADD.FTZ R15, R12, R51 ;  /* 0x000000330c0f7221 */ /* 0x000fe20000010000 */
[----:B------:R-:W-:-:S03]  /*191b0*/  LOP3.LUT R13, R150, R13, RZ, 0xfc, !PT ;  /* 0x0000000d960d7212 */ /* 0x000fc600078efcff */
        /* <DEDUP_REMOVED lines=136> */
[----:B------:R-:W-:Y:S02]  /*19a40*/  LOP3.LUT R12, R12, R15, RZ, 0xfc, !PT ;  /* 0x0000000f0c0c7212 */ /* 0x000fe400078efcff */
[----:B------:R-:W-:-:S03]  /*19a50*/  LOP3.LUT P0, R15, R4, 0x1f, RZ, 0xc0, !PT ;  /* 0x0000001f040f7812 */ /* 0x000fc6000780c0ff */
        /* <DEDUP_REMOVED lines=14> */
.L_x_14322:
[----:B------:R-:W-:Y:S05]  /*19b40*/  BSYNC.RECONVERGENT B0 ;  /* 0x0000000000007941 */ /* 0x000fea0003800200 */
.L_x_14321:
        /* <DEDUP_REMOVED lines=14> */
.L_x_14324:
[----:B------:R-:W-:Y:S05]  /*19c30*/  BSYNC.RECONVERGENT B0 ;  /* 0x0000000000007941 */ /* 0x000fea0003800200 */
.L_x_14323:
        /* <DEDUP_REMOVED lines=29> */
[----:B------:R-:W-:Y:S01]  /*19e10*/  FFMA.FTZ R137, R15, R146, R136 ;  /* 0x000000920f897223 */ /* 0x000fe20000010088 */
[----:B------:R-:W-:-:S03]  /*19e20*/  FMUL.FTZ R138, R145, R145 ;  /* 0x00000091918a7220 */ /* 0x000fc60000410000 */
[----:B-1----:R-:W-:Y:S01]  /*19e30*/  FMUL.FTZ R136, R148, R137 ;  /* 0x0000008994887220 */ /* 0x002fe20000410000 */
[----:B------:R-:W-:Y:S01]  /*19e40*/  FMUL.FTZ R138, R15, R138 ;  /* 0x0000008a0f8a7220 */ /* 0x000fe20000410000 */
[----:B--2---:R-:W-:-:S03]  /*19e50*/  FADD.FTZ R13, R12, R13 ;  /* 0x0000000d0c0d7221 */ /* 0x004fc60000010000 */
[----:B------:R-:W-:Y:S01]  /*19e60*/  FMUL.FTZ R138, R138, R147 ;  /* 0x000000938a8a7220 */ /* 0x000fe20000410000 */
[----:B------:R-:W0:Y:S03]  /*19e70*/  SHFL.IDX PT, R136, R136, RZ, 0x1f ;  /* 0x00001fff88887589 */ /* 0x000e2600000e0000 */
[----:B------:R-:W-:Y:S02]  /*19e80*/  FFMA.FTZ R13, R148, R138, R13 ;  /* 0x0000008a940d7223 */ /* 0x000fe4000001000d */
[----:B------:R-:W1:Y:S03]  /*19e90*/  LDC R138, c[0x0][0x448] ;  /* 0x00011200ff8a7b82 */ /* 0x000e660000000800 */
[----:B------:R2:W1:Y:S05]  /*19ea0*/  SHFL.IDX PT, R141, R13, RZ, 0x1f ;  /* 0x00001fff0d8d7589 */ /* 0x00046a00000e0000 */
[----:B--2---:R-:W2:Y:S01]  /*19eb0*/  @!P0 LDC.64 R12, c[0x0][0x3c0] ;  /* 0x0000f000ff0c8b82 */ /* 0x004ea20000000a00 */
[C---:B0-----:R-:W-:Y:S01]  /*19ec0*/  FMUL.FTZ R140, R136.reuse, R136 ;  /* 0x00000088888c7220 */ /* 0x041fe20000410000 */
[----:B------:R-:W-:-:S05]  /*19ed0*/  FSEL R15, R136, RZ, !P1 ;  /* 0x000000ff880f7208 */ /* 0x000fca0004800000 */
[C---:B------:R-:W-:Y:S01]  /*19ee0*/  FADD.FTZ R4, -R15.reuse, R32 ;  /* 0x000000200f047221 */ /* 0x040fe20000010100 */
[----:B------:R-:W-:Y:S01]  /*19ef0*/  FADD.FTZ R137, -R15, R33 ;  /* 0x000000210f897221 */ /* 0x000fe20000010100 */
[----:B-1----:R-:W-:Y:S01]  /*19f00*/  FFMA.FTZ R138, R141, UR19, R138 ;  /* 0x000000138d8a7c23 */ /* 0x002fe2000801008a */
[----:B------:R-:W-:Y:S01]  /*19f10*/  FSEL R141, R140, RZ, P1 ;  /* 0x000000ff8c8d7208 */ /* 0x000fe20000800000 */
[----:B------:R-:W0:Y:S01]  /*19f20*/  @!P0 LDC.64 R32, c[0x0][0x3c8] ;  /* 0x0000f200ff208b82 */ /* 0x000e220000000a00 */
[C---:B------:R-:W-:Y:S01]  /*19f30*/  FADD.FTZ R146, -R15.reuse, R16 ;  /* 0x000000100f927221 */ /* 0x040fe20000010100 */
[C---:B------:R-:W-:Y:S01]  /*19f40*/  FADD.FTZ R148, -R15.reuse, R17 ;  /* 0x000000110f947221 */ /* 0x040fe20000010100 */
[C---:B------:R-:W-:Y:S01]  /*19f50*/  FADD.FTZ R48, -R15.reuse, R48 ;  /* 0x000000300f307221 */ /* 0x040fe20000010100 */
[----:B------:R-:W-:Y:S01]  /*19f60*/  FADD.FTZ R141, R138, R141 ;  /* 0x0000008d8a8d7221 */ /* 0x000fe20000010000 */
[C---:B------:R-:W-:Y:S01]  /*19f70*/  FADD.FTZ R138, -R15.reuse, R23 ;  /* 0x000000170f8a7221 */ /* 0x040fe20000010100 */
[----:B------:R-:W-:Y:S01]  /*19f80*/  MOV R23, UR16 ;  /* 0x0000001000177c02 */ /* 0x000fe20008000f00 */
[C---:B------:R-:W-:Y:S01]  /*19f90*/  FADD.FTZ R49, -R15.reuse, R49 ;  /* 0x000000310f317221 */ /* 0x040fe20000010100 */
[----:B------:R-:W1:Y:S01]  /*19fa0*/  LDC.64 R16, c[0x0][0x428] ;  /* 0x00010a00ff107b82 */ /* 0x000e620000000a00 */
[----:B------:R-:W-:Y:S01]  /*19fb0*/  FADD.FTZ R51, -R15, R51 ;  /* 0x000000330f337221 */ /* 0x000fe20000010100 */
[----:B------:R-:W3:Y:S01]  /*19fc0*/  MUFU.RSQ R141, R141 ;  /* 0x0000008d008d7308 */ /* 0x000ee20000001400 */
[----:B--2---:R-:W-:-:S04]  /*19fd0*/  @!P0 IMAD.WIDE R12, R23, 0x4, R12 ;  /* 0x00000004170c8825 */ /* 0x004fc800078e020c */
        /* <DEDUP_REMOVED lines=32> */
[C---:B---3--:R-:W-:Y:S01]  /*1a1e0*/  FMUL.FTZ R15, R141.reuse, R48 ;  /* 0x000000308d0f7220 */ /* 0x048fe20000410000 */
[----:B------:R2:W-:Y:S01]  /*1a1f0*/  @!P0 STG.E desc[UR8][R12.64], R136 ;  /* 0x000000880c008986 */ /* 0x0005e2000c101908 */
[C---:B------:R-:W-:Y:S01]  /*1a200*/  FMUL.FTZ R18, R141.reuse, R49 ;  /* 0x000000318d127220 */ /* 0x040fe20000410000 */
[----:B------:R-:W-:Y:S01]  /*1a210*/  FMUL.FTZ R48, R141, R51 ;  /* 0x000000338d307220 */ /* 0x000fe20000410000 */
[----:B0-----:R-:W-:-:S04]  /*1a220*/  @!P0 IMAD.WIDE R32, R23, 0x4, R32 ;  /* 0x0000000417208825 */ /* 0x001fc800078e0220 */
        /* <DEDUP_REMOVED lines=8> */
[C---:B--2---:R-:W-:Y:S01]  /*1a2b0*/  FMUL.FTZ R136, R141.reuse, R39 ;  /* 0x000000278d887220 */ /* 0x044fe20000410000 */
[----:B------:R-:W-:Y:S01]  /*1a2c0*/  FMUL.FTZ R39, R141, R34 ;  /* 0x000000228d277220 */ /* 0x000fe20000410000 */
[----:B-1----:R-:W-:-:S04]  /*1a2d0*/  IMAD.WIDE.U32 R12, R3, 0x10, R16 ;  /* 0x00000010030c7825 */ /* 0x002fc800078e0010 */
[----:B------:R-:W-:Y:S01]  /*1a2e0*/  FMUL.FTZ R45, R141, R40 ;  /* 0x000000288d2d7220 */ /* 0x000fe20000410000 */
[----:B------:R-:W-:Y:S01]  /*1a2f0*/  FFMA.FTZ R15, R15, R128, R88 ;  /* 0x000000800f0f7223 */ /* 0x000fe20000010058 */
        /* <DEDUP_REMOVED lines=15> */
[----:B------:R-:W-:Y:S01]  /*1a3f0*/  FMUL.FTZ R158, R141, R21 ;  /* 0x000000158d9e7220 */ /* 0x000fe20000410000 */
[----:B------:R-:W-:Y:S01]  /*1a400*/  FFMA.FTZ R20, R45, R120, R80 ;  /* 0x000000782d147223 */ /* 0x000fe20000010050 */
[C---:B------:R-:W-:Y:S01]  /*1a410*/  FMUL.FTZ R4, R141.reuse, R137 ;  /* 0x000000898d047220 */ /* 0x040fe20000410000 */
[C---:B------:R-:W-:Y:S01]  /*1a420*/  FMUL.FTZ R47, R141.reuse, R24 ;  /* 0x000000188d2f7220 */ /* 0x040fe20000410000 */
[----:B------:R-:W-:Y:S01]  /*1a430*/  F2FP.BF16.F32.PACK_AB R16, R16, R15 ;  /* 0x0000000f1010723e */ /* 0x000fe200000010ff */
[----:B------:R-:W-:Y:S01]  /*1a440*/  FFMA.FTZ R15, R40, R121, R81 ;  /* 0x00000079280f7223 */ /* 0x000fe20000010051 */
[----:B------:R-:W-:Y:S01]  /*1a450*/  FMUL.FTZ R50, R141, R25 ;  /* 0x000000198d327220 */ /* 0x000fe20000410000 */
[----:B------:R-:W-:Y:S01]  /*1a460*/  FFMA.FTZ R18, R23, R124, R84 ;  /* 0x0000007c17127223 */ /* 0x000fe20000010054 */
[----:B------:R-:W-:Y:S01]  /*1a470*/  FFMA.FTZ R21, R44, R125, R85 ;  /* 0x0000007d2c157223 */ /* 0x000fe20000010055 */
[C---:B------:R-:W-:Y:S01]  /*1a480*/  FMUL.FTZ R25, R141.reuse, R26 ;  /* 0x0000001a8d197220 */ /* 0x040fe20000410000 */
[----:B------:R-:W-:Y:S01]  /*1a490*/  FMUL.FTZ R24, R141, R27 ;  /* 0x0000001b8d187220 */ /* 0x000fe20000410000 */
[----:B------:R-:W-:Y:S01]  /*1a4a0*/  F2FP.BF16.F32.PACK_AB R20, R15, R20 ;  /* 0x000000140f14723e */ /* 0x000fe200000010ff */
[----:B------:R-:W-:Y:S01]  /*1a4b0*/  FFMA.FTZ R37, R37, R112, R72 ;  /* 0x0000007025257223 */ /* 0x000fe20000010048 */
[----:B------:R-:W-:Y:S01]  /*1a4c0*/  FFMA.FTZ R4, R4, R113, R73 ;  /* 0x0000007104047223 */ /* 0x000fe20000010049 */
[----:B------:R0:W-:Y:S01]  /*1a4d0*/  @!P0 STG.E desc[UR8][R32.64], R141 ;  /* 0x0000008d20008986 */ /* 0x0001e2000c101908 */
[----:B------:R-:W-:Y:S01]  /*1a4e0*/  F2FP.BF16.F32.PACK_AB R18, R21, R18 ;  /* 0x000000121512723e */ /* 0x000fe200000010ff */
[----:B------:R-:W-:Y:S01]  /*1a4f0*/  FFMA.FTZ R0, R25, R106, R66 ;  /* 0x0000006a19007223 */ /* 0x000fe20000010042 */
[----:B------:R-:W-:Y:S01]  /*1a500*/  FFMA.FTZ R15, R24, R107, R67 ;  /* 0x0000006b180f7223 */ /* 0x000fe20000010043 */
[----:B------:R-:W-:Y:S01]  /*1a510*/  FFMA.FTZ R21, R41, R122, R82 ;  /* 0x0000007a29157223 */ /* 0x000fe20000010052 */
[----:B------:R-:W-:Y:S01]  /*1a520*/  FFMA.FTZ R42, R42, R123, R83 ;  /* 0x0000007b2a2a7223 */ /* 0x000fe20000010053 */
[----:B------:R-:W-:Y:S01]  /*1a530*/  FFMA.FTZ R26, R133, R108, R68 ;  /* 0x0000006c851a7223 */ /* 0x000fe20000010044 */
[C---:B------:R-:W-:Y:S01]  /*1a540*/  FMUL.FTZ R149, R141.reuse, R22 ;  /* 0x000000168d957220 */ /* 0x040fe20000410000 */
[----:B------:R-:W-:Y:S01]  /*1a550*/  FMUL.FTZ R138, R141, R138 ;  /* 0x0000008a8d8a7220 */ /* 0x000fe20000410000 */
[----:B------:R-:W-:Y:S01]  /*1a560*/  FFMA.FTZ R17, R19, R130, R90 ;  /* 0x0000008213117223 */ /* 0x000fe2000001005a */
[C---:B------:R-:W-:Y:S01]  /*1a570*/  FMUL.FTZ R137, R141.reuse, R132 ;  /* 0x000000848d897220 */ /* 0x040fe20000410000 */
[C---:B------:R-:W-:Y:S01]  /*1a580*/  FMUL.FTZ R140, R141.reuse, R140 ;  /* 0x0000008c8d8c7220 */ /* 0x040fe20000410000 */
[----:B0-----:R-:W-:Y:S01]  /*1a590*/  FFMA.FTZ R33, R154, R109, R69 ;  /* 0x0000006d9a217223 */ /* 0x001fe20000010045 */
        /* <DEDUP_REMOVED lines=36> */
[----:B------:R-:W-:Y:S01]  /*1a7e0*/  UIADD3 UR16, UPT, UPT, UR16, UR14, URZ ;  /* 0x0000000e10107290 */ /* 0x000fe2000fffe0ff */
[----:B------:R-:W-:-:S02]  /*1a7f0*/  F2FP.BF16.F32.PACK_AB R17, R48, R17 ;  /* 0x000000113011723e */ /* 0x000fc400000010ff */
[----:B------:R-:W-:Y:S01]  /*1a800*/  F2FP.BF16.F32.PACK_AB R23, R136, R23 ;  /* 0x000000178817723e */ /* 0x000fe200000010ff */
[----:B------:R-:W-:Y:S01]  /*1a810*/  UISETP.GE.AND UP1, UPT, UR16, UR15, UPT ;  /* 0x0000000f1000728c */ /* 0x000fe2000bf26270 */
        /* <DEDUP_REMOVED lines=17> */
.L_x_14326:
        /* <DEDUP_REMOVED lines=13> */
.L_x_34053:


//--------------------- .text._ZN10layer_norm13ln_fwd_kernelINS_13Kernel_traitsIf13__nv_bfloat16fS2_fjLj5120ELj1ELj1ELj4ELj16ENS_18Kernel_traits_baseILj5120EfS2_fS2_fjLj128EEEEELb1ELb0ELb1ELb0EEEvNS_9FwdParamsE --------------------------
	.section	.text._ZN10layer_norm13ln_fwd_kernelINS_13Kernel_traitsIf13__nv_bfloat16fS2_fjLj5120ELj1ELj1ELj4ELj16ENS_18Kernel_traits_baseILj5120EfS2_fS2_fjLj128EEEEELb1ELb0ELb1ELb0EEEvNS_9FwdParamsE,"ax",@progbits
	.align	128
        .global         _ZN10layer_norm13ln_fwd_kernelINS_13Kernel_traitsIf13__nv_bfloat16fS2_fjLj5120ELj1ELj1ELj4ELj16ENS_18Kernel_traits_baseILj5120EfS2_fS2_fjLj128EEEEELb1ELb0ELb1ELb0EEEvNS_9FwdParamsE
        .type           _ZN10layer_norm13ln_fwd_kernelINS_13Kernel_traitsIf13__nv_bfloat16fS2_fjLj5120ELj1ELj1ELj4ELj16ENS_18Kernel_traits_baseILj5120EfS2_fS2_fjLj128EEEEELb1ELb0ELb1ELb0EEEvNS_9FwdParamsE,@function
        .size           _ZN10layer_norm13ln_fwd_kernelINS_13Kernel_traitsIf13__nv_bfloat16fS2_fjLj5120ELj1ELj1ELj4ELj16ENS_18Kernel_traits_baseILj5120EfS2_fS2_fjLj128EEEEELb1ELb0ELb1ELb0EEEvNS_9FwdParamsE,(.L_x_34054 - _ZN10layer_norm13ln_fwd_kernelINS_13Kernel_traitsIf13__nv_bfloat16fS2_fjLj5120ELj1ELj1ELj4ELj16ENS_18Kernel_traits_baseILj5120EfS2_fS2_fjLj128EEEEELb1ELb0ELb1ELb0EEEvNS_9FwdParamsE)
        .other          _ZN10layer_norm13ln_fwd_kernelINS_13Kernel_traitsIf13__nv_bfloat16fS2_fjLj5120ELj1ELj1ELj4ELj16ENS_18Kernel_traits_baseILj5120EfS2_fS2_fjLj128EEEEELb1ELb0ELb1ELb0EEEvNS_9FwdParamsE,@"STO_CUDA_ENTRY STV_DEFAULT"
_ZN10layer_norm13ln_fwd_kernelINS_13Kernel_traitsIf13__nv_bfloat16fS2_fjLj5120ELj1ELj1ELj4ELj16ENS_18Kernel_traits_baseILj5120EfS2_fS2_fjLj128EEEEELb1ELb0ELb1ELb0EEEvNS_9FwdParamsE:
.text._ZN10layer_norm13ln_fwd_kernelINS_13Kernel_traitsIf13__nv_bfloat16fS2_fjLj5120ELj1ELj1ELj4ELj16ENS_18Kernel_traits_baseILj5120EfS2_fS2_fjLj128EEEEELb1ELb0ELb1ELb0EEEvNS_9FwdParamsE:
        /* <DEDUP_REMOVED lines=19> */
[----:B------:R-:W5:Y:S02]  /*0130*/  S2UR UR22, SR_CTAID.X ;  /* 0x00000000001679c3 */ /* 0x000f640000002500 */
[----:B------:R-:W-:-:S06]  /*0140*/  UISETP.NE.AND.EX UP0, UPT, UR5, URZ, UPT, UP0 ;  /* 0x000000ff0500728c */ /* 0x000fcc000bf05300 */
[----:B------:R-:W5:Y:S02]  /*0150*/  LDC R148, c[0x0][0x360] ;  /* 0x0000d800ff947b82 */ /* 0x000f640000000800 */
[----:B-----5:R-:W-:Y:S01]  /*0160*/  IMAD R148, R148, UR22, R7 ;  /* 0x0000001694947c24 */ /* 0x020fe2000f8e0207 */
[----:B--2---:R-:W-:Y:S02]  /*0170*/  @P0 R2UR UR14, R2 ;  /* 0x00000000020e02ca */ /* 0x004fe400000e0000 */
[----:B------:R-:W-:Y:S02]  /*0180*/  @P0 R2UR UR15, R3 ;  /* 0x00000000030f02ca */ /* 0x000fe400000e0000 */
[----:B------:R-:W-:Y:S02]  /*0190*/  LOP3.LUT R2, R7, 0x60, RZ, 0xc0, !PT ;  /* 0x0000006007027812 */ /* 0x000fe400078ec0ff */
[----:B------:R-:W-:Y:S02]  /*01a0*/  SHF.R.S32.HI R3, RZ, 0x1f, R6 ;  /* 0x0000001fff037819 */ /* 0x000fe40000011406 */
[----:B-1----:R-:W-:-:S02]  /*01b0*/  @P0 IADD3 R0, P1, PT, R4, R9, RZ ;  /* 0x0000000904000210 */ /* 0x002fc40007f3e0ff */
[----:B------:R-:W-:-:S03]  /*01c0*/  LEA.HI R3, R3, R6, RZ, 0x3 ;  /* 0x0000000603037211 */ /* 0x000fc600078f18ff */
[----:B------:R-:W-:Y:S01]  /*01d0*/  @P0 IMAD.X R11, RZ, RZ, R5, P1 ;  /* 0x000000ffff0b0224 */ /* 0x000fe200008e0605 */
[----:B------:R-:W-:Y:S01]  /*01e0*/  LOP3.LUT R5, R2, 0x1f, R7, 0xf8, !PT ;  /* 0x0000001f02057812 */ /* 0x000fe200078ef807 */
[----:B------:R-:W-:Y:S01]  /*01f0*/  UIADD3 UR5, UPT, UPT, UR14, -0x61c88647, URZ ;  /* 0x9e3779b90e057890 */ /* 0x000fe2000fffe0ff */
[----:B------:R-:W-:Y:S01]  /*0200*/  SHF.R.S32.HI R4, RZ, 0x3, R3 ;  /* 0x00000003ff047819 */ /* 0x000fe20000011403 */
[----:B------:R-:W-:Y:S01]  /*0210*/  UIADD3 UR6, UPT, UPT, UR15, -0x4498517b, URZ ;  /* 0xbb67ae850f067890 */ /* 0x000fe2000fffe0ff */
[----:B------:R-:W-:Y:S01]  /*0220*/  LOP3.LUT R9, R5, 0x7f, RZ, 0x3c, !PT ;  /* 0x0000007f05097812 */ /* 0x000fe200078e3cff */
[----:B------:R-:W-:Y:S01]  /*0230*/  UIADD3 UR7, UPT, UPT, UR14, 0x3c6ef372, URZ ;  /* 0x3c6ef3720e077890 */ /* 0x000fe2000fffe0ff */
[----:B------:R-:W-:Y:S01]  /*0240*/  LOP3.LUT R3, R7, 0x1f, RZ, 0xc0, !PT ;  /* 0x0000001f07037812 */ /* 0x000fe200078ec0ff */
[----:B------:R-:W-:Y:S01]  /*0250*/  UIADD3 UR23, UPT, UPT, UR15, 0x76cf5d0a, URZ ;  /* 0x76cf5d0a0f177890 */ /* 0x000fe2000fffe0ff */
[----:B------:R-:W-:Y:S01]  /*0260*/  IADD3 R9, PT, PT, R4, R9, RZ ;  /* 0x0000000904097210 */ /* 0x000fe20007ffe0ff */
[----:B------:R-:W-:Y:S01]  /*0270*/  UIADD3 UR31, UPT, UPT, UR14, -0x255992d5, URZ ;  /* 0xdaa66d2b0e1f7890 */ /* 0x000fe2000fffe0ff */
[--C-:B------:R-:W-:Y:S01]  /*0280*/  SHF.R.U64 R147, R0, 0x2, R11.reuse ;  /* 0x0000000200937819 */ /* 0x100fe2000000120b */
[----:B------:R-:W-:Y:S01]  /*0290*/  UIADD3 UR32, UPT, UPT, UR15, 0x32370b8f, URZ ;  /* 0x32370b8f0f207890 */ /* 0x000fe2000fffe0ff */
[----:B------:R-:W-:Y:S01]  /*02a0*/  SHF.R.U32.HI R146, RZ, 0x2, R11 ;  /* 0x00000002ff927819 */ /* 0x000fe2000001160b */
[----:B------:R-:W-:-:S02]  /*02b0*/  UIADD3 UR24, UPT, UPT, UR14, 0x78dde6e4, URZ ;  /* 0x78dde6e40e187890 */ /* 0x000fc4000fffe0ff */
[----:B------:R-:W-:Y:S02]  /*02c0*/  UIADD3 UR33, UPT, UPT, UR15, -0x126145ec, URZ ;  /* 0xed9eba140f217890 */ /* 0x000fe4000fffe0ff */
[----:B------:R-:W-:Y:S02]  /*02d0*/  UIADD3 UR34, UPT, UPT, UR14, 0x1715609d, URZ ;  /* 0x1715609d0e227890 */ /* 0x000fe4000fffe0ff */
[----:B------:R-:W-:Y:S02]  /*02e0*/  UIADD3 UR25, UPT, UPT, UR15, -0x56f99767, URZ ;  /* 0xa90668990f197890 */ /* 0x000fe4000fffe0ff */
[----:B------:R-:W-:Y:S02]  /*02f0*/  UIADD3 UR20, UPT, UPT, UR14, -0x4ab325aa, URZ ;  /* 0xb54cda560e147890 */ /* 0x000fe4000fffe0ff */
[----:B------:R-:W-:Y:S02]  /*0300*/  UIADD3 UR8, UPT, UPT, UR15, 0x646e171e, URZ ;  /* 0x646e171e0f087890 */ /* 0x000fe4000fffe0ff */
[----:B------:R-:W-:-:S02]  /*0310*/  UIADD3 UR9, UPT, UPT, UR14, 0x5384540f, URZ ;  /* 0x5384540f0e097890 */ /* 0x000fc4000fffe0ff */
[----:B------:R-:W-:Y:S02]  /*0320*/  UIADD3 UR10, UPT, UPT, UR15, 0x1fd5c5a3, URZ ;  /* 0x1fd5c5a30f0a7890 */ /* 0x000fe4000fffe0ff */
[----:B------:R-:W-:Y:S02]  /*0330*/  UIADD3 UR11, UPT, UPT, UR14, -0xe443238, URZ ;  /* 0xf1bbcdc80e0b7890 */ /* 0x000fe4000fffe0ff */
        /* <DEDUP_REMOVED lines=25> */
[----:B------:R2:W5:Y:S03]  /*04d0*/  @P1 LDG.E.128 R28, desc[UR12][R76.64] ;  /* 0x0000000c4c1c1981 */ /* 0x000566000c1e1d00 */
[----:B------:R-:W-:Y:S01]  /*04e0*/  @P1 VIADD R5, R5, 0x80 ;  /* 0x0000008005051836 */ /* 0x000fe20000000000 */
[----:B------:R2:W5:Y:S03]  /*04f0*/  @P1 LDG.E.128 R32, desc[UR12][R76.64+0x10] ;  /* 0x0000100c4c201981 */ /* 0x000566000c1e1d00 */
[C---:B----4-:R-:W-:Y:S01]  /*0500*/  @P2 IMAD.WIDE.U32 R80, R5.reuse, 0x20, R80 ;  /* 0x0000002005502825 */ /* 0x050fe200078e0050 */
[----:B------:R2:W5:Y:S03]  /*0510*/  @P1 LD.E.128 R36, desc[UR12][R78.64] ;  /* 0x0000000c4e241980 */ /* 0x000566000c101d00 */
[C---:B-1----:R-:W-:Y:S01]  /*0520*/  @P2 IMAD.WIDE.U32 R82, R5.reuse, 0x20, R82 ;  /* 0x0000002005522825 */ /* 0x042fe200078e0052 */
[----:B------:R2:W5:Y:S03]  /*0530*/  @P1 LD.E.128 R40, desc[UR12][R78.64+0x10] ;  /* 0x0000100c4e281980 */ /* 0x000566000c101d00 */
[----:B------:R-:W-:Y:S01]  /*0540*/  @P2 VIADD R5, R5, 0x80 ;  /* 0x0000008005052836 */ /* 0x000fe20000000000 */
[----:B------:R2:W5:Y:S03]  /*0550*/  @P2 LDG.E.128 R44, desc[UR12][R80.64] ;  /* 0x0000000c502c2981 */ /* 0x000566000c1e1d00 */
[C---:B0-----:R-:W-:Y:S01]  /*0560*/  @P3 IMAD.WIDE.U32 R84, R5.reuse, 0x20, R84 ;  /* 0x0000002005543825 */ /* 0x041fe200078e0054 */
[----:B------:R2:W5:Y:S03]  /*0570*/  @P2 LDG.E.128 R48, desc[UR12][R80.64+0x10] ;  /* 0x0000100c50302981 */ /* 0x000566000c1e1d00 */
[----:B------:R-:W-:Y:S01]  /*0580*/  @P3 IMAD.WIDE.U32 R86, R5, 0x20, R86 ;  /* 0x0000002005563825 */ /* 0x000fe200078e0056 */
        /* <DEDUP_REMOVED lines=18> */
.L_x_14328:
        /* <DEDUP_REMOVED lines=14> */
[----:B------:R-:W5:Y:S03]  /*0790*/  @P0 LDG.E.128 R16, desc[UR12][R10.64+0x10] ;  /* 0x0000100c0a100981 */ /* 0x000f66000c1e1d00 */
[----:B------:R-:W-:Y:S01]  /*07a0*/  @P1 VIADD R5, R5, 0x80 ;  /* 0x0000008005051836 */ /* 0x000fe20000000000 */
[----:B------:R-:W5:Y:S03]  /*07b0*/  @P1 LDG.E.128 R28, desc[UR12][R20.64] ;  /* 0x0000000c141c1981 */ /* 0x000f66000c1e1d00 */
[C---:B--2---:R-:W-:Y:S01]  /*07c0*/  @P2 IMAD.WIDE.U32 R22, R5.reuse, 0x20, R22 ;  /* 0x0000002005162825 */ /* 0x044fe200078e0016 */
[----:B------:R-:W5:Y:S03]  /*07d0*/  @P1 LDG.E.128 R32, desc[UR12][R20.64+0x10] ;  /* 0x0000100c14201981 */ /* 0x000f66000c1e1d00 */
[----:B------:R-:W-:Y:S01]  /*07e0*/  @P2 VIADD R5, R5, 0x80 ;  /* 0x0000008005052836 */ /* 0x000fe20000000000 */
[----:B------:R-:W5:Y:S03]  /*07f0*/  @P2 LDG.E.128 R44, desc[UR12][R22.64] ;  /* 0x0000000c162c2981 */ /* 0x000f66000c1e1d00 */
[C---:B---3--:R-:W-:Y:S01]  /*0800*/  @P3 IMAD.WIDE.U32 R24, R5.reuse, 0x20, R24 ;  /* 0x0000002005183825 */ /* 0x048fe200078e0018 */
[----:B------:R-:W-:Y:S01]  /*0810*/  @P3 IADD3 R5, PT, PT, R5, 0x80, RZ ;  /* 0x0000008005053810 */ /* 0x000fe20007ffe0ff */
[----:B------:R-:W5:Y:S01]  /*0820*/  @P2 LDG.E.128 R48, desc[UR12][R22.64+0x10] ;  /* 0x0000100c16302981 */ /* 0x000f62000c1e1d00 */
[----:B------:R-:W-:-:S02]  /*0830*/  CS2R R74, SRZ ;  /* 0x00000000004a7805 */ /* 0x000fc4000001ff00 */
[----:B------:R-:W-:Y:S02]  /*0840*/  CS2R R72, SRZ ;  /* 0x0000000000487805 */ /* 0x000fe4000001ff00 */
        /* <DEDUP_REMOVED lines=16> */
[----:B0-----:R-:W-:Y:S02]  /*0950*/  CS2R R24, SRZ ;  /* 0x0000000000187805 */ /* 0x001fe4000001ff00 */
[----:B------:R-:W-:Y:S02]  /*0960*/  CS2R R22, SRZ ;  /* 0x0000000000167805 */ /* 0x000fe4000001ff00 */
[----:B------:R-:W-:Y:S02]  /*0970*/  CS2R R20, SRZ ;  /* 0x0000000000147805 */ /* 0x000fe4000001ff00 */
[----:B------:R-:W-:Y:S02]  /*0980*/  @P4 CS2R R90, SRZ ;  /* 0x00000000005a4805 */ /* 0x000fe4000001ff00 */
[----:B------:R-:W-:-:S02]  /*0990*/  @P4 CS2R R88, SRZ ;  /* 0x0000000000584805 */ /* 0x000fc4000001ff00 */
[----:B------:R-:W-:Y:S02]  /*09a0*/  @P4 CS2R R86, SRZ ;  /* 0x0000000000564805 */ /* 0x000fe4000001ff00 */
[----:B-1----:R-:W-:-:S07]  /*09b0*/  @P4 CS2R R84, SRZ ;  /* 0x0000000000544805 */ /* 0x002fce000001ff00 */
.L_x_14329:
[----:B------:R-:W-:Y:S05]  /*09c0*/  BSYNC.RECONVERGENT B0 ;  /* 0x0000000000007941 */ /* 0x000fea0003800200 */
.L_x_14327:
[----:B------:R-:W1:Y:S02]  /*09d0*/  LDCU UR4, c[0x0][0x384] ;  /* 0x00007080ff0477ac */ /* 0x000e640008000800 */
[----:B-1----:R-:W-:-:S06]  /*09e0*/  UISETP.GE.AND UP0, UPT, UR22, UR4, UPT ;  /* 0x000000041600728c */ /* 0x002fcc000bf06270 */
[----:B------:R-:W-:-:S13]  /*09f0*/  PLOP3.LUT P0, PT, PT, PT, UP0, 0x80, 0x8 ;  /* 0x000000000008781c */ /* 0x000fda0003f0f008 */
[----:B------:R-:W-:Y:S05]  /*0a00*/  @P0 EXIT ;  /* 0x000000000000094d */ /* 0x000fea0003800000 */
[----:B------:R-:W-:Y:S01]  /*0a10*/  IMAD.HI.U32 R5, R148, -0x326172a9, RZ ;  /* 0xcd9e8d5794057827 */ /* 0x000fe200078e00ff */
[----:B------:R-:W-:Y:S01]  /*0a20*/  LOP3.LUT R92, R4, 0x7f, RZ, 0xc0, !PT ;  /* 0x0000007f045c7812 */ /* 0x000fe200078ec0ff */
[----:B------:R-:W1:Y:S02]  /*0a30*/  LDCU UR27, c[0x0][0x404] ;  /* 0x00008080ff1b77ac */ /* 0x000e640008000800 */
[C---:B0-----:R-:W-:Y:S01]  /*0a40*/  IMAD.HI.U32 R6, R147.reuse, -0x2daee0ad, RZ ;  /* 0xd2511f5393067827 */ /* 0x041fe200078e00ff */
[----:B------:R-:W-:Y:S01]  /*0a50*/  LOP3.LUT R5, R146, UR14, R5, 0x96, !PT ;  /* 0x0000000e92057c12 */ /* 0x000fe2000f8e9605 */
[----:B------:R-:W0:Y:S01]  /*0a60*/  LDCU UR28, c[0x0][0x388] ;  /* 0x00007100ff1c77ac */ /* 0x000e220008000800 */
[----:B------:R-:W-:Y:S01]  /*0a70*/  VIADDMNMX R93, R92, -R2, RZ, !PT ;  /* 0x800000025c5d7246 */ /* 0x000fe200078001ff */
[----:B------:R-:W-:Y:S01]  /*0a80*/  IMAD R11, R147, -0x2daee0ad, RZ ;  /* 0xd2511f53930b7824 */ /* 0x000fe200078e02ff */
[----:B------:R-:W-:Y:S01]  /*0a90*/  LOP3.LUT R6, R6, UR15, RZ, 0x3c, !PT ;  /* 0x0000000f06067c12 */ /* 0x000fe2000f8e3cff */
[----:B------:R-:W-:Y:S01]  /*0aa0*/  IMAD.HI.U32 R10, R5, -0x2daee0ad, RZ ;  /* 0xd2511f53050a7827 */ /* 0x000fe200078e00ff */
[----:B------:R-:W-:Y:S01]  /*0ab0*/  VIMNMX R93, PT, PT, R93, 0x20, PT ;  /* 0x000000205d5d7848 */ /* 0x000fe20003fe0100 */
[----:B------:R-:W2:Y:S02]  /*0ac0*/  LDCU.U8 UR29, c[0x0][0x410] ;  /* 0x00008200ff1d77ac */ /* 0x000ea40008000000 */
        /* <DEDUP_REMOVED lines=35> */
[C---:B------:R-:W-:Y:S01]  /*0d00*/  IMAD.HI.U32 R5, R7.reuse, -0x2daee0ad, RZ ;  /* 0xd2511f5307057827 */ /* 0x040fe200078e00ff */
[----:B------:R-:W0:Y:S03]  /*0d10*/  LDCU.64 UR20, c[0x0][0x380] ;  /* 0x00007000ff1477ac */ /* 0x000e260008000a00 */
[----:B------:R-:W-:Y:S01]  /*0d20*/  IMAD.SHL.U32 R4, R4, 0x2, RZ ;  /* 0x0000000204047824 */ /* 0x000fe200078e00ff */
[----:B------:R-:W-:Y:S01]  /*0d30*/  LOP3.LUT R5, R8, UR8, R5, 0x96, !PT ;  /* 0x0000000808057c12 */ /* 0x000fe2000f8e9605 */
[----:B------:R-:W-:Y:S02]  /*0d40*/  IMAD R11, R7, -0x2daee0ad, RZ ;  /* 0xd2511f53070b7824 */ /* 0x000fe400078e02ff */
[----:B------:R-:W-:Y:S01]  /*0d50*/  IMAD.HI.U32 R8, R6, -0x2daee0ad, RZ ;  /* 0xd2511f5306087827 */ /* 0x000fe200078e00ff */
[----:B------:R-:W-:-:S03]  /*0d60*/  LOP3.LUT R4, R4, 0xffffff00, RZ, 0xc0, !PT ;  /* 0xffffff0004047812 */ /* 0x000fc600078ec0ff */
[----:B------:R-:W-:Y:S01]  /*0d70*/  IMAD R10, R10, -0x326172a9, RZ ;  /* 0xcd9e8d570a0a7824 */ /* 0x000fe200078e02ff */
[----:B------:R-:W-:Y:S01]  /*0d80*/  LOP3.LUT R8, R11, UR10, R8, 0x96, !PT ;  /* 0x0000000a0b087c12 */ /* 0x000fe2000f8e9608 */
[----:B------:R-:W-:-:S04]  /*0d90*/  IMAD.HI.U32 R7, R5, -0x326172a9, RZ ;  /* 0xcd9e8d5705077827 */ /* 0x000fc800078e00ff */
[----:B------:R-:W-:Y:S01]  /*0da0*/  IMAD R93, R93, 0x8, R4 ;  /* 0x000000085d5d7824 */ /* 0x000fe200078e0204 */
[----:B------:R-:W-:Y:S01]  /*0db0*/  LOP3.LUT R7, R10, UR9, R7, 0x96, !PT ;  /* 0x000000090a077c12 */ /* 0x000fe2000f8e9607 */
[----:B------:R-:W-:Y:S02]  /*0dc0*/  IMAD R10, R5, -0x326172a9, RZ ;  /* 0xcd9e8d57050a7824 */ /* 0x000fe400078e02ff */
[----:B------:R-:W-:Y:S01]  /*0dd0*/  IMAD.HI.U32 R5, R8, -0x326172a9, RZ ;  /* 0xcd9e8d5708057827 */ /* 0x000fe200078e00ff */
[----:B------:R-:W-:-:S03]  /*0de0*/  I2FP.F32.U32 R93, R93 ;  /* 0x0000005d005d7245 */ /* 0x000fc60000201000 */
[----:B------:R-:W-:Y:S01]  /*0df0*/  IMAD R11, R6, -0x2daee0ad, RZ ;  /* 0xd2511f53060b7824 */ /* 0x000fe200078e02ff */
[----:B------:R0:W0:Y:S01]  /*0e00*/  MUFU.RCP R145, R93 ;  /* 0x0000005d00917308 */ /* 0x0000220000001000 */
[----:B------:R-:W-:Y:S01]  /*0e10*/  IMAD.HI.U32 R2, R7, -0x2daee0ad, RZ ;  /* 0xd2511f5307027827 */ /* 0x000fe200078e00ff */
[----:B------:R-:W-:Y:S01]  /*0e20*/  LOP3.LUT R5, R10, UR11, R5, 0x96, !PT ;  /* 0x0000000b0a057c12 */ /* 0x000fe2000f8e9605 */
[----:B------:R-:W0:Y:S02]  /*0e30*/  LDCU.128 UR8, c[0x0][0x3f0] ;  /* 0x00007e00ff0877ac */ /* 0x000e240008000c00 */
[----:B------:R-:W-:Y:S01]  /*0e40*/  IMAD R3, R3, -0x20, R92 ;  /* 0xffffffe003037824 */ /* 0x000fe200078e025c */
[----:B------:R-:W-:Y:S01]  /*0e50*/  LOP3.LUT R2, R11, UR18, R2, 0x96, !PT ;  /* 0x000000120b027c12 */ /* 0x000fe2000f8e9602 */
[----:B------:R-:W-:Y:S01]  /*0e60*/  IMAD R6, R7, -0x2daee0ad, RZ ;  /* 0xd2511f5307067824 */ /* 0x000fe200078e02ff */
[----:B------:R-:W-:Y:S01]  /*0e70*/  LOP3.LUT R11, R0, 0x3, RZ, 0xc0, !PT ;  /* 0x00000003000b7812 */ /* 0x000fe200078ec0ff */
[----:B------:R-:W-:Y:S01]  /*0e80*/  IMAD.HI.U32 R143, R5, -0x2daee0ad, RZ ;  /* 0xd2511f53058f7827 */ /* 0x000fe200078e00ff */
[----:B------:R-:W-:-:S03]  /*0e90*/  VIMNMX R3, PT, PT, RZ, R3, !PT ;  /* 0x00000003ff037248 */ /* 0x000fc60007fe0100 */
[----:B------:R-:W-:Y:S01]  /*0ea0*/  IMAD R8, R8, -0x326172a9, RZ ;  /* 0xcd9e8d5708087824 */ /* 0x000fe200078e02ff */
[----:B------:R-:W-:Y:S01]  /*0eb0*/  VIMNMX R3, PT, PT, R3, 0x20, PT ;  /* 0x0000002003037848 */ /* 0x000fe20003fe0100 */
[----:B------:R-:W-:Y:S01]  /*0ec0*/  IMAD.HI.U32 R141, R2, -0x326172a9, RZ ;  /* 0xcd9e8d57028d7827 */ /* 0x000fe200078e00ff */
[----:B------:R-:W-:Y:S02]  /*0ed0*/  LOP3.LUT R143, R6, UR26, R143, 0x96, !PT ;  /* 0x0000001a068f7c12 */ /* 0x000fe4000f8e968f */
[----:B------:R-:W-:Y:S01]  /*0ee0*/  LEA R144, R3, R4, 0x3 ;  /* 0x0000000403907211 */ /* 0x000fe200078e18ff */
[----:B------:R-:W-:Y:S01]  /*0ef0*/  IMAD.MOV.U32 R10, RZ, RZ, RZ ;  /* 0x000000ffff0a7224 */ /* 0x000fe200078e00ff */
[----:B------:R-:W-:Y:S01]  /*0f00*/  LOP3.LUT R141, R8, UR19, R141, 0x96, !PT ;  /* 0x00000013088d7c12 */ /* 0x000fe2000f8e968d */
[----:B------:R-:W-:Y:S01]  /*0f10*/  IMAD R140, R5, -0x2daee0ad, RZ ;  /* 0xd2511f53058c7824 */ /* 0x000fe200078e02ff */
[----:B------:R-:W0:Y:S01]  /*0f20*/  LDCU.64 UR18, c[0x0][0x3a0] ;  /* 0x00007400ff1277ac */ /* 0x000e220008000a00 */
[----:B-1234-:R-:W-:-:S07]  /*0f30*/  IMAD R142, R2, -0x326172a9, RZ ;  /* 0xcd9e8d57028e7824 */ /* 0x01efce00078e02ff */
.L_x_14843:
[----:B0-----:R-:W-:-:S06]  /*0f40*/  UIMAD.WIDE UR4, UR22, 0x4, UR8 ;  /* 0x00000004160478a5 */ /* 0x001fcc000f8e0208 */
[----:B------:R-:W-:Y:S01]  /*0f50*/  IMAD.U32 R150, RZ, RZ, UR4 ;  /* 0x00000004ff967e24 */ /* 0x000fe2000f8e00ff */
[----:B-1----:R-:W-:-:S05]  /*0f60*/  MOV R151, UR5 ;  /* 0x0000000500977c02 */ /* 0x002fca0008000f00 */
[----:B--2---:R-:W2:Y:S01]  /*0f70*/  LDG.E R150, desc[UR12][R150.64] ;  /* 0x0000000c96967981 */ /* 0x004ea2000c1e1900 */
[----:B------:R-:W-:-:S06]  /*0f80*/  UIMAD.WIDE UR4, UR22, 0x4, UR10 ;  /* 0x00000004160478a5 */ /* 0x000fcc000f8e020a */
[----:B---34-:R-:W-:Y:S02]  /*0f90*/  IMAD.U32 R136, RZ, RZ, UR4 ;  /* 0x00000004ff887e24 */ /* 0x018fe4000f8e00ff */
[----:B------:R-:W-:-:S05]  /*0fa0*/  IMAD.U32 R137, RZ, RZ, UR5 ;  /* 0x00000005ff897e24 */ /* 0x000fca000f8e00ff */
[----:B------:R-:W3:Y:S01]  /*0fb0*/  LDG.E R136, desc[UR12][R136.64] ;  /* 0x0000000c88887981 */ /* 0x000ee2000c1e1900 */
[----:B------:R-:W-:Y:S01]  /*0fc0*/  UIMAD UR4, UR22, UR28, URZ ;  /* 0x0000001c160472a4 */ /* 0x000fe2000f8e02ff */
        /* <DEDUP_REMOVED lines=13> */
[----:B------:R-:W-:-:S03]  /*10a0*/  HFMA2 R136, -RZ, RZ, 0, 0 ;  /* 0x00000000ff887431 */ /* 0x000fc600000001ff */
[----:B------:R-:W-:Y:S02]  /*10b0*/  IMAD.U32 R137, RZ, RZ, UR5 ;  /* 0x00000005ff897e24 */ /* 0x000fe4000f8e00ff */
[----:B------:R-:W-:-:S03]  /*10c0*/  IMAD.U32 R139, RZ, RZ, UR7 ;  /* 0x00000007ff8b7e24 */ /* 0x000fc6000f8e00ff */
[-C--:B0-----:R-:W-:Y:S02]  /*10d0*/  LEA.HI.SX32 R137, R137, R138.reuse, 0x1d ;  /* 0x0000008a89897211 */ /* 0x081fe400078feaff */
        /* <DEDUP_REMOVED lines=8> */
.L_x_14332:
[----:B------:R-:W-:Y:S05]  /*1160*/  BRA.U !UP0, `(.L_x_14333) ;  /* 0x0000003108987547 */ /* 0x000fea000b800000 */
[----:B------:R-:W0:Y:S02]  /*1170*/  LDC.64 R150, c[0x0][0x3a0] ;  /* 0x0000e800ff967b82 */ /* 0x000e240000000a00 */
        /* <DEDUP_REMOVED lines=23> */
.L_x_14337:
        /* <DEDUP_REMOVED lines=13> */
.L_x_14339:
[----:B------:R-:W-:Y:S05]  /*13c0*/  BSYNC.RECONVERGENT B2 ;  /* 0x0000000000027941 */ /* 0x000fea0003800200 */
.L_x_14338:
        /* <DEDUP_REMOVED lines=21> */
[----:B------:R-:W-:-:S03]  /*1520*/  UIADD3 UR5, UPT, UPT, UR15, -0x126145ec, URZ ;  /* 0xed9eba140f057890 */ /* 0x000fc6000fffe0ff */
[----:B------:R-:W-:Y:S01]  /*1530*/  LOP3.LUT R150, R152, UR6, R155, 0x96, !PT ;  /* 0x0000000698967c12 */ /* 0x000fe2000f8e969b */
[----:B------:R-:W-:Y:S01]  /*1540*/  IMAD.WIDE.U32 R152, R153, -0x2daee0ad, RZ ;  /* 0xd2511f5399987825 */ /* 0x000fe200078e00ff */
[----:B------:R-:W-:-:S03]  /*1550*/  UIADD3 UR6, UPT, UPT, UR15, 0x646e171e, URZ ;  /* 0x646e171e0f067890 */ /* 0x000fc6000fffe0ff */
[----:B------:R-:W-:Y:S01]  /*1560*/  IMAD.WIDE.U32 R150, R150, -0x326172a9, RZ ;  /* 0xcd9e8d5796967825 */ /* 0x000fe200078e00ff */
[----:B------:R-:W-:Y:S01]  /*1570*/  LOP3.LUT R143, R154, UR5, R153, 0x96, !PT ;  /* 0x000000059a8f7c12 */ /* 0x000fe2000f8e9699 */
[----:B------:R-:W-:-:S03]  /*1580*/  UIADD3 UR5, UPT, UPT, UR14, 0x1715609d, URZ ;  /* 0x1715609d0e057890 */ /* 0x000fc6000fffe0ff */
[----:B------:R-:W-:Y:S01]  /*1590*/  LOP3.LUT R154, R142, UR24, R151, 0x96, !PT ;  /* 0x000000188e9a7c12 */ /* 0x000fe2000f8e9697 */
[----:B------:R-:W-:-:S04]  /*15a0*/  IMAD.WIDE.U32 R142, R143, -0x326172a9, RZ ;  /* 0xcd9e8d578f8e7825 */ /* 0x000fc800078e00ff */
[----:B------:R-:W-:Y:S01]  /*15b0*/  IMAD.WIDE.U32 R154, R154, -0x2daee0ad, RZ ;  /* 0xd2511f539a9a7825 */ /* 0x000fe200078e00ff */
[----:B------:R-:W-:Y:S01]  /*15c0*/  LOP3.LUT R153, R150, UR5, R143, 0x96, !PT ;  /* 0x0000000596997c12 */ /* 0x000fe2000f8e968f */
[----:B------:R-:W-:-:S03]  /*15d0*/  UIADD3 UR5, UPT, UPT, UR14, -0x4ab325aa, URZ ;  /* 0xb54cda560e057890 */ /* 0x000fc6000fffe0ff */
[----:B------:R-:W-:Y:S01]  /*15e0*/  LOP3.LUT R150, R152, UR25, R155, 0x96, !PT ;  /* 0x0000001998967c12 */ /* 0x000fe2000f8e969b */
        /* <DEDUP_REMOVED lines=11> */
[----:B------:R-:W-:Y:S01]  /*16a0*/  UIADD3 UR6, UPT, UPT, UR15, -0x24c28bd8, URZ ;  /* 0xdb3d74280f067890 */ /* 0x000fe2000fffe0ff */
        /* <DEDUP_REMOVED lines=8> */
[----:B------:R-:W-:-:S07]  /*1730*/  LOP3.LUT R143, R150, UR26, R155, 0x96, !PT ;  /* 0x0000001a968f7c12 */ /* 0x000fce000f8e969b */
.L_x_14336:
[----:B------:R-:W-:Y:S05]  /*1740*/  BSYNC.RECONVERGENT B1 ;  /* 0x0000000000017941 */ /* 0x000fea0003800200 */
.L_x_14335:
        /* <DEDUP_REMOVED lines=10> */
.L_x_14334:
        /* <DEDUP_REMOVED lines=19> */
.L_x_14343:
        /* <DEDUP_REMOVED lines=13> */
.L_x_14345:
[----:B------:R-:W-:Y:S05]  /*19f0*/  BSYNC.RECONVERGENT B2 ;  /* 0x0000000000027941 */ /* 0x000fea0003800200 */
.L_x_14344:
        /* <DEDUP_REMOVED lines=56> */
.L_x_14342:
[----:B------:R-:W-:Y:S05]  /*1d80*/  BSYNC.RECONVERGENT B1 ;  /* 0x0000000000017941 */ /* 0x000fea0003800200 */
.L_x_14341:
        /* <DEDUP_REMOVED lines=11> */
.L_x_14340:
        /* <DEDUP_REMOVED lines=19> */
.L_x_14349:
        /* <DEDUP_REMOVED lines=13> */
.L_x_14351:
[----:B------:R-:W-:Y:S05]  /*2040*/  BSYNC.RECONVERGENT B2 ;  /* 0x0000000000027941 */ /* 0x000fea0003800200 */
.L_x_14350:
        /* <DEDUP_REMOVED lines=55> */
.L_x_14348:
[----:B------:R-:W-:Y:S05]  /*23c0*/  BSYNC.RECONVERGENT B1 ;  /* 0x0000000000017941 */ /* 0x000fea0003800200 */
.L_x_14347:
        /* <DEDUP_REMOVED lines=10> */
.L_x_14346:
        /* <DEDUP_REMOVED lines=19> */
.L_x_14355:
        /* <DEDUP_REMOVED lines=13> */
.L_x_14357:
[----:B------:R-:W-:Y:S05]  /*2670*/  BSYNC.RECONVERGENT B2 ;  /* 0x0000000000027941 */ /* 0x000fea0003800200 */
.L_x_14356:
        /* <DEDUP_REMOVED lines=56> */
.L_x_14354:
[----:B------:R-:W-:Y:S05]  /*2a00*/  BSYNC.RECONVERGENT B1 ;  /* 0x0000000000017941 */ /* 0x000fea0003800200 */
.L_x_14353:
        /* <DEDUP_REMOVED lines=11> */
.L_x_14352:
        /* <DEDUP_REMOVED lines=19> */
.L_x_14361:
        /* <DEDUP_REMOVED lines=13> */
.L_x_14363:
[----:B------:R-:W-:Y:S05]  /*2cc0*/  BSYNC.RECONVERGENT B2 ;  /* 0x0000000000027941 */ /* 0x000fea0003800200 */
.L_x_14362:
        /* <DEDUP_REMOVED lines=55> */
.L_x_14360:
[----:B------:R-:W-:Y:S05]  /*3040*/  BSYNC.RECONVERGENT B1 ;  /* 0x0000000000017941 */ /* 0x000fea0003800200 */
.L_x_14359:
        /* <DEDUP_REMOVED lines=10> */
.L_x_14358:
        /* <DEDUP_REMOVED lines=19> */
.L_x_14367:
        /* <DEDUP_REMOVED lines=13> */
.L_x_14369:
[----:B------:R-:W-:Y:S05]  /*32f0*/  BSYNC.RECONVERGENT B2 ;  /* 0x0000000000027941 */ /* 0x000fea0003800200 */
.L_x_14368:
        /* <DEDUP_REMOVED lines=56> */
.L_x_14366:
[----:B------:R-:W-:Y:S05]  /*3680*/  BSYNC.RECONVERGENT B1 ;  /* 0x0000000000017941 */ /* 0x000fea0003800200 */
.L_x_14365:
        /* <DEDUP_REMOVED lines=11> */
.L_x_14364:
        /* <DEDUP_REMOVED lines=19> */
.L_x_14373:
        /* <DEDUP_REMOVED lines=13> */
.L_x_14375:
[----:B------:R-:W-:Y:S05]  /*3940*/  BSYNC.RECONVERGENT B2 ;  /* 0x0000000000027941 */ /* 0x000fea0003800200 */
.L_x_14374:
        /* <DEDUP_REMOVED lines=55> */
.L_x_14372:
[----:B------:R-:W-:Y:S05]  /*3cc0*/  BSYNC.RECONVERGENT B1 ;  /* 0x0000000000017941 */ /* 0x000fea0003800200 */
.L_x_14371:
        /* <DEDUP_REMOVED lines=10> */
.L_x_14370:
        /* <DEDUP_REMOVED lines=19> */
.L_x_14379:
        /* <DEDUP_REMOVED lines=13> */
.L_x_14381:
[----:B------:R-:W-:Y:S05]  /*3f70*/  BSYNC.RECONVERGENT B2 ;  /* 0x0000000000027941 */ /* 0x000fea0003800200 */
.L_x_14380:
        /* <DEDUP_REMOVED lines=56> */
.L_x_14378:
[----:B------:R-:W-:Y:S05]  /*4300*/  BSYNC.RECONVERGENT B1 ;  /* 0x0000000000017941 */ /* 0x000fea0003800200 */
.L_x_14377:
        /* <DEDUP_REMOVED lines=12> */
.L_x_14333:
        /* <DEDUP_REMOVED lines=20> */
.L_x_14385:
        /* <DEDUP_REMOVED lines=13> */
.L_x_14387:
[----:B------:R-:W-:Y:S05]  /*45e0*/  BSYNC.RECONVERGENT B2 ;  /* 0x0000000000027941 */ /* 0x000fea0003800200 */
.L_x_14386:
        /* <DEDUP_REMOVED lines=55> */
.L_x_14384:
[----:B------:R-:W-:Y:S05]  /*4960*/  BSYNC.RECONVERGENT B1 ;  /* 0x0000000000017941 */ /* 0x000fea0003800200 */
.L_x_14383:
        /* <DEDUP_REMOVED lines=9> */
.L_x_14382:
        /* <DEDUP_REMOVED lines=16> */
.L_x_14391:
        /* <DEDUP_REMOVED lines=13> */
.L_x_14393:
[----:B------:R-:W-:Y:S05]  /*4bd0*/  BSYNC.RECONVERGENT B2 ;  /* 0x0000000000027941 */ /* 0x000fea0003800200 */
.L_x_14392:
        /* <DEDUP_REMOVED lines=56> */
[----:B------:R-:W-:-:S07]  /*4f60*/  IMAD.MOV.U32 R156, RZ, RZ, R100 ;  /* 0x000000ffff9c7224 */ /* 0x000fce00078e0064 */
.L_x_14390:
[----:B------:R-:W-:Y:S05]  /*4f70*/  BSYNC.RECONVERGENT B1 ;  /* 0x0000000000017941 */ /* 0x000fea0003800200 */
.L_x_14389:
        /* <DEDUP_REMOVED lines=10> */
.L_x_14388:
        /* <DEDUP_REMOVED lines=16> */
.L_x_14397:
        /* <DEDUP_REMOVED lines=13> */
.L_x_14399:
[----:B------:R-:W-:Y:S05]  /*51f0*/  BSYNC.RECONVERGENT B2 ;  /* 0x0000000000027941 */ /* 0x000fea0003800200 */
.L_x_14398:
        /* <DEDUP_REMOVED lines=55> */
[----:B------:R-:W-:Y:S02]  /*5570*/  IMAD.MOV.U32 R142, RZ, RZ, R102 ;  /* 0x000000ffff8e7224 */ /* 0x000fe400078e0066 */
[----:B------:R-:W-:-:S07]  /*5580*/  IMAD.MOV.U32 R100, RZ, RZ, RZ ;  /* 0x000000ffff647224 */ /* 0x000fce00078e00ff */
.L_x_14396:
[----:B------:R-:W-:Y:S05]  /*5590*/  BSYNC.RECONVERGENT B1 ;  /* 0x0000000000017941 */ /* 0x000fea0003800200 */
.L_x_14395:
        /* <DEDUP_REMOVED lines=9> */
.L_x_14394:
        /* <DEDUP_REMOVED lines=16> */
.L_x_14403:
        /* <DEDUP_REMOVED lines=13> */
.L_x_14405:
[----:B------:R-:W-:Y:S05]  /*5800*/  BSYNC.RECONVERGENT B2 ;  /* 0x0000000000027941 */ /* 0x000fea0003800200 */
.L_x_14404:
        /* <DEDUP_REMOVED lines=56> */
.L_x_14402:
[----:B------:R-:W-:Y:S05]  /*5b90*/  BSYNC.RECONVERGENT B1 ;  /* 0x0000000000017941 */ /* 0x000fea0003800200 */
.L_x_14401:
        /* <DEDUP_REMOVED lines=10> */
.L_x_14400:
        /* <DEDUP_REMOVED lines=16> */
.L_x_14409:
        /* <DEDUP_REMOVED lines=13> */
.L_x_14411:
[----:B------:R-:W-:Y:S05]  /*5e10*/  BSYNC.RECONVERGENT B2 ;  /* 0x0000000000027941 */ /* 0x000fea0003800200 */
.L_x_14410:
        /* <DEDUP_REMOVED lines=56> */
.L_x_14408:
[----:B------:R-:W-:Y:S05]  /*61a0*/  BSYNC.RECONVERGENT B1 ;  /* 0x0000000000017941 */ /* 0x000fea0003800200 */
.L_x_14407:
        /* <DEDUP_REMOVED lines=9> */
.L_x_14406:
        /* <DEDUP_REMOVED lines=16> */
.L_x_14415:
        /* <DEDUP_REMOVED lines=13> */
.L_x_14417:
[----:B------:R-:W-:Y:S05]  /*6410*/  BSYNC.RECONVERGENT B2 ;  /* 0x0000000000027941 */ /* 0x000fea0003800200 */
.L_x_14416:
        /* <DEDUP_REMOVED lines=56> */
.L_x_14414:
[----:B------:R-:W-:Y:S05]  /*67a0*/  BSYNC.RECONVERGENT B1 ;  /* 0x0000000000017941 */ /* 0x000fea0003800200 */
.L_x_14413:
        /* <DEDUP_REMOVED lines=10> */
.L_x_14412:
        /* <DEDUP_REMOVED lines=16> */
.L_x_14421:
        /* <DEDUP_REMOVED lines=13> */
.L_x_14423:
[----:B------:R-:W-:Y:S05]  /*6a20*/  BSYNC.RECONVERGENT B2 ;  /* 0x0000000000027941 */ /* 0x000fea0003800200 */
.L_x_14422:
        /* <DEDUP_REMOVED lines=56> */
.L_x_14420:
[----:B------:R-:W-:Y:S05]  /*6db0*/  BSYNC.RECONVERGENT B1 ;  /* 0x0000000000017941 */ /* 0x000fea0003800200 */
.L_x_14419:
        /* <DEDUP_REMOVED lines=9> */
.L_x_14418:
        /* <DEDUP_REMOVED lines=16> */
.L_x_14426:
        /* <DEDUP_REMOVED lines=13> */
.L_x_14428:
[----:B------:R-:W-:Y:S05]  /*7020*/  BSYNC.RECONVERGENT B2 ;  /* 0x0000000000027941 */ /* 0x000fea0003800200 */
.L_x_14427:
        /* <DEDUP_REMOVED lines=56> */
.L_x_14425:
[----:B------:R-:W-:Y:S05]  /*73b0*/  BSYNC.RECONVERGENT B1 ;  /* 0x0000000000017941 */ /* 0x000fea0003800200 */
.L_x_14424:
        /* <DEDUP_REMOVED lines=10> */
.L_x_14376:
[----:B------:R-:W0:Y:S01]  /*7460*/  LDC.64 R150, c[0x0][0x3a8] ;  /* 0x0000ea00ff967b82 */ /* 0x000e220000000a00 */
[----:B------:R-:W-:Y:S01]  /*7470*/  MOV R140, R156 ;  /* 0x0000009c008c7202 */ /* 0x000fe20000000f00 */
[----:B0-----:R-:W-:-:S05]  /*7480*/  IMAD.WIDE.U32 R150, R137, 0x20, R150 ;  /* 0x0000002089967825 */ /* 0x001fca00078e0096 */
[----:B-----5:R0:W-:Y:S04]  /*7490*/  STG.E.128 desc[UR12][R150.64], R96 ;  /* 0x0000006096007986 */ /* 0x0201e8000c101d0c */
[----:B------:R0:W-:Y:S01]  /*74a0*/  STG.E.128 desc[UR12][R150.64+0x10], R100 ;  /* 0x0000106496007986 */ /* 0x0001e2000c101d0c */
[----:B------:R-:W-:Y:S05]  /*74b0*/  BRA.U !UP2, `(.L_x_14429) ;  /* 0x000000010a507547 */ /* 0x000fea000b800000 */
[----:B------:R-:W-:Y:S01]  /*74c0*/  IMAD.U32 R149, R2, 0x10000, RZ ;  /* 0x0001000002957824 */ /* 0x000fe200078e00ff */
[----:B------:R-:W-:Y:S01]  /*74d0*/  LOP3.LUT R139, R0, 0xffff, RZ, 0xc0, !PT ;  /* 0x0000ffff008b7812 */ /* 0x000fe200078ec0ff */
[----:B0-----:R-:W0:Y:S01]  /*74e0*/  LDC.64 R150, c[0x0][0x3b0] ;  /* 0x0000ec00ff967b82 */ /* 0x001e220000000a00 */
[----:B------:R-:W-:Y:S02]  /*74f0*/  LOP3.LUT R156, R5, 0xff, RZ, 0xc0, !PT ;  /* 0x000000ff059c7812 */ /* 0x000fe400078ec0ff */
[----:B------:R-:W-:Y:S02]  /*7500*/  LOP3.LUT R152, R149, 0xff0000, RZ, 0xc0, !PT ;  /* 0x00ff000095987812 */ /* 0x000fe400078ec0ff */
[----:B------:R-:W-:Y:S01]  /*7510*/  LOP3.LUT R154, R6, 0xff, RZ, 0xc0, !PT ;  /* 0x000000ff069a7812 */ /* 0x000fe200078ec0ff */
[----:B------:R-:W-:Y:S01]  /*7520*/  IMAD.WIDE.U32 R156, R156, 0x1000000, RZ ;  /* 0x010000009c9c7825 */ /* 0x000fe200078e00ff */
[----:B------:R-:W-:Y:S02]  /*7530*/  PRMT R152, R152, 0x4210, R139 ;  /* 0x0000421098987816 */ /* 0x000fe4000000008b */
[----:B------:R-:W-:Y:S01]  /*7540*/  PRMT R139, R3, 0x7104, RZ ;  /* 0x00007104038b7816 */ /* 0x000fe200000000ff */
[----:B------:R-:W-:-:S03]  /*7550*/  IMAD.WIDE.U32 R154, R154, 0x10000, RZ ;  /* 0x000100009a9a7825 */ /* 0x000fc600078e00ff */
[----:B------:R-:W-:Y:S02]  /*7560*/  LOP3.LUT R139, R152, 0xff00, R139, 0xf8, !PT ;  /* 0x0000ff00988b7812 */ /* 0x000fe400078ef88b */
[----:B------:R-:W-:Y:S02]  /*7570*/  LOP3.LUT R152, R7, 0xff, RZ, 0xc0, !PT ;  /* 0x000000ff07987812 */ /* 0x000fe400078ec0ff */
        /* <DEDUP_REMOVED lines=8> */
.L_x_14429:
[----:B------:R-:W-:Y:S01]  /*7600*/  VIADD R137, R137, 0x80 ;  /* 0x0000008089897836 */ /* 0x000fe20000000000 */
[----:B------:R-:W-:-:S07]  /*7610*/  IADD3 R136, PT, PT, R136, 0x80, RZ ;  /* 0x0000008088887810 */ /* 0x000fce0007ffe0ff */
.L_x_14331:
[----:B------:R-:W-:Y:S05]  /*7620*/  BSYNC.RECONVERGENT B0 ;  /* 0x0000000000007941 */ /* 0x000fea0003800200 */
.L_x_14330:
        /* <DEDUP_REMOVED lines=10> */
.L_x_14432:
        /* <DEDUP_REMOVED lines=25> */
.L_x_14437:
        /* <DEDUP_REMOVED lines=13> */
.L_x_14439:
[----:B------:R-:W-:Y:S05]  /*7930*/  BSYNC.RECONVERGENT B2 ;  /* 0x0000000000027941 */ /* 0x000fea0003800200 */
.L_x_14438:
        /* <DEDUP_REMOVED lines=55> */
.L_x_14436:
[----:B------:R-:W-:Y:S05]  /*7cb0*/  BSYNC.RECONVERGENT B1 ;  /* 0x0000000000017941 */ /* 0x000fea0003800200 */
.L_x_14435:
        /* <DEDUP_REMOVED lines=10> */
.L_x_14434:
        /* <DEDUP_REMOVED lines=19> */
.L_x_14443:
        /* <DEDUP_REMOVED lines=13> */
.L_x_14445:
[----:B------:R-:W-:Y:S05]  /*7f60*/  BSYNC.RECONVERGENT B2 ;  /* 0x0000000000027941 */ /* 0x000fea0003800200 */
.L_x_14444:
        /* <DEDUP_REMOVED lines=56> */
.L_x_14442:
[----:B------:R-:W-:Y:S05]  /*82f0*/  BSYNC.RECONVERGENT B1 ;  /* 0x0000000000017941 */ /* 0x000fea0003800200 */
.L_x_14441:
        /* <DEDUP_REMOVED lines=11> */
.L_x_14440:
        /* <DEDUP_REMOVED lines=19> */
.L_x_14449:
        /* <DEDUP_REMOVED lines=13> */
.L_x_14451:
[----:B------:R-:W-:Y:S05]  /*85b0*/  BSYNC.RECONVERGENT B2 ;  /* 0x0000000000027941 */ /* 0x000fea0003800200 */
.L_x_14450:
        /* <DEDUP_REMOVED lines=55> */
.L_x_14448:
[----:B------:R-:W-:Y:S05]  /*8930*/  BSYNC.RECONVERGENT B1 ;  /* 0x0000000000017941 */ /* 0x000fea0003800200 */
.L_x_14447:
        /* <DEDUP_REMOVED lines=10> */
.L_x_14446:
        /* <DEDUP_REMOVED lines=19> */
.L_x_14455:
        /* <DEDUP_REMOVED lines=13> */
.L_x_14457:
[----:B------:R-:W-:Y:S05]  /*8be0*/  BSYNC.RECONVERGENT B2 ;  /* 0x0000000000027941 */ /* 0x000fea0003800200 */
.L_x_14456:
        /* <DEDUP_REMOVED lines=56> */
.L_x_14454:
[----:B------:R-:W-:Y:S05]  /*8f70*/  BSYNC.RECONVERGENT B1 ;  /* 0x0000000000017941 */ /* 0x000fea0003800200 */
.L_x_14453:
        /* <DEDUP_REMOVED lines=11> */
.L_x_14452:
        /* <DEDUP_REMOVED lines=19> */
.L_x_14461:
        /* <DEDUP_REMOVED lines=13> */
.L_x_14463:
[----:B------:R-:W-:Y:S05]  /*9230*/  BSYNC.RECONVERGENT B2 ;  /* 0x0000000000027941 */ /* 0x000fea0003800200 */
.L_x_14462:
        /* <DEDUP_REMOVED lines=55> */
.L_x_14460:
[----:B------:R-:W-:Y:S05]  /*95b0*/  BSYNC.RECONVERGENT B1 ;  /* 0x0000000000017941 */ /* 0x000fea0003800200 */
.L_x_14459:
        /* <DEDUP_REMOVED lines=10> */
.L_x_14458:
        /* <DEDUP_REMOVED lines=19> */
.L_x_14467:
        /* <DEDUP_REMOVED lines=13> */
.L_x_14469:
[----:B------:R-:W-:Y:S05]  /*9860*/  BSYNC.RECONVERGENT B2 ;  /* 0x0000000000027941 */ /* 0x000fea0003800200 */
.L_x_14468:
        /* <DEDUP_REMOVED lines=56> */
.L_x_14466:
[----:B------:R-:W-:Y:S05]  /*9bf0*/  BSYNC.RECONVERGENT B1 ;  /* 0x0000000000017941 */ /* 0x000fea0003800200 */
.L_x_14465:
        /* <DEDUP_REMOVED lines=11> */
.L_x_14464:
        /* <DEDUP_REMOVED lines=19> */
.L_x_14473:
        /* <DEDUP_REMOVED lines=13> */
.L_x_14475:
[----:B------:R-:W-:Y:S05]  /*9eb0*/  BSYNC.RECONVERGENT B2 ;  /* 0x0000000000027941 */ /* 0x000fea0003800200 */
.L_x_14474:
        /* <DEDUP_REMOVED lines=55> */
.L_x_14472:
[----:B------:R-:W-:Y:S05]  /*a230*/  BSYNC.RECONVERGENT B1 ;  /* 0x0000000000017941 */ /* 0x000fea0003800200 */
.L_x_14471:
        /* <DEDUP_REMOVED lines=10> */
.L_x_14470:
        /* <DEDUP_REMOVED lines=19> */
.L_x_14479:
        /* <DEDUP_REMOVED lines=13> */
.L_x_14481:
[----:B------:R-:W-:Y:S05]  /*a4e0*/  BSYNC.RECONVERGENT B2 ;  /* 0x0000000000027941 */ /* 0x000fea0003800200 */
.L_x_14480:
        /* <DEDUP_REMOVED lines=56> */
.L_x_14478:
[----:B------:R-:W-:Y:S05]  /*a870*/  BSYNC.RECONVERGENT B1 ;  /* 0x0000000000017941 */ /* 0x000fea0003800200 */
.L_x_14477:
        /* <DEDUP_REMOVED lines=12> */
.L_x_14433:
        /* <DEDUP_REMOVED lines=20> */
.L_x_14485:
        /* <DEDUP_REMOVED lines=13> */
.L_x_14487:
[----:B------:R-:W-:Y:S05]  /*ab50*/  BSYNC.RECONVERGENT B2 ;  /* 0x0000000000027941 */ /* 0x000fea0003800200 */
.L_x_14486:
        /* <DEDUP_REMOVED lines=55> */
.L_x_14484:
[----:B------:R-:W-:Y:S05]  /*aed0*/  BSYNC.RECONVERGENT B1 ;  /* 0x0000000000017941 */ /* 0x000fea0003800200 */
.L_x_14483:
        /* <DEDUP_REMOVED lines=9> */
.L_x_14482:
        /* <DEDUP_REMOVED lines=16> */
.L_x_14491:
        /* <DEDUP_REMOVED lines=13> */
.L_x_14493:
[----:B------:R-:W-:Y:S05]  /*b140*/  BSYNC.RECONVERGENT B2 ;  /* 0x0000000000027941 */ /* 0x000fea0003800200 */
.L_x_14492:
        /* <DEDUP_REMOVED lines=56> */
.L_x_14490:
[----:B------:R-:W-:Y:S05]  /*b4d0*/  BSYNC.RECONVERGENT B1 ;  /* 0x0000000000017941 */ /* 0x000fea0003800200 */
.L_x_14489:
        /* <DEDUP_REMOVED lines=10> */
.L_x_14488:
        /* <DEDUP_REMOVED lines=16> */
.L_x_14497:
        /* <DEDUP_REMOVED lines=13> */
.L_x_14499:
[----:B------:R-:W-:Y:S05]  /*b750*/  BSYNC.RECONVERGENT B2 ;  /* 0x0000000000027941 */ /* 0x000fea0003800200 */
.L_x_14498:
        /* <DEDUP_REMOVED lines=56> */
.L_x_14496:
[----:B------:R-:W-:Y:S05]  /*bae0*/  BSYNC.RECONVERGENT B1 ;  /* 0x0000000000017941 */ /* 0x000fea0003800200 */
.L_x_14495:
        /* <DEDUP_REMOVED lines=9> */
.L_x_14494:
        /* <DEDUP_REMOVED lines=16> */
.L_x_14503:
        /* <DEDUP_REMOVED lines=13> */
.L_x_14505:
[----:B------:R-:W-:Y:S05]  /*bd50*/  BSYNC.RECONVERGENT B2 ;  /* 0x0000000000027941 */ /* 0x000fea0003800200 */
.L_x_14504:
        /* <DEDUP_REMOVED lines=56> */
.L_x_14502:
[----:B------:R-:W-:Y:S05]  /*c0e0*/  BSYNC.RECONVERGENT B1 ;  /* 0x0000000000017941 */ /* 0x000fea0003800200 */
.L_x_14501:
        /* <DEDUP_REMOVED lines=10> */
.L_x_14500:
        /* <DEDUP_REMOVED lines=16> */
.L_x_14509:
        /* <DEDUP_REMOVED lines=13> */
.L_x_14511:
[----:B------:R-:W-:Y:S05]  /*c360*/  BSYNC.RECONVERGENT B2 ;  /* 0x0000000000027941 */ /* 0x000fea0003800200 */
.L_x_14510:
        /* <DEDUP_REMOVED lines=56> */
.L_x_14508:
[----:B------:R-:W-:Y:S05]  /*c6f0*/  BSYNC.RECONVERGENT B1 ;  /* 0x0000000000017941 */ /* 0x000fea0003800200 */
.L_x_14507:
        /* <DEDUP_REMOVED lines=9> */
.L_x_14506:
        /* <DEDUP_REMOVED lines=16> */
.L_x_14515:
        /* <DEDUP_REMOVED lines=13> */
.L_x_14517:
[----:B------:R-:W-:Y:S05]  /*c960*/  BSYNC.RECONVERGENT B2 ;  /* 0x0000000000027941 */ /* 0x000fea0003800200 */
.L_x_14516:
        /* <DEDUP_REMOVED lines=56> */
.L_x_14514:
[----:B------:R-:W-:Y:S05]  /*ccf0*/  BSYNC.RECONVERGENT B1 ;  /* 0x0000000000017941 */ /* 0x000fea0003800200 */
.L_x_14513:
        /* <DEDUP_REMOVED lines=10> */
.L_x_14512:
        /* <DEDUP_REMOVED lines=16> */
.L_x_14521:
[----:B------:R-:W-:Y:S01]  /*cea0*/  IADD3 R147, PT, PT, R147, 0x1, RZ ;  /* 0x0000000193937810 */ /* 0x000fe20007ffe0ff */
[----:B------:R-:W-:Y:S03]  /*ceb0*/  BSSY.RECONVERGENT B2, `(.L_x_14522) ;  /* 0x000000c000027945 */ /* 0x000fe60003800200 */
[C---:B------:R-:W-:Y:S01]  /*cec0*/  ISETP.NE.AND P1, PT, R147.reuse, RZ, PT ;  /* 0x000000ff9300720c */ /* 0x040fe20003f25270 */
[----:B01----:R-:W-:-:S12]  /*ced0*/  IMAD.WIDE.U32 R150, R147, -0x2daee0ad, RZ ;  /* 0xd2511f5393967825 */ /* 0x003fd800078e00ff */
        /* <DEDUP_REMOVED lines=9> */
.L_x_14523:
[----:B------:R-:W-:Y:S05]  /*cf70*/  BSYNC.RECONVERGENT B2 ;  /* 0x0000000000027941 */ /* 0x000fea0003800200 */
.L_x_14522:
        /* <DEDUP_REMOVED lines=56> */
.L_x_14520:
[----:B------:R-:W-:Y:S05]  /*d300*/  BSYNC.RECONVERGENT B1 ;  /* 0x0000000000017941 */ /* 0x000fea0003800200 */
.L_x_14519:
        /* <DEDUP_REMOVED lines=9> */
.L_x_14518:
        /* <DEDUP_REMOVED lines=16> */
.L_x_14526:
        /* <DEDUP_REMOVED lines=13> */
.L_x_14528:
[----:B------:R-:W-:Y:S05]  /*d570*/  BSYNC.RECONVERGENT B2 ;  /* 0x0000000000027941 */ /* 0x000fea0003800200 */
.L_x_14527:
        /* <DEDUP_REMOVED lines=56> */
.L_x_14525:
[----:B------:R-:W-:Y:S05]  /*d900*/  BSYNC.RECONVERGENT B1 ;  /* 0x0000000000017941 */ /* 0x000fea0003800200 */
.L_x_14524:
        /* <DEDUP_REMOVED lines=10> */
.L_x_14476:
        /* <DEDUP_REMOVED lines=26> */
.L_x_14529:
[----:B------:R-:W-:Y:S02]  /*db50*/  VIADD R137, R137, 0x80 ;  /* 0x0000008089897836 */ /* 0x000fe40000000000 */
[----:B------:R-:W-:-:S07]  /*db60*/  VIADD R136, R136, 0x80 ;  /* 0x0000008088887836 */ /* 0x000fce0000000000 */
.L_x_14431:
[----:B------:R-:W-:Y:S05]  /*db70*/  BSYNC.RECONVERGENT B0 ;  /* 0x0000000000007941 */ /* 0x000fea0003800200 */
.L_x_14430:
        /* <DEDUP_REMOVED lines=9> */
.L_x_14532:
        /* <DEDUP_REMOVED lines=25> */
.L_x_14537:
        /* <DEDUP_REMOVED lines=13> */
.L_x_14539:
[----:B------:R-:W-:Y:S05]  /*de70*/  BSYNC.RECONVERGENT B2 ;  /* 0x0000000000027941 */ /* 0x000fea0003800200 */
.L_x_14538:
        /* <DEDUP_REMOVED lines=55> */
.L_x_14536:
[----:B------:R-:W-:Y:S05]  /*e1f0*/  BSYNC.RECONVERGENT B1 ;  /* 0x0000000000017941 */ /* 0x000fea0003800200 */
.L_x_14535:
        /* <DEDUP_REMOVED lines=10> */
.L_x_14534:
        /* <DEDUP_REMOVED lines=19> */
.L_x_14543:
        /* <DEDUP_REMOVED lines=13> */
.L_x_14545:
[----:B------:R-:W-:Y:S05]  /*e4a0*/  BSYNC.RECONVERGENT B2 ;  /* 0x0000000000027941 */ /* 0x000fea0003800200 */
.L_x_14544:
        /* <DEDUP_REMOVED lines=56> */
.L_x_14542:
[----:B------:R-:W-:Y:S05]  /*e830*/  BSYNC.RECONVERGENT B1 ;  /* 0x0000000000017941 */ /* 0x000fea0003800200 */
.L_x_14541:
        /* <DEDUP_REMOVED lines=11> */
.L_x_14540:
        /* <DEDUP_REMOVED lines=19> */
.L_x_14549:
        /* <DEDUP_REMOVED lines=13> */
.L_x_14551:
[----:B------:R-:W-:Y:S05]  /*eaf0*/  BSYNC.RECONVERGENT B2 ;  /* 0x0000000000027941 */ /* 0x000fea0003800200 */
.L_x_14550:
        /* <DEDUP_REMOVED lines=55> */
.L_x_14548:
[----:B------:R-:W-:Y:S05]  /*ee70*/  BSYNC.RECONVERGENT B1 ;  /* 0x0000000000017941 */ /* 0x000fea0003800200 */
.L_x_14547:
        /* <DEDUP_REMOVED lines=10> */
.L_x_14546:
        /* <DEDUP_REMOVED lines=19> */
.L_x_14555:
        /* <DEDUP_REMOVED lines=13> */
.L_x_14557:
[----:B------:R-:W-:Y:S05]  /*f120*/  BSYNC.RECONVERGENT B2 ;  /* 0x0000000000027941 */ /* 0x000fea0003800200 */
.L_x_14556:
        /* <DEDUP_REMOVED lines=56> */
.L_x_14554:
[----:B------:R-:W-:Y:S05]  /*f4b0*/  BSYNC.RECONVERGENT B1 ;  /* 0x0000000000017941 */ /* 0x000fea0003800200 */
.L_x_14553:
        /* <DEDUP_REMOVED lines=11> */
.L_x_14552:
        /* <DEDUP_REMOVED lines=19> */
.L_x_14561:
        /* <DEDUP_REMOVED lines=13> */
.L_x_14563:
[----:B------:R-:W-:Y:S05]  /*f770*/  BSYNC.RECONVERGENT B2 ;  /* 0x0000000000027941 */ /* 0x000fea0003800200 */
.L_x_14562:
        /* <DEDUP_REMOVED lines=55> */
.L_x_14560:
[----:B------:R-:W-:Y:S05]  /*faf0*/  BSYNC.RECONVERGENT B1 ;  /* 0x0000000000017941 */ /* 0x000fea0003800200 */
.L_x_14559:
        /* <DEDUP_REMOVED lines=10> */
.L_x_14558:
        /* <DEDUP_REMOVED lines=19> */
.L_x_14567:
        /* <DEDUP_REMOVED lines=13> */
.L_x_14569:
[----:B------:R-:W-:Y:S05]  /*fda0*/  BSYNC.RECONVERGENT B2 ;  /* 0x0000000000027941 */ /* 0x000fea0003800200 */
.L_x_14568:
        /* <DEDUP_REMOVED lines=56> */
.L_x_14566:
[----:B------:R-:W-:Y:S05]  /*10130*/  BSYNC.RECONVERGENT B1 ;  /* 0x0000000000017941 */ /* 0x000fea0003800200 */
.L_x_14565:
        /* <DEDUP_REMOVED lines=11> */
.L_x_14564:
        /* <DEDUP_REMOVED lines=19> */
.L_x_14573:
        /* <DEDUP_REMOVED lines=13> */
.L_x_14575:
[----:B------:R-:W-:Y:S05]  /*103f0*/  BSYNC.RECONVERGENT B2 ;  /* 0x0000000000027941 */ /* 0x000fea0003800200 */
.L_x_14574:
        /* <DEDUP_REMOVED lines=55> */
.L_x_14572:
[----:B------:R-:W-:Y:S05]  /*10770*/  BSYNC.RECONVERGENT B1 ;  /* 0x0000000000017941 */ /* 0x000fea0003800200 */
.L_x_14571:
        /* <DEDUP_REMOVED lines=10> */
.L_x_14570:
        /* <DEDUP_REMOVED lines=19> */
.L_x_14579:
        /* <DEDUP_REMOVED lines=13> */
.L_x_14581:
[----:B------:R-:W-:Y:S05]  /*10a20*/  BSYNC.RECONVERGENT B2 ;  /* 0x0000000000027941 */ /* 0x000fea0003800200 */
.L_x_14580:
        /* <DEDUP_REMOVED lines=56> */
.L_x_14578:
[----:B------:R-:W-:Y:S05]  /*10db0*/  BSYNC.RECONVERGENT B1 ;  /* 0x0000000000017941 */ /* 0x000fea0003800200 */
.L_x_14577:
        /* <DEDUP_REMOVED lines=12> */
.L_x_14533:
        /* <DEDUP_REMOVED lines=20> */
.L_x_14585:
        /* <DEDUP_REMOVED lines=13> */
.L_x_14587:
[----:B------:R-:W-:Y:S05]  /*11090*/  BSYNC.RECONVERGENT B2 ;  /* 0x0000000000027941 */ /* 0x000fea0003800200 */
.L_x_14586:
        /* <DEDUP_REMOVED lines=55> */
.L_x_14584:
[----:B------:R-:W-:Y:S05]  /*11410*/  BSYNC.RECONVERGENT B1 ;  /* 0x0000000000017941 */ /* 0x000fea0003800200 */
.L_x_14583:
        /* <DEDUP_REMOVED lines=9> */
.L_x_14582:
        /* <DEDUP_REMOVED lines=16> */
.L_x_14591:
        /* <DEDUP_REMOVED lines=13> */
.L_x_14593:
[----:B------:R-:W-:Y:S05]  /*11680*/  BSYNC.RECONVERGENT B2 ;  /* 0x0000000000027941 */ /* 0x000fea0003800200 */
.L_x_14592:
        /* <DEDUP_REMOVED lines=56> */
.L_x_14590:
[----:B------:R-:W-:Y:S05]  /*11a10*/  BSYNC.RECONVERGENT B1 ;  /* 0x0000000000017941 */ /* 0x000fea0003800200 */
.L_x_14589:
        /* <DEDUP_REMOVED lines=10> */
.L_x_14588:
        /* <DEDUP_REMOVED lines=16> */
.L_x_14597:
        /* <DEDUP_REMOVED lines=13> */
.L_x_14599:
[----:B------:R-:W-:Y:S05]  /*11c90*/  BSYNC.RECONVERGENT B2 ;  /* 0x0000000000027941 */ /* 0x000fea0003800200 */
.L_x_14598:
        /* <DEDUP_REMOVED lines=56> */
.L_x_14596:
[----:B------:R-:W-:Y:S05]  /*12020*/  BSYNC.RECONVERGENT B1 ;  /* 0x0000000000017941 */ /* 0x000fea0003800200 */
.L_x_14595:
        /* <DEDUP_REMOVED lines=9> */
.L_x_14594:
        /* <DEDUP_REMOVED lines=16> */
.L_x_14603:
        /* <DEDUP_REMOVED lines=13> */
.L_x_14605:
[----:B------:R-:W-:Y:S05]  /*12290*/  BSYNC.RECONVERGENT B2 ;  /* 0x0000000000027941 */ /* 0x000fea0003800200 */
.L_x_14604:
        /* <DEDUP_REMOVED lines=56> */
.L_x_14602:
[----:B------:R-:W-:Y:S05]  /*12620*/  BSYNC.RECONVERGENT B1 ;  /* 0x0000000000017941 */ /* 0x000fea0003800200 */
.L_x_14601:
        /* <DEDUP_REMOVED lines=10> */
.L_x_14600:
        /* <DEDUP_REMOVED lines=16> */
.L_x_14609:
        /* <DEDUP_REMOVED lines=13> */
.L_x_14611:
[----:B------:R-:W-:Y:S05]  /*128a0*/  BSYNC.RECONVERGENT B2 ;  /* 0x0000000000027941 */ /* 0x000fea0003800200 */
.L_x_14610:
        /* <DEDUP_REMOVED lines=56> */
.L_x_14608:
[----:B------:R-:W-:Y:S05]  /*12c30*/  BSYNC.RECONVERGENT B1 ;  /* 0x0000000000017941 */ /* 0x000fea0003800200 */
.L_x_14607:
        /* <DEDUP_REMOVED lines=9> */
.L_x_14606:
        /* <DEDUP_REMOVED lines=16> */
.L_x_14615:
        /* <DEDUP_REMOVED lines=13> */
.L_x_14617:
[----:B------:R-:W-:Y:S05]  /*12ea0*/  BSYNC.RECONVERGENT B2 ;  /* 0x0000000000027941 */ /* 0x000fea0003800200 */
.L_x_14616:
        /* <DEDUP_REMOVED lines=56> */
.L_x_14614:
[----:B------:R-:W-:Y:S05]  /*13230*/  BSYNC.RECONVERGENT B1 ;  /* 0x0000000000017941 */ /* 0x000fea0003800200 */
.L_x_14613:
        /* <DEDUP_REMOVED lines=10> */
.L_x_14612:
        /* <DEDUP_REMOVED lines=16> */
.L_x_14621:
        /* <DEDUP_REMOVED lines=13> */
.L_x_14623:
[----:B------:R-:W-:Y:S05]  /*134b0*/  BSYNC.RECONVERGENT B2 ;  /* 0x0000000000027941 */ /* 0x000fea0003800200 */
.L_x_14622:
        /* <DEDUP_REMOVED lines=56> */
.L_x_14620:
[----:B------:R-:W-:Y:S05]  /*13840*/  BSYNC.RECONVERGENT B1 ;  /* 0x0000000000017941 */ /* 0x000fea0003800200 */
.L_x_14619:
        /* <DEDUP_REMOVED lines=9> */
.L_x_14618:
        /* <DEDUP_REMOVED lines=16> */
.L_x_14626:
        /* <DEDUP_REMOVED lines=13> */
.L_x_14628:
[----:B------:R-:W-:Y:S05]  /*13ab0*/  BSYNC.RECONVERGENT B2 ;  /* 0x0000000000027941 */ /* 0x000fea0003800200 */
.L_x_14627:
        /* <DEDUP_REMOVED lines=56> */
.L_x_14625:
[----:B------:R-:W-:Y:S05]  /*13e40*/  BSYNC.RECONVERGENT B1 ;  /* 0x0000000000017941 */ /* 0x000fea0003800200 */
.L_x_14624:
        /* <DEDUP_REMOVED lines=10> */
.L_x_14576:
[----:B01----:R-:W0:Y:S01]  /*13ef0*/  LDC.64 R150, c[0x0][0x3a8] ;  /* 0x0000ea00ff967b82 */ /* 0x003e220000000a00 */
[----:B------:R-:W-:Y:S02]  /*13f00*/  IMAD.MOV.U32 R140, RZ, RZ, R156 ;  /* 0x000000ffff8c7224 */ /* 0x000fe400078e009c */
        /* <DEDUP_REMOVED lines=24> */
.L_x_14629:
[----:B------:R-:W-:Y:S01]  /*14090*/  IADD3 R137, PT, PT, R137, 0x80, RZ ;  /* 0x0000008089897810 */ /* 0x000fe20007ffe0ff */
[----:B------:R-:W-:-:S07]  /*140a0*/  VIADD R136, R136, 0x80 ;  /* 0x0000008088887836 */ /* 0x000fce0000000000 */
.L_x_14531:
[----:B------:R-:W-:Y:S05]  /*140b0*/  BSYNC.RECONVERGENT B0 ;  /* 0x0000000000007941 */ /* 0x000fea0003800200 */
.L_x_14530:
        /* <DEDUP_REMOVED lines=9> */
.L_x_14632:
        /* <DEDUP_REMOVED lines=25> */
.L_x_14637:
        /* <DEDUP_REMOVED lines=13> */
.L_x_14639:
[----:B------:R-:W-:Y:S05]  /*143b0*/  BSYNC.RECONVERGENT B2 ;  /* 0x0000000000027941 */ /* 0x000fea0003800200 */
.L_x_14638:
        /* <DEDUP_REMOVED lines=55> */
.L_x_14636:
[----:B------:R-:W-:Y:S05]  /*14730*/  BSYNC.RECONVERGENT B1 ;  /* 0x0000000000017941 */ /* 0x000fea0003800200 */
.L_x_14635:
        /* <DEDUP_REMOVED lines=10> */
.L_x_14634:
        /* <DEDUP_REMOVED lines=19> */
.L_x_14643:
        /* <DEDUP_REMOVED lines=13> */
.L_x_14645:
[----:B------:R-:W-:Y:S05]  /*149e0*/  BSYNC.RECONVERGENT B2 ;  /* 0x0000000000027941 */ /* 0x000fea0003800200 */
.L_x_14644:
        /* <DEDUP_REMOVED lines=56> */
.L_x_14642:
[----:B------:R-:W-:Y:S05]  /*14d70*/  BSYNC.RECONVERGENT B1 ;  /* 0x0000000000017941 */ /* 0x000fea0003800200 */
.L_x_14641:
        /* <DEDUP_REMOVED lines=11> */
.L_x_14640:
        /* <DEDUP_REMOVED lines=19> */
.L_x_14649:
        /* <DEDUP_REMOVED lines=13> */
.L_x_14651:
[----:B------:R-:W-:Y:S05]  /*15030*/  BSYNC.RECONVERGENT B2 ;  /* 0x0000000000027941 */ /* 0x000fea0003800200 */
.L_x_14650:
        /* <DEDUP_REMOVED lines=55> */
.L_x_14648:
[----:B------:R-:W-:Y:S05]  /*153b0*/  BSYNC.RECONVERGENT B1 ;  /* 0x0000000000017941 */ /* 0x000fea0003800200 */
.L_x_14647:
        /* <DEDUP_REMOVED lines=10> */
.L_x_14646:
        /* <DEDUP_REMOVED lines=19> */
.L_x_14655:
        /* <DEDUP_REMOVED lines=13> */
.L_x_14657:
[----:B------:R-:W-:Y:S05]  /*15660*/  BSYNC.RECONVERGENT B2 ;  /* 0x0000000000027941 */ /* 0x000fea0003800200 */
.L_x_14656:
        /* <DEDUP_REMOVED lines=56> */
.L_x_14654:
[----:B------:R-:W-:Y:S05]  /*159f0*/  BSYNC.RECONVERGENT B1 ;  /* 0x0000000000017941 */ /* 0x000fea0003800200 */
.L_x_14653:
        /* <DEDUP_REMOVED lines=11> */
.L_x_14652:
        /* <DEDUP_REMOVED lines=19> */
.L_x_14661:
        /* <DEDUP_REMOVED lines=13> */
.L_x_14663:
[----:B------:R-:W-:Y:S05]  /*15cb0*/  BSYNC.RECONVERGENT B2 ;  /* 0x0000000000027941 */ /* 0x000fea0003800200 */
.L_x_14662:
        /* <DEDUP_REMOVED lines=55> */
.L_x_14660:
[----:B------:R-:W-:Y:S05]  /*16030*/  BSYNC.RECONVERGENT B1 ;  /* 0x0000000000017941 */ /* 0x000fea0003800200 */
.L_x_14659:
        /* <DEDUP_REMOVED lines=10> */
.L_x_14658:
        /* <DEDUP_REMOVED lines=19> */
.L_x_14667:
        /* <DEDUP_REMOVED lines=13> */
.L_x_14669:
[----:B------:R-:W-:Y:S05]  /*162e0*/  BSYNC.RECONVERGENT B2 ;  /* 0x0000000000027941 */ /* 0x000fea0003800200 */
.L_x_14668:
        /* <DEDUP_REMOVED lines=54> */
[----:B------:R-:W-:Y:S01]  /*16650*/  HFMA2 R140, -RZ, RZ, 0, 0 ;  /* 0x00000000ff8c7431 */ /* 0x000fe200000001ff */
[----:B------:R-:W-:-:S07]  /*16660*/  MOV R11, R150 ;  /* 0x00000096000b7202 */ /* 0x000fce0000000f00 */
.L_x_14666:
[----:B------:R-:W-:Y:S05]  /*16670*/  BSYNC.RECONVERGENT B1 ;  /* 0x0000000000017941 */ /* 0x000fea0003800200 */
.L_x_14665:
        /* <DEDUP_REMOVED lines=11> */
.L_x_14664:
        /* <DEDUP_REMOVED lines=19> */
.L_x_14673:
        /* <DEDUP_REMOVED lines=13> */
.L_x_14675:
[----:B------:R-:W-:Y:S05]  /*16930*/  BSYNC.RECONVERGENT B2 ;  /* 0x0000000000027941 */ /* 0x000fea0003800200 */
.L_x_14674:
        /* <DEDUP_REMOVED lines=55> */
.L_x_14672:
[----:B------:R-:W-:Y:S05]  /*16cb0*/  BSYNC.RECONVERGENT B1 ;  /* 0x0000000000017941 */ /* 0x000fea0003800200 */
.L_x_14671:
        /* <DEDUP_REMOVED lines=10> */
.L_x_14670:
        /* <DEDUP_REMOVED lines=19> */
.L_x_14679:
        /* <DEDUP_REMOVED lines=13> */
.L_x_14681:
[----:B------:R-:W-:Y:S05]  /*16f60*/  BSYNC.RECONVERGENT B2 ;  /* 0x0000000000027941 */ /* 0x000fea0003800200 */
.L_x_14680:
        /* <DEDUP_REMOVED lines=56> */
.L_x_14678:
[----:B------:R-:W-:Y:S05]  /*172f0*/  BSYNC.RECONVERGENT B1 ;  /* 0x0000000000017941 */ /* 0x000fea0003800200 */
.L_x_14677:
        /* <DEDUP_REMOVED lines=12> */
.L_x_14633:
        /* <DEDUP_REMOVED lines=20> */
.L_x_14685:
        /* <DEDUP_REMOVED lines=13> */
.L_x_14687:
[----:B------:R-:W-:Y:S05]  /*175d0*/  BSYNC.RECONVERGENT B2 ;  /* 0x0000000000027941 */ /* 0x000fea0003800200 */
.L_x_14686:
        /* <DEDUP_REMOVED lines=55> */
.L_x_14684:
[----:B------:R-:W-:Y:S05]  /*17950*/  BSYNC.RECONVERGENT B1 ;  /* 0x0000000000017941 */ /* 0x000fea0003800200 */
.L_x_14683:
        /* <DEDUP_REMOVED lines=9> */
.L_x_14682:
        /* <DEDUP_REMOVED lines=16> */
.L_x_14691:
        /* <DEDUP_REMOVED lines=13> */
.L_x_14693:
[----:B------:R-:W-:Y:S05]  /*17bc0*/  BSYNC.RECONVERGENT B2 ;  /* 0x0000000000027941 */ /* 0x000fea0003800200 */
.L_x_14692:
        /* <DEDUP_REMOVED lines=56> */
.L_x_14690:
[----:B------:R-:W-:Y:S05]  /*17f50*/  BSYNC.RECONVERGENT B1 ;  /* 0x0000000000017941 */ /* 0x000fea0003800200 */
.L_x_14689:
        /* <DEDUP_REMOVED lines=10> */
.L_x_14688:
        /* <DEDUP_REMOVED lines=16> */
.L_x_14697:
        /* <DEDUP_REMOVED lines=13> */
.L_x_14699:
[----:B------:R-:W-:Y:S05]  /*181d0*/  BSYNC.RECONVERGENT B2 ;  /* 0x0000000000027941 */ /* 0x000fea0003800200 */
.L_x_14698:
        /* <DEDUP_REMOVED lines=56> */
.L_x_14696:
[----:B------:R-:W-:Y:S05]  /*18560*/  BSYNC.RECONVERGENT B1 ;  /* 0x0000000000017941 */ /* 0x000fea0003800200 */
.L_x_14695:
        /* <DEDUP_REMOVED lines=9> */
.L_x_14694:
        /* <DEDUP_REMOVED lines=16> */
.L_x_14703:
        /* <DEDUP_REMOVED lines=13> */
.L_x_14705:
[----:B------:R-:W-:Y:S05]  /*187d0*/  BSYNC.RECONVERGENT B2 ;  /* 0x0000000000027941 */ /* 0x000fea0003800200 */
.L_x_14704:
        /* <DEDUP_REMOVED lines=56> */
.L_x_14702:
[----:B------:R-:W-:Y:S05]  /*18b60*/  BSYNC.RECONVERGENT B1 ;  /* 0x0000000000017941 */ /* 0x000fea0003800200 */
.L_x_14701:
        /* <DEDUP_REMOVED lines=10> */
.L_x_14700:
        /* <DEDUP_REMOVED lines=16> */
.L_x_14709:
        /* <DEDUP_REMOVED lines=13> */
.L_x_14711:
[----:B------:R-:W-:Y:S05]  /*18de0*/  BSYNC.RECONVERGENT B2 ;  /* 0x0000000000027941 */ /* 0x000fea0003800200 */
.L_x_14710:
        /* <DEDUP_REMOVED lines=56> */
.L_x_14708:
[----:B------:R-:W-:Y:S05]  /*19170*/  BSYNC.RECONVERGENT B1 ;  /* 0x0000000000017941 */ /* 0x000fea0003800200 */
.L_x_14707:
        /* <DEDUP_REMOVED lines=9> */
.L_x_14706:
        /* <DEDUP_REMOVED lines=16> */
.L_x_14715:
        /* <DEDUP_REMOVED lines=13> */
.L_x_14717:
[----:B------:R-:W-:Y:S05]  /*193e0*/  BSYNC.RECONVERGENT B2 ;  /* 0x0000000000027941 */ /* 0x000fea0003800200 */
.L_x_14716:
        /* <DEDUP_REMOVED lines=56> */
.L_x_14714:
[----:B------:R-:W-:Y:S05]  /*19770*/  BSYNC.RECONVERGENT B1 ;  /* 0x0000000000017941 */ /* 0x000fea0003800200 */
.L_x_14713:
        /* <DEDUP_REMOVED lines=10> */
.L_x_14712:
        /* <DEDUP_REMOVED lines=16> */
.L_x_14721:
        /* <DEDUP_REMOVED lines=13> */
.L_x_14723:
[----:B------:R-:W-:Y:S05]  /*199f0*/  BSYNC.RECONVERGENT B2 ;  /* 0x0000000000027941 */ /* 0x000fea0003800200 */
.L_x_14722:
        /* <DEDUP_REMOVED lines=56> */
.L_x_14720:
[----:B------:R-:W-:Y:S05]  /*19d80*/  BSYNC.RECONVERGENT B1 ;  /* 0x0000000000017941 */ /* 0x000fea0003800200 */
.L_x_14719:
        /* <DEDUP_REMOVED lines=9> */
.L_x_14718:
        /* <DEDUP_REMOVED lines=16> */
.L_x_14726:
        /* <DEDUP_REMOVED lines=13> */
.L_x_14728:
[----:B------:R-:W-:Y:S05]  /*19ff0*/  BSYNC.RECONVERGENT B2 ;  /* 0x0000000000027941 */ /* 0x000fea0003800200 */
.L_x_14727:
        /* <DEDUP_REMOVED lines=56> */
.L_x_14725:
[----:B------:R-:W-:Y:S05]  /*1a380*/  BSYNC.RECONVERGENT B1 ;  /* 0x0000000000017941 */ /* 0x000fea0003800200 */
.L_x_14724:
        /* <DEDUP_REMOVED lines=10> */
.L_x_14676:
        /* <DEDUP_REMOVED lines=26> */
.L_x_14729:
[----:B------:R-:W-:Y:S01]  /*1a5d0*/  VIADD R137, R137, 0x80 ;  /* 0x0000008089897836 */ /* 0x000fe20000000000 */
[----:B------:R-:W-:-:S07]  /*1a5e0*/  IADD3 R136, PT, PT, R136, 0x80, RZ ;  /* 0x0000008088887810 */ /* 0x000fce0007ffe0ff */
.L_x_14631:
[----:B------:R-:W-:Y:S05]  /*1a5f0*/  BSYNC.RECONVERGENT B0 ;  /* 0x0000000000007941 */ /* 0x000fea0003800200 */
.L_x_14630:
        /* <DEDUP_REMOVED lines=9> */
.L_x_14732:
        /* <DEDUP_REMOVED lines=25> */
.L_x_14737:
        /* <DEDUP_REMOVED lines=13> */
.L_x_14739:
[----:B------:R-:W-:Y:S05]  /*1a8f0*/  BSYNC.RECONVERGENT B2 ;  /* 0x0000000000027941 */ /* 0x000fea0003800200 */
.L_x_14738:
        /* <DEDUP_REMOVED lines=55> */
.L_x_14736:
[----:B------:R-:W-:Y:S05]  /*1ac70*/  BSYNC.RECONVERGENT B1 ;  /* 0x0000000000017941 */ /* 0x000fea0003800200 */
.L_x_14735:
        /* <DEDUP_REMOVED lines=10> */
.L_x_14734:
        /* <DEDUP_REMOVED lines=19> */
.L_x_14743:
        /* <DEDUP_REMOVED lines=13> */
.L_x_14745:
[----:B------:R-:W-:Y:S05]  /*1af20*/  BSYNC.RECONVERGENT B2 ;  /* 0x0000000000027941 */ /* 0x000fea0003800200 */
.L_x_14744:
        /* <DEDUP_REMOVED lines=56> */
.L_x_14742:
[----:B------:R-:W-:Y:S05]  /*1b2b0*/  BSYNC.RECONVERGENT B1 ;  /* 0x0000000000017941 */ /* 0x000fea0003800200 */
.L_x_14741:
        /* <DEDUP_REMOVED lines=11> */
.L_x_14740:
        /* <DEDUP_REMOVED lines=19> */
.L_x_14749:
        /* <DEDUP_REMOVED lines=13> */
.L_x_14751:
[----:B------:R-:W-:Y:S05]  /*1b570*/  BSYNC.RECONVERGENT B2 ;  /* 0x0000000000027941 */ /* 0x000fea0003800200 */
.L_x_14750:
        /* <DEDUP_REMOVED lines=55> */
.L_x_14748:
[----:B------:R-:W-:Y:S05]  /*1b8f0*/  BSYNC.RECONVERGENT B1 ;  /* 0x0000000000017941 */ /* 0x000fea0003800200 */
.L_x_14747:
        /* <DEDUP_REMOVED lines=10> */
.L_x_14746:
        /* <DEDUP_REMOVED lines=19> */
.L_x_14755:
        /* <DEDUP_REMOVED lines=13> */
.L_x_14757:
[----:B------:R-:W-:Y:S05]  /*1bba0*/  BSYNC.RECONVERGENT B2 ;  /* 0x0000000000027941 */ /* 0x000fea0003800200 */
.L_x_14756:
        /* <DEDUP_REMOVED lines=56> */
.L_x_14754:
[----:B------:R-:W-:Y:S05]  /*1bf30*/  BSYNC.RECONVERGENT B1 ;  /* 0x0000000000017941 */ /* 0x000fea0003800200 */
.L_x_14753:
        /* <DEDUP_REMOVED lines=11> */
.L_x_14752:
        /* <DEDUP_REMOVED lines=19> */
.L_x_14761:
        /* <DEDUP_REMOVED lines=13> */
.L_x_14763:
[----:B------:R-:W-:Y:S05]  /*1c1f0*/  BSYNC.RECONVERGENT B2 ;  /* 0x0000000000027941 */ /* 0x000fea0003800200 */
.L_x_14762:
        /* <DEDUP_REMOVED lines=55> */
.L_x_14760:
[----:B------:R-:W-:Y:S05]  /*1c570*/  BSYNC.RECONVERGENT B1 ;  /* 0x0000000000017941 */ /* 0x000fea0003800200 */
.L_x_14759:
        /* <DEDUP_REMOVED lines=10> */
.L_x_14758:
        /* <DEDUP_REMOVED lines=19> */
.L_x_14767:
        /* <DEDUP_REMOVED lines=13> */
.L_x_14769:
[----:B------:R-:W-:Y:S05]  /*1c820*/  BSYNC.RECONVERGENT B2 ;  /* 0x0000000000027941 */ /* 0x000fea0003800200 */
.L_x_14768:
        /* <DEDUP_REMOVED lines=56> */
.L_x_14766:
[----:B------:R-:W-:Y:S05]  /*1cbb0*/  BSYNC.RECONVERGENT B1 ;  /* 0x0000000000017941 */ /* 0x000fea0003800200 */
.L_x_14765:
        /* <DEDUP_REMOVED lines=11> */
.L_x_14764:
        /* <DEDUP_REMOVED lines=19> */
.L_x_14773:
        /* <DEDUP_REMOVED lines=13> */
.L_x_14775:
[----:B------:R-:W-:Y:S05]  /*1ce70*/  BSYNC.RECONVERGENT B2 ;  /* 0x0000000000027941 */ /* 0x000fea0003800200 */
.L_x_14774:
        /* <DEDUP_REMOVED lines=55> */
.L_x_14772:
[----:B------:R-:W-:Y:S05]  /*1d1f0*/  BSYNC.RECONVERGENT B1 ;  /* 0x0000000000017941 */ /* 0x000fea0003800200 */
.L_x_14771:
        /* <DEDUP_REMOVED lines=10> */
.L_x_14770:
        /* <DEDUP_REMOVED lines=19> */
.L_x_14779:
        /* <DEDUP_REMOVED lines=13> */
.L_x_14781:
[----:B------:R-:W-:Y:S05]  /*1d4a0*/  BSYNC.RECONVERGENT B2 ;  /* 0x0000000000027941 */ /* 0x000fea0003800200 */
.L_x_14780:
        /* <DEDUP_REMOVED lines=56> */
.L_x_14778:
[----:B------:R-:W-:Y:S05]  /*1d830*/  BSYNC.RECONVERGENT B1 ;  /* 0x0000000000017941 */ /* 0x000fea0003800200 */
.L_x_14777:
        /* <DEDUP_REMOVED lines=12> */
.L_x_14733:
        /* <DEDUP_REMOVED lines=20> */
.L_x_14785:
        /* <DEDUP_REMOVED lines=13> */
.L_x_14787:
[----:B------:R-:W-:Y:S05]  /*1db10*/  BSYNC.RECONVERGENT B2 ;  /* 0x0000000000027941 */ /* 0x000fea0003800200 */
.L_x_14786:
        /* <DEDUP_REMOVED lines=55> */
.L_x_14784:
[----:B------:R-:W-:Y:S05]  /*1de90*/  BSYNC.RECONVERGENT B1 ;  /* 0x0000000000017941 */ /* 0x000fea0003800200 */
.L_x_14783:
        /* <DEDUP_REMOVED lines=9> */
.L_x_14782:
        /* <DEDUP_REMOVED lines=16> */
.L_x_14791:
        /* <DEDUP_REMOVED lines=13> */
.L_x_14793:
[----:B------:R-:W-:Y:S05]  /*1e100*/  BSYNC.RECONVERGENT B2 ;  /* 0x0000000000027941 */ /* 0x000fea0003800200 */
.L_x_14792:
        /* <DEDUP_REMOVED lines=56> */
.L_x_14790:
[----:B------:R-:W-:Y:S05]  /*1e490*/  BSYNC.RECONVERGENT B1 ;  /* 0x0000000000017941 */ /* 0x000fea0003800200 */
.L_x_14789:
        /* <DEDUP_REMOVED lines=10> */
.L_x_14788:
        /* <DEDUP_REMOVED lines=16> */
.L_x_14797:
        /* <DEDUP_REMOVED lines=13> */
.L_x_14799:
[----:B------:R-:W-:Y:S05]  /*1e710*/  BSYNC.RECONVERGENT B2 ;  /* 0x0000000000027941 */ /* 0x000fea0003800200 */
.L_x_14798:
        /* <DEDUP_REMOVED lines=56> */
.L_x_14796:
[----:B------:R-:W-:Y:S05]  /*1eaa0*/  BSYNC.RECONVERGENT B1 ;  /* 0x0000000000017941 */ /* 0x000fea0003800200 */
.L_x_14795:
        /* <DEDUP_REMOVED lines=9> */
.L_x_14794:
        /* <DEDUP_REMOVED lines=16> */
.L_x_14803:
        /* <DEDUP_REMOVED lines=13> */
.L_x_14805:
[----:B------:R-:W-:Y:S05]  /*1ed10*/  BSYNC.RECONVERGENT B2 ;  /* 0x0000000000027941 */ /* 0x000fea0003800200 */
.L_x_14804:
        /* <DEDUP_REMOVED lines=56> */
.L_x_14802:
[----:B------:R-:W-:Y:S05]  /*1f0a0*/  BSYNC.RECONVERGENT B1 ;  /* 0x0000000000017941 */ /* 0x000fea0003800200 */
.L_x_14801:
        /* <DEDUP_REMOVED lines=10> */
.L_x_14800:
        /* <DEDUP_REMOVED lines=16> */
.L_x_14809:
        /* <DEDUP_REMOVED lines=13> */
.L_x_14811:
[----:B------:R-:W-:Y:S05]  /*1f320*/  BSYNC.RECONVERGENT B2 ;  /* 0x0000000000027941 */ /* 0x000fea0003800200 */
.L_x_14810:
        /* <DEDUP_REMOVED lines=56> */
.L_x_14808:
[----:B------:R-:W-:Y:S05]  /*1f6b0*/  BSYNC.RECONVERGENT B1 ;  /* 0x0000000000017941 */ /* 0x000fea0003800200 */
.L_x_14807:
        /* <DEDUP_REMOVED lines=9> */
.L_x_14806:
        /* <DEDUP_REMOVED lines=16> */
.L_x_14815:
        /* <DEDUP_REMOVED lines=13> */
.L_x_14817:
[----:B------:R-:W-:Y:S05]  /*1f920*/  BSYNC.RECONVERGENT B2 ;  /* 0x0000000000027941 */ /* 0x000fea0003800200 */
.L_x_14816:
        /* <DEDUP_REMOVED lines=56> */
.L_x_14814:
[----:B------:R-:W-:Y:S05]  /*1fcb0*/  BSYNC.RECONVERGENT B1 ;  /* 0x0000000000017941 */ /* 0x000fea0003800200 */
.L_x_14813:
        /* <DEDUP_REMOVED lines=10> */
.L_x_14812:
        /* <DEDUP_REMOVED lines=16> */
.L_x_14821:
        /* <DEDUP_REMOVED lines=13> */
.L_x_14823:
[----:B------:R-:W-:Y:S05]  /*1ff30*/  BSYNC.RECONVERGENT B2 ;  /* 0x0000000000027941 */ /* 0x000fea0003800200 */
.L_x_14822:
        /* <DEDUP_REMOVED lines=56> */
.L_x_14820:
[----:B------:R-:W-:Y:S05]  /*202c0*/  BSYNC.RECONVERGENT B1 ;  /* 0x0000000000017941 */ /* 0x000fea0003800200 */
.L_x_14819:
        /* <DEDUP_REMOVED lines=9> */
.L_x_14818:
[----:B------:R-:W-:Y:S01]  /*20360*/  MOV R11, R139 ;  /* 0x0000008b000b7202 */ /* 0x000fe20000000f00 */
[----:B------:R-:W-:Y:S01]  /*20370*/  IMAD.MOV.U32 R140, RZ, RZ, R154 ;  /* 0x000000ffff8c7224 */ /* 0x000fe200078e009a */
[----:B------:R-:W-:Y:S01]  /*20380*/  MOV R135, RZ ;  /* 0x000000ff00877202 */ /* 0x000fe20000000f00 */
        /* <DEDUP_REMOVED lines=17> */
.L_x_14826:
        /* <DEDUP_REMOVED lines=13> */
.L_x_14828:
[----:B------:R-:W-:Y:S05]  /*20570*/  BSYNC.RECONVERGENT B2 ;  /* 0x0000000000027941 */ /* 0x000fea0003800200 */
.L_x_14827:
        /* <DEDUP_REMOVED lines=55> */
[----:B------:R-:W-:-:S07]  /*208f0*/  IMAD.MOV.U32 R140, RZ, RZ, R150 ;  /* 0x000000ffff8c7224 */ /* 0x000fce00078e0096 */
.L_x_14825:
[----:B------:R-:W-:Y:S05]  /*20900*/  BSYNC.RECONVERGENT B1 ;  /* 0x0000000000017941 */ /* 0x000fea0003800200 */
.L_x_14824:
        /* <DEDUP_REMOVED lines=10> */
.L_x_14776:
        /* <DEDUP_REMOVED lines=25> */
.L_x_14731:
[----:B------:R-:W-:Y:S05]  /*20b40*/  BSYNC.RECONVERGENT B0 ;  /* 0x0000000000007941 */ /* 0x000fea0003800200 */
.L_x_14730:
[----:B------:R-:W-:Y:S01]  /*20b50*/  FADD.FTZ R136, RZ, R96 ;  /* 0x00000060ff887221 */ /* 0x000fe20000010000 */
[C---:B------:R-:W-:Y:S01]  /*20b60*/  ISETP.GT.U32.AND P6, PT, R9.reuse, 0xff, PT ;  /* 0x000000ff0900780c */ /* 0x040fe20003fc4070 */
[----:B------:R-:W-:Y:S01]  /*20b70*/  BSSY.RECONVERGENT B0, `(.L_x_14829) ;  /* 0x00000a1000007945 */ /* 0x000fe20003800200 */
[----:B------:R-:W-:Y:S01]  /*20b80*/  ISETP.GT.U32.AND P5, PT, R9, 0x17f, PT ;  /* 0x0000017f0900780c */ /* 0x000fe20003fa4070 */
[----:B------:R-:W-:Y:S01]  /*20b90*/  FADD.FTZ R137, R97, R136 ;  /* 0x0000008861897221 */ /* 0x000fe20000010000 */
[C---:B------:R-:W-:Y:S02]  /*20ba0*/  ISETP.GT.U32.AND P4, PT, R9.reuse, 0x1ff, PT ;  /* 0x000001ff0900780c */ /* 0x040fe40003f84070 */
        /* <DEDUP_REMOVED lines=107> */
[----:B------:R-:W-:Y:S02]  /*21260*/  IMAD.MOV.U32 R153, RZ, RZ, RZ ;  /* 0x000000ffff997224 */ /* 0x000fe400078e00ff */
        /* <DEDUP_REMOVED lines=16> */
[----:B------:R-:W-:Y:S02]  /*21370*/  LOP3.LUT P4, RZ, R138, 0x1f, RZ, 0xc0, !PT ;  /* 0x0000001f8aff7812 */ /* 0x000fe4000788c0ff */
        /* <DEDUP_REMOVED lines=32> */
.L_x_14830:
[----:B------:R-:W-:Y:S05]  /*21580*/  BSYNC.RECONVERGENT B0 ;  /* 0x0000000000007941 */ /* 0x000fea0003800200 */
.L_x_14829:
        /* <DEDUP_REMOVED lines=12> */
.L_x_14832:
[----:B------:R-:W-:Y:S05]  /*21650*/  BSYNC.RECONVERGENT B0 ;  /* 0x0000000000007941 */ /* 0x000fea0003800200 */
.L_x_14831:
        /* <DEDUP_REMOVED lines=15> */
[----:B------:R-:W1:Y:S01]  /*21750*/  MUFU.RCP R154, R151 ;  /* 0x00000097009a7308 */ /* 0x000e620000001000 */
[----:B--2---:R-:W-:Y:S01]  /*21760*/  FADD.FTZ R153, R152, R137 ;  /* 0x0000008998997221 */ /* 0x004fe20000010000 */
[----:B------:R-:W-:-:S04]  /*21770*/  FMUL.FTZ R155, R155, R156 ;  /* 0x0000009c9b9b7220 */ /* 0x000fc80000410000 */
[----:B------:R-:W-:Y:S01]  /*21780*/  FMUL.FTZ R155, R155, R158 ;  /* 0x0000009e9b9b7220 */ /* 0x000fe20000410000 */
[----:B-1----:R-:W-:-:S03]  /*21790*/  FMUL.FTZ R136, R154, R157 ;  /* 0x0000009d9a887220 */ /* 0x002fc60000410000 */
[----:B------:R-:W-:Y:S01]  /*217a0*/  FFMA.FTZ R153, R154, R155, R153 ;  /* 0x0000009b9a997223 */ /* 0x000fe20000010099 */
[----:B------:R-:W-:Y:S01]  /*217b0*/  MOV R155, UR22 ;  /* 0x00000016009b7c02 */ /* 0x000fe20008000f00 */
[----:B0-----:R-:W-:Y:S01]  /*217c0*/  IMAD.IADD R152, R139, 0x1, R150 ;  /* 0x000000018b987824 */ /* 0x001fe200078e0296 */
[----:B------:R-:W0:Y:S01]  /*217d0*/  SHFL.DOWN PT, R157, R136, 0x1, 0x1f ;  /* 0x08201f00889d7f89 */ /* 0x000e2200000e0000 */
[----:B------:R-:W-:-:S03]  /*217e0*/  I2FP.F32.S32 R139, R150 ;  /* 0x00000096008b7245 */ /* 0x000fc60000201400 */
[----:B------:R-:W-:Y:S02]  /*217f0*/  I2FP.F32.S32 R154, R152 ;  /* 0x00000098009a7245 */ /* 0x000fe40000201400 */
[----:B------:R-:W1:Y:S04]  /*21800*/  SHFL.DOWN PT, R152, R153, 0x1, 0x1f ;  /* 0x08201f0099987f89 */ /* 0x000e6800000e0000 */
[----:B------:R-:W2:Y:S01]  /*21810*/  MUFU.RCP R154, R154 ;  /* 0x0000009a009a7308 */ /* 0x000ea20000001000 */
[----:B0-----:R-:W-:Y:S01]  /*21820*/  FADD.FTZ R137, R136, -R157 ;  /* 0x8000009d88897221 */ /* 0x001fe20000010000 */
[----:B------:R-:W-:Y:S01]  /*21830*/  FMUL.FTZ R156, R157, R139 ;  /* 0x0000008b9d9c7220 */ /* 0x000fe20000410000 */
[----:B------:R-:W-:Y:S02]  /*21840*/  IMAD.U32 R157, RZ, RZ, UR22 ;  /* 0x00000016ff9d7e24 */ /* 0x000fe4000f8e00ff */
[----:B------:R-:W-:Y:S01]  /*21850*/  FMUL.FTZ R150, R137, R137 ;  /* 0x0000008989967220 */ /* 0x000fe20000410000 */
[----:B------:R-:W-:-:S03]  /*21860*/  FFMA.FTZ R137, R151, R136, R156 ;  /* 0x0000008897897223 */ /* 0x000fc6000001009c */
[----:B------:R-:W-:Y:S02]  /*21870*/  FMUL.FTZ R150, R151, R150 ;  /* 0x0000009697967220 */ /* 0x000fe40000410000 */
[----:B------:R-:W0:Y:S02]  /*21880*/  LDC R151, c[0x0][0x448] ;  /* 0x00011200ff977b82 */ /* 0x000e240000000800 */
[----:B------:R-:W-:Y:S01]  /*21890*/  FMUL.FTZ R150, R150, R139 ;  /* 0x0000008b96967220 */ /* 0x000fe20000410000 */
[----:B--2---:R-:W-:Y:S01]  /*218a0*/  FMUL.FTZ R139, R154, R137 ;  /* 0x000000899a8b7220 */ /* 0x004fe20000410000 */
[----:B-1----:R-:W-:-:S04]  /*218b0*/  FADD.FTZ R137, R153, R152 ;  /* 0x0000009899897221 */ /* 0x002fc80000010000 */
[----:B------:R-:W-:Y:S01]  /*218c0*/  FFMA.FTZ R150, R154, R150, R137 ;  /* 0x000000969a967223 */ /* 0x000fe20000010089 */
[----:B------:R-:W1:Y:S01]  /*218d0*/  SHFL.IDX PT, R139, R139, RZ, 0x1f ;  /* 0x00001fff8b8b7589 */ /* 0x000e6200000e0000 */
[----:B------:R-:W2:Y:S04]  /*218e0*/  @!P4 LDC.64 R152, c[0x0][0x3c0] ;  /* 0x0000f000ff98cb82 */ /* 0x000ea80000000a00 */
[----:B------:R-:W0:Y:S01]  /*218f0*/  SHFL.IDX PT, R150, R150, RZ, 0x1f ;  /* 0x00001fff96967589 */ /* 0x000e2200000e0000 */
[----:B-1----:R-:W-:Y:S01]  /*21900*/  FMUL.FTZ R136, R139, R139 ;  /* 0x0000008b8b887220 */ /* 0x002fe20000410000 */
[----:B--2---:R-:W-:-:S04]  /*21910*/  @!P4 IMAD.WIDE R152, R155, 0x4, R152 ;  /* 0x000000049b98c825 */ /* 0x004fc800078e0298 */
[----:B------:R-:W-:Y:S01]  /*21920*/  FSEL R154, R136, RZ, P5 ;  /* 0x000000ff889a7208 */ /* 0x000fe20002800000 */
[----:B0-----:R-:W-:Y:S01]  /*21930*/  FFMA.FTZ R151, R150, UR30, R151 ;  /* 0x0000001e96977c23 */ /* 0x001fe20008010097 */
[----:B------:R-:W0:Y:S01]  /*21940*/  @!P4 LDC.64 R136, c[0x0][0x3c8] ;  /* 0x0000f200ff88cb82 */ /* 0x000e220000000a00 */
[----:B------:R1:W-:Y:S02]  /*21950*/  @!P4 STG.E desc[UR12][R152.64], R139 ;  /* 0x0000008b9800c986 */ /* 0x0003e4000c10190c */
[----:B------:R-:W-:-:S06]  /*21960*/  FADD.FTZ R151, R151, R154 ;  /* 0x0000009a97977221 */ /* 0x000fcc0000010000 */
[----:B------:R-:W2:Y:S01]  /*21970*/  MUFU.RSQ R151, R151 ;  /* 0x0000009700977308 */ /* 0x000ea20000001400 */
[----:B0-----:R-:W-:-:S05]  /*21980*/  @!P4 IMAD.WIDE R136, R157, 0x4, R136 ;  /* 0x000000049d88c825 */ /* 0x001fca00078e0288 */
[----:B--2---:R1:W-:Y:S01]  /*21990*/  @!P4 STG.E desc[UR12][R136.64], R151 ;  /* 0x000000978800c986 */ /* 0x0043e2000c10190c */
        /* <DEDUP_REMOVED lines=15> */
[C---:B------:R-:W-:Y:S01]  /*21a90*/  FMUL.FTZ R138, R151.reuse, R138 ;  /* 0x0000008a978a7220 */ /* 0x040fe20000410000 */
[----:B------:R-:W-:Y:S01]  /*21aa0*/  FADD.FTZ R158, R102, -R152 ;  /* 0x80000098669e7221 */ /* 0x000fe20000010000 */
[----:B------:R-:W-:Y:S01]  /*21ab0*/  FMUL.FTZ R139, R151, R156 ;  /* 0x0000009c978b7220 */ /* 0x000fe20000410000 */
[----:B-----5:R-:W-:Y:S01]  /*21ac0*/  FFMA.FTZ R136, R137, R12, R20 ;  /* 0x0000000c89887223 */ /* 0x020fe20000010014 */
[----:B------:R-:W-:Y:S01]  /*21ad0*/  FFMA.FTZ R137, R138, R13, R21 ;  /* 0x0000000d8a897223 */ /* 0x000fe20000010015 */
[--C-:B------:R-:W-:Y:S01]  /*21ae0*/  FADD.FTZ R138, R98, -R152.reuse ;  /* 0x80000098628a7221 */ /* 0x100fe20000010000 */
[--C-:B------:R-:W-:Y:S01]  /*21af0*/  FADD.FTZ R156, R101, -R152.reuse ;  /* 0x80000098659c7221 */ /* 0x100fe20000010000 */
[--C-:B------:R-:W-:Y:S01]  /*21b00*/  FADD.FTZ R160, R103, -R152.reuse ;  /* 0x8000009867a07221 */ /* 0x100fe20000010000 */
[----:B------:R-:W-:Y:S01]  /*21b10*/  FMUL.FTZ R153, R151, R158 ;  /* 0x0000009e97997220 */ /* 0x000fe20000410000 */
[----:B------:R-:W-:Y:S01]  /*21b20*/  F2FP.BF16.F32.PACK_AB R136, R137, R136 ;  /* 0x000000888988723e */ /* 0x000fe200000010ff */
[----:B------:R-:W-:Y:S01]  /*21b30*/  FMUL.FTZ R137, R151, R138 ;  /* 0x0000008a97897220 */ /* 0x000fe20000410000 */
[----:B------:R-:W-:Y:S01]  /*21b40*/  FADD.FTZ R138, R99, -R152 ;  /* 0x80000098638a7221 */ /* 0x000fe20000010000 */
        /* <DEDUP_REMOVED lines=9> */
[----:B0-----:R-:W-:-:S03]  /*21be0*/  IMAD.WIDE.U32 R154, R150, 0x10, R154 ;  /* 0x00000010969a7825 */ /* 0x001fc600078e009a */
[----:B------:R-:W-:Y:S01]  /*21bf0*/  F2FP.BF16.F32.PACK_AB R137, R138, R137 ;  /* 0x000000898a89723e */ /* 0x000fe200000010ff */
[----:B------:R-:W-:Y:S01]  /*21c00*/  VIADD R150, R150, 0x80 ;  /* 0x0000008096967836 */ /* 0x000fe20000000000 */
[----:B------:R-:W-:Y:S02]  /*21c10*/  F2FP.BF16.F32.PACK_AB R138, R156, R139 ;  /* 0x0000008b9c8a723e */ /* 0x000fe400000010ff */
[----:B------:R-:W-:-:S05]  /*21c20*/  F2FP.BF16.F32.PACK_AB R139, R160, R153 ;  /* 0x00000099a08b723e */ /* 0x000fca00000010ff */
[----:B------:R0:W-:Y:S02]  /*21c30*/  STG.E.128 desc[UR12][R154.64], R136 ;  /* 0x000000889a007986 */ /* 0x0001e4000c101d0c */
.L_x_14835:
[----:B------:R-:W-:Y:S05]  /*21c40*/  BSYNC.RECONVERGENT B0 ;  /* 0x0000000000007941 */ /* 0x000fea0003800200 */
.L_x_14834:
        /* <DEDUP_REMOVED lines=29> */
[C---:B0-----:R-:W-:Y:S01]  /*21e20*/  IMAD.WIDE.U32 R154, R150.reuse, 0x10, R154 ;  /* 0x00000010969a7825 */ /* 0x041fe200078e009a */
[----:B------:R-:W-:-:S02]  /*21e30*/  IADD3 R150, PT, PT, R150, 0x80, RZ ;  /* 0x0000008096967810 */ /* 0x000fc40007ffe0ff */
[----:B------:R-:W-:Y:S02]  /*21e40*/  F2FP.BF16.F32.PACK_AB R137, R138, R137 ;  /* 0x000000898a89723e */ /* 0x000fe400000010ff */
[----:B------:R-:W-:Y:S02]  /*21e50*/  F2FP.BF16.F32.PACK_AB R138, R156, R139 ;  /* 0x0000008b9c8a723e */ /* 0x000fe400000010ff */
[----:B------:R-:W-:-:S05]  /*21e60*/  F2FP.BF16.F32.PACK_AB R139, R160, R149 ;  /* 0x00000095a08b723e */ /* 0x000fca00000010ff */
[----:B------:R1:W-:Y:S02]  /*21e70*/  STG.E.128 desc[UR12][R154.64], R136 ;  /* 0x000000889a007986 */ /* 0x0003e4000c101d0c */
.L_x_14837:
[----:B------:R-:W-:Y:S05]  /*21e80*/  BSYNC.RECONVERGENT B0 ;  /* 0x0000000000007941 */ /* 0x000fea0003800200 */
.L_x_14836:
[----:B------:R-:W-:Y:S04]  /*21e90*/  BSSY.RECONVERGENT B0, `(.L_x_14838) ;  /* 0x0000022000007945 */ /* 0x000fe80003800200 */
[----:B------:R-:W-:Y:S05]  /*21ea0*/  @!P1 BRA `(.L_x_14839) ;  /* 0x0000000000809947 */ /* 0x000fea0003800000 */
[--C-:B01----:R-:W-:Y:S01]  /*21eb0*/  FADD.FTZ R136, R112, -R152.reuse ;  /* 0x8000009870887221 */ /* 0x103fe20000010000 */
        /* <DEDUP_REMOVED lines=31> */
.L_x_14839:
[----:B------:R-:W-:Y:S05]  /*220b0*/  BSYNC.RECONVERGENT B0 ;  /* 0x0000000000007941 */ /* 0x000fea0003800200 */
.L_x_14838:
[----:B------:R-:W-:Y:S04]  /*220c0*/  BSSY.RECONVERGENT B0, `(.L_x_14840) ;  /* 0x0000022000007945 */ /* 0x000fe80003800200 */
[----:B------:R-:W-:Y:S05]  /*220d0*/  @!P2 BRA `(.L_x_14841) ;  /* 0x000000000080a947 */ /* 0x000fea0003800000 */
[--C-:B012---:R-:W-:Y:S01]  /*220e0*/  FADD.FTZ R136, R120, -R152.reuse ;  /* 0x8000009878887221 */ /* 0x107fe20000010000 */
        /* <DEDUP_REMOVED lines=31> */
.L_x_14841:
[----:B------:R-:W-:Y:S05]  /*222e0*/  BSYNC.RECONVERGENT B0 ;  /* 0x0000000000007941 */ /* 0x000fea0003800200 */
.L_x_14840:
[----:B------:R-:W-:Y:S04]  /*222f0*/  BSSY.RECONVERGENT B0, `(.L_x_14833) ;  /* 0x0000021000007945 */ /* 0x000fe80003800200 */
[----:B------:R-:W-:Y:S05]  /*22300*/  @!P3 BRA `(.L_x_14842) ;  /* 0x00000000007cb947 */ /* 0x000fea0003800000 */
[--C-:B0123--:R-:W-:Y:S01]  /*22310*/  FADD.FTZ R136, R128, -R152.reuse ;  /* 0x8000009880887221 */ /* 0x10ffe20000010000 */
        /* <DEDUP_REMOVED lines=8> */
[----:B------:R-:W0:Y:S01]  /*223a0*/  LDC.64 R152, c[0x0][0x428] ;  /* 0x00010a00ff987b82 */ /* 0x000e220000000a00 */
        /* <DEDUP_REMOVED lines=19> */
[----:B0-----:R-:W-:-:S05]  /*224e0*/  IMAD.WIDE.U32 R152, R150, 0x10, R152 ;  /* 0x0000001096987825 */ /* 0x001fca00078e0098 */
[----:B------:R4:W-:Y:S02]  /*224f0*/  STG.E.128 desc[UR12][R152.64], R136 ;  /* 0x0000008898007986 */ /* 0x0009e4000c101d0c */
.L_x_14842:
[----:B------:R-:W-:Y:S05]  /*22500*/  BSYNC.RECONVERGENT B0 ;  /* 0x0000000000007941 */ /* 0x000fea0003800200 */
.L_x_14833:
[----:B------:R-:W-:Y:S02]  /*22510*/  UIADD3 UR22, UPT, UPT, UR22, UR20, URZ ;  /* 0x0000001416167290 */ /* 0x000fe4000fffe0ff */
[----:B------:R-:W-:Y:S02]  /*22520*/  UPLOP3.LUT UP1, UPT, UPT, UPT, UP1, 0x40, 0x4 ;  /* 0x000000000004789c */ /* 0x000fe40003f2e810 */
[----:B------:R-:W-:-:S09]  /*22530*/  UISETP.GE.AND UP0, UPT, UR22, UR21, UPT ;  /* 0x000000151600728c */ /* 0x000fd2000bf06270 */
[----:B------:R-:W-:Y:S05]  /*22540*/  BRA.U !UP0, `(.L_x_14843) ;  /* 0xfffffde9087c7547 */ /* 0x000fea000b83ffff */
[----:B------:R-:W-:Y:S05]  /*22550*/  EXIT ;  /* 0x000000000000794d */ /* 0x000fea0003800000 */
.L_x_14844:
        /* <DEDUP_REMOVED lines=10> */
.L_x_34054:


//--------------------- .text._ZN10layer_norm13ln_fwd_kernelINS_13Kernel_traitsIf13__nv_bfloat16fS2_fjLj5120ELj1ELj1ELj4ELj16ENS_18Kernel_traits_baseILj5120EfS2_fS2_fjLj128EEEEELb1ELb0ELb1ELb1EEEvNS_9FwdParamsE --------------------------
	.section	.text._ZN10layer_norm13ln_fwd_kernelINS_13Kernel_traitsIf13__nv_bfloat16fS2_fjLj5120ELj1ELj1ELj4ELj16ENS_18Kernel_traits_baseILj5120EfS2_fS2_fjLj128EEEEELb1ELb0ELb1ELb1EEEvNS_9FwdParamsE,"ax",@progbits
	.align	128
        .global         _ZN10layer_norm13ln_fwd_kernelINS_13Kernel_traitsIf13__nv_bfloat16fS2_fjLj5120ELj1ELj1ELj4ELj16ENS_18Kernel_traits_baseILj5120EfS2_fS2_fjLj128EEEEELb1ELb0ELb1ELb1EEEvNS_9FwdParamsE
        .type           _ZN10layer_norm13ln_fwd_kernelINS_13Kernel_traitsIf13__nv_bfloat16fS2_fjLj5120ELj1ELj1ELj4ELj16ENS_18Kernel_traits_baseILj5120EfS2_fS2_fjLj128EEEEELb1ELb0ELb1ELb1EEEvNS_9FwdParamsE,@function
        .size           _ZN10layer_norm13ln_fwd_kernelINS_13Kernel_traitsIf13__nv_bfloat16fS2_fjLj5120ELj1ELj1ELj4ELj16ENS_18Kernel_traits_baseILj5120EfS2_fS2_fjLj128EEEEELb1ELb0ELb1ELb1EEEvNS_9FwdParamsE,(.L_x_34055 - _ZN10layer_norm13ln_fwd_kernelINS_13Kernel_traitsIf13__nv_bfloat16fS2_fjLj5120ELj1ELj1ELj4ELj16ENS_18Kernel_traits_baseILj5120EfS2_fS2_fjLj128EEEEELb1ELb0ELb1ELb1EEEvNS_9FwdParamsE)
        .other          _ZN10layer_norm13ln_fwd_kernelINS_13Kernel_traitsIf13__nv_bfloat16fS2_fjLj5120ELj1ELj1ELj4ELj16ENS_18Kernel_traits_baseILj5120EfS2_fS2_fjLj128EEEEELb1ELb0ELb1ELb1EEEvNS_9FwdParamsE,@"STO_CUDA_ENTRY STV_DEFAULT"
_ZN10layer_norm13ln_fwd_kernelINS_13Kernel_traitsIf13__nv_bfloat16fS2_fjLj5120ELj1ELj1ELj4ELj16ENS_18Kernel_traits_baseILj5120EfS2_fS2_fjLj128EEEEELb1ELb0ELb1ELb1EEEvNS_9FwdParamsE:
.text._ZN10layer_norm13ln_fwd_kernelINS_13Kernel_traitsIf13__nv_bfloat16fS2_fjLj5120ELj1ELj1ELj4ELj16ENS_18Kernel_traits_baseILj5120EfS2_fS2_fjLj128EEEEELb1ELb0ELb1ELb1EEEvNS_9FwdParamsE:
        /* <DEDUP_REMOVED lines=71> */
.L_x_14845:
        /* <DEDUP_REMOVED lines=32> */
.L_x_14846:
        /* <DEDUP_REMOVED lines=46> */
[----:B------:R-:W-:Y:S01]  /*0950*/  IMAD.HI.U32 R4, R6, -0x326172a9, RZ ;  /* 0xcd9e8d5706047827 */ /* 0x000fe200078e00ff */
[----:B------:R-:W0:Y:S03]  /*0960*/  LDCU.128 UR8, c[0x0][0x3f0] ;  /* 0x00007e00ff0877ac */ /* 0x000e260008000c00 */
        /* <DEDUP_REMOVED lines=9> */
[----:B------:R-:W-:-:S03]  /*0a00*/  LOP3.LUT R7, R8, UR31, R7, 0x96, !PT ;  /* 0x0000001f08077c12 */ /* 0x000fc6000f8e9607 */
[----:B------:R-:W-:Y:S01]  /*0a10*/  IMAD R9, R4, -0x2daee0ad, RZ ;  /* 0xd2511f5304097824 */ /* 0x000fe200078e02ff */
[----:B------:R-:W-:Y:S01]  /*0a20*/  LOP3.LUT R5, R6, UR18, R5, 0x96, !PT ;  /* 0x0000001206057c12 */ /* 0x000fe2000f8e9605 */
[----:B------:R-:W-:Y:S01]  /*0a30*/  IMAD R6, R3, -0x326172a9, RZ ;  /* 0xcd9e8d5703067824 */ /* 0x000fe200078e02ff */
[----:B------:R-:W0:Y:S01]  /*0a40*/  LDCU.64 UR18, c[0x0][0x3a0] ;  /* 0x00007400ff1277ac */ /* 0x000e220008000a00 */
        /* <DEDUP_REMOVED lines=11> */
[----:B------:R-:W-:Y:S02]  /*0b00*/  HFMA2 R5, -RZ, RZ, 0, 0 ;  /* 0x00000000ff057431 */ /* 0x000fe400000001ff */
[----:B01234-:R-:W-:-:S07]  /*0b10*/  IMAD R6, R9, -0x326172a9, RZ ;  /* 0xcd9e8d5709067824 */ /* 0x01ffce00078e02ff */
.L_x_15181:
[----:B------:R-:W-:-:S06]  /*0b20*/  UIMAD.WIDE UR4, UR7, 0x4, UR8 ;  /* 0x00000004070478a5 */ /* 0x000fcc000f8e0208 */
[----:B0-----:R-:W-:Y:S02]  /*0b30*/  IMAD.U32 R14, RZ, RZ, UR4 ;  /* 0x00000004ff0e7e24 */ /* 0x001fe4000f8e00ff */
[----:B------:R-:W-:-:S05]  /*0b40*/  IMAD.U32 R15, RZ, RZ, UR5 ;  /* 0x00000005ff0f7e24 */ /* 0x000fca000f8e00ff */
[----:B-1----:R-:W2:Y:S01]  /*0b50*/  LDG.E R140, desc[UR12][R14.64] ;  /* 0x0000000c0e8c7981 */ /* 0x002ea2000c1e1900 */
[----:B------:R-:W-:Y:S01]  /*0b60*/  UIMAD.WIDE UR4, UR7, 0x4, UR10 ;  /* 0x00000004070478a5 */ /* 0x000fe2000f8e020a */
[----:B------:R-:W-:Y:S01]  /*0b70*/  IMAD.MOV.U32 R129, RZ, RZ, RZ ;  /* 0x000000ffff817224 */ /* 0x000fe200078e00ff */
[----:B--2---:R-:W-:-:S13]  /*0b80*/  ISETP.GE.AND P0, PT, R140, 0x1, PT ;  /* 0x000000018c00780c */ /* 0x004fda0003f06270 */
[----:B------:R-:W-:Y:S01]  /*0b90*/  @P0 IADD3 R16, PT, PT, R140, -0x1, RZ ;  /* 0xffffffff8c100810 */ /* 0x000fe20007ffe0ff */
        /* <DEDUP_REMOVED lines=9> */
[----:B------:R-:W3:Y:S01]  /*0c30*/  @P0 LDG.E.128 R44, desc[UR12][R12.64] ;  /* 0x0000000c0c2c0981 */ /* 0x000ee2000c1e1d00 */
[----:B------:R-:W-:Y:S02]  /*0c40*/  UIMAD UR4, UR7, UR22, URZ ;  /* 0x00000016070472a4 */ /* 0x000fe4000f8e02ff */
[----:B------:R-:W-:Y:S02]  /*0c50*/  UISETP.NE.U32.AND UP0, UPT, UR18, URZ, UPT ;  /* 0x000000ff1200728c */ /* 0x000fe4000bf05070 */
[----:B------:R-:W-:Y:S02]  /*0c60*/  USHF.R.S32.HI UR5, URZ, 0x1f, UR4 ;  /* 0x0000001fff057899 */ /* 0x000fe40008011404 */
[----:B------:R-:W-:Y:S02]  /*0c70*/  UISETP.NE.AND.EX UP0, UPT, UR19, URZ, UPT, UP0 ;  /* 0x000000ff1300728c */ /* 0x000fe4000bf05300 */
[----:B------:R-:W-:Y:S02]  /*0c80*/  ULEA.HI UR5, UR5, UR4, URZ, 0x3 ;  /* 0x0000000405057291 */ /* 0x000fe4000f8f18ff */
[----:B------:R-:W-:-:S02]  /*0c90*/  UIADD3 UR34, UPT, UPT, UR14, 0x3c6ef372, URZ ;  /* 0x3c6ef3720e227890 */ /* 0x000fc4000fffe0ff */
[----:B------:R-:W-:Y:S02]  /*0ca0*/  UIADD3 UR36, UPT, UPT, UR14, -0x700cb87f, URZ ;  /* 0x8ff347810e247890 */ /* 0x000fe4000fffe0ff */
[----:B------:R-:W-:Y:S01]  /*0cb0*/  IMAD.U32 R128, RZ, RZ, UR5 ;  /* 0x00000005ff807e24 */ /* 0x000fe2000f8e00ff */
[----:B------:R-:W-:Y:S02]  /*0cc0*/  UIADD3 UR37, UPT, UPT, UR14, -0x255992d5, URZ ;  /* 0xdaa66d2b0e257890 */ /* 0x000fe4000fffe0ff */
[----:B------:R-:W-:Y:S02]  /*0cd0*/  UIADD3 UR38, UPT, UPT, UR15, -0x4498517b, URZ ;  /* 0xbb67ae850f267890 */ /* 0x000fe4000fffe0ff */
[----:B------:R-:W-:Y:S01]  /*0ce0*/  LEA.HI.SX32 R128, R128, R143, 0x1d ;  /* 0x0000008f80807211 */ /* 0x000fe200078feaff */
[----:B------:R-:W-:Y:S02]  /*0cf0*/  UIADD3 UR39, UPT, UPT, UR15, -0x56f99767, URZ ;  /* 0xa90668990f277890 */ /* 0x000fe4000fffe0ff */
[----:B------:R-:W-:-:S02]  /*0d00*/  UIADD3 UR40, UPT, UPT, UR14, 0x5384540f, URZ ;  /* 0x5384540f0e287890 */ /* 0x000fc4000fffe0ff */
[----:B------:R-:W-:Y:S02]  /*0d10*/  UIADD3 UR4, UPT, UPT, UR14, 0x1715609d, URZ ;  /* 0x1715609d0e047890 */ /* 0x000fe4000fffe0ff */
        /* <DEDUP_REMOVED lines=30> */
.L_x_14850:
        /* <DEDUP_REMOVED lines=12> */
.L_x_14851:
        /* <DEDUP_REMOVED lines=43> */
.L_x_14849:
        /* <DEDUP_REMOVED lines=10> */
.L_x_14848:
        /* <DEDUP_REMOVED lines=18> */
.L_x_14854:
        /* <DEDUP_REMOVED lines=12> */
.L_x_14855:
        /* <DEDUP_REMOVED lines=43> */
.L_x_14853:
        /* <DEDUP_REMOVED lines=11> */
.L_x_14852:
        /* <DEDUP_REMOVED lines=18> */
.L_x_14858:
        /* <DEDUP_REMOVED lines=12> */
.L_x_14859:
        /* <DEDUP_REMOVED lines=43> */
.L_x_14857:
        /* <DEDUP_REMOVED lines=10> */
.L_x_14856:
        /* <DEDUP_REMOVED lines=18> */
.L_x_14862:
        /* <DEDUP_REMOVED lines=12> */
.L_x_14863:
        /* <DEDUP_REMOVED lines=43> */
.L_x_14861:
        /* <DEDUP_REMOVED lines=11> */
.L_x_14860:
        /* <DEDUP_REMOVED lines=18> */
.L_x_14866:
        /* <DEDUP_REMOVED lines=12> */
.L_x_14867:
        /* <DEDUP_REMOVED lines=43> */
.L_x_14865:
        /* <DEDUP_REMOVED lines=10> */
.L_x_14864:
        /* <DEDUP_REMOVED lines=18> */
.L_x_14870:
        /* <DEDUP_REMOVED lines=12> */
.L_x_14871:
        /* <DEDUP_REMOVED lines=43> */
.L_x_14869:
        /* <DEDUP_REMOVED lines=11> */
.L_x_14868:
        /* <DEDUP_REMOVED lines=18> */
.L_x_14874:
        /* <DEDUP_REMOVED lines=12> */
.L_x_14875:
        /* <DEDUP_REMOVED lines=43> */
.L_x_14873:
        /* <DEDUP_REMOVED lines=10> */
.L_x_14872:
        /* <DEDUP_REMOVED lines=18> */
.L_x_14878:
        /* <DEDUP_REMOVED lines=12> */
.L_x_14879:
        /* <DEDUP_REMOVED lines=42> */
[----:B------:R-:W-:-:S07]  /*36e0*/  MOV R14, R18 ;  /* 0x00000012000e7202 */ /* 0x000fce0000000f00 */
.L_x_14877:
        /* <DEDUP_REMOVED lines=8> */
[----:B------:R-:W-:Y:S02]  /*3770*/  FSEL R16, R16, RZ, !P1 ;  /* 0x000000ff10107208 */ /* 0x000fe40004800000 */
[----:B------:R-:W-:-:S03]  /*3780*/  SEL R138, RZ, 0x1, P1 ;  /* 0x00000001ff8a7807 */ /* 0x000fc60000800000 */
[----:B-----5:R-:W-:Y:S01]  /*3790*/  FADD.FTZ R39, R39, R16 ;  /* 0x0000001027277221 */ /* 0x020fe20000010000 */
[----:B------:R-:W-:Y:S06]  /*37a0*/  BRA `(.L_x_14876) ;  /* 0x0000002400f47947 */ /* 0x000fec0003800000 */
.L_x_14847:
[----:B------:R-:W-:Y:S01]  /*37b0*/  IMAD.MOV.U32 R16, RZ, RZ, R141 ;  /* 0x000000ffff107224 */ /* 0x000fe200078e008d */
[----:B------:R-:W-:Y:S01]  /*37c0*/  MOV R14, R142 ;  /* 0x0000008e000e7202 */ /* 0x000fe20000000f00 */
[----:B------:R-:W-:Y:S01]  /*37d0*/  IMAD.MOV.U32 R40, RZ, RZ, RZ ;  /* 0x000000ffff287224 */ /* 0x000fe200078e00ff */
        /* <DEDUP_REMOVED lines=16> */
.L_x_14882:
        /* <DEDUP_REMOVED lines=12> */
.L_x_14883:
        /* <DEDUP_REMOVED lines=43> */
.L_x_14881:
        /* <DEDUP_REMOVED lines=8> */
[----:B------:R-:W-:-:S07]  /*3cd0*/  FSEL R40, R17, RZ, !P1 ;  /* 0x000000ff11287208 */ /* 0x000fce0004800000 */
.L_x_14880:
        /* <DEDUP_REMOVED lines=15> */
.L_x_14886:
        /* <DEDUP_REMOVED lines=12> */
.L_x_14887:
        /* <DEDUP_REMOVED lines=43> */
.L_x_14885:
        /* <DEDUP_REMOVED lines=9> */
.L_x_14884:
        /* <DEDUP_REMOVED lines=15> */
.L_x_14890:
        /* <DEDUP_REMOVED lines=12> */
.L_x_14891:
        /* <DEDUP_REMOVED lines=43> */
.L_x_14889:
        /* <DEDUP_REMOVED lines=9> */
.L_x_14888:
        /* <DEDUP_REMOVED lines=15> */
.L_x_14894:
        /* <DEDUP_REMOVED lines=12> */
.L_x_14895:
        /* <DEDUP_REMOVED lines=43> */
.L_x_14893:
        /* <DEDUP_REMOVED lines=9> */
.L_x_14892:
        /* <DEDUP_REMOVED lines=15> */
.L_x_14898:
        /* <DEDUP_REMOVED lines=12> */
.L_x_14899:
        /* <DEDUP_REMOVED lines=43> */
.L_x_14897:
        /* <DEDUP_REMOVED lines=9> */
.L_x_14896:
        /* <DEDUP_REMOVED lines=15> */
.L_x_14902:
        /* <DEDUP_REMOVED lines=12> */
.L_x_14903:
        /* <DEDUP_REMOVED lines=43> */
.L_x_14901:
        /* <DEDUP_REMOVED lines=9> */
.L_x_14900:
        /* <DEDUP_REMOVED lines=15> */
.L_x_14906:
        /* <DEDUP_REMOVED lines=12> */
.L_x_14907:
        /* <DEDUP_REMOVED lines=43> */
.L_x_14905:
        /* <DEDUP_REMOVED lines=9> */
.L_x_14904:
        /* <DEDUP_REMOVED lines=15> */
.L_x_14909:
        /* <DEDUP_REMOVED lines=12> */
.L_x_14910:
        /* <DEDUP_REMOVED lines=43> */
.L_x_14908:
        /* <DEDUP_REMOVED lines=10> */
.L_x_14876:
[----:B------:R-:W0:Y:S01]  /*5f80*/  LDC.64 R144, c[0x0][0x3a8] ;  /* 0x0000ea00ff907b82 */ /* 0x000e220000000a00 */
[----:B------:R-:W-:Y:S01]  /*5f90*/  IADD3 R12, PT, PT, R129, 0x80, RZ ;  /* 0x00000080810c7810 */ /* 0x000fe20007ffe0ff */
[----:B0-----:R-:W-:-:S05]  /*5fa0*/  IMAD.WIDE.U32 R16, R128, 0x20, R144 ;  /* 0x0000002080107825 */ /* 0x001fca00078e0090 */
        /* <DEDUP_REMOVED lines=23> */
.L_x_14911:
[----:B------:R-:W-:Y:S05]  /*6120*/  @!P0 BRA `(.L_x_14912) ;  /* 0x00000000000c8947 */ /* 0x000fea0003800000 */
[----:B------:R-:W2:Y:S02]  /*6130*/  LDC.64 R44, c[0x0][0x390] ;  /* 0x0000e400ff2c7b82 */ /* 0x000ea40000000a00 */
[----:B--2---:R-:W-:-:S06]  /*6140*/  IMAD.WIDE.U32 R44, R12, 0x10, R44 ;  /* 0x000000100c2c7825 */ /* 0x004fcc00078e002c */
[----:B------:R-:W5:Y:S02]  /*6150*/  LDG.E.128 R44, desc[UR12][R44.64] ;  /* 0x0000000c2c2c7981 */ /* 0x000f64000c1e1d00 */
.L_x_14912:
[----:B------:R-:W-:Y:S05]  /*6160*/  BRA.U !UP0, `(.L_x_14913) ;  /* 0x00000029088c7547 */ /* 0x000fea000b800000 */
[----:B-1----:R-:W1:Y:S01]  /*6170*/  LDC.64 R18, c[0x0][0x3a0] ;  /* 0x0000e800ff127b82 */ /* 0x002e620000000a00 */
[----:B------:R-:W-:-:S04]  /*6180*/  VIADD R15, R128, 0x80 ;  /* 0x00000080800f7836 */ /* 0x000fc80000000000 */
[----:B-1----:R-:W-:-:S05]  /*6190*/  IMAD.WIDE.U32 R18, R15, 0x20, R18 ;  /* 0x000000200f127825 */ /* 0x002fca00078e0012 */
[----:B------:R1:W5:Y:S04]  /*61a0*/  LDG.E.128 R32, desc[UR12][R18.64] ;  /* 0x0000000c12207981 */ /* 0x000368000c1e1d00 */
[----:B------:R1:W5:Y:S01]  /*61b0*/  LDG.E.128 R28, desc[UR12][R18.64+0x10] ;  /* 0x0000100c121c7981 */ /* 0x000362000c1e1d00 */
[----:B------:R-:W-:-:S13]  /*61c0*/  ISETP.GT.AND P1, PT, R140, RZ, PT ;  /* 0x000000ff8c00720c */ /* 0x000fda0003f24270 */
[----:B------:R-:W-:Y:S01]  /*61d0*/  @!P1 MOV R15, R13 ;  /* 0x0000000d000f9202 */ /* 0x000fe20000000f00 */
[----:B0-----:R-:W-:Y:S01]  /*61e0*/  @!P1 IMAD.MOV.U32 R16, RZ, RZ, R14 ;  /* 0x000000ffff109224 */ /* 0x001fe200078e000e */
[----:B-1----:R-:W-:Y:S06]  /*61f0*/  @!P1 BRA `(.L_x_14914) ;  /* 0x0000000400409947 */ /* 0x002fec0003800000 */
        /* <DEDUP_REMOVED lines=15> */
.L_x_14916:
        /* <DEDUP_REMOVED lines=12> */
.L_x_14917:
        /* <DEDUP_REMOVED lines=43> */
.L_x_14915:
        /* <DEDUP_REMOVED lines=10> */
.L_x_14914:
        /* <DEDUP_REMOVED lines=18> */
.L_x_14920:
        /* <DEDUP_REMOVED lines=12> */
.L_x_14921:
        /* <DEDUP_REMOVED lines=43> */
.L_x_14919:
        /* <DEDUP_REMOVED lines=11> */
.L_x_14918:
        /* <DEDUP_REMOVED lines=18> */
.L_x_14924:
        /* <DEDUP_REMOVED lines=12> */
.L_x_14925:
        /* <DEDUP_REMOVED lines=43> */
.L_x_14923:
        /* <DEDUP_REMOVED lines=10> */
.L_x_14922:
        /* <DEDUP_REMOVED lines=18> */
.L_x_14928:
        /* <DEDUP_REMOVED lines=12> */
.L_x_14929:
        /* <DEDUP_REMOVED lines=43> */
.L_x_14927:
        /* <DEDUP_REMOVED lines=11> */
.L_x_14926:
        /* <DEDUP_REMOVED lines=18> */
.L_x_14932:
        /* <DEDUP_REMOVED lines=12> */
.L_x_14933:
        /* <DEDUP_REMOVED lines=43> */
.L_x_14931:
        /* <DEDUP_REMOVED lines=10> */
.L_x_14930:
        /* <DEDUP_REMOVED lines=18> */
.L_x_14936:
        /* <DEDUP_REMOVED lines=12> */
.L_x_14937:
        /* <DEDUP_REMOVED lines=43> */
.L_x_14935:
        /* <DEDUP_REMOVED lines=11> */
.L_x_14934:
        /* <DEDUP_REMOVED lines=18> */
.L_x_14940:
        /* <DEDUP_REMOVED lines=12> */
.L_x_14941:
        /* <DEDUP_REMOVED lines=42> */
[----:B------:R-:W-:-:S07]  /*85a0*/  IMAD.MOV.U32 R16, RZ, RZ, R20 ;  /* 0x000000ffff107224 */ /* 0x000fce00078e0014 */
.L_x_14939:
        /* <DEDUP_REMOVED lines=10> */
.L_x_14938:
        /* <DEDUP_REMOVED lines=18> */
.L_x_14944:
        /* <DEDUP_REMOVED lines=12> */
.L_x_14945:
        /* <DEDUP_REMOVED lines=43> */
.L_x_14943:
        /* <DEDUP_REMOVED lines=12> */
.L_x_14913:
[----:B------:R-:W-:Y:S01]  /*8ba0*/  MOV R15, R13 ;  /* 0x0000000d000f7202 */ /* 0x000fe20000000f00 */
[----:B-1----:R-:W-:Y:S02]  /*8bb0*/  IMAD.MOV.U32 R18, RZ, RZ, R14 ;  /* 0x000000ffff127224 */ /* 0x002fe400078e000e */
        /* <DEDUP_REMOVED lines=17> */
.L_x_14948:
        /* <DEDUP_REMOVED lines=12> */
.L_x_14949:
[----:B0-----:R-:W-:Y:S01]  /*8d90*/  IMAD.WIDE.U32 R16, R139, -0x326172a9, RZ ;  /* 0xcd9e8d578b107825 */ /* 0x001fe200078e00ff */
        /* <DEDUP_REMOVED lines=41> */
.L_x_14947:
        /* <DEDUP_REMOVED lines=9> */
.L_x_14946:
        /* <DEDUP_REMOVED lines=15> */
.L_x_14952:
        /* <DEDUP_REMOVED lines=12> */
.L_x_14953:
[----:B0-----:R-:W-:Y:S01]  /*9270*/  IMAD.WIDE.U32 R16, R139, -0x326172a9, RZ ;  /* 0xcd9e8d578b107825 */ /* 0x001fe200078e00ff */
        /* <DEDUP_REMOVED lines=42> */
.L_x_14951:
        /* <DEDUP_REMOVED lines=10> */
.L_x_14950:
        /* <DEDUP_REMOVED lines=15> */
.L_x_14956:
        /* <DEDUP_REMOVED lines=12> */
.L_x_14957:
[----:B0-----:R-:W-:Y:S01]  /*9770*/  IMAD.WIDE.U32 R16, R139, -0x326172a9, RZ ;  /* 0xcd9e8d578b107825 */ /* 0x001fe200078e00ff */
        /* <DEDUP_REMOVED lines=42> */
.L_x_14955:
[----:B------:R-:W-:Y:S01]  /*9a20*/  I2FP.F32.U32 R9, R9 ;  /* 0x0000000900097245 */ /* 0x000fe20000201000 */
[----:B0-----:R-:W-:Y:S02]  /*9a30*/  IMAD.MOV.U32 R16, RZ, RZ, 0x2f800000 ;  /* 0x2f800000ff107424 */ /* 0x001fe400078e00ff */
[----:B-----5:R-:W-:Y:S02]  /*9a40*/  IMAD.U32 R13, R45, 0x10000, RZ ;  /* 0x000100002d0d7824 */ /* 0x020fe400078e00ff */
[----:B------:R-:W-:Y:S02]  /*9a50*/  FFMA.FTZ R9, R9, R16, 1.1641532182693481445e-10 ;  /* 0x2f00000009097423 */ /* 0x000fe40000010010 */
[----:B------:R-:W-:-:S03]  /*9a60*/  FMUL.FTZ R13, R13, UR17 ;  /* 0x000000110d0d7c20 */ /* 0x000fc60008410000 */
[----:B------:R-:W-:Y:S01]  /*9a70*/  FSETP.GTU.FTZ.AND P1, PT, R9, UR23, PT ;  /* 0x0000001709007c0b */ /* 0x000fe2000bf3c000 */
[----:B------:R-:W-:-:S03]  /*9a80*/  FMUL.FTZ R13, R13, UR16 ;  /* 0x000000100d0d7c20 */ /* 0x000fc60008410000 */
[----:B------:R-:W-:Y:S02]  /*9a90*/  SEL R9, RZ, 0x1, P1 ;  /* 0x00000001ff097807 */ /* 0x000fe40000800000 */
[----:B------:R-:W-:-:S07]  /*9aa0*/  FSEL R34, R13, RZ, !P1 ;  /* 0x000000ff0d227208 */ /* 0x000fce0004800000 */
.L_x_14954:
        /* <DEDUP_REMOVED lines=15> */
.L_x_14960:
        /* <DEDUP_REMOVED lines=12> */
.L_x_14961:
        /* <DEDUP_REMOVED lines=43> */
.L_x_14959:
        /* <DEDUP_REMOVED lines=10> */
.L_x_14958:
        /* <DEDUP_REMOVED lines=15> */
.L_x_14964:
        /* <DEDUP_REMOVED lines=12> */
.L_x_14965:
        /* <DEDUP_REMOVED lines=43> */
.L_x_14963:
        /* <DEDUP_REMOVED lines=9> */
.L_x_14962:
        /* <DEDUP_REMOVED lines=15> */
.L_x_14968:
        /* <DEDUP_REMOVED lines=12> */
.L_x_14969:
        /* <DEDUP_REMOVED lines=42> */
[----:B------:R-:W-:-:S07]  /*a8f0*/  LOP3.LUT R3, R14, UR35, R21, 0x96, !PT ;  /* 0x000000230e037c12 */ /* 0x000fce000f8e9615 */
.L_x_14967:
[----:B------:R-:W-:Y:S01]  /*a900*/  I2FP.F32.U32 R14, R15 ;  /* 0x0000000f000e7245 */ /* 0x000fe20000201000 */
[----:B0-----:R-:W-:Y:S01]  /*a910*/  IMAD.MOV.U32 R17, RZ, RZ, 0x2f800000 ;  /* 0x2f800000ff117424 */ /* 0x001fe200078e00ff */
        /* <DEDUP_REMOVED lines=8> */
.L_x_14966:
        /* <DEDUP_REMOVED lines=15> */
.L_x_14972:
        /* <DEDUP_REMOVED lines=12> */
.L_x_14973:
[----:B0-----:R-:W-:Y:S01]  /*ab50*/  IMAD.WIDE.U32 R16, R139, -0x326172a9, RZ ;  /* 0xcd9e8d578b107825 */ /* 0x001fe200078e00ff */
        /* <DEDUP_REMOVED lines=42> */
.L_x_14971:
        /* <DEDUP_REMOVED lines=9> */
.L_x_14970:
        /* <DEDUP_REMOVED lines=15> */
.L_x_14975:
        /* <DEDUP_REMOVED lines=12> */
.L_x_14976:
        /* <DEDUP_REMOVED lines=43> */
.L_x_14974:
        /* <DEDUP_REMOVED lines=10> */
.L_x_14942:
[----:B------:R-:W-:-:S05]  /*b390*/  IADD3 R15, PT, PT, R128, 0x80, RZ ;  /* 0x00000080800f7810 */ /* 0x000fca0007ffe0ff */
[----:B------:R-:W-:-:S05]  /*b3a0*/  IMAD.WIDE.U32 R14, R15, 0x20, R144 ;  /* 0x000000200f0e7825 */ /* 0x000fca00078e0090 */
[----:B-----5:R1:W-:Y:S04]  /*b3b0*/  STG.E.128 desc[UR12][R14.64], R32 ;  /* 0x000000200e007986 */ /* 0x0203e8000c101d0c */
[----:B------:R1:W-:Y:S01]  /*b3c0*/  STG.E.128 desc[UR12][R14.64+0x10], R28 ;  /* 0x0000101c0e007986 */ /* 0x0003e2000c101d0c */
[----:B------:R-:W-:Y:S05]  /*b3d0*/  @!P0 BRA `(.L_x_14977) ;  /* 0x0000000000508947 */ /* 0x000fea0003800000 */
[----:B0-----:R-:W-:Y:S01]  /*b3e0*/  IMAD.U32 R17, R137, 0x10000, RZ ;  /* 0x0001000089117824 */ /* 0x001fe200078e00ff */
[----:B-1----:R-:W0:Y:S01]  /*b3f0*/  LDC.64 R14, c[0x0][0x3b0] ;  /* 0x0000ec00ff0e7b82 */ /* 0x002e220000000a00 */
        /* <DEDUP_REMOVED lines=18> */
.L_x_14977:
[----:B------:R-:W-:Y:S05]  /*b520*/  @!P0 BRA `(.L_x_14978) ;  /* 0x0000000000108947 */ /* 0x000fea0003800000 */
[----:B------:R-:W3:Y:S01]  /*b530*/  LDC.64 R44, c[0x0][0x390] ;  /* 0x0000e400ff2c7b82 */ /* 0x000ee20000000a00 */
[----:B-12---:R-:W-:-:S04]  /*b540*/  VIADD R15, R129, 0x100 ;  /* 0x00000100810f7836 */ /* 0x006fc80000000000 */
[----:B---3--:R-:W-:-:S06]  /*b550*/  IMAD.WIDE.U32 R44, R15, 0x10, R44 ;  /* 0x000000100f2c7825 */ /* 0x008fcc00078e002c */
[----:B------:R-:W5:Y:S02]  /*b560*/  LDG.E.128 R44, desc[UR12][R44.64] ;  /* 0x0000000c2c2c7981 */ /* 0x000f64000c1e1d00 */
.L_x_14978:
[----:B------:R-:W-:Y:S05]  /*b570*/  BRA.U !UP0, `(.L_x_14979) ;  /* 0x0000002908887547 */ /* 0x000fea000b800000 */
[----:B-12---:R-:W1:Y:S01]  /*b580*/  LDC.64 R14, c[0x0][0x3a0] ;  /* 0x0000e800ff0e7b82 */ /* 0x006e620000000a00 */
[----:B0-----:R-:W-:-:S05]  /*b590*/  IADD3 R17, PT, PT, R128, 0x100, RZ ;  /* 0x0000010080117810 */ /* 0x001fca0007ffe0ff */
[----:B-1----:R-:W-:-:S05]  /*b5a0*/  IMAD.WIDE.U32 R14, R17, 0x20, R14 ;  /* 0x00000020110e7825 */ /* 0x002fca00078e000e */
        /* <DEDUP_REMOVED lines=21> */
.L_x_14982:
        /* <DEDUP_REMOVED lines=12> */
.L_x_14983:
        /* <DEDUP_REMOVED lines=43> */
.L_x_14981:
        /* <DEDUP_REMOVED lines=10> */
.L_x_14980:
        /* <DEDUP_REMOVED lines=18> */
.L_x_14986:
        /* <DEDUP_REMOVED lines=12> */
.L_x_14987:
        /* <DEDUP_REMOVED lines=43> */
.L_x_14985:
        /* <DEDUP_REMOVED lines=11> */
.L_x_14984:
        /* <DEDUP_REMOVED lines=18> */
.L_x_14990:
        /* <DEDUP_REMOVED lines=12> */
.L_x_14991:
        /* <DEDUP_REMOVED lines=43> */
.L_x_14989:
        /* <DEDUP_REMOVED lines=10> */
.L_x_14988:
        /* <DEDUP_REMOVED lines=18> */
.L_x_14994:
        /* <DEDUP_REMOVED lines=12> */
.L_x_14995:
        /* <DEDUP_REMOVED lines=43> */
.L_x_14993:
        /* <DEDUP_REMOVED lines=11> */
.L_x_14992:
        /* <DEDUP_REMOVED lines=18> */
.L_x_14998:
        /* <DEDUP_REMOVED lines=12> */
.L_x_14999:
        /* <DEDUP_REMOVED lines=43> */
.L_x_14997:
        /* <DEDUP_REMOVED lines=10> */
.L_x_14996:
        /* <DEDUP_REMOVED lines=18> */
.L_x_15002:
        /* <DEDUP_REMOVED lines=12> */
.L_x_15003:
        /* <DEDUP_REMOVED lines=43> */
.L_x_15001:
        /* <DEDUP_REMOVED lines=11> */
.L_x_15000:
        /* <DEDUP_REMOVED lines=18> */
.L_x_15006:
        /* <DEDUP_REMOVED lines=12> */
.L_x_15007:
        /* <DEDUP_REMOVED lines=43> */
.L_x_15005:
        /* <DEDUP_REMOVED lines=10> */
.L_x_15004:
        /* <DEDUP_REMOVED lines=18> */
.L_x_15010:
        /* <DEDUP_REMOVED lines=12> */
.L_x_15011:
        /* <DEDUP_REMOVED lines=42> */
.L_x_15009:
        /* <DEDUP_REMOVED lines=12> */
.L_x_14979:
[----:B------:R-:W-:Y:S01]  /*dfa0*/  MOV R12, R13 ;  /* 0x0000000d000c7202 */ /* 0x000fe20000000f00 */
        /* <DEDUP_REMOVED lines=18> */
.L_x_15014:
        /* <DEDUP_REMOVED lines=12> */
.L_x_15015:
[----:B------:R-:W-:Y:S01]  /*e190*/  IMAD.WIDE.U32 R12, R139, -0x326172a9, RZ ;  /* 0xcd9e8d578b0c7825 */ /* 0x000fe200078e00ff */
[----:B0-2---:R-:W-:-:S04]  /*e1a0*/  LOP3.LUT R16, R5, UR15, R7, 0x96, !PT ;  /* 0x0000000f05107c12 */ /* 0x005fc8000f8e9607 */
[----:B-1----:R-:W-:Y:S01]  /*e1b0*/  LOP3.LUT R14, R2, UR14, R13, 0x96, !PT ;  /* 0x0000000e020e7c12 */ /* 0x002fe2000f8e960d */
        /* <DEDUP_REMOVED lines=39> */
.L_x_15013:
[----:B------:R-:W-:Y:S01]  /*e430*/  I2FP.F32.U32 R7, R7 ;  /* 0x0000000700077245 */ /* 0x000fe20000201000 */
[----:B-12---:R-:W-:Y:S02]  /*e440*/  IMAD.MOV.U32 R14, RZ, RZ, 0x2f800000 ;  /* 0x2f800000ff0e7424 */ /* 0x006fe400078e00ff */
[----:B-----5:R-:W-:Y:S02]  /*e450*/  IMAD.U32 R13, R44, 0x10000, RZ ;  /* 0x000100002c0d7824 */ /* 0x020fe400078e00ff */
[----:B------:R-:W-:Y:S02]  /*e460*/  FFMA.FTZ R7, R7, R14, 1.1641532182693481445e-10 ;  /* 0x2f00000007077423 */ /* 0x000fe4000001000e */
[----:B------:R-:W-:-:S03]  /*e470*/  FMUL.FTZ R13, R13, UR17 ;  /* 0x000000110d0d7c20 */ /* 0x000fc60008410000 */
[----:B------:R-:W-:Y:S01]  /*e480*/  FSETP.GTU.FTZ.AND P1, PT, R7, UR23, PT ;  /* 0x0000001707007c0b */ /* 0x000fe2000bf3c000 */
[----:B------:R-:W-:-:S03]  /*e490*/  FMUL.FTZ R13, R13, UR16 ;  /* 0x000000100d0d7c20 */ /* 0x000fc60008410000 */
[----:B------:R-:W-:Y:S02]  /*e4a0*/  SEL R7, RZ, 0x1, P1 ;  /* 0x00000001ff077807 */ /* 0x000fe40000800000 */
[----:B------:R-:W-:-:S07]  /*e4b0*/  FSEL R24, R13, RZ, !P1 ;  /* 0x000000ff0d187208 */ /* 0x000fce0004800000 */
.L_x_15012:
        /* <DEDUP_REMOVED lines=15> */
.L_x_15018:
        /* <DEDUP_REMOVED lines=12> */
.L_x_15019:
[----:B-12---:R-:W-:Y:S01]  /*e670*/  IMAD.WIDE.U32 R14, R139, -0x326172a9, RZ ;  /* 0xcd9e8d578b0e7825 */ /* 0x006fe200078e00ff */
[----:B------:R-:W-:-:S03]  /*e680*/  LOP3.LUT R18, R5, UR15, R13, 0x96, !PT ;  /* 0x0000000f05127c12 */ /* 0x000fc6000f8e960d */
[----:B------:R-:W-:Y:S01]  /*e690*/  IMAD.MOV.U32 R8, RZ, RZ, R130 ;  /* 0x000000ffff087224 */ /* 0x000fe200078e0082 */
[----:B0-----:R-:W-:Y:S01]  /*e6a0*/  LOP3.LUT R16, R2, UR14, R15, 0x96, !PT ;  /* 0x0000000e02107c12 */ /* 0x001fe2000f8e960f */
        /* <DEDUP_REMOVED lines=39> */
.L_x_15017:
[----:B-----5:R-:W-:Y:S01]  /*e920*/  PRMT R12, R44, 0x7632, R12 ;  /* 0x000076322c0c7816 */ /* 0x020fe2000000000c */
[----:B-12---:R-:W-:Y:S01]  /*e930*/  IMAD.MOV.U32 R15, RZ, RZ, 0x2f800000 ;  /* 0x2f800000ff0f7424 */ /* 0x006fe200078e00ff */
        /* <DEDUP_REMOVED lines=8> */
.L_x_15016:
        /* <DEDUP_REMOVED lines=15> */
.L_x_15022:
        /* <DEDUP_REMOVED lines=12> */
.L_x_15023:
        /* <DEDUP_REMOVED lines=43> */
.L_x_15021:
        /* <DEDUP_REMOVED lines=9> */
.L_x_15020:
        /* <DEDUP_REMOVED lines=15> */
.L_x_15026:
        /* <DEDUP_REMOVED lines=12> */
.L_x_15027:
        /* <DEDUP_REMOVED lines=43> */
.L_x_15025:
        /* <DEDUP_REMOVED lines=10> */
.L_x_15024:
        /* <DEDUP_REMOVED lines=15> */
.L_x_15030:
        /* <DEDUP_REMOVED lines=12> */
.L_x_15031:
        /* <DEDUP_REMOVED lines=43> */
.L_x_15029:
        /* <DEDUP_REMOVED lines=9> */
.L_x_15028:
[----:B------:R-:W-:Y:S01]  /*f8a0*/  MOV R13, R12 ;  /* 0x0000000c000d7202 */ /* 0x000fe20000000f00 */
[----:B------:R-:W-:Y:S01]  /*f8b0*/  IMAD.MOV.U32 R21, RZ, RZ, RZ ;  /* 0x000000ffff157224 */ /* 0x000fe200078e00ff */
[----:B------:R-:W-:Y:S06]  /*f8c0*/  @!P0 BRA `(.L_x_15032) ;  /* 0x0000000400348947 */ /* 0x000fec0003800000 */
[----:B------:R-:W-:Y:S01]  /*f8d0*/  ISETP.NE.AND P1, PT, R12, 0x1, PT ;  /* 0x000000010c00780c */ /* 0x000fe20003f25270 */
[----:B------:R-:W-:Y:S01]  /*f8e0*/  IMAD.MOV.U32 R13, RZ, RZ, 0x2 ;  /* 0x00000002ff0d7424 */ /* 0x000fe200078e00ff */
[----:B-12---:R-:W-:-:S11]  /*f8f0*/  MOV R14, R6 ;  /* 0x00000006000e7202 */ /* 0x006fd60000000f00 */
        /* <DEDUP_REMOVED lines=9> */
.L_x_15034:
        /* <DEDUP_REMOVED lines=12> */
.L_x_15035:
[----:B------:R-:W-:Y:S01]  /*fa50*/  IMAD.WIDE.U32 R14, R139, -0x326172a9, RZ ;  /* 0xcd9e8d578b0e7825 */ /* 0x000fe200078e00ff */
[----:B------:R-:W-:-:S04]  /*fa60*/  LOP3.LUT R18, R5, UR15, R13, 0x96, !PT ;  /* 0x0000000f05127c12 */ /* 0x000fc8000f8e960d */
        /* <DEDUP_REMOVED lines=41> */
.L_x_15033:
        /* <DEDUP_REMOVED lines=10> */
.L_x_15032:
        /* <DEDUP_REMOVED lines=15> */
.L_x_15038:
        /* <DEDUP_REMOVED lines=12> */
.L_x_15039:
        /* <DEDUP_REMOVED lines=43> */
.L_x_15037:
        /* <DEDUP_REMOVED lines=9> */
.L_x_15036:
        /* <DEDUP_REMOVED lines=15> */
.L_x_15041:
        /* <DEDUP_REMOVED lines=12> */
.L_x_15042:
[----:B-12---:R-:W-:Y:S01]  /*10440*/  IMAD.WIDE.U32 R14, R139, -0x326172a9, RZ ;  /* 0xcd9e8d578b0e7825 */ /* 0x006fe200078e00ff */
[----:B------:R-:W-:-:S03]  /*10450*/  LOP3.LUT R18, R5, UR15, R13, 0x96, !PT ;  /* 0x0000000f05127c12 */ /* 0x000fc6000f8e960d */
[----:B------:R-:W-:Y:S01]  /*10460*/  HFMA2 R131, -RZ, RZ, 0, 0 ;  /* 0x00000000ff837431 */ /* 0x000fe200000001ff */
        /* <DEDUP_REMOVED lines=39> */
[----:B------:R-:W-:-:S07]  /*106e0*/  IMAD.MOV.U32 R130, RZ, RZ, R16 ;  /* 0x000000ffff827224 */ /* 0x000fce00078e0010 */
.L_x_15040:
[----:B------:R-:W-:Y:S01]  /*106f0*/  I2FP.F32.U32 R12, R13 ;  /* 0x0000000d000c7245 */ /* 0x000fe20000201000 */
[----:B-12---:R-:W-:Y:S01]  /*10700*/  IMAD.MOV.U32 R15, RZ, RZ, 0x2f800000 ;  /* 0x2f800000ff0f7424 */ /* 0x006fe200078e00ff */
        /* <DEDUP_REMOVED lines=8> */
.L_x_15008:
[----:B------:R-:W-:-:S04]  /*10790*/  VIADD R13, R128, 0x100 ;  /* 0x00000100800d7836 */ /* 0x000fc80000000000 */
[----:B------:R-:W-:-:S05]  /*107a0*/  IMAD.WIDE.U32 R12, R13, 0x20, R144 ;  /* 0x000000200d0c7825 */ /* 0x000fca00078e0090 */
[----:B-----5:R3:W-:Y:S04]  /*107b0*/  STG.E.128 desc[UR12][R12.64], R24 ;  /* 0x000000180c007986 */ /* 0x0207e8000c101d0c */
[----:B------:R3:W-:Y:S01]  /*107c0*/  STG.E.128 desc[UR12][R12.64+0x10], R20 ;  /* 0x000010140c007986 */ /* 0x0007e2000c101d0c */
[----:B------:R-:W-:Y:S05]  /*107d0*/  @!P0 BRA `(.L_x_15043) ;  /* 0x0000000000548947 */ /* 0x000fea0003800000 */
[----:B-12---:R-:W-:Y:S01]  /*107e0*/  SHF.L.U32 R15, R137, 0x10, RZ ;  /* 0x00000010890f7819 */ /* 0x006fe200000006ff */
[----:B---3--:R-:W1:Y:S01]  /*107f0*/  LDC.64 R12, c[0x0][0x3b0] ;  /* 0x0000ec00ff0c7b82 */ /* 0x008e620000000a00 */
[----:B------:R-:W-:Y:S02]  /*10800*/  LOP3.LUT R14, R138, 0xffff, RZ, 0xc0, !PT ;  /* 0x0000ffff8a0e7812 */ /* 0x000fe400078ec0ff */
[----:B------:R-:W-:Y:S02]  /*10810*/  LOP3.LUT R15, R15, 0xff0000, RZ, 0xc0, !PT ;  /* 0x00ff00000f0f7812 */ /* 0x000fe400078ec0ff */
[----:B0-----:R-:W-:Y:S02]  /*10820*/  PRMT R17, R136, 0x7104, RZ ;  /* 0x0000710488117816 */ /* 0x001fe400000000ff */
        /* <DEDUP_REMOVED lines=13> */
[----:B-1----:R-:W-:Y:S01]  /*10900*/  IMAD.WIDE.U32 R12, R15, 0x8, R12 ;  /* 0x000000080f0c7825 */ /* 0x002fe200078e000c */
[----:B------:R-:W-:-:S05]  /*10910*/  LOP3.LUT R16, R14, 0xff, R7, 0xf8, !PT ;  /* 0x000000ff0e107812 */ /* 0x000fca00078ef807 */
[----:B------:R4:W-:Y:S02]  /*10920*/  STG.E.64 desc[UR12][R12.64], R16 ;  /* 0x000000100c007986 */ /* 0x0009e4000c101b0c */
.L_x_15043:
[----:B------:R-:W-:Y:S05]  /*10930*/  @!P0 BRA `(.L_x_15044) ;  /* 0x0000000000108947 */ /* 0x000fea0003800000 */
[----:B------:R-:W0:Y:S01]  /*10940*/  LDC.64 R44, c[0x0][0x390] ;  /* 0x0000e400ff2c7b82 */ /* 0x000e220000000a00 */
[----:B---34-:R-:W-:-:S05]  /*10950*/  IADD3 R13, PT, PT, R129, 0x180, RZ ;  /* 0x00000180810d7810 */ /* 0x018fca0007ffe0ff */
[----:B0-----:R-:W-:-:S06]  /*10960*/  IMAD.WIDE.U32 R44, R13, 0x10, R44 ;  /* 0x000000100d2c7825 */ /* 0x001fcc00078e002c */
[----:B------:R-:W5:Y:S02]  /*10970*/  LDG.E.128 R44, desc[UR12][R44.64] ;  /* 0x0000000c2c2c7981 */ /* 0x000f64000c1e1d00 */
.L_x_15044:
[----:B------:R-:W-:Y:S05]  /*10980*/  BRA.U !UP0, `(.L_x_15045) ;  /* 0x0000002908747547 */ /* 0x000fea000b800000 */
[----:B------:R-:W0:Y:S01]  /*10990*/  LDC.64 R134, c[0x0][0x3a0] ;  /* 0x0000e800ff867b82 */ /* 0x000e220000000a00 */
[----:B---34-:R-:W-:-:S04]  /*109a0*/  VIADD R13, R128, 0x180 ;  /* 0x00000180800d7836 */ /* 0x018fc80000000000 */
[----:B0-----:R-:W-:-:S05]  /*109b0*/  IMAD.WIDE.U32 R134, R13, 0x20, R134 ;  /* 0x000000200d867825 */ /* 0x001fca00078e0086 */
[----:B--2---:R0:W5:Y:S04]  /*109c0*/  LDG.E.128 R16, desc[UR12][R134.64] ;  /* 0x0000000c86107981 */ /* 0x004168000c1e1d00 */
[----:B-1----:R0:W5:Y:S01]  /*109d0*/  LDG.E.128 R12, desc[UR12][R134.64+0x10] ;  /* 0x0000100c860c7981 */ /* 0x002162000c1e1d00 */
[----:B------:R-:W-:-:S13]  /*109e0*/  ISETP.GT.AND P1, PT, R140, RZ, PT ;  /* 0x000000ff8c00720c */ /* 0x000fda0003f24270 */
[----:B------:R-:W-:Y:S01]  /*109f0*/  @!P1 MOV R133, R131 ;  /* 0x0000008300859202 */ /* 0x000fe20000000f00 */
[----:B------:R-:W-:Y:S01]  /*10a00*/  @!P1 IMAD.MOV.U32 R132, RZ, RZ, R130 ;  /* 0x000000ffff849224 */ /* 0x000fe200078e0082 */
[----:B0-----:R-:W-:Y:S06]  /*10a10*/  @!P1 BRA `(.L_x_15046) ;  /* 0x00000004003c9947 */ /* 0x001fec0003800000 */
        /* <DEDUP_REMOVED lines=15> */
.L_x_15048:
        /* <DEDUP_REMOVED lines=12> */
.L_x_15049:
        /* <DEDUP_REMOVED lines=42> */
.L_x_15047:
        /* <DEDUP_REMOVED lines=10> */
.L_x_15046:
        /* <DEDUP_REMOVED lines=18> */
.L_x_15052:
        /* <DEDUP_REMOVED lines=12> */
.L_x_15053:
        /* <DEDUP_REMOVED lines=41> */
[----:B------:R-:W-:-:S07]  /*11380*/  LOP3.LUT R3, R130, UR35, R135, 0x96, !PT ;  /* 0x0000002382037c12 */ /* 0x000fce000f8e9687 */
.L_x_15051:
        /* <DEDUP_REMOVED lines=11> */
.L_x_15050:
        /* <DEDUP_REMOVED lines=18> */
.L_x_15056:
        /* <DEDUP_REMOVED lines=12> */
.L_x_15057:
        /* <DEDUP_REMOVED lines=41> */
[----:B------:R-:W-:-:S07]  /*118b0*/  LOP3.LUT R3, R132, UR35, R131, 0x96, !PT ;  /* 0x0000002384037c12 */ /* 0x000fce000f8e9683 */
.L_x_15055:
        /* <DEDUP_REMOVED lines=10> */
.L_x_15054:
        /* <DEDUP_REMOVED lines=18> */
.L_x_15060:
        /* <DEDUP_REMOVED lines=12> */
.L_x_15061:
        /* <DEDUP_REMOVED lines=43> */
.L_x_15059:
        /* <DEDUP_REMOVED lines=11> */
.L_x_15058:
        /* <DEDUP_REMOVED lines=18> */
.L_x_15064:
        /* <DEDUP_REMOVED lines=12> */
.L_x_15065:
        /* <DEDUP_REMOVED lines=42> */
.L_x_15063:
        /* <DEDUP_REMOVED lines=10> */
.L_x_15062:
        /* <DEDUP_REMOVED lines=18> */
.L_x_15068:
        /* <DEDUP_REMOVED lines=12> */
.L_x_15069:
        /* <DEDUP_REMOVED lines=43> */
.L_x_15067:
        /* <DEDUP_REMOVED lines=11> */
.L_x_15066:
        /* <DEDUP_REMOVED lines=18> */
.L_x_15072:
        /* <DEDUP_REMOVED lines=12> */
.L_x_15073:
        /* <DEDUP_REMOVED lines=42> */
.L_x_15071:
        /* <DEDUP_REMOVED lines=10> */
.L_x_15070:
        /* <DEDUP_REMOVED lines=18> */
.L_x_15076:
        /* <DEDUP_REMOVED lines=12> */
.L_x_15077:
        /* <DEDUP_REMOVED lines=42> */
.L_x_15075:
        /* <DEDUP_REMOVED lines=12> */
.L_x_15045:
[----:B0-2-4-:R-:W-:Y:S01]  /*13360*/  HFMA2 R16, -RZ, RZ, 0, 0 ;  /* 0x00000000ff107431 */ /* 0x015fe200000001ff */
[----:B---3--:R-:W-:Y:S01]  /*13370*/  MOV R12, R131 ;  /* 0x00000083000c7202 */ /* 0x008fe20000000f00 */
        /* <DEDUP_REMOVED lines=17> */
.L_x_15080:
        /* <DEDUP_REMOVED lines=12> */
.L_x_15081:
[----:B------:R-:W-:Y:S01]  /*13550*/  IMAD.WIDE.U32 R12, R139, -0x326172a9, RZ ;  /* 0xcd9e8d578b0c7825 */ /* 0x000fe200078e00ff */
[----:B------:R-:W-:-:S04]  /*13560*/  LOP3.LUT R16, R5, UR15, R7, 0x96, !PT ;  /* 0x0000000f05107c12 */ /* 0x000fc8000f8e9607 */
        /* <DEDUP_REMOVED lines=39> */
[----:B------:R-:W-:-:S07]  /*137e0*/  IMAD.MOV.U32 R12, RZ, RZ, RZ ;  /* 0x000000ffff0c7224 */ /* 0x000fce00078e00ff */
.L_x_15079:
[----:B-1----:R-:W-:Y:S01]  /*137f0*/  HFMA2 R14, -RZ, RZ, 0.1171875, 0 ;  /* 0x2f800000ff0e7431 */ /* 0x002fe200000001ff */
        /* <DEDUP_REMOVED lines=8> */
.L_x_15078:
        /* <DEDUP_REMOVED lines=15> */
.L_x_15084:
        /* <DEDUP_REMOVED lines=12> */
.L_x_15085:
[----:B-1----:R-:W-:Y:S01]  /*13a30*/  IMAD.WIDE.U32 R14, R139, -0x326172a9, RZ ;  /* 0xcd9e8d578b0e7825 */ /* 0x002fe200078e00ff */
        /* <DEDUP_REMOVED lines=42> */
.L_x_15083:
[----:B-----5:R-:W-:Y:S01]  /*13ce0*/  PRMT R12, R44, 0x7632, R12 ;  /* 0x000076322c0c7816 */ /* 0x020fe2000000000c */
[----:B-1----:R-:W-:Y:S01]  /*13cf0*/  IMAD.MOV.U32 R15, RZ, RZ, 0x2f800000 ;  /* 0x2f800000ff0f7424 */ /* 0x002fe200078e00ff */
        /* <DEDUP_REMOVED lines=8> */
.L_x_15082:
        /* <DEDUP_REMOVED lines=15> */
.L_x_15088:
        /* <DEDUP_REMOVED lines=12> */
.L_x_15089:
[----:B-1----:R-:W-:Y:S01]  /*13f30*/  IMAD.WIDE.U32 R14, R139, -0x326172a9, RZ ;  /* 0xcd9e8d578b0e7825 */ /* 0x002fe200078e00ff */
        /* <DEDUP_REMOVED lines=42> */
.L_x_15087:
        /* <DEDUP_REMOVED lines=9> */
.L_x_15086:
        /* <DEDUP_REMOVED lines=15> */
.L_x_15092:
        /* <DEDUP_REMOVED lines=12> */
.L_x_15093:
        /* <DEDUP_REMOVED lines=43> */
.L_x_15091:
        /* <DEDUP_REMOVED lines=10> */
.L_x_15090:
        /* <DEDUP_REMOVED lines=15> */
.L_x_15096:
        /* <DEDUP_REMOVED lines=12> */
.L_x_15097:
        /* <DEDUP_REMOVED lines=43> */
.L_x_15095:
        /* <DEDUP_REMOVED lines=9> */
.L_x_15094:
        /* <DEDUP_REMOVED lines=15> */
.L_x_15100:
        /* <DEDUP_REMOVED lines=12> */
.L_x_15101:
        /* <DEDUP_REMOVED lines=43> */
.L_x_15099:
        /* <DEDUP_REMOVED lines=10> */
.L_x_15098:
        /* <DEDUP_REMOVED lines=15> */
.L_x_15104:
        /* <DEDUP_REMOVED lines=12> */
.L_x_15105:
        /* <DEDUP_REMOVED lines=43> */
.L_x_15103:
        /* <DEDUP_REMOVED lines=9> */
.L_x_15102:
        /* <DEDUP_REMOVED lines=15> */
.L_x_15107:
        /* <DEDUP_REMOVED lines=12> */
.L_x_15108:
        /* <DEDUP_REMOVED lines=43> */
.L_x_15106:
        /* <DEDUP_REMOVED lines=10> */
.L_x_15074:
        /* <DEDUP_REMOVED lines=16> */
[----:B------:R-:W-:Y:S01]  /*15c50*/  IMAD.WIDE.U32 R132, R133, 0x1000000, RZ ;  /* 0x0100000085847825 */ /* 0x000fe200078e00ff */
[----:B------:R-:W-:Y:S02]  /*15c60*/  IADD3 R129, PT, PT, R129, 0x180, RZ ;  /* 0x0000018081817810 */ /* 0x000fe40007ffe0ff */
        /* <DEDUP_REMOVED lines=9> */
.L_x_15109:
[----:B------:R-:W-:Y:S05]  /*15d00*/  @!P0 BRA `(.L_x_15110) ;  /* 0x00000000000c8947 */ /* 0x000fea0003800000 */
[----:B------:R-:W2:Y:S02]  /*15d10*/  LDC.64 R44, c[0x0][0x390] ;  /* 0x0000e400ff2c7b82 */ /* 0x000ea40000000a00 */
[----:B--2---:R-:W-:-:S06]  /*15d20*/  IMAD.WIDE.U32 R44, R143, 0x10, R44 ;  /* 0x000000108f2c7825 */ /* 0x004fcc00078e002c */
[----:B------:R-:W5:Y:S02]  /*15d30*/  LDG.E.128 R44, desc[UR12][R44.64] ;  /* 0x0000000c2c2c7981 */ /* 0x000f64000c1e1d00 */
.L_x_15110:
[----:B-1----:R-:W-:Y:S01]  /*15d40*/  VIADD R147, R128, 0x200 ;  /* 0x0000020080937836 */ /* 0x002fe20000000000 */
[----:B------:R-:W-:Y:S06]  /*15d50*/  BRA.U !UP0, `(.L_x_15111) ;  /* 0x0000002908847547 */ /* 0x000fec000b800000 */
[----:B------:R-:W1:Y:S02]  /*15d60*/  LDC.64 R150, c[0x0][0x3a0] ;  /* 0x0000e800ff967b82 */ /* 0x000e640000000a00 */
[----:B-1----:R-:W-:-:S05]  /*15d70*/  IMAD.WIDE.U32 R150, R147, 0x20, R150 ;  /* 0x0000002093967825 */ /* 0x002fca00078e0096 */
[----:B------:R1:W5:Y:S04]  /*15d80*/  LDG.E.128 R132, desc[UR12][R150.64] ;  /* 0x0000000c96847981 */ /* 0x000368000c1e1d00 */
        /* <DEDUP_REMOVED lines=20> */
.L_x_15114:
        /* <DEDUP_REMOVED lines=12> */
.L_x_15115:
        /* <DEDUP_REMOVED lines=42> */
.L_x_15113:
        /* <DEDUP_REMOVED lines=10> */
.L_x_15112:
        /* <DEDUP_REMOVED lines=18> */
.L_x_15118:
        /* <DEDUP_REMOVED lines=12> */
.L_x_15119:
        /* <DEDUP_REMOVED lines=43> */
.L_x_15117:
        /* <DEDUP_REMOVED lines=11> */
.L_x_15116:
        /* <DEDUP_REMOVED lines=18> */
.L_x_15122:
        /* <DEDUP_REMOVED lines=12> */
.L_x_15123:
        /* <DEDUP_REMOVED lines=43> */
.L_x_15121:
        /* <DEDUP_REMOVED lines=10> */
.L_x_15120:
        /* <DEDUP_REMOVED lines=18> */
.L_x_15126:
        /* <DEDUP_REMOVED lines=12> */
.L_x_15127:
        /* <DEDUP_REMOVED lines=43> */
.L_x_15125:
        /* <DEDUP_REMOVED lines=11> */
.L_x_15124:
        /* <DEDUP_REMOVED lines=18> */
.L_x_15130:
        /* <DEDUP_REMOVED lines=12> */
.L_x_15131:
        /* <DEDUP_REMOVED lines=43> */
.L_x_15129:
        /* <DEDUP_REMOVED lines=10> */
.L_x_15128:
        /* <DEDUP_REMOVED lines=18> */
.L_x_15134:
        /* <DEDUP_REMOVED lines=12> */
.L_x_15135:
        /* <DEDUP_REMOVED lines=43> */
.L_x_15133:
        /* <DEDUP_REMOVED lines=11> */
.L_x_15132:
        /* <DEDUP_REMOVED lines=18> */
.L_x_15138:
        /* <DEDUP_REMOVED lines=12> */
.L_x_15139:
        /* <DEDUP_REMOVED lines=43> */
.L_x_15137:
        /* <DEDUP_REMOVED lines=10> */
.L_x_15136:
        /* <DEDUP_REMOVED lines=18> */
.L_x_15142:
        /* <DEDUP_REMOVED lines=12> */
.L_x_15143:
        /* <DEDUP_REMOVED lines=43> */
.L_x_15141:
        /* <DEDUP_REMOVED lines=12> */
.L_x_15111:
[----:B------:R-:W-:Y:S01]  /*18770*/  IMAD.MOV.U32 R128, RZ, RZ, R141 ;  /* 0x000000ffff807224 */ /* 0x000fe200078e008d */
        /* <DEDUP_REMOVED lines=18> */
.L_x_15146:
        /* <DEDUP_REMOVED lines=12> */
.L_x_15147:
        /* <DEDUP_REMOVED lines=42> */
.L_x_15145:
        /* <DEDUP_REMOVED lines=8> */
[----:B------:R-:W-:-:S07]  /*18c80*/  FSEL R132, R129, RZ, !P1 ;  /* 0x000000ff81847208 */ /* 0x000fce0004800000 */
.L_x_15144:
        /* <DEDUP_REMOVED lines=15> */
.L_x_15150:
        /* <DEDUP_REMOVED lines=12> */
.L_x_15151:
        /* <DEDUP_REMOVED lines=43> */
.L_x_15149:
        /* <DEDUP_REMOVED lines=10> */
.L_x_15148:
        /* <DEDUP_REMOVED lines=15> */
.L_x_15154:
        /* <DEDUP_REMOVED lines=12> */
.L_x_15155:
        /* <DEDUP_REMOVED lines=43> */
.L_x_15153:
        /* <DEDUP_REMOVED lines=9> */
.L_x_15152:
        /* <DEDUP_REMOVED lines=15> */
.L_x_15158:
        /* <DEDUP_REMOVED lines=12> */
.L_x_15159:
[----:B------:R-:W-:Y:S01]  /*19830*/  IMAD.WIDE.U32 R148, R139, -0x326172a9, RZ ;  /* 0xcd9e8d578b947825 */ /* 0x000fe200078e00ff */
        /* <DEDUP_REMOVED lines=42> */
.L_x_15157:
        /* <DEDUP_REMOVED lines=10> */
.L_x_15156:
[----:B0-----:R-:W-:Y:S01]  /*19b80*/  MOV R130, R129 ;  /* 0x0000008100827202 */ /* 0x001fe20000000f00 */
        /* <DEDUP_REMOVED lines=14> */
.L_x_15162:
        /* <DEDUP_REMOVED lines=12> */
.L_x_15163:
        /* <DEDUP_REMOVED lines=43> */
.L_x_15161:
        /* <DEDUP_REMOVED lines=9> */
.L_x_15160:
        /* <DEDUP_REMOVED lines=15> */
.L_x_15166:
        /* <DEDUP_REMOVED lines=12> */
.L_x_15167:
        /* <DEDUP_REMOVED lines=43> */
.L_x_15165:
        /* <DEDUP_REMOVED lines=10> */
.L_x_15164:
        /* <DEDUP_REMOVED lines=15> */
.L_x_15170:
        /* <DEDUP_REMOVED lines=12> */
.L_x_15171:
        /* <DEDUP_REMOVED lines=43> */
.L_x_15169:
        /* <DEDUP_REMOVED lines=9> */
.L_x_15168:
        /* <DEDUP_REMOVED lines=15> */
.L_x_15173:
        /* <DEDUP_REMOVED lines=12> */
.L_x_15174:
        /* <DEDUP_REMOVED lines=43> */
.L_x_15172:
        /* <DEDUP_REMOVED lines=10> */
.L_x_15140:
        /* <DEDUP_REMOVED lines=64> */
.L_x_15175:
[----:B------:R-:W1:Y:S01]  /*1b360*/  SHFL.BFLY PT, R143, R140, 0x1, 0x1f ;  /* 0x0c201f008c8f7f89 */ /* 0x000e6200000e0000 */
[----:B------:R-:W-:Y:S01]  /*1b370*/  BSSY.RECONVERGENT B0, `(.L_x_15176) ;  /* 0x0000071000007945 */ /* 0x000fe20003800200 */
[----:B------:R-:W-:Y:S02]  /*1b380*/  IMAD.MOV.U32 R151, RZ, RZ, RZ ;  /* 0x000000ffff977224 */ /* 0x000fe400078e00ff */
[----:B-1----:R-:W-:-:S05]  /*1b390*/  FADD.FTZ R143, R140, R143 ;  /* 0x0000008f8c8f7221 */ /* 0x002fca0000010000 */
[----:B0-----:R-:W0:Y:S02]  /*1b3a0*/  SHFL.BFLY PT, R144, R143, 0x2, 0x1f ;  /* 0x0c401f008f907f89 */ /* 0x001e2400000e0000 */
        /* <DEDUP_REMOVED lines=95> */
[----:B0-----:R-:W-:-:S04]  /*1b9a0*/  LOP3.LUT P0, R140, R143, 0x1f, RZ, 0xc0, !PT ;  /* 0x0000001f8f8c7812 */ /* 0x001fc8000780c0ff */
        /* <DEDUP_REMOVED lines=13> */
.L_x_15177:
[----:B------:R-:W-:Y:S05]  /*1ba80*/  BSYNC.RECONVERGENT B0 ;  /* 0x0000000000007941 */ /* 0x000fea0003800200 */
.L_x_15176:
        /* <DEDUP_REMOVED lines=11> */
[----:B------:R0:W1:Y:S03]  /*1bb40*/  LDS.64 R144, [R140+UR4] ;  /* 0x000000048c907984 */ /* 0x0000660008000a00 */
.L_x_15179:
[----:B------:R-:W-:Y:S05]  /*1bb50*/  BSYNC.RECONVERGENT B0 ;  /* 0x0000000000007941 */ /* 0x000fea0003800200 */
.L_x_15178:
[----:B0-----:R-:W0:Y:S01]  /*1bb60*/  SHFL.DOWN PT, R140, R151, 0x2, 0x1f ;  /* 0x08401f00978c7f89 */ /* 0x001e2200000e0000 */
[----:B------:R-:W-:Y:S01]  /*1bb70*/  I2FP.F32.U32 R150, R151 ;  /* 0x0000009700967245 */ /* 0x000fe20000201000 */
[----:B------:R-:W-:Y:S01]  /*1bb80*/  UISETP.GE.AND UP0, UPT, UR6, 0x1, UPT ;  /* 0x000000010600788c */ /* 0x000fe2000bf06270 */
[----:B------:R-:W-:Y:S01]  /*1bb90*/  ISETP.NE.AND P0, PT, R143, RZ, PT ;  /* 0x000000ff8f00720c */ /* 0x000fe20003f05270 */
[----:B-1----:R-:W1:Y:S01]  /*1bba0*/  SHFL.DOWN PT, R147, R144, 0x2, 0x1f ;  /* 0x08401f0090937f89 */ /* 0x002e6200000e0000 */
[----:B------:R-:W-:-:S03]  /*1bbb0*/  ISETP.NE.AND P1, PT, RZ, UR24, PT ;  /* 0x00000018ff007c0c */ /* 0x000fc6000bf25270 */
[----:B------:R-:W2:Y:S01]  /*1bbc0*/  SHFL.DOWN PT, R146, R145, 0x2, 0x1f ;  /* 0x08401f0091927f89 */ /* 0x000ea200000e0000 */
[----:B0-----:R-:W-:Y:S02]  /*1bbd0*/  IADD3 R148, PT, PT, R140, R151, RZ ;  /* 0x000000978c947210 */ /* 0x001fe40007ffe0ff */
[----:B------:R-:W-:Y:S02]  /*1bbe0*/  I2FP.F32.S32 R152, R140 ;  /* 0x0000008c00987245 */ /* 0x000fe40000201400 */
[----:B------:R-:W-:-:S03]  /*1bbf0*/  I2FP.F32.S32 R140, R148 ;  /* 0x00000094008c7245 */ /* 0x000fc60000201400 */
[C---:B-1----:R-:W-:Y:S01]  /*1bc00*/  FMUL.FTZ R153, R147.reuse, R152 ;  /* 0x0000009893997220 */ /* 0x042fe20000410000 */
[----:B------:R-:W0:Y:S01]  /*1bc10*/  MUFU.RCP R149, R140 ;  /* 0x0000008c00957308 */ /* 0x000e220000001000 */
[----:B------:R-:W-:Y:S01]  /*1bc20*/  FADD.FTZ R147, -R147, R144 ;  /* 0x0000009093937221 */ /* 0x000fe20000010100 */
[----:B--2---:R-:W-:Y:S01]  /*1bc30*/  FADD.FTZ R146, R146, R145 ;  /* 0x0000009192927221 */ /* 0x004fe20000010000 */
[----:B------:R-:W-:Y:S02]  /*1bc40*/  FFMA.FTZ R154, R150, R144, R153 ;  /* 0x00000090969a7223 */ /* 0x000fe40000010099 */
[----:B------:R-:W1:Y:S01]  /*1bc50*/  SHFL.DOWN PT, R153, R148, 0x1, 0x1f ;  /* 0x08201f0094997f89 */ /* 0x000e6200000e0000 */
[----:B------:R-:W-:-:S04]  /*1bc60*/  FMUL.FTZ R147, R147, R147 ;  /* 0x0000009393937220 */ /* 0x000fc80000410000 */
[----:B------:R-:W-:Y:S02]  /*1bc70*/  FMUL.FTZ R147, R147, R150 ;  /* 0x0000009693937220 */ /* 0x000fe40000410000 */
[----:B------:R-:W2:Y:S02]  /*1bc80*/  LDC R150, c[0x0][0x448] ;  /* 0x00011200ff967b82 */ /* 0x000ea40000000800 */
[----:B------:R-:W-:Y:S01]  /*1bc90*/  FMUL.FTZ R147, R147, R152 ;  /* 0x0000009893937220 */ /* 0x000fe20000410000 */
[----:B0-----:R-:W-:-:S03]  /*1bca0*/  FMUL.FTZ R151, R149, R154 ;  /* 0x0000009a95977220 */ /* 0x001fc60000410000 */
[----:B------:R-:W-:Y:S02]  /*1bcb0*/  FFMA.FTZ R146, R149, R147, R146 ;  /* 0x0000009395927223 */ /* 0x000fe40000010092 */
[----:B------:R-:W0:Y:S04]  /*1bcc0*/  SHFL.DOWN PT, R144, R151, 0x1, 0x1f ;  /* 0x08201f0097907f89 */ /* 0x000e2800000e0000 */
[----:B------:R-:W3:Y:S01]  /*1bcd0*/  SHFL.DOWN PT, R145, R146, 0x1, 0x1f ;  /* 0x08201f0092917f89 */ /* 0x000ee200000e0000 */
[----:B-1----:R-:W-:Y:S01]  /*1bce0*/  IMAD.IADD R147, R148, 0x1, R153 ;  /* 0x0000000194937824 */ /* 0x002fe200078e0299 */
[----:B------:R-:W-:-:S04]  /*1bcf0*/  I2FP.F32.S32 R153, R153 ;  /* 0x0000009900997245 */ /* 0x000fc80000201400 */
[----:B------:R-:W-:-:S06]  /*1bd00*/  I2FP.F32.S32 R147, R147 ;  /* 0x0000009300937245 */ /* 0x000fcc0000201400 */
[----:B------:R-:W1:Y:S01]  /*1bd10*/  MUFU.RCP R147, R147 ;  /* 0x0000009300937308 */ /* 0x000e620000001000 */
[----:B0-----:R-:W-:Y:S01]  /*1bd20*/  FADD.FTZ R148, R151, -R144 ;  /* 0x8000009097947221 */ /* 0x001fe20000010000 */
[----:B------:R-:W-:-:S03]  /*1bd30*/  FMUL.FTZ R155, R144, R153 ;  /* 0x00000099909b7220 */ /* 0x000fc60000410000 */
[----:B------:R-:W-:Y:S01]  /*1bd40*/  FMUL.FTZ R149, R148, R148 ;  /* 0x0000009494957220 */ /* 0x000fe20000410000 */
[----:B------:R-:W-:-:S03]  /*1bd50*/  FFMA.FTZ R144, R140, R151, R155 ;  /* 0x000000978c907223 */ /* 0x000fc6000001009b */
[----:B------:R-:W-:Y:S01]  /*1bd60*/  FMUL.FTZ R149, R140, R149 ;  /* 0x000000958c957220 */ /* 0x000fe20000410000 */
[----:B---3--:R-:W-:Y:S01]  /*1bd70*/  FADD.FTZ R140, R146, R145 ;  /* 0x00000091928c7221 */ /* 0x008fe20000010000 */
[----:B-1----:R-:W-:Y:S02]  /*1bd80*/  FMUL.FTZ R148, R147, R144 ;  /* 0x0000009093947220 */ /* 0x002fe40000410000 */
[----:B------:R-:W-:Y:S01]  /*1bd90*/  FMUL.FTZ R149, R149, R153 ;  /* 0x0000009995957220 */ /* 0x000fe20000410000 */
[----:B------:R-:W0:Y:S02]  /*1bda0*/  @!P0 LDC.64 R144, c[0x0][0x3c8] ;  /* 0x0000f200ff908b82 */ /* 0x000e240000000a00 */
[----:B------:R-:W1:Y:S01]  /*1bdb0*/  SHFL.IDX PT, R153, R148, RZ, 0x1f ;  /* 0x00001fff94997589 */ /* 0x000e6200000e0000 */
[----:B------:R-:W-:-:S05]  /*1bdc0*/  FFMA.FTZ R149, R147, R149, R140 ;  /* 0x0000009593957223 */ /* 0x000fca000001008c */
[----:B------:R-:W3:Y:S01]  /*1bdd0*/  @!P0 LDC.64 R146, c[0x0][0x3c0] ;  /* 0x0000f000ff928b82 */ /* 0x000ee20000000a00 */
[----:B------:R-:W2:Y:S01]  /*1bde0*/  SHFL.IDX PT, R149, R149, RZ, 0x1f ;  /* 0x00001fff95957589 */ /* 0x000ea200000e0000 */
        /* <DEDUP_REMOVED lines=13> */
[----:B-1----:R-:W-:-:S03]  /*1bec0*/  FSEL R144, R153, RZ, !P1 ;  /* 0x000000ff99907208 */ /* 0x002fc60004800000 */
[----:B------:R-:W-:Y:S02]  /*1bed0*/  UIMAD UR4, UR4, UR22, URZ ;  /* 0x00000016040472a4 */ /* 0x000fe4000f8e02ff */
[C---:B------:R-:W-:Y:S01]  /*1bee0*/  FADD.FTZ R145, -R144.reuse, R12 ;  /* 0x0000000c90917221 */ /* 0x040fe20000010100 */
[C---:B------:R-:W-:Y:S01]  /*1bef0*/  FADD.FTZ R146, -R144.reuse, R13 ;  /* 0x0000000d90927221 */ /* 0x040fe20000010100 */
[----:B------:R-:W-:Y:S01]  /*1bf00*/  USHF.R.S32.HI UR5, URZ, 0x1f, UR4 ;  /* 0x0000001fff057899 */ /* 0x000fe20008011404 */
[----:B------:R-:W0:Y:S01]  /*1bf10*/  LDC.64 R12, c[0x0][0x428] ;  /* 0x00010a00ff0c7b82 */ /* 0x000e220000000a00 */
[C---:B------:R-:W-:Y:S01]  /*1bf20*/  FADD.FTZ R30, -R144.reuse, R30 ;  /* 0x0000001e901e7221 */ /* 0x040fe20000010100 */
[C---:B------:R-:W-:Y:S01]  /*1bf30*/  FADD.FTZ R16, -R144.reuse, R16 ;  /* 0x0000001090107221 */ /* 0x040fe20000010100 */
[----:B------:R-:W-:Y:S01]  /*1bf40*/  ULEA.HI UR5, UR5, UR4, URZ, 0x3 ;  /* 0x0000000405057291 */ /* 0x000fe2000f8f18ff */
        /* <DEDUP_REMOVED lines=43> */
[C---:B------:R-:W-:Y:S01]  /*1c200*/  FMUL.FTZ R147, R140.reuse, R31 ;  /* 0x0000001f8c937220 */ /* 0x040fe20000410000 */
[C---:B------:R-:W-:Y:S01]  /*1c210*/  FMUL.FTZ R31, R140.reuse, R17 ;  /* 0x000000118c1f7220 */ /* 0x040fe20000410000 */
[C---:B------:R-:W-:Y:S01]  /*1c220*/  FMUL.FTZ R151, R140.reuse, R15 ;  /* 0x0000000f8c977220 */ /* 0x040fe20000410000 */
[----:B------:R-:W-:Y:S01]  /*1c230*/  FFMA.FTZ R17, R37, R121, R81 ;  /* 0x0000007925117223 */ /* 0x000fe20000010051 */
[----:B------:R-:W-:Y:S01]  /*1c240*/  FMUL.FTZ R36, R140, R36 ;  /* 0x000000248c247220 */ /* 0x000fe20000410000 */
[----:B------:R-:W-:Y:S01]  /*1c250*/  FFMA.FTZ R15, R38, R122, R82 ;  /* 0x0000007a260f7223 */ /* 0x000fe20000010052 */
[----:B------:R-:W-:Y:S01]  /*1c260*/  FFMA.FTZ R16, R39, R123, R83 ;  /* 0x0000007b27107223 */ /* 0x000fe20000010053 */
[C---:B------:R-:W-:Y:S01]  /*1c270*/  IADD3 R37, PT, PT, R155.reuse, 0x100, RZ ;  /* 0x000001009b257810 */ /* 0x040fe20007ffe0ff */
[C---:B------:R-:W-:Y:S01]  /*1c280*/  VIADD R153, R155.reuse, 0x80 ;  /* 0x000000809b997836 */ /* 0x040fe20000000000 */
[C---:B------:R-:W-:Y:S01]  /*1c290*/  IADD3 R157, PT, PT, R155.reuse, 0x200, RZ ;  /* 0x000002009b9d7810 */ /* 0x040fe20007ffe0ff */
[----:B------:R-:W-:-:S02]  /*1c2a0*/  VIADD R39, R155, 0x180 ;  /* 0x000001809b277836 */ /* 0x000fc40000000000 */
[C---:B------:R-:W-:Y:S01]  /*1c2b0*/  FMUL.FTZ R42, R140.reuse, R42 ;  /* 0x0000002a8c2a7220 */ /* 0x040fe20000410000 */
[C---:B------:R-:W-:Y:S01]  /*1c2c0*/  FMUL.FTZ R43, R140.reuse, R43 ;  /* 0x0000002b8c2b7220 */ /* 0x040fe20000410000 */
[----:B------:R-:W-:Y:S01]  /*1c2d0*/  FMUL.FTZ R150, R140, R14 ;  /* 0x0000000e8c967220 */ /* 0x000fe20000410000 */
[----:B------:R-:W-:Y:S01]  /*1c2e0*/  FFMA.FTZ R14, R36, R120, R80 ;  /* 0x00000078240e7223 */ /* 0x000fe20000010050 */
[----:B0-----:R-:W-:Y:S01]  /*1c2f0*/  IMAD.WIDE.U32 R154, R155, 0x10, R12 ;  /* 0x000000109b9a7825 */ /* 0x001fe200078e000c */
[----:B------:R-:W-:-:S03]  /*1c300*/  F2FP.BF16.F32.PACK_AB R15, R16, R15 ;  /* 0x0000000f100f723e */ /* 0x000fc600000010ff */
        /* <DEDUP_REMOVED lines=15> */
[----:B------:R-:W-:Y:S01]  /*1c400*/  FFMA.FTZ R13, R42, R126, R86 ;  /* 0x0000007e2a0d7223 */ /* 0x000fe20000010056 */
        /* <DEDUP_REMOVED lines=12> */
[----:B------:R-:W-:Y:S01]  /*1c4d0*/  F2FP.BF16.F32.PACK_AB R23, R23, R22 ;  /* 0x000000161717723e */ /* 0x000fe200000010ff */
[C---:B------:R-:W-:Y:S01]  /*1c4e0*/  FMUL.FTZ R40, R140.reuse, R40 ;  /* 0x000000288c287220 */ /* 0x040fe20000410000 */
[----:B------:R-:W-:Y:S01]  /*1c4f0*/  F2FP.BF16.F32.PACK_AB R22, R35, R20 ;  /* 0x000000142316723e */ /* 0x000fe200000010ff */
[----:B------:R-:W-:Y:S01]  /*1c500*/  FMUL.FTZ R41, R140, R41 ;  /* 0x000000298c297220 */ /* 0x000fe20000410000 */
[----:B------:R-:W-:Y:S01]  /*1c510*/  FFMA.FTZ R20, R24, R108, R68 ;  /* 0x0000006c18147223 */ /* 0x000fe20000010044 */
[----:B------:R-:W-:Y:S01]  /*1c520*/  FFMA.FTZ R25, R25, R109, R69 ;  /* 0x0000006d19197223 */ /* 0x000fe20000010045 */
[----:B------:R-:W-:Y:S01]  /*1c530*/  FMUL.FTZ R33, R140, R33 ;  /* 0x000000218c217220 */ /* 0x000fe20000410000 */
[----:B------:R-:W-:Y:S01]  /*1c540*/  F2FP.BF16.F32.PACK_AB R14, R17, R14 ;  /* 0x0000000e110e723e */ /* 0x000fe200000010ff */
[----:B------:R-:W-:Y:S01]  /*1c550*/  FFMA.FTZ R24, R21, R102, R62 ;  /* 0x0000006615187223 */ /* 0x000fe2000001003e */
[----:B------:R-:W-:Y:S01]  /*1c560*/  F2FP.BF16.F32.PACK_AB R19, R18, R19 ;  /* 0x000000131213723e */ /* 0x000fe200000010ff */
[----:B------:R-:W-:Y:S01]  /*1c570*/  FFMA.FTZ R149, R149, R103, R63 ;  /* 0x0000006795957223 */ /* 0x000fe2000001003f */
[C---:B------:R-:W-:Y:S01]  /*1c580*/  FMUL.FTZ R26, R140.reuse, R26 ;  /* 0x0000001a8c1a7220 */ /* 0x040fe20000410000 */
[----:B------:R-:W-:Y:S01]  /*1c590*/  FMUL.FTZ R27, R140, R27 ;  /* 0x0000001b8c1b7220 */ /* 0x000fe20000410000 */
        /* <DEDUP_REMOVED lines=49> */
[----:B------:R-:W-:-:S05]  /*1c8b0*/  F2FP.BF16.F32.PACK_AB R28, R133, R28 ;  /* 0x0000001c851c723e */ /* 0x000fca00000010ff */
[----:B------:R0:W-:Y:S02]  /*1c8c0*/  STG.E.128 desc[UR12][R156.64], R28 ;  /* 0x0000001c9c007986 */ /* 0x0001e4000c101d0c */
.L_x_15180:
[----:B------:R-:W-:Y:S02]  /*1c8d0*/  UIADD3 UR7, UPT, UPT, UR7, UR20, URZ ;  /* 0x0000001407077290 */ /* 0x000fe4000fffe0ff */
[----:B------:R-:W-:Y:S02]  /*1c8e0*/  UPLOP3.LUT UP1, UPT, UPT, UPT, UP1, 0x40, 0x4 ;  /* 0x000000000004789c */ /* 0x000fe40003f2e810 */
[----:B------:R-:W-:-:S09]  /*1c8f0*/  UISETP.GE.AND UP0, UPT, UR7, UR21, UPT ;  /* 0x000000150700728c */ /* 0x000fd2000bf06270 */
[----:B------:R-:W-:Y:S05]  /*1c900*/  BRA.U !UP0, `(.L_x_15181) ;  /* 0xfffffe4108847547 */ /* 0x000fea000b83ffff */
[----:B------:R-:W-:Y:S05]  /*1c910*/  EXIT ;  /* 0x000000000000794d */ /* 0x000fea0003800000 */
.L_x_15182:
        /* <DEDUP_REMOVED lines=14> */
.L_x_34055:


//--------------------- .text._ZN10layer_norm13ln_fwd_kernelINS_13Kernel_traitsIf13__nv_bfloat16fS2_fjLj5120ELj1ELj1ELj4ELj16ENS_18Kernel_traits_baseILj5120EfS2_fS2_fjLj128EEEEELb1ELb1ELb0ELb0EEEvNS_9FwdParamsE --------------------------
	.section	.text._ZN10layer_norm13ln_fwd_kernelINS_13Kernel_traitsIf13__nv_bfloat16fS2_fjLj5120ELj1ELj1ELj4ELj16ENS_18Kernel_traits_baseILj5120EfS2_fS2_fjLj128EEEEELb1ELb1ELb0ELb0EEEvNS_9FwdParamsE,"ax",@progbits
	.align	128
        .global         _ZN10layer_norm13ln_fwd_kernelINS_13Kernel_traitsIf13__nv_bfloat16fS2_fjLj5120ELj1ELj1ELj4ELj16ENS_18Kernel_traits_baseILj5120EfS2_fS2_fjLj128EEEEELb1ELb1ELb0ELb0EEEvNS_9FwdParamsE
        .type           _ZN10layer_norm13ln_fwd_kernelINS_13Kernel_traitsIf13__nv_bfloat16fS2_fjLj5120ELj1ELj1ELj4ELj16ENS_18Kernel_traits_baseILj5120EfS2_fS2_fjLj128EEEEELb1ELb1ELb0ELb0EEEvNS_9FwdParamsE,@function
        .size           _ZN10layer_norm13ln_fwd_kernelINS_13Kernel_traitsIf13__nv_bfloat16fS2_fjLj5120ELj1ELj1ELj4ELj16ENS_18Kernel_traits_baseILj5120EfS2_fS2_fjLj128EEEEELb1ELb1ELb0ELb0EEEvNS_9FwdParamsE,(.L_x_34056 - _ZN10layer_norm13ln_fwd_kernelINS_13Kernel_traitsIf13__nv_bfloat16fS2_fjLj5120ELj1ELj1ELj4ELj16ENS_18Kernel_traits_baseILj5120EfS2_fS2_fjLj128EEEEELb1ELb1ELb0ELb0EEEvNS_9FwdParamsE)
        .other          _ZN10layer_norm13ln_fwd_kernelINS_13Kernel_traitsIf13__nv_bfloat16fS2_fjLj5120ELj1ELj1ELj4ELj16ENS_18Kernel_traits_baseILj5120EfS2_fS2_fjLj128EEEEELb1ELb1ELb0ELb0EEEvNS_9FwdParamsE,@"STO_CUDA_ENTRY STV_DEFAULT"
_ZN10layer_norm13ln_fwd_kernelINS_13Kernel_traitsIf13__nv_bfloat16fS2_fjLj5120ELj1ELj1ELj4ELj16ENS_18Kernel_traits_baseILj5120EfS2_fS2_fjLj128EEEEELb1ELb1ELb0ELb0EEEvNS_9FwdParamsE:
.text._ZN10layer_norm13ln_fwd_kernelINS_13Kernel_traitsIf13__nv_bfloat16fS2_fjLj5120ELj1ELj1ELj4ELj16ENS_18Kernel_traits_baseILj5120EfS2_fS2_fjLj128EEEEELb1ELb1ELb0ELb0EEEvNS_9FwdParamsE:
        /* <DEDUP_REMOVED lines=103> */
.L_x_15184:
        /* <DEDUP_REMOVED lines=19> */
[----:B------:R-:W5:Y:S03]  /*07a0*/  @P0 LDG.E.128 R104, desc[UR6][R38.64] ;  /* 0x0000000626680981 */ /* 0x000f66000c1e1d00 */
[----:B------:R-:W-:Y:S01]  /*07b0*/  @P1 VIADD R133, R133, 0x80 ;  /* 0x0000008085851836 */ /* 0x000fe20000000000 */
[----:B------:R3:W5:Y:S02]  /*07c0*/  @P0 LDG.E.128 R100, desc[UR6][R38.64+0x10] ;  /* 0x0000100626640981 */ /* 0x000764000c1e1d00 */
[----:B------:R-:W4:Y:S01]  /*07d0*/  @P3 LDC.64 R86, c[0x0][0x3e8] ;  /* 0x0000fa00ff563b82 */ /* 0x000f220000000a00 */
[C---:B0-----:R-:W-:Y:S01]  /*07e0*/  @P2 IMAD.WIDE.U32 R62, R133.reuse, 0x20, R60 ;  /* 0x00000020853e2825 */ /* 0x041fe200078e003c */
[----:B------:R-:W5:Y:S06]  /*07f0*/  @P1 LDG.E.128 R96, desc[UR6][R40.64] ;  /* 0x0000000628601981 */ /* 0x000f6c000c1e1d00 */
[----:B------:R-:W0:Y:S01]  /*0800*/  @P4 LDC.64 R88, c[0x0][0x3d0] ;  /* 0x0000f400ff584b82 */ /* 0x000e220000000a00 */
[C---:B-1----:R-:W-:Y:S01]  /*0810*/  @P2 IMAD.WIDE.U32 R66, R133.reuse, 0x20, R64 ;  /* 0x0000002085422825 */ /* 0x042fe200078e0040 */
[----:B------:R-:W-:Y:S01]  /*0820*/  @P2 IADD3 R133, PT, PT, R133, 0x80, RZ ;  /* 0x0000008085852810 */ /* 0x000fe20007ffe0ff */
[----:B------:R1:W5:Y:S05]  /*0830*/  @P1 LDG.E.128 R92, desc[UR6][R40.64+0x10] ;  /* 0x00001006285c1981 */ /* 0x00036a000c1e1d00 */
[----:B------:R-:W0:Y:S01]  /*0840*/  @P4 LDC.64 R90, c[0x0][0x3e8] ;  /* 0x0000fa00ff5a4b82 */ /* 0x000e220000000a00 */
[----:B--2---:R-:W-:Y:S01]  /*0850*/  @P3 IMAD.WIDE.U32 R84, R133, 0x20, R84 ;  /* 0x0000002085543825 */ /* 0x004fe200078e0054 */
[----:B------:R-:W5:Y:S01]  /*0860*/  @P1 LDG.E.128 R80, desc[UR6][R42.64] ;  /* 0x000000062a501981 */ /* 0x000f62000c1e1d00 */
[----:B---3--:R-:W-:-:S02]  /*0870*/  CS2R R38, SRZ ;  /* 0x0000000000267805 */ /* 0x008fc4000001ff00 */
[----:B------:R-:W-:Y:S02]  /*0880*/  CS2R R36, SRZ ;  /* 0x0000000000247805 */ /* 0x000fe4000001ff00 */
[----:B------:R-:W-:Y:S01]  /*0890*/  CS2R R110, SRZ ;  /* 0x00000000006e7805 */ /* 0x000fe2000001ff00 */
[----:B------:R2:W5:Y:S01]  /*08a0*/  @P1 LDG.E.128 R76, desc[UR6][R42.64+0x10] ;  /* 0x000010062a4c1981 */ /* 0x000562000c1e1d00 */
[C---:B----4-:R-:W-:Y:S01]  /*08b0*/  @P3 IMAD.WIDE.U32 R86, R133.reuse, 0x20, R86 ;  /* 0x0000002085563825 */ /* 0x050fe200078e0056 */
[----:B-1----:R-:W-:Y:S02]  /*08c0*/  CS2R R40, SRZ ;  /* 0x0000000000287805 */ /* 0x002fe4000001ff00 */
[----:B------:R-:W5:Y:S01]  /*08d0*/  @P2 LDG.E.128 R72, desc[UR6][R62.64] ;  /* 0x000000063e482981 */ /* 0x000f62000c1e1d00 */
[----:B------:R-:W-:Y:S01]  /*08e0*/  @P3 VIADD R133, R133, 0x80 ;  /* 0x0000008085853836 */ /* 0x000fe20000000000 */
[----:B------:R-:W-:Y:S02]  /*08f0*/  CS2R R108, SRZ ;  /* 0x00000000006c7805 */ /* 0x000fe4000001ff00 */
[----:B------:R1:W5:Y:S01]  /*0900*/  @P2 LDG.E.128 R68, desc[UR6][R62.64+0x10] ;  /* 0x000010063e442981 */ /* 0x000362000c1e1d00 */
[----:B0-----:R-:W-:Y:S01]  /*0910*/  @P4 IMAD.WIDE.U32 R60, R133, 0x20, R88 ;  /* 0x00000020853c4825 */ /* 0x001fe200078e0058 */
[----:B--2---:R-:W-:-:S02]  /*0920*/  CS2R R42, SRZ ;  /* 0x00000000002a7805 */ /* 0x004fc4000001ff00 */
[----:B------:R-:W5:Y:S01]  /*0930*/  @P2 LDG.E.128 R56, desc[UR6][R66.64] ;  /* 0x0000000642382981 */ /* 0x000f62000c1e1d00 */
[----:B------:R-:W-:Y:S02]  /*0940*/  CS2R R114, SRZ ;  /* 0x0000000000727805 */ /* 0x000fe4000001ff00 */
[----:B------:R-:W-:Y:S02]  /*0950*/  CS2R R112, SRZ ;  /* 0x0000000000707805 */ /* 0x000fe4000001ff00 */
[----:B------:R-:W-:Y:S01]  /*0960*/  @P4 CS2R R14, SRZ ;  /* 0x00000000000e4805 */ /* 0x000fe2000001ff00 */
[----:B------:R0:W5:Y:S01]  /*0970*/  @P2 LDG.E.128 R52, desc[UR6][R66.64+0x10] ;  /* 0x0000100642342981 */ /* 0x000162000c1e1d00 */
[----:B------:R-:W-:Y:S01]  /*0980*/  @P4 IMAD.WIDE.U32 R64, R133, 0x20, R90 ;  /* 0x0000002085404825 */ /* 0x000fe200078e005a */
[----:B-1----:R-:W-:Y:S02]  /*0990*/  CS2R R62, SRZ ;  /* 0x00000000003e7805 */ /* 0x002fe4000001ff00 */
[----:B------:R-:W5:Y:S01]  /*09a0*/  @P3 LDG.E.128 R48, desc[UR6][R84.64] ;  /* 0x0000000654303981 */ /* 0x000f62000c1e1d00 */
[----:B------:R-:W-:-:S02]  /*09b0*/  CS2R R90, SRZ ;  /* 0x00000000005a7805 */ /* 0x000fc4000001ff00 */
[----:B------:R-:W-:Y:S02]  /*09c0*/  CS2R R88, SRZ ;  /* 0x0000000000587805 */ /* 0x000fe4000001ff00 */
[----:B------:R-:W-:Y:S01]  /*09d0*/  @P4 CS2R R12, SRZ ;  /* 0x00000000000c4805 */ /* 0x000fe2000001ff00 */
[----:B------:R1:W5:Y:S01]  /*09e0*/  @P3 LDG.E.128 R44, desc[UR6][R84.64+0x10] ;  /* 0x00001006542c3981 */ /* 0x000362000c1e1d00 */
[----:B------:R-:W-:Y:S02]  /*09f0*/  @P4 CS2R R18, SRZ ;  /* 0x0000000000124805 */ /* 0x000fe4000001ff00 */
[----:B0-----:R-:W-:Y:S02]  /*0a00*/  CS2R R66, SRZ ;  /* 0x0000000000427805 */ /* 0x001fe4000001ff00 */
[----:B------:R-:W-:Y:S01]  /*0a10*/  @P4 CS2R R16, SRZ ;  /* 0x0000000000104805 */ /* 0x000fe2000001ff00 */
[----:B------:R-:W5:Y:S04]  /*0a20*/  @P3 LDG.E.128 R32, desc[UR6][R86.64] ;  /* 0x0000000656203981 */ /* 0x000f68000c1e1d00 */
[----:B------:R0:W5:Y:S01]  /*0a30*/  @P3 LDG.E.128 R28, desc[UR6][R86.64+0x10] ;  /* 0x00001006561c3981 */ /* 0x000162000c1e1d00 */
[----:B-1----:R-:W-:-:S03]  /*0a40*/  CS2R R84, SRZ ;  /* 0x0000000000547805 */ /* 0x002fc6000001ff00 */
[----:B------:R-:W5:Y:S04]  /*0a50*/  @P4 LDG.E.128 R24, desc[UR6][R60.64] ;  /* 0x000000063c184981 */ /* 0x000f68000c1e1d00 */
[----:B------:R1:W5:Y:S01]  /*0a60*/  @P4 LDG.E.128 R20, desc[UR6][R60.64+0x10] ;  /* 0x000010063c144981 */ /* 0x000362000c1e1d00 */
[----:B0-----:R-:W-:-:S03]  /*0a70*/  CS2R R86, SRZ ;  /* 0x0000000000567805 */ /* 0x001fc6000001ff00 */
[----:B------:R-:W5:Y:S04]  /*0a80*/  @P4 LDG.E.128 R8, desc[UR6][R64.64] ;  /* 0x0000000640084981 */ /* 0x000f68000c1e1d00 */
[----:B------:R0:W5:Y:S01]  /*0a90*/  @P4 LDG.E.128 R4, desc[UR6][R64.64+0x10] ;  /* 0x0000100640044981 */ /* 0x000162000c1e1d00 */
[----:B-1----:R-:W-:Y:S02]  /*0aa0*/  CS2R R60, SRZ ;  /* 0x00000000003c7805 */ /* 0x002fe4000001ff00 */
[----:B0-----:R-:W-:-:S07]  /*0ab0*/  CS2R R64, SRZ ;  /* 0x0000000000407805 */ /* 0x001fce000001ff00 */
.L_x_15185:
[----:B------:R-:W-:Y:S05]  /*0ac0*/  BSYNC.RECONVERGENT B0 ;  /* 0x0000000000007941 */ /* 0x000fea0003800200 */
.L_x_15183:
[----:B------:R-:W1:Y:S02]  /*0ad0*/  LDCU UR4, c[0x0][0x384] ;  /* 0x00007080ff0477ac */ /* 0x000e640008000800 */
[----:B-1----:R-:W-:-:S13]  /*0ae0*/  ISETP.GE.AND P0, PT, R182, UR4, PT ;  /* 0x00000004b6007c0c */ /* 0x002fda000bf06270 */
[----:B------:R-:W-:Y:S05]  /*0af0*/  @P0 EXIT ;  /* 0x000000000000094d */ /* 0x000fea0003800000 */
[----:B------:R-:W1:Y:S01]  /*0b00*/  LDCU UR4, c[0x0][0x360] ;  /* 0x00006c00ff0477ac */ /* 0x000e620008000800 */
[----:B0-----:R-:W-:Y:S01]  /*0b10*/  IMAD.HI.U32 R127, R194, -0x2daee0ad, RZ ;  /* 0xd2511f53c27f7827 */ /* 0x001fe200078e00ff */
[----:B-----5:R-:W-:Y:S01]  /*0b20*/  IADD3 R133, PT, PT, R3, -0x4498517b, RZ ;  /* 0xbb67ae8503857810 */ /* 0x020fe20007ffe0ff */
[----:B------:R-:W0:Y:S01]  /*0b30*/  LDC.64 R138, c[0x0][0x3e0] ;  /* 0x0000f800ff8a7b82 */ /* 0x000e220000000a00 */
[----:B------:R-:W-:Y:S01]  /*0b40*/  LOP3.LUT R134, R125, 0x60, RZ, 0xc0, !PT ;  /* 0x000000607d867812 */ /* 0x000fe200078ec0ff */
[----:B------:R-:W-:Y:S01]  /*0b50*/  VIADD R130, R2, 0x9e3779b9 ;  /* 0x9e3779b902827836 */ /* 0x000fe20000000000 */
[----:B------:R-:W-:Y:S01]  /*0b60*/  LOP3.LUT R127, R127, R3, RZ, 0x3c, !PT ;  /* 0x000000037f7f7212 */ /* 0x000fe200078e3cff */
[----:B------:R-:W-:Y:S01]  /*0b70*/  IMAD R132, R194, -0x2daee0ad, RZ ;  /* 0xd2511f53c2847824 */ /* 0x000fe200078e02ff */
[----:B------:R-:W-:Y:S01]  /*0b80*/  LOP3.LUT R192, R192, 0xffffffbf, RZ, 0xc0, !PT ;  /* 0xffffffbfc0c07812 */ /* 0x000fe200078ec0ff */
[----:B------:R-:W-:Y:S01]  /*0b90*/  HFMA2 R173, -RZ, RZ, 0, 0 ;  /* 0x00000000ffad7431 */ /* 0x000fe200000001ff */
[----:B------:R-:W-:Y:S01]  /*0ba0*/  LOP3.LUT R175, R0, 0x3, RZ, 0xc0, !PT ;  /* 0x0000000300af7812 */ /* 0x000fe200078ec0ff */
[C---:B------:R-:W-:Y:S01]  /*0bb0*/  IMAD.HI.U32 R128, R127.reuse, -0x326172a9, RZ ;  /* 0xcd9e8d577f807827 */ /* 0x040fe200078e00ff */
[----:B------:R-:W2:Y:S03]  /*0bc0*/  LDCU UR12, c[0x0][0x388] ;  /* 0x00007100ff0c77ac */ /* 0x000ea60008000800 */
[----:B------:R-:W-:Y:S01]  /*0bd0*/  IMAD R127, R127, -0x326172a9, RZ ;  /* 0xcd9e8d577f7f7824 */ /* 0x000fe200078e02ff */
[----:B------:R-:W3:Y:S01]  /*0be0*/  LDCU.U8 UR10, c[0x0][0x410] ;  /* 0x00008200ff0a77ac */ /* 0x000ee20008000000 */
[----:B-1----:R-:W-:Y:S01]  /*0bf0*/  IMAD R193, R182, UR4, R125 ;  /* 0x00000004b6c17c24 */ /* 0x002fe2000f8e027d */
[----:B------:R-:W1:Y:S03]  /*0c00*/  LDCU UR11, c[0x0][0x400] ;  /* 0x00008000ff0b77ac */ /* 0x000e660008000800 */
[C---:B------:R-:W-:Y:S01]  /*0c10*/  IMAD.HI.U32 R126, R193.reuse, -0x326172a9, RZ ;  /* 0xcd9e8d57c17e7827 */ /* 0x040fe200078e00ff */
[----:B------:R-:W4:Y:S03]  /*0c20*/  LDCU.64 UR8, c[0x0][0x3a0] ;  /* 0x00007400ff0877ac */ /* 0x000f260008000a00 */
[----:B------:R-:W-:Y:S01]  /*0c30*/  IMAD R129, R193, -0x326172a9, RZ ;  /* 0xcd9e8d57c1817824 */ /* 0x000fe200078e02ff */
[----:B------:R-:W-:Y:S01]  /*0c40*/  LOP3.LUT R126, R181, R126, R2, 0x96, !PT ;  /* 0x0000007eb57e7212 */ /* 0x000fe200078e9602 */
[----:B------:R-:W-:Y:S01]  /*0c50*/  UPLOP3.LUT UP1, UPT, UPT, UPT, UPT, 0x40, 0x4 ;  /* 0x000000000004789c */ /* 0x000fe20003f2e870 */
[----:B0-----:R-:W-:-:S02]  /*0c60*/  ISETP.NE.U32.AND P0, PT, R138, RZ, PT ;  /* 0x000000ff8a00720c */ /* 0x001fc40003f05070 */
[----:B------:R-:W-:Y:S01]  /*0c70*/  LOP3.LUT R128, R130, R129, R128, 0x96, !PT ;  /* 0x0000008182807212 */ /* 0x000fe200078e9680 */
[----:B------:R-:W-:Y:S01]  /*0c80*/  IMAD.HI.U32 R131, R126, -0x2daee0ad, RZ ;  /* 0xd2511f537e837827 */ /* 0x000fe200078e00ff */
[----:B------:R-:W-:-:S03]  /*0c90*/  ISETP.NE.AND.EX P0, PT, R139, RZ, PT, P0 ;  /* 0x000000ff8b00720c */ /* 0x000fc60003f05300 */
[----:B------:R-:W-:Y:S01]  /*0ca0*/  IMAD.HI.U32 R130, R128, -0x2daee0ad, RZ ;  /* 0xd2511f5380827827 */ /* 0x000fe200078e00ff */
[----:B------:R-:W-:-:S03]  /*0cb0*/  LOP3.LUT R131, R133, R132, R131, 0x96, !PT ;  /* 0x0000008485837212 */ /* 0x000fc600078e9683 */
[----:B------:R-:W-:Y:S02]  /*0cc0*/  VIADD R132, R3, 0x76cf5d0a ;  /* 0x76cf5d0a03847836 */ /* 0x000fe40000000000 */
[----:B------:R-:W-:Y:S02]  /*0cd0*/  IMAD R133, R126, -0x2daee0ad, RZ ;  /* 0xd2511f537e857824 */ /* 0x000fe400078e02ff */
[C---:B------:R-:W-:Y:S02]  /*0ce0*/  IMAD.HI.U32 R126, R131.reuse, -0x326172a9, RZ ;  /* 0xcd9e8d57837e7827 */ /* 0x040fe400078e00ff */
        /* <DEDUP_REMOVED lines=9> */
[----:B------:R-:W-:-:S03]  /*0d80*/  LOP3.LUT R127, R129, R132, R127, 0x96, !PT ;  /* 0x00000084817f7212 */ /* 0x000fc600078e967f */
[----:B------:R-:W-:Y:S02]  /*0d90*/  VIADD R133, R3, 0x32370b8f ;  /* 0x32370b8f03857836 */ /* 0x000fe40000000000 */
[----:B------:R-:W-:Y:S02]  /*0da0*/  IMAD R132, R126, -0x2daee0ad, RZ ;  /* 0xd2511f537e847824 */ /* 0x000fe400078e02ff */
[----:B------:R-:W-:Y:S01]  /*0db0*/  IMAD R129, R130, -0x326172a9, RZ ;  /* 0xcd9e8d5782817824 */ /* 0x000fe200078e02ff */
[----:B------:R-:W-:Y:S01]  /*0dc0*/  LOP3.LUT R128, R133, R131, R128, 0x96, !PT ;  /* 0x0000008385807212 */ /* 0x000fe200078e9680 */
[----:B------:R-:W-:Y:S01]  /*0dd0*/  VIADD R133, R3, 0xed9eba14 ;  /* 0xed9eba1403857836 */ /* 0x000fe20000000000 */
[----:B------:R-:W-:Y:S01]  /*0de0*/  IADD3 R130, PT, PT, R2, 0x78dde6e4, RZ ;  /* 0x78dde6e402827810 */ /* 0x000fe20007ffe0ff */
        /* <DEDUP_REMOVED lines=11> */
[----:B------:R-:W-:-:S03]  /*0ea0*/  IMAD.HI.U32 R130, R128, -0x2daee0ad, RZ ;  /* 0xd2511f5380827827 */ /* 0x000fc600078e00ff */
[----:B------:R-:W-:Y:S01]  /*0eb0*/  LOP3.LUT R127, R133, R132, R127, 0x96, !PT ;  /* 0x00000084857f7212 */ /* 0x000fe200078e967f */
[----:B------:R-:W-:Y:S01]  /*0ec0*/  IMAD R133, R126, -0x2daee0ad, RZ ;  /* 0xd2511f537e857824 */ /* 0x000fe200078e02ff */
[----:B------:R-:W-:Y:S01]  /*0ed0*/  IADD3 R132, PT, PT, R3, 0x646e171e, RZ ;  /* 0x646e171e03847810 */ /* 0x000fe20007ffe0ff */
[----:B------:R-:W-:Y:S02]  /*0ee0*/  IMAD R131, R131, -0x326172a9, RZ ;  /* 0xcd9e8d5783837824 */ /* 0x000fe400078e02ff */
[----:B------:R-:W-:Y:S01]  /*0ef0*/  IMAD.HI.U32 R126, R127, -0x326172a9, RZ ;  /* 0xcd9e8d577f7e7827 */ /* 0x000fe200078e00ff */
[----:B------:R-:W-:Y:S02]  /*0f00*/  LOP3.LUT R130, R132, R133, R130, 0x96, !PT ;  /* 0x0000008584827212 */ /* 0x000fe400078e9682 */
[----:B------:R-:W-:Y:S01]  /*0f10*/  SHF.R.S32.HI R132, RZ, 0x3, R124 ;  /* 0x00000003ff847819 */ /* 0x000fe2000001147c */
[----:B------:R-:W-:Y:S02]  /*0f20*/  VIADD R129, R2, 0xb54cda56 ;  /* 0xb54cda5602817836 */ /* 0x000fe40000000000 */
[----:B------:R-:W-:Y:S01]  /*0f30*/  IMAD.SHL.U32 R124, R125, 0x20, RZ ;  /* 0x000000207d7c7824 */ /* 0x000fe200078e00ff */
[C---:B------:R-:W-:Y:S01]  /*0f40*/  LOP3.LUT R133, R132.reuse, 0x7f, RZ, 0xc0, !PT ;  /* 0x0000007f84857812 */ /* 0x040fe200078ec0ff */
[----:B------:R-:W-:Y:S01]  /*0f50*/  IMAD.SHL.U32 R132, R132, 0x2, RZ ;  /* 0x0000000284847824 */ /* 0x000fe200078e00ff */
[----:B------:R-:W-:Y:S01]  /*0f60*/  LOP3.LUT R126, R129, R131, R126, 0x96, !PT ;  /* 0x00000083817e7212 */ /* 0x000fe200078e967e */
[----:B------:R-:W-:Y:S01]  /*0f70*/  IMAD R129, R128, -0x2daee0ad, RZ ;  /* 0xd2511f5380817824 */ /* 0x000fe200078e02ff */
[----:B------:R-:W-:Y:S01]  /*0f80*/  VIADDMNMX R134, R133, -R134, RZ, !PT ;  /* 0x8000008685867246 */ /* 0x000fe200078001ff */
[----:B------:R-:W-:Y:S01]  /*0f90*/  VIADD R131, R3, 0x1fd5c5a3 ;  /* 0x1fd5c5a303837836 */ /* 0x000fe20000000000 */
[----:B------:R-:W-:Y:S01]  /*0fa0*/  LOP3.LUT R136, R124, 0x3e0, RZ, 0xc0, !PT ;  /* 0x000003e07c887812 */ /* 0x000fe200078ec0ff */
[----:B------:R-:W-:Y:S01]  /*0fb0*/  IMAD.HI.U32 R128, R126, -0x2daee0ad, RZ ;  /* 0xd2511f537e807827 */ /* 0x000fe200078e00ff */
[----:B------:R-:W-:-:S02]  /*0fc0*/  VIMNMX R134, PT, PT, R134, 0x20, PT ;  /* 0x0000002086867848 */ /* 0x000fc40003fe0100 */
[----:B------:R-:W-:Y:S01]  /*0fd0*/  IADD3 R125, PT, PT, R2, 0x5384540f, RZ ;  /* 0x5384540f027d7810 */ /* 0x000fe20007ffe0ff */
[----:B------:R-:W-:Y:S01]  /*0fe0*/  IMAD R127, R127, -0x326172a9, RZ ;  /* 0xcd9e8d577f7f7824 */ /* 0x000fe200078e02ff */
[----:B------:R-:W-:Y:S01]  /*0ff0*/  LOP3.LUT R128, R131, R129, R128, 0x96, !PT ;  /* 0x0000008183807212 */ /* 0x000fe200078e9680 */
[----:B------:R-:W-:Y:S01]  /*1000*/  IMAD.HI.U32 R124, R130, -0x326172a9, RZ ;  /* 0xcd9e8d57827c7827 */ /* 0x000fe200078e00ff */
[----:B------:R-:W-:Y:S02]  /*1010*/  LOP3.LUT R131, R132, 0xffffff00, RZ, 0xc0, !PT ;  /* 0xffffff0084837812 */ /* 0x000fe400078ec0ff */
[----:B------:R-:W-:Y:S01]  /*1020*/  IADD3 R129, PT, PT, R3, -0x24c28bd8, RZ ;  /* 0xdb3d742803817810 */ /* 0x000fe20007ffe0ff */
[----:B------:R-:W-:Y:S01]  /*1030*/  IMAD R132, R126, -0x2daee0ad, RZ ;  /* 0xd2511f537e847824 */ /* 0x000fe200078e02ff */
[----:B------:R-:W-:Y:S01]  /*1040*/  LOP3.LUT R124, R125, R127, R124, 0x96, !PT ;  /* 0x0000007f7d7c7212 */ /* 0x000fe200078e967c */
[----:B------:R-:W-:Y:S01]  /*1050*/  IMAD R134, R134, 0x8, R131 ;  /* 0x0000000886867824 */ /* 0x000fe200078e0283 */
[----:B------:R-:W-:Y:S01]  /*1060*/  VIADDMNMX R136, R133, -R136, RZ, !PT ;  /* 0x8000008885887246 */ /* 0x000fe200078001ff */
[----:B------:R-:W-:-:S02]  /*1070*/  IMAD R130, R130, -0x326172a9, RZ ;  /* 0xcd9e8d5782827824 */ /* 0x000fc400078e02ff */
[----:B------:R-:W-:Y:S01]  /*1080*/  IMAD.HI.U32 R127, R124, -0x2daee0ad, RZ ;  /* 0xd2511f537c7f7827 */ /* 0x000fe200078e00ff */
[----:B------:R-:W-:Y:S02]  /*1090*/  I2FP.F32.U32 R134, R134 ;  /* 0x0000008600867245 */ /* 0x000fe40000201000 */
[----:B------:R-:W-:Y:S01]  /*10a0*/  VIMNMX R136, PT, PT, R136, 0x20, PT ;  /* 0x0000002088887848 */ /* 0x000fe20003fe0100 */
[----:B------:R-:W-:Y:S01]  /*10b0*/  IMAD.HI.U32 R125, R128, -0x326172a9, RZ ;  /* 0xcd9e8d57807d7827 */ /* 0x000fe200078e00ff */
[----:B------:R0:W0:Y:S01]  /*10c0*/  MUFU.RCP R179, R134 ;  /* 0x0000008600b37308 */ /* 0x0000220000001000 */
[----:B------:R-:W-:Y:S02]  /*10d0*/  LOP3.LUT R127, R129, R132, R127, 0x96, !PT ;  /* 0x00000084817f7212 */ /* 0x000fe400078e967f */
[----:B------:R-:W-:Y:S02]  /*10e0*/  VIADD R126, R2, 0xf1bbcdc8 ;  /* 0xf1bbcdc8027e7836 */ /* 0x000fe40000000000 */
        /* <DEDUP_REMOVED lines=8> */
[----:B------:R-:W-:Y:S02]  /*1170*/  IMAD R178, R136, 0x8, R131 ;  /* 0x0000000888b27824 */ /* 0x000fe400078e0283 */
[----:B------:R-:W-:Y:S01]  /*1180*/  IMAD R174, R127, -0x326172a9, RZ ;  /* 0xcd9e8d577fae7824 */ /* 0x000fe200078e02ff */
[----:B------:R-:W-:Y:S01]  /*1190*/  LOP3.LUT R176, R124, R129, R176, 0x96, !PT ;  /* 0x000000817cb07212 */ /* 0x000fe200078e96b0 */
[----:B01234-:R-:W-:-:S07]  /*11a0*/  IMAD R185, R125, -0x2daee0ad, RZ ;  /* 0xd2511f537db97824 */ /* 0x01ffce00078e02ff */
.L_x_15619:
[----:B------:R-:W-:-:S13]  /*11b0*/  LOP3.LUT P1, RZ, R192, 0x40, RZ, 0xc0, !PT ;  /* 0x00000040c0ff7812 */ /* 0x000fda000782c0ff */
[----:B------:R-:W0:Y:S02]  /*11c0*/  @P1 LDC.64 R186, c[0x0][0x3e0] ;  /* 0x0000f800ffba1b82 */ /* 0x000e240000000a00 */
[----:B0-----:R-:W-:-:S06]  /*11d0*/  @P1 IMAD.WIDE R186, R182, 0x2, R186 ;  /* 0x00000002b6ba1825 */ /* 0x001fcc00078e02ba */
[----:B------:R-:W2:Y:S01]  /*11e0*/  @P1 LDG.E.U16 R186, desc[UR6][R186.64] ;  /* 0x00000006baba1981 */ /* 0x000ea2000c1e1500 */
[----:B------:R-:W-:Y:S01]  /*11f0*/  IMAD R0, R182, UR12, RZ ;  /* 0x0000000cb6007c24 */ /* 0x000fe2000f8e02ff */
[----:B------:R-:W-:Y:S01]  /*1200*/  ISETP.GE.U32.AND P0, PT, R180, 0x80, PT ;  /* 0x00000080b400780c */ /* 0x000fe20003f06070 */
[----:B------:R-:W-:Y:S01]  /*1210*/  BSSY.RECONVERGENT B0, `(.L_x_15186) ;  /* 0x000066a000007945 */ /* 0x000fe20003800200 */
[----:B------:R-:W0:Y:S01]  /*1220*/  S2R R183, SR_TID.X ;  /* 0x0000000000b77919 */ /* 0x000e220000002100 */
[----:B------:R-:W-:Y:S02]  /*1230*/  LOP3.LUT R192, R192, 0xffffffef, RZ, 0xc0, !PT ;  /* 0xffffffefc0c07812 */ /* 0x000fe400078ec0ff */
[----:B------:R-:W-:-:S04]  /*1240*/  SHF.R.S32.HI R189, RZ, 0x1f, R0 ;  /* 0x0000001fffbd7819 */ /* 0x000fc80000011400 */
[----:B------:R-:W-:Y:S01]  /*1250*/  LEA.HI R172, R189, R0, RZ, 0x3 ;  /* 0x00000000bdac7211 */ /* 0x000fe200078f18ff */
[----:B------:R-:W-:-:S03]  /*1260*/  IMAD.MOV.U32 R0, RZ, RZ, 0x3f800000 ;  /* 0x3f800000ff007424 */ /* 0x000fc600078e00ff */
[----:B------:R-:W-:Y:S02]  /*1270*/  @P0 LOP3.LUT R192, R192, 0x10, RZ, 0xfc, !PT ;  /* 0x00000010c0c00812 */ /* 0x000fe400078efcff */
[----:B0-----:R-:W-:-:S04]  /*1280*/  LEA.HI.SX32 R172, R172, R183, 0x1d ;  /* 0x000000b7acac7211 */ /* 0x001fc800078feaff */
[----:B------:R-:W-:Y:S01]  /*1290*/  MOV R184, R172 ;  /* 0x000000ac00b87202 */ /* 0x000fe20000000f00 */
        /* <DEDUP_REMOVED lines=19> */
[----:B------:R-:W-:-:S05]  /*13d0*/  VIADDMNMX.U32 R132, R175, 0xfffffffe, R132, PT ;  /* 0xfffffffeaf847846 */ /* 0x000fca0003800084 */
[----:B------:R-:W-:-:S04]  /*13e0*/  IMAD.SHL.U32 R134, R132, 0x4, RZ ;  /* 0x0000000484867824 */ /* 0x000fc800078e00ff */
[----:B------:R-:W0:Y:S02]  /*13f0*/  LDC R132, c[0x2][R134] ;  /* 0x0080000086847b82 */ /* 0x000e240000000800 */
[----:B0-----:R-:W-:-:S04]  /*1400*/  SHF.R.S32.HI R133, RZ, 0x1f, R132 ;  /* 0x0000001fff857819 */ /* 0x001fc80000011484 */
.L_x_33892:
[----:B------:R-:W-:Y:S05]  /*1410*/  BRX R132 -0x1420                                       (*"BRANCH_TARGETS .L_x_33893,.L_x_33894,.L_x_33895"*) ;  /* 0xffffffe884f87949 */ /* 0x000fea000383ffff */
.L_x_33895:
[----:B------:R-:W-:Y:S01]  /*1420*/  IADD3 R134, PT, PT, R175, 0x1, RZ ;  /* 0x00000001af867810 */ /* 0x000fe20007ffe0ff */
[----:B------:R-:W-:Y:S02]  /*1430*/  IMAD.MOV.U32 R184, RZ, RZ, R185 ;  /* 0x000000ffffb87224 */ /* 0x000fe400078e00b9 */
[----:B------:R-:W-:Y:S01]  /*1440*/  IMAD.MOV.U32 R135, RZ, RZ, R177 ;  /* 0x000000ffff877224 */ /* 0x000fe200078e00b1 */
[----:B------:R-:W-:Y:S06]  /*1450*/  BRA `(.L_x_15190) ;  /* 0x0000000400387947 */ /* 0x000fec0003800000 */
.L_x_33893:
[----:B------:R-:W-:Y:S01]  /*1460*/  MOV R184, R185 ;  /* 0x000000b900b87202 */ /* 0x000fe20000000f00 */
[----:B------:R-:W-:Y:S02]  /*1470*/  IMAD.MOV.U32 R134, RZ, RZ, 0x3 ;  /* 0x00000003ff867424 */ /* 0x000fe400078e00ff */
[----:B------:R-:W-:Y:S01]  /*1480*/  IMAD.MOV.U32 R135, RZ, RZ, R176 ;  /* 0x000000ffff877224 */ /* 0x000fe200078e00b0 */
[----:B------:R-:W-:Y:S06]  /*1490*/  BRA `(.L_x_15190) ;  /* 0x0000000400287947 */ /* 0x000fec0003800000 */
.L_x_33894:
        /* <DEDUP_REMOVED lines=13> */
.L_x_15192:
[----:B------:R-:W-:Y:S05]  /*1570*/  BSYNC.RECONVERGENT B2 ;  /* 0x0000000000027941 */ /* 0x000fea0003800200 */
.L_x_15191:
        /* <DEDUP_REMOVED lines=60> */
.L_x_15190:
[----:B------:R-:W-:Y:S05]  /*1940*/  BSYNC.RECONVERGENT B1 ;  /* 0x0000000000017941 */ /* 0x000fea0003800200 */
.L_x_15189:
[----:B------:R-:W0:Y:S01]  /*1950*/  LDC R185, c[0x0][0x404] ;  /* 0x00010100ffb97b82 */ /* 0x000e220000000800 */
[----:B------:R-:W-:Y:S01]  /*1960*/  I2FP.F32.U32 R132, R135 ;  /* 0x0000008700847245 */ /* 0x000fe20000201000 */
[----:B------:R-:W-:Y:S01]  /*1970*/  IMAD.MOV.U32 R187, RZ, RZ, 0x2f800000 ;  /* 0x2f800000ffbb7424 */ /* 0x000fe200078e00ff */
[----:B------:R-:W-:Y:S01]  /*1980*/  ISETP.NE.AND P1, PT, R134, 0x1, PT ;  /* 0x000000018600780c */ /* 0x000fe20003f25270 */
[----:B-----5:R-:W-:Y:S01]  /*1990*/  IMAD.U32 R133, R152, 0x10000, RZ ;  /* 0x0001000098857824 */ /* 0x020fe200078e00ff */
[----:B------:R-:W-:Y:S01]  /*19a0*/  LOP3.LUT R192, R192, 0xfffffffd, RZ, 0xc0, !PT ;  /* 0xfffffffdc0c07812 */ /* 0x000fe200078ec0ff */
[----:B------:R-:W-:Y:S01]  /*19b0*/  FFMA.FTZ R132, R132, R187, 1.1641532182693481445e-10 ;  /* 0x2f00000084847423 */ /* 0x000fe200000100bb */
[----:B------:R-:W-:Y:S01]  /*19c0*/  BSSY.RECONVERGENT B1, `(.L_x_15193) ;  /* 0x0000060000017945 */ /* 0x000fe20003800200 */
[----:B------:R-:W1:Y:S01]  /*19d0*/  LDC R186, c[0x0][0x408] ;  /* 0x00010200ffba7b82 */ /* 0x000e620000000800 */
[----:B------:R-:W-:Y:S01]  /*19e0*/  FMUL.FTZ R133, R133, R0 ;  /* 0x0000000085857220 */ /* 0x000fe20000410000 */
[----:B------:R-:W-:Y:S01]  /*19f0*/  HFMA2 R175, -RZ, RZ, 0, 1.1920928955078125e-07 ;  /* 0x00000002ffaf7431 */ /* 0x000fe200000001ff */
[----:B------:R-:W-:Y:S01]  /*1a00*/  PRMT R152, R152, 0x7632, R152 ;  /* 0x0000763298987816 */ /* 0x000fe20000000098 */
[----:B------:R-:W-:Y:S01]  /*1a10*/  IMAD.MOV.U32 R135, RZ, RZ, R174 ;  /* 0x000000ffff877224 */ /* 0x000fe200078e00ae */
[----:B0-----:R-:W-:-:S04]  /*1a20*/  FSETP.GTU.FTZ.AND P0, PT, R132, R185, PT ;  /* 0x000000b98400720b */ /* 0x001fc80003f1c000 */
[----:B------:R-:W-:Y:S01]  /*1a30*/  PLOP3.LUT P2, PT, P0, PT, PT, 0x8, 0x80 ;  /* 0x000000000080781c */ /* 0x000fe2000074e170 */
[----:B-1----:R-:W-:-:S05]  /*1a40*/  FMUL.FTZ R133, R133, R186 ;  /* 0x000000ba85857220 */ /* 0x002fca0000410000 */
[----:B------:R-:W-:-:S07]  /*1a50*/  FSEL R133, R133, RZ, !P0 ;  /* 0x000000ff85857208 */ /* 0x000fce0004000000 */
[----:B------:R-:W-:Y:S01]  /*1a60*/  @P2 LOP3.LUT R192, R192, 0x2, RZ, 0xfc, !PT ;  /* 0x00000002c0c02812 */ /* 0x000fe200078efcff */
[----:B------:R-:W-:Y:S01]  /*1a70*/  FFMA.FTZ R132, R133, R104, R124 ;  /* 0x0000006885847223 */ /* 0x000fe2000001007c */
        /* <DEDUP_REMOVED lines=9> */
.L_x_15195:
        /* <DEDUP_REMOVED lines=13> */
.L_x_15197:
[----:B------:R-:W-:Y:S05]  /*1be0*/  BSYNC.RECONVERGENT B2 ;  /* 0x0000000000027941 */ /* 0x000fea0003800200 */
.L_x_15196:
        /* <DEDUP_REMOVED lines=54> */
[----:B------:R-:W-:Y:S02]  /*1f50*/  IMAD.MOV.U32 R175, RZ, RZ, RZ ;  /* 0x000000ffffaf7224 */ /* 0x000fe400078e00ff */
[----:B------:R-:W-:Y:S01]  /*1f60*/  IMAD.WIDE.U32 R188, R188, -0x2daee0ad, RZ ;  /* 0xd2511f53bcbc7825 */ /* 0x000fe200078e00ff */
[----:B------:R-:W-:-:S03]  /*1f70*/  LOP3.LUT R177, R133, R174, R177, 0x96, !PT ;  /* 0x000000ae85b17212 */ /* 0x000fc600078e96b1 */
[----:B------:R-:W-:Y:S01]  /*1f80*/  IMAD.MOV.U32 R174, RZ, RZ, R176 ;  /* 0x000000ffffae7224 */ /* 0x000fe200078e00b0 */
[----:B------:R-:W-:Y:S01]  /*1f90*/  LOP3.LUT R176, R135, R134, R189, 0x96, !PT ;  /* 0x0000008687b07212 */ /* 0x000fe200078e96bd */
[----:B------:R-:W-:Y:S01]  /*1fa0*/  IMAD.MOV.U32 R135, RZ, RZ, R184 ;  /* 0x000000ffff877224 */ /* 0x000fe200078e00b8 */
[----:B------:R-:W-:-:S07]  /*1fb0*/  MOV R184, R188 ;  /* 0x000000bc00b87202 */ /* 0x000fce0000000f00 */
.L_x_15194:
[----:B------:R-:W-:Y:S05]  /*1fc0*/  BSYNC.RECONVERGENT B1 ;  /* 0x0000000000017941 */ /* 0x000fea0003800200 */
.L_x_15193:
[----:B------:R-:W-:Y:S01]  /*1fd0*/  I2FP.F32.U32 R134, R135 ;  /* 0x0000008700867245 */ /* 0x000fe20000201000 */
[----:B------:R-:W-:Y:S01]  /*1fe0*/  IMAD.U32 R133, R152, 0x10000, RZ ;  /* 0x0001000098857824 */ /* 0x000fe200078e00ff */
[----:B------:R-:W-:Y:S01]  /*1ff0*/  ISETP.NE.AND P2, PT, R175, 0x1, PT ;  /* 0x00000001af00780c */ /* 0x000fe20003f45270 */
[----:B------:R-:W-:Y:S01]  /*2000*/  BSSY.RECONVERGENT B1, `(.L_x_15198) ;  /* 0x000005e000017945 */ /* 0x000fe20003800200 */
[----:B------:R-:W-:Y:S02]  /*2010*/  HFMA2 R188, -RZ, RZ, 0, 1.1920928955078125e-07 ;  /* 0x00000002ffbc7431 */ /* 0x000fe400000001ff */
[----:B------:R-:W-:Y:S01]  /*2020*/  FFMA.FTZ R134, R134, R187, 1.1641532182693481445e-10 ;  /* 0x2f00000086867423 */ /* 0x000fe200000100bb */
[----:B------:R-:W-:Y:S01]  /*2030*/  FMUL.FTZ R133, R133, R0 ;  /* 0x0000000085857220 */ /* 0x000fe20000410000 */
[----:B------:R-:W-:-:S03]  /*2040*/  IMAD.MOV.U32 R135, RZ, RZ, R174 ;  /* 0x000000ffff877224 */ /* 0x000fc600078e00ae */
        /* <DEDUP_REMOVED lines=14> */
.L_x_15200:
        /* <DEDUP_REMOVED lines=13> */
.L_x_15202:
[----:B------:R-:W-:Y:S05]  /*2200*/  BSYNC.RECONVERGENT B2 ;  /* 0x0000000000027941 */ /* 0x000fea0003800200 */
.L_x_15201:
        /* <DEDUP_REMOVED lines=59> */
[----:B------:R-:W-:Y:S01]  /*25c0*/  LOP3.LUT R176, R175, R134, R189, 0x96, !PT ;  /* 0x00000086afb07212 */ /* 0x000fe200078e96bd */
[----:B------:R-:W-:-:S07]  /*25d0*/  IMAD.MOV.U32 R188, RZ, RZ, RZ ;  /* 0x000000ffffbc7224 */ /* 0x000fce00078e00ff */
.L_x_15199:
[----:B------:R-:W-:Y:S05]  /*25e0*/  BSYNC.RECONVERGENT B1 ;  /* 0x0000000000017941 */ /* 0x000fea0003800200 */
.L_x_15198:
[----:B------:R-:W-:Y:S01]  /*25f0*/  I2FP.F32.U32 R134, R135 ;  /* 0x0000008700867245 */ /* 0x000fe20000201000 */
[----:B------:R-:W-:Y:S01]  /*2600*/  IMAD.U32 R135, R153, 0x10000, RZ ;  /* 0x0001000099877824 */ /* 0x000fe200078e00ff */
[----:B------:R-:W-:Y:S01]  /*2610*/  ISETP.NE.AND P3, PT, R188, 0x1, PT ;  /* 0x00000001bc00780c */ /* 0x000fe20003f65270 */
[----:B------:R-:W-:Y:S01]  /*2620*/  BSSY.RECONVERGENT B1, `(.L_x_15203) ;  /* 0x000005f000017945 */ /* 0x000fe20003800200 */
[----:B------:R-:W-:Y:S02]  /*2630*/  HFMA2 R175, -RZ, RZ, 0, 1.1920928955078125e-07 ;  /* 0x00000002ffaf7431 */ /* 0x000fe400000001ff */
        /* <DEDUP_REMOVED lines=18> */
.L_x_15205:
        /* <DEDUP_REMOVED lines=13> */
.L_x_15207:
[----:B------:R-:W-:Y:S05]  /*2830*/  BSYNC.RECONVERGENT B2 ;  /* 0x0000000000027941 */ /* 0x000fea0003800200 */
.L_x_15206:
        /* <DEDUP_REMOVED lines=61> */
.L_x_15204:
[----:B------:R-:W-:Y:S05]  /*2c10*/  BSYNC.RECONVERGENT B1 ;  /* 0x0000000000017941 */ /* 0x000fea0003800200 */
.L_x_15203:
        /* <DEDUP_REMOVED lines=22> */
.L_x_15210:
        /* <DEDUP_REMOVED lines=13> */
.L_x_15212:
[----:B------:R-:W-:Y:S05]  /*2e50*/  BSYNC.RECONVERGENT B2 ;  /* 0x0000000000027941 */ /* 0x000fea0003800200 */
.L_x_15211:
        /* <DEDUP_REMOVED lines=61> */
.L_x_15209:
[----:B------:R-:W-:Y:S05]  /*3230*/  BSYNC.RECONVERGENT B1 ;  /* 0x0000000000017941 */ /* 0x000fea0003800200 */
.L_x_15208:
        /* <DEDUP_REMOVED lines=23> */
.L_x_15215:
        /* <DEDUP_REMOVED lines=13> */
.L_x_15217:
[----:B------:R-:W-:Y:S05]  /*3480*/  BSYNC.RECONVERGENT B2 ;  /* 0x0000000000027941 */ /* 0x000fea0003800200 */
.L_x_15216:
        /* <DEDUP_REMOVED lines=58> */
[----:B------:R-:W-:Y:S01]  /*3830*/  IMAD.MOV.U32 R174, RZ, RZ, R190 ;  /* 0x000000ffffae7224 */ /* 0x000fe200078e00be */
[----:B------:R-:W-:Y:S01]  /*3840*/  MOV R184, R188 ;  /* 0x000000bc00b87202 */ /* 0x000fe20000000f00 */
[----:B------:R-:W-:-:S07]  /*3850*/  IMAD.MOV.U32 R189, RZ, RZ, RZ ;  /* 0x000000ffffbd7224 */ /* 0x000fce00078e00ff */
.L_x_15214:
[----:B------:R-:W-:Y:S05]  /*3860*/  BSYNC.RECONVERGENT B1 ;  /* 0x0000000000017941 */ /* 0x000fea0003800200 */
.L_x_15213:
[----:B------:R-:W-:Y:S01]  /*3870*/  I2FP.F32.U32 R188, R175 ;  /* 0x000000af00bc7245 */ /* 0x000fe20000201000 */
[----:B------:R-:W-:Y:S01]  /*3880*/  IMAD.U32 R153, R154, 0x10000, RZ ;  /* 0x000100009a997824 */ /* 0x000fe200078e00ff */
[----:B------:R-:W-:Y:S01]  /*3890*/  ISETP.NE.AND P5, PT, R189, 0x1, PT ;  /* 0x00000001bd00780c */ /* 0x000fe20003fa5270 */
[----:B------:R-:W-:Y:S01]  /*38a0*/  BSSY.RECONVERGENT B1, `(.L_x_15218) ;  /* 0x000005e000017945 */ /* 0x000fe20003800200 */
[----:B------:R-:W-:Y:S02]  /*38b0*/  IMAD.MOV.U32 R175, RZ, RZ, R174 ;  /* 0x000000ffffaf7224 */ /* 0x000fe400078e00ae */
[----:B------:R-:W-:Y:S01]  /*38c0*/  FFMA.FTZ R188, R188, R187, 1.1641532182693481445e-10 ;  /* 0x2f000000bcbc7423 */ /* 0x000fe200000100bb */
[----:B------:R-:W-:-:S04]  /*38d0*/  FMUL.FTZ R153, R153, R0 ;  /* 0x0000000099997220 */ /* 0x000fc80000410000 */
[----:B------:R-:W-:Y:S01]  /*38e0*/  FMUL.FTZ R153, R153, R186 ;  /* 0x000000ba99997220 */ /* 0x000fe20000410000 */
[----:B------:R-:W-:Y:S01]  /*38f0*/  FSETP.GTU.FTZ.AND P4, PT, R188, R185, PT ;  /* 0x000000b9bc00720b */ /* 0x000fe20003f9c000 */
[----:B------:R-:W-:-:S03]  /*3900*/  HFMA2 R188, -RZ, RZ, 0, 1.1920928955078125e-07 ;  /* 0x00000002ffbc7431 */ /* 0x000fc600000001ff */
        /* <DEDUP_REMOVED lines=12> */
.L_x_15220:
        /* <DEDUP_REMOVED lines=13> */
.L_x_15222:
[----:B------:R-:W-:Y:S05]  /*3aa0*/  BSYNC.RECONVERGENT B2 ;  /* 0x0000000000027941 */ /* 0x000fea0003800200 */
.L_x_15221:
        /* <DEDUP_REMOVED lines=61> */
.L_x_15219:
[----:B------:R-:W-:Y:S05]  /*3e80*/  BSYNC.RECONVERGENT B1 ;  /* 0x0000000000017941 */ /* 0x000fea0003800200 */
.L_x_15218:
[----:B------:R-:W-:Y:S01]  /*3e90*/  I2FP.F32.U32 R154, R175 ;  /* 0x000000af009a7245 */ /* 0x000fe20000201000 */
[C---:B------:R-:W-:Y:S01]  /*3ea0*/  IMAD.U32 R175, R155.reuse, 0x10000, RZ ;  /* 0x000100009baf7824 */ /* 0x040fe200078e00ff */
[----:B------:R-:W-:Y:S01]  /*3eb0*/  ISETP.NE.AND P6, PT, R188, 0x1, PT ;  /* 0x00000001bc00780c */ /* 0x000fe20003fc5270 */
[----:B------:R-:W-:Y:S01]  /*3ec0*/  BSSY.RECONVERGENT B1, `(.L_x_15223) ;  /* 0x0000061000017945 */ /* 0x000fe20003800200 */
[----:B------:R-:W-:Y:S01]  /*3ed0*/  PRMT R155, R155, 0x7632, R155 ;  /* 0x000076329b9b7816 */ /* 0x000fe2000000009b */
        /* <DEDUP_REMOVED lines=18> */
.L_x_15225:
        /* <DEDUP_REMOVED lines=15> */
.L_x_15227:
[----:B------:R-:W-:Y:S05]  /*40f0*/  BSYNC.RECONVERGENT B2 ;  /* 0x0000000000027941 */ /* 0x000fea0003800200 */
.L_x_15226:
        /* <DEDUP_REMOVED lines=61> */
.L_x_15224:
[----:B------:R-:W-:Y:S05]  /*44d0*/  BSYNC.RECONVERGENT B1 ;  /* 0x0000000000017941 */ /* 0x000fea0003800200 */
.L_x_15223:
[----:B------:R-:W-:Y:S01]  /*44e0*/  I2FP.F32.U32 R188, R190 ;  /* 0x000000be00bc7245 */ /* 0x000fe20000201000 */
[----:B------:R-:W-:-:S04]  /*44f0*/  IMAD.U32 R155, R155, 0x10000, RZ ;  /* 0x000100009b9b7824 */ /* 0x000fc800078e00ff */
[----:B------:R-:W-:Y:S01]  /*4500*/  FFMA.FTZ R188, R188, R187, 1.1641532182693481445e-10 ;  /* 0x2f000000bcbc7423 */ /* 0x000fe200000100bb */
[----:B------:R-:W-:-:S04]  /*4510*/  FMUL.FTZ R155, R155, R0 ;  /* 0x000000009b9b7220 */ /* 0x000fc80000410000 */
[----:B------:R-:W-:Y:S01]  /*4520*/  FMUL.FTZ R155, R155, R186 ;  /* 0x000000ba9b9b7220 */ /* 0x000fe20000410000 */
[----:B------:R-:W-:-:S04]  /*4530*/  FSETP.GTU.FTZ.AND P6, PT, R188, R185, PT ;  /* 0x000000b9bc00720b */ /* 0x000fc80003fdc000 */
[----:B------:R-:W-:Y:S02]  /*4540*/  FSEL R186, R155, RZ, !P6 ;  /* 0x000000ff9bba7208 */ /* 0x000fe40007000000 */
[----:B------:R-:W-:-:S03]  /*4550*/  PLOP3.LUT P6, PT, P6, PT, PT, 0x8, 0x80 ;  /* 0x000000000080781c */ /* 0x000fc600037ce170 */
[----:B------:R-:W-:Y:S01]  /*4560*/  FFMA.FTZ R155, R186, R103, R131 ;  /* 0x00000067ba9b7223 */ /* 0x000fe20000010083 */
[----:B------:R-:W-:Y:S09]  /*4570*/  BRA `(.L_x_15228) ;  /* 0x0000003000747947 */ /* 0x000ff20003800000 */
.L_x_15188:
        /* <DEDUP_REMOVED lines=16> */
.L_x_15231:
        /* <DEDUP_REMOVED lines=13> */
.L_x_15233:
[----:B------:R-:W-:Y:S05]  /*4750*/  BSYNC.RECONVERGENT B2 ;  /* 0x0000000000027941 */ /* 0x000fea0003800200 */
.L_x_15232:
        /* <DEDUP_REMOVED lines=60> */
.L_x_15230:
[----:B------:R-:W-:Y:S05]  /*4b20*/  BSYNC.RECONVERGENT B1 ;  /* 0x0000000000017941 */ /* 0x000fea0003800200 */
.L_x_15229:
        /* <DEDUP_REMOVED lines=10> */
[----:B------:R-:W-:Y:S01]  /*4bd0*/  PRMT R152, R152, 0x7632, R152 ;  /* 0x0000763298987816 */ /* 0x000fe20000000098 */
[----:B------:R-:W-:Y:S01]  /*4be0*/  IMAD.MOV.U32 R175, RZ, RZ, R174 ;  /* 0x000000ffffaf7224 */ /* 0x000fe200078e00ae */
[----:B0-----:R-:W-:-:S04]  /*4bf0*/  FSETP.GTU.FTZ.AND P0, PT, R135, R134, PT ;  /* 0x000000868700720b */ /* 0x001fc80003f1c000 */
[----:B------:R-:W-:Y:S01]  /*4c00*/  PLOP3.LUT P2, PT, P0, PT, PT, 0x8, 0x80 ;  /* 0x000000000080781c */ /* 0x000fe2000074e170 */
[----:B-1----:R-:W-:Y:S01]  /*4c10*/  FMUL.FTZ R135, R186, R133 ;  /* 0x00000085ba877220 */ /* 0x002fe20000410000 */
[----:B------:R-:W-:-:S04]  /*4c20*/  HFMA2 R186, -RZ, RZ, 0, 1.1920928955078125e-07 ;  /* 0x00000002ffba7431 */ /* 0x000fc800000001ff */
[----:B------:R-:W-:-:S07]  /*4c30*/  FSEL R135, R135, RZ, !P0 ;  /* 0x000000ff87877208 */ /* 0x000fce0004000000 */
        /* <DEDUP_REMOVED lines=10> */
.L_x_15236:
        /* <DEDUP_REMOVED lines=13> */
.L_x_15238:
[----:B------:R-:W-:Y:S05]  /*4db0*/  BSYNC.RECONVERGENT B2 ;  /* 0x0000000000027941 */ /* 0x000fea0003800200 */
.L_x_15237:
        /* <DEDUP_REMOVED lines=61> */
.L_x_15235:
[----:B------:R-:W-:Y:S05]  /*5190*/  BSYNC.RECONVERGENT B1 ;  /* 0x0000000000017941 */ /* 0x000fea0003800200 */
.L_x_15234:
[----:B------:R-:W-:Y:S01]  /*51a0*/  ISETP.NE.AND P2, PT, R186, 0x1, PT ;  /* 0x00000001ba00780c */ /* 0x000fe20003f45270 */
[----:B------:R-:W-:Y:S01]  /*51b0*/  IMAD.U32 R185, R152, 0x10000, RZ ;  /* 0x0001000098b97824 */ /* 0x000fe200078e00ff */
[----:B------:R-:W-:Y:S01]  /*51c0*/  I2FP.F32.U32 R175, R175 ;  /* 0x000000af00af7245 */ /* 0x000fe20000201000 */
[----:B------:R-:W-:Y:S01]  /*51d0*/  BSSY.RECONVERGENT B1, `(.L_x_15239) ;  /* 0x000005d000017945 */ /* 0x000fe20003800200 */
[----:B------:R-:W-:Y:S02]  /*51e0*/  HFMA2 R187, -RZ, RZ, 0, 1.1920928955078125e-07 ;  /* 0x00000002ffbb7431 */ /* 0x000fe400000001ff */
[----:B------:R-:W-:Y:S01]  /*51f0*/  FMUL.FTZ R152, R185, R0 ;  /* 0x00000000b9987220 */ /* 0x000fe20000410000 */
        /* <DEDUP_REMOVED lines=15> */
.L_x_15241:
        /* <DEDUP_REMOVED lines=13> */
.L_x_15243:
[----:B------:R-:W-:Y:S05]  /*53c0*/  BSYNC.RECONVERGENT B2 ;  /* 0x0000000000027941 */ /* 0x000fea0003800200 */
.L_x_15242:
        /* <DEDUP_REMOVED lines=61> */
.L_x_15240:
[----:B------:R-:W-:Y:S05]  /*57a0*/  BSYNC.RECONVERGENT B1 ;  /* 0x0000000000017941 */ /* 0x000fea0003800200 */
.L_x_15239:
[----:B------:R-:W-:Y:S01]  /*57b0*/  ISETP.NE.AND P3, PT, R187, 0x1, PT ;  /* 0x00000001bb00780c */ /* 0x000fe20003f65270 */
[----:B------:R-:W-:Y:S01]  /*57c0*/  IMAD.U32 R185, R153, 0x10000, RZ ;  /* 0x0001000099b97824 */ /* 0x000fe200078e00ff */
[----:B------:R-:W-:Y:S01]  /*57d0*/  I2FP.F32.U32 R175, R175 ;  /* 0x000000af00af7245 */ /* 0x000fe20000201000 */
[----:B------:R-:W-:Y:S01]  /*57e0*/  BSSY.RECONVERGENT B1, `(.L_x_15244) ;  /* 0x000005e000017945 */ /* 0x000fe20003800200 */
[----:B------:R-:W-:Y:S02]  /*57f0*/  HFMA2 R188, -RZ, RZ, 0, 1.1920928955078125e-07 ;  /* 0x00000002ffbc7431 */ /* 0x000fe400000001ff */
[----:B------:R-:W-:Y:S01]  /*5800*/  FMUL.FTZ R186, R185, R0 ;  /* 0x00000000b9ba7220 */ /* 0x000fe20000410000 */
        /* <DEDUP_REMOVED lines=16> */
.L_x_15246:
        /* <DEDUP_REMOVED lines=13> */
.L_x_15248:
[----:B------:R-:W-:Y:S05]  /*59e0*/  BSYNC.RECONVERGENT B2 ;  /* 0x0000000000027941 */ /* 0x000fea0003800200 */
.L_x_15247:
        /* <DEDUP_REMOVED lines=61> */
.L_x_15245:
[----:B------:R-:W-:Y:S05]  /*5dc0*/  BSYNC.RECONVERGENT B1 ;  /* 0x0000000000017941 */ /* 0x000fea0003800200 */
.L_x_15244:
        /* <DEDUP_REMOVED lines=21> */
.L_x_15251:
        /* <DEDUP_REMOVED lines=13> */
.L_x_15253:
[----:B------:R-:W-:Y:S05]  /*5ff0*/  BSYNC.RECONVERGENT B2 ;  /* 0x0000000000027941 */ /* 0x000fea0003800200 */
.L_x_15252:
[----:B------:R-:W-:Y:S01]  /*6000*/  IMAD.WIDE.U32 R176, R193, -0x326172a9, RZ ;  /* 0xcd9e8d57c1b07825 */ /* 0x000fe200078e00ff */
[----:B------:R-:W-:Y:S02]  /*6010*/  LOP3.LUT R190, R173, R175, R3, 0x96, !PT ;  /* 0x000000afadbe7212 */ /* 0x000fe400078e9603 */
[----:B------:R-:W-:Y:S01]  /*6020*/  IADD3 R187, PT, PT, R3, 0x76cf5d0a, RZ ;  /* 0x76cf5d0a03bb7810 */ /* 0x000fe20007ffe0ff */
        /* <DEDUP_REMOVED lines=26> */
[C---:B------:R-:W-:Y:S02]  /*61d0*/  IADD3 R175, PT, PT, R2.reuse, 0x1715609d, RZ ;  /* 0x1715609d02af7810 */ /* 0x040fe40007ffe0ff */
        /* <DEDUP_REMOVED lines=29> */
[----:B------:R-:W-:Y:S01]  /*63b0*/  LOP3.LUT R177, R177, R174, R191, 0x96, !PT ;  /* 0x000000aeb1b17212 */ /* 0x000fe200078e96bf */
[----:B------:R-:W-:-:S07]  /*63c0*/  IMAD.MOV.U32 R174, RZ, RZ, R190 ;  /* 0x000000ffffae7224 */ /* 0x000fce00078e00be */
.L_x_15250:
[----:B------:R-:W-:Y:S05]  /*63d0*/  BSYNC.RECONVERGENT B1 ;  /* 0x0000000000017941 */ /* 0x000fea0003800200 */
.L_x_15249:
[----:B------:R-:W-:Y:S01]  /*63e0*/  I2FP.F32.U32 R175, R175 ;  /* 0x000000af00af7245 */ /* 0x000fe20000201000 */
[C---:B------:R-:W-:Y:S01]  /*63f0*/  IMAD.U32 R185, R154.reuse, 0x10000, RZ ;  /* 0x000100009ab97824 */ /* 0x040fe200078e00ff */
[----:B------:R-:W-:Y:S01]  /*6400*/  ISETP.NE.AND P4, PT, R187, 0x1, PT ;  /* 0x00000001bb00780c */ /* 0x000fe20003f85270 */
[----:B------:R-:W-:Y:S01]  /*6410*/  BSSY.RECONVERGENT B1, `(.L_x_15254) ;  /* 0x000005e000017945 */ /* 0x000fe20003800200 */
[----:B------:R-:W-:Y:S01]  /*6420*/  PRMT R154, R154, 0x7632, R154 ;  /* 0x000076329a9a7816 */ /* 0x000fe2000000009a */
[----:B------:R-:W-:Y:S01]  /*6430*/  FFMA.FTZ R175, R175, R132, 1.1641532182693481445e-10 ;  /* 0x2f000000afaf7423 */ /* 0x000fe20000010084 */
[----:B------:R-:W-:-:S04]  /*6440*/  FMUL.FTZ R188, R185, R0 ;  /* 0x00000000b9bc7220 */ /* 0x000fc80000410000 */
[----:B------:R-:W-:Y:S01]  /*6450*/  FMUL.FTZ R185, R188, R133 ;  /* 0x00000085bcb97220 */ /* 0x000fe20000410000 */
[----:B------:R-:W-:Y:S01]  /*6460*/  FSETP.GTU.FTZ.AND P3, PT, R175, R134, PT ;  /* 0x00000086af00720b */ /* 0x000fe20003f7c000 */
[----:B------:R-:W-:Y:S02]  /*6470*/  HFMA2 R188, -RZ, RZ, 0, 1.1920928955078125e-07 ;  /* 0x00000002ffbc7431 */ /* 0x000fe400000001ff */
[----:B------:R-:W-:Y:S01]  /*6480*/  IMAD.MOV.U32 R175, RZ, RZ, R174 ;  /* 0x000000ffffaf7224 */ /* 0x000fe200078e00ae */
        /* <DEDUP_REMOVED lines=11> */
.L_x_15256:
        /* <DEDUP_REMOVED lines=13> */
.L_x_15258:
[----:B------:R-:W-:Y:S05]  /*6610*/  BSYNC.RECONVERGENT B2 ;  /* 0x0000000000027941 */ /* 0x000fea0003800200 */
.L_x_15257:
        /* <DEDUP_REMOVED lines=61> */
.L_x_15255:
[----:B------:R-:W-:Y:S05]  /*69f0*/  BSYNC.RECONVERGENT B1 ;  /* 0x0000000000017941 */ /* 0x000fea0003800200 */
.L_x_15254:
        /* <DEDUP_REMOVED lines=21> */
.L_x_15261:
        /* <DEDUP_REMOVED lines=13> */
.L_x_15263:
[----:B------:R-:W-:Y:S05]  /*6c20*/  BSYNC.RECONVERGENT B2 ;  /* 0x0000000000027941 */ /* 0x000fea0003800200 */
.L_x_15262:
        /* <DEDUP_REMOVED lines=61> */
.L_x_15260:
[----:B------:R-:W-:Y:S05]  /*7000*/  BSYNC.RECONVERGENT B1 ;  /* 0x0000000000017941 */ /* 0x000fea0003800200 */
.L_x_15259:
[----:B------:R-:W-:Y:S01]  /*7010*/  I2FP.F32.U32 R175, R187 ;  /* 0x000000bb00af7245 */ /* 0x000fe20000201000 */
[----:B------:R-:W-:Y:S01]  /*7020*/  IMAD.U32 R187, R155, 0x10000, RZ ;  /* 0x000100009bbb7824 */ /* 0x000fe200078e00ff */
[----:B------:R-:W-:Y:S01]  /*7030*/  ISETP.NE.AND P6, PT, R191, 0x1, PT ;  /* 0x00000001bf00780c */ /* 0x000fe20003fc5270 */
[----:B------:R-:W-:Y:S01]  /*7040*/  BSSY.RECONVERGENT B1, `(.L_x_15264) ;  /* 0x0000060000017945 */ /* 0x000fe20003800200 */
[----:B------:R-:W-:Y:S02]  /*7050*/  IMAD.MOV.U32 R190, RZ, RZ, R174 ;  /* 0x000000ffffbe7224 */ /* 0x000fe400078e00ae */
[----:B------:R-:W-:Y:S01]  /*7060*/  FFMA.FTZ R189, R175, R132, 1.1641532182693481445e-10 ;  /* 0x2f000000afbd7423 */ /* 0x000fe20000010084 */
[----:B------:R-:W-:Y:S01]  /*7070*/  FMUL.FTZ R188, R187, R0 ;  /* 0x00000000bbbc7220 */ /* 0x000fe20000410000 */
[----:B------:R-:W-:Y:S01]  /*7080*/  PRMT R187, R155, 0x7632, R187 ;  /* 0x000076329bbb7816 */ /* 0x000fe200000000bb */
[----:B------:R-:W-:Y:S02]  /*7090*/  HFMA2 R175, -RZ, RZ, 0, 1.1920928955078125e-07 ;  /* 0x00000002ffaf7431 */ /* 0x000fe400000001ff */
        /* <DEDUP_REMOVED lines=13> */
.L_x_15266:
        /* <DEDUP_REMOVED lines=15> */
.L_x_15268:
[----:B------:R-:W-:Y:S05]  /*7260*/  BSYNC.RECONVERGENT B2 ;  /* 0x0000000000027941 */ /* 0x000fea0003800200 */
.L_x_15267:
        /* <DEDUP_REMOVED lines=61> */
.L_x_15265:
[----:B------:R-:W-:Y:S05]  /*7640*/  BSYNC.RECONVERGENT B1 ;  /* 0x0000000000017941 */ /* 0x000fea0003800200 */
.L_x_15264:
[----:B------:R-:W-:Y:S01]  /*7650*/  IMAD.U32 R189, R187, 0x10000, RZ ;  /* 0x00010000bbbd7824 */ /* 0x000fe200078e00ff */
[----:B------:R-:W-:-:S03]  /*7660*/  I2FP.F32.U32 R187, R190 ;  /* 0x000000be00bb7245 */ /* 0x000fc60000201000 */
[----:B------:R-:W-:Y:S02]  /*7670*/  FMUL.FTZ R188, R189, R0 ;  /* 0x00000000bdbc7220 */ /* 0x000fe40000410000 */
[----:B------:R-:W-:Y:S01]  /*7680*/  FFMA.FTZ R187, R187, R132, 1.1641532182693481445e-10 ;  /* 0x2f000000bbbb7423 */ /* 0x000fe20000010084 */
[----:B------:R-:W-:Y:S01]  /*7690*/  FMUL.FTZ R132, R135, R104 ;  /* 0x0000006887847220 */ /* 0x000fe20000410000 */
[----:B------:R-:W-:Y:S01]  /*76a0*/  FMUL.FTZ R188, R188, R133 ;  /* 0x00000085bcbc7220 */ /* 0x000fe20000410000 */
[----:B------:R-:W-:Y:S01]  /*76b0*/  FMUL.FTZ R133, R152, R105 ;  /* 0x0000006998857220 */ /* 0x000fe20000410000 */
[----:B------:R-:W-:Y:S01]  /*76c0*/  FMUL.FTZ R135, R186, R107 ;  /* 0x0000006bba877220 */ /* 0x000fe20000410000 */
[----:B------:R-:W-:Y:S01]  /*76d0*/  FSETP.GTU.FTZ.AND P6, PT, R187, R134, PT ;  /* 0x00000086bb00720b */ /* 0x000fe20003fdc000 */
[----:B------:R-:W-:Y:S01]  /*76e0*/  FMUL.FTZ R134, R153, R106 ;  /* 0x0000006a99867220 */ /* 0x000fe20000410000 */
[----:B------:R-:W-:Y:S01]  /*76f0*/  FMUL.FTZ R153, R154, R101 ;  /* 0x000000659a997220 */ /* 0x000fe20000410000 */
[----:B------:R-:W-:Y:S01]  /*7700*/  FMUL.FTZ R154, R155, R102 ;  /* 0x000000669b9a7220 */ /* 0x000fe20000410000 */
[----:B------:R-:W-:Y:S01]  /*7710*/  FSEL R188, R188, RZ, !P6 ;  /* 0x000000ffbcbc7208 */ /* 0x000fe20007000000 */
[----:B------:R-:W-:Y:S01]  /*7720*/  FMUL.FTZ R152, R185, R100 ;  /* 0x00000064b9987220 */ /* 0x000fe20000410000 */
[----:B------:R-:W-:-:S03]  /*7730*/  PLOP3.LUT P6, PT, P6, PT, PT, 0x8, 0x80 ;  /* 0x000000000080781c */ /* 0x000fc600037ce170 */
[----:B------:R-:W-:-:S10]  /*7740*/  FMUL.FTZ R155, R188, R103 ;  /* 0x00000067bc9b7220 */ /* 0x000fd40000410000 */
.L_x_15228:
        /* <DEDUP_REMOVED lines=22> */
.L_x_15187:
[----:B------:R-:W-:Y:S05]  /*78b0*/  BSYNC.RECONVERGENT B0 ;  /* 0x0000000000007941 */ /* 0x000fea0003800200 */
.L_x_15186:
        /* <DEDUP_REMOVED lines=17> */
[----:B0-----:R-:W-:Y:S01]  /*79d0*/  IMAD.MOV.U32 R189, RZ, RZ, 0x2 ;  /* 0x00000002ffbd7424 */ /* 0x001fe200078e00ff */
[----:B-1----:R-:W-:Y:S01]  /*79e0*/  MOV R136, R174 ;  /* 0x000000ae00887202 */ /* 0x002fe20000000f00 */
        /* <DEDUP_REMOVED lines=12> */
.L_x_15274:
        /* <DEDUP_REMOVED lines=13> */
.L_x_15276:
[----:B------:R-:W-:Y:S05]  /*7b80*/  BSYNC.RECONVERGENT B2 ;  /* 0x0000000000027941 */ /* 0x000fea0003800200 */
.L_x_15275:
        /* <DEDUP_REMOVED lines=56> */
[----:B------:R-:W-:Y:S02]  /*7f10*/  LOP3.LUT R176, R137, R136, R187, 0x96, !PT ;  /* 0x0000008889b07212 */ /* 0x000fe400078e96bb */
[----:B------:R-:W-:Y:S02]  /*7f20*/  MOV R136, R185 ;  /* 0x000000b900887202 */ /* 0x000fe40000000f00 */
[----:B------:R-:W-:-:S07]  /*7f30*/  LOP3.LUT R177, R177, R138, R175, 0x96, !PT ;  /* 0x0000008ab1b17212 */ /* 0x000fce00078e96af */
.L_x_15273:
[----:B------:R-:W-:Y:S05]  /*7f40*/  BSYNC.RECONVERGENT B1 ;  /* 0x0000000000017941 */ /* 0x000fea0003800200 */
.L_x_15272:
[----:B------:R-:W0:Y:S01]  /*7f50*/  LDC R185, c[0x0][0x404] ;  /* 0x00010100ffb97b82 */ /* 0x000e220000000800 */
[----:B------:R-:W-:Y:S01]  /*7f60*/  I2FP.F32.U32 R137, R136 ;  /* 0x0000008800897245 */ /* 0x000fe20000201000 */
[----:B------:R-:W-:Y:S01]  /*7f70*/  IMAD.MOV.U32 R188, RZ, RZ, 0x2f800000 ;  /* 0x2f800000ffbc7424 */ /* 0x000fe200078e00ff */
[----:B-----5:R-:W-:Y:S01]  /*7f80*/  SHF.L.U32 R139, R156, 0x10, RZ ;  /* 0x000000109c8b7819 */ /* 0x020fe200000006ff */
[----:B------:R-:W-:Y:S01]  /*7f90*/  BSSY.RECONVERGENT B1, `(.L_x_15277) ;  /* 0x0000063000017945 */ /* 0x000fe20003800200 */
[----:B------:R-:W-:Y:S01]  /*7fa0*/  ISETP.NE.AND P1, PT, R189, 0x1, PT ;  /* 0x00000001bd00780c */ /* 0x000fe20003f25270 */
[----:B------:R-:W-:Y:S01]  /*7fb0*/  FFMA.FTZ R136, R137, R188, 1.1641532182693481445e-10 ;  /* 0x2f00000089887423 */ /* 0x000fe200000100bc */
[----:B------:R-:W-:Y:S01]  /*7fc0*/  LOP3.LUT R192, R192, 0xfffffffd, RZ, 0xc0, !PT ;  /* 0xfffffffdc0c07812 */ /* 0x000fe200078ec0ff */
[----:B------:R-:W1:Y:S01]  /*7fd0*/  LDC R187, c[0x0][0x408] ;  /* 0x00010200ffbb7b82 */ /* 0x000e620000000800 */
[----:B------:R-:W-:Y:S01]  /*7fe0*/  FMUL.FTZ R138, R139, R0 ;  /* 0x000000008b8a7220 */ /* 0x000fe20000410000 */
[----:B------:R-:W-:Y:S01]  /*7ff0*/  PRMT R156, R156, 0x7632, R156 ;  /* 0x000076329c9c7816 */ /* 0x000fe2000000009c */
[----:B------:R-:W-:Y:S01]  /*8000*/  IMAD.MOV.U32 R175, RZ, RZ, 0x2 ;  /* 0x00000002ffaf7424 */ /* 0x000fe200078e00ff */
[----:B0-----:R-:W-:-:S04]  /*8010*/  FSETP.GTU.FTZ.AND P0, PT, R136, R185, PT ;  /* 0x000000b98800720b */ /* 0x001fc80003f1c000 */
[----:B------:R-:W-:Y:S01]  /*8020*/  PLOP3.LUT P2, PT, P0, PT, PT, 0x8, 0x80 ;  /* 0x000000000080781c */ /* 0x000fe2000074e170 */
[----:B-1----:R-:W-:-:S05]  /*8030*/  FMUL.FTZ R138, R138, R187 ;  /* 0x000000bb8a8a7220 */ /* 0x002fca0000410000 */
[----:B------:R-:W-:Y:S01]  /*8040*/  FSEL R137, R138, RZ, !P0 ;  /* 0x000000ff8a897208 */ /* 0x000fe20004000000 */
[----:B------:R-:W-:-:S06]  /*8050*/  IMAD.MOV.U32 R138, RZ, RZ, R174 ;  /* 0x000000ffff8a7224 */ /* 0x000fcc00078e00ae */
[----:B------:R-:W-:Y:S01]  /*8060*/  @P2 LOP3.LUT R192, R192, 0x2, RZ, 0xfc, !PT ;  /* 0x00000002c0c02812 */ /* 0x000fe200078efcff */
[----:B------:R-:W-:Y:S01]  /*8070*/  FFMA.FTZ R136, R137, R80, R124 ;  /* 0x0000005089887223 */ /* 0x000fe2000001007c */
        /* <DEDUP_REMOVED lines=9> */
.L_x_15279:
        /* <DEDUP_REMOVED lines=13> */
.L_x_15281:
[----:B------:R-:W-:Y:S05]  /*81e0*/  BSYNC.RECONVERGENT B2 ;  /* 0x0000000000027941 */ /* 0x000fea0003800200 */
.L_x_15280:
        /* <DEDUP_REMOVED lines=54> */
[----:B------:R-:W-:Y:S02]  /*8550*/  IMAD.MOV.U32 R175, RZ, RZ, RZ ;  /* 0x000000ffffaf7224 */ /* 0x000fe400078e00ff */
[----:B------:R-:W-:Y:S01]  /*8560*/  IMAD.WIDE.U32 R190, R190, -0x2daee0ad, RZ ;  /* 0xd2511f53bebe7825 */ /* 0x000fe200078e00ff */
[----:B------:R-:W-:-:S03]  /*8570*/  LOP3.LUT R177, R137, R174, R177, 0x96, !PT ;  /* 0x000000ae89b17212 */ /* 0x000fc600078e96b1 */
[----:B------:R-:W-:Y:S01]  /*8580*/  IMAD.MOV.U32 R174, RZ, RZ, R176 ;  /* 0x000000ffffae7224 */ /* 0x000fe200078e00b0 */
[----:B------:R-:W-:Y:S02]  /*8590*/  LOP3.LUT R176, R139, R138, R191, 0x96, !PT ;  /* 0x0000008a8bb07212 */ /* 0x000fe400078e96bf */
[----:B------:R-:W-:Y:S01]  /*85a0*/  MOV R138, R186 ;  /* 0x000000ba008a7202 */ /* 0x000fe20000000f00 */
[----:B------:R-:W-:-:S07]  /*85b0*/  IMAD.MOV.U32 R186, RZ, RZ, R190 ;  /* 0x000000ffffba7224 */ /* 0x000fce00078e00be */
.L_x_15278:
[----:B------:R-:W-:Y:S05]  /*85c0*/  BSYNC.RECONVERGENT B1 ;  /* 0x0000000000017941 */ /* 0x000fea0003800200 */
.L_x_15277:
        /* <DEDUP_REMOVED lines=9> */
[----:B------:R-:W-:Y:S02]  /*8660*/  IMAD.MOV.U32 R138, RZ, RZ, R174 ;  /* 0x000000ffff8a7224 */ /* 0x000fe400078e00ae */
[----:B------:R-:W-:Y:S02]  /*8670*/  PLOP3.LUT P0, PT, P1, PT, PT, 0x8, 0x80 ;  /* 0x000000000080781c */ /* 0x000fe40000f0e170 */
[----:B------:R-:W-:-:S05]  /*8680*/  FSEL R156, R156, RZ, !P1 ;  /* 0x000000ff9c9c7208 */ /* 0x000fca0004800000 */
        /* <DEDUP_REMOVED lines=10> */
.L_x_15284:
        /* <DEDUP_REMOVED lines=13> */
.L_x_15286:
[----:B------:R-:W-:Y:S05]  /*8800*/  BSYNC.RECONVERGENT B2 ;  /* 0x0000000000027941 */ /* 0x000fea0003800200 */
.L_x_15285:
        /* <DEDUP_REMOVED lines=60> */
[----:B------:R-:W-:-:S07]  /*8bd0*/  IMAD.MOV.U32 R186, RZ, RZ, R190 ;  /* 0x000000ffffba7224 */ /* 0x000fce00078e00be */
.L_x_15283:
[----:B------:R-:W-:Y:S05]  /*8be0*/  BSYNC.RECONVERGENT B1 ;  /* 0x0000000000017941 */ /* 0x000fea0003800200 */
.L_x_15282:
[----:B------:R-:W-:Y:S01]  /*8bf0*/  I2FP.F32.U32 R139, R138 ;  /* 0x0000008a008b7245 */ /* 0x000fe20000201000 */
[----:B------:R-:W-:Y:S01]  /*8c00*/  BSSY.RECONVERGENT B1, `(.L_x_15287) ;  /* 0x0000061000017945 */ /* 0x000fe20003800200 */
[----:B------:R-:W-:Y:S02]  /*8c10*/  SHF.L.U32 R175, R157, 0x10, RZ ;  /* 0x000000109daf7819 */ /* 0x000fe400000006ff */
[----:B------:R-:W-:Y:S01]  /*8c20*/  ISETP.NE.AND P2, PT, R189, 0x1, PT ;  /* 0x00000001bd00780c */ /* 0x000fe20003f45270 */
[----:B------:R-:W-:Y:S01]  /*8c30*/  FFMA.FTZ R138, R139, R188, 1.1641532182693481445e-10 ;  /* 0x2f0000008b8a7423 */ /* 0x000fe200000100bc */
[----:B------:R-:W-:Y:S01]  /*8c40*/  PRMT R157, R157, 0x7632, R157 ;  /* 0x000076329d9d7816 */ /* 0x000fe2000000009d */
[----:B------:R-:W-:Y:S01]  /*8c50*/  FMUL.FTZ R156, R175, R0 ;  /* 0x00000000af9c7220 */ /* 0x000fe20000410000 */
[----:B------:R-:W-:Y:S02]  /*8c60*/  IMAD.MOV.U32 R175, RZ, RZ, 0x2 ;  /* 0x00000002ffaf7424 */ /* 0x000fe400078e00ff */
[----:B------:R-:W-:Y:S01]  /*8c70*/  FSETP.GTU.FTZ.AND P1, PT, R138, R185, PT ;  /* 0x000000b98a00720b */ /* 0x000fe20003f3c000 */
[----:B------:R-:W-:-:S05]  /*8c80*/  FMUL.FTZ R156, R156, R187 ;  /* 0x000000bb9c9c7220 */ /* 0x000fca0000410000 */
        /* <DEDUP_REMOVED lines=13> */
.L_x_15289:
        /* <DEDUP_REMOVED lines=13> */
.L_x_15291:
[----:B------:R-:W-:Y:S05]  /*8e30*/  BSYNC.RECONVERGENT B2 ;  /* 0x0000000000027941 */ /* 0x000fea0003800200 */
.L_x_15290:
        /* <DEDUP_REMOVED lines=59> */
[----:B------:R-:W-:Y:S01]  /*91f0*/  LOP3.LUT R176, R139, R176, R191, 0x96, !PT ;  /* 0x000000b08bb07212 */ /* 0x000fe200078e96bf */
[----:B------:R-:W-:-:S07]  /*9200*/  IMAD.MOV.U32 R175, RZ, RZ, RZ ;  /* 0x000000ffffaf7224 */ /* 0x000fce00078e00ff */
.L_x_15288:
[----:B------:R-:W-:Y:S05]  /*9210*/  BSYNC.RECONVERGENT B1 ;  /* 0x0000000000017941 */ /* 0x000fea0003800200 */
.L_x_15287:
        /* <DEDUP_REMOVED lines=22> */
.L_x_15294:
        /* <DEDUP_REMOVED lines=13> */
.L_x_15296:
[----:B------:R-:W-:Y:S05]  /*9450*/  BSYNC.RECONVERGENT B2 ;  /* 0x0000000000027941 */ /* 0x000fea0003800200 */
.L_x_15295:
        /* <DEDUP_REMOVED lines=61> */
.L_x_15293:
[----:B------:R-:W-:Y:S05]  /*9830*/  BSYNC.RECONVERGENT B1 ;  /* 0x0000000000017941 */ /* 0x000fea0003800200 */
.L_x_15292:
        /* <DEDUP_REMOVED lines=8> */
[----:B------:R-:W-:Y:S02]  /*98c0*/  IMAD.MOV.U32 R175, RZ, RZ, R174 ;  /* 0x000000ffffaf7224 */ /* 0x000fe400078e00ae */
[----:B------:R-:W-:Y:S01]  /*98d0*/  FSETP.GTU.FTZ.AND P3, PT, R156, R185, PT ;  /* 0x000000b99c00720b */ /* 0x000fe20003f7c000 */
        /* <DEDUP_REMOVED lines=13> */
.L_x_15299:
        /* <DEDUP_REMOVED lines=13> */
.L_x_15301:
[----:B------:R-:W-:Y:S05]  /*9a80*/  BSYNC.RECONVERGENT B2 ;  /* 0x0000000000027941 */ /* 0x000fea0003800200 */
.L_x_15300:
        /* <DEDUP_REMOVED lines=57> */
[----:B------:R-:W-:Y:S02]  /*9e20*/  IMAD.MOV.U32 R174, RZ, RZ, R196 ;  /* 0x000000ffffae7224 */ /* 0x000fe400078e00c4 */
[----:B------:R-:W-:Y:S01]  /*9e30*/  IMAD.MOV.U32 R186, RZ, RZ, R190 ;  /* 0x000000ffffba7224 */ /* 0x000fe200078e00be */
[----:B------:R-:W-:Y:S01]  /*9e40*/  LOP3.LUT R176, R157, R176, R191, 0x96, !PT ;  /* 0x000000b09db07212 */ /* 0x000fe200078e96bf */
[----:B------:R-:W-:-:S07]  /*9e50*/  IMAD.MOV.U32 R191, RZ, RZ, RZ ;  /* 0x000000ffffbf7224 */ /* 0x000fce00078e00ff */
.L_x_15298:
[----:B------:R-:W-:Y:S05]  /*9e60*/  BSYNC.RECONVERGENT B1 ;  /* 0x0000000000017941 */ /* 0x000fea0003800200 */
.L_x_15297:
        /* <DEDUP_REMOVED lines=22> */
.L_x_15304:
        /* <DEDUP_REMOVED lines=13> */
.L_x_15306:
[----:B------:R-:W-:Y:S05]  /*a0a0*/  BSYNC.RECONVERGENT B2 ;  /* 0x0000000000027941 */ /* 0x000fea0003800200 */
.L_x_15305:
        /* <DEDUP_REMOVED lines=61> */
.L_x_15303:
[----:B------:R-:W-:Y:S05]  /*a480*/  BSYNC.RECONVERGENT B1 ;  /* 0x0000000000017941 */ /* 0x000fea0003800200 */
.L_x_15302:
[----:B------:R-:W-:Y:S01]  /*a490*/  I2FP.F32.U32 R175, R158 ;  /* 0x0000009e00af7245 */ /* 0x000fe20000201000 */
[----:B------:R-:W-:Y:S01]  /*a4a0*/  BSSY.RECONVERGENT B1, `(.L_x_15307) ;  /* 0x0000063000017945 */ /* 0x000fe20003800200 */
[----:B------:R-:W-:Y:S01]  /*a4b0*/  SHF.L.U32 R189, R159, 0x10, RZ ;  /* 0x000000109fbd7819 */ /* 0x000fe200000006ff */
[----:B------:R-:W-:Y:S01]  /*a4c0*/  IMAD.MOV.U32 R191, RZ, RZ, R174 ;  /* 0x000000ffffbf7224 */ /* 0x000fe200078e00ae */
        /* <DEDUP_REMOVED lines=19> */
.L_x_15309:
        /* <DEDUP_REMOVED lines=15> */
.L_x_15311:
[----:B------:R-:W-:Y:S05]  /*a6f0*/  BSYNC.RECONVERGENT B2 ;  /* 0x0000000000027941 */ /* 0x000fea0003800200 */
.L_x_15310:
        /* <DEDUP_REMOVED lines=58> */
[----:B------:R-:W-:Y:S01]  /*aaa0*/  IMAD.MOV.U32 R175, RZ, RZ, RZ ;  /* 0x000000ffffaf7224 */ /* 0x000fe200078e00ff */
[----:B------:R-:W-:Y:S01]  /*aab0*/  MOV R191, R186 ;  /* 0x000000ba00bf7202 */ /* 0x000fe20000000f00 */
[----:B------:R-:W-:-:S07]  /*aac0*/  IMAD.MOV.U32 R186, RZ, RZ, R190 ;  /* 0x000000ffffba7224 */ /* 0x000fce00078e00be */
.L_x_15308:
[----:B------:R-:W-:Y:S05]  /*aad0*/  BSYNC.RECONVERGENT B1 ;  /* 0x0000000000017941 */ /* 0x000fea0003800200 */
.L_x_15307:
[----:B------:R-:W-:Y:S02]  /*aae0*/  I2FP.F32.U32 R189, R191 ;  /* 0x000000bf00bd7245 */ /* 0x000fe40000201000 */
[----:B------:R-:W-:-:S03]  /*aaf0*/  SHF.L.U32 R159, R159, 0x10, RZ ;  /* 0x000000109f9f7819 */ /* 0x000fc600000006ff */
[----:B------:R-:W-:Y:S02]  /*ab00*/  FFMA.FTZ R188, R189, R188, 1.1641532182693481445e-10 ;  /* 0x2f000000bdbc7423 */ /* 0x000fe400000100bc */
[----:B------:R-:W-:-:S03]  /*ab10*/  FMUL.FTZ R190, R159, R0 ;  /* 0x000000009fbe7220 */ /* 0x000fc60000410000 */
[----:B------:R-:W-:Y:S01]  /*ab20*/  FSETP.GTU.FTZ.AND P6, PT, R188, R185, PT ;  /* 0x000000b9bc00720b */ /* 0x000fe20003fdc000 */
[----:B------:R-:W-:-:S05]  /*ab30*/  FMUL.FTZ R190, R190, R187 ;  /* 0x000000bbbebe7220 */ /* 0x000fca0000410000 */
[----:B------:R-:W-:Y:S02]  /*ab40*/  FSEL R190, R190, RZ, !P6 ;  /* 0x000000ffbebe7208 */ /* 0x000fe40007000000 */
[----:B------:R-:W-:-:S03]  /*ab50*/  PLOP3.LUT P6, PT, P6, PT, PT, 0x8, 0x80 ;  /* 0x000000000080781c */ /* 0x000fc600037ce170 */
[----:B------:R-:W-:Y:S01]  /*ab60*/  FFMA.FTZ R159, R190, R79, R131 ;  /* 0x0000004fbe9f7223 */ /* 0x000fe20000010083 */
[----:B------:R-:W-:Y:S09]  /*ab70*/  BRA `(.L_x_15312) ;  /* 0x0000003000707947 */ /* 0x000ff20003800000 */
.L_x_15271:
[----:B------:R-:W-:Y:S01]  /*ab80*/  ISETP.NE.AND P0, PT, R175, 0x1, PT ;  /* 0x00000001af00780c */ /* 0x000fe20003f05270 */
[----:B------:R-:W-:Y:S01]  /*ab90*/  BSSY.RECONVERGENT B1, `(.L_x_15313) ;  /* 0x0000058000017945 */ /* 0x000fe20003800200 */
[----:B0-----:R-:W-:Y:S01]  /*aba0*/  IMAD.MOV.U32 R187, RZ, RZ, 0x2 ;  /* 0x00000002ffbb7424 */ /* 0x001fe200078e00ff */
        /* <DEDUP_REMOVED lines=13> */
.L_x_15315:
        /* <DEDUP_REMOVED lines=13> */
.L_x_15317:
[----:B------:R-:W-:Y:S05]  /*ad50*/  BSYNC.RECONVERGENT B2 ;  /* 0x0000000000027941 */ /* 0x000fea0003800200 */
.L_x_15316:
        /* <DEDUP_REMOVED lines=57> */
[----:B------:R-:W-:Y:S02]  /*b0f0*/  HFMA2 R187, -RZ, RZ, 0, 0 ;  /* 0x00000000ffbb7431 */ /* 0x000fe400000001ff */
[----:B------:R-:W-:-:S07]  /*b100*/  IMAD.MOV.U32 R136, RZ, RZ, R185 ;  /* 0x000000ffff887224 */ /* 0x000fce00078e00b9 */
.L_x_15314:
[----:B------:R-:W-:Y:S05]  /*b110*/  BSYNC.RECONVERGENT B1 ;  /* 0x0000000000017941 */ /* 0x000fea0003800200 */
.L_x_15313:
        /* <DEDUP_REMOVED lines=27> */
.L_x_15320:
        /* <DEDUP_REMOVED lines=13> */
.L_x_15322:
[----:B------:R-:W-:Y:S05]  /*b3a0*/  BSYNC.RECONVERGENT B2 ;  /* 0x0000000000027941 */ /* 0x000fea0003800200 */
.L_x_15321:
        /* <DEDUP_REMOVED lines=61> */
.L_x_15319:
[----:B------:R-:W-:Y:S05]  /*b780*/  BSYNC.RECONVERGENT B1 ;  /* 0x0000000000017941 */ /* 0x000fea0003800200 */
.L_x_15318:
        /* <DEDUP_REMOVED lines=21> */
.L_x_15325:
        /* <DEDUP_REMOVED lines=13> */
.L_x_15327:
[----:B------:R-:W-:Y:S05]  /*b9b0*/  BSYNC.RECONVERGENT B2 ;  /* 0x0000000000027941 */ /* 0x000fea0003800200 */
.L_x_15326:
        /* <DEDUP_REMOVED lines=61> */
.L_x_15324:
[----:B------:R-:W-:Y:S05]  /*bd90*/  BSYNC.RECONVERGENT B1 ;  /* 0x0000000000017941 */ /* 0x000fea0003800200 */
.L_x_15323:
[----:B------:R-:W-:Y:S01]  /*bda0*/  I2FP.F32.U32 R175, R175 ;  /* 0x000000af00af7245 */ /* 0x000fe20000201000 */
[----:B------:R-:W-:Y:S01]  /*bdb0*/  IMAD.U32 R185, R157, 0x10000, RZ ;  /* 0x000100009db97824 */ /* 0x000fe200078e00ff */
[----:B------:R-:W-:Y:S01]  /*bdc0*/  ISETP.NE.AND P2, PT, R187, 0x1, PT ;  /* 0x00000001bb00780c */ /* 0x000fe20003f45270 */
[----:B------:R-:W-:Y:S01]  /*bdd0*/  BSSY.RECONVERGENT B1, `(.L_x_15328) ;  /* 0x000005e000017945 */ /* 0x000fe20003800200 */
[----:B------:R-:W-:Y:S02]  /*bde0*/  HFMA2 R189, -RZ, RZ, 0, 1.1920928955078125e-07 ;  /* 0x00000002ffbd7431 */ /* 0x000fe400000001ff */
[----:B------:R-:W-:Y:S01]  /*bdf0*/  FFMA.FTZ R175, R175, R136, 1.1641532182693481445e-10 ;  /* 0x2f000000afaf7423 */ /* 0x000fe20000010088 */
[----:B------:R-:W-:Y:S01]  /*be00*/  FMUL.FTZ R188, R185, R0 ;  /* 0x00000000b9bc7220 */ /* 0x000fe20000410000 */
[----:B------:R-:W-:-:S03]  /*be10*/  PRMT R157, R157, 0x7632, R157 ;  /* 0x000076329d9d7816 */ /* 0x000fc6000000009d */
        /* <DEDUP_REMOVED lines=14> */
.L_x_15330:
        /* <DEDUP_REMOVED lines=13> */
.L_x_15332:
[----:B------:R-:W-:Y:S05]  /*bfd0*/  BSYNC.RECONVERGENT B2 ;  /* 0x0000000000027941 */ /* 0x000fea0003800200 */
.L_x_15331:
        /* <DEDUP_REMOVED lines=61> */
.L_x_15329:
[----:B------:R-:W-:Y:S05]  /*c3b0*/  BSYNC.RECONVERGENT B1 ;  /* 0x0000000000017941 */ /* 0x000fea0003800200 */
.L_x_15328:
        /* <DEDUP_REMOVED lines=21> */
.L_x_15335:
        /* <DEDUP_REMOVED lines=13> */
.L_x_15337:
[----:B------:R-:W-:Y:S05]  /*c5e0*/  BSYNC.RECONVERGENT B2 ;  /* 0x0000000000027941 */ /* 0x000fea0003800200 */
.L_x_15336:
        /* <DEDUP_REMOVED lines=47> */
[C---:B------:R-:W-:Y:S01]  /*c8e0*/  VIADD R157, R2.reuse, 0xf1bbcdc8 ;  /* 0xf1bbcdc8029d7836 */ /* 0x040fe20000000000 */
[----:B------:R-:W-:Y:S01]  /*c8f0*/  LOP3.LUT R187, R187, R190, R177, 0x96, !PT ;  /* 0x000000bebbbb7212 */ /* 0x000fe200078e96b1 */
[----:B------:R-:W-:Y:S02]  /*c900*/  VIADD R177, R2, 0x8ff34781 ;  /* 0x8ff3478102b17836 */ /* 0x000fe40000000000 */
[----:B------:R-:W-:-:S05]  /*c910*/  IMAD.WIDE.U32 R174, R174, -0x326172a9, RZ ;  /* 0xcd9e8d57aeae7825 */ /* 0x000fca00078e00ff */
        /* <DEDUP_REMOVED lines=10> */
.L_x_15334:
[----:B------:R-:W-:Y:S05]  /*c9c0*/  BSYNC.RECONVERGENT B1 ;  /* 0x0000000000017941 */ /* 0x000fea0003800200 */
.L_x_15333:
[----:B------:R-:W-:Y:S01]  /*c9d0*/  I2FP.F32.U32 R157, R157 ;  /* 0x0000009d009d7245 */ /* 0x000fe20000201000 */
[C---:B------:R-:W-:Y:S01]  /*c9e0*/  IMAD.U32 R175, R158.reuse, 0x10000, RZ ;  /* 0x000100009eaf7824 */ /* 0x040fe200078e00ff */
        /* <DEDUP_REMOVED lines=20> */
.L_x_15340:
        /* <DEDUP_REMOVED lines=13> */
.L_x_15342:
[----:B------:R-:W-:Y:S05]  /*cc00*/  BSYNC.RECONVERGENT B2 ;  /* 0x0000000000027941 */ /* 0x000fea0003800200 */
.L_x_15341:
        /* <DEDUP_REMOVED lines=61> */
.L_x_15339:
[----:B------:R-:W-:Y:S05]  /*cfe0*/  BSYNC.RECONVERGENT B1 ;  /* 0x0000000000017941 */ /* 0x000fea0003800200 */
.L_x_15338:
        /* <DEDUP_REMOVED lines=21> */
.L_x_15345:
        /* <DEDUP_REMOVED lines=13> */
.L_x_15347:
[----:B------:R-:W-:Y:S05]  /*d210*/  BSYNC.RECONVERGENT B2 ;  /* 0x0000000000027941 */ /* 0x000fea0003800200 */
.L_x_15346:
        /* <DEDUP_REMOVED lines=61> */
.L_x_15344:
[----:B------:R-:W-:Y:S05]  /*d5f0*/  BSYNC.RECONVERGENT B1 ;  /* 0x0000000000017941 */ /* 0x000fea0003800200 */
.L_x_15343:
        /* <DEDUP_REMOVED lines=22> */
.L_x_15350:
        /* <DEDUP_REMOVED lines=15> */
.L_x_15352:
[----:B------:R-:W-:Y:S05]  /*d850*/  BSYNC.RECONVERGENT B2 ;  /* 0x0000000000027941 */ /* 0x000fea0003800200 */
.L_x_15351:
        /* <DEDUP_REMOVED lines=61> */
.L_x_15349:
[----:B------:R-:W-:Y:S05]  /*dc30*/  BSYNC.RECONVERGENT B1 ;  /* 0x0000000000017941 */ /* 0x000fea0003800200 */
.L_x_15348:
        /* <DEDUP_REMOVED lines=16> */
.L_x_15312:
        /* <DEDUP_REMOVED lines=22> */
.L_x_15270:
[----:B------:R-:W-:Y:S05]  /*dea0*/  BSYNC.RECONVERGENT B0 ;  /* 0x0000000000007941 */ /* 0x000fea0003800200 */
.L_x_15269:
        /* <DEDUP_REMOVED lines=9> */
[----:B-1----:R-:W-:-:S05]  /*df40*/  IMAD.WIDE.U32 R140, R184, 0x10, R140 ;  /* 0x00000010b88c7825 */ /* 0x002fca00078e008c */
[----:B------:R1:W5:Y:S01]  /*df50*/  LDG.E.128 R160, desc[UR6][R140.64] ;  /* 0x000000068ca07981 */ /* 0x000362000c1e1d00 */
[----:B---3--:R-:W-:-:S05]  /*df60*/  @P0 IMAD.WIDE.U32 R142, R184, 0x20, R142 ;  /* 0x00000020b88e0825 */ /* 0x008fca00078e008e */
[----:B------:R1:W5:Y:S04]  /*df70*/  @P0 LDG.E.128 R124, desc[UR6][R142.64] ;  /* 0x000000068e7c0981 */ /* 0x000368000c1e1d00 */
[----:B------:R1:W5:Y:S01]  /*df80*/  @P0 LDG.E.128 R128, desc[UR6][R142.64+0x10] ;  /* 0x000010068e800981 */ /* 0x000362000c1e1d00 */
[----:B------:R-:W-:Y:S05]  /*df90*/  @!P0 BRA `(.L_x_15355) ;  /* 0x0000003000748947 */ /* 0x000fea0003800000 */
[----:B------:R-:W-:Y:S01]  /*dfa0*/  ISETP.NE.AND P0, PT, R175, 0x1, PT ;  /* 0x00000001af00780c */ /* 0x000fe20003f05270 */
[----:B------:R-:W-:Y:S01]  /*dfb0*/  BSSY.RECONVERGENT B1, `(.L_x_15356) ;  /* 0x0000058000017945 */ /* 0x000fe20003800200 */
[----:B0-2---:R-:W-:Y:S01]  /*dfc0*/  IMAD.MOV.U32 R189, RZ, RZ, 0x2 ;  /* 0x00000002ffbd7424 */ /* 0x005fe200078e00ff */
        /* <DEDUP_REMOVED lines=13> */
.L_x_15358:
        /* <DEDUP_REMOVED lines=13> */
.L_x_15360:
[----:B------:R-:W-:Y:S05]  /*e170*/  BSYNC.RECONVERGENT B2 ;  /* 0x0000000000027941 */ /* 0x000fea0003800200 */
.L_x_15359:
        /* <DEDUP_REMOVED lines=57> */
[----:B------:R-:W-:Y:S02]  /*e510*/  LOP3.LUT R176, R141, R140, R187, 0x96, !PT ;  /* 0x0000008c8db07212 */ /* 0x000fe400078e96bb */
[----:B------:R-:W-:-:S07]  /*e520*/  MOV R140, R185 ;  /* 0x000000b9008c7202 */ /* 0x000fce0000000f00 */
.L_x_15357:
[----:B------:R-:W-:Y:S05]  /*e530*/  BSYNC.RECONVERGENT B1 ;  /* 0x0000000000017941 */ /* 0x000fea0003800200 */
.L_x_15356:
        /* <DEDUP_REMOVED lines=11> */
[----:B------:R-:W-:-:S05]  /*e5f0*/  FFMA.FTZ R140, R141, R188, 1.1641532182693481445e-10 ;  /* 0x2f0000008d8c7423 */ /* 0x000fca00000100bc */
        /* <DEDUP_REMOVED lines=16> */
.L_x_15363:
        /* <DEDUP_REMOVED lines=13> */
.L_x_15365:
[----:B------:R-:W-:Y:S05]  /*e7d0*/  BSYNC.RECONVERGENT B2 ;  /* 0x0000000000027941 */ /* 0x000fea0003800200 */
.L_x_15364:
        /* <DEDUP_REMOVED lines=49> */
[----:B------:R-:W-:Y:S02]  /*eaf0*/  LOP3.LUT R177, R177, R176, R143, 0x96, !PT ;  /* 0x000000b0b1b17212 */ /* 0x000fe400078e968f */
[----:B------:R-:W-:Y:S01]  /*eb00*/  LOP3.LUT R190, R141, R190, R175, 0x96, !PT ;  /* 0x000000be8dbe7212 */ /* 0x000fe200078e96af */
[----:B------:R-:W-:Y:S01]  /*eb10*/  VIADD R141, R2, 0x8ff34781 ;  /* 0x8ff34781028d7836 */ /* 0x000fe20000000000 */
[----:B------:R-:W-:Y:S01]  /*eb20*/  IADD3 R143, PT, PT, R3, -0x695add53, RZ ;  /* 0x96a522ad038f7810 */ /* 0x000fe20007ffe0ff */
[----:B------:R-:W-:-:S04]  /*eb30*/  IMAD.WIDE.U32 R176, R177, -0x326172a9, RZ ;  /* 0xcd9e8d57b1b07825 */ /* 0x000fc800078e00ff */
[----:B------:R-:W-:Y:S02]  /*eb40*/  HFMA2 R175, -RZ, RZ, 0, 0 ;  /* 0x00000000ffaf7431 */ /* 0x000fe400000001ff */
[----:B------:R-:W-:Y:S01]  /*eb50*/  IMAD.WIDE.U32 R190, R190, -0x2daee0ad, RZ ;  /* 0xd2511f53bebe7825 */ /* 0x000fe200078e00ff */
[----:B------:R-:W-:-:S03]  /*eb60*/  LOP3.LUT R177, R141, R174, R177, 0x96, !PT ;  /* 0x000000ae8db17212 */ /* 0x000fc600078e96b1 */
[----:B------:R-:W-:Y:S01]  /*eb70*/  IMAD.MOV.U32 R174, RZ, RZ, R176 ;  /* 0x000000ffffae7224 */ /* 0x000fe200078e00b0 */
[----:B------:R-:W-:Y:S02]  /*eb80*/  LOP3.LUT R176, R143, R142, R191, 0x96, !PT ;  /* 0x0000008e8fb07212 */ /* 0x000fe400078e96bf */
[----:B------:R-:W-:Y:S01]  /*eb90*/  MOV R142, R186 ;  /* 0x000000ba008e7202 */ /* 0x000fe20000000f00 */
[----:B------:R-:W-:-:S07]  /*eba0*/  IMAD.MOV.U32 R186, RZ, RZ, R190 ;  /* 0x000000ffffba7224 */ /* 0x000fce00078e00be */
.L_x_15362:
[----:B------:R-:W-:Y:S05]  /*ebb0*/  BSYNC.RECONVERGENT B1 ;  /* 0x0000000000017941 */ /* 0x000fea0003800200 */
.L_x_15361:
        /* <DEDUP_REMOVED lines=22> */
.L_x_15368:
        /* <DEDUP_REMOVED lines=13> */
.L_x_15370:
[----:B------:R-:W-:Y:S05]  /*edf0*/  BSYNC.RECONVERGENT B2 ;  /* 0x0000000000027941 */ /* 0x000fea0003800200 */
.L_x_15369:
        /* <DEDUP_REMOVED lines=61> */
.L_x_15367:
[----:B------:R-:W-:Y:S05]  /*f1d0*/  BSYNC.RECONVERGENT B1 ;  /* 0x0000000000017941 */ /* 0x000fea0003800200 */
.L_x_15366:
        /* <DEDUP_REMOVED lines=23> */
.L_x_15373:
        /* <DEDUP_REMOVED lines=13> */
.L_x_15375:
[----:B------:R-:W-:Y:S05]  /*f420*/  BSYNC.RECONVERGENT B2 ;  /* 0x0000000000027941 */ /* 0x000fea0003800200 */
.L_x_15374:
        /* <DEDUP_REMOVED lines=54> */
[----:B------:R-:W-:Y:S02]  /*f790*/  HFMA2 R175, -RZ, RZ, 0, 0 ;  /* 0x00000000ffaf7431 */ /* 0x000fe400000001ff */
[----:B------:R-:W-:Y:S01]  /*f7a0*/  IMAD.WIDE.U32 R190, R143, -0x2daee0ad, RZ ;  /* 0xd2511f538fbe7825 */ /* 0x000fe200078e00ff */
[----:B------:R-:W-:Y:S02]  /*f7b0*/  IADD3 R143, PT, PT, R3, -0x695add53, RZ ;  /* 0x96a522ad038f7810 */ /* 0x000fe40007ffe0ff */
[----:B------:R-:W-:Y:S01]  /*f7c0*/  LOP3.LUT R177, R177, R174, R197, 0x96, !PT ;  /* 0x000000aeb1b17212 */ /* 0x000fe200078e96c5 */
[----:B------:R-:W-:Y:S01]  /*f7d0*/  IMAD.MOV.U32 R174, RZ, RZ, R196 ;  /* 0x000000ffffae7224 */ /* 0x000fe200078e00c4 */
[----:B------:R-:W-:Y:S01]  /*f7e0*/  LOP3.LUT R176, R143, R176, R191, 0x96, !PT ;  /* 0x000000b08fb07212 */ /* 0x000fe200078e96bf */
[----:B------:R-:W-:-:S07]  /*f7f0*/  IMAD.MOV.U32 R186, RZ, RZ, R190 ;  /* 0x000000ffffba7224 */ /* 0x000fce00078e00be */
.L_x_15372:
[----:B------:R-:W-:Y:S05]  /*f800*/  BSYNC.RECONVERGENT B1 ;  /* 0x0000000000017941 */ /* 0x000fea0003800200 */
.L_x_15371:
        /* <DEDUP_REMOVED lines=22> */
.L_x_15378:
        /* <DEDUP_REMOVED lines=13> */
.L_x_15380:
[----:B------:R-:W-:Y:S05]  /*fa40*/  BSYNC.RECONVERGENT B2 ;  /* 0x0000000000027941 */ /* 0x000fea0003800200 */
.L_x_15379:
        /* <DEDUP_REMOVED lines=61> */
.L_x_15377:
[----:B------:R-:W-:Y:S05]  /*fe20*/  BSYNC.RECONVERGENT B1 ;  /* 0x0000000000017941 */ /* 0x000fea0003800200 */
.L_x_15376:
        /* <DEDUP_REMOVED lines=23> */
.L_x_15383:
        /* <DEDUP_REMOVED lines=13> */
.L_x_15385:
[----:B------:R-:W-:Y:S05]  /*10070*/  BSYNC.RECONVERGENT B2 ;  /* 0x0000000000027941 */ /* 0x000fea0003800200 */
.L_x_15384:
        /* <DEDUP_REMOVED lines=53> */
[----:B------:R-:W-:-:S03]  /*103d0*/  MOV R175, R186 ;  /* 0x000000ba00af7202 */ /* 0x000fc60000000f00 */
[----:B------:R-:W-:Y:S01]  /*103e0*/  IMAD.WIDE.U32 R190, R161, -0x2daee0ad, RZ ;  /* 0xd2511f53a1be7825 */ /* 0x000fe200078e00ff */
[----:B------:R-:W-:Y:S02]  /*103f0*/  IADD3 R161, PT, PT, R3, -0x695add53, RZ ;  /* 0x96a522ad03a17810 */ /* 0x000fe40007ffe0ff */
[----:B------:R-:W-:Y:S01]  /*10400*/  LOP3.LUT R177, R177, R174, R197, 0x96, !PT ;  /* 0x000000aeb1b17212 */ /* 0x000fe200078e96c5 */
[----:B------:R-:W-:Y:S01]  /*10410*/  IMAD.MOV.U32 R174, RZ, RZ, R196 ;  /* 0x000000ffffae7224 */ /* 0x000fe200078e00c4 */
[----:B------:R-:W-:Y:S01]  /*10420*/  LOP3.LUT R176, R161, R176, R191, 0x96, !PT ;  /* 0x000000b0a1b07212 */ /* 0x000fe200078e96bf */
[----:B------:R-:W-:Y:S02]  /*10430*/  HFMA2 R191, -RZ, RZ, 0, 0 ;  /* 0x00000000ffbf7431 */ /* 0x000fe400000001ff */
[----:B------:R-:W-:-:S07]  /*10440*/  IMAD.MOV.U32 R186, RZ, RZ, R190 ;  /* 0x000000ffffba7224 */ /* 0x000fce00078e00be */
.L_x_15382:
[----:B------:R-:W-:Y:S05]  /*10450*/  BSYNC.RECONVERGENT B1 ;  /* 0x0000000000017941 */ /* 0x000fea0003800200 */
.L_x_15381:
        /* <DEDUP_REMOVED lines=22> */
.L_x_15388:
        /* <DEDUP_REMOVED lines=13> */
.L_x_15390:
[----:B------:R-:W-:Y:S05]  /*10690*/  BSYNC.RECONVERGENT B2 ;  /* 0x0000000000027941 */ /* 0x000fea0003800200 */
.L_x_15389:
[----:B------:R-:W-:Y:S01]  /*106a0*/  IMAD.WIDE.U32 R176, R193, -0x326172a9, RZ ;  /* 0xcd9e8d57c1b07825 */ /* 0x000fe200078e00ff */
[----:B------:R-:W-:-:S03]  /*106b0*/  LOP3.LUT R196, R173, R175, R3, 0x96, !PT ;  /* 0x000000afadc47212 */ /* 0x000fc600078e9603 */
[----:B------:R-:W-:Y:S01]  /*106c0*/  HFMA2 R195, -RZ, RZ, 0, 0 ;  /* 0x00000000ffc37431 */ /* 0x000fe200000001ff */
[C---:B------:R-:W-:Y:S01]  /*106d0*/  IADD3 R189, PT, PT, R2.reuse, 0x3c6ef372, RZ ;  /* 0x3c6ef37202bd7810 */ /* 0x040fe20007ffe0ff */
[----:B------:R-:W-:Y:S01]  /*106e0*/  VIADD R175, R2, 0x9e3779b9 ;  /* 0x9e3779b902af7836 */ /* 0x000fe20000000000 */
[----:B------:R-:W-:Y:S01]  /*106f0*/  LOP3.LUT R190, R181, R177, R2, 0x96, !PT ;  /* 0x000000b1b5be7212 */ /* 0x000fe200078e9602 */
[----:B------:R-:W-:Y:S01]  /*10700*/  IMAD.WIDE.U32 R196, R196, -0x326172a9, RZ ;  /* 0xcd9e8d57c4c47825 */ /* 0x000fe200078e00ff */
[----:B------:R-:W-:Y:S02]  /*10710*/  IADD3 R177, PT, PT, R3, -0x4498517b, RZ ;  /* 0xbb67ae8503b17810 */ /* 0x000fe40007ffe0ff */
[----:B------:R-:W-:Y:S01]  /*10720*/  MOV R162, R186 ;  /* 0x000000ba00a27202 */ /* 0x000fe20000000f00 */
        /* <DEDUP_REMOVED lines=52> */
.L_x_15387:
[----:B------:R-:W-:Y:S05]  /*10a70*/  BSYNC.RECONVERGENT B1 ;  /* 0x0000000000017941 */ /* 0x000fea0003800200 */
.L_x_15386:
        /* <DEDUP_REMOVED lines=23> */
.L_x_15393:
        /* <DEDUP_REMOVED lines=15> */
.L_x_15395:
[----:B------:R-:W-:Y:S05]  /*10ce0*/  BSYNC.RECONVERGENT B2 ;  /* 0x0000000000027941 */ /* 0x000fea0003800200 */
.L_x_15394:
        /* <DEDUP_REMOVED lines=61> */
.L_x_15392:
[----:B------:R-:W-:Y:S05]  /*110c0*/  BSYNC.RECONVERGENT B1 ;  /* 0x0000000000017941 */ /* 0x000fea0003800200 */
.L_x_15391:
        /* <DEDUP_REMOVED lines=10> */
.L_x_15355:
[----:B------:R-:W-:Y:S01]  /*11170*/  ISETP.NE.AND P0, PT, R175, 0x1, PT ;  /* 0x00000001af00780c */ /* 0x000fe20003f05270 */
[----:B------:R-:W-:Y:S01]  /*11180*/  BSSY.RECONVERGENT B1, `(.L_x_15397) ;  /* 0x0000058000017945 */ /* 0x000fe20003800200 */
[----:B0-----:R-:W-:Y:S02]  /*11190*/  HFMA2 R187, -RZ, RZ, 0, 1.1920928955078125e-07 ;  /* 0x00000002ffbb7431 */ /* 0x001fe400000001ff */
        /* <DEDUP_REMOVED lines=13> */
.L_x_15399:
        /* <DEDUP_REMOVED lines=13> */
.L_x_15401:
[----:B------:R-:W-:Y:S05]  /*11340*/  BSYNC.RECONVERGENT B2 ;  /* 0x0000000000027941 */ /* 0x000fea0003800200 */
.L_x_15400:
        /* <DEDUP_REMOVED lines=57> */
[----:B------:R-:W-:Y:S01]  /*116e0*/  IMAD.MOV.U32 R187, RZ, RZ, RZ ;  /* 0x000000ffffbb7224 */ /* 0x000fe200078e00ff */
[----:B------:R-:W-:-:S07]  /*116f0*/  MOV R140, R185 ;  /* 0x000000b9008c7202 */ /* 0x000fce0000000f00 */
.L_x_15398:
[----:B------:R-:W-:Y:S05]  /*11700*/  BSYNC.RECONVERGENT B1 ;  /* 0x0000000000017941 */ /* 0x000fea0003800200 */
.L_x_15397:
[----:B------:R-:W0:Y:S01]  /*11710*/  LDC R142, c[0x0][0x404] ;  /* 0x00010100ff8e7b82 */ /* 0x000e220000000800 */
[----:B------:R-:W-:Y:S01]  /*11720*/  I2FP.F32.U32 R143, R140 ;  /* 0x0000008c008f7245 */ /* 0x000fe20000201000 */
[----:B------:R-:W-:Y:S01]  /*11730*/  HFMA2 R140, -RZ, RZ, 0.1171875, 0 ;  /* 0x2f800000ff8c7431 */ /* 0x000fe200000001ff */
[----:B------:R-:W-:Y:S01]  /*11740*/  ISETP.NE.AND P1, PT, R187, 0x1, PT ;  /* 0x00000001bb00780c */ /* 0x000fe20003f25270 */
[----:B-----5:R-:W-:Y:S01]  /*11750*/  IMAD.U32 R175, R160, 0x10000, RZ ;  /* 0x00010000a0af7824 */ /* 0x020fe200078e00ff */
[----:B------:R-:W-:Y:S01]  /*11760*/  LOP3.LUT R192, R192, 0xfffffffd, RZ, 0xc0, !PT ;  /* 0xfffffffdc0c07812 */ /* 0x000fe200078ec0ff */
[----:B------:R-:W-:Y:S01]  /*11770*/  BSSY.RECONVERGENT B1, `(.L_x_15402) ;  /* 0x0000060000017945 */ /* 0x000fe20003800200 */
[----:B------:R-:W-:Y:S01]  /*11780*/  PRMT R160, R160, 0x7632, R160 ;  /* 0x00007632a0a07816 */ /* 0x000fe200000000a0 */
[----:B------:R-:W1:Y:S01]  /*11790*/  LDC R141, c[0x0][0x408] ;  /* 0x00010200ff8d7b82 */ /* 0x000e620000000800 */
[----:B--2---:R-:W-:Y:S01]  /*117a0*/  FMUL.FTZ R188, R175, R0 ;  /* 0x00000000afbc7220 */ /* 0x004fe20000410000 */
[----:B------:R-:W-:-:S02]  /*117b0*/  IMAD.MOV.U32 R175, RZ, RZ, R174 ;  /* 0x000000ffffaf7224 */ /* 0x000fc400078e00ae */
[----:B------:R-:W-:-:S05]  /*117c0*/  FFMA.FTZ R143, R143, R140, 1.1641532182693481445e-10 ;  /* 0x2f0000008f8f7423 */ /* 0x000fca000001008c */
        /* <DEDUP_REMOVED lines=15> */
.L_x_15404:
        /* <DEDUP_REMOVED lines=13> */
.L_x_15406:
[----:B------:R-:W-:Y:S05]  /*11990*/  BSYNC.RECONVERGENT B2 ;  /* 0x0000000000027941 */ /* 0x000fea0003800200 */
.L_x_15405:
        /* <DEDUP_REMOVED lines=59> */
[----:B------:R-:W-:Y:S02]  /*11d50*/  IMAD.MOV.U32 R186, RZ, RZ, R188 ;  /* 0x000000ffffba7224 */ /* 0x000fe400078e00bc */
[----:B------:R-:W-:-:S07]  /*11d60*/  HFMA2 R188, -RZ, RZ, 0, 0 ;  /* 0x00000000ffbc7431 */ /* 0x000fce00000001ff */
.L_x_15403:
[----:B------:R-:W-:Y:S05]  /*11d70*/  BSYNC.RECONVERGENT B1 ;  /* 0x0000000000017941 */ /* 0x000fea0003800200 */
.L_x_15402:
        /* <DEDUP_REMOVED lines=21> */
.L_x_15409:
        /* <DEDUP_REMOVED lines=13> */
.L_x_15411:
[----:B------:R-:W-:Y:S05]  /*11fa0*/  BSYNC.RECONVERGENT B2 ;  /* 0x0000000000027941 */ /* 0x000fea0003800200 */
.L_x_15410:
        /* <DEDUP_REMOVED lines=54> */
[----:B------:R-:W-:Y:S02]  /*12310*/  HFMA2 R187, -RZ, RZ, 0, 0 ;  /* 0x00000000ffbb7431 */ /* 0x000fe400000001ff */
[----:B------:R-:W-:Y:S01]  /*12320*/  IMAD.WIDE.U32 R188, R185, -0x2daee0ad, RZ ;  /* 0xd2511f53b9bc7825 */ /* 0x000fe200078e00ff */
[----:B------:R-:W-:-:S03]  /*12330*/  LOP3.LUT R177, R177, R174, R191, 0x96, !PT ;  /* 0x000000aeb1b17212 */ /* 0x000fc600078e96bf */
[----:B------:R-:W-:Y:S01]  /*12340*/  IMAD.MOV.U32 R174, RZ, RZ, R190 ;  /* 0x000000ffffae7224 */ /* 0x000fe200078e00be */
[----:B------:R-:W-:Y:S02]  /*12350*/  LOP3.LUT R176, R175, R176, R189, 0x96, !PT ;  /* 0x000000b0afb07212 */ /* 0x000fe400078e96bd */
[----:B------:R-:W-:Y:S01]  /*12360*/  MOV R175, R186 ;  /* 0x000000ba00af7202 */ /* 0x000fe20000000f00 */
[----:B------:R-:W-:-:S07]  /*12370*/  IMAD.MOV.U32 R186, RZ, RZ, R188 ;  /* 0x000000ffffba7224 */ /* 0x000fce00078e00bc */
.L_x_15408:
[----:B------:R-:W-:Y:S05]  /*12380*/  BSYNC.RECONVERGENT B1 ;  /* 0x0000000000017941 */ /* 0x000fea0003800200 */
.L_x_15407:
[----:B------:R-:W-:Y:S01]  /*12390*/  I2FP.F32.U32 R175, R175 ;  /* 0x000000af00af7245 */ /* 0x000fe20000201000 */
[----:B------:R-:W-:Y:S01]  /*123a0*/  IMAD.U32 R185, R161, 0x10000, RZ ;  /* 0x00010000a1b97824 */ /* 0x000fe200078e00ff */
[----:B------:R-:W-:Y:S01]  /*123b0*/  ISETP.NE.AND P2, PT, R187, 0x1, PT ;  /* 0x00000001bb00780c */ /* 0x000fe20003f45270 */
[----:B------:R-:W-:Y:S01]  /*123c0*/  BSSY.RECONVERGENT B1, `(.L_x_15412) ;  /* 0x000005e000017945 */ /* 0x000fe20003800200 */
[----:B------:R-:W-:Y:S01]  /*123d0*/  MOV R189, 0x2 ;  /* 0x0000000200bd7802 */ /* 0x000fe20000000f00 */
[----:B------:R-:W-:Y:S01]  /*123e0*/  FFMA.FTZ R175, R175, R140, 1.1641532182693481445e-10 ;  /* 0x2f000000afaf7423 */ /* 0x000fe2000001008c */
[----:B------:R-:W-:Y:S01]  /*123f0*/  FMUL.FTZ R188, R185, R0 ;  /* 0x00000000b9bc7220 */ /* 0x000fe20000410000 */
[----:B------:R-:W-:-:S03]  /*12400*/  IMAD.MOV.U32 R185, RZ, RZ, R174 ;  /* 0x000000ffffb97224 */ /* 0x000fc600078e00ae */
        /* <DEDUP_REMOVED lines=14> */
.L_x_15414:
        /* <DEDUP_REMOVED lines=13> */
.L_x_15416:
[----:B------:R-:W-:Y:S05]  /*125c0*/  BSYNC.RECONVERGENT B2 ;  /* 0x0000000000027941 */ /* 0x000fea0003800200 */
.L_x_15415:
        /* <DEDUP_REMOVED lines=56> */
[----:B------:R-:W-:Y:S01]  /*12950*/  LOP3.LUT R177, R177, R188, R197, 0x96, !PT ;  /* 0x000000bcb1b17212 */ /* 0x000fe200078e96c5 */
[----:B------:R-:W-:Y:S01]  /*12960*/  IMAD.MOV.U32 R174, RZ, RZ, R196 ;  /* 0x000000ffffae7224 */ /* 0x000fe200078e00c4 */
[----:B------:R-:W-:Y:S02]  /*12970*/  LOP3.LUT R176, R185, R176, R191, 0x96, !PT ;  /* 0x000000b0b9b07212 */ /* 0x000fe400078e96bf */
[----:B------:R-:W-:Y:S01]  /*12980*/  MOV R185, R186 ;  /* 0x000000ba00b97202 */ /* 0x000fe20000000f00 */
[----:B------:R-:W-:-:S07]  /*12990*/  IMAD.MOV.U32 R186, RZ, RZ, R190 ;  /* 0x000000ffffba7224 */ /* 0x000fce00078e00be */
.L_x_15413:
[----:B------:R-:W-:Y:S05]  /*129a0*/  BSYNC.RECONVERGENT B1 ;  /* 0x0000000000017941 */ /* 0x000fea0003800200 */
.L_x_15412:
        /* <DEDUP_REMOVED lines=21> */
.L_x_15419:
        /* <DEDUP_REMOVED lines=13> */
.L_x_15421:
[----:B------:R-:W-:Y:S05]  /*12bd0*/  BSYNC.RECONVERGENT B2 ;  /* 0x0000000000027941 */ /* 0x000fea0003800200 */
.L_x_15420:
        /* <DEDUP_REMOVED lines=61> */
.L_x_15418:
[----:B------:R-:W-:Y:S05]  /*12fb0*/  BSYNC.RECONVERGENT B1 ;  /* 0x0000000000017941 */ /* 0x000fea0003800200 */
.L_x_15417:
        /* <DEDUP_REMOVED lines=22> */
.L_x_15424:
        /* <DEDUP_REMOVED lines=13> */
.L_x_15426:
[----:B------:R-:W-:Y:S05]  /*131f0*/  BSYNC.RECONVERGENT B2 ;  /* 0x0000000000027941 */ /* 0x000fea0003800200 */
.L_x_15425:
        /* <DEDUP_REMOVED lines=56> */
[----:B------:R-:W-:Y:S02]  /*13580*/  LOP3.LUT R177, R177, R174, R197, 0x96, !PT ;  /* 0x000000aeb1b17212 */ /* 0x000fe400078e96c5 */
[----:B------:R-:W-:Y:S01]  /*13590*/  MOV R187, R186 ;  /* 0x000000ba00bb7202 */ /* 0x000fe20000000f00 */
[----:B------:R-:W-:Y:S01]  /*135a0*/  IMAD.MOV.U32 R174, RZ, RZ, R196 ;  /* 0x000000ffffae7224 */ /* 0x000fe200078e00c4 */
[----:B------:R-:W-:Y:S01]  /*135b0*/  LOP3.LUT R176, R175, R176, R191, 0x96, !PT ;  /* 0x000000b0afb07212 */ /* 0x000fe200078e96bf */
[----:B------:R-:W-:-:S07]  /*135c0*/  IMAD.MOV.U32 R186, RZ, RZ, R190 ;  /* 0x000000ffffba7224 */ /* 0x000fce00078e00be */
.L_x_15423:
[----:B------:R-:W-:Y:S05]  /*135d0*/  BSYNC.RECONVERGENT B1 ;  /* 0x0000000000017941 */ /* 0x000fea0003800200 */
.L_x_15422:
        /* <DEDUP_REMOVED lines=21> */
.L_x_15429:
        /* <DEDUP_REMOVED lines=13> */
.L_x_15431:
[----:B------:R-:W-:Y:S05]  /*13800*/  BSYNC.RECONVERGENT B2 ;  /* 0x0000000000027941 */ /* 0x000fea0003800200 */
.L_x_15430:
[----:B------:R-:W-:Y:S01]  /*13810*/  IMAD.WIDE.U32 R176, R193, -0x326172a9, RZ ;  /* 0xcd9e8d57c1b07825 */ /* 0x000fe200078e00ff */
[----:B------:R-:W-:-:S03]  /*13820*/  LOP3.LUT R196, R173, R175, R3, 0x96, !PT ;  /* 0x000000afadc47212 */ /* 0x000fc600078e9603 */
[----:B------:R-:W-:Y:S01]  /*13830*/  HFMA2 R195, -RZ, RZ, 0, 0 ;  /* 0x00000000ffc37431 */ /* 0x000fe200000001ff */
        /* <DEDUP_REMOVED lines=58> */
.L_x_15428:
[----:B------:R-:W-:Y:S05]  /*13be0*/  BSYNC.RECONVERGENT B1 ;  /* 0x0000000000017941 */ /* 0x000fea0003800200 */
.L_x_15427:
[----:B------:R-:W-:Y:S01]  /*13bf0*/  I2FP.F32.U32 R175, R187 ;  /* 0x000000bb00af7245 */ /* 0x000fe20000201000 */
[----:B------:R-:W-:Y:S01]  /*13c00*/  IMAD.U32 R187, R163, 0x10000, RZ ;  /* 0x00010000a3bb7824 */ /* 0x000fe200078e00ff */
[----:B------:R-:W-:Y:S01]  /*13c10*/  ISETP.NE.AND P6, PT, R195, 0x1, PT ;  /* 0x00000001c300780c */ /* 0x000fe20003fc5270 */
[----:B------:R-:W-:Y:S01]  /*13c20*/  BSSY.RECONVERGENT B1, `(.L_x_15432) ;  /* 0x0000060000017945 */ /* 0x000fe20003800200 */
[----:B------:R-:W-:Y:S02]  /*13c30*/  IMAD.MOV.U32 R191, RZ, RZ, R174 ;  /* 0x000000ffffbf7224 */ /* 0x000fe400078e00ae */
[----:B------:R-:W-:Y:S01]  /*13c40*/  FFMA.FTZ R189, R175, R140, 1.1641532182693481445e-10 ;  /* 0x2f000000afbd7423 */ /* 0x000fe2000001008c */
[----:B------:R-:W-:Y:S01]  /*13c50*/  FMUL.FTZ R190, R187, R0 ;  /* 0x00000000bbbe7220 */ /* 0x000fe20000410000 */
[----:B------:R-:W-:Y:S02]  /*13c60*/  PRMT R187, R163, 0x7632, R187 ;  /* 0x00007632a3bb7816 */ /* 0x000fe400000000bb */
[----:B------:R-:W-:Y:S01]  /*13c70*/  MOV R175, 0x2 ;  /* 0x0000000200af7802 */ /* 0x000fe20000000f00 */
        /* <DEDUP_REMOVED lines=13> */
.L_x_15434:
        /* <DEDUP_REMOVED lines=15> */
.L_x_15436:
[----:B------:R-:W-:Y:S05]  /*13e40*/  BSYNC.RECONVERGENT B2 ;  /* 0x0000000000027941 */ /* 0x000fea0003800200 */
.L_x_15435:
        /* <DEDUP_REMOVED lines=61> */
.L_x_15433:
[----:B------:R-:W-:Y:S05]  /*14220*/  BSYNC.RECONVERGENT B1 ;  /* 0x0000000000017941 */ /* 0x000fea0003800200 */
.L_x_15432:
        /* <DEDUP_REMOVED lines=16> */
.L_x_15396:
        /* <DEDUP_REMOVED lines=17> */
[----:B------:R-:W-:Y:S01]  /*14440*/  MOV R185, R186 ;  /* 0x000000ba00b97202 */ /* 0x000fe20000000f00 */
[C---:B-1----:R-:W-:Y:S02]  /*14450*/  IMAD.WIDE.U32 R196, R184.reuse, 0x8, R196 ;  /* 0x00000008b8c47825 */ /* 0x042fe400078e00c4 */
[----:B------:R3:W-:Y:S02]  /*14460*/  STG.E.128 desc[UR6][R190.64+0x10], R160 ;  /* 0x000010a0be007986 */ /* 0x0007e4000c101d06 */
[----:B------:R-:W-:Y:S02]  /*14470*/  VIADD R184, R184, 0x80 ;  /* 0x00000080b8b87836 */ /* 0x000fe40000000000 */
[----:B------:R3:W-:Y:S05]  /*14480*/  STG.E.64 desc[UR6][R196.64], R188 ;  /* 0x000000bcc4007986 */ /* 0x0007ea000c101b06 */
.L_x_15354:
[----:B------:R-:W-:Y:S05]  /*14490*/  BSYNC.RECONVERGENT B0 ;  /* 0x0000000000007941 */ /* 0x000fea0003800200 */
.L_x_15353:
        /* <DEDUP_REMOVED lines=9> */
[----:B-1----:R-:W-:-:S05]  /*14530*/  IMAD.WIDE.U32 R144, R184, 0x10, R144 ;  /* 0x00000010b8907825 */ /* 0x002fca00078e0090 */
[----:B------:R1:W5:Y:S01]  /*14540*/  LDG.E.128 R164, desc[UR6][R144.64] ;  /* 0x0000000690a47981 */ /* 0x000362000c1e1d00 */
        /* <DEDUP_REMOVED lines=20> */
.L_x_15442:
        /* <DEDUP_REMOVED lines=13> */
.L_x_15444:
[----:B------:R-:W-:Y:S05]  /*14760*/  BSYNC.RECONVERGENT B2 ;  /* 0x0000000000027941 */ /* 0x000fea0003800200 */
.L_x_15443:
        /* <DEDUP_REMOVED lines=59> */
.L_x_15441:
[----:B------:R-:W-:Y:S05]  /*14b20*/  BSYNC.RECONVERGENT B1 ;  /* 0x0000000000017941 */ /* 0x000fea0003800200 */
.L_x_15440:
        /* <DEDUP_REMOVED lines=12> */
[----:B0-----:R-:W-:-:S04]  /*14bf0*/  FMUL.FTZ R146, R146, R185 ;  /* 0x000000b992927220 */ /* 0x001fc80000410000 */
[----:B-1----:R-:W-:-:S04]  /*14c00*/  FSETP.GTU.FTZ.AND P1, PT, R144, R187, PT ;  /* 0x000000bb9000720b */ /* 0x002fc80003f3c000 */
        /* <DEDUP_REMOVED lines=14> */
.L_x_15447:
        /* <DEDUP_REMOVED lines=13> */
.L_x_15449:
[----:B------:R-:W-:Y:S05]  /*14dc0*/  BSYNC.RECONVERGENT B2 ;  /* 0x0000000000027941 */ /* 0x000fea0003800200 */
.L_x_15448:
        /* <DEDUP_REMOVED lines=61> */
.L_x_15446:
[----:B------:R-:W-:Y:S05]  /*151a0*/  BSYNC.RECONVERGENT B1 ;  /* 0x0000000000017941 */ /* 0x000fea0003800200 */
.L_x_15445:
        /* <DEDUP_REMOVED lines=22> */
.L_x_15452:
        /* <DEDUP_REMOVED lines=13> */
.L_x_15454:
[----:B------:R-:W-:Y:S05]  /*153e0*/  BSYNC.RECONVERGENT B2 ;  /* 0x0000000000027941 */ /* 0x000fea0003800200 */
.L_x_15453:
        /* <DEDUP_REMOVED lines=61> */
.L_x_15451:
[----:B------:R-:W-:Y:S05]  /*157c0*/  BSYNC.RECONVERGENT B1 ;  /* 0x0000000000017941 */ /* 0x000fea0003800200 */
.L_x_15450:
        /* <DEDUP_REMOVED lines=23> */
.L_x_15457:
        /* <DEDUP_REMOVED lines=13> */
.L_x_15459:
[----:B------:R-:W-:Y:S05]  /*15a10*/  BSYNC.RECONVERGENT B2 ;  /* 0x0000000000027941 */ /* 0x000fea0003800200 */
.L_x_15458:
        /* <DEDUP_REMOVED lines=61> */
.L_x_15456:
[----:B------:R-:W-:Y:S05]  /*15df0*/  BSYNC.RECONVERGENT B1 ;  /* 0x0000000000017941 */ /* 0x000fea0003800200 */
.L_x_15455:
        /* <DEDUP_REMOVED lines=22> */
.L_x_15462:
        /* <DEDUP_REMOVED lines=13> */
.L_x_15464:
[----:B------:R-:W-:Y:S05]  /*16030*/  BSYNC.RECONVERGENT B2 ;  /* 0x0000000000027941 */ /* 0x000fea0003800200 */
.L_x_15463:
        /* <DEDUP_REMOVED lines=61> */
.L_x_15461:
[----:B------:R-:W-:Y:S05]  /*16410*/  BSYNC.RECONVERGENT B1 ;  /* 0x0000000000017941 */ /* 0x000fea0003800200 */
.L_x_15460:
        /* <DEDUP_REMOVED lines=23> */
.L_x_15467:
        /* <DEDUP_REMOVED lines=13> */
.L_x_15469:
[----:B------:R-:W-:Y:S05]  /*16660*/  BSYNC.RECONVERGENT B2 ;  /* 0x0000000000027941 */ /* 0x000fea0003800200 */
.L_x_15468:
        /* <DEDUP_REMOVED lines=61> */
.L_x_15466:
[----:B------:R-:W-:Y:S05]  /*16a40*/  BSYNC.RECONVERGENT B1 ;  /* 0x0000000000017941 */ /* 0x000fea0003800200 */
.L_x_15465:
        /* <DEDUP_REMOVED lines=22> */
.L_x_15472:
        /* <DEDUP_REMOVED lines=13> */
.L_x_15474:
[----:B------:R-:W-:Y:S05]  /*16c80*/  BSYNC.RECONVERGENT B2 ;  /* 0x0000000000027941 */ /* 0x000fea0003800200 */
.L_x_15473:
        /* <DEDUP_REMOVED lines=61> */
.L_x_15471:
[----:B------:R-:W-:Y:S05]  /*17060*/  BSYNC.RECONVERGENT B1 ;  /* 0x0000000000017941 */ /* 0x000fea0003800200 */
.L_x_15470:
        /* <DEDUP_REMOVED lines=23> */
.L_x_15477:
        /* <DEDUP_REMOVED lines=15> */
.L_x_15479:
[----:B------:R-:W-:Y:S05]  /*172d0*/  BSYNC.RECONVERGENT B2 ;  /* 0x0000000000027941 */ /* 0x000fea0003800200 */
.L_x_15478:
        /* <DEDUP_REMOVED lines=61> */
.L_x_15476:
[----:B------:R-:W-:Y:S05]  /*176b0*/  BSYNC.RECONVERGENT B1 ;  /* 0x0000000000017941 */ /* 0x000fea0003800200 */
.L_x_15475:
        /* <DEDUP_REMOVED lines=10> */
.L_x_15439:
        /* <DEDUP_REMOVED lines=16> */
.L_x_15483:
        /* <DEDUP_REMOVED lines=13> */
.L_x_15485:
[----:B------:R-:W-:Y:S05]  /*17930*/  BSYNC.RECONVERGENT B2 ;  /* 0x0000000000027941 */ /* 0x000fea0003800200 */
.L_x_15484:
        /* <DEDUP_REMOVED lines=59> */
.L_x_15482:
[----:B------:R-:W-:Y:S05]  /*17cf0*/  BSYNC.RECONVERGENT B1 ;  /* 0x0000000000017941 */ /* 0x000fea0003800200 */
.L_x_15481:
[----:B------:R-:W0:Y:S01]  /*17d00*/  LDC R145, c[0x0][0x408] ;  /* 0x00010200ff917b82 */ /* 0x000e220000000800 */
[----:B------:R-:W-:Y:S01]  /*17d10*/  I2FP.F32.U32 R147, R144 ;  /* 0x0000009000937245 */ /* 0x000fe20000201000 */
[----:B------:R-:W-:Y:S02]  /*17d20*/  HFMA2 R144, -RZ, RZ, 0.1171875, 0 ;  /* 0x2f800000ff907431 */ /* 0x000fe400000001ff */
[----:B-----5:R-:W-:Y:S01]  /*17d30*/  IMAD.U32 R175, R164, 0x10000, RZ ;  /* 0x00010000a4af7824 */ /* 0x020fe200078e00ff */
[----:B------:R-:W-:Y:S01]  /*17d40*/  ISETP.NE.AND P0, PT, R187, 0x1, PT ;  /* 0x00000001bb00780c */ /* 0x000fe20003f05270 */
[----:B------:R-:W-:Y:S01]  /*17d50*/  BSSY.RECONVERGENT B1, `(.L_x_15486) ;  /* 0x0000061000017945 */ /* 0x000fe20003800200 */
[----:B------:R-:W-:Y:S01]  /*17d60*/  LOP3.LUT R192, R192, 0xfffffffd, RZ, 0xc0, !PT ;  /* 0xfffffffdc0c07812 */ /* 0x000fe200078ec0ff */
[----:B--23--:R-:W-:Y:S01]  /*17d70*/  FMUL.FTZ R188, R175, R0 ;  /* 0x00000000afbc7220 */ /* 0x00cfe20000410000 */
[----:B------:R-:W1:Y:S01]  /*17d80*/  LDC R146, c[0x0][0x404] ;  /* 0x00010100ff927b82 */ /* 0x000e620000000800 */
[----:B------:R-:W-:Y:S01]  /*17d90*/  PRMT R164, R164, 0x7632, R164 ;  /* 0x00007632a4a47816 */ /* 0x000fe200000000a4 */
[----:B------:R-:W-:-:S02]  /*17da0*/  IMAD.MOV.U32 R175, RZ, RZ, R174 ;  /* 0x000000ffffaf7224 */ /* 0x000fc400078e00ae */
[----:B------:R-:W-:Y:S01]  /*17db0*/  FFMA.FTZ R147, R147, R144, 1.1641532182693481445e-10 ;  /* 0x2f00000093937423 */ /* 0x000fe20000010090 */
[----:B0-----:R-:W-:-:S04]  /*17dc0*/  FMUL.FTZ R188, R188, R145 ;  /* 0x00000091bcbc7220 */ /* 0x001fc80000410000 */
[----:B-1----:R-:W-:-:S04]  /*17dd0*/  FSETP.GTU.FTZ.AND P1, PT, R147, R146, PT ;  /* 0x000000929300720b */ /* 0x002fc80003f3c000 */
[----:B------:R-:W-:Y:S01]  /*17de0*/  FSEL R147, R188, RZ, !P1 ;  /* 0x000000ffbc937208 */ /* 0x000fe20004800000 */
[----:B------:R-:W-:Y:S01]  /*17df0*/  HFMA2 R188, -RZ, RZ, 0, 1.1920928955078125e-07 ;  /* 0x00000002ffbc7431 */ /* 0x000fe200000001ff */
[----:B------:R-:W-:-:S13]  /*17e00*/  PLOP3.LUT P1, PT, P1, PT, PT, 0x8, 0x80 ;  /* 0x000000000080781c */ /* 0x000fda0000f2e170 */
        /* <DEDUP_REMOVED lines=10> */
.L_x_15488:
        /* <DEDUP_REMOVED lines=13> */
.L_x_15490:
[----:B------:R-:W-:Y:S05]  /*17f80*/  BSYNC.RECONVERGENT B2 ;  /* 0x0000000000027941 */ /* 0x000fea0003800200 */
.L_x_15489:
        /* <DEDUP_REMOVED lines=61> */
.L_x_15487:
[----:B------:R-:W-:Y:S05]  /*18360*/  BSYNC.RECONVERGENT B1 ;  /* 0x0000000000017941 */ /* 0x000fea0003800200 */
.L_x_15486:
        /* <DEDUP_REMOVED lines=21> */
.L_x_15493:
        /* <DEDUP_REMOVED lines=13> */
.L_x_15495:
[----:B------:R-:W-:Y:S05]  /*18590*/  BSYNC.RECONVERGENT B2 ;  /* 0x0000000000027941 */ /* 0x000fea0003800200 */
.L_x_15494:
        /* <DEDUP_REMOVED lines=61> */
.L_x_15492:
[----:B------:R-:W-:Y:S05]  /*18970*/  BSYNC.RECONVERGENT B1 ;  /* 0x0000000000017941 */ /* 0x000fea0003800200 */
.L_x_15491:
[----:B------:R-:W-:Y:S01]  /*18980*/  I2FP.F32.U32 R175, R175 ;  /* 0x000000af00af7245 */ /* 0x000fe20000201000 */
[----:B------:R-:W-:Y:S01]  /*18990*/  IMAD.U32 R187, R165, 0x10000, RZ ;  /* 0x00010000a5bb7824 */ /* 0x000fe200078e00ff */
[----:B------:R-:W-:Y:S01]  /*189a0*/  ISETP.NE.AND P2, PT, R189, 0x1, PT ;  /* 0x00000001bd00780c */ /* 0x000fe20003f45270 */
[----:B------:R-:W-:Y:S01]  /*189b0*/  BSSY.RECONVERGENT B1, `(.L_x_15496) ;  /* 0x000005e000017945 */ /* 0x000fe20003800200 */
[----:B------:R-:W-:Y:S01]  /*189c0*/  MOV R190, 0x2 ;  /* 0x0000000200be7802 */ /* 0x000fe20000000f00 */
        /* <DEDUP_REMOVED lines=17> */
.L_x_15498:
        /* <DEDUP_REMOVED lines=13> */
.L_x_15500:
[----:B------:R-:W-:Y:S05]  /*18bb0*/  BSYNC.RECONVERGENT B2 ;  /* 0x0000000000027941 */ /* 0x000fea0003800200 */
.L_x_15499:
        /* <DEDUP_REMOVED lines=52> */
[----:B------:R-:W-:Y:S01]  /*18f00*/  IMAD.WIDE.U32 R196, R187, -0x326172a9, RZ ;  /* 0xcd9e8d57bbc47825 */ /* 0x000fe200078e00ff */
[----:B------:R-:W-:-:S03]  /*18f10*/  MOV R187, R186 ;  /* 0x000000ba00bb7202 */ /* 0x000fc60000000f00 */
[----:B------:R-:W-:Y:S01]  /*18f20*/  IMAD.WIDE.U32 R190, R185, -0x2daee0ad, RZ ;  /* 0xd2511f53b9be7825 */ /* 0x000fe200078e00ff */
[----:B------:R-:W-:Y:S02]  /*18f30*/  IADD3 R185, PT, PT, R3, -0x695add53, RZ ;  /* 0x96a522ad03b97810 */ /* 0x000fe40007ffe0ff */
[----:B------:R-:W-:Y:S01]  /*18f40*/  LOP3.LUT R177, R177, R188, R197, 0x96, !PT ;  /* 0x000000bcb1b17212 */ /* 0x000fe200078e96c5 */
[----:B------:R-:W-:Y:S02]  /*18f50*/  IMAD.MOV.U32 R186, RZ, RZ, R190 ;  /* 0x000000ffffba7224 */ /* 0x000fe400078e00be */
[----:B------:R-:W-:Y:S02]  /*18f60*/  HFMA2 R190, -RZ, RZ, 0, 0 ;  /* 0x00000000ffbe7431 */ /* 0x000fe400000001ff */
[----:B------:R-:W-:Y:S01]  /*18f70*/  IMAD.MOV.U32 R174, RZ, RZ, R196 ;  /* 0x000000ffffae7224 */ /* 0x000fe200078e00c4 */
[----:B------:R-:W-:-:S07]  /*18f80*/  LOP3.LUT R176, R185, R176, R191, 0x96, !PT ;  /* 0x000000b0b9b07212 */ /* 0x000fce00078e96bf */
.L_x_15497:
[----:B------:R-:W-:Y:S05]  /*18f90*/  BSYNC.RECONVERGENT B1 ;  /* 0x0000000000017941 */ /* 0x000fea0003800200 */
.L_x_15496:
        /* <DEDUP_REMOVED lines=21> */
.L_x_15503:
        /* <DEDUP_REMOVED lines=13> */
.L_x_15505:
[----:B------:R-:W-:Y:S05]  /*191c0*/  BSYNC.RECONVERGENT B2 ;  /* 0x0000000000027941 */ /* 0x000fea0003800200 */
.L_x_15504:
        /* <DEDUP_REMOVED lines=61> */
.L_x_15502:
[----:B------:R-:W-:Y:S05]  /*195a0*/  BSYNC.RECONVERGENT B1 ;  /* 0x0000000000017941 */ /* 0x000fea0003800200 */
.L_x_15501:
        /* <DEDUP_REMOVED lines=22> */
.L_x_15508:
        /* <DEDUP_REMOVED lines=13> */
.L_x_15510:
[----:B------:R-:W-:Y:S05]  /*197e0*/  BSYNC.RECONVERGENT B2 ;  /* 0x0000000000027941 */ /* 0x000fea0003800200 */
.L_x_15509:
        /* <DEDUP_REMOVED lines=59> */
[----:B------:R-:W-:Y:S02]  /*19ba0*/  HFMA2 R191, -RZ, RZ, 0, 0 ;  /* 0x00000000ffbf7431 */ /* 0x000fe400000001ff */
[----:B------:R-:W-:-:S07]  /*19bb0*/  IMAD.MOV.U32 R186, RZ, RZ, R190 ;  /* 0x000000ffffba7224 */ /* 0x000fce00078e00be */
.L_x_15507:
[----:B------:R-:W-:Y:S05]  /*19bc0*/  BSYNC.RECONVERGENT B1 ;  /* 0x0000000000017941 */ /* 0x000fea0003800200 */
.L_x_15506:
        /* <DEDUP_REMOVED lines=21> */
.L_x_15513:
        /* <DEDUP_REMOVED lines=13> */
.L_x_15515:
[----:B------:R-:W-:Y:S05]  /*19df0*/  BSYNC.RECONVERGENT B2 ;  /* 0x0000000000027941 */ /* 0x000fea0003800200 */
.L_x_15514:
        /* <DEDUP_REMOVED lines=61> */
.L_x_15512:
[----:B------:R-:W-:Y:S05]  /*1a1d0*/  BSYNC.RECONVERGENT B1 ;  /* 0x0000000000017941 */ /* 0x000fea0003800200 */
.L_x_15511:
        /* <DEDUP_REMOVED lines=22> */
.L_x_15518:
        /* <DEDUP_REMOVED lines=15> */
.L_x_15520:
[----:B------:R-:W-:Y:S05]  /*1a430*/  BSYNC.RECONVERGENT B2 ;  /* 0x0000000000027941 */ /* 0x000fea0003800200 */
.L_x_15519:
        /* <DEDUP_REMOVED lines=61> */
.L_x_15517:
[----:B------:R-:W-:Y:S05]  /*1a810*/  BSYNC.RECONVERGENT B1 ;  /* 0x0000000000017941 */ /* 0x000fea0003800200 */
.L_x_15516:
        /* <DEDUP_REMOVED lines=16> */
.L_x_15480:
        /* <DEDUP_REMOVED lines=22> */
.L_x_15438:
[----:B------:R-:W-:Y:S05]  /*1aa80*/  BSYNC.RECONVERGENT B0 ;  /* 0x0000000000007941 */ /* 0x000fea0003800200 */
.L_x_15437:
        /* <DEDUP_REMOVED lines=29> */
.L_x_15526:
        /* <DEDUP_REMOVED lines=13> */
.L_x_15528:
[----:B------:R-:W-:Y:S05]  /*1ad30*/  BSYNC.RECONVERGENT B2 ;  /* 0x0000000000027941 */ /* 0x000fea0003800200 */
.L_x_15527:
        /* <DEDUP_REMOVED lines=59> */
.L_x_15525:
[----:B------:R-:W-:Y:S05]  /*1b0f0*/  BSYNC.RECONVERGENT B1 ;  /* 0x0000000000017941 */ /* 0x000fea0003800200 */
.L_x_15524:
[----:B------:R-:W0:Y:S01]  /*1b100*/  LDC R185, c[0x0][0x408] ;  /* 0x00010200ffb97b82 */ /* 0x000e220000000800 */
[----:B------:R-:W-:Y:S01]  /*1b110*/  HFMA2 R188, -RZ, RZ, 0.1171875, 0 ;  /* 0x2f800000ffbc7431 */ /* 0x000fe200000001ff */
[----:B------:R-:W-:Y:S01]  /*1b120*/  I2FP.F32.U32 R149, R148 ;  /* 0x0000009400957245 */ /* 0x000fe20000201000 */
[----:B-----5:R-:W-:Y:S01]  /*1b130*/  IMAD.U32 R151, R168, 0x10000, RZ ;  /* 0x00010000a8977824 */ /* 0x020fe200078e00ff */
[----:B------:R-:W-:Y:S01]  /*1b140*/  LOP3.LUT R192, R192, 0xfffffffb, RZ, 0xc0, !PT ;  /* 0xfffffffbc0c07812 */ /* 0x000fe200078ec0ff */
[----:B------:R-:W-:Y:S01]  /*1b150*/  BSSY.RECONVERGENT B1, `(.L_x_15529) ;  /* 0x0000062000017945 */ /* 0x000fe20003800200 */
[----:B------:R-:W-:Y:S01]  /*1b160*/  PRMT R168, R168, 0x7632, R168 ;  /* 0x00007632a8a87816 */ /* 0x000fe200000000a8 */
[----:B------:R-:W-:Y:S01]  /*1b170*/  FMUL.FTZ R150, R151, R0 ;  /* 0x0000000097967220 */ /* 0x000fe20000410000 */
[----:B------:R-:W1:Y:S01]  /*1b180*/  LDC R187, c[0x0][0x404] ;  /* 0x00010100ffbb7b82 */ /* 0x000e620000000800 */
[----:B------:R-:W-:Y:S01]  /*1b190*/  MOV R175, 0x2 ;  /* 0x0000000200af7802 */ /* 0x000fe20000000f00 */
[----:B------:R-:W-:Y:S01]  /*1b1a0*/  FFMA.FTZ R148, R149, R188, 1.1641532182693481445e-10 ;  /* 0x2f00000095947423 */ /* 0x000fe200000100bc */
[----:B0-----:R-:W-:-:S04]  /*1b1b0*/  FMUL.FTZ R150, R150, R185 ;  /* 0x000000b996967220 */ /* 0x001fc80000410000 */
[----:B-1----:R-:W-:-:S04]  /*1b1c0*/  FSETP.GTU.FTZ.AND P1, PT, R148, R187, PT ;  /* 0x000000bb9400720b */ /* 0x002fc80003f3c000 */
[----:B------:R-:W-:Y:S01]  /*1b1d0*/  FSEL R149, R150, RZ, !P1 ;  /* 0x000000ff96957208 */ /* 0x000fe20004800000 */
[----:B------:R-:W-:Y:S01]  /*1b1e0*/  IMAD.MOV.U32 R150, RZ, RZ, R174 ;  /* 0x000000ffff967224 */ /* 0x000fe200078e00ae */
[----:B------:R-:W-:Y:S02]  /*1b1f0*/  PLOP3.LUT P2, PT, P1, PT, PT, 0x8, 0x80 ;  /* 0x000000000080781c */ /* 0x000fe40000f4e170 */
[----:B------:R-:W-:Y:S01]  /*1b200*/  ISETP.NE.AND P1, PT, R189, 0x1, PT ;  /* 0x00000001bd00780c */ /* 0x000fe20003f25270 */
[----:B------:R-:W-:-:S10]  /*1b210*/  FFMA.FTZ R148, R149, R8, R124 ;  /* 0x0000000895947223 */ /* 0x000fd4000001007c */
        /* <DEDUP_REMOVED lines=10> */
.L_x_15531:
        /* <DEDUP_REMOVED lines=13> */
.L_x_15533:
[----:B------:R-:W-:Y:S05]  /*1b390*/  BSYNC.RECONVERGENT B2 ;  /* 0x0000000000027941 */ /* 0x000fea0003800200 */
.L_x_15532:
        /* <DEDUP_REMOVED lines=61> */
.L_x_15530:
[----:B------:R-:W-:Y:S05]  /*1b770*/  BSYNC.RECONVERGENT B1 ;  /* 0x0000000000017941 */ /* 0x000fea0003800200 */
.L_x_15529:
        /* <DEDUP_REMOVED lines=24> */
.L_x_15536:
        /* <DEDUP_REMOVED lines=13> */
.L_x_15538:
[----:B------:R-:W-:Y:S05]  /*1b9d0*/  BSYNC.RECONVERGENT B2 ;  /* 0x0000000000027941 */ /* 0x000fea0003800200 */
.L_x_15537:
        /* <DEDUP_REMOVED lines=61> */
.L_x_15535:
[----:B------:R-:W-:Y:S05]  /*1bdb0*/  BSYNC.RECONVERGENT B1 ;  /* 0x0000000000017941 */ /* 0x000fea0003800200 */
.L_x_15534:
        /* <DEDUP_REMOVED lines=23> */
.L_x_15541:
        /* <DEDUP_REMOVED lines=13> */
.L_x_15543:
[----:B------:R-:W-:Y:S05]  /*1c000*/  BSYNC.RECONVERGENT B2 ;  /* 0x0000000000027941 */ /* 0x000fea0003800200 */
.L_x_15542:
        /* <DEDUP_REMOVED lines=61> */
.L_x_15540:
[----:B------:R-:W-:Y:S05]  /*1c3e0*/  BSYNC.RECONVERGENT B1 ;  /* 0x0000000000017941 */ /* 0x000fea0003800200 */
.L_x_15539:
        /* <DEDUP_REMOVED lines=22> */
.L_x_15546:
        /* <DEDUP_REMOVED lines=13> */
.L_x_15548:
[----:B------:R-:W-:Y:S05]  /*1c620*/  BSYNC.RECONVERGENT B2 ;  /* 0x0000000000027941 */ /* 0x000fea0003800200 */
.L_x_15547:
        /* <DEDUP_REMOVED lines=61> */
.L_x_15545:
[----:B------:R-:W-:Y:S05]  /*1ca00*/  BSYNC.RECONVERGENT B1 ;  /* 0x0000000000017941 */ /* 0x000fea0003800200 */
.L_x_15544:
        /* <DEDUP_REMOVED lines=23> */
.L_x_15551:
        /* <DEDUP_REMOVED lines=13> */
.L_x_15553:
[----:B------:R-:W-:Y:S05]  /*1cc50*/  BSYNC.RECONVERGENT B2 ;  /* 0x0000000000027941 */ /* 0x000fea0003800200 */
.L_x_15552:
        /* <DEDUP_REMOVED lines=61> */
.L_x_15550:
[----:B------:R-:W-:Y:S05]  /*1d030*/  BSYNC.RECONVERGENT B1 ;  /* 0x0000000000017941 */ /* 0x000fea0003800200 */
.L_x_15549:
        /* <DEDUP_REMOVED lines=22> */
.L_x_15556:
        /* <DEDUP_REMOVED lines=13> */
.L_x_15558:
[----:B------:R-:W-:Y:S05]  /*1d270*/  BSYNC.RECONVERGENT B2 ;  /* 0x0000000000027941 */ /* 0x000fea0003800200 */
.L_x_15557:
        /* <DEDUP_REMOVED lines=61> */
.L_x_15555:
[----:B------:R-:W-:Y:S05]  /*1d650*/  BSYNC.RECONVERGENT B1 ;  /* 0x0000000000017941 */ /* 0x000fea0003800200 */
.L_x_15554:
        /* <DEDUP_REMOVED lines=23> */
.L_x_15561:
        /* <DEDUP_REMOVED lines=15> */
.L_x_15563:
[----:B------:R-:W-:Y:S05]  /*1d8c0*/  BSYNC.RECONVERGENT B2 ;  /* 0x0000000000027941 */ /* 0x000fea0003800200 */
.L_x_15562:
        /* <DEDUP_REMOVED lines=61> */
.L_x_15560:
[----:B------:R-:W-:Y:S05]  /*1dca0*/  BSYNC.RECONVERGENT B1 ;  /* 0x0000000000017941 */ /* 0x000fea0003800200 */
.L_x_15559:
        /* <DEDUP_REMOVED lines=10> */
.L_x_15523:
        /* <DEDUP_REMOVED lines=16> */
.L_x_15567:
        /* <DEDUP_REMOVED lines=13> */
.L_x_15569:
[----:B------:R-:W-:Y:S05]  /*1df20*/  BSYNC.RECONVERGENT B2 ;  /* 0x0000000000027941 */ /* 0x000fea0003800200 */
.L_x_15568:
        /* <DEDUP_REMOVED lines=59> */
.L_x_15566:
[----:B------:R-:W-:Y:S05]  /*1e2e0*/  BSYNC.RECONVERGENT B1 ;  /* 0x0000000000017941 */ /* 0x000fea0003800200 */
.L_x_15565:
[----:B------:R-:W0:Y:S01]  /*1e2f0*/  LDC R149, c[0x0][0x408] ;  /* 0x00010200ff957b82 */ /* 0x000e220000000800 */
[----:B------:R-:W-:Y:S01]  /*1e300*/  I2FP.F32.U32 R151, R148 ;  /* 0x0000009400977245 */ /* 0x000fe20000201000 */
[----:B------:R-:W-:Y:S02]  /*1e310*/  HFMA2 R148, -RZ, RZ, 0.1171875, 0 ;  /* 0x2f800000ff947431 */ /* 0x000fe400000001ff */
[----:B-----5:R-:W-:Y:S01]  /*1e320*/  IMAD.U32 R175, R168, 0x10000, RZ ;  /* 0x00010000a8af7824 */ /* 0x020fe200078e00ff */
[----:B------:R-:W-:Y:S01]  /*1e330*/  LOP3.LUT R192, R192, 0xfffffffb, RZ, 0xc0, !PT ;  /* 0xfffffffbc0c07812 */ /* 0x000fe200078ec0ff */
[----:B------:R-:W-:Y:S01]  /*1e340*/  BSSY.RECONVERGENT B1, `(.L_x_15570) ;  /* 0x0000061000017945 */ /* 0x000fe20003800200 */
[----:B------:R-:W-:Y:S01]  /*1e350*/  PRMT R168, R168, 0x7632, R168 ;  /* 0x00007632a8a87816 */ /* 0x000fe200000000a8 */
[----:B--234-:R-:W-:Y:S01]  /*1e360*/  FMUL.FTZ R188, R175, R0 ;  /* 0x00000000afbc7220 */ /* 0x01cfe20000410000 */
[----:B------:R-:W1:Y:S01]  /*1e370*/  LDC R150, c[0x0][0x404] ;  /* 0x00010100ff967b82 */ /* 0x000e620000000800 */
[----:B------:R-:W-:Y:S01]  /*1e380*/  MOV R189, 0x2 ;  /* 0x0000000200bd7802 */ /* 0x000fe20000000f00 */
[----:B------:R-:W-:-:S02]  /*1e390*/  IMAD.MOV.U32 R175, RZ, RZ, R174 ;  /* 0x000000ffffaf7224 */ /* 0x000fc400078e00ae */
[----:B------:R-:W-:Y:S01]  /*1e3a0*/  FFMA.FTZ R151, R151, R148, 1.1641532182693481445e-10 ;  /* 0x2f00000097977423 */ /* 0x000fe20000010094 */
[----:B0-----:R-:W-:-:S04]  /*1e3b0*/  FMUL.FTZ R188, R188, R149 ;  /* 0x00000095bcbc7220 */ /* 0x001fc80000410000 */
[----:B-1----:R-:W-:-:S04]  /*1e3c0*/  FSETP.GTU.FTZ.AND P1, PT, R151, R150, PT ;  /* 0x000000969700720b */ /* 0x002fc80003f3c000 */
[----:B------:R-:W-:Y:S02]  /*1e3d0*/  FSEL R151, R188, RZ, !P1 ;  /* 0x000000ffbc977208 */ /* 0x000fe40004800000 */
[----:B------:R-:W-:Y:S02]  /*1e3e0*/  PLOP3.LUT P2, PT, P1, PT, PT, 0x8, 0x80 ;  /* 0x000000000080781c */ /* 0x000fe40000f4e170 */
[----:B------:R-:W-:-:S11]  /*1e3f0*/  ISETP.NE.AND P1, PT, R187, 0x1, PT ;  /* 0x00000001bb00780c */ /* 0x000fd60003f25270 */
        /* <DEDUP_REMOVED lines=10> */
.L_x_15572:
        /* <DEDUP_REMOVED lines=13> */
.L_x_15574:
[----:B------:R-:W-:Y:S05]  /*1e570*/  BSYNC.RECONVERGENT B2 ;  /* 0x0000000000027941 */ /* 0x000fea0003800200 */
.L_x_15573:
        /* <DEDUP_REMOVED lines=61> */
.L_x_15571:
[----:B------:R-:W-:Y:S05]  /*1e950*/  BSYNC.RECONVERGENT B1 ;  /* 0x0000000000017941 */ /* 0x000fea0003800200 */
.L_x_15570:
[----:B------:R-:W-:Y:S01]  /*1e960*/  I2FP.F32.U32 R175, R175 ;  /* 0x000000af00af7245 */ /* 0x000fe20000201000 */
[----:B------:R-:W-:Y:S01]  /*1e970*/  IMAD.U32 R185, R168, 0x10000, RZ ;  /* 0x00010000a8b97824 */ /* 0x000fe200078e00ff */
[----:B------:R-:W-:Y:S01]  /*1e980*/  LOP3.LUT R192, R192, 0xfffffffd, RZ, 0xc0, !PT ;  /* 0xfffffffdc0c07812 */ /* 0x000fe200078ec0ff */
        /* <DEDUP_REMOVED lines=20> */
.L_x_15577:
        /* <DEDUP_REMOVED lines=13> */
.L_x_15579:
[----:B------:R-:W-:Y:S05]  /*1eba0*/  BSYNC.RECONVERGENT B2 ;  /* 0x0000000000027941 */ /* 0x000fea0003800200 */
.L_x_15578:
        /* <DEDUP_REMOVED lines=57> */
[----:B------:R-:W-:Y:S02]  /*1ef40*/  IMAD.MOV.U32 R174, RZ, RZ, R190 ;  /* 0x000000ffffae7224 */ /* 0x000fe400078e00be */
[----:B------:R-:W-:Y:S01]  /*1ef50*/  HFMA2 R190, -RZ, RZ, 0, 0 ;  /* 0x00000000ffbe7431 */ /* 0x000fe200000001ff */
[----:B------:R-:W-:Y:S01]  /*1ef60*/  LOP3.LUT R176, R175, R176, R189, 0x96, !PT ;  /* 0x000000b0afb07212 */ /* 0x000fe200078e96bd */
[----:B------:R-:W-:-:S07]  /*1ef70*/  IMAD.MOV.U32 R186, RZ, RZ, R188 ;  /* 0x000000ffffba7224 */ /* 0x000fce00078e00bc */
.L_x_15576:
[----:B------:R-:W-:Y:S05]  /*1ef80*/  BSYNC.RECONVERGENT B1 ;  /* 0x0000000000017941 */ /* 0x000fea0003800200 */
.L_x_15575:
        /* <DEDUP_REMOVED lines=22> */
.L_x_15582:
        /* <DEDUP_REMOVED lines=13> */
.L_x_15584:
[----:B------:R-:W-:Y:S05]  /*1f1c0*/  BSYNC.RECONVERGENT B2 ;  /* 0x0000000000027941 */ /* 0x000fea0003800200 */
.L_x_15583:
        /* <DEDUP_REMOVED lines=53> */
[----:B------:R-:W-:Y:S01]  /*1f520*/  IMAD.WIDE.U32 R196, R187, -0x326172a9, RZ ;  /* 0xcd9e8d57bbc47825 */ /* 0x000fe200078e00ff */
[----:B------:R-:W-:-:S03]  /*1f530*/  MOV R187, R186 ;  /* 0x000000ba00bb7202 */ /* 0x000fc60000000f00 */
[----:B------:R-:W-:Y:S01]  /*1f540*/  IMAD.WIDE.U32 R190, R185, -0x2daee0ad, RZ ;  /* 0xd2511f53b9be7825 */ /* 0x000fe200078e00ff */
[----:B------:R-:W-:Y:S02]  /*1f550*/  IADD3 R185, PT, PT, R3, -0x695add53, RZ ;  /* 0x96a522ad03b97810 */ /* 0x000fe40007ffe0ff */
[----:B------:R-:W-:Y:S01]  /*1f560*/  LOP3.LUT R177, R177, R188, R197, 0x96, !PT ;  /* 0x000000bcb1b17212 */ /* 0x000fe200078e96c5 */
[----:B------:R-:W-:Y:S01]  /*1f570*/  IMAD.MOV.U32 R174, RZ, RZ, R196 ;  /* 0x000000ffffae7224 */ /* 0x000fe200078e00c4 */
[----:B------:R-:W-:Y:S01]  /*1f580*/  LOP3.LUT R176, R185, R176, R191, 0x96, !PT ;  /* 0x000000b0b9b07212 */ /* 0x000fe200078e96bf */
[----:B------:R-:W-:-:S07]  /*1f590*/  IMAD.MOV.U32 R186, RZ, RZ, R190 ;  /* 0x000000ffffba7224 */ /* 0x000fce00078e00be */
.L_x_15581:
[----:B------:R-:W-:Y:S05]  /*1f5a0*/  BSYNC.RECONVERGENT B1 ;  /* 0x0000000000017941 */ /* 0x000fea0003800200 */
.L_x_15580:
        /* <DEDUP_REMOVED lines=21> */
.L_x_15587:
        /* <DEDUP_REMOVED lines=13> */
.L_x_15589:
[----:B------:R-:W-:Y:S05]  /*1f7d0*/  BSYNC.RECONVERGENT B2 ;  /* 0x0000000000027941 */ /* 0x000fea0003800200 */
.L_x_15588:
        /* <DEDUP_REMOVED lines=61> */
.L_x_15586:
[----:B------:R-:W-:Y:S05]  /*1fbb0*/  BSYNC.RECONVERGENT B1 ;  /* 0x0000000000017941 */ /* 0x000fea0003800200 */
.L_x_15585:
        /* <DEDUP_REMOVED lines=22> */
.L_x_15592:
        /* <DEDUP_REMOVED lines=13> */
.L_x_15594:
[----:B------:R-:W-:Y:S05]  /*1fdf0*/  BSYNC.RECONVERGENT B2 ;  /* 0x0000000000027941 */ /* 0x000fea0003800200 */
.L_x_15593:
        /* <DEDUP_REMOVED lines=61> */
.L_x_15591:
[----:B------:R-:W-:Y:S05]  /*201d0*/  BSYNC.RECONVERGENT B1 ;  /* 0x0000000000017941 */ /* 0x000fea0003800200 */
.L_x_15590:
        /* <DEDUP_REMOVED lines=21> */
.L_x_15597:
        /* <DEDUP_REMOVED lines=13> */
.L_x_15599:
[----:B------:R-:W-:Y:S05]  /*20400*/  BSYNC.RECONVERGENT B2 ;  /* 0x0000000000027941 */ /* 0x000fea0003800200 */
.L_x_15598:
        /* <DEDUP_REMOVED lines=61> */
.L_x_15596:
[----:B------:R-:W-:Y:S05]  /*207e0*/  BSYNC.RECONVERGENT B1 ;  /* 0x0000000000017941 */ /* 0x000fea0003800200 */
.L_x_15595:
        /* <DEDUP_REMOVED lines=22> */
.L_x_15602:
        /* <DEDUP_REMOVED lines=15> */
.L_x_15604:
[----:B------:R-:W-:Y:S05]  /*20a40*/  BSYNC.RECONVERGENT B2 ;  /* 0x0000000000027941 */ /* 0x000fea0003800200 */
.L_x_15603:
        /* <DEDUP_REMOVED lines=61> */
.L_x_15601:
[----:B------:R-:W-:Y:S05]  /*20e20*/  BSYNC.RECONVERGENT B1 ;  /* 0x0000000000017941 */ /* 0x000fea0003800200 */
.L_x_15600:
        /* <DEDUP_REMOVED lines=16> */
.L_x_15564:
        /* <DEDUP_REMOVED lines=22> */
.L_x_15522:
[----:B------:R-:W-:Y:S05]  /*21090*/  BSYNC.RECONVERGENT B0 ;  /* 0x0000000000007941 */ /* 0x000fea0003800200 */
.L_x_15521:
[----:B------:R-:W-:Y:S01]  /*210a0*/  FADD.FTZ R0, RZ, R132 ;  /* 0x00000084ff007221 */ /* 0x000fe20000010000 */
[----:B------:R-:W-:Y:S01]  /*210b0*/  LOP3.LUT P5, RZ, R192, 0x10, RZ, 0xc0, !PT ;  /* 0x00000010c0ff7812 */ /* 0x000fe200078ac0ff */
[----:B------:R-:W-:Y:S01]  /*210c0*/  BSSY.RECONVERGENT B0, `(.L_x_15605) ;  /* 0x000009f000007945 */ /* 0x000fe20003800200 */
[C---:B------:R-:W-:Y:S01]  /*210d0*/  ISETP.GT.U32.AND P1, PT, R180.reuse, 0xff, PT ;  /* 0x000000ffb400780c */ /* 0x040fe20003f24070 */
[----:B0-----:R-:W-:Y:S01]  /*210e0*/  FADD.FTZ R187, R133, R0 ;  /* 0x0000000085bb7221 */ /* 0x001fe20000010000 */
        /* <DEDUP_REMOVED lines=11> */
[----:B--234-:R-:W-:-:S04]  /*211a0*/  FADD.FTZ R189, R137, R0 ;  /* 0x0000000089bd7221 */ /* 0x01cfc80000010000 */
        /* <DEDUP_REMOVED lines=52> */
[----:B------:R-:W-:-:S03]  /*214f0*/  IMAD.MOV.U32 R195, RZ, RZ, RZ ;  /* 0x000000ffffc37224 */ /* 0x000fc600078e00ff */
        /* <DEDUP_REMOVED lines=91> */
.L_x_15606:
[----:B------:R-:W-:Y:S05]  /*21ab0*/  BSYNC.RECONVERGENT B0 ;  /* 0x0000000000007941 */ /* 0x000fea0003800200 */
.L_x_15605:
        /* <DEDUP_REMOVED lines=12> */
.L_x_15608:
[----:B------:R-:W-:Y:S05]  /*21b80*/  BSYNC.RECONVERGENT B0 ;  /* 0x0000000000007941 */ /* 0x000fea0003800200 */
.L_x_15607:
        /* <DEDUP_REMOVED lines=18> */
[----:B0-----:R-:W-:-:S04]  /*21cb0*/  IMAD.IADD R189, R184, 0x1, R199 ;  /* 0x00000001b8bd7824 */ /* 0x001fc800078e02c7 */
        /* <DEDUP_REMOVED lines=8> */
[----:B0-----:R-:W-:-:S04]  /*21d40*/  FMUL.FTZ R189, R198, R199 ;  /* 0x000000c7c6bd7220 */ /* 0x001fc80000410000 */
[----:B------:R-:W-:Y:S01]  /*21d50*/  FFMA.FTZ R0, R188, R197, R189 ;  /* 0x000000c5bc007223 */ /* 0x000fe200000100bd */
[----:B------:R-:W-:-:S03]  /*21d60*/  FADD.FTZ R197, R197, -R198 ;  /* 0x800000c6c5c57221 */ /* 0x000fc60000010000 */
        /* <DEDUP_REMOVED lines=8> */
[----:B0-----:R-:W-:-:S05]  /*21df0*/  FMUL.FTZ R0, R191, R191 ;  /* 0x000000bfbf007220 */ /* 0x001fca0000410000 */
[----:B------:R-:W-:Y:S02]  /*21e00*/  FSEL R184, R0, RZ, P1 ;  /* 0x000000ff00b87208 */ /* 0x000fe40000800000 */
[----:B------:R-:W-:Y:S02]  /*21e10*/  FSEL R0, R191, RZ, !P1 ;  /* 0x000000ffbf007208 */ /* 0x000fe40004800000 */
        /* <DEDUP_REMOVED lines=43> */
.L_x_15610:
[----:B------:R-:W-:Y:S05]  /*220d0*/  BSYNC.RECONVERGENT B0 ;  /* 0x0000000000007941 */ /* 0x000fea0003800200 */
.L_x_15609:
[----:B------:R-:W-:Y:S01]  /*220e0*/  LOP3.LUT P1, RZ, R192, 0x80, RZ, 0xc0, !PT ;  /* 0x00000080c0ff7812 */ /* 0x000fe2000782c0ff */
        /* <DEDUP_REMOVED lines=34> */
.L_x_15612:
[----:B------:R-:W-:Y:S05]  /*22310*/  BSYNC.RECONVERGENT B0 ;  /* 0x0000000000007941 */ /* 0x000fea0003800200 */
.L_x_15611:
[----:B------:R-:W-:Y:S01]  /*22320*/  LOP3.LUT P1, RZ, R192, 0x20, RZ, 0xc0, !PT ;  /* 0x00000020c0ff7812 */ /* 0x000fe2000782c0ff */
[----:B------:R-:W-:-:S12]  /*22330*/  BSSY.RECONVERGENT B0, `(.L_x_15613) ;  /* 0x0000022000007945 */ /* 0x000fd80003800200 */
        /* <DEDUP_REMOVED lines=33> */
.L_x_15614:
[----:B------:R-:W-:Y:S05]  /*22550*/  BSYNC.RECONVERGENT B0 ;  /* 0x0000000000007941 */ /* 0x000fea0003800200 */
.L_x_15613:
[----:B------:R-:W-:Y:S01]  /*22560*/  LOP3.LUT P1, RZ, R192, 0x8, RZ, 0xc0, !PT ;  /* 0x00000008c0ff7812 */ /* 0x000fe2000782c0ff */
[----:B------:R-:W-:-:S12]  /*22570*/  BSSY.RECONVERGENT B0, `(.L_x_15615) ;  /* 0x0000022000007945 */ /* 0x000fd80003800200 */
        /* <DEDUP_REMOVED lines=33> */
.L_x_15616:
[----:B------:R-:W-:Y:S05]  /*22790*/  BSYNC.RECONVERGENT B0 ;  /* 0x0000000000007941 */ /* 0x000fea0003800200 */
.L_x_15615:
        /* <DEDUP_REMOVED lines=33> */
.L_x_15618:
[----:B------:R-:W-:Y:S05]  /*229b0*/  BSYNC.RECONVERGENT B0 ;  /* 0x0000000000007941 */ /* 0x000fea0003800200 */
.L_x_15617:
[----:B01234-:R-:W0:Y:S01]  /*229c0*/  LDC.64 R186, c[0x0][0x380] ;  /* 0x0000e000ffba7b82 */ /* 0x01fe220000000a00 */
[----:B------:R-:W-:Y:S01]  /*229d0*/  UPLOP3.LUT UP1, UPT, UPT, UPT, UP1, 0x40, 0x4 ;  /* 0x000000000004789c */ /* 0x000fe20003f2e810 */
[----:B0-----:R-:W-:-:S04]  /*229e0*/  IADD3 R182, PT, PT, R182, R186, RZ ;  /* 0x000000bab6b67210 */ /* 0x001fc80007ffe0ff */
[----:B------:R-:W-:-:S13]  /*229f0*/  ISETP.GE.AND P0, PT, R182, R187, PT ;  /* 0x000000bbb600720c */ /* 0x000fda0003f06270 */
[----:B------:R-:W-:Y:S05]  /*22a00*/  @!P0 BRA `(.L_x_15619) ;  /* 0xfffffde400e88947 */ /* 0x000fea000383ffff */
[----:B------:R-:W-:Y:S05]  /*22a10*/  EXIT ;  /* 0x000000000000794d */ /* 0x000fea0003800000 */
.L_x_15620:
        /* <DEDUP_REMOVED lines=14> */
.L_x_34056:


//--------------------- .text._ZN10layer_norm13ln_fwd_kernelINS_13Kernel_traitsIf13__nv_bfloat16fS2_fjLj5120ELj1ELj1ELj4ELj16ENS_18Kernel_traits_baseILj5120EfS2_fS2_fjLj128EEEEELb1ELb1ELb0ELb1EEEvNS_9FwdParamsE --------------------------
	.section	.text._ZN10layer_norm13ln_fwd_kernelINS_13Kernel_traitsIf13__nv_bfloat16fS2_fjLj5120ELj1ELj1ELj4ELj16ENS_18Kernel_traits_baseILj5120EfS2_fS2_fjLj128EEEEELb1ELb1ELb0ELb1EEEvNS_9FwdParamsE,"ax",@progbits
	.align	128
        .global         _ZN10layer_norm13ln_fwd_kernelINS_13Kernel_traitsIf13__nv_bfloat16fS2_fjLj5120ELj1ELj1ELj4ELj16ENS_18Kernel_traits_baseILj5120EfS2_fS2_fjLj128EEEEELb1ELb1ELb0ELb1EEEvNS_9FwdParamsE
        .type           _ZN10layer_norm13ln_fwd_kernelINS_13Kernel_traitsIf13__nv_bfloat16fS2_fjLj5120ELj1ELj1ELj4ELj16ENS_18Kernel_traits_baseILj5120EfS2_fS2_fjLj128EEEEELb1ELb1ELb0ELb1EEEvNS_9FwdParamsE,@function
        .size           _ZN10layer_norm13ln_fwd_kernelINS_13Kernel_traitsIf13__nv_bfloat16fS2_fjLj5120ELj1ELj1ELj4ELj16ENS_18Kernel_traits_baseILj5120EfS2_fS2_fjLj128EEEEELb1ELb1ELb0ELb1EEEvNS_9FwdParamsE,(.L_x_34057 - _ZN10layer_norm13ln_fwd_kernelINS_13Kernel_traitsIf13__nv_bfloat16fS2_fjLj5120ELj1ELj1ELj4ELj16ENS_18Kernel_traits_baseILj5120EfS2_fS2_fjLj128EEEEELb1ELb1ELb0ELb1EEEvNS_9FwdParamsE)
        .other          _ZN10layer_norm13ln_fwd_kernelINS_13Kernel_traitsIf13__nv_bfloat16fS2_fjLj5120ELj1ELj1ELj4ELj16ENS_18Kernel_traits_baseILj5120EfS2_fS2_fjLj128EEEEELb1ELb1ELb0ELb1EEEvNS_9FwdParamsE,@"STO_CUDA_ENTRY STV_DEFAULT"
_ZN10layer_norm13ln_fwd_kernelINS_13Kernel_traitsIf13__nv_bfloat16fS2_fjLj5120ELj1ELj1ELj4ELj16ENS_18Kernel_traits_baseILj5120EfS2_fS2_fjLj128EEEEELb1ELb1ELb0ELb1EEEvNS_9FwdParamsE:
.text._ZN10layer_norm13ln_fwd_kernelINS_13Kernel_traitsIf13__nv_bfloat16fS2_fjLj5120ELj1ELj1ELj4ELj16ENS_18Kernel_traits_baseILj5120EfS2_fS2_fjLj128EEEEELb1ELb1ELb0ELb1EEEvNS_9FwdParamsE:
        /* <DEDUP_REMOVED lines=64> */
.L_x_15621:
[----:B------:R-:W0:Y:S08]  /*0400*/  LDC.64 R44, c[0x0][0x3d0] ;  /* 0x0000f400ff2c7b82 */ /* 0x000e300000000a00 */
[----:B------:R-:W1:Y:S01]  /*0410*/  LDC.64 R52, c[0x0][0x3e8] ;  /* 0x0000fa00ff347b82 */ /* 0x000e620000000a00 */
        /* <DEDUP_REMOVED lines=10> */
[C---:B0-----:R-:W-:Y:S01]  /*04c0*/  IMAD.WIDE.U32 R44, R129.reuse, 0x20, R44 ;  /* 0x00000020812c7825 */ /* 0x041fe200078e002c */
[----:B------:R-:W-:Y:S02]  /*04d0*/  CS2R R70, SRZ ;  /* 0x0000000000467805 */ /* 0x000fe4000001ff00 */
[----:B------:R-:W-:Y:S02]  /*04e0*/  CS2R R68, SRZ ;  /* 0x0000000000447805 */ /* 0x000fe4000001ff00 */
[----:B------:R-:W-:Y:S02]  /*04f0*/  CS2R R74, SRZ ;  /* 0x00000000004a7805 */ /* 0x000fe4000001ff00 */
[----:B------:R-:W-:Y:S01]  /*0500*/  CS2R R72, SRZ ;  /* 0x0000000000487805 */ /* 0x000fe2000001ff00 */
[----:B------:R-:W5:Y:S01]  /*0510*/  LDG.E.128 R120, desc[UR8][R44.64] ;  /* 0x000000082c787981 */ /* 0x000f62000c1e1d00 */
[----:B-1----:R-:W-:-:S03]  /*0520*/  IMAD.WIDE.U32 R52, R129, 0x20, R52 ;  /* 0x0000002081347825 */ /* 0x002fc600078e0034 */
        /* <DEDUP_REMOVED lines=25> */
.L_x_15622:
        /* <DEDUP_REMOVED lines=8> */
[----:B-----5:R-:W-:Y:S01]  /*0740*/  VIADD R126, R2, 0x9e3779b9 ;  /* 0x9e3779b9027e7836 */ /* 0x020fe20000000000 */
[----:B------:R-:W-:Y:S01]  /*0750*/  LOP3.LUT R125, R125, R3, RZ, 0x3c, !PT ;  /* 0x000000037d7d7212 */ /* 0x000fe200078e3cff */
[C---:B------:R-:W-:Y:S01]  /*0760*/  VIADD R130, R3.reuse, 0xbb67ae85 ;  /* 0xbb67ae8503827836 */ /* 0x040fe20000000000 */
[----:B------:R-:W-:Y:S01]  /*0770*/  LOP3.LUT R188, R188, 0x3, RZ, 0xc0, !PT ;  /* 0x00000003bcbc7812 */ /* 0x000fe200078ec0ff */
[----:B------:R-:W-:Y:S01]  /*0780*/  VIADD R131, R3, 0x646e171e ;  /* 0x646e171e03837836 */ /* 0x000fe20000000000 */
[----:B------:R-:W3:Y:S01]  /*0790*/  LDCU UR7, c[0x0][0x408] ;  /* 0x00008100ff0777ac */ /* 0x000ee20008000800 */
[C---:B------:R-:W-:Y:S01]  /*07a0*/  IMAD.HI.U32 R124, R125.reuse, -0x326172a9, RZ ;  /* 0xcd9e8d577d7c7827 */ /* 0x040fe200078e00ff */
[----:B------:R-:W4:Y:S03]  /*07b0*/  LDCU UR12, c[0x0][0x388] ;  /* 0x00007100ff0c77ac */ /* 0x000f260008000800 */
[----:B------:R-:W-:-:S02]  /*07c0*/  IMAD R125, R125, -0x326172a9, RZ ;  /* 0xcd9e8d577d7d7824 */ /* 0x000fc400078e02ff */
[----:B------:R-:W-:Y:S01]  /*07d0*/  IMAD.MOV.U32 R177, RZ, RZ, RZ ;  /* 0x000000ffffb17224 */ /* 0x000fe200078e00ff */
[----:B------:R-:W0:Y:S01]  /*07e0*/  LDCU.U8 UR14, c[0x0][0x410] ;  /* 0x00008200ff0e77ac */ /* 0x000e220008000000 */
[----:B-1----:R-:W-:Y:S02]  /*07f0*/  IMAD R180, R183, UR4, R129 ;  /* 0x00000004b7b47c24 */ /* 0x002fe4000f8e0281 */
[----:B------:R-:W-:Y:S01]  /*0800*/  IMAD R129, R182, -0x2daee0ad, RZ ;  /* 0xd2511f53b6817824 */ /* 0x000fe200078e02ff */
[----:B------:R-:W1:Y:S01]  /*0810*/  LDCU UR13, c[0x0][0x400] ;  /* 0x00008000ff0d77ac */ /* 0x000e620008000800 */
[----:B------:R-:W-:Y:S01]  /*0820*/  IMAD.HI.U32 R0, R180, -0x326172a9, RZ ;  /* 0xcd9e8d57b4007827 */ /* 0x000fe200078e00ff */
[----:B0-----:R-:W-:-:S03]  /*0830*/  ISETP.NE.U32.AND P0, PT, R132, RZ, PT ;  /* 0x000000ff8400720c */ /* 0x001fc60003f05070 */
[----:B------:R-:W-:Y:S01]  /*0840*/  IMAD R127, R180, -0x326172a9, RZ ;  /* 0xcd9e8d57b47f7824 */ /* 0x000fe200078e02ff */
[----:B------:R-:W-:Y:S01]  /*0850*/  LOP3.LUT R0, R181, R0, R2, 0x96, !PT ;  /* 0x00000000b5007212 */ /* 0x000fe200078e9602 */
[----:B------:R-:W0:Y:S01]  /*0860*/  LDCU.64 UR10, c[0x0][0x3a0] ;  /* 0x00007400ff0a77ac */ /* 0x000e220008000a00 */
[----:B------:R-:W-:Y:S02]  /*0870*/  ISETP.NE.AND.EX P0, PT, R133, RZ, PT, P0 ;  /* 0x000000ff8500720c */ /* 0x000fe40003f05300 */
[----:B------:R-:W-:Y:S01]  /*0880*/  LOP3.LUT R124, R126, R127, R124, 0x96, !PT ;  /* 0x0000007f7e7c7212 */ /* 0x000fe200078e967c */
[----:B------:R-:W-:Y:S01]  /*0890*/  IMAD.HI.U32 R128, R0, -0x2daee0ad, RZ ;  /* 0xd2511f5300807827 */ /* 0x000fe200078e00ff */
[----:B------:R-:W-:-:S03]  /*08a0*/  UPLOP3.LUT UP0, UPT, UPT, UPT, UPT, 0x40, 0x4 ;  /* 0x000000000004789c */ /* 0x000fc60003f0e870 */
[----:B------:R-:W-:Y:S01]  /*08b0*/  IMAD.HI.U32 R127, R124, -0x2daee0ad, RZ ;  /* 0xd2511f537c7f7827 */ /* 0x000fe200078e00ff */
[----:B------:R-:W-:Y:S02]  /*08c0*/  LOP3.LUT R128, R130, R129, R128, 0x96, !PT ;  /* 0x0000008182807212 */ /* 0x000fe400078e9680 */
[----:B------:R-:W-:Y:S01]  /*08d0*/  IADD3 R129, PT, PT, R3, 0x76cf5d0a, RZ ;  /* 0x76cf5d0a03817810 */ /* 0x000fe20007ffe0ff */
[----:B------:R-:W-:Y:S02]  /*08e0*/  IMAD R130, R0, -0x2daee0ad, RZ ;  /* 0xd2511f5300827824 */ /* 0x000fe400078e02ff */
[----:B------:R-:W-:Y:S01]  /*08f0*/  IMAD.HI.U32 R0, R128, -0x326172a9, RZ ;  /* 0xcd9e8d5780007827 */ /* 0x000fe200078e00ff */
[----:B------:R-:W-:Y:S02]  /*0900*/  @P0 LOP3.LUT R192, R192, 0x8, RZ, 0xfc, !PT ;  /* 0x00000008c0c00812 */ /* 0x000fe400078efcff */
[----:B------:R-:W-:Y:S01]  /*0910*/  LOP3.LUT R127, R129, R130, R127, 0x96, !PT ;  /* 0x00000082817f7212 */ /* 0x000fe200078e967f */
[----:B------:R-:W-:Y:S01]  /*0920*/  VIADD R126, R2, 0x3c6ef372 ;  /* 0x3c6ef372027e7836 */ /* 0x000fe20000000000 */
[----:B------:R-:W-:Y:S01]  /*0930*/  IADD3 R130, PT, PT, R3, 0x32370b8f, RZ ;  /* 0x32370b8f03827810 */ /* 0x000fe20007ffe0ff */
[----:B------:R-:W-:-:S02]  /*0940*/  IMAD R129, R124, -0x2daee0ad, RZ ;  /* 0xd2511f537c817824 */ /* 0x000fc400078e02ff */
        /* <DEDUP_REMOVED lines=36> */
[C---:B------:R-:W-:Y:S02]  /*0b90*/  VIADD R130, R3.reuse, 0x1fd5c5a3 ;  /* 0x1fd5c5a303827836 */ /* 0x040fe40000000000 */
[----:B------:R-:W-:Y:S02]  /*0ba0*/  IMAD R131, R0, -0x2daee0ad, RZ ;  /* 0xd2511f5300837824 */ /* 0x000fe400078e02ff */
[----:B------:R-:W-:Y:S01]  /*0bb0*/  IMAD.HI.U32 R126, R124, -0x2daee0ad, RZ ;  /* 0xd2511f537c7e7827 */ /* 0x000fe200078e00ff */
[----:B------:R-:W-:Y:S02]  /*0bc0*/  LOP3.LUT R127, R130, R128, R127, 0x96, !PT ;  /* 0x00000080827f7212 */ /* 0x000fe400078e967f */
[----:B------:R-:W-:Y:S01]  /*0bd0*/  IADD3 R128, PT, PT, R3, -0x24c28bd8, RZ ;  /* 0xdb3d742803807810 */ /* 0x000fe20007ffe0ff */
[----:B------:R-:W-:Y:S02]  /*0be0*/  IMAD R129, R129, -0x326172a9, RZ ;  /* 0xcd9e8d5781817824 */ /* 0x000fe400078e02ff */
[----:B------:R-:W-:Y:S01]  /*0bf0*/  IMAD.HI.U32 R0, R127, -0x326172a9, RZ ;  /* 0xcd9e8d577f007827 */ /* 0x000fe200078e00ff */
[----:B------:R-:W-:-:S03]  /*0c00*/  LOP3.LUT R126, R128, R131, R126, 0x96, !PT ;  /* 0x00000083807e7212 */ /* 0x000fc600078e967e */
[----:B------:R-:W-:Y:S02]  /*0c10*/  VIADD R125, R2, 0xf1bbcdc8 ;  /* 0xf1bbcdc8027d7836 */ /* 0x000fe40000000000 */
[----:B------:R-:W-:Y:S02]  /*0c20*/  IMAD R128, R127, -0x326172a9, RZ ;  /* 0xcd9e8d577f807824 */ /* 0x000fe400078e02ff */
[----:B------:R-:W-:Y:S01]  /*0c30*/  IMAD.HI.U32 R179, R126, -0x326172a9, RZ ;  /* 0xcd9e8d577eb37827 */ /* 0x000fe200078e00ff */
[----:B------:R-:W-:-:S03]  /*0c40*/  LOP3.LUT R0, R125, R129, R0, 0x96, !PT ;  /* 0x000000817d007212 */ /* 0x000fc600078e9600 */
[----:B------:R-:W-:Y:S02]  /*0c50*/  VIADD R129, R2, 0x8ff34781 ;  /* 0x8ff3478102817836 */ /* 0x000fe40000000000 */
[----:B------:R-:W-:Y:S01]  /*0c60*/  IMAD R125, R124, -0x2daee0ad, RZ ;  /* 0xd2511f537c7d7824 */ /* 0x000fe200078e02ff */
[----:B------:R-:W-:Y:S01]  /*0c70*/  IADD3 R124, PT, PT, R3, -0x695add53, RZ ;  /* 0x96a522ad037c7810 */ /* 0x000fe20007ffe0ff */
[----:B------:R-:W-:Y:S01]  /*0c80*/  IMAD.HI.U32 R178, R0, -0x2daee0ad, RZ ;  /* 0xd2511f5300b27827 */ /* 0x000fe200078e00ff */
[----:B------:R-:W-:-:S03]  /*0c90*/  LOP3.LUT R179, R129, R128, R179, 0x96, !PT ;  /* 0x0000008081b37212 */ /* 0x000fc600078e96b3 */
[----:B------:R-:W-:Y:S01]  /*0ca0*/  IMAD R176, R126, -0x326172a9, RZ ;  /* 0xcd9e8d577eb07824 */ /* 0x000fe200078e02ff */
[----:B------:R-:W-:Y:S01]  /*0cb0*/  LOP3.LUT R178, R124, R125, R178, 0x96, !PT ;  /* 0x0000007d7cb27212 */ /* 0x000fe200078e96b2 */
[----:B01234-:R-:W-:-:S07]  /*0cc0*/  IMAD R186, R0, -0x2daee0ad, RZ ;  /* 0xd2511f5300ba7824 */ /* 0x01ffce00078e02ff */
.L_x_15876:
        /* <DEDUP_REMOVED lines=32> */
.L_x_33896:
[----:B------:R-:W-:Y:S05]  /*0ed0*/  BRX R132 -0xee0                                        (*"BRANCH_TARGETS .L_x_33897,.L_x_33898,.L_x_33899"*) ;  /* 0xfffffff084487949 */ /* 0x000fea000383ffff */
.L_x_33899:
[----:B------:R-:W-:Y:S01]  /*0ee0*/  VIADD R134, R188, 0x1 ;  /* 0x00000001bc867836 */ /* 0x000fe20000000000 */
[----:B------:R-:W-:Y:S01]  /*0ef0*/  MOV R135, R179 ;  /* 0x000000b300877202 */ /* 0x000fe20000000f00 */
[----:B------:R-:W-:Y:S01]  /*0f00*/  IMAD.MOV.U32 R140, RZ, RZ, R186 ;  /* 0x000000ffff8c7224 */ /* 0x000fe200078e00ba */
[----:B------:R-:W-:Y:S06]  /*0f10*/  BRA `(.L_x_15624) ;  /* 0x0000000400307947 */ /* 0x000fec0003800000 */
.L_x_33897:
[----:B------:R-:W-:Y:S01]  /*0f20*/  IMAD.MOV.U32 R140, RZ, RZ, R186 ;  /* 0x000000ffff8c7224 */ /* 0x000fe200078e00ba */
[----:B------:R-:W-:Y:S01]  /*0f30*/  MOV R135, R178 ;  /* 0x000000b200877202 */ /* 0x000fe20000000f00 */
[----:B------:R-:W-:Y:S01]  /*0f40*/  IMAD.MOV.U32 R134, RZ, RZ, 0x3 ;  /* 0x00000003ff867424 */ /* 0x000fe200078e00ff */
[----:B------:R-:W-:Y:S06]  /*0f50*/  BRA `(.L_x_15624) ;  /* 0x0000000400207947 */ /* 0x000fec0003800000 */
.L_x_33898:
        /* <DEDUP_REMOVED lines=12> */
.L_x_15625:
        /* <DEDUP_REMOVED lines=60> */
.L_x_15624:
[----:B------:R-:W-:Y:S01]  /*13e0*/  I2FP.F32.U32 R133, R135 ;  /* 0x0000008700857245 */ /* 0x000fe20000201000 */
[----:B------:R-:W-:Y:S01]  /*13f0*/  UMOV UR4, UR6 ;  /* 0x0000000600047c82 */ /* 0x000fe20008000000 */
[----:B-----5:R-:W-:Y:S01]  /*1400*/  IMAD.U32 R135, R136, 0x10000, RZ ;  /* 0x0001000088877824 */ /* 0x020fe200078e00ff */
[----:B------:R-:W-:Y:S01]  /*1410*/  ISETP.NE.AND P2, PT, R134, 0x1, PT ;  /* 0x000000018600780c */ /* 0x000fe20003f45270 */
[----:B------:R-:W-:Y:S01]  /*1420*/  UMOV UR5, UR7 ;  /* 0x0000000700057c82 */ /* 0x000fe20008000000 */
[----:B------:R-:W-:Y:S01]  /*1430*/  FFMA.FTZ R133, R133, R190, 1.1641532182693481445e-10 ;  /* 0x2f00000085857423 */ /* 0x000fe200000100be */
[----:B------:R-:W-:Y:S01]  /*1440*/  FMUL.FTZ R135, R135, R0 ;  /* 0x0000000087877220 */ /* 0x000fe20000410000 */
[----:B------:R-:W-:Y:S01]  /*1450*/  LOP3.LUT R192, R192, 0xfffffffb, RZ, 0xc0, !PT ;  /* 0xfffffffbc0c07812 */ /* 0x000fe200078ec0ff */
[----:B------:R-:W-:Y:S01]  /*1460*/  HFMA2 R141, -RZ, RZ, 0, 1.1920928955078125e-07 ;  /* 0x00000002ff8d7431 */ /* 0x000fe200000001ff */
[----:B------:R-:W-:Y:S01]  /*1470*/  PRMT R136, R136, 0x7632, R136 ;  /* 0x0000763288887816 */ /* 0x000fe20000000088 */
[----:B------:R-:W-:Y:S01]  /*1480*/  FMUL.FTZ R135, R135, UR5 ;  /* 0x0000000587877c20 */ /* 0x000fe20008410000 */
[----:B------:R-:W-:Y:S01]  /*1490*/  FSETP.GTU.FTZ.AND P1, PT, R133, UR4, PT ;  /* 0x0000000485007c0b */ /* 0x000fe2000bf3c000 */
[----:B------:R-:W-:-:S03]  /*14a0*/  IMAD.MOV.U32 R133, RZ, RZ, R176 ;  /* 0x000000ffff857224 */ /* 0x000fc600078e00b0 */
[----:B------:R-:W-:Y:S02]  /*14b0*/  PLOP3.LUT P3, PT, P1, PT, PT, 0x8, 0x80 ;  /* 0x000000000080781c */ /* 0x000fe40000f6e170 */
[----:B------:R-:W-:-:S05]  /*14c0*/  FSEL R135, R135, RZ, !P1 ;  /* 0x000000ff87877208 */ /* 0x000fca0004800000 */
[----:B------:R-:W-:-:S06]  /*14d0*/  FFMA.FTZ R132, R135, R40, R124 ;  /* 0x0000002887847223 */ /* 0x000fcc000001007c */
        /* <DEDUP_REMOVED lines=10> */
.L_x_15627:
        /* <DEDUP_REMOVED lines=12> */
.L_x_15628:
        /* <DEDUP_REMOVED lines=50> */
[----:B------:R-:W-:-:S04]  /*1960*/  IMAD.WIDE.U32 R134, R134, -0x326172a9, RZ ;  /* 0xcd9e8d5786867825 */ /* 0x000fc800078e00ff */
[----:B------:R-:W-:Y:S01]  /*1970*/  IMAD.WIDE.U32 R144, R144, -0x326172a9, RZ ;  /* 0xcd9e8d5790907825 */ /* 0x000fe200078e00ff */
[----:B------:R-:W-:-:S03]  /*1980*/  LOP3.LUT R133, R133, R146, R135, 0x96, !PT ;  /* 0x0000009285857212 */ /* 0x000fc600078e9687 */
[----:B------:R-:W-:Y:S01]  /*1990*/  IMAD.MOV.U32 R176, RZ, RZ, R144 ;  /* 0x000000ffffb07224 */ /* 0x000fe200078e0090 */
[----:B------:R-:W-:Y:S01]  /*19a0*/  LOP3.LUT R179, R179, R134, R145, 0x96, !PT ;  /* 0x00000086b3b37212 */ /* 0x000fe200078e9691 */
[----:B------:R-:W-:Y:S01]  /*19b0*/  IMAD.WIDE.U32 R142, R133, -0x2daee0ad, RZ ;  /* 0xd2511f53858e7825 */ /* 0x000fe200078e00ff */
[----:B------:R-:W-:-:S03]  /*19c0*/  IADD3 R133, PT, PT, R3, -0x695add53, RZ ;  /* 0x96a522ad03857810 */ /* 0x000fc60007ffe0ff */
[----:B------:R-:W-:Y:S01]  /*19d0*/  IMAD.MOV.U32 R141, RZ, RZ, RZ ;  /* 0x000000ffff8d7224 */ /* 0x000fe200078e00ff */
[----:B------:R-:W-:Y:S01]  /*19e0*/  LOP3.LUT R178, R133, R178, R143, 0x96, !PT ;  /* 0x000000b285b27212 */ /* 0x000fe200078e968f */
[----:B------:R-:W-:Y:S01]  /*19f0*/  IMAD.MOV.U32 R133, RZ, RZ, R140 ;  /* 0x000000ffff857224 */ /* 0x000fe200078e008c */
[----:B------:R-:W-:-:S07]  /*1a00*/  MOV R140, R142 ;  /* 0x0000008e008c7202 */ /* 0x000fce0000000f00 */
.L_x_15626:
[----:B------:R-:W-:Y:S01]  /*1a10*/  I2FP.F32.U32 R133, R133 ;  /* 0x0000008500857245 */ /* 0x000fe20000201000 */
[----:B------:R-:W-:Y:S01]  /*1a20*/  IMAD.U32 R135, R136, 0x10000, RZ ;  /* 0x0001000088877824 */ /* 0x000fe200078e00ff */
[----:B------:R-:W-:Y:S02]  /*1a30*/  ISETP.NE.AND P2, PT, R141, 0x1, PT ;  /* 0x000000018d00780c */ /* 0x000fe40003f45270 */
[----:B------:R-:W-:Y:S01]  /*1a40*/  LOP3.LUT R192, R192, 0xfffffffd, RZ, 0xc0, !PT ;  /* 0xfffffffdc0c07812 */ /* 0x000fe200078ec0ff */
[----:B------:R-:W-:Y:S01]  /*1a50*/  FFMA.FTZ R133, R133, R190, 1.1641532182693481445e-10 ;  /* 0x2f00000085857423 */ /* 0x000fe200000100be */
[----:B------:R-:W-:Y:S01]  /*1a60*/  FMUL.FTZ R135, R135, R0 ;  /* 0x0000000087877220 */ /* 0x000fe20000410000 */
[----:B------:R-:W-:-:S03]  /*1a70*/  MOV R142, 0x2 ;  /* 0x00000002008e7802 */ /* 0x000fc60000000f00 */
[----:B------:R-:W-:Y:S01]  /*1a80*/  FSETP.GTU.FTZ.AND P1, PT, R133, UR4, PT ;  /* 0x0000000485007c0b */ /* 0x000fe2000bf3c000 */
[----:B------:R-:W-:-:S03]  /*1a90*/  FMUL.FTZ R135, R135, UR5 ;  /* 0x0000000587877c20 */ /* 0x000fc60008410000 */
[----:B------:R-:W-:Y:S02]  /*1aa0*/  PLOP3.LUT P3, PT, P1, PT, PT, 0x8, 0x80 ;  /* 0x000000000080781c */ /* 0x000fe40000f6e170 */
[----:B------:R-:W-:Y:S01]  /*1ab0*/  FSEL R134, R135, RZ, !P1 ;  /* 0x000000ff87867208 */ /* 0x000fe20004800000 */
[----:B------:R-:W-:-:S04]  /*1ac0*/  IMAD.MOV.U32 R135, RZ, RZ, R176 ;  /* 0x000000ffff877224 */ /* 0x000fc800078e00b0 */
        /* <DEDUP_REMOVED lines=11> */
.L_x_15630:
        /* <DEDUP_REMOVED lines=12> */
.L_x_15631:
        /* <DEDUP_REMOVED lines=52> */
[----:B------:R-:W-:Y:S02]  /*1f80*/  LOP3.LUT R141, R141, R146, R135, 0x96, !PT ;  /* 0x000000928d8d7212 */ /* 0x000fe400078e9687 */
[----:B------:R-:W-:Y:S01]  /*1f90*/  IADD3 R135, PT, PT, R3, -0x695add53, RZ ;  /* 0x96a522ad03877810 */ /* 0x000fe20007ffe0ff */
[----:B------:R-:W-:Y:S01]  /*1fa0*/  IMAD.MOV.U32 R176, RZ, RZ, R144 ;  /* 0x000000ffffb07224 */ /* 0x000fe200078e0090 */
[----:B------:R-:W-:Y:S01]  /*1fb0*/  LOP3.LUT R179, R179, R134, R145, 0x96, !PT ;  /* 0x00000086b3b37212 */ /* 0x000fe200078e9691 */
[----:B------:R-:W-:-:S05]  /*1fc0*/  IMAD.WIDE.U32 R142, R141, -0x2daee0ad, RZ ;  /* 0xd2511f538d8e7825 */ /* 0x000fca00078e00ff */
[----:B------:R-:W-:Y:S01]  /*1fd0*/  LOP3.LUT R178, R135, R178, R143, 0x96, !PT ;  /* 0x000000b287b27212 */ /* 0x000fe200078e968f */
[----:B------:R-:W-:Y:S01]  /*1fe0*/  IMAD.MOV.U32 R135, RZ, RZ, R140 ;  /* 0x000000ffff877224 */ /* 0x000fe200078e008c */
[----:B------:R-:W-:Y:S01]  /*1ff0*/  MOV R140, R142 ;  /* 0x0000008e008c7202 */ /* 0x000fe20000000f00 */
[----:B------:R-:W-:-:S07]  /*2000*/  IMAD.MOV.U32 R142, RZ, RZ, RZ ;  /* 0x000000ffff8e7224 */ /* 0x000fce00078e00ff */
.L_x_15629:
[----:B------:R-:W-:Y:S01]  /*2010*/  I2FP.F32.U32 R135, R135 ;  /* 0x0000008700877245 */ /* 0x000fe20000201000 */
[----:B------:R-:W-:Y:S01]  /*2020*/  IMAD.U32 R141, R137, 0x10000, RZ ;  /* 0x00010000898d7824 */ /* 0x000fe200078e00ff */
[----:B------:R-:W-:Y:S01]  /*2030*/  ISETP.NE.AND P3, PT, R142, 0x1, PT ;  /* 0x000000018e00780c */ /* 0x000fe20003f65270 */
[----:B------:R-:W-:Y:S02]  /*2040*/  HFMA2 R143, -RZ, RZ, 0, 1.1920928955078125e-07 ;  /* 0x00000002ff8f7431 */ /* 0x000fe400000001ff */
[----:B------:R-:W-:Y:S02]  /*2050*/  IMAD.MOV.U32 R136, RZ, RZ, R176 ;  /* 0x000000ffff887224 */ /* 0x000fe400078e00b0 */
        /* <DEDUP_REMOVED lines=17> */
.L_x_15633:
        /* <DEDUP_REMOVED lines=12> */
.L_x_15634:
        /* <DEDUP_REMOVED lines=59> */
[----:B------:R-:W-:Y:S01]  /*25e0*/  IMAD.MOV.U32 R143, RZ, RZ, RZ ;  /* 0x000000ffff8f7224 */ /* 0x000fe200078e00ff */
[----:B------:R-:W-:-:S07]  /*25f0*/  MOV R140, R142 ;  /* 0x0000008e008c7202 */ /* 0x000fce0000000f00 */
.L_x_15632:
[----:B------:R-:W-:Y:S01]  /*2600*/  I2FP.F32.U32 R137, R136 ;  /* 0x0000008800897245 */ /* 0x000fe20000201000 */
[----:B------:R-:W-:Y:S01]  /*2610*/  IMAD.U32 R135, R135, 0x10000, RZ ;  /* 0x0001000087877824 */ /* 0x000fe200078e00ff */
[----:B------:R-:W-:Y:S02]  /*2620*/  ISETP.NE.AND P3, PT, R143, 0x1, PT ;  /* 0x000000018f00780c */ /* 0x000fe40003f65270 */
        /* <DEDUP_REMOVED lines=18> */
.L_x_15636:
        /* <DEDUP_REMOVED lines=12> */
.L_x_15637:
        /* <DEDUP_REMOVED lines=61> */
.L_x_15635:
[----:B------:R-:W-:Y:S01]  /*2be0*/  I2FP.F32.U32 R137, R137 ;  /* 0x0000008900897245 */ /* 0x000fe20000201000 */
[----:B------:R-:W-:Y:S01]  /*2bf0*/  IMAD.U32 R141, R138, 0x10000, RZ ;  /* 0x000100008a8d7824 */ /* 0x000fe200078e00ff */
[----:B------:R-:W-:Y:S01]  /*2c00*/  ISETP.NE.AND P4, PT, R142, 0x1, PT ;  /* 0x000000018e00780c */ /* 0x000fe20003f85270 */
[----:B------:R-:W-:Y:S01]  /*2c10*/  HFMA2 R143, -RZ, RZ, 0, 1.1920928955078125e-07 ;  /* 0x00000002ff8f7431 */ /* 0x000fe200000001ff */
[----:B------:R-:W-:Y:S01]  /*2c20*/  PRMT R138, R138, 0x7632, R138 ;  /* 0x000076328a8a7816 */ /* 0x000fe2000000008a */
        /* <DEDUP_REMOVED lines=17> */
.L_x_15639:
        /* <DEDUP_REMOVED lines=12> */
.L_x_15640:
        /* <DEDUP_REMOVED lines=53> */
[----:B------:R-:W-:Y:S02]  /*3150*/  VIADD R179, R2, 0x8ff34781 ;  /* 0x8ff3478102b37836 */ /* 0x000fe40000000000 */
[----:B------:R-:W-:Y:S01]  /*3160*/  IMAD.WIDE.U32 R146, R146, -0x326172a9, RZ ;  /* 0xcd9e8d5792927825 */ /* 0x000fe200078e00ff */
[----:B------:R-:W-:-:S03]  /*3170*/  LOP3.LUT R178, R137, R178, R145, 0x96, !PT ;  /* 0x000000b289b27212 */ /* 0x000fc600078e9691 */
[----:B------:R-:W-:Y:S01]  /*3180*/  IMAD.MOV.U32 R137, RZ, RZ, R140 ;  /* 0x000000ffff897224 */ /* 0x000fe200078e008c */
[----:B------:R-:W-:Y:S01]  /*3190*/  LOP3.LUT R179, R179, R142, R147, 0x96, !PT ;  /* 0x0000008eb3b37212 */ /* 0x000fe200078e9693 */
[----:B------:R-:W-:Y:S01]  /*31a0*/  IMAD.MOV.U32 R176, RZ, RZ, R146 ;  /* 0x000000ffffb07224 */ /* 0x000fe200078e0092 */
[----:B------:R-:W-:Y:S01]  /*31b0*/  MOV R140, R144 ;  /* 0x00000090008c7202 */ /* 0x000fe20000000f00 */
[----:B------:R-:W-:-:S07]  /*31c0*/  IMAD.MOV.U32 R143, RZ, RZ, RZ ;  /* 0x000000ffff8f7224 */ /* 0x000fce00078e00ff */
.L_x_15638:
        /* <DEDUP_REMOVED lines=21> */
.L_x_15642:
        /* <DEDUP_REMOVED lines=12> */
.L_x_15643:
        /* <DEDUP_REMOVED lines=61> */
.L_x_15641:
[----:B------:R-:W-:Y:S01]  /*37b0*/  I2FP.F32.U32 R141, R141 ;  /* 0x0000008d008d7245 */ /* 0x000fe20000201000 */
[C---:B------:R-:W-:Y:S01]  /*37c0*/  IMAD.U32 R143, R139.reuse, 0x10000, RZ ;  /* 0x000100008b8f7824 */ /* 0x040fe200078e00ff */
        /* <DEDUP_REMOVED lines=20> */
.L_x_15645:
        /* <DEDUP_REMOVED lines=14> */
.L_x_15646:
        /* <DEDUP_REMOVED lines=57> */
[----:B------:R-:W-:-:S04]  /*3d80*/  IADD3 R141, PT, PT, R3, -0x695add53, RZ ;  /* 0x96a522ad038d7810 */ /* 0x000fc80007ffe0ff */
[----:B------:R-:W-:Y:S01]  /*3d90*/  LOP3.LUT R178, R141, R178, R145, 0x96, !PT ;  /* 0x000000b28db27212 */ /* 0x000fe200078e9691 */
[----:B------:R-:W-:Y:S01]  /*3da0*/  IMAD.MOV.U32 R141, RZ, RZ, R140 ;  /* 0x000000ffff8d7224 */ /* 0x000fe200078e008c */
[----:B------:R-:W-:-:S07]  /*3db0*/  MOV R140, R144 ;  /* 0x00000090008c7202 */ /* 0x000fce0000000f00 */
.L_x_15644:
[----:B------:R-:W-:Y:S01]  /*3dc0*/  I2FP.F32.U32 R141, R141 ;  /* 0x0000008d008d7245 */ /* 0x000fe20000201000 */
[----:B------:R-:W-:-:S04]  /*3dd0*/  IMAD.U32 R139, R139, 0x10000, RZ ;  /* 0x000100008b8b7824 */ /* 0x000fc800078e00ff */
        /* <DEDUP_REMOVED lines=8> */
.L_x_15623:
        /* <DEDUP_REMOVED lines=15> */
.L_x_15649:
        /* <DEDUP_REMOVED lines=12> */
.L_x_15650:
        /* <DEDUP_REMOVED lines=60> */
.L_x_15648:
[----:B------:R-:W-:Y:S01]  /*43d0*/  I2FP.F32.U32 R133, R132 ;  /* 0x0000008400857245 */ /* 0x000fe20000201000 */
[----:B------:R-:W-:Y:S01]  /*43e0*/  UMOV UR4, UR6 ;  /* 0x0000000600047c82 */ /* 0x000fe20008000000 */
[----:B------:R-:W-:Y:S01]  /*43f0*/  ISETP.NE.AND P2, PT, R134, 0x1, PT ;  /* 0x000000018600780c */ /* 0x000fe20003f45270 */
[----:B-----5:R-:W-:Y:S01]  /*4400*/  IMAD.U32 R135, R136, 0x10000, RZ ;  /* 0x0001000088877824 */ /* 0x020fe200078e00ff */
[----:B------:R-:W-:Y:S01]  /*4410*/  UMOV UR5, UR7 ;  /* 0x0000000700057c82 */ /* 0x000fe20008000000 */
[----:B------:R-:W-:Y:S01]  /*4420*/  FFMA.FTZ R133, R133, R190, 1.1641532182693481445e-10 ;  /* 0x2f00000085857423 */ /* 0x000fe200000100be */
[----:B------:R-:W-:Y:S01]  /*4430*/  LOP3.LUT R192, R192, 0xfffffffb, RZ, 0xc0, !PT ;  /* 0xfffffffbc0c07812 */ /* 0x000fe200078ec0ff */
[----:B------:R-:W-:Y:S01]  /*4440*/  FMUL.FTZ R135, R135, R0 ;  /* 0x0000000087877220 */ /* 0x000fe20000410000 */
[----:B------:R-:W-:Y:S01]  /*4450*/  PRMT R136, R136, 0x7632, R136 ;  /* 0x0000763288887816 */ /* 0x000fe20000000088 */
[----:B------:R-:W-:Y:S01]  /*4460*/  IMAD.MOV.U32 R142, RZ, RZ, 0x2 ;  /* 0x00000002ff8e7424 */ /* 0x000fe200078e00ff */
[----:B------:R-:W-:Y:S01]  /*4470*/  FSETP.GTU.FTZ.AND P1, PT, R133, UR4, PT ;  /* 0x0000000485007c0b */ /* 0x000fe2000bf3c000 */
[----:B------:R-:W-:Y:S01]  /*4480*/  FMUL.FTZ R133, R135, UR5 ;  /* 0x0000000587857c20 */ /* 0x000fe20008410000 */
[----:B------:R-:W-:-:S02]  /*4490*/  MOV R132, R176 ;  /* 0x000000b000847202 */ /* 0x000fc40000000f00 */
[----:B------:R-:W-:Y:S02]  /*44a0*/  PLOP3.LUT P3, PT, P1, PT, PT, 0x8, 0x80 ;  /* 0x000000000080781c */ /* 0x000fe40000f6e170 */
[----:B------:R-:W-:-:S11]  /*44b0*/  FSEL R133, R133, RZ, !P1 ;  /* 0x000000ff85857208 */ /* 0x000fd60004800000 */
        /* <DEDUP_REMOVED lines=10> */
.L_x_15652:
        /* <DEDUP_REMOVED lines=12> */
.L_x_15653:
        /* <DEDUP_REMOVED lines=58> */
[----:B------:R-:W-:Y:S02]  /*49c0*/  IMAD.MOV.U32 R140, RZ, RZ, R142 ;  /* 0x000000ffff8c7224 */ /* 0x000fe400078e008e */
[----:B------:R-:W-:Y:S01]  /*49d0*/  HFMA2 R142, -RZ, RZ, 0, 0 ;  /* 0x00000000ff8e7431 */ /* 0x000fe200000001ff */
[----:B------:R-:W-:-:S07]  /*49e0*/  LOP3.LUT R178, R135, R178, R143, 0x96, !PT ;  /* 0x000000b287b27212 */ /* 0x000fce00078e968f */
.L_x_15651:
[----:B------:R-:W-:Y:S01]  /*49f0*/  I2FP.F32.U32 R135, R132 ;  /* 0x0000008400877245 */ /* 0x000fe20000201000 */
[----:B------:R-:W-:Y:S01]  /*4a00*/  IMAD.U32 R141, R136, 0x10000, RZ ;  /* 0x00010000888d7824 */ /* 0x000fe200078e00ff */
[----:B------:R-:W-:Y:S01]  /*4a10*/  ISETP.NE.AND P2, PT, R142, 0x1, PT ;  /* 0x000000018e00780c */ /* 0x000fe20003f45270 */
[----:B------:R-:W-:Y:S01]  /*4a20*/  IMAD.MOV.U32 R143, RZ, RZ, 0x2 ;  /* 0x00000002ff8f7424 */ /* 0x000fe200078e00ff */
[----:B------:R-:W-:Y:S01]  /*4a30*/  LOP3.LUT R192, R192, 0xfffffffd, RZ, 0xc0, !PT ;  /* 0xfffffffdc0c07812 */ /* 0x000fe200078ec0ff */
[----:B------:R-:W-:Y:S01]  /*4a40*/  FFMA.FTZ R135, R135, R190, 1.1641532182693481445e-10 ;  /* 0x2f00000087877423 */ /* 0x000fe200000100be */
[----:B------:R-:W-:Y:S01]  /*4a50*/  FMUL.FTZ R141, R141, R0 ;  /* 0x000000008d8d7220 */ /* 0x000fe20000410000 */
[----:B------:R-:W-:-:S03]  /*4a60*/  MOV R132, R176 ;  /* 0x000000b000847202 */ /* 0x000fc60000000f00 */
[----:B------:R-:W-:Y:S01]  /*4a70*/  FSETP.GTU.FTZ.AND P1, PT, R135, UR4, PT ;  /* 0x0000000487007c0b */ /* 0x000fe2000bf3c000 */
[----:B------:R-:W-:-:S03]  /*4a80*/  FMUL.FTZ R134, R141, UR5 ;  /* 0x000000058d867c20 */ /* 0x000fc60008410000 */
        /* <DEDUP_REMOVED lines=12> */
.L_x_15655:
        /* <DEDUP_REMOVED lines=12> */
.L_x_15656:
        /* <DEDUP_REMOVED lines=50> */
[----:B------:R-:W-:Y:S01]  /*4f30*/  LOP3.LUT R135, R135, R148, R143, 0x96, !PT ;  /* 0x0000009487877212 */ /* 0x000fe200078e968f */
[----:B------:R-:W-:-:S03]  /*4f40*/  HFMA2 R143, -RZ, RZ, 0, 0 ;  /* 0x00000000ff8f7431 */ /* 0x000fc600000001ff */
[----:B------:R-:W-:Y:S01]  /*4f50*/  LOP3.LUT R146, R141, R146, R179, 0x96, !PT ;  /* 0x000000928d927212 */ /* 0x000fe200078e96b3 */
[----:B------:R-:W-:-:S04]  /*4f60*/  IMAD.WIDE.U32 R144, R135, -0x2daee0ad, RZ ;  /* 0xd2511f5387907825 */ /* 0x000fc800078e00ff */
[----:B------:R-:W-:-:S04]  /*4f70*/  IMAD.WIDE.U32 R146, R146, -0x326172a9, RZ ;  /* 0xcd9e8d5792927825 */ /* 0x000fc800078e00ff */
[----:B------:R-:W-:Y:S01]  /*4f80*/  VIADD R179, R2, 0x8ff34781 ;  /* 0x8ff3478102b37836 */ /* 0x000fe20000000000 */
[----:B------:R-:W-:Y:S01]  /*4f90*/  MOV R176, R146 ;  /* 0x0000009200b07202 */ /* 0x000fe20000000f00 */
[----:B------:R-:W-:Y:S02]  /*4fa0*/  VIADD R135, R3, 0x96a522ad ;  /* 0x96a522ad03877836 */ /* 0x000fe40000000000 */
[----:B------:R-:W-:Y:S01]  /*4fb0*/  IMAD.MOV.U32 R140, RZ, RZ, R144 ;  /* 0x000000ffff8c7224 */ /* 0x000fe200078e0090 */
[----:B------:R-:W-:Y:S02]  /*4fc0*/  LOP3.LUT R179, R179, R142, R147, 0x96, !PT ;  /* 0x0000008eb3b37212 */ /* 0x000fe400078e9693 */
[----:B------:R-:W-:-:S07]  /*4fd0*/  LOP3.LUT R178, R135, R178, R145, 0x96, !PT ;  /* 0x000000b287b27212 */ /* 0x000fce00078e9691 */
.L_x_15654:
[----:B------:R-:W-:Y:S01]  /*4fe0*/  I2FP.F32.U32 R135, R132 ;  /* 0x0000008400877245 */ /* 0x000fe20000201000 */
[----:B------:R-:W-:Y:S01]  /*4ff0*/  IMAD.U32 R141, R137, 0x10000, RZ ;  /* 0x00010000898d7824 */ /* 0x000fe200078e00ff */
[----:B------:R-:W-:Y:S01]  /*5000*/  ISETP.NE.AND P3, PT, R143, 0x1, PT ;  /* 0x000000018f00780c */ /* 0x000fe20003f65270 */
[----:B------:R-:W-:Y:S01]  /*5010*/  IMAD.MOV.U32 R142, RZ, RZ, 0x2 ;  /* 0x00000002ff8e7424 */ /* 0x000fe200078e00ff */
[----:B------:R-:W-:Y:S01]  /*5020*/  PRMT R132, R137, 0x7632, R132 ;  /* 0x0000763289847816 */ /* 0x000fe20000000084 */
[----:B------:R-:W-:Y:S01]  /*5030*/  FFMA.FTZ R135, R135, R190, 1.1641532182693481445e-10 ;  /* 0x2f00000087877423 */ /* 0x000fe200000100be */
[----:B------:R-:W-:Y:S01]  /*5040*/  FMUL.FTZ R141, R141, R0 ;  /* 0x000000008d8d7220 */ /* 0x000fe20000410000 */
[----:B------:R-:W-:-:S03]  /*5050*/  MOV R136, R176 ;  /* 0x000000b000887202 */ /* 0x000fc60000000f00 */
        /* <DEDUP_REMOVED lines=13> */
.L_x_15658:
        /* <DEDUP_REMOVED lines=12> */
.L_x_15659:
        /* <DEDUP_REMOVED lines=58> */
[----:B------:R-:W-:Y:S02]  /*5590*/  IMAD.MOV.U32 R140, RZ, RZ, R142 ;  /* 0x000000ffff8c7224 */ /* 0x000fe400078e008e */
[----:B------:R-:W-:Y:S01]  /*55a0*/  HFMA2 R142, -RZ, RZ, 0, 0 ;  /* 0x00000000ff8e7431 */ /* 0x000fe200000001ff */
[----:B------:R-:W-:-:S07]  /*55b0*/  LOP3.LUT R178, R137, R178, R143, 0x96, !PT ;  /* 0x000000b289b27212 */ /* 0x000fce00078e968f */
.L_x_15657:
[----:B------:R-:W-:Y:S01]  /*55c0*/  I2FP.F32.U32 R137, R136 ;  /* 0x0000008800897245 */ /* 0x000fe20000201000 */
[----:B------:R-:W-:Y:S01]  /*55d0*/  IMAD.U32 R141, R132, 0x10000, RZ ;  /* 0x00010000848d7824 */ /* 0x000fe200078e00ff */
[----:B------:R-:W-:Y:S01]  /*55e0*/  ISETP.NE.AND P3, PT, R142, 0x1, PT ;  /* 0x000000018e00780c */ /* 0x000fe20003f65270 */
[----:B------:R-:W-:Y:S01]  /*55f0*/  IMAD.MOV.U32 R143, RZ, RZ, 0x2 ;  /* 0x00000002ff8f7424 */ /* 0x000fe200078e00ff */
[----:B------:R-:W-:Y:S01]  /*5600*/  MOV R132, R176 ;  /* 0x000000b000847202 */ /* 0x000fe20000000f00 */
[----:B------:R-:W-:Y:S01]  /*5610*/  FFMA.FTZ R137, R137, R190, 1.1641532182693481445e-10 ;  /* 0x2f00000089897423 */ /* 0x000fe200000100be */
[----:B------:R-:W-:-:S04]  /*5620*/  FMUL.FTZ R141, R141, R0 ;  /* 0x000000008d8d7220 */ /* 0x000fc80000410000 */
[----:B------:R-:W-:Y:S01]  /*5630*/  FMUL.FTZ R136, R141, UR5 ;  /* 0x000000058d887c20 */ /* 0x000fe20008410000 */
[----:B------:R-:W-:-:S04]  /*5640*/  FSETP.GTU.FTZ.AND P2, PT, R137, UR4, PT ;  /* 0x0000000489007c0b */ /* 0x000fc8000bf5c000 */
        /* <DEDUP_REMOVED lines=11> */
.L_x_15661:
        /* <DEDUP_REMOVED lines=12> */
.L_x_15662:
        /* <DEDUP_REMOVED lines=61> */
.L_x_15660:
        /* <DEDUP_REMOVED lines=21> */
.L_x_15664:
        /* <DEDUP_REMOVED lines=12> */
.L_x_15665:
        /* <DEDUP_REMOVED lines=61> */
.L_x_15663:
        /* <DEDUP_REMOVED lines=20> */
.L_x_15667:
        /* <DEDUP_REMOVED lines=12> */
.L_x_15668:
        /* <DEDUP_REMOVED lines=61> */
.L_x_15666:
        /* <DEDUP_REMOVED lines=21> */
.L_x_15670:
        /* <DEDUP_REMOVED lines=14> */
.L_x_15671:
        /* <DEDUP_REMOVED lines=61> */
.L_x_15669:
[----:B------:R-:W-:Y:S01]  /*6d40*/  I2FP.F32.U32 R141, R132 ;  /* 0x00000084008d7245 */ /* 0x000fe20000201000 */
[----:B------:R-:W-:Y:S02]  /*6d50*/  IMAD.U32 R139, R139, 0x10000, RZ ;  /* 0x000100008b8b7824 */ /* 0x000fe400078e00ff */
[----:B------:R-:W-:Y:S01]  /*6d60*/  FMUL.FTZ R132, R133, R40 ;  /* 0x0000002885847220 */ /* 0x000fe20000410000 */
[----:B------:R-:W-:Y:S01]  /*6d70*/  FMUL.FTZ R133, R134, R41 ;  /* 0x0000002986857220 */ /* 0x000fe20000410000 */
[----:B------:R-:W-:Y:S01]  /*6d80*/  FMUL.FTZ R134, R135, R42 ;  /* 0x0000002a87867220 */ /* 0x000fe20000410000 */
[----:B------:R-:W-:Y:S01]  /*6d90*/  FFMA.FTZ R141, R141, R190, 1.1641532182693481445e-10 ;  /* 0x2f0000008d8d7423 */ /* 0x000fe200000100be */
[----:B------:R-:W-:Y:S01]  /*6da0*/  FMUL.FTZ R139, R139, R0 ;  /* 0x000000008b8b7220 */ /* 0x000fe20000410000 */
[----:B------:R-:W-:Y:S01]  /*6db0*/  FMUL.FTZ R135, R136, R43 ;  /* 0x0000002b88877220 */ /* 0x000fe20000410000 */
[----:B------:R-:W-:Y:S01]  /*6dc0*/  FMUL.FTZ R136, R137, R36 ;  /* 0x0000002489887220 */ /* 0x000fe20000410000 */
[----:B------:R-:W-:Y:S01]  /*6dd0*/  FMUL.FTZ R137, R138, R37 ;  /* 0x000000258a897220 */ /* 0x000fe20000410000 */
[----:B------:R-:W-:Y:S01]  /*6de0*/  FMUL.FTZ R139, R139, UR5 ;  /* 0x000000058b8b7c20 */ /* 0x000fe20008410000 */
[----:B------:R-:W-:Y:S01]  /*6df0*/  FSETP.GTU.FTZ.AND P6, PT, R141, UR4, PT ;  /* 0x000000048d007c0b */ /* 0x000fe2000bfdc000 */
[----:B------:R-:W-:-:S03]  /*6e00*/  FMUL.FTZ R138, R151, R38 ;  /* 0x00000026978a7220 */ /* 0x000fc60000410000 */
[----:B------:R-:W-:Y:S02]  /*6e10*/  FSEL R142, R139, RZ, !P6 ;  /* 0x000000ff8b8e7208 */ /* 0x000fe40007000000 */
[----:B------:R-:W-:-:S03]  /*6e20*/  PLOP3.LUT P6, PT, P6, PT, PT, 0x8, 0x80 ;  /* 0x000000000080781c */ /* 0x000fc600037ce170 */
[----:B------:R-:W-:-:S10]  /*6e30*/  FMUL.FTZ R139, R142, R39 ;  /* 0x000000278e8b7220 */ /* 0x000fd40000410000 */
.L_x_15647:
[----:B------:R-:W0:Y:S01]  /*6e40*/  LDC.64 R174, c[0x0][0x3a8] ;  /* 0x0000ea00ffae7b82 */ /* 0x000e220000000a00 */
[----:B------:R-:W-:Y:S01]  /*6e50*/  SEL R144, RZ, 0x10000, !P5 ;  /* 0x00010000ff907807 */ /* 0x000fe20006800000 */
[----:B------:R-:W-:Y:S01]  /*6e60*/  VIADD R187, R185, 0x80 ;  /* 0x00000080b9bb7836 */ /* 0x000fe20000000000 */
[C---:B------:R-:W-:Y:S02]  /*6e70*/  LOP3.LUT P5, RZ, R192.reuse, 0x2, RZ, 0xc0, !PT ;  /* 0x00000002c0ff7812 */ /* 0x040fe400078ac0ff */
[----:B------:R-:W-:Y:S02]  /*6e80*/  SEL R145, RZ, 0x1000000, !P6 ;  /* 0x01000000ff917807 */ /* 0x000fe40007000000 */
[----:B------:R-:W-:Y:S01]  /*6e90*/  SEL R153, RZ, 0x100, !P4 ;  /* 0x00000100ff997807 */ /* 0x000fe20006000000 */
[----:B------:R-:W1:Y:S01]  /*6ea0*/  LDC.64 R172, c[0x0][0x3b0] ;  /* 0x0000ec00ffac7b82 */ /* 0x000e620000000a00 */
[----:B------:R-:W-:Y:S02]  /*6eb0*/  LOP3.LUT P6, RZ, R192, 0x4, RZ, 0xc0, !PT ;  /* 0x00000004c0ff7812 */ /* 0x000fe400078cc0ff */
[----:B------:R-:W-:-:S02]  /*6ec0*/  SEL R143, RZ, 0x1000000, !P2 ;  /* 0x01000000ff8f7807 */ /* 0x000fc40005000000 */
[----:B------:R-:W-:Y:S02]  /*6ed0*/  SEL R142, RZ, 0x10000, !P1 ;  /* 0x00010000ff8e7807 */ /* 0x000fe40004800000 */
[----:B------:R-:W-:Y:S01]  /*6ee0*/  SEL R141, RZ, 0x100, !P5 ;  /* 0x00000100ff8d7807 */ /* 0x000fe20006800000 */
        /* <DEDUP_REMOVED lines=10> */
[----:B-1----:R-:W-:Y:S01]  /*6f90*/  IMAD.WIDE.U32 R148, R185, 0x8, R172 ;  /* 0x00000008b9947825 */ /* 0x002fe200078e00ac */
[----:B------:R0:W-:Y:S04]  /*6fa0*/  STG.E.128 desc[UR8][R142.64+0x10], R136 ;  /* 0x000010888e007986 */ /* 0x0001e8000c101d08 */
[----:B------:R0:W-:Y:S01]  /*6fb0*/  STG.E.64 desc[UR8][R148.64], R152 ;  /* 0x0000009894007986 */ /* 0x0001e2000c101b08 */
[----:B--2---:R-:W-:-:S03]  /*6fc0*/  @P0 IMAD.WIDE.U32 R150, R187, 0x20, R150 ;  /* 0x00000020bb960825 */ /* 0x004fc600078e0096 */
[----:B------:R-:W5:Y:S04]  /*6fd0*/  LDG.E.128 R144, desc[UR8][R144.64] ;  /* 0x0000000890907981 */ /* 0x000f68000c1e1d00 */
[----:B------:R0:W5:Y:S04]  /*6fe0*/  @P0 LDG.E.128 R124, desc[UR8][R150.64] ;  /* 0x00000008967c0981 */ /* 0x000168000c1e1d00 */
[----:B------:R0:W5:Y:S01]  /*6ff0*/  @P0 LDG.E.128 R128, desc[UR8][R150.64+0x10] ;  /* 0x0000100896800981 */ /* 0x000162000c1e1d00 */
[----:B------:R-:W-:Y:S05]  /*7000*/  @!P0 BRA `(.L_x_15672) ;  /* 0x0000002c00f48947 */ /* 0x000fea0003800000 */
[----:B------:R-:W-:Y:S01]  /*7010*/  ISETP.NE.AND P1, PT, R154, 0x1, PT ;  /* 0x000000019a00780c */ /* 0x000fe20003f25270 */
[----:B------:R-:W-:Y:S01]  /*7020*/  IMAD.MOV.U32 R141, RZ, RZ, R176 ;  /* 0x000000ffff8d7224 */ /* 0x000fe200078e00b0 */
[----:B0-----:R-:W-:Y:S01]  /*7030*/  MOV R142, 0x2 ;  /* 0x00000002008e7802 */ /* 0x001fe20000000f00 */
        /* <DEDUP_REMOVED lines=12> */
.L_x_15674:
        /* <DEDUP_REMOVED lines=12> */
.L_x_15675:
        /* <DEDUP_REMOVED lines=57> */
[----:B------:R-:W-:Y:S01]  /*7550*/  HFMA2 R142, -RZ, RZ, 0, 0 ;  /* 0x00000000ff8e7431 */ /* 0x000fe200000001ff */
[----:B------:R-:W-:Y:S01]  /*7560*/  LOP3.LUT R178, R141, R178, R149, 0x96, !PT ;  /* 0x000000b28db27212 */ /* 0x000fe200078e9695 */
[----:B------:R-:W-:-:S07]  /*7570*/  IMAD.MOV.U32 R141, RZ, RZ, R140 ;  /* 0x000000ffff8d7224 */ /* 0x000fce00078e008c */
.L_x_15673:
        /* <DEDUP_REMOVED lines=8> */
[----:B------:R-:W-:Y:S01]  /*7600*/  FSETP.GTU.FTZ.AND P1, PT, R141, UR4, PT ;  /* 0x000000048d007c0b */ /* 0x000fe2000bf3c000 */
[----:B------:R-:W-:Y:S01]  /*7610*/  FMUL.FTZ R143, R143, UR5 ;  /* 0x000000058f8f7c20 */ /* 0x000fe20008410000 */
[----:B------:R-:W-:Y:S02]  /*7620*/  MOV R141, R176 ;  /* 0x000000b0008d7202 */ /* 0x000fe40000000f00 */
        /* <DEDUP_REMOVED lines=13> */
.L_x_15677:
        /* <DEDUP_REMOVED lines=12> */
.L_x_15678:
        /* <DEDUP_REMOVED lines=56> */
[----:B------:R-:W-:Y:S01]  /*7b40*/  MOV R176, R152 ;  /* 0x0000009800b07202 */ /* 0x000fe20000000f00 */
[----:B------:R-:W-:-:S05]  /*7b50*/  VIADD R141, R3, 0x96a522ad ;  /* 0x96a522ad038d7836 */ /* 0x000fca0000000000 */
[----:B------:R-:W-:Y:S01]  /*7b60*/  LOP3.LUT R178, R141, R178, R151, 0x96, !PT ;  /* 0x000000b28db27212 */ /* 0x000fe200078e9697 */
[----:B------:R-:W-:Y:S02]  /*7b70*/  IMAD.MOV.U32 R141, RZ, RZ, R148 ;  /* 0x000000ffff8d7224 */ /* 0x000fe400078e0094 */
[----:B------:R-:W-:-:S07]  /*7b80*/  IMAD.MOV.U32 R148, RZ, RZ, R150 ;  /* 0x000000ffff947224 */ /* 0x000fce00078e0096 */
.L_x_15676:
[----:B------:R-:W-:Y:S01]  /*7b90*/  I2FP.F32.U32 R141, R141 ;  /* 0x0000008d008d7245 */ /* 0x000fe20000201000 */
[----:B------:R-:W-:Y:S01]  /*7ba0*/  IMAD.U32 R143, R144, 0x10000, RZ ;  /* 0x00010000908f7824 */ /* 0x000fe200078e00ff */
[----:B------:R-:W-:Y:S01]  /*7bb0*/  ISETP.NE.AND P2, PT, R149, 0x1, PT ;  /* 0x000000019500780c */ /* 0x000fe20003f45270 */
[----:B------:R-:W-:Y:S01]  /*7bc0*/  IMAD.MOV.U32 R150, RZ, RZ, 0x2 ;  /* 0x00000002ff967424 */ /* 0x000fe200078e00ff */
[----:B------:R-:W-:Y:S01]  /*7bd0*/  LOP3.LUT R192, R192, 0xfffffffd, RZ, 0xc0, !PT ;  /* 0xfffffffdc0c07812 */ /* 0x000fe200078ec0ff */
[----:B------:R-:W-:Y:S01]  /*7be0*/  FFMA.FTZ R141, R141, R190, 1.1641532182693481445e-10 ;  /* 0x2f0000008d8d7423 */ /* 0x000fe200000100be */
[----:B------:R-:W-:-:S04]  /*7bf0*/  FMUL.FTZ R143, R143, R0 ;  /* 0x000000008f8f7220 */ /* 0x000fc80000410000 */
[----:B------:R-:W-:Y:S01]  /*7c00*/  FSETP.GTU.FTZ.AND P1, PT, R141, UR4, PT ;  /* 0x000000048d007c0b */ /* 0x000fe2000bf3c000 */
[----:B------:R-:W-:-:S03]  /*7c10*/  FMUL.FTZ R143, R143, UR5 ;  /* 0x000000058f8f7c20 */ /* 0x000fc60008410000 */
[----:B------:R-:W-:Y:S02]  /*7c20*/  PLOP3.LUT P3, PT, P1, PT, PT, 0x8, 0x80 ;  /* 0x000000000080781c */ /* 0x000fe40000f6e170 */
[----:B------:R-:W-:Y:S02]  /*7c30*/  FSEL R142, R143, RZ, !P1 ;  /* 0x000000ff8f8e7208 */ /* 0x000fe40004800000 */
[----:B------:R-:W-:-:S03]  /*7c40*/  MOV R143, R176 ;  /* 0x000000b0008f7202 */ /* 0x000fc60000000f00 */
        /* <DEDUP_REMOVED lines=11> */
.L_x_15680:
        /* <DEDUP_REMOVED lines=12> */
.L_x_15681:
        /* <DEDUP_REMOVED lines=56> */
[----:B------:R-:W-:Y:S02]  /*8140*/  MOV R176, R152 ;  /* 0x0000009800b07202 */ /* 0x000fe40000000f00 */
[----:B------:R-:W-:Y:S01]  /*8150*/  LOP3.LUT R178, R143, R178, R151, 0x96, !PT ;  /* 0x000000b28fb27212 */ /* 0x000fe200078e9697 */
[----:B------:R-:W-:Y:S02]  /*8160*/  IMAD.MOV.U32 R143, RZ, RZ, R148 ;  /* 0x000000ffff8f7224 */ /* 0x000fe400078e0094 */
[----:B------:R-:W-:Y:S02]  /*8170*/  IMAD.MOV.U32 R148, RZ, RZ, R150 ;  /* 0x000000ffff947224 */ /* 0x000fe400078e0096 */
[----:B------:R-:W-:-:S07]  /*8180*/  HFMA2 R150, -RZ, RZ, 0, 0 ;  /* 0x00000000ff967431 */ /* 0x000fce00000001ff */
.L_x_15679:
        /* <DEDUP_REMOVED lines=22> */
.L_x_15683:
        /* <DEDUP_REMOVED lines=12> */
.L_x_15684:
        /* <DEDUP_REMOVED lines=59> */
[----:B------:R-:W-:Y:S02]  /*8760*/  HFMA2 R151, -RZ, RZ, 0, 0 ;  /* 0x00000000ff977431 */ /* 0x000fe400000001ff */
[----:B------:R-:W-:-:S07]  /*8770*/  IMAD.MOV.U32 R148, RZ, RZ, R150 ;  /* 0x000000ffff947224 */ /* 0x000fce00078e0096 */
.L_x_15682:
[----:B------:R-:W-:Y:S01]  /*8780*/  I2FP.F32.U32 R145, R144 ;  /* 0x0000009000917245 */ /* 0x000fe20000201000 */
[----:B------:R-:W-:Y:S01]  /*8790*/  IMAD.U32 R143, R143, 0x10000, RZ ;  /* 0x000100008f8f7824 */ /* 0x000fe200078e00ff */
[----:B------:R-:W-:Y:S01]  /*87a0*/  ISETP.NE.AND P3, PT, R151, 0x1, PT ;  /* 0x000000019700780c */ /* 0x000fe20003f65270 */
[----:B------:R-:W-:Y:S02]  /*87b0*/  IMAD.MOV.U32 R150, RZ, RZ, 0x2 ;  /* 0x00000002ff967424 */ /* 0x000fe400078e00ff */
        /* <DEDUP_REMOVED lines=17> */
.L_x_15686:
        /* <DEDUP_REMOVED lines=12> */
.L_x_15687:
        /* <DEDUP_REMOVED lines=61> */
.L_x_15685:
        /* <DEDUP_REMOVED lines=22> */
.L_x_15689:
        /* <DEDUP_REMOVED lines=12> */
.L_x_15690:
        /* <DEDUP_REMOVED lines=42> */
[C---:B------:R-:W-:Y:S02]  /*9220*/  IADD3 R149, PT, PT, R2.reuse, 0x5384540f, RZ ;  /* 0x5384540f02957810 */ /* 0x040fe40007ffe0ff */
[----:B------:R-:W-:Y:S02]  /*9230*/  LOP3.LUT R150, R145, R150, R155, 0x96, !PT ;  /* 0x0000009691967212 */ /* 0x000fe400078e969b */
[----:B------:R-:W-:Y:S02]  /*9240*/  LOP3.LUT R149, R149, R152, R157, 0x96, !PT ;  /* 0x0000009895957212 */ /* 0x000fe400078e969d */
[----:B------:R-:W-:Y:S01]  /*9250*/  IADD3 R145, PT, PT, R2, -0xe443238, RZ ;  /* 0xf1bbcdc802917810 */ /* 0x000fe20007ffe0ff */
[----:B------:R-:W-:-:S04]  /*9260*/  IMAD.WIDE.U32 R150, R150, -0x326172a9, RZ ;  /* 0xcd9e8d5796967825 */ /* 0x000fc800078e00ff */
[----:B------:R-:W-:Y:S01]  /*9270*/  IMAD.WIDE.U32 R178, R149, -0x2daee0ad, RZ ;  /* 0xd2511f5395b27825 */ /* 0x000fe200078e00ff */
[----:B------:R-:W-:-:S03]  /*9280*/  LOP3.LUT R145, R145, R156, R151, 0x96, !PT ;  /* 0x0000009c91917212 */ /* 0x000fc600078e9697 */
[----:B------:R-:W-:Y:S02]  /*9290*/  HFMA2 R151, -RZ, RZ, 0, 0 ;  /* 0x00000000ff977431 */ /* 0x000fe400000001ff */
[----:B------:R-:W-:Y:S02]  /*92a0*/  VIADD R149, R3, 0xdb3d7428 ;  /* 0xdb3d742803957836 */ /* 0x000fe40000000000 */
[----:B------:R-:W-:-:S03]  /*92b0*/  IMAD.WIDE.U32 R152, R145, -0x2daee0ad, RZ ;  /* 0xd2511f5391987825 */ /* 0x000fc600078e00ff */
[----:B------:R-:W-:Y:S01]  /*92c0*/  LOP3.LUT R154, R149, R154, R179, 0x96, !PT ;  /* 0x0000009a959a7212 */ /* 0x000fe200078e96b3 */
[----:B------:R-:W-:Y:S02]  /*92d0*/  VIADD R145, R3, 0x96a522ad ;  /* 0x96a522ad03917836 */ /* 0x000fe40000000000 */
[----:B------:R-:W-:Y:S02]  /*92e0*/  VIADD R179, R2, 0x8ff34781 ;  /* 0x8ff3478102b37836 */ /* 0x000fe40000000000 */
[----:B------:R-:W-:Y:S01]  /*92f0*/  IMAD.WIDE.U32 R154, R154, -0x326172a9, RZ ;  /* 0xcd9e8d579a9a7825 */ /* 0x000fe200078e00ff */
[----:B------:R-:W-:-:S03]  /*9300*/  LOP3.LUT R178, R145, R178, R153, 0x96, !PT ;  /* 0x000000b291b27212 */ /* 0x000fc600078e9699 */
[----:B------:R-:W-:Y:S01]  /*9310*/  IMAD.MOV.U32 R145, RZ, RZ, R148 ;  /* 0x000000ffff917224 */ /* 0x000fe200078e0094 */
[----:B------:R-:W-:Y:S01]  /*9320*/  LOP3.LUT R179, R179, R150, R155, 0x96, !PT ;  /* 0x00000096b3b37212 */ /* 0x000fe200078e969b */
[----:B------:R-:W-:Y:S01]  /*9330*/  IMAD.MOV.U32 R148, RZ, RZ, R152 ;  /* 0x000000ffff947224 */ /* 0x000fe200078e0098 */
[----:B------:R-:W-:-:S07]  /*9340*/  MOV R176, R154 ;  /* 0x0000009a00b07202 */ /* 0x000fce0000000f00 */
.L_x_15688:
        /* <DEDUP_REMOVED lines=9> */
[----:B------:R-:W-:Y:S02]  /*93e0*/  MOV R149, R176 ;  /* 0x000000b000957202 */ /* 0x000fe40000000f00 */
[----:B------:R-:W-:Y:S01]  /*93f0*/  PLOP3.LUT P4, PT, P4, PT, PT, 0x8, 0x80 ;  /* 0x000000000080781c */ /* 0x000fe2000278e170 */
[----:B------:R-:W-:Y:S01]  /*9400*/  FFMA.FTZ R145, R146, R29, R129 ;  /* 0x0000001d92917223 */ /* 0x000fe20000010081 */
        /* <DEDUP_REMOVED lines=9> */
.L_x_15692:
        /* <DEDUP_REMOVED lines=12> */
.L_x_15693:
        /* <DEDUP_REMOVED lines=57> */
[----:B------:R-:W-:-:S05]  /*98f0*/  VIADD R149, R3, 0x96a522ad ;  /* 0x96a522ad03957836 */ /* 0x000fca0000000000 */
[----:B------:R-:W-:Y:S01]  /*9900*/  LOP3.LUT R178, R149, R178, R153, 0x96, !PT ;  /* 0x000000b295b27212 */ /* 0x000fe200078e9699 */
[----:B------:R-:W-:Y:S02]  /*9910*/  IMAD.MOV.U32 R149, RZ, RZ, R148 ;  /* 0x000000ffff957224 */ /* 0x000fe400078e0094 */
[----:B------:R-:W-:-:S07]  /*9920*/  IMAD.MOV.U32 R148, RZ, RZ, R152 ;  /* 0x000000ffff947224 */ /* 0x000fce00078e0098 */
.L_x_15691:
        /* <DEDUP_REMOVED lines=22> */
.L_x_15695:
        /* <DEDUP_REMOVED lines=14> */
.L_x_15696:
        /* <DEDUP_REMOVED lines=61> */
.L_x_15694:
        /* <DEDUP_REMOVED lines=10> */
.L_x_15672:
        /* <DEDUP_REMOVED lines=15> */
.L_x_15699:
        /* <DEDUP_REMOVED lines=12> */
.L_x_15700:
        /* <DEDUP_REMOVED lines=59> */
[----:B------:R-:W-:-:S07]  /*a540*/  IMAD.MOV.U32 R141, RZ, RZ, R140 ;  /* 0x000000ffff8d7224 */ /* 0x000fce00078e008c */
.L_x_15698:
[----:B------:R-:W-:Y:S01]  /*a550*/  I2FP.F32.U32 R141, R141 ;  /* 0x0000008d008d7245 */ /* 0x000fe20000201000 */
[----:B------:R-:W-:Y:S01]  /*a560*/  IMAD.MOV.U32 R150, RZ, RZ, 0x2 ;  /* 0x00000002ff967424 */ /* 0x000fe200078e00ff */
[----:B------:R-:W-:Y:S01]  /*a570*/  ISETP.NE.AND P2, PT, R142, 0x1, PT ;  /* 0x000000018e00780c */ /* 0x000fe20003f45270 */
[----:B------:R-:W-:Y:S01]  /*a580*/  IMAD.MOV.U32 R140, RZ, RZ, R176 ;  /* 0x000000ffff8c7224 */ /* 0x000fe200078e00b0 */
[----:B-----5:R-:W-:Y:S01]  /*a590*/  SHF.L.U32 R143, R144, 0x10, RZ ;  /* 0x00000010908f7819 */ /* 0x020fe200000006ff */
[----:B------:R-:W-:Y:S01]  /*a5a0*/  FFMA.FTZ R141, R141, R190, 1.1641532182693481445e-10 ;  /* 0x2f0000008d8d7423 */ /* 0x000fe200000100be */
[----:B------:R-:W-:Y:S02]  /*a5b0*/  LOP3.LUT R192, R192, 0xfffffffb, RZ, 0xc0, !PT ;  /* 0xfffffffbc0c07812 */ /* 0x000fe400078ec0ff */
[----:B------:R-:W-:Y:S01]  /*a5c0*/  PRMT R144, R144, 0x7632, R144 ;  /* 0x0000763290907816 */ /* 0x000fe20000000090 */
[----:B------:R-:W-:Y:S01]  /*a5d0*/  FMUL.FTZ R143, R143, R0 ;  /* 0x000000008f8f7220 */ /* 0x000fe20000410000 */
[----:B------:R-:W-:-:S03]  /*a5e0*/  FSETP.GTU.FTZ.AND P1, PT, R141, UR4, PT ;  /* 0x000000048d007c0b */ /* 0x000fc6000bf3c000 */
[----:B------:R-:W-:Y:S01]  /*a5f0*/  FMUL.FTZ R141, R143, UR5 ;  /* 0x000000058f8d7c20 */ /* 0x000fe20008410000 */
[----:B------:R-:W-:-:S04]  /*a600*/  PLOP3.LUT P3, PT, P1, PT, PT, 0x8, 0x80 ;  /* 0x000000000080781c */ /* 0x000fc80000f6e170 */
[----:B------:R-:W-:-:S09]  /*a610*/  FSEL R141, R141, RZ, !P1 ;  /* 0x000000ff8d8d7208 */ /* 0x000fd20004800000 */
        /* <DEDUP_REMOVED lines=10> */
.L_x_15702:
        /* <DEDUP_REMOVED lines=12> */
.L_x_15703:
        /* <DEDUP_REMOVED lines=61> */
.L_x_15701:
[----:B------:R-:W-:Y:S01]  /*ab50*/  I2FP.F32.U32 R143, R140 ;  /* 0x0000008c008f7245 */ /* 0x000fe20000201000 */
[----:B------:R-:W-:Y:S01]  /*ab60*/  IMAD.MOV.U32 R151, RZ, RZ, 0x2 ;  /* 0x00000002ff977424 */ /* 0x000fe200078e00ff */
[----:B------:R-:W-:Y:S01]  /*ab70*/  ISETP.NE.AND P2, PT, R150, 0x1, PT ;  /* 0x000000019600780c */ /* 0x000fe20003f45270 */
[----:B------:R-:W-:Y:S01]  /*ab80*/  IMAD.MOV.U32 R140, RZ, RZ, R176 ;  /* 0x000000ffff8c7224 */ /* 0x000fe200078e00b0 */
[----:B------:R-:W-:Y:S01]  /*ab90*/  SHF.L.U32 R149, R144, 0x10, RZ ;  /* 0x0000001090957819 */ /* 0x000fe200000006ff */
[----:B------:R-:W-:Y:S01]  /*aba0*/  FFMA.FTZ R143, R143, R190, 1.1641532182693481445e-10 ;  /* 0x2f0000008f8f7423 */ /* 0x000fe200000100be */
[----:B------:R-:W-:-:S03]  /*abb0*/  LOP3.LUT R192, R192, 0xfffffffd, RZ, 0xc0, !PT ;  /* 0xfffffffdc0c07812 */ /* 0x000fc600078ec0ff */
        /* <DEDUP_REMOVED lines=15> */
.L_x_15705:
        /* <DEDUP_REMOVED lines=12> */
.L_x_15706:
        /* <DEDUP_REMOVED lines=50> */
[----:B------:R-:W-:Y:S01]  /*b090*/  LOP3.LUT R143, R143, R156, R151, 0x96, !PT ;  /* 0x0000009c8f8f7212 */ /* 0x000fe200078e9697 */
[----:B------:R-:W-:-:S03]  /*b0a0*/  IMAD.MOV.U32 R151, RZ, RZ, RZ ;  /* 0x000000ffff977224 */ /* 0x000fc600078e00ff */
[----:B------:R-:W-:Y:S01]  /*b0b0*/  LOP3.LUT R154, R149, R154, R179, 0x96, !PT ;  /* 0x0000009a959a7212 */ /* 0x000fe200078e96b3 */
[----:B------:R-:W-:Y:S01]  /*b0c0*/  IMAD.WIDE.U32 R152, R143, -0x2daee0ad, RZ ;  /* 0xd2511f538f987825 */ /* 0x000fe200078e00ff */
[----:B------:R-:W-:-:S03]  /*b0d0*/  IADD3 R179, PT, PT, R2, -0x700cb87f, RZ ;  /* 0x8ff3478102b37810 */ /* 0x000fc60007ffe0ff */
[----:B------:R-:W-:-:S04]  /*b0e0*/  IMAD.WIDE.U32 R154, R154, -0x326172a9, RZ ;  /* 0xcd9e8d579a9a7825 */ /* 0x000fc800078e00ff */
[----:B------:R-:W-:Y:S01]  /*b0f0*/  VIADD R143, R3, 0x96a522ad ;  /* 0x96a522ad038f7836 */ /* 0x000fe20000000000 */
[----:B------:R-:W-:Y:S01]  /*b100*/  LOP3.LUT R179, R179, R150, R155, 0x96, !PT ;  /* 0x00000096b3b37212 */ /* 0x000fe200078e969b */
[----:B------:R-:W-:Y:S02]  /*b110*/  IMAD.MOV.U32 R176, RZ, RZ, R154 ;  /* 0x000000ffffb07224 */ /* 0x000fe400078e009a */
[----:B------:R-:W-:Y:S01]  /*b120*/  IMAD.MOV.U32 R148, RZ, RZ, R152 ;  /* 0x000000ffff947224 */ /* 0x000fe200078e0098 */
[----:B------:R-:W-:-:S07]  /*b130*/  LOP3.LUT R178, R143, R178, R153, 0x96, !PT ;  /* 0x000000b28fb27212 */ /* 0x000fce00078e9699 */
.L_x_15704:
[----:B------:R-:W-:Y:S01]  /*b140*/  I2FP.F32.U32 R143, R140 ;  /* 0x0000008c008f7245 */ /* 0x000fe20000201000 */
[----:B------:R-:W-:Y:S01]  /*b150*/  IMAD.MOV.U32 R150, RZ, RZ, 0x2 ;  /* 0x00000002ff967424 */ /* 0x000fe200078e00ff */
[----:B------:R-:W-:Y:S01]  /*b160*/  ISETP.NE.AND P3, PT, R151, 0x1, PT ;  /* 0x000000019700780c */ /* 0x000fe20003f65270 */
[----:B------:R-:W-:Y:S01]  /*b170*/  IMAD.MOV.U32 R144, RZ, RZ, R176 ;  /* 0x000000ffff907224 */ /* 0x000fe200078e00b0 */
[----:B------:R-:W-:Y:S01]  /*b180*/  SHF.L.U32 R149, R145, 0x10, RZ ;  /* 0x0000001091957819 */ /* 0x000fe200000006ff */
[----:B------:R-:W-:Y:S01]  /*b190*/  FFMA.FTZ R143, R143, R190, 1.1641532182693481445e-10 ;  /* 0x2f0000008f8f7423 */ /* 0x000fe200000100be */
[----:B------:R-:W-:-:S03]  /*b1a0*/  PRMT R140, R145, 0x7632, R140 ;  /* 0x00007632918c7816 */ /* 0x000fc6000000008c */
[----:B------:R-:W-:Y:S01]  /*b1b0*/  FMUL.FTZ R149, R149, R0 ;  /* 0x0000000095957220 */ /* 0x000fe20000410000 */
[----:B------:R-:W-:-:S03]  /*b1c0*/  FSETP.GTU.FTZ.AND P2, PT, R143, UR4, PT ;  /* 0x000000048f007c0b */ /* 0x000fc6000bf5c000 */
[----:B------:R-:W-:Y:S01]  /*b1d0*/  FMUL.FTZ R143, R149, UR5 ;  /* 0x00000005958f7c20 */ /* 0x000fe20008410000 */
[----:B------:R-:W-:-:S04]  /*b1e0*/  PLOP3.LUT P1, PT, P2, PT, PT, 0x8, 0x80 ;  /* 0x000000000080781c */ /* 0x000fc8000172e170 */
[----:B------:R-:W-:Y:S01]  /*b1f0*/  FSEL R143, R143, RZ, !P2 ;  /* 0x000000ff8f8f7208 */ /* 0x000fe20005000000 */
        /* <DEDUP_REMOVED lines=9> */
.L_x_15708:
        /* <DEDUP_REMOVED lines=12> */
.L_x_15709:
        /* <DEDUP_REMOVED lines=59> */
[----:B------:R-:W-:Y:S01]  /*b700*/  LOP3.LUT R178, R145, R178, R151, 0x96, !PT ;  /* 0x000000b291b27212 */ /* 0x000fe200078e9697 */
[----:B------:R-:W-:-:S07]  /*b710*/  IMAD.MOV.U32 R150, RZ, RZ, RZ ;  /* 0x000000ffff967224 */ /* 0x000fce00078e00ff */
.L_x_15707:
[----:B------:R-:W-:Y:S01]  /*b720*/  I2FP.F32.U32 R145, R144 ;  /* 0x0000009000917245 */ /* 0x000fe20000201000 */
[----:B------:R-:W-:Y:S01]  /*b730*/  IMAD.MOV.U32 R151, RZ, RZ, 0x2 ;  /* 0x00000002ff977424 */ /* 0x000fe200078e00ff */
[----:B------:R-:W-:Y:S01]  /*b740*/  SHF.L.U32 R149, R140, 0x10, RZ ;  /* 0x000000108c957819 */ /* 0x000fe200000006ff */
[----:B------:R-:W-:Y:S01]  /*b750*/  IMAD.MOV.U32 R140, RZ, RZ, R176 ;  /* 0x000000ffff8c7224 */ /* 0x000fe200078e00b0 */
[----:B------:R-:W-:Y:S01]  /*b760*/  ISETP.NE.AND P3, PT, R150, 0x1, PT ;  /* 0x000000019600780c */ /* 0x000fe20003f65270 */
[----:B------:R-:W-:Y:S02]  /*b770*/  FFMA.FTZ R145, R145, R190, 1.1641532182693481445e-10 ;  /* 0x2f00000091917423 */ /* 0x000fe400000100be */
[----:B------:R-:W-:-:S03]  /*b780*/  FMUL.FTZ R149, R149, R0 ;  /* 0x0000000095957220 */ /* 0x000fc60000410000 */
[----:B------:R-:W-:Y:S01]  /*b790*/  FSETP.GTU.FTZ.AND P2, PT, R145, UR4, PT ;  /* 0x0000000491007c0b */ /* 0x000fe2000bf5c000 */
[----:B------:R-:W-:-:S05]  /*b7a0*/  FMUL.FTZ R144, R149, UR5 ;  /* 0x0000000595907c20 */ /* 0x000fca0008410000 */
        /* <DEDUP_REMOVED lines=11> */
.L_x_15711:
        /* <DEDUP_REMOVED lines=12> */
.L_x_15712:
        /* <DEDUP_REMOVED lines=61> */
.L_x_15710:
[----:B------:R-:W-:Y:S01]  /*bcf0*/  I2FP.F32.U32 R145, R140 ;  /* 0x0000008c00917245 */ /* 0x000fe20000201000 */
[----:B------:R-:W-:Y:S01]  /*bd00*/  IMAD.MOV.U32 R150, RZ, RZ, 0x2 ;  /* 0x00000002ff967424 */ /* 0x000fe200078e00ff */
[C---:B------:R-:W-:Y:S01]  /*bd10*/  SHF.L.U32 R149, R146.reuse, 0x10, RZ ;  /* 0x0000001092957819 */ /* 0x040fe200000006ff */
        /* <DEDUP_REMOVED lines=18> */
.L_x_15714:
        /* <DEDUP_REMOVED lines=12> */
.L_x_15715:
        /* <DEDUP_REMOVED lines=61> */
.L_x_15713:
        /* <DEDUP_REMOVED lines=20> */
.L_x_15717:
        /* <DEDUP_REMOVED lines=12> */
.L_x_15718:
        /* <DEDUP_REMOVED lines=61> */
.L_x_15716:
        /* <DEDUP_REMOVED lines=21> */
.L_x_15720:
        /* <DEDUP_REMOVED lines=14> */
.L_x_15721:
        /* <DEDUP_REMOVED lines=58> */
[----:B------:R-:W-:Y:S01]  /*ce70*/  MOV R150, R148 ;  /* 0x0000009400967202 */ /* 0x000fe20000000f00 */
[----:B------:R-:W-:Y:S01]  /*ce80*/  IMAD.MOV.U32 R148, RZ, RZ, R152 ;  /* 0x000000ffff947224 */ /* 0x000fe200078e0098 */
[----:B------:R-:W-:-:S07]  /*ce90*/  LOP3.LUT R178, R149, R178, R153, 0x96, !PT ;  /* 0x000000b295b27212 */ /* 0x000fce00078e9699 */
.L_x_15719:
        /* <DEDUP_REMOVED lines=16> */
.L_x_15697:
[----:B------:R-:W0:Y:S01]  /*cfa0*/  @P0 LDC.64 R158, c[0x0][0x3a0] ;  /* 0x0000e800ff9e0b82 */ /* 0x000e220000000a00 */
[----:B------:R-:W-:Y:S01]  /*cfb0*/  SEL R152, RZ, 0x10000, !P5 ;  /* 0x00010000ff987807 */ /* 0x000fe20006800000 */
[----:B------:R-:W-:Y:S01]  /*cfc0*/  IMAD.WIDE.U32 R156, R187, 0x8, R172 ;  /* 0x00000008bb9c7825 */ /* 0x000fe200078e00ac */
[C---:B------:R-:W-:Y:S02]  /*cfd0*/  LOP3.LUT P5, RZ, R192.reuse, 0x2, RZ, 0xc0, !PT ;  /* 0x00000002c0ff7812 */ /* 0x040fe400078ac0ff */
[----:B------:R-:W-:Y:S02]  /*cfe0*/  SEL R153, RZ, 0x1000000, !P6 ;  /* 0x01000000ff997807 */ /* 0x000fe40007000000 */
[----:B------:R-:W-:Y:S02]  /*cff0*/  SEL R161, RZ, 0x100, !P4 ;  /* 0x00000100ffa17807 */ /* 0x000fe40006000000 */
[----:B------:R-:W-:Y:S02]  /*d000*/  LOP3.LUT P6, RZ, R192, 0x4, RZ, 0xc0, !PT ;  /* 0x00000004c0ff7812 */ /* 0x000fe400078cc0ff */
[----:B------:R-:W-:-:S02]  /*d010*/  SEL R151, RZ, 0x1000000, !P2 ;  /* 0x01000000ff977807 */ /* 0x000fc40005000000 */
[----:B------:R-:W-:Y:S02]  /*d020*/  SEL R150, RZ, 0x10000, !P1 ;  /* 0x00010000ff967807 */ /* 0x000fe40004800000 */
[----:B------:R-:W-:Y:S02]  /*d030*/  SEL R149, RZ, 0x100, !P5 ;  /* 0x00000100ff957807 */ /* 0x000fe40006800000 */
[----:B------:R-:W-:Y:S02]  /*d040*/  LOP3.LUT R161, R161, R153, R152, 0xfe, !PT ;  /* 0x00000099a1a17212 */ /* 0x000fe400078efe98 */
[----:B------:R-:W-:Y:S02]  /*d050*/  SEL R160, RZ, 0x1, !P3 ;  /* 0x00000001ffa07807 */ /* 0x000fe40005800000 */
[----:B------:R-:W-:Y:S01]  /*d060*/  LOP3.LUT R149, R149, R151, R150, 0xfe, !PT ;  /* 0x0000009795957212 */ /* 0x000fe200078efe96 */
[----:B------:R-:W-:Y:S01]  /*d070*/  IMAD.WIDE.U32 R150, R187, 0x20, R174 ;  /* 0x00000020bb967825 */ /* 0x000fe200078e00ae */
[----:B------:R-:W-:-:S02]  /*d080*/  SEL R152, RZ, 0x1, !P6 ;  /* 0x00000001ff987807 */ /* 0x000fc40007000000 */
[----:B------:R-:W-:Y:S02]  /*d090*/  IADD3 R189, PT, PT, R185, 0x100, RZ ;  /* 0x00000100b9bd7810 */ /* 0x000fe40007ffe0ff */
[----:B------:R-:W-:Y:S01]  /*d0a0*/  LOP3.LUT R161, R161, R160, RZ, 0xfc, !PT ;  /* 0x000000a0a1a17212 */ /* 0x000fe200078efcff */
[----:B------:R1:W-:Y:S01]  /*d0b0*/  STG.E.128 desc[UR8][R150.64], R140 ;  /* 0x0000008c96007986 */ /* 0x0003e2000c101d08 */
[----:B------:R-:W-:Y:S01]  /*d0c0*/  LOP3.LUT R160, R149, R152, RZ, 0xfc, !PT ;  /* 0x0000009895a07212 */ /* 0x000fe200078efcff */
[C---:B------:R-:W-:Y:S02]  /*d0d0*/  IMAD.WIDE.U32 R152, R189.reuse, 0x10, R164 ;  /* 0x00000010bd987825 */ /* 0x040fe400078e00a4 */
[----:B------:R1:W-:Y:S02]  /*d0e0*/  STG.E.128 desc[UR8][R150.64+0x10], R144 ;  /* 0x0000109096007986 */ /* 0x0003e4000c101d08 */
[----:B0-----:R-:W-:Y:S02]  /*d0f0*/  @P0 IMAD.WIDE.U32 R158, R189, 0x20, R158 ;  /* 0x00000020bd9e0825 */ /* 0x001fe400078e009e */
[----:B------:R1:W-:Y:S04]  /*d100*/  STG.E.64 desc[UR8][R156.64], R160 ;  /* 0x000000a09c007986 */ /* 0x0003e8000c101b08 */
[----:B------:R1:W5:Y:S04]  /*d110*/  @P0 LDG.E.128 R124, desc[UR8][R158.64] ;  /* 0x000000089e7c0981 */ /* 0x000368000c1e1d00 */
[----:B------:R1:W5:Y:S04]  /*d120*/  @P0 LDG.E.128 R128, desc[UR8][R158.64+0x10] ;  /* 0x000010089e800981 */ /* 0x000368000c1e1d00 */
[----:B------:R-:W5:Y:S01]  /*d130*/  LDG.E.128 R152, desc[UR8][R152.64] ;  /* 0x0000000898987981 */ /* 0x000f62000c1e1d00 */
        /* <DEDUP_REMOVED lines=16> */
.L_x_15724:
        /* <DEDUP_REMOVED lines=12> */
.L_x_15725:
        /* <DEDUP_REMOVED lines=60> */
.L_x_15723:
        /* <DEDUP_REMOVED lines=10> */
[----:B------:R-:W-:-:S02]  /*d760*/  MOV R149, R176 ;  /* 0x000000b000957202 */ /* 0x000fc40000000f00 */
        /* <DEDUP_REMOVED lines=13> */
.L_x_15727:
        /* <DEDUP_REMOVED lines=12> */
.L_x_15728:
        /* <DEDUP_REMOVED lines=49> */
[----:B------:R-:W-:Y:S01]  /*dc10*/  IMAD.MOV.U32 R157, RZ, RZ, RZ ;  /* 0x000000ffff9d7224 */ /* 0x000fe200078e00ff */
[----:B------:R-:W-:Y:S01]  /*dc20*/  IADD3 R179, PT, PT, R2, -0x700cb87f, RZ ;  /* 0x8ff3478102b37810 */ /* 0x000fe20007ffe0ff */
[----:B------:R-:W-:-:S04]  /*dc30*/  IMAD.WIDE.U32 R150, R150, -0x326172a9, RZ ;  /* 0xcd9e8d5796967825 */ /* 0x000fc800078e00ff */
[----:B------:R-:W-:Y:S01]  /*dc40*/  IMAD.WIDE.U32 R160, R160, -0x326172a9, RZ ;  /* 0xcd9e8d57a0a07825 */ /* 0x000fe200078e00ff */
[----:B------:R-:W-:-:S04]  /*dc50*/  LOP3.LUT R149, R149, R162, R151, 0x96, !PT ;  /* 0x000000a295957212 */ /* 0x000fc800078e9697 */
[----:B------:R-:W-:Y:S01]  /*dc60*/  LOP3.LUT R179, R179, R150, R161, 0x96, !PT ;  /* 0x00000096b3b37212 */ /* 0x000fe200078e96a1 */
[----:B------:R-:W-:Y:S01]  /*dc70*/  IMAD.WIDE.U32 R158, R149, -0x2daee0ad, RZ ;  /* 0xd2511f53959e7825 */ /* 0x000fe200078e00ff */
[----:B------:R-:W-:-:S03]  /*dc80*/  MOV R176, R160 ;  /* 0x000000a000b07202 */ /* 0x000fc60000000f00 */
[----:B------:R-:W-:-:S05]  /*dc90*/  VIADD R149, R3, 0x96a522ad ;  /* 0x96a522ad03957836 */ /* 0x000fca0000000000 */
[----:B------:R-:W-:Y:S01]  /*dca0*/  LOP3.LUT R178, R149, R178, R159, 0x96, !PT ;  /* 0x000000b295b27212 */ /* 0x000fe200078e969f */
[----:B------:R-:W-:Y:S01]  /*dcb0*/  IMAD.MOV.U32 R149, RZ, RZ, R156 ;  /* 0x000000ffff957224 */ /* 0x000fe200078e009c */
[----:B------:R-:W-:-:S07]  /*dcc0*/  MOV R156, R158 ;  /* 0x0000009e009c7202 */ /* 0x000fce0000000f00 */
.L_x_15726:
[----:B------:R-:W-:Y:S02]  /*dcd0*/  I2FP.F32.U32 R149, R149 ;  /* 0x0000009500957245 */ /* 0x000fe40000201000 */
[----:B------:R-:W-:Y:S01]  /*dce0*/  SHF.L.U32 R151, R152, 0x10, RZ ;  /* 0x0000001098977819 */ /* 0x000fe200000006ff */
[----:B------:R-:W-:Y:S01]  /*dcf0*/  IMAD.MOV.U32 R152, RZ, RZ, 0x2 ;  /* 0x00000002ff987424 */ /* 0x000fe200078e00ff */
[----:B------:R-:W-:Y:S01]  /*dd00*/  ISETP.NE.AND P2, PT, R157, 0x1, PT ;  /* 0x000000019d00780c */ /* 0x000fe20003f45270 */
[----:B------:R-:W-:Y:S01]  /*dd10*/  FFMA.FTZ R149, R149, R190, 1.1641532182693481445e-10 ;  /* 0x2f00000095957423 */ /* 0x000fe200000100be */
[----:B------:R-:W-:Y:S01]  /*dd20*/  LOP3.LUT R192, R192, 0xfffffffd, RZ, 0xc0, !PT ;  /* 0xfffffffdc0c07812 */ /* 0x000fe200078ec0ff */
[----:B------:R-:W-:-:S03]  /*dd30*/  FMUL.FTZ R151, R151, R0 ;  /* 0x0000000097977220 */ /* 0x000fc60000410000 */
        /* <DEDUP_REMOVED lines=16> */
.L_x_15730:
        /* <DEDUP_REMOVED lines=12> */
.L_x_15731:
        /* <DEDUP_REMOVED lines=59> */
[----:B------:R-:W-:Y:S01]  /*e2b0*/  IMAD.MOV.U32 R151, RZ, RZ, R156 ;  /* 0x000000ffff977224 */ /* 0x000fe200078e009c */
[----:B------:R-:W-:-:S07]  /*e2c0*/  MOV R156, R158 ;  /* 0x0000009e009c7202 */ /* 0x000fce0000000f00 */
.L_x_15729:
        /* <DEDUP_REMOVED lines=8> */
[----:B------:R-:W-:Y:S01]  /*e350*/  FMUL.FTZ R157, R157, UR5 ;  /* 0x000000059d9d7c20 */ /* 0x000fe20008410000 */
[----:B------:R-:W-:Y:S02]  /*e360*/  MOV R151, R176 ;  /* 0x000000b000977202 */ /* 0x000fe40000000f00 */
[----:B------:R-:W-:Y:S02]  /*e370*/  PLOP3.LUT P1, PT, P2, PT, PT, 0x8, 0x80 ;  /* 0x000000000080781c */ /* 0x000fe4000172e170 */
[----:B------:R-:W-:-:S05]  /*e380*/  FSEL R157, R157, RZ, !P2 ;  /* 0x000000ff9d9d7208 */ /* 0x000fca0005000000 */
[----:B------:R-:W-:Y:S01]  /*e390*/  FFMA.FTZ R150, R157, R26, R126 ;  /* 0x0000001a9d967223 */ /* 0x000fe2000001007e */
        /* <DEDUP_REMOVED lines=9> */
.L_x_15733:
        /* <DEDUP_REMOVED lines=12> */
.L_x_15734:
        /* <DEDUP_REMOVED lines=47> */
[C---:B------:R-:W-:Y:S01]  /*e7e0*/  VIADD R151, R2.reuse, 0xf1bbcdc8 ;  /* 0xf1bbcdc802977836 */ /* 0x040fe20000000000 */
[----:B------:R-:W-:Y:S02]  /*e7f0*/  LOP3.LUT R162, R157, R162, R179, 0x96, !PT ;  /* 0x000000a29da27212 */ /* 0x000fe400078e96b3 */
[----:B------:R-:W-:Y:S01]  /*e800*/  IADD3 R179, PT, PT, R2, -0x700cb87f, RZ ;  /* 0x8ff3478102b37810 */ /* 0x000fe20007ffe0ff */
[----:B------:R-:W-:-:S04]  /*e810*/  IMAD.WIDE.U32 R158, R158, -0x326172a9, RZ ;  /* 0xcd9e8d579e9e7825 */ /* 0x000fc800078e00ff */
[----:B------:R-:W-:Y:S01]  /*e820*/  IMAD.WIDE.U32 R162, R162, -0x326172a9, RZ ;  /* 0xcd9e8d57a2a27825 */ /* 0x000fe200078e00ff */
[----:B------:R-:W-:-:S04]  /*e830*/  LOP3.LUT R151, R151, R166, R159, 0x96, !PT ;  /* 0x000000a697977212 */ /* 0x000fc800078e969f */
[----:B------:R-:W-:Y:S01]  /*e840*/  LOP3.LUT R179, R179, R158, R163, 0x96, !PT ;  /* 0x0000009eb3b37212 */ /* 0x000fe200078e96a3 */
[----:B------:R-:W-:Y:S01]  /*e850*/  IMAD.WIDE.U32 R160, R151, -0x2daee0ad, RZ ;  /* 0xd2511f5397a07825 */ /* 0x000fe200078e00ff */
[----:B------:R-:W-:-:S03]  /*e860*/  MOV R176, R162 ;  /* 0x000000a200b07202 */ /* 0x000fc60000000f00 */
[----:B------:R-:W-:Y:S02]  /*e870*/  VIADD R151, R3, 0x96a522ad ;  /* 0x96a522ad03977836 */ /* 0x000fe40000000000 */
[----:B------:R-:W-:-:S03]  /*e880*/  IMAD.MOV.U32 R158, RZ, RZ, RZ ;  /* 0x000000ffff9e7224 */ /* 0x000fc600078e00ff */
[----:B------:R-:W-:Y:S01]  /*e890*/  LOP3.LUT R178, R151, R178, R161, 0x96, !PT ;  /* 0x000000b297b27212 */ /* 0x000fe200078e96a1 */
[----:B------:R-:W-:Y:S01]  /*e8a0*/  IMAD.MOV.U32 R151, RZ, RZ, R156 ;  /* 0x000000ffff977224 */ /* 0x000fe200078e009c */
[----:B------:R-:W-:-:S07]  /*e8b0*/  MOV R156, R160 ;  /* 0x000000a0009c7202 */ /* 0x000fce0000000f00 */
.L_x_15732:
        /* <DEDUP_REMOVED lines=21> */
.L_x_15736:
        /* <DEDUP_REMOVED lines=12> */
.L_x_15737:
        /* <DEDUP_REMOVED lines=59> */
[----:B------:R-:W-:Y:S01]  /*ee80*/  MOV R156, R158 ;  /* 0x0000009e009c7202 */ /* 0x000fe20000000f00 */
[----:B------:R-:W-:-:S07]  /*ee90*/  IMAD.MOV.U32 R159, RZ, RZ, RZ ;  /* 0x000000ffff9f7224 */ /* 0x000fce00078e00ff */
.L_x_15735:
[----:B------:R-:W-:Y:S01]  /*eea0*/  I2FP.F32.U32 R153, R153 ;  /* 0x0000009900997245 */ /* 0x000fe20000201000 */
[----:B------:R-:W-:Y:S01]  /*eeb0*/  IMAD.MOV.U32 R158, RZ, RZ, 0x2 ;  /* 0x00000002ff9e7424 */ /* 0x000fe200078e00ff */
[C---:B------:R-:W-:Y:S02]  /*eec0*/  SHF.L.U32 R157, R154.reuse, 0x10, RZ ;  /* 0x000000109a9d7819 */ /* 0x040fe400000006ff */
        /* <DEDUP_REMOVED lines=19> */
.L_x_15739:
        /* <DEDUP_REMOVED lines=12> */
.L_x_15740:
        /* <DEDUP_REMOVED lines=61> */
.L_x_15738:
        /* <DEDUP_REMOVED lines=21> */
.L_x_15742:
        /* <DEDUP_REMOVED lines=12> */
.L_x_15743:
        /* <DEDUP_REMOVED lines=59> */
[----:B------:R-:W-:Y:S01]  /*fa50*/  MOV R156, R160 ;  /* 0x000000a0009c7202 */ /* 0x000fe20000000f00 */
[----:B------:R-:W-:-:S07]  /*fa60*/  IMAD.MOV.U32 R160, RZ, RZ, RZ ;  /* 0x000000ffffa07224 */ /* 0x000fce00078e00ff */
.L_x_15741:
        /* <DEDUP_REMOVED lines=22> */
.L_x_15745:
        /* <DEDUP_REMOVED lines=14> */
.L_x_15746:
        /* <DEDUP_REMOVED lines=61> */
.L_x_15744:
[----:B------:R-:W-:Y:S02]  /*10080*/  I2FP.F32.U32 R157, R157 ;  /* 0x0000009d009d7245 */ /* 0x000fe40000201000 */
        /* <DEDUP_REMOVED lines=9> */
.L_x_15722:
        /* <DEDUP_REMOVED lines=15> */
.L_x_15749:
        /* <DEDUP_REMOVED lines=12> */
.L_x_15750:
        /* <DEDUP_REMOVED lines=60> */
.L_x_15748:
[----:B------:R-:W-:Y:S01]  /*10690*/  I2FP.F32.U32 R149, R149 ;  /* 0x0000009500957245 */ /* 0x000fe20000201000 */
[----:B------:R-:W-:Y:S01]  /*106a0*/  IMAD.MOV.U32 R158, RZ, RZ, 0x2 ;  /* 0x00000002ff9e7424 */ /* 0x000fe200078e00ff */
[----:B------:R-:W-:Y:S02]  /*106b0*/  ISETP.NE.AND P2, PT, R150, 0x1, PT ;  /* 0x000000019600780c */ /* 0x000fe40003f45270 */
[----:B-----5:R-:W-:Y:S01]  /*106c0*/  SHF.L.U32 R151, R152, 0x10, RZ ;  /* 0x0000001098977819 */ /* 0x020fe200000006ff */
[----:B------:R-:W-:Y:S01]  /*106d0*/  FFMA.FTZ R149, R149, R190, 1.1641532182693481445e-10 ;  /* 0x2f00000095957423 */ /* 0x000fe200000100be */
[----:B------:R-:W-:Y:S02]  /*106e0*/  LOP3.LUT R192, R192, 0xfffffffb, RZ, 0xc0, !PT ;  /* 0xfffffffbc0c07812 */ /* 0x000fe400078ec0ff */
[----:B------:R-:W-:Y:S01]  /*106f0*/  PRMT R152, R152, 0x7632, R152 ;  /* 0x0000763298987816 */ /* 0x000fe20000000098 */
[----:B------:R-:W-:Y:S01]  /*10700*/  FMUL.FTZ R151, R151, R0 ;  /* 0x0000000097977220 */ /* 0x000fe20000410000 */
[----:B------:R-:W-:-:S02]  /*10710*/  FSETP.GTU.FTZ.AND P1, PT, R149, UR4, PT ;  /* 0x0000000495007c0b */ /* 0x000fc4000bf3c000 */
[----:B------:R-:W-:Y:S01]  /*10720*/  MOV R148, R176 ;  /* 0x000000b000947202 */ /* 0x000fe20000000f00 */
        /* <DEDUP_REMOVED lines=13> */
.L_x_15752:
        /* <DEDUP_REMOVED lines=12> */
.L_x_15753:
        /* <DEDUP_REMOVED lines=57> */
[----:B------:R-:W-:Y:S02]  /*10c50*/  MOV R176, R160 ;  /* 0x000000a000b07202 */ /* 0x000fe40000000f00 */
[----:B------:R-:W-:Y:S01]  /*10c60*/  MOV R156, R158 ;  /* 0x0000009e009c7202 */ /* 0x000fe20000000f00 */
[----:B------:R-:W-:Y:S01]  /*10c70*/  IMAD.MOV.U32 R158, RZ, RZ, RZ ;  /* 0x000000ffff9e7224 */ /* 0x000fe200078e00ff */
[----:B------:R-:W-:-:S07]  /*10c80*/  LOP3.LUT R178, R151, R178, R159, 0x96, !PT ;  /* 0x000000b297b27212 */ /* 0x000fce00078e969f */
.L_x_15751:
[----:B------:R-:W-:Y:S02]  /*10c90*/  I2FP.F32.U32 R151, R148 ;  /* 0x0000009400977245 */ /* 0x000fe40000201000 */
[----:B------:R-:W-:Y:S02]  /*10ca0*/  ISETP.NE.AND P2, PT, R158, 0x1, PT ;  /* 0x000000019e00780c */ /* 0x000fe40003f45270 */
[----:B------:R-:W-:Y:S01]  /*10cb0*/  SHF.L.U32 R157, R152, 0x10, RZ ;  /* 0x00000010989d7819 */ /* 0x000fe200000006ff */
[----:B------:R-:W-:Y:S01]  /*10cc0*/  FFMA.FTZ R151, R151, R190, 1.1641532182693481445e-10 ;  /* 0x2f00000097977423 */ /* 0x000fe200000100be */
[----:B------:R-:W-:Y:S01]  /*10cd0*/  LOP3.LUT R192, R192, 0xfffffffd, RZ, 0xc0, !PT ;  /* 0xfffffffdc0c07812 */ /* 0x000fe200078ec0ff */
[----:B------:R-:W-:Y:S01]  /*10ce0*/  IMAD.MOV.U32 R152, RZ, RZ, 0x2 ;  /* 0x00000002ff987424 */ /* 0x000fe200078e00ff */
[----:B------:R-:W-:Y:S01]  /*10cf0*/  MOV R148, R176 ;  /* 0x000000b000947202 */ /* 0x000fe20000000f00 */
        /* <DEDUP_REMOVED lines=15> */
.L_x_15755:
        /* <DEDUP_REMOVED lines=12> */
.L_x_15756:
        /* <DEDUP_REMOVED lines=58> */
[----:B------:R-:W-:Y:S01]  /*11250*/  VIADD R151, R3, 0x96a522ad ;  /* 0x96a522ad03977836 */ /* 0x000fe20000000000 */
[----:B------:R-:W-:-:S04]  /*11260*/  MOV R156, R160 ;  /* 0x000000a0009c7202 */ /* 0x000fc80000000f00 */
[----:B------:R-:W-:-:S07]  /*11270*/  LOP3.LUT R178, R151, R178, R161, 0x96, !PT ;  /* 0x000000b297b27212 */ /* 0x000fce00078e96a1 */
.L_x_15754:
[----:B------:R-:W-:Y:S01]  /*11280*/  I2FP.F32.U32 R151, R148 ;  /* 0x0000009400977245 */ /* 0x000fe20000201000 */
[----:B------:R-:W-:Y:S01]  /*11290*/  IMAD.MOV.U32 R158, RZ, RZ, 0x2 ;  /* 0x00000002ff9e7424 */ /* 0x000fe200078e00ff */
[----:B------:R-:W-:Y:S02]  /*112a0*/  ISETP.NE.AND P3, PT, R152, 0x1, PT ;  /* 0x000000019800780c */ /* 0x000fe40003f65270 */
[----:B------:R-:W-:Y:S01]  /*112b0*/  SHF.L.U32 R157, R153, 0x10, RZ ;  /* 0x00000010999d7819 */ /* 0x000fe200000006ff */
[----:B------:R-:W-:Y:S01]  /*112c0*/  FFMA.FTZ R151, R151, R190, 1.1641532182693481445e-10 ;  /* 0x2f00000097977423 */ /* 0x000fe200000100be */
[----:B------:R-:W-:Y:S02]  /*112d0*/  PRMT R153, R153, 0x7632, R153 ;  /* 0x0000763299997816 */ /* 0x000fe40000000099 */
[----:B------:R-:W-:Y:S01]  /*112e0*/  MOV R148, R176 ;  /* 0x000000b000947202 */ /* 0x000fe20000000f00 */
        /* <DEDUP_REMOVED lines=14> */
.L_x_15758:
        /* <DEDUP_REMOVED lines=12> */
.L_x_15759:
        /* <DEDUP_REMOVED lines=58> */
[----:B------:R-:W-:Y:S01]  /*11830*/  MOV R156, R160 ;  /* 0x000000a0009c7202 */ /* 0x000fe20000000f00 */
[----:B------:R-:W-:-:S03]  /*11840*/  IMAD.MOV.U32 R158, RZ, RZ, RZ ;  /* 0x000000ffff9e7224 */ /* 0x000fc600078e00ff */
[----:B------:R-:W-:-:S07]  /*11850*/  LOP3.LUT R178, R157, R178, R161, 0x96, !PT ;  /* 0x000000b29db27212 */ /* 0x000fce00078e96a1 */
.L_x_15757:
[----:B------:R-:W-:Y:S01]  /*11860*/  I2FP.F32.U32 R157, R148 ;  /* 0x00000094009d7245 */ /* 0x000fe20000201000 */
[----:B------:R-:W-:Y:S01]  /*11870*/  IMAD.MOV.U32 R159, RZ, RZ, 0x2 ;  /* 0x00000002ff9f7424 */ /* 0x000fe200078e00ff */
[----:B------:R-:W-:Y:S02]  /*11880*/  SHF.L.U32 R153, R153, 0x10, RZ ;  /* 0x0000001099997819 */ /* 0x000fe400000006ff */
[----:B------:R-:W-:Y:S01]  /*11890*/  ISETP.NE.AND P3, PT, R158, 0x1, PT ;  /* 0x000000019e00780c */ /* 0x000fe20003f65270 */
[----:B------:R-:W-:Y:S01]  /*118a0*/  FFMA.FTZ R157, R157, R190, 1.1641532182693481445e-10 ;  /* 0x2f0000009d9d7423 */ /* 0x000fe200000100be */
[----:B------:R-:W-:Y:S01]  /*118b0*/  MOV R148, R176 ;  /* 0x000000b000947202 */ /* 0x000fe20000000f00 */
        /* <DEDUP_REMOVED lines=14> */
.L_x_15761:
        /* <DEDUP_REMOVED lines=12> */
.L_x_15762:
        /* <DEDUP_REMOVED lines=53> */
[----:B------:R-:W-:-:S03]  /*11db0*/  LOP3.LUT R153, R153, R166, R159, 0x96, !PT ;  /* 0x000000a699997212 */ /* 0x000fc600078e969f */
[----:B------:R-:W-:Y:S01]  /*11dc0*/  IMAD.MOV.U32 R159, RZ, RZ, RZ ;  /* 0x000000ffff9f7224 */ /* 0x000fe200078e00ff */
[----:B------:R-:W-:Y:S01]  /*11dd0*/  LOP3.LUT R179, R179, R158, R163, 0x96, !PT ;  /* 0x0000009eb3b37212 */ /* 0x000fe200078e96a3 */
[----:B------:R-:W-:Y:S01]  /*11de0*/  IMAD.WIDE.U32 R160, R153, -0x2daee0ad, RZ ;  /* 0xd2511f5399a07825 */ /* 0x000fe200078e00ff */
[----:B------:R-:W-:-:S03]  /*11df0*/  MOV R176, R162 ;  /* 0x000000a200b07202 */ /* 0x000fc60000000f00 */
[----:B------:R-:W-:Y:S01]  /*11e00*/  VIADD R153, R3, 0x96a522ad ;  /* 0x96a522ad03997836 */ /* 0x000fe20000000000 */
[----:B------:R-:W-:-:S04]  /*11e10*/  MOV R156, R160 ;  /* 0x000000a0009c7202 */ /* 0x000fc80000000f00 */
[----:B------:R-:W-:-:S07]  /*11e20*/  LOP3.LUT R178, R153, R178, R161, 0x96, !PT ;  /* 0x000000b299b27212 */ /* 0x000fce00078e96a1 */
.L_x_15760:
[----:B------:R-:W-:Y:S01]  /*11e30*/  I2FP.F32.U32 R153, R148 ;  /* 0x0000009400997245 */ /* 0x000fe20000201000 */
[----:B------:R-:W-:Y:S01]  /*11e40*/  IMAD.MOV.U32 R158, RZ, RZ, 0x2 ;  /* 0x00000002ff9e7424 */ /* 0x000fe200078e00ff */
[C---:B------:R-:W-:Y:S02]  /*11e50*/  SHF.L.U32 R157, R154.reuse, 0x10, RZ ;  /* 0x000000109a9d7819 */ /* 0x040fe400000006ff */
        /* <DEDUP_REMOVED lines=18> */
.L_x_15764:
        /* <DEDUP_REMOVED lines=12> */
.L_x_15765:
        /* <DEDUP_REMOVED lines=61> */
.L_x_15763:
        /* <DEDUP_REMOVED lines=20> */
.L_x_15767:
        /* <DEDUP_REMOVED lines=12> */
.L_x_15768:
        /* <DEDUP_REMOVED lines=61> */
.L_x_15766:
        /* <DEDUP_REMOVED lines=21> */
.L_x_15770:
        /* <DEDUP_REMOVED lines=14> */
.L_x_15771:
        /* <DEDUP_REMOVED lines=58> */
[----:B------:R-:W-:Y:S01]  /*12fb0*/  IMAD.MOV.U32 R158, RZ, RZ, R156 ;  /* 0x000000ffff9e7224 */ /* 0x000fe200078e009c */
[----:B------:R-:W-:Y:S02]  /*12fc0*/  MOV R156, R160 ;  /* 0x000000a0009c7202 */ /* 0x000fe40000000f00 */
[----:B------:R-:W-:-:S07]  /*12fd0*/  LOP3.LUT R178, R157, R178, R161, 0x96, !PT ;  /* 0x000000b29db27212 */ /* 0x000fce00078e96a1 */
.L_x_15769:
[----:B------:R-:W-:Y:S02]  /*12fe0*/  I2FP.F32.U32 R157, R158 ;  /* 0x0000009e009d7245 */ /* 0x000fe40000201000 */
[----:B------:R-:W-:Y:S01]  /*12ff0*/  SHF.L.U32 R159, R148, 0x10, RZ ;  /* 0x00000010949f7819 */ /* 0x000fe200000006ff */
[----:B------:R-:W-:Y:S01]  /*13000*/  FMUL.FTZ R148, R149, R24 ;  /* 0x0000001895947220 */ /* 0x000fe20000410000 */
[----:B------:R-:W-:Y:S01]  /*13010*/  FMUL.FTZ R149, R150, R25 ;  /* 0x0000001996957220 */ /* 0x000fe20000410000 */
[----:B------:R-:W-:Y:S01]  /*13020*/  FFMA.FTZ R157, R157, R190, 1.1641532182693481445e-10 ;  /* 0x2f0000009d9d7423 */ /* 0x000fe200000100be */
[----:B------:R-:W-:Y:S01]  /*13030*/  FMUL.FTZ R150, R151, R26 ;  /* 0x0000001a97967220 */ /* 0x000fe20000410000 */
[----:B------:R-:W-:Y:S01]  /*13040*/  FMUL.FTZ R159, R159, R0 ;  /* 0x000000009f9f7220 */ /* 0x000fe20000410000 */
[----:B------:R-:W-:Y:S01]  /*13050*/  FMUL.FTZ R151, R152, R27 ;  /* 0x0000001b98977220 */ /* 0x000fe20000410000 */
[----:B------:R-:W-:Y:S01]  /*13060*/  FMUL.FTZ R152, R153, R20 ;  /* 0x0000001499987220 */ /* 0x000fe20000410000 */
[----:B------:R-:W-:Y:S01]  /*13070*/  FSETP.GTU.FTZ.AND P6, PT, R157, UR4, PT ;  /* 0x000000049d007c0b */ /* 0x000fe2000bfdc000 */
[----:B------:R-:W-:Y:S01]  /*13080*/  FMUL.FTZ R159, R159, UR5 ;  /* 0x000000059f9f7c20 */ /* 0x000fe20008410000 */
[----:B------:R-:W-:Y:S01]  /*13090*/  FMUL.FTZ R153, R154, R21 ;  /* 0x000000159a997220 */ /* 0x000fe20000410000 */
[----:B------:R-:W-:-:S03]  /*130a0*/  FMUL.FTZ R154, R155, R22 ;  /* 0x000000169b9a7220 */ /* 0x000fc60000410000 */
[----:B------:R-:W-:Y:S02]  /*130b0*/  FSEL R158, R159, RZ, !P6 ;  /* 0x000000ff9f9e7208 */ /* 0x000fe40007000000 */
[----:B------:R-:W-:-:S03]  /*130c0*/  PLOP3.LUT P6, PT, P6, PT, PT, 0x8, 0x80 ;  /* 0x000000000080781c */ /* 0x000fc600037ce170 */
[----:B------:R-:W-:-:S10]  /*130d0*/  FMUL.FTZ R155, R158, R23 ;  /* 0x000000179e9b7220 */ /* 0x000fd40000410000 */
.L_x_15747:
[----:B------:R-:W0:Y:S01]  /*130e0*/  @P0 LDC.64 R168, c[0x0][0x3a0] ;  /* 0x0000e800ffa80b82 */ /* 0x000e220000000a00 */
[----:B------:R-:W-:Y:S01]  /*130f0*/  SEL R160, RZ, 0x10000, !P5 ;  /* 0x00010000ffa07807 */ /* 0x000fe20006800000 */
[----:B------:R-:W-:Y:S01]  /*13100*/  VIADD R191, R185, 0x180 ;  /* 0x00000180b9bf7836 */ /* 0x000fe20000000000 */
[C---:B------:R-:W-:Y:S01]  /*13110*/  LOP3.LUT P5, RZ, R192.reuse, 0x2, RZ, 0xc0, !PT ;  /* 0x00000002c0ff7812 */ /* 0x040fe200078ac0ff */
[----:B------:R-:W-:Y:S01]  /*13120*/  IMAD.WIDE.U32 R166, R189, 0x8, R172 ;  /* 0x00000008bda67825 */ /* 0x000fe200078e00ac */
        /* <DEDUP_REMOVED lines=11> */
[----:B------:R-:W-:Y:S01]  /*131e0*/  LOP3.LUT R171, R171, R170, RZ, 0xfc, !PT ;  /* 0x000000aaabab7212 */ /* 0x000fe200078efcff */
[----:B0-----:R-:W-:Y:S01]  /*131f0*/  @P0 IMAD.WIDE.U32 R168, R191, 0x20, R168 ;  /* 0x00000020bfa80825 */ /* 0x001fe200078e00a8 */
[----:B------:R-:W-:Y:S01]  /*13200*/  LOP3.LUT R170, R157, R160, RZ, 0xfc, !PT ;  /* 0x000000a09daa7212 */ /* 0x000fe200078efcff */
[----:B------:R0:W-:Y:S02]  /*13210*/  STG.E.128 desc[UR8][R158.64], R148 ;  /* 0x000000949e007986 */ /* 0x0001e4000c101d08 */
[----:B------:R-:W-:Y:S02]  /*13220*/  IMAD.WIDE.U32 R160, R191, 0x10, R164 ;  /* 0x00000010bfa07825 */ /* 0x000fe400078e00a4 */
        /* <DEDUP_REMOVED lines=21> */
.L_x_15774:
        /* <DEDUP_REMOVED lines=12> */
.L_x_15775:
        /* <DEDUP_REMOVED lines=54> */
[----:B------:R-:W-:-:S04]  /*137a0*/  IMAD.WIDE.U32 R166, R157, -0x2daee0ad, RZ ;  /* 0xd2511f539da67825 */ /* 0x000fc800078e00ff */
[----:B------:R-:W-:Y:S01]  /*137b0*/  HFMA2 R158, -RZ, RZ, 0, 0 ;  /* 0x00000000ff9e7431 */ /* 0x000fe200000001ff */
[----:B------:R-:W-:Y:S01]  /*137c0*/  MOV R176, R168 ;  /* 0x000000a800b07202 */ /* 0x000fe20000000f00 */
[----:B------:R-:W-:-:S05]  /*137d0*/  VIADD R157, R3, 0x96a522ad ;  /* 0x96a522ad039d7836 */ /* 0x000fca0000000000 */
[----:B------:R-:W-:Y:S01]  /*137e0*/  LOP3.LUT R178, R157, R178, R167, 0x96, !PT ;  /* 0x000000b29db27212 */ /* 0x000fe200078e96a7 */
[----:B------:R-:W-:-:S07]  /*137f0*/  IMAD.MOV.U32 R157, RZ, RZ, R156 ;  /* 0x000000ffff9d7224 */ /* 0x000fce00078e009c */
.L_x_15773:
[----:B------:R-:W-:Y:S01]  /*13800*/  I2FP.F32.U32 R157, R157 ;  /* 0x0000009d009d7245 */ /* 0x000fe20000201000 */
[----:B-----5:R-:W-:Y:S01]  /*13810*/  IMAD.U32 R159, R160, 0x10000, RZ ;  /* 0x00010000a09f7824 */ /* 0x020fe200078e00ff */
[----:B------:R-:W-:Y:S02]  /*13820*/  ISETP.NE.AND P2, PT, R158, 0x1, PT ;  /* 0x000000019e00780c */ /* 0x000fe40003f45270 */
[----:B------:R-:W-:Y:S01]  /*13830*/  LOP3.LUT R192, R192, 0xfffffffb, RZ, 0xc0, !PT ;  /* 0xfffffffbc0c07812 */ /* 0x000fe200078ec0ff */
[----:B------:R-:W-:Y:S01]  /*13840*/  FFMA.FTZ R157, R157, R190, 1.1641532182693481445e-10 ;  /* 0x2f0000009d9d7423 */ /* 0x000fe200000100be */
[----:B------:R-:W-:Y:S01]  /*13850*/  FMUL.FTZ R159, R159, R0 ;  /* 0x000000009f9f7220 */ /* 0x000fe20000410000 */
[----:B------:R-:W-:Y:S02]  /*13860*/  PRMT R160, R160, 0x7632, R160 ;  /* 0x00007632a0a07816 */ /* 0x000fe400000000a0 */
[----:B------:R-:W-:Y:S01]  /*13870*/  MOV R167, 0x2 ;  /* 0x0000000200a77802 */ /* 0x000fe20000000f00 */
        /* <DEDUP_REMOVED lines=16> */
.L_x_15777:
        /* <DEDUP_REMOVED lines=12> */
.L_x_15778:
        /* <DEDUP_REMOVED lines=53> */
[----:B------:R-:W-:Y:S02]  /*13d90*/  HFMA2 R167, -RZ, RZ, 0, 0 ;  /* 0x00000000ffa77431 */ /* 0x000fe400000001ff */
[----:B------:R-:W-:Y:S01]  /*13da0*/  IMAD.WIDE.U32 R170, R157, -0x2daee0ad, RZ ;  /* 0xd2511f539daa7825 */ /* 0x000fe200078e00ff */
[----:B------:R-:W-:Y:S02]  /*13db0*/  IADD3 R157, PT, PT, R3, -0x695add53, RZ ;  /* 0x96a522ad039d7810 */ /* 0x000fe40007ffe0ff */
[----:B------:R-:W-:Y:S01]  /*13dc0*/  LOP3.LUT R179, R159, R168, R179, 0x96, !PT ;  /* 0x000000a89fb37212 */ /* 0x000fe200078e96b3 */
[----:B------:R-:W-:Y:S01]  /*13dd0*/  IMAD.MOV.U32 R176, RZ, RZ, R178 ;  /* 0x000000ffffb07224 */ /* 0x000fe200078e00b2 */
[----:B------:R-:W-:Y:S02]  /*13de0*/  LOP3.LUT R178, R157, R158, R171, 0x96, !PT ;  /* 0x0000009e9db27212 */ /* 0x000fe400078e96ab */
[----:B------:R-:W-:Y:S01]  /*13df0*/  MOV R157, R166 ;  /* 0x000000a6009d7202 */ /* 0x000fe20000000f00 */
[----:B------:R-:W-:-:S07]  /*13e00*/  IMAD.MOV.U32 R166, RZ, RZ, R170 ;  /* 0x000000ffffa67224 */ /* 0x000fce00078e00aa */
.L_x_15776:
        /* <DEDUP_REMOVED lines=23> */
.L_x_15780:
        /* <DEDUP_REMOVED lines=12> */
.L_x_15781:
        /* <DEDUP_REMOVED lines=61> */
.L_x_15779:
[----:B------:R-:W-:Y:S01]  /*14410*/  I2FP.F32.U32 R159, R159 ;  /* 0x0000009f009f7245 */ /* 0x000fe20000201000 */
[C---:B------:R-:W-:Y:S01]  /*14420*/  IMAD.U32 R167, R161.reuse, 0x10000, RZ ;  /* 0x00010000a1a77824 */ /* 0x040fe200078e00ff */
[----:B------:R-:W-:Y:S02]  /*14430*/  ISETP.NE.AND P3, PT, R160, 0x1, PT ;  /* 0x00000001a000780c */ /* 0x000fe40003f65270 */
[----:B------:R-:W-:Y:S01]  /*14440*/  PRMT R161, R161, 0x7632, R161 ;  /* 0x00007632a1a17816 */ /* 0x000fe200000000a1 */
[----:B------:R-:W-:Y:S01]  /*14450*/  FFMA.FTZ R159, R159, R190, 1.1641532182693481445e-10 ;  /* 0x2f0000009f9f7423 */ /* 0x000fe200000100be */
[----:B------:R-:W-:Y:S01]  /*14460*/  FMUL.FTZ R167, R167, R0 ;  /* 0x00000000a7a77220 */ /* 0x000fe20000410000 */
[----:B------:R-:W-:-:S03]  /*14470*/  MOV R168, 0x2 ;  /* 0x0000000200a87802 */ /* 0x000fc60000000f00 */
        /* <DEDUP_REMOVED lines=15> */
.L_x_15783:
        /* <DEDUP_REMOVED lines=12> */
.L_x_15784:
        /* <DEDUP_REMOVED lines=61> */
.L_x_15782:
        /* <DEDUP_REMOVED lines=21> */
.L_x_15786:
        /* <DEDUP_REMOVED lines=12> */
.L_x_15787:
        /* <DEDUP_REMOVED lines=61> */
.L_x_15785:
        /* <DEDUP_REMOVED lines=22> */
.L_x_15789:
        /* <DEDUP_REMOVED lines=12> */
.L_x_15790:
        /* <DEDUP_REMOVED lines=61> */
.L_x_15788:
        /* <DEDUP_REMOVED lines=21> */
.L_x_15792:
        /* <DEDUP_REMOVED lines=12> */
.L_x_15793:
        /* <DEDUP_REMOVED lines=61> */
.L_x_15791:
        /* <DEDUP_REMOVED lines=22> */
.L_x_15795:
        /* <DEDUP_REMOVED lines=14> */
.L_x_15796:
        /* <DEDUP_REMOVED lines=61> */
.L_x_15794:
        /* <DEDUP_REMOVED lines=10> */
.L_x_15772:
        /* <DEDUP_REMOVED lines=15> */
.L_x_15799:
        /* <DEDUP_REMOVED lines=12> */
.L_x_15800:
        /* <DEDUP_REMOVED lines=60> */
.L_x_15798:
[----:B------:R-:W-:Y:S01]  /*167d0*/  I2FP.F32.U32 R157, R157 ;  /* 0x0000009d009d7245 */ /* 0x000fe20000201000 */
[----:B-----5:R-:W-:Y:S01]  /*167e0*/  IMAD.U32 R159, R160, 0x10000, RZ ;  /* 0x00010000a09f7824 */ /* 0x020fe200078e00ff */
[----:B------:R-:W-:Y:S01]  /*167f0*/  ISETP.NE.AND P2, PT, R158, 0x1, PT ;  /* 0x000000019e00780c */ /* 0x000fe20003f45270 */
[----:B------:R-:W-:Y:S01]  /*16800*/  IMAD.MOV.U32 R156, RZ, RZ, R176 ;  /* 0x000000ffff9c7224 */ /* 0x000fe200078e00b0 */
[----:B------:R-:W-:Y:S01]  /*16810*/  LOP3.LUT R192, R192, 0xfffffffb, RZ, 0xc0, !PT ;  /* 0xfffffffbc0c07812 */ /* 0x000fe200078ec0ff */
[----:B------:R-:W-:Y:S01]  /*16820*/  FFMA.FTZ R157, R157, R190, 1.1641532182693481445e-10 ;  /* 0x2f0000009d9d7423 */ /* 0x000fe200000100be */
[----:B------:R-:W-:Y:S01]  /*16830*/  FMUL.FTZ R159, R159, R0 ;  /* 0x000000009f9f7220 */ /* 0x000fe20000410000 */
[----:B------:R-:W-:Y:S02]  /*16840*/  PRMT R160, R160, 0x7632, R160 ;  /* 0x00007632a0a07816 */ /* 0x000fe400000000a0 */
[----:B------:R-:W-:Y:S02]  /*16850*/  MOV R168, 0x2 ;  /* 0x0000000200a87802 */ /* 0x000fe40000000f00 */
        /* <DEDUP_REMOVED lines=14> */
.L_x_15802:
        /* <DEDUP_REMOVED lines=12> */
.L_x_15803:
        /* <DEDUP_REMOVED lines=57> */
[----:B------:R-:W-:Y:S02]  /*16d90*/  HFMA2 R168, -RZ, RZ, 0, 0 ;  /* 0x00000000ffa87431 */ /* 0x000fe400000001ff */
[----:B------:R-:W-:Y:S01]  /*16da0*/  IMAD.MOV.U32 R176, RZ, RZ, R178 ;  /* 0x000000ffffb07224 */ /* 0x000fe200078e00b2 */
[----:B------:R-:W-:Y:S01]  /*16db0*/  LOP3.LUT R178, R167, R158, R171, 0x96, !PT ;  /* 0x0000009ea7b27212 */ /* 0x000fe200078e96ab */
[----:B------:R-:W-:-:S07]  /*16dc0*/  IMAD.MOV.U32 R166, RZ, RZ, R170 ;  /* 0x000000ffffa67224 */ /* 0x000fce00078e00aa */
.L_x_15801:
[----:B------:R-:W-:Y:S01]  /*16dd0*/  I2FP.F32.U32 R159, R156 ;  /* 0x0000009c009f7245 */ /* 0x000fe20000201000 */
[----:B------:R-:W-:Y:S01]  /*16de0*/  IMAD.U32 R167, R160, 0x10000, RZ ;  /* 0x00010000a0a77824 */ /* 0x000fe200078e00ff */
[----:B------:R-:W-:Y:S01]  /*16df0*/  ISETP.NE.AND P2, PT, R168, 0x1, PT ;  /* 0x00000001a800780c */ /* 0x000fe20003f45270 */
[----:B------:R-:W-:Y:S01]  /*16e00*/  IMAD.MOV.U32 R156, RZ, RZ, R176 ;  /* 0x000000ffff9c7224 */ /* 0x000fe200078e00b0 */
[----:B------:R-:W-:Y:S01]  /*16e10*/  LOP3.LUT R192, R192, 0xfffffffd, RZ, 0xc0, !PT ;  /* 0xfffffffdc0c07812 */ /* 0x000fe200078ec0ff */
[----:B------:R-:W-:Y:S01]  /*16e20*/  FFMA.FTZ R159, R159, R190, 1.1641532182693481445e-10 ;  /* 0x2f0000009f9f7423 */ /* 0x000fe200000100be */
[----:B------:R-:W-:Y:S01]  /*16e30*/  FMUL.FTZ R167, R167, R0 ;  /* 0x00000000a7a77220 */ /* 0x000fe20000410000 */
[----:B------:R-:W-:-:S03]  /*16e40*/  MOV R160, 0x2 ;  /* 0x0000000200a07802 */ /* 0x000fc60000000f00 */
        /* <DEDUP_REMOVED lines=14> */
.L_x_15805:
        /* <DEDUP_REMOVED lines=12> */
.L_x_15806:
        /* <DEDUP_REMOVED lines=61> */
.L_x_15804:
        /* <DEDUP_REMOVED lines=21> */
.L_x_15808:
        /* <DEDUP_REMOVED lines=12> */
.L_x_15809:
        /* <DEDUP_REMOVED lines=59> */
[----:B------:R-:W-:Y:S02]  /*17980*/  HFMA2 R168, -RZ, RZ, 0, 0 ;  /* 0x00000000ffa87431 */ /* 0x000fe400000001ff */
[----:B------:R-:W-:-:S07]  /*17990*/  IMAD.MOV.U32 R166, RZ, RZ, R194 ;  /* 0x000000ffffa67224 */ /* 0x000fce00078e00c2 */
.L_x_15807:
[----:B------:R-:W-:Y:S01]  /*179a0*/  I2FP.F32.U32 R167, R156 ;  /* 0x0000009c00a77245 */ /* 0x000fe20000201000 */
[----:B------:R-:W-:Y:S01]  /*179b0*/  IMAD.U32 R161, R161, 0x10000, RZ ;  /* 0x00010000a1a17824 */ /* 0x000fe200078e00ff */
[----:B------:R-:W-:Y:S01]  /*179c0*/  ISETP.NE.AND P3, PT, R168, 0x1, PT ;  /* 0x00000001a800780c */ /* 0x000fe20003f65270 */
[----:B------:R-:W-:Y:S01]  /*179d0*/  IMAD.MOV.U32 R156, RZ, RZ, R176 ;  /* 0x000000ffff9c7224 */ /* 0x000fe200078e00b0 */
[----:B------:R-:W-:Y:S01]  /*179e0*/  MOV R169, 0x2 ;  /* 0x0000000200a97802 */ /* 0x000fe20000000f00 */
        /* <DEDUP_REMOVED lines=15> */
.L_x_15811:
        /* <DEDUP_REMOVED lines=12> */
.L_x_15812:
        /* <DEDUP_REMOVED lines=50> */
[----:B------:R-:W-:Y:S01]  /*17ec0*/  LOP3.LUT R178, R167, R178, R169, 0x96, !PT ;  /* 0x000000b2a7b27212 */ /* 0x000fe200078e96a9 */
[----:B------:R-:W-:Y:S01]  /*17ed0*/  HFMA2 R169, -RZ, RZ, 0, 0 ;  /* 0x00000000ffa97431 */ /* 0x000fe200000001ff */
        /* <DEDUP_REMOVED lines=9> */
.L_x_15810:
        /* <DEDUP_REMOVED lines=21> */
.L_x_15814:
        /* <DEDUP_REMOVED lines=12> */
.L_x_15815:
        /* <DEDUP_REMOVED lines=61> */
.L_x_15813:
        /* <DEDUP_REMOVED lines=20> */
.L_x_15817:
        /* <DEDUP_REMOVED lines=12> */
.L_x_15818:
        /* <DEDUP_REMOVED lines=61> */
.L_x_15816:
        /* <DEDUP_REMOVED lines=21> */
.L_x_15820:
        /* <DEDUP_REMOVED lines=14> */
.L_x_15821:
        /* <DEDUP_REMOVED lines=61> */
.L_x_15819:
        /* <DEDUP_REMOVED lines=16> */
.L_x_15797:
        /* <DEDUP_REMOVED lines=16> */
[----:B------:R-:W-:Y:S02]  /*19320*/  SEL R168, RZ, 0x1, !P6 ;  /* 0x00000001ffa87807 */ /* 0x000fe40007000000 */
[----:B------:R-:W-:-:S02]  /*19330*/  IADD3 R193, PT, PT, R185, 0x200, RZ ;  /* 0x00000200b9c17810 */ /* 0x000fc40007ffe0ff */
[----:B------:R-:W-:Y:S02]  /*19340*/  LOP3.LUT R201, R201, R200, RZ, 0xfc, !PT ;  /* 0x000000c8c9c97212 */ /* 0x000fe400078efcff */
[----:B------:R-:W-:Y:S01]  /*19350*/  LOP3.LUT R200, R167, R168, RZ, 0xfc, !PT ;  /* 0x000000a8a7c87212 */ /* 0x000fe200078efcff */
[----:B------:R-:W-:-:S04]  /*19360*/  IMAD.WIDE.U32 R168, R193, 0x10, R164 ;  /* 0x00000010c1a87825 */ /* 0x000fc800078e00a4 */
[----:B0-----:R-:W-:Y:S01]  /*19370*/  @P0 IMAD.WIDE.U32 R198, R193, 0x20, R198 ;  /* 0x00000020c1c60825 */ /* 0x001fe200078e00c6 */
        /* <DEDUP_REMOVED lines=20> */
.L_x_15824:
        /* <DEDUP_REMOVED lines=12> */
.L_x_15825:
        /* <DEDUP_REMOVED lines=58> */
[----:B------:R-:W-:Y:S01]  /*19920*/  HFMA2 R194, -RZ, RZ, 0, 0 ;  /* 0x00000000ffc27431 */ /* 0x000fe200000001ff */
[----:B------:R-:W-:Y:S01]  /*19930*/  LOP3.LUT R178, R165, R178, R195, 0x96, !PT ;  /* 0x000000b2a5b27212 */ /* 0x000fe200078e96c3 */
[----:B------:R-:W-:-:S07]  /*19940*/  IMAD.MOV.U32 R164, RZ, RZ, R166 ;  /* 0x000000ffffa47224 */ /* 0x000fce00078e00a6 */
.L_x_15823:
        /* <DEDUP_REMOVED lines=24> */
.L_x_15827:
        /* <DEDUP_REMOVED lines=12> */
.L_x_15828:
        /* <DEDUP_REMOVED lines=61> */
.L_x_15826:
        /* <DEDUP_REMOVED lines=21> */
.L_x_15830:
        /* <DEDUP_REMOVED lines=12> */
.L_x_15831:
        /* <DEDUP_REMOVED lines=61> */
.L_x_15829:
        /* <DEDUP_REMOVED lines=22> */
.L_x_15833:
        /* <DEDUP_REMOVED lines=12> */
.L_x_15834:
        /* <DEDUP_REMOVED lines=61> */
.L_x_15832:
        /* <DEDUP_REMOVED lines=21> */
.L_x_15836:
        /* <DEDUP_REMOVED lines=12> */
.L_x_15837:
        /* <DEDUP_REMOVED lines=61> */
.L_x_15835:
        /* <DEDUP_REMOVED lines=22> */
.L_x_15839:
        /* <DEDUP_REMOVED lines=12> */
.L_x_15840:
        /* <DEDUP_REMOVED lines=59> */
[----:B------:R-:W-:Y:S02]  /*1b6e0*/  IMAD.MOV.U32 R186, RZ, RZ, R196 ;  /* 0x000000ffffba7224 */ /* 0x000fe400078e00c4 */
[----:B------:R-:W-:-:S07]  /*1b6f0*/  HFMA2 R196, -RZ, RZ, 0, 0 ;  /* 0x00000000ffc47431 */ /* 0x000fce00000001ff */
.L_x_15838:
        /* <DEDUP_REMOVED lines=21> */
.L_x_15842:
        /* <DEDUP_REMOVED lines=12> */
.L_x_15843:
        /* <DEDUP_REMOVED lines=61> */
.L_x_15841:
        /* <DEDUP_REMOVED lines=22> */
.L_x_15845:
        /* <DEDUP_REMOVED lines=14> */
.L_x_15846:
        /* <DEDUP_REMOVED lines=61> */
.L_x_15844:
        /* <DEDUP_REMOVED lines=10> */
.L_x_15822:
[----:B------:R-:W-:Y:S01]  /*1c390*/  ISETP.NE.AND P0, PT, R188, 0x1, PT ;  /* 0x00000001bc00780c */ /* 0x000fe20003f05270 */
[----:B------:R-:W-:Y:S01]  /*1c3a0*/  IMAD.MOV.U32 R164, RZ, RZ, R176 ;  /* 0x000000ffffa47224 */ /* 0x000fe200078e00b0 */
[----:B-1----:R-:W-:Y:S02]  /*1c3b0*/  MOV R194, 0x2 ;  /* 0x0000000200c27802 */ /* 0x002fe40000000f00 */
        /* <DEDUP_REMOVED lines=12> */
.L_x_15849:
        /* <DEDUP_REMOVED lines=12> */
.L_x_15850:
        /* <DEDUP_REMOVED lines=61> */
.L_x_15848:
        /* <DEDUP_REMOVED lines=23> */
.L_x_15852:
        /* <DEDUP_REMOVED lines=12> */
.L_x_15853:
        /* <DEDUP_REMOVED lines=61> */
.L_x_15851:
[----:B------:R-:W-:Y:S02]  /*1cf10*/  ISETP.NE.AND P2, PT, R188, 0x1, PT ;  /* 0x00000001bc00780c */ /* 0x000fe40003f45270 */
[----:B------:R-:W-:Y:S02]  /*1cf20*/  I2FP.F32.U32 R167, R164 ;  /* 0x000000a400a77245 */ /* 0x000fe40000201000 */
[----:B------:R-:W-:Y:S01]  /*1cf30*/  SHF.L.U32 R195, R168, 0x10, RZ ;  /* 0x00000010a8c37819 */ /* 0x000fe200000006ff */
[----:B------:R-:W-:Y:S01]  /*1cf40*/  IMAD.MOV.U32 R168, RZ, RZ, 0x2 ;  /* 0x00000002ffa87424 */ /* 0x000fe200078e00ff */
[----:B------:R-:W-:Y:S01]  /*1cf50*/  MOV R164, R176 ;  /* 0x000000b000a47202 */ /* 0x000fe20000000f00 */
[----:B------:R-:W-:Y:S02]  /*1cf60*/  FFMA.FTZ R167, R167, R190, 1.1641532182693481445e-10 ;  /* 0x2f000000a7a77423 */ /* 0x000fe400000100be */
[----:B------:R-:W-:-:S03]  /*1cf70*/  FMUL.FTZ R195, R195, R0 ;  /* 0x00000000c3c37220 */ /* 0x000fc60000410000 */
        /* <DEDUP_REMOVED lines=13> */
.L_x_15855:
        /* <DEDUP_REMOVED lines=12> */
.L_x_15856:
        /* <DEDUP_REMOVED lines=61> */
.L_x_15854:
        /* <DEDUP_REMOVED lines=21> */
.L_x_15858:
        /* <DEDUP_REMOVED lines=12> */
.L_x_15859:
        /* <DEDUP_REMOVED lines=61> */
.L_x_15857:
[----:B------:R-:W-:Y:S01]  /*1dac0*/  ISETP.NE.AND P4, PT, R188, 0x1, PT ;  /* 0x00000001bc00780c */ /* 0x000fe20003f85270 */
[----:B------:R-:W-:Y:S01]  /*1dad0*/  IMAD.MOV.U32 R194, RZ, RZ, 0x2 ;  /* 0x00000002ffc27424 */ /* 0x000fe200078e00ff */
[----:B------:R-:W-:Y:S02]  /*1dae0*/  I2FP.F32.U32 R195, R164 ;  /* 0x000000a400c37245 */ /* 0x000fe40000201000 */
[----:B------:R-:W-:Y:S02]  /*1daf0*/  SHF.L.U32 R169, R169, 0x10, RZ ;  /* 0x00000010a9a97819 */ /* 0x000fe400000006ff */
        /* <DEDUP_REMOVED lines=16> */
.L_x_15861:
        /* <DEDUP_REMOVED lines=12> */
.L_x_15862:
        /* <DEDUP_REMOVED lines=61> */
.L_x_15860:
        /* <DEDUP_REMOVED lines=21> */
.L_x_15864:
        /* <DEDUP_REMOVED lines=12> */
.L_x_15865:
        /* <DEDUP_REMOVED lines=61> */
.L_x_15863:
        /* <DEDUP_REMOVED lines=20> */
.L_x_15867:
        /* <DEDUP_REMOVED lines=12> */
.L_x_15868:
        /* <DEDUP_REMOVED lines=61> */
.L_x_15866:
        /* <DEDUP_REMOVED lines=21> */
.L_x_15870:
        /* <DEDUP_REMOVED lines=14> */
.L_x_15871:
        /* <DEDUP_REMOVED lines=61> */
.L_x_15869:
        /* <DEDUP_REMOVED lines=16> */
.L_x_15847:
        /* <DEDUP_REMOVED lines=17> */
[----:B------:R-:W-:Y:S01]  /*1f450*/  LOP3.LUT P0, RZ, R184, 0x1f, RZ, 0xc0, !PT ;  /* 0x0000001fb8ff7812 */ /* 0x000fe2000780c0ff */
        /* <DEDUP_REMOVED lines=52> */
[----:B------:R-:W-:-:S03]  /*1f7a0*/  SEL R201, RZ, 0x10000, !P1 ;  /* 0x00010000ffc97807 */ /* 0x000fc60004800000 */
        /* <DEDUP_REMOVED lines=82> */
[----:B------:R-:W-:Y:S01]  /*1fcd0*/  LOP3.LUT R197, R190, R197, RZ, 0xfc, !PT ;  /* 0x000000c5bec57212 */ /* 0x000fe200078efcff */
[----:B0-----:R-:W-:Y:S01]  /*1fce0*/  FADD.FTZ R199, R196, R199 ;  /* 0x000000c7c4c77221 */ /* 0x001fe20000010000 */
[----:B------:R-:W-:-:S04]  /*1fcf0*/  LOP3.LUT R196, R0, R195, RZ, 0xfc, !PT ;  /* 0x000000c300c47212 */ /* 0x000fc800078efcff */
        /* <DEDUP_REMOVED lines=13> */
.L_x_15873:
[----:B------:R-:W-:Y:S05]  /*1fdd0*/  BSYNC.RECONVERGENT B0 ;  /* 0x0000000000007941 */ /* 0x000fea0003800200 */
.L_x_15872:
        /* <DEDUP_REMOVED lines=15> */
.L_x_15875:
[----:B------:R-:W-:Y:S05]  /*1fed0*/  BSYNC.RECONVERGENT B0 ;  /* 0x0000000000007941 */ /* 0x000fea0003800200 */
.L_x_15874:
        /* <DEDUP_REMOVED lines=23> */
[----:B------:R-:W-:Y:S01]  /*20050*/  I2FP.F32.S32 R200, R200 ;  /* 0x000000c800c87245 */ /* 0x000fe20000201400 */
[----:B------:R-:W1:Y:S02]  /*20060*/  LDC R0, c[0x0][0x448] ;  /* 0x00011200ff007b82 */ /* 0x000e640000000800 */
[----:B------:R-:W-:-:S03]  /*20070*/  FFMA.FTZ R172, R194, R172, R175 ;  /* 0x000000acc2ac7223 */ /* 0x000fc600000100af */
[----:B------:R-:W2:Y:S02]  /*20080*/  MUFU.RCP R200, R200 ;  /* 0x000000c800c87308 */ /* 0x000ea40000001000 */
[----:B------:R-:W3:Y:S01]  /*20090*/  SHFL.DOWN PT, R175, R172, 0x1, 0x1f ;  /* 0x08201f00acaf7f89 */ /* 0x000ee200000e0000 */
[----:B0-----:R-:W-:-:S04]  /*200a0*/  FMUL.FTZ R173, R198, R199 ;  /* 0x000000c7c6ad7220 */ /* 0x001fc80000410000 */
[----:B------:R-:W-:Y:S01]  /*200b0*/  FFMA.FTZ R173, R190, R197, R173 ;  /* 0x000000c5bead7223 */ /* 0x000fe200000100ad */
[----:B------:R-:W-:-:S03]  /*200c0*/  FADD.FTZ R197, R197, -R198 ;  /* 0x800000c6c5c57221 */ /* 0x000fc60000010000 */
[----:B--2---:R-:W-:Y:S01]  /*200d0*/  FMUL.FTZ R173, R200, R173 ;  /* 0x000000adc8ad7220 */ /* 0x004fe20000410000 */
[----:B------:R-:W-:Y:S01]  /*200e0*/  FMUL.FTZ R197, R197, R197 ;  /* 0x000000c5c5c57220 */ /* 0x000fe20000410000 */
[----:B---3--:R-:W-:-:S03]  /*200f0*/  FADD.FTZ R175, R172, R175 ;  /* 0x000000afacaf7221 */ /* 0x008fc60000010000 */
[----:B------:R-:W-:Y:S01]  /*20100*/  FMUL.FTZ R197, R190, R197 ;  /* 0x000000c5bec57220 */ /* 0x000fe20000410000 */
[----:B------:R-:W0:Y:S03]  /*20110*/  SHFL.IDX PT, R173, R173, RZ, 0x1f ;  /* 0x00001fffadad7589 */ /* 0x000e2600000e0000 */
[----:B------:R-:W-:-:S04]  /*20120*/  FMUL.FTZ R197, R197, R199 ;  /* 0x000000c7c5c57220 */ /* 0x000fc80000410000 */
[----:B------:R-:W-:-:S05]  /*20130*/  FFMA.FTZ R175, R200, R197, R175 ;  /* 0x000000c5c8af7223 */ /* 0x000fca00000100af */
[----:B------:R-:W1:Y:S01]  /*20140*/  SHFL.IDX PT, R201, R175, RZ, 0x1f ;  /* 0x00001fffafc97589 */ /* 0x000e6200000e0000 */
        /* <DEDUP_REMOVED lines=8> */
[----:B-1----:R-:W-:Y:S01]  /*201d0*/  FFMA.FTZ R0, R201, UR13, R0 ;  /* 0x0000000dc9007c23 */ /* 0x002fe20008010000 */
[----:B------:R-:W-:Y:S01]  /*201e0*/  FADD.FTZ R194, -R174, R135 ;  /* 0x00000087aec27221 */ /* 0x000fe20000010100 */
[----:B------:R-:W-:Y:S01]  /*201f0*/  FSEL R137, R136, RZ, P1 ;  /* 0x000000ff88897208 */ /* 0x000fe20000800000 */
[C---:B------:R-:W-:Y:S01]  /*20200*/  FADD.FTZ R138, -R174.reuse, R138 ;  /* 0x0000008aae8a7221 */ /* 0x040fe20000010100 */
        /* <DEDUP_REMOVED lines=21> */
[C---:B------:R-:W-:Y:S01]  /*20360*/  FADD.FTZ R175, -R174.reuse, R142 ;  /* 0x0000008eaeaf7221 */ /* 0x040fe20000010100 */
[C---:B------:R-:W-:Y:S01]  /*20370*/  FADD.FTZ R202, -R174.reuse, R164 ;  /* 0x000000a4aeca7221 */ /* 0x040fe20000010100 */
[C---:B------:R-:W-:Y:S01]  /*20380*/  FADD.FTZ R207, -R174.reuse, R169 ;  /* 0x000000a9aecf7221 */ /* 0x040fe20000010100 */
[----:B------:R3:W-:Y:S01]  /*20390*/  @!P0 STG.E desc[UR8][R136.64], R173 ;  /* 0x000000ad88008986 */ /* 0x0007e2000c101908 */
[C---:B--2---:R-:W-:Y:S01]  /*203a0*/  FMUL.FTZ R139, R209.reuse, R172 ;  /* 0x000000acd18b7220 */ /* 0x044fe20000410000 */
[C---:B------:R-:W-:Y:S01]  /*203b0*/  FMUL.FTZ R147, R209.reuse, R138 ;  /* 0x0000008ad1937220 */ /* 0x040fe20000410000 */
[C---:B------:R-:W-:Y:S01]  /*203c0*/  FADD.FTZ R200, -R174.reuse, R159 ;  /* 0x0000009faec87221 */ /* 0x040fe20000010100 */
[C---:B------:R-:W-:Y:S01]  /*203d0*/  FADD.FTZ R204, -R174.reuse, R166 ;  /* 0x000000a6aecc7221 */ /* 0x040fe20000010100 */
[----:B------:R-:W-:Y:S01]  /*203e0*/  FADD.FTZ R206, -R174, R168 ;  /* 0x000000a8aece7221 */ /* 0x000fe20000010100 */
[C---:B------:R-:W-:Y:S01]  /*203f0*/  FMUL.FTZ R138, R209.reuse, R197 ;  /* 0x000000c5d18a7220 */ /* 0x040fe20000410000 */
[C---:B------:R-:W-:Y:S01]  /*20400*/  FMUL.FTZ R169, R209.reuse, R140 ;  /* 0x0000008cd1a97220 */ /* 0x040fe20000410000 */
[C---:B------:R-:W-:Y:S01]  /*20410*/  FMUL.FTZ R142, R209.reuse, R141 ;  /* 0x0000008dd18e7220 */ /* 0x040fe20000410000 */
[C---:B------:R-:W-:Y:S01]  /*20420*/  FMUL.FTZ R164, R209.reuse, R145 ;  /* 0x00000091d1a47220 */ /* 0x040fe20000410000 */
[C---:B------:R-:W-:Y:S01]  /*20430*/  FMUL.FTZ R141, R209.reuse, R148 ;  /* 0x00000094d18d7220 */ /* 0x040fe20000410000 */
[C---:B------:R-:W-:Y:S01]  /*20440*/  FMUL.FTZ R140, R209.reuse, R149 ;  /* 0x00000095d18c7220 */ /* 0x040fe20000410000 */
[C---:B---3--:R-:W-:Y:S01]  /*20450*/  FMUL.FTZ R173, R209.reuse, R146 ;  /* 0x00000092d1ad7220 */ /* 0x048fe20000410000 */
        /* <DEDUP_REMOVED lines=10> */
[----:B------:R-:W-:Y:S01]  /*20500*/  FADD.FTZ R198, -R174, R143 ;  /* 0x0000008faec67221 */ /* 0x000fe20000010100 */
[----:B------:R-:W-:Y:S01]  /*20510*/  FFMA.FTZ R136, R136, R111, R71 ;  /* 0x0000006f88887223 */ /* 0x000fe20000010047 */
[----:B------:R-:W-:Y:S01]  /*20520*/  FMUL.FTZ R143, R209, R190 ;  /* 0x000000bed18f7220 */ /* 0x000fe20000410000 */
[----:B------:R-:W-:-:S04]  /*20530*/  IMAD.WIDE.U32 R150, R187, 0x10, R132 ;  /* 0x00000010bb967825 */ /* 0x000fc800078e0084 */
[----:B------:R-:W-:Y:S01]  /*20540*/  FFMA.FTZ R199, R199, R102, R62 ;  /* 0x00000066c7c77223 */ /* 0x000fe2000001003e */
[----:B------:R-:W-:Y:S01]  /*20550*/  FFMA.FTZ R168, R168, R103, R63 ;  /* 0x00000067a8a87223 */ /* 0x000fe2000001003f */
[----:B------:R-:W-:Y:S01]  /*20560*/  FADD.FTZ R144, -R174, R144 ;  /* 0x00000090ae907221 */ /* 0x000fe20000010100 */
[----:B------:R-:W-:-:S04]  /*20570*/  IMAD.WIDE.U32 R152, R189, 0x10, R132 ;  /* 0x00000010bd987825 */ /* 0x000fc800078e0084 */
[C---:B------:R-:W-:Y:S01]  /*20580*/  FADD.FTZ R158, -R174.reuse, R158 ;  /* 0x0000009eae9e7221 */ /* 0x040fe20000010100 */
[C---:B------:R-:W-:Y:S01]  /*20590*/  FADD.FTZ R160, -R174.reuse, R160 ;  /* 0x000000a0aea07221 */ /* 0x040fe20000010100 */
[----:B------:R-:W-:Y:S01]  /*205a0*/  FADD.FTZ R161, -R174, R161 ;  /* 0x000000a1aea17221 */ /* 0x000fe20000010100 */
        /* <DEDUP_REMOVED lines=8> */
[----:B------:R-:W-:Y:S01]  /*20630*/  FFMA.FTZ R143, R142, R113, R73 ;  /* 0x000000718e8f7223 */ /* 0x000fe20000010049 */
[----:B------:R-:W-:Y:S01]  /*20640*/  FFMA.FTZ R142, R197, R100, R60 ;  /* 0x00000064c58e7223 */ /* 0x000fe2000001003c */
[----:B-1----:R-:W-:Y:S01]  /*20650*/  @!P0 IMAD.WIDE R134, R183, 0x4, R134 ;  /* 0x00000004b7868825 */ /* 0x002fe200078e0286 */
[----:B------:R-:W-:-:S03]  /*20660*/  F2FP.BF16.F32.PACK_AB R139, R136, R139 ;  /* 0x0000008b888b723e */ /* 0x000fc600000010ff */
[----:B------:R-:W-:Y:S01]  /*20670*/  FFMA.FTZ R136, R169, R112, R72 ;  /* 0x00000070a9887223 */ /* 0x000fe20000010048 */
[----:B------:R-:W-:Y:S01]  /*20680*/  FFMA.FTZ R169, R166, R101, R61 ;  /* 0x00000065a6a97223 */ /* 0x000fe2000001003d */
[C---:B------:R-:W-:Y:S01]  /*20690*/  FADD.FTZ R167, -R174.reuse, R167 ;  /* 0x000000a7aea77221 */ /* 0x040fe20000010100 */
[----:B------:R-:W-:Y:S01]  /*206a0*/  FADD.FTZ R208, -R174, R170 ;  /* 0x000000aaaed07221 */ /* 0x000fe20000010100 */
[----:B------:R-:W-:Y:S01]  /*206b0*/  FFMA.FTZ R147, R147, R118, R78 ;  /* 0x0000007693937223 */ /* 0x000fe2000001004e */
[----:B------:R-:W-:Y:S01]  /*206c0*/  FFMA.FTZ R138, R138, R119, R79 ;  /* 0x000000778a8a7223 */ /* 0x000fe2000001004f */
[----:B------:R-:W-:Y:S01]  /*206d0*/  F2FP.BF16.F32.PACK_AB R136, R143, R136 ;  /* 0x000000888f88723e */ /* 0x000fe200000010ff */
[----:B------:R-:W-:Y:S01]  /*206e0*/  FADD.FTZ R174, -R174, R171 ;  /* 0x000000abaeae7221 */ /* 0x000fe20000010100 */
[----:B------:R-:W-:Y:S01]  /*206f0*/  F2FP.BF16.F32.PACK_AB R143, R168, R199 ;  /* 0x000000c7a88f723e */ /* 0x000fe200000010ff */
[----:B------:R-:W-:Y:S01]  /*20700*/  FMUL.FTZ R184, R209, R184 ;  /* 0x000000b8d1b87220 */ /* 0x000fe20000410000 */
[----:B------:R-:W-:Y:S01]  /*20710*/  F2FP.BF16.F32.PACK_AB R142, R169, R142 ;  /* 0x0000008ea98e723e */ /* 0x000fe200000010ff */
[C---:B------:R-:W-:Y:S01]  /*20720*/  FMUL.FTZ R171, R209.reuse, R144 ;  /* 0x00000090d1ab7220 */ /* 0x040fe20000410000 */
[----:B------:R-:W0:Y:S01]  /*20730*/  LDC.64 R168, c[0x0][0x380] ;  /* 0x0000e000ffa87b82 */ /* 0x000e220000000a00 */
[----:B------:R1:W-:Y:S01]  /*20740*/  @!P0 STG.E desc[UR8][R134.64], R209 ;  /* 0x000000d186008986 */ /* 0x0003e2000c101908 */
        /* <DEDUP_REMOVED lines=11> */
[----:B-1----:R-:W-:Y:S01]  /*20800*/  F2FP.BF16.F32.PACK_AB R135, R138, R147 ;  /* 0x000000938a87723e */ /* 0x002fe200000010ff */
        /* <DEDUP_REMOVED lines=55> */
[----:B0-----:R-:W-:-:S03]  /*20b80*/  IADD3 R183, PT, PT, R183, R168, RZ ;  /* 0x000000a8b7b77210 */ /* 0x001fc60007ffe0ff */
[----:B------:R1:W-:Y:S01]  /*20b90*/  STG.E.128 desc[UR8][R156.64], R164 ;  /* 0x000000a49c007986 */ /* 0x0003e2000c101d08 */
[----:B------:R-:W-:-:S13]  /*20ba0*/  ISETP.GE.AND P0, PT, R183, R169, PT ;  /* 0x000000a9b700720c */ /* 0x000fda0003f06270 */
[----:B------:R-:W-:Y:S05]  /*20bb0*/  @!P0 BRA `(.L_x_15876) ;  /* 0xfffffe0000448947 */ /* 0x000fea000383ffff */
[----:B------:R-:W-:Y:S05]  /*20bc0*/  EXIT ;  /* 0x000000000000794d */ /* 0x000fea0003800000 */
.L_x_15877:
        /* <DEDUP_REMOVED lines=11> */
.L_x_34057:


//--------------------- .text._ZN10layer_norm13ln_fwd_kernelINS_13Kernel_traitsIf13__nv_bfloat16fS2_fjLj5120ELj1ELj1ELj4ELj16ENS_18Kernel_traits_baseILj5120EfS2_fS2_fjLj128EEEEELb1ELb1ELb1ELb0EEEvNS_9FwdParamsE --------------------------
	.section	.text._ZN10layer_norm13ln_fwd_kernelINS_13Kernel_traitsIf13__nv_bfloat16fS2_fjLj5120ELj1ELj1ELj4ELj16ENS_18Kernel_traits_baseILj5120EfS2_fS2_fjLj128EEEEELb1ELb1ELb1ELb0EEEvNS_9FwdParamsE,"ax",@progbits
	.align	128
        .global         _ZN10layer_norm13ln_fwd_kernelINS_13Kernel_traitsIf13__nv_bfloat16fS2_fjLj5120ELj1ELj1ELj4ELj16ENS_18Kernel_traits_baseILj5120EfS2_fS2_fjLj128EEEEELb1ELb1ELb1ELb0EEEvNS_9FwdParamsE
        .type           _ZN10layer_norm13ln_fwd_kernelINS_13Kernel_traitsIf13__nv_bfloat16fS2_fjLj5120ELj1ELj1ELj4ELj16ENS_18Kernel_traits_baseILj5120EfS2_fS2_fjLj128EEEEELb1ELb1ELb1ELb0EEEvNS_9FwdParamsE,@function
        .size           _ZN10layer_norm13ln_fwd_kernelINS_13Kernel_traitsIf13__nv_bfloat16fS2_fjLj5120ELj1ELj1ELj4ELj16ENS_18Kernel_traits_baseILj5120EfS2_fS2_fjLj128EEEEELb1ELb1ELb1ELb0EEEvNS_9FwdParamsE,(.L_x_34058 - _ZN10layer_norm13ln_fwd_kernelINS_13Kernel_traitsIf13__nv_bfloat16fS2_fjLj5120ELj1ELj1ELj4ELj16ENS_18Kernel_traits_baseILj5120EfS2_fS2_fjLj128EEEEELb1ELb1ELb1ELb0EEEvNS_9FwdParamsE)
        .other          _ZN10layer_norm13ln_fwd_kernelINS_13Kernel_traitsIf13__nv_bfloat16fS2_fjLj5120ELj1ELj1ELj4ELj16ENS_18Kernel_traits_baseILj5120EfS2_fS2_fjLj128EEEEELb1ELb1ELb1ELb0EEEvNS_9FwdParamsE,@"STO_CUDA_ENTRY STV_DEFAULT"
_ZN10layer_norm13ln_fwd_kernelINS_13Kernel_traitsIf13__nv_bfloat16fS2_fjLj5120ELj1ELj1ELj4ELj16ENS_18Kernel_traits_baseILj5120EfS2_fS2_fjLj128EEEEELb1ELb1ELb1ELb0EEEvNS_9FwdParamsE:
.text._ZN10layer_norm13ln_fwd_kernelINS_13Kernel_traitsIf13__nv_bfloat16fS2_fjLj5120ELj1ELj1ELj4ELj16ENS_18Kernel_traits_baseILj5120EfS2_fS2_fjLj128EEEEELb1ELb1ELb1ELb0EEEvNS_9FwdParamsE:
        /* <DEDUP_REMOVED lines=19> */
[C---:B----4-:R-:W-:Y:S02]  /*0130*/  LOP3.LUT R125, R2.reuse, 0x60, RZ, 0xc0, !PT ;  /* 0x00000060027d7812 */ /* 0x050fe400078ec0ff */
[----:B-----5:R-:W-:Y:S02]  /*0140*/  SHF.R.S32.HI R0, RZ, 0x1f, R9 ;  /* 0x0000001fff007819 */ /* 0x020fe40000011409 */
[----:B------:R-:W-:Y:S02]  /*0150*/  LOP3.LUT R181, R2, 0x1f, RZ, 0xc0, !PT ;  /* 0x0000001f02b57812 */ /* 0x000fe400078ec0ff */
[----:B------:R-:W0:Y:S01]  /*0160*/  LDC R11, c[0x0][0x360] ;  /* 0x0000d800ff0b7b82 */ /* 0x000e220000000800 */
[----:B------:R-:W-:Y:S01]  /*0170*/  LEA.HI R0, R0, R9, RZ, 0x3 ;  /* 0x0000000900007211 */ /* 0x000fe200078f18ff */
[----:B0-----:R-:W-:Y:S01]  /*0180*/  IMAD R180, R11, UR7, R2 ;  /* 0x000000070bb47c24 */ /* 0x001fe2000f8e0202 */
[----:B--2---:R-:W-:-:S02]  /*0190*/  @P0 R2UR UR14, R4 ;  /* 0x00000000040e02ca */ /* 0x004fc400000e0000 */
[----:B------:R-:W-:Y:S02]  /*01a0*/  @P0 R2UR UR15, R5 ;  /* 0x00000000050f02ca */ /* 0x000fe400000e0000 */
[----:B---3--:R-:W-:Y:S02]  /*01b0*/  @P0 IADD3 R188, P1, PT, R6, R3, RZ ;  /* 0x0000000306bc0210 */ /* 0x008fe40007f3e0ff */
[----:B------:R-:W-:Y:S02]  /*01c0*/  LOP3.LUT R3, R125, 0x1f, R2, 0xf8, !PT ;  /* 0x0000001f7d037812 */ /* 0x000fe400078ef802 */
[----:B------:R-:W-:Y:S02]  /*01d0*/  @P0 IADD3.X R189, PT, PT, RZ, R7, RZ, P1, !PT ;  /* 0x00000007ffbd0210 */ /* 0x000fe40000ffe4ff */
[----:B------:R-:W-:Y:S02]  /*01e0*/  LOP3.LUT R5, R3, 0x7f, RZ, 0x3c, !PT ;  /* 0x0000007f03057812 */ /* 0x000fe400078e3cff */
[--C-:B------:R-:W-:Y:S01]  /*01f0*/  SHF.R.U64 R204, R188, 0x2, R189.reuse ;  /* 0x00000002bccc7819 */ /* 0x100fe200000012bd */
[----:B------:R-:W-:Y:S01]  /*0200*/  UIADD3 UR24, UPT, UPT, UR14, -0x61c88647, URZ ;  /* 0x9e3779b90e187890 */ /* 0x000fe2000fffe0ff */
[----:B------:R-:W-:Y:S01]  /*0210*/  LEA.HI.SX32 R182, R0, R5, 0x1d ;  /* 0x0000000500b67211 */ /* 0x000fe200078feaff */
[----:B------:R-:W-:Y:S01]  /*0220*/  UIADD3 UR25, UPT, UPT, UR15, -0x4498517b, URZ ;  /* 0xbb67ae850f197890 */ /* 0x000fe2000fffe0ff */
[----:B------:R-:W-:Y:S01]  /*0230*/  SHF.R.U32.HI R183, RZ, 0x2, R189 ;  /* 0x00000002ffb77819 */ /* 0x000fe200000116bd */
[----:B------:R-:W-:-:S02]  /*0240*/  UIADD3 UR26, UPT, UPT, UR14, 0x3c6ef372, URZ ;  /* 0x3c6ef3720e1a7890 */ /* 0x000fc4000fffe0ff */
        /* <DEDUP_REMOVED lines=16> */
[C---:B------:R-:W-:Y:S01]  /*0350*/  ISETP.GE.U32.AND P0, PT, R182.reuse, 0x80, PT ;  /* 0x00000080b600780c */ /* 0x040fe20003f06070 */
[----:B------:R-:W-:Y:S01]  /*0360*/  IMAD.MOV.U32 R133, RZ, RZ, R3 ;  /* 0x000000ffff857224 */ /* 0x000fe200078e0003 */
[C---:B------:R-:W-:Y:S02]  /*0370*/  ISETP.GE.U32.AND P1, PT, R182.reuse, 0x100, PT ;  /* 0x00000100b600780c */ /* 0x040fe40003f26070 */
[C---:B------:R-:W-:Y:S02]  /*0380*/  ISETP.GE.U32.AND P2, PT, R182.reuse, 0x180, PT ;  /* 0x00000180b600780c */ /* 0x040fe40003f46070 */
[----:B------:R-:W-:-:S07]  /*0390*/  ISETP.GE.U32.AND P3, PT, R182, 0x200, PT ;  /* 0x00000200b600780c */ /* 0x000fce0003f66070 */
[----:B------:R-:W0:Y:S08]  /*03a0*/  @P0 LDC.64 R4, c[0x0][0x3d0] ;  /* 0x0000f400ff040b82 */ /* 0x000e300000000a00 */
[----:B------:R-:W1:Y:S08]  /*03b0*/  @P1 LDC.64 R12, c[0x0][0x438] ;  /* 0x00010e00ff0c1b82 */ /* 0x000e700000000a00 */
[----:B------:R-:W2:Y:S08]  /*03c0*/  @P1 LDC.64 R10, c[0x0][0x3d0] ;  /* 0x0000f400ff0a1b82 */ /* 0x000eb00000000a00 */
[----:B------:R-:W3:Y:S01]  /*03d0*/  @P1 LDC.64 R14, c[0x0][0x3e8] ;  /* 0x0000fa00ff0e1b82 */ /* 0x000ee20000000a00 */
[C---:B0-----:R-:W-:Y:S01]  /*03e0*/  @P0 IMAD.WIDE.U32 R4, R3.reuse, 0x20, R4 ;  /* 0x0000002003040825 */ /* 0x041fe200078e0004 */
[----:B------:R-:W-:-:S04]  /*03f0*/  @P0 LOP3.LUT R133, R3, 0x80, RZ, 0xfc, !PT ;  /* 0x0000008003850812 */ /* 0x000fc800078efcff */
[----:B------:R-:W5:Y:S02]  /*0400*/  @P0 LDG.E.128 R120, desc[UR12][R4.64] ;  /* 0x0000000c04780981 */ /* 0x000f64000c1e1d00 */
[----:B------:R-:W0:Y:S02]  /*0410*/  @P2 LDC.64 R16, c[0x0][0x3d0] ;  /* 0x0000f400ff102b82 */ /* 0x000e240000000a00 */
[----:B------:R1:W5:Y:S06]  /*0420*/  @P0 LDG.E.128 R116, desc[UR12][R4.64+0x10] ;  /* 0x0000100c04740981 */ /* 0x00036c000c1e1d00 */
[----:B------:R-:W4:Y:S08]  /*0430*/  @P2 LDC.64 R18, c[0x0][0x438] ;  /* 0x00010e00ff122b82 */ /* 0x000f300000000a00 */
[----:B------:R-:W4:Y:S08]  /*0440*/  @P2 LDC.64 R20, c[0x0][0x3e8] ;  /* 0x0000fa00ff142b82 */ /* 0x000f300000000a00 */
[----:B------:R-:W4:Y:S08]  /*0450*/  @P3 LDC.64 R22, c[0x0][0x3d0] ;  /* 0x0000f400ff163b82 */ /* 0x000f300000000a00 */
[----:B------:R-:W4:Y:S08]  /*0460*/  @P3 LDC.64 R24, c[0x0][0x438] ;  /* 0x00010e00ff183b82 */ /* 0x000f300000000a00 */
[----:B------:R-:W4:Y:S01]  /*0470*/  @P3 LDC.64 R26, c[0x0][0x3e8] ;  /* 0x0000fa00ff1a3b82 */ /* 0x000f220000000a00 */
[----:B-1----:R-:W-:-:S04]  /*0480*/  @P1 IMAD.WIDE.U32 R4, R133, 0x20, R12 ;  /* 0x0000002085041825 */ /* 0x002fc800078e000c */
[C---:B--2---:R-:W-:Y:S01]  /*0490*/  @P1 IMAD.WIDE.U32 R10, R133.reuse, 0x20, R10 ;  /* 0x00000020850a1825 */ /* 0x044fe200078e000a */
[----:B------:R1:W5:Y:S02]  /*04a0*/  @P1 LD.E.128 R88, desc[UR12][R4.64] ;  /* 0x0000000c04581980 */ /* 0x000364000c101d00 */
[----:B------:R-:W2:Y:S01]  /*04b0*/  @P0 LDC.64 R6, c[0x0][0x438] ;  /* 0x00010e00ff060b82 */ /* 0x000ea20000000a00 */
[C---:B---3--:R-:W-:Y:S01]  /*04c0*/  @P1 IMAD.WIDE.U32 R12, R133.reuse, 0x20, R14 ;  /* 0x00000020850c1825 */ /* 0x048fe200078e000e */
[----:B------:R1:W5:Y:S03]  /*04d0*/  @P1 LDG.E.128 R96, desc[UR12][R10.64] ;  /* 0x0000000c0a601981 */ /* 0x000366000c1e1d00 */
[----:B------:R-:W-:Y:S01]  /*04e0*/  @P1 VIADD R133, R133, 0x80 ;  /* 0x0000008085851836 */ /* 0x000fe20000000000 */
[----:B------:R1:W5:Y:S02]  /*04f0*/  @P1 LDG.E.128 R92, desc[UR12][R10.64+0x10] ;  /* 0x0000100c0a5c1981 */ /* 0x000364000c1e1d00 */
[----:B------:R-:W3:Y:S01]  /*0500*/  @P0 LDC.64 R8, c[0x0][0x3e8] ;  /* 0x0000fa00ff080b82 */ /* 0x000ee20000000a00 */
[C---:B0-----:R-:W-:Y:S01]  /*0510*/  @P2 IMAD.WIDE.U32 R16, R133.reuse, 0x20, R16 ;  /* 0x0000002085102825 */ /* 0x041fe200078e0010 */
[----:B------:R1:W5:Y:S03]  /*0520*/  @P1 LD.E.128 R84, desc[UR12][R4.64+0x10] ;  /* 0x0000100c04541980 */ /* 0x000366000c101d00 */
[C---:B----4-:R-:W-:Y:S01]  /*0530*/  @P2 IMAD.WIDE.U32 R18, R133.reuse, 0x20, R18 ;  /* 0x0000002085122825 */ /* 0x050fe200078e0012 */
[----:B------:R1:W5:Y:S03]  /*0540*/  @P1 LDG.E.128 R80, desc[UR12][R12.64] ;  /* 0x0000000c0c501981 */ /* 0x000366000c1e1d00 */
[C---:B------:R-:W-:Y:S01]  /*0550*/  @P2 IMAD.WIDE.U32 R20, R133.reuse, 0x20, R20 ;  /* 0x0000002085142825 */ /* 0x040fe200078e0014 */
[----:B------:R-:W-:Y:S01]  /*0560*/  @P2 IADD3 R133, PT, PT, R133, 0x80, RZ ;  /* 0x0000008085852810 */ /* 0x000fe20007ffe0ff */
[----:B------:R1:W5:Y:S04]  /*0570*/  @P1 LDG.E.128 R76, desc[UR12][R12.64+0x10] ;  /* 0x0000100c0c4c1981 */ /* 0x000368000c1e1d00 */
[C---:B------:R-:W-:Y:S01]  /*0580*/  @P3 IMAD.WIDE.U32 R22, R133.reuse, 0x20, R22 ;  /* 0x0000002085163825 */ /* 0x040fe200078e0016 */
[----:B------:R1:W5:Y:S03]  /*0590*/  @P2 LDG.E.128 R72, desc[UR12][R16.64] ;  /* 0x0000000c10482981 */ /* 0x000366000c1e1d00 */
[C---:B------:R-:W-:Y:S01]  /*05a0*/  @P3 IMAD.WIDE.U32 R24, R133.reuse, 0x20, R24 ;  /* 0x0000002085183825 */ /* 0x040fe200078e0018 */
[----:B------:R1:W5:Y:S03]  /*05b0*/  @P2 LDG.E.128 R68, desc[UR12][R16.64+0x10] ;  /* 0x0000100c10442981 */ /* 0x000366000c1e1d00 */
[----:B------:R-:W-:Y:S01]  /*05c0*/  @P3 IMAD.WIDE.U32 R26, R133, 0x20, R26 ;  /* 0x00000020851a3825 */ /* 0x000fe200078e001a */
[----:B------:R1:W5:Y:S03]  /*05d0*/  @P2 LD.E.128 R64, desc[UR12][R18.64] ;  /* 0x0000000c12402980 */ /* 0x000366000c101d00 */
[C---:B--2---:R-:W-:Y:S01]  /*05e0*/  @P0 IMAD.WIDE.U32 R6, R3.reuse, 0x20, R6 ;  /* 0x0000002003060825 */ /* 0x044fe200078e0006 */
        /* <DEDUP_REMOVED lines=8> */
[----:B------:R1:W5:Y:S01]  /*0670*/  @P3 LDG.E.128 R28, desc[UR12][R26.64+0x10] ;  /* 0x0000100c1a1c3981 */ /* 0x000362000c1e1d00 */
[----:B---3--:R-:W-:-:S03]  /*0680*/  @P0 IMAD.WIDE.U32 R8, R3, 0x20, R8 ;  /* 0x0000002003080825 */ /* 0x008fc600078e0008 */
[----:B------:R1:W5:Y:S04]  /*0690*/  @P0 LD.E.128 R112, desc[UR12][R6.64] ;  /* 0x0000000c06700980 */ /* 0x000368000c101d00 */
[----:B------:R1:W5:Y:S04]  /*06a0*/  @P0 LD.E.128 R108, desc[UR12][R6.64+0x10] ;  /* 0x0000100c066c0980 */ /* 0x000368000c101d00 */
[----:B------:R1:W5:Y:S04]  /*06b0*/  @P0 LDG.E.128 R104, desc[UR12][R8.64] ;  /* 0x0000000c08680981 */ /* 0x000368000c1e1d00 */
[----:B------:R1:W5:Y:S01]  /*06c0*/  @P0 LDG.E.128 R100, desc[UR12][R8.64+0x10] ;  /* 0x0000100c08640981 */ /* 0x000362000c1e1d00 */
[----:B------:R-:W-:Y:S01]  /*06d0*/  ISETP.GE.U32.AND P0, PT, R182, 0x280, PT ;  /* 0x00000280b600780c */ /* 0x000fe20003f06070 */
[----:B------:R-:W-:-:S12]  /*06e0*/  @P3 VIADD R133, R133, 0x80 ;  /* 0x0000008085853836 */ /* 0x000fd80000000000 */
[----:B-1----:R-:W-:Y:S05]  /*06f0*/  @!P0 BRA `(.L_x_15880) ;  /* 0x00000004004c8947 */ /* 0x002fea0003800000 */
        /* <DEDUP_REMOVED lines=13> */
.L_x_15879:
        /* <DEDUP_REMOVED lines=11> */
[----:B0-----:R-:W-:-:S07]  /*0880*/  @P1 IMAD.WIDE.U32 R36, R109, 0x20, R36 ;  /* 0x000000206d241825 */ /* 0x001fce00078e0024 */
[----:B------:R-:W0:Y:S01]  /*0890*/  @P3 LDC.64 R84, c[0x0][0x3d0] ;  /* 0x0000f400ff543b82 */ /* 0x000e220000000a00 */
[C---:B-1----:R-:W-:Y:S01]  /*08a0*/  @P1 IMAD.WIDE.U32 R38, R109.reuse, 0x20, R38 ;  /* 0x000000206d261825 */ /* 0x042fe200078e0026 */
[----:B------:R-:W-:Y:S01]  /*08b0*/  @P1 IADD3 R109, PT, PT, R109, 0x80, RZ ;  /* 0x000000806d6d1810 */ /* 0x000fe20007ffe0ff */
        /* <DEDUP_REMOVED lines=14> */
[----:B------:R1:W5:Y:S03]  /*09a0*/  @P2 LDG.E.128 R68, desc[UR12][R62.64+0x10] ;  /* 0x0000100c3e442981 */ /* 0x000366000c1e1d00 */
[----:B------:R-:W-:Y:S01]  /*09b0*/  @P3 VIADD R109, R109, 0x80 ;  /* 0x000000806d6d3836 */ /* 0x000fe20000000000 */
[----:B------:R-:W5:Y:S02]  /*09c0*/  @P2 LDG.E.128 R56, desc[UR12][R66.64] ;  /* 0x0000000c42382981 */ /* 0x000f64000c1e1d00 */
[----:B------:R-:W1:Y:S01]  /*09d0*/  @P4 LDC.64 R90, c[0x0][0x3e8] ;  /* 0x0000fa00ff5a4b82 */ /* 0x000e620000000a00 */
[C---:B--2---:R-:W-:Y:S01]  /*09e0*/  @P0 IMAD.WIDE.U32 R40, R3.reuse, 0x20, R40 ;  /* 0x0000002003280825 */ /* 0x044fe200078e0028 */
[----:B------:R-:W5:Y:S03]  /*09f0*/  @P2 LDG.E.128 R52, desc[UR12][R66.64+0x10] ;  /* 0x0000100c42342981 */ /* 0x000f66000c1e1d00 */
[----:B----4-:R-:W-:Y:S01]  /*0a00*/  @P0 IMAD.WIDE.U32 R42, R3, 0x20, R42 ;  /* 0x00000020032a0825 */ /* 0x010fe200078e002a */
[----:B------:R-:W5:Y:S01]  /*0a10*/  @P0 LDG.E.128 R120, desc[UR12][R40.64] ;  /* 0x0000000c28780981 */ /* 0x000f62000c1e1d00 */
[----:B---3--:R-:W-:-:S02]  /*0a20*/  CS2R R38, SRZ ;  /* 0x0000000000267805 */ /* 0x008fc4000001ff00 */
[----:B------:R-:W-:Y:S02]  /*0a30*/  CS2R R36, SRZ ;  /* 0x0000000000247805 */ /* 0x000fe4000001ff00 */
[----:B------:R-:W-:Y:S01]  /*0a40*/  CS2R R110, SRZ ;  /* 0x00000000006e7805 */ /* 0x000fe2000001ff00 */
[----:B------:R2:W5:Y:S01]  /*0a50*/  @P0 LDG.E.128 R116, desc[UR12][R40.64+0x10] ;  /* 0x0000100c28740981 */ /* 0x000562000c1e1d00 */
[----:B0-----:R-:W-:-:S03]  /*0a60*/  @P4 IMAD.WIDE.U32 R60, R109, 0x20, R88 ;  /* 0x000000206d3c4825 */ /* 0x001fc600078e0058 */
[----:B------:R-:W5:Y:S01]  /*0a70*/  @P0 LDG.E.128 R104, desc[UR12][R42.64] ;  /* 0x0000000c2a680981 */ /* 0x000f62000c1e1d00 */
[----:B-1----:R-:W-:Y:S02]  /*0a80*/  CS2R R62, SRZ ;  /* 0x00000000003e7805 */ /* 0x002fe4000001ff00 */
[----:B------:R-:W-:Y:S02]  /*0a90*/  CS2R R114, SRZ ;  /* 0x0000000000727805 */ /* 0x000fe4000001ff00 */
[----:B------:R-:W-:Y:S01]  /*0aa0*/  CS2R R112, SRZ ;  /* 0x0000000000707805 */ /* 0x000fe2000001ff00 */
[----:B------:R0:W5:Y:S01]  /*0ab0*/  @P0 LDG.E.128 R100, desc[UR12][R42.64+0x10] ;  /* 0x0000100c2a640981 */ /* 0x000162000c1e1d00 */
[----:B------:R-:W-:-:S03]  /*0ac0*/  @P4 IMAD.WIDE.U32 R64, R109, 0x20, R90 ;  /* 0x000000206d404825 */ /* 0x000fc600078e005a */
[----:B------:R-:W5:Y:S01]  /*0ad0*/  @P3 LDG.E.128 R48, desc[UR12][R84.64] ;  /* 0x0000000c54303981 */ /* 0x000f62000c1e1d00 */
[----:B--2---:R-:W-:Y:S02]  /*0ae0*/  CS2R R40, SRZ ;  /* 0x0000000000287805 */ /* 0x004fe4000001ff00 */
[----:B------:R-:W-:Y:S02]  /*0af0*/  CS2R R66, SRZ ;  /* 0x0000000000427805 */ /* 0x000fe4000001ff00 */
[----:B------:R-:W-:Y:S01]  /*0b00*/  CS2R R90, SRZ ;  /* 0x00000000005a7805 */ /* 0x000fe2000001ff00 */
[----:B------:R1:W5:Y:S01]  /*0b10*/  @P3 LDG.E.128 R44, desc[UR12][R84.64+0x10] ;  /* 0x0000100c542c3981 */ /* 0x000362000c1e1d00 */
[----:B------:R-:W-:Y:S02]  /*0b20*/  CS2R R88, SRZ ;  /* 0x0000000000587805 */ /* 0x000fe4000001ff00 */
[----:B0-----:R-:W-:Y:S02]  /*0b30*/  CS2R R42, SRZ ;  /* 0x00000000002a7805 */ /* 0x001fe4000001ff00 */
[----:B------:R-:W-:Y:S01]  /*0b40*/  CS2R R108, SRZ ;  /* 0x00000000006c7805 */ /* 0x000fe2000001ff00 */
[----:B------:R-:W5:Y:S01]  /*0b50*/  @P3 LDG.E.128 R32, desc[UR12][R86.64] ;  /* 0x0000000c56203981 */ /* 0x000f62000c1e1d00 */
[----:B------:R-:W-:-:S02]  /*0b60*/  @P4 CS2R R14, SRZ ;  /* 0x00000000000e4805 */ /* 0x000fc4000001ff00 */
[----:B------:R-:W-:Y:S02]  /*0b70*/  @P4 CS2R R12, SRZ ;  /* 0x00000000000c4805 */ /* 0x000fe4000001ff00 */
[----:B------:R-:W-:Y:S01]  /*0b80*/  @P4 CS2R R18, SRZ ;  /* 0x0000000000124805 */ /* 0x000fe2000001ff00 */
[----:B------:R0:W5:Y:S01]  /*0b90*/  @P3 LDG.E.128 R28, desc[UR12][R86.64+0x10] ;  /* 0x0000100c561c3981 */ /* 0x000162000c1e1d00 */
[----:B------:R-:W-:Y:S02]  /*0ba0*/  @P4 CS2R R16, SRZ ;  /* 0x0000000000104805 */ /* 0x000fe4000001ff00 */
[----:B-1----:R-:W-:Y:S01]  /*0bb0*/  CS2R R84, SRZ ;  /* 0x0000000000547805 */ /* 0x002fe2000001ff00 */
[----:B------:R-:W5:Y:S04]  /*0bc0*/  @P4 LDG.E.128 R24, desc[UR12][R60.64] ;  /* 0x0000000c3c184981 */ /* 0x000f68000c1e1d00 */
[----:B------:R1:W5:Y:S01]  /*0bd0*/  @P4 LDG.E.128 R20, desc[UR12][R60.64+0x10] ;  /* 0x0000100c3c144981 */ /* 0x000362000c1e1d00 */
[----:B0-----:R-:W-:-:S03]  /*0be0*/  CS2R R86, SRZ ;  /* 0x0000000000567805 */ /* 0x001fc6000001ff00 */
[----:B------:R-:W5:Y:S04]  /*0bf0*/  @P4 LDG.E.128 R8, desc[UR12][R64.64] ;  /* 0x0000000c40084981 */ /* 0x000f68000c1e1d00 */
[----:B------:R0:W5:Y:S01]  /*0c00*/  @P4 LDG.E.128 R4, desc[UR12][R64.64+0x10] ;  /* 0x0000100c40044981 */ /* 0x000162000c1e1d00 */
[----:B-1----:R-:W-:Y:S02]  /*0c10*/  CS2R R60, SRZ ;  /* 0x00000000003c7805 */ /* 0x002fe4000001ff00 */
[----:B0-----:R-:W-:-:S07]  /*0c20*/  CS2R R64, SRZ ;  /* 0x0000000000407805 */ /* 0x001fce000001ff00 */
.L_x_15880:
[----:B------:R-:W-:Y:S05]  /*0c30*/  BSYNC.RECONVERGENT B0 ;  /* 0x0000000000007941 */ /* 0x000fea0003800200 */
.L_x_15878:
[----:B------:R-:W1:Y:S02]  /*0c40*/  LDCU UR4, c[0x0][0x384] ;  /* 0x00007080ff0477ac */ /* 0x000e640008000800 */
[----:B-1----:R-:W-:-:S06]  /*0c50*/  UISETP.GE.AND UP0, UPT, UR7, UR4, UPT ;  /* 0x000000040700728c */ /* 0x002fcc000bf06270 */
[----:B------:R-:W-:-:S13]  /*0c60*/  PLOP3.LUT P0, PT, PT, PT, UP0, 0x80, 0x8 ;  /* 0x000000000008781c */ /* 0x000fda0003f0f008 */
[----:B------:R-:W-:Y:S05]  /*0c70*/  @P0 EXIT ;  /* 0x000000000000094d */ /* 0x000fea0003800000 */
[----:B------:R-:W-:Y:S01]  /*0c80*/  IMAD.HI.U32 R124, R180, -0x326172a9, RZ ;  /* 0xcd9e8d57b47c7827 */ /* 0x000fe200078e00ff */
[----:B------:R-:W1:Y:S03]  /*0c90*/  LDCU.U8 UR4, c[0x0][0x410] ;  /* 0x00008200ff0477ac */ /* 0x000e660008000000 */
[----:B------:R-:W-:Y:S01]  /*0ca0*/  HFMA2 R189, -RZ, RZ, 0, 0 ;  /* 0x00000000ffbd7431 */ /* 0x000fe200000001ff */
[----:B------:R-:W-:Y:S01]  /*0cb0*/  LOP3.LUT R188, R188, 0x3, RZ, 0xc0, !PT ;  /* 0x00000003bcbc7812 */ /* 0x000fe200078ec0ff */
        /* <DEDUP_REMOVED lines=17> */
[C---:B------:R-:W-:Y:S01]  /*0dd0*/  IMAD.HI.U32 R124, R127.reuse, -0x2daee0ad, RZ ;  /* 0xd2511f537f7c7827 */ /* 0x040fe200078e00ff */
[----:B------:R-:W0:Y:S03]  /*0de0*/  LDCU.64 UR18, c[0x0][0x3a0] ;  /* 0x00007400ff1277ac */ /* 0x000e260008000a00 */
[----:B------:R-:W-:Y:S01]  /*0df0*/  IMAD R131, R127, -0x2daee0ad, RZ ;  /* 0xd2511f537f837824 */ /* 0x000fe200078e02ff */
[----:B------:R-:W-:Y:S01]  /*0e00*/  LOP3.LUT R124, R133, UR27, R124, 0x96, !PT ;  /* 0x0000001b857c7c12 */ /* 0x000fe2000f8e967c */
[----:B------:R-:W-:Y:S01]  /*0e10*/  IMAD.HI.U32 R130, R126, -0x2daee0ad, RZ ;  /* 0xd2511f537e827827 */ /* 0x000fe200078e00ff */
[----:B------:R-:W0:Y:S03]  /*0e20*/  LDCU.128 UR8, c[0x0][0x3f0] ;  /* 0x00007e00ff0877ac */ /* 0x000e260008000c00 */
[----:B------:R-:W-:Y:S01]  /*0e30*/  IMAD R128, R129, -0x326172a9, RZ ;  /* 0xcd9e8d5781807824 */ /* 0x000fe200078e02ff */
[----:B------:R-:W-:Y:S01]  /*0e40*/  LOP3.LUT R130, R131, UR29, R130, 0x96, !PT ;  /* 0x0000001d83827c12 */ /* 0x000fe2000f8e9682 */
[C---:B------:R-:W-:Y:S01]  /*0e50*/  IMAD.HI.U32 R127, R124.reuse, -0x326172a9, RZ ;  /* 0xcd9e8d577c7f7827 */ /* 0x040fe200078e00ff */
[----:B------:R-:W0:Y:S03]  /*0e60*/  LDCU.64 UR20, c[0x0][0x380] ;  /* 0x00007000ff1477ac */ /* 0x000e260008000a00 */
[----:B------:R-:W-:Y:S01]  /*0e70*/  IMAD R129, R124, -0x326172a9, RZ ;  /* 0xcd9e8d577c817824 */ /* 0x000fe200078e02ff */
[----:B------:R-:W-:Y:S01]  /*0e80*/  LOP3.LUT R127, R128, UR28, R127, 0x96, !PT ;  /* 0x0000001c807f7c12 */ /* 0x000fe2000f8e967f */
[----:B------:R-:W-:Y:S01]  /*0e90*/  IMAD.HI.U32 R124, R130, -0x326172a9, RZ ;  /* 0xcd9e8d57827c7827 */ /* 0x000fe200078e00ff */
[----:B------:R-:W-:-:S02]  /*0ea0*/  UPLOP3.LUT UP1, UPT, UPT, UPT, UPT, 0x40, 0x4 ;  /* 0x000000000004789c */ /* 0x000fc40003f2e870 */
[----:B-1----:R-:W-:Y:S01]  /*0eb0*/  UISETP.NE.AND UP2, UPT, UR4, URZ, UPT ;  /* 0x000000ff0400728c */ /* 0x002fe2000bf45270 */
        /* <DEDUP_REMOVED lines=17> */
[----:B------:R-:W-:Y:S01]  /*0fd0*/  IMAD.HI.U32 R129, R126, -0x2daee0ad, RZ ;  /* 0xd2511f537e817827 */ /* 0x000fe200078e00ff */
[----:B------:R-:W-:-:S03]  /*0fe0*/  SHF.R.S32.HI R131, RZ, 0x3, R0 ;  /* 0x00000003ff837819 */ /* 0x000fc60000011400 */
[----:B------:R-:W-:Y:S01]  /*0ff0*/  IMAD R127, R128, -0x326172a9, RZ ;  /* 0xcd9e8d57807f7824 */ /* 0x000fe200078e02ff */
[C---:B------:R-:W-:Y:S01]  /*1000*/  LOP3.LUT R128, R131.reuse, 0x7f, RZ, 0xc0, !PT ;  /* 0x0000007f83807812 */ /* 0x040fe200078ec0ff */
[----:B------:R-:W-:Y:S01]  /*1010*/  IMAD.HI.U32 R0, R124, -0x326172a9, RZ ;  /* 0xcd9e8d577c007827 */ /* 0x000fe200078e00ff */
[----:B------:R-:W-:Y:S02]  /*1020*/  LOP3.LUT R129, R130, UR37, R129, 0x96, !PT ;  /* 0x0000002582817c12 */ /* 0x000fe4000f8e9681 */
[----:B------:R-:W-:Y:S01]  /*1030*/  VIADDMNMX R130, R128, -R125, RZ, !PT ;  /* 0x8000007d80827246 */ /* 0x000fe200078001ff */
[----:B------:R-:W-:Y:S01]  /*1040*/  IMAD R126, R126, -0x2daee0ad, RZ ;  /* 0xd2511f537e7e7824 */ /* 0x000fe200078e02ff */
[----:B------:R-:W-:Y:S01]  /*1050*/  SHF.L.U32 R131, R131, 0x1, RZ ;  /* 0x0000000183837819 */ /* 0x000fe200000006ff */
[----:B------:R-:W-:Y:S01]  /*1060*/  IMAD R128, R181, -0x20, R128 ;  /* 0xffffffe0b5807824 */ /* 0x000fe200078e0280 */
[----:B------:R-:W-:Y:S02]  /*1070*/  VIMNMX R130, PT, PT, R130, 0x20, PT ;  /* 0x0000002082827848 */ /* 0x000fe40003fe0100 */
[----:B------:R-:W-:-:S02]  /*1080*/  LOP3.LUT R131, R131, 0xffffff00, RZ, 0xc0, !PT ;  /* 0xffffff0083837812 */ /* 0x000fc400078ec0ff */
        /* <DEDUP_REMOVED lines=18> */
[----:B------:R-:W-:Y:S02]  /*11b0*/  IMAD R190, R124, -0x2daee0ad, RZ ;  /* 0xd2511f537cbe7824 */ /* 0x000fe400078e02ff */
[----:B01234-:R-:W-:-:S07]  /*11c0*/  IMAD R192, R125, -0x326172a9, RZ ;  /* 0xcd9e8d577dc07824 */ /* 0x01ffce00078e02ff */
.L_x_16386:
[----:B------:R-:W-:-:S06]  /*11d0*/  UIMAD.WIDE UR4, UR7, 0x4, UR8 ;  /* 0x00000004070478a5 */ /* 0x000fcc000f8e0208 */
[----:B01234-:R-:W-:Y:S02]  /*11e0*/  IMAD.U32 R177, RZ, RZ, UR5 ;  /* 0x00000005ffb17e24 */ /* 0x01ffe4000f8e00ff */
[----:B------:R-:W-:-:S05]  /*11f0*/  IMAD.U32 R176, RZ, RZ, UR4 ;  /* 0x00000004ffb07e24 */ /* 0x000fca000f8e00ff */
[----:B------:R-:W2:Y:S01]  /*1200*/  LDG.E R177, desc[UR12][R176.64] ;  /* 0x0000000cb0b17981 */ /* 0x000ea2000c1e1900 */
[----:B------:R-:W-:-:S06]  /*1210*/  UIMAD.WIDE UR4, UR7, 0x4, UR10 ;  /* 0x00000004070478a5 */ /* 0x000fcc000f8e020a */
[----:B------:R-:W-:Y:S01]  /*1220*/  MOV R178, UR4 ;  /* 0x0000000400b27c02 */ /* 0x000fe20008000f00 */
[----:B------:R-:W-:-:S05]  /*1230*/  IMAD.U32 R179, RZ, RZ, UR5 ;  /* 0x00000005ffb37e24 */ /* 0x000fca000f8e00ff */
[----:B------:R-:W3:Y:S01]  /*1240*/  LDG.E R178, desc[UR12][R178.64] ;  /* 0x0000000cb2b27981 */ /* 0x000ee2000c1e1900 */
[----:B------:R-:W-:Y:S01]  /*1250*/  UIMAD UR4, UR7, UR42, URZ ;  /* 0x0000002a070472a4 */ /* 0x000fe2000f8e02ff */
[----:B------:R-:W-:Y:S01]  /*1260*/  ISETP.GE.U32.AND P1, PT, R182, 0x80, PT ;  /* 0x00000080b600780c */ /* 0x000fe20003f26070 */
[----:B------:R-:W-:Y:S02]  /*1270*/  BSSY.RECONVERGENT B0, `(.L_x_15881) ;  /* 0x0000583000007945 */ /* 0x000fe40003800200 */
[----:B------:R-:W-:-:S04]  /*1280*/  USHF.R.S32.HI UR5, URZ, 0x1f, UR4 ;  /* 0x0000001fff057899 */ /* 0x000fc80008011404 */
[----:B------:R-:W-:Y:S01]  /*1290*/  ULEA.HI UR5, UR5, UR4, URZ, 0x3 ;  /* 0x0000000405057291 */ /* 0x000fe2000f8f18ff */
[----:B--2---:R-:W-:-:S13]  /*12a0*/  ISETP.GE.AND P0, PT, R177, 0x1, PT ;  /* 0x00000001b100780c */ /* 0x004fda0003f06270 */
[----:B------:R-:W-:Y:S01]  /*12b0*/  @P0 VIADD R0, R177, 0xffffffff ;  /* 0xffffffffb1000836 */ /* 0x000fe20000000000 */
[----:B---3--:R-:W-:Y:S01]  /*12c0*/  R2UR UR6, R178 ;  /* 0x00000000b20672ca */ /* 0x008fe200000e0000 */
[----:B------:R-:W-:Y:S02]  /*12d0*/  IMAD.U32 R178, RZ, RZ, UR5 ;  /* 0x00000005ffb27e24 */ /* 0x000fe4000f8e00ff */
[----:B------:R-:W-:-:S05]  /*12e0*/  @P0 IMAD R0, R0, UR42, RZ ;  /* 0x0000002a00000c24 */ /* 0x000fca000f8e02ff */
[----:B------:R-:W-:-:S04]  /*12f0*/  @P0 SHF.R.S32.HI R201, RZ, 0x1f, R0 ;  /* 0x0000001fffc90819 */ /* 0x000fc80000011400 */
[----:B------:R-:W-:Y:S02]  /*1300*/  @P0 LEA.HI R176, R201, R0, RZ, 0x3 ;  /* 0x00000000c9b00211 */ /* 0x000fe400078f18ff */
[----:B------:R-:W-:Y:S02]  /*1310*/  MOV R0, RZ ;  /* 0x000000ff00007202 */ /* 0x000fe40000000f00 */
[-C--:B------:R-:W-:Y:S02]  /*1320*/  @P0 LEA.HI.SX32 R0, R176, R3.reuse, 0x1d ;  /* 0x00000003b0000211 */ /* 0x080fe400078feaff */
[----:B------:R-:W-:Y:S01]  /*1330*/  LEA.HI.SX32 R176, R178, R3, 0x1d ;  /* 0x00000003b2b07211 */ /* 0x000fe200078feaff */
[----:B-----5:R-:W-:Y:S06]  /*1340*/  @!P1 BRA `(.L_x_15882) ;  /* 0x0000005400d49947 */ /* 0x020fec0003800000 */
[----:B------:R-:W-:-:S04]  /*1350*/  UISETP.NE.U32.AND UP0, UPT, UR18, URZ, UPT ;  /* 0x000000ff1200728c */ /* 0x000fc8000bf05070 */
[----:B------:R-:W-:Y:S01]  /*1360*/  UISETP.NE.AND.EX UP0, UPT, UR19, URZ, UPT, UP0 ;  /* 0x000000ff1300728c */ /* 0x000fe2000bf05300 */
[----:B------:R-:W-:Y:S10]  /*1370*/  @!P0 BRA `(.L_x_15883) ;  /* 0x00000000000c8947 */ /* 0x000ff40003800000 */
[----:B------:R-:W0:Y:S02]  /*1380*/  LDC.64 R124, c[0x0][0x390] ;  /* 0x0000e400ff7c7b82 */ /* 0x000e240000000a00 */
[----:B0-----:R-:W-:-:S06]  /*1390*/  IMAD.WIDE.U32 R124, R0, 0x10, R124 ;  /* 0x00000010007c7825 */ /* 0x001fcc00078e007c */
[----:B------:R-:W5:Y:S02]  /*13a0*/  LDG.E.128 R124, desc[UR12][R124.64] ;  /* 0x0000000c7c7c7981 */ /* 0x000f64000c1e1d00 */
.L_x_15883:
        /* <DEDUP_REMOVED lines=30> */
.L_x_15888:
        /* <DEDUP_REMOVED lines=13> */
.L_x_15890:
[----:B------:R-:W-:Y:S05]  /*1660*/  BSYNC.RECONVERGENT B2 ;  /* 0x0000000000027941 */ /* 0x000fea0003800200 */
.L_x_15889:
        /* <DEDUP_REMOVED lines=43> */
.L_x_15887:
[----:B------:R-:W-:Y:S05]  /*1920*/  BSYNC.RECONVERGENT B1 ;  /* 0x0000000000017941 */ /* 0x000fea0003800200 */
.L_x_15886:
        /* <DEDUP_REMOVED lines=10> */
.L_x_15885:
        /* <DEDUP_REMOVED lines=16> */
.L_x_15894:
        /* <DEDUP_REMOVED lines=13> */
.L_x_15896:
[----:B------:R-:W-:Y:S05]  /*1ba0*/  BSYNC.RECONVERGENT B2 ;  /* 0x0000000000027941 */ /* 0x000fea0003800200 */
.L_x_15895:
        /* <DEDUP_REMOVED lines=43> */
.L_x_15893:
[----:B------:R-:W-:Y:S05]  /*1e60*/  BSYNC.RECONVERGENT B1 ;  /* 0x0000000000017941 */ /* 0x000fea0003800200 */
.L_x_15892:
        /* <DEDUP_REMOVED lines=10> */
.L_x_15891:
        /* <DEDUP_REMOVED lines=16> */
.L_x_15900:
        /* <DEDUP_REMOVED lines=13> */
.L_x_15902:
[----:B------:R-:W-:Y:S05]  /*20e0*/  BSYNC.RECONVERGENT B2 ;  /* 0x0000000000027941 */ /* 0x000fea0003800200 */
.L_x_15901:
        /* <DEDUP_REMOVED lines=43> */
.L_x_15899:
[----:B------:R-:W-:Y:S05]  /*23a0*/  BSYNC.RECONVERGENT B1 ;  /* 0x0000000000017941 */ /* 0x000fea0003800200 */
.L_x_15898:
        /* <DEDUP_REMOVED lines=10> */
.L_x_15897:
        /* <DEDUP_REMOVED lines=16> */
.L_x_15906:
        /* <DEDUP_REMOVED lines=13> */
.L_x_15908:
[----:B------:R-:W-:Y:S05]  /*2620*/  BSYNC.RECONVERGENT B2 ;  /* 0x0000000000027941 */ /* 0x000fea0003800200 */
.L_x_15907:
        /* <DEDUP_REMOVED lines=43> */
.L_x_15905:
[----:B------:R-:W-:Y:S05]  /*28e0*/  BSYNC.RECONVERGENT B1 ;  /* 0x0000000000017941 */ /* 0x000fea0003800200 */
.L_x_15904:
        /* <DEDUP_REMOVED lines=10> */
.L_x_15903:
        /* <DEDUP_REMOVED lines=16> */
.L_x_15912:
        /* <DEDUP_REMOVED lines=13> */
.L_x_15914:
[----:B------:R-:W-:Y:S05]  /*2b60*/  BSYNC.RECONVERGENT B2 ;  /* 0x0000000000027941 */ /* 0x000fea0003800200 */
.L_x_15913:
        /* <DEDUP_REMOVED lines=43> */
.L_x_15911:
[----:B------:R-:W-:Y:S05]  /*2e20*/  BSYNC.RECONVERGENT B1 ;  /* 0x0000000000017941 */ /* 0x000fea0003800200 */
.L_x_15910:
        /* <DEDUP_REMOVED lines=10> */
.L_x_15909:
        /* <DEDUP_REMOVED lines=16> */
.L_x_15918:
        /* <DEDUP_REMOVED lines=13> */
.L_x_15920:
[----:B------:R-:W-:Y:S05]  /*30a0*/  BSYNC.RECONVERGENT B2 ;  /* 0x0000000000027941 */ /* 0x000fea0003800200 */
.L_x_15919:
        /* <DEDUP_REMOVED lines=43> */
.L_x_15917:
[----:B------:R-:W-:Y:S05]  /*3360*/  BSYNC.RECONVERGENT B1 ;  /* 0x0000000000017941 */ /* 0x000fea0003800200 */
.L_x_15916:
        /* <DEDUP_REMOVED lines=10> */
.L_x_15915:
        /* <DEDUP_REMOVED lines=16> */
.L_x_15924:
        /* <DEDUP_REMOVED lines=13> */
.L_x_15926:
[----:B------:R-:W-:Y:S05]  /*35e0*/  BSYNC.RECONVERGENT B2 ;  /* 0x0000000000027941 */ /* 0x000fea0003800200 */
.L_x_15925:
        /* <DEDUP_REMOVED lines=43> */
.L_x_15923:
[----:B------:R-:W-:Y:S05]  /*38a0*/  BSYNC.RECONVERGENT B1 ;  /* 0x0000000000017941 */ /* 0x000fea0003800200 */
.L_x_15922:
        /* <DEDUP_REMOVED lines=10> */
.L_x_15921:
        /* <DEDUP_REMOVED lines=16> */
.L_x_15930:
        /* <DEDUP_REMOVED lines=13> */
.L_x_15932:
[----:B------:R-:W-:Y:S05]  /*3b20*/  BSYNC.RECONVERGENT B2 ;  /* 0x0000000000027941 */ /* 0x000fea0003800200 */
.L_x_15931:
        /* <DEDUP_REMOVED lines=43> */
.L_x_15929:
[----:B------:R-:W-:Y:S05]  /*3de0*/  BSYNC.RECONVERGENT B1 ;  /* 0x0000000000017941 */ /* 0x000fea0003800200 */
.L_x_15928:
        /* <DEDUP_REMOVED lines=11> */
.L_x_15884:
[----:B------:R-:W-:Y:S01]  /*3ea0*/  MOV R139, R188 ;  /* 0x000000bc008b7202 */ /* 0x000fe20000000f00 */
[----:B------:R-:W-:Y:S02]  /*3eb0*/  IMAD.MOV.U32 R200, RZ, RZ, R190 ;  /* 0x000000ffffc87224 */ /* 0x000fe400078e00be */
[----:B------:R-:W-:Y:S01]  /*3ec0*/  IMAD.MOV.U32 R136, RZ, RZ, RZ ;  /* 0x000000ffff887224 */ /* 0x000fe200078e00ff */
        /* <DEDUP_REMOVED lines=17> */
.L_x_15936:
        /* <DEDUP_REMOVED lines=13> */
.L_x_15938:
[----:B------:R-:W-:Y:S05]  /*40b0*/  BSYNC.RECONVERGENT B2 ;  /* 0x0000000000027941 */ /* 0x000fea0003800200 */
.L_x_15937:
        /* <DEDUP_REMOVED lines=43> */
.L_x_15935:
[----:B------:R-:W-:Y:S05]  /*4370*/  BSYNC.RECONVERGENT B1 ;  /* 0x0000000000017941 */ /* 0x000fea0003800200 */
.L_x_15934:
        /* <DEDUP_REMOVED lines=10> */
.L_x_15933:
[----:B------:R-:W-:Y:S02]  /*4420*/  IMAD.MOV.U32 R141, RZ, RZ, R139 ;  /* 0x000000ffff8d7224 */ /* 0x000fe400078e008b */
        /* <DEDUP_REMOVED lines=15> */
.L_x_15942:
        /* <DEDUP_REMOVED lines=13> */
.L_x_15944:
[----:B------:R-:W-:Y:S05]  /*45f0*/  BSYNC.RECONVERGENT B2 ;  /* 0x0000000000027941 */ /* 0x000fea0003800200 */
.L_x_15943:
        /* <DEDUP_REMOVED lines=43> */
.L_x_15941:
[----:B------:R-:W-:Y:S05]  /*48b0*/  BSYNC.RECONVERGENT B1 ;  /* 0x0000000000017941 */ /* 0x000fea0003800200 */
.L_x_15940:
        /* <DEDUP_REMOVED lines=10> */
.L_x_15939:
        /* <DEDUP_REMOVED lines=16> */
.L_x_15948:
        /* <DEDUP_REMOVED lines=13> */
.L_x_15950:
[----:B------:R-:W-:Y:S05]  /*4b30*/  BSYNC.RECONVERGENT B2 ;  /* 0x0000000000027941 */ /* 0x000fea0003800200 */
.L_x_15949:
        /* <DEDUP_REMOVED lines=43> */
.L_x_15947:
[----:B------:R-:W-:Y:S05]  /*4df0*/  BSYNC.RECONVERGENT B1 ;  /* 0x0000000000017941 */ /* 0x000fea0003800200 */
.L_x_15946:
        /* <DEDUP_REMOVED lines=10> */
.L_x_15945:
        /* <DEDUP_REMOVED lines=16> */
.L_x_15954:
        /* <DEDUP_REMOVED lines=13> */
.L_x_15956:
[----:B------:R-:W-:Y:S05]  /*5070*/  BSYNC.RECONVERGENT B2 ;  /* 0x0000000000027941 */ /* 0x000fea0003800200 */
.L_x_15955:
        /* <DEDUP_REMOVED lines=43> */
.L_x_15953:
[----:B------:R-:W-:Y:S05]  /*5330*/  BSYNC.RECONVERGENT B1 ;  /* 0x0000000000017941 */ /* 0x000fea0003800200 */
.L_x_15952:
        /* <DEDUP_REMOVED lines=10> */
.L_x_15951:
        /* <DEDUP_REMOVED lines=16> */
.L_x_15960:
        /* <DEDUP_REMOVED lines=13> */
.L_x_15962:
[----:B------:R-:W-:Y:S05]  /*55b0*/  BSYNC.RECONVERGENT B2 ;  /* 0x0000000000027941 */ /* 0x000fea0003800200 */
.L_x_15961:
        /* <DEDUP_REMOVED lines=43> */
.L_x_15959:
[----:B------:R-:W-:Y:S05]  /*5870*/  BSYNC.RECONVERGENT B1 ;  /* 0x0000000000017941 */ /* 0x000fea0003800200 */
.L_x_15958:
        /* <DEDUP_REMOVED lines=10> */
.L_x_15957:
        /* <DEDUP_REMOVED lines=16> */
.L_x_15966:
        /* <DEDUP_REMOVED lines=13> */
.L_x_15968:
[----:B------:R-:W-:Y:S05]  /*5af0*/  BSYNC.RECONVERGENT B2 ;  /* 0x0000000000027941 */ /* 0x000fea0003800200 */
.L_x_15967:
        /* <DEDUP_REMOVED lines=43> */
.L_x_15965:
[----:B------:R-:W-:Y:S05]  /*5db0*/  BSYNC.RECONVERGENT B1 ;  /* 0x0000000000017941 */ /* 0x000fea0003800200 */
.L_x_15964:
        /* <DEDUP_REMOVED lines=10> */
.L_x_15963:
        /* <DEDUP_REMOVED lines=16> */
.L_x_15972:
        /* <DEDUP_REMOVED lines=13> */
.L_x_15974:
[----:B------:R-:W-:Y:S05]  /*6030*/  BSYNC.RECONVERGENT B2 ;  /* 0x0000000000027941 */ /* 0x000fea0003800200 */
.L_x_15973:
        /* <DEDUP_REMOVED lines=43> */
.L_x_15971:
[----:B------:R-:W-:Y:S05]  /*62f0*/  BSYNC.RECONVERGENT B1 ;  /* 0x0000000000017941 */ /* 0x000fea0003800200 */
.L_x_15970:
        /* <DEDUP_REMOVED lines=10> */
.L_x_15969:
        /* <DEDUP_REMOVED lines=16> */
.L_x_15977:
        /* <DEDUP_REMOVED lines=13> */
.L_x_15979:
[----:B------:R-:W-:Y:S05]  /*6570*/  BSYNC.RECONVERGENT B2 ;  /* 0x0000000000027941 */ /* 0x000fea0003800200 */
.L_x_15978:
        /* <DEDUP_REMOVED lines=43> */
.L_x_15976:
[----:B------:R-:W-:Y:S05]  /*6830*/  BSYNC.RECONVERGENT B1 ;  /* 0x0000000000017941 */ /* 0x000fea0003800200 */
.L_x_15975:
        /* <DEDUP_REMOVED lines=10> */
.L_x_15927:
[----:B------:R-:W0:Y:S01]  /*68e0*/  LDC.64 R178, c[0x0][0x3a8] ;  /* 0x0000ea00ffb27b82 */ /* 0x000e220000000a00 */
[----:B------:R-:W-:Y:S02]  /*68f0*/  IMAD.MOV.U32 R190, RZ, RZ, R200 ;  /* 0x000000ffffbe7224 */ /* 0x000fe400078e00c8 */
        /* <DEDUP_REMOVED lines=24> */
.L_x_15980:
[----:B------:R-:W-:Y:S01]  /*6a80*/  IADD3 R176, PT, PT, R176, 0x80, RZ ;  /* 0x00000080b0b07810 */ /* 0x000fe20007ffe0ff */
[----:B------:R-:W-:-:S07]  /*6a90*/  VIADD R0, R0, 0x80 ;  /* 0x0000008000007836 */ /* 0x000fce0000000000 */
.L_x_15882:
[----:B------:R-:W-:Y:S05]  /*6aa0*/  BSYNC.RECONVERGENT B0 ;  /* 0x0000000000007941 */ /* 0x000fea0003800200 */
.L_x_15881:
        /* <DEDUP_REMOVED lines=35> */
.L_x_15987:
        /* <DEDUP_REMOVED lines=13> */
.L_x_15989:
[----:B------:R-:W-:Y:S05]  /*6db0*/  BSYNC.RECONVERGENT B2 ;  /* 0x0000000000027941 */ /* 0x000fea0003800200 */
.L_x_15988:
        /* <DEDUP_REMOVED lines=42> */
.L_x_15986:
[----:B------:R-:W-:Y:S05]  /*7060*/  BSYNC.RECONVERGENT B1 ;  /* 0x0000000000017941 */ /* 0x000fea0003800200 */
.L_x_15985:
        /* <DEDUP_REMOVED lines=9> */
[----:B------:R-:W-:-:S07]  /*7100*/  FFMA.FTZ R144, R145, R80, R128 ;  /* 0x0000005091907223 */ /* 0x000fce0000010080 */
.L_x_15984:
        /* <DEDUP_REMOVED lines=16> */
.L_x_15993:
        /* <DEDUP_REMOVED lines=13> */
.L_x_15995:
[----:B------:R-:W-:Y:S05]  /*72e0*/  BSYNC.RECONVERGENT B2 ;  /* 0x0000000000027941 */ /* 0x000fea0003800200 */
.L_x_15994:
        /* <DEDUP_REMOVED lines=42> */
.L_x_15992:
[----:B------:R-:W-:Y:S05]  /*7590*/  BSYNC.RECONVERGENT B1 ;  /* 0x0000000000017941 */ /* 0x000fea0003800200 */
.L_x_15991:
        /* <DEDUP_REMOVED lines=10> */
[----:B------:R-:W-:-:S07]  /*7640*/  FFMA.FTZ R145, R146, R81, R129 ;  /* 0x0000005192917223 */ /* 0x000fce0000010081 */
.L_x_15990:
[----:B------:R-:W-:Y:S02]  /*7650*/  IMAD.MOV.U32 R148, RZ, RZ, R147 ;  /* 0x000000ffff947224 */ /* 0x000fe400078e0093 */
        /* <DEDUP_REMOVED lines=15> */
.L_x_15999:
        /* <DEDUP_REMOVED lines=13> */
.L_x_16001:
[----:B------:R-:W-:Y:S05]  /*7820*/  BSYNC.RECONVERGENT B2 ;  /* 0x0000000000027941 */ /* 0x000fea0003800200 */
.L_x_16000:
        /* <DEDUP_REMOVED lines=43> */
.L_x_15998:
[----:B------:R-:W-:Y:S05]  /*7ae0*/  BSYNC.RECONVERGENT B1 ;  /* 0x0000000000017941 */ /* 0x000fea0003800200 */
.L_x_15997:
        /* <DEDUP_REMOVED lines=10> */
.L_x_15996:
        /* <DEDUP_REMOVED lines=16> */
.L_x_16005:
        /* <DEDUP_REMOVED lines=13> */
.L_x_16007:
[----:B------:R-:W-:Y:S05]  /*7d60*/  BSYNC.RECONVERGENT B2 ;  /* 0x0000000000027941 */ /* 0x000fea0003800200 */
.L_x_16006:
        /* <DEDUP_REMOVED lines=43> */
.L_x_16004:
[----:B------:R-:W-:Y:S05]  /*8020*/  BSYNC.RECONVERGENT B1 ;  /* 0x0000000000017941 */ /* 0x000fea0003800200 */
.L_x_16003:
        /* <DEDUP_REMOVED lines=11> */
.L_x_16002:
        /* <DEDUP_REMOVED lines=16> */
.L_x_16011:
        /* <DEDUP_REMOVED lines=13> */
.L_x_16013:
[----:B------:R-:W-:Y:S05]  /*82b0*/  BSYNC.RECONVERGENT B2 ;  /* 0x0000000000027941 */ /* 0x000fea0003800200 */
.L_x_16012:
        /* <DEDUP_REMOVED lines=43> */
.L_x_16010:
[----:B------:R-:W-:Y:S05]  /*8570*/  BSYNC.RECONVERGENT B1 ;  /* 0x0000000000017941 */ /* 0x000fea0003800200 */
.L_x_16009:
        /* <DEDUP_REMOVED lines=10> */
.L_x_16008:
        /* <DEDUP_REMOVED lines=16> */
.L_x_16017:
        /* <DEDUP_REMOVED lines=13> */
.L_x_16019:
[----:B------:R-:W-:Y:S05]  /*87f0*/  BSYNC.RECONVERGENT B2 ;  /* 0x0000000000027941 */ /* 0x000fea0003800200 */
.L_x_16018:
        /* <DEDUP_REMOVED lines=43> */
.L_x_16016:
[----:B------:R-:W-:Y:S05]  /*8ab0*/  BSYNC.RECONVERGENT B1 ;  /* 0x0000000000017941 */ /* 0x000fea0003800200 */
.L_x_16015:
        /* <DEDUP_REMOVED lines=11> */
.L_x_16014:
        /* <DEDUP_REMOVED lines=16> */
.L_x_16023:
        /* <DEDUP_REMOVED lines=13> */
.L_x_16025:
[----:B------:R-:W-:Y:S05]  /*8d40*/  BSYNC.RECONVERGENT B2 ;  /* 0x0000000000027941 */ /* 0x000fea0003800200 */
.L_x_16024:
        /* <DEDUP_REMOVED lines=43> */
.L_x_16022:
[----:B------:R-:W-:Y:S05]  /*9000*/  BSYNC.RECONVERGENT B1 ;  /* 0x0000000000017941 */ /* 0x000fea0003800200 */
.L_x_16021:
        /* <DEDUP_REMOVED lines=10> */
.L_x_16020:
        /* <DEDUP_REMOVED lines=16> */
.L_x_16029:
        /* <DEDUP_REMOVED lines=13> */
.L_x_16031:
[----:B------:R-:W-:Y:S05]  /*9280*/  BSYNC.RECONVERGENT B2 ;  /* 0x0000000000027941 */ /* 0x000fea0003800200 */
.L_x_16030:
        /* <DEDUP_REMOVED lines=43> */
.L_x_16028:
[----:B------:R-:W-:Y:S05]  /*9540*/  BSYNC.RECONVERGENT B1 ;  /* 0x0000000000017941 */ /* 0x000fea0003800200 */
.L_x_16027:
        /* <DEDUP_REMOVED lines=12> */
.L_x_15983:
[----:B0-----:R-:W-:Y:S02]  /*9610*/  HFMA2 R144, -RZ, RZ, 0, 0 ;  /* 0x00000000ff907431 */ /* 0x001fe400000001ff */
[----:B------:R-:W-:Y:S02]  /*9620*/  IMAD.MOV.U32 R146, RZ, RZ, R188 ;  /* 0x000000ffff927224 */ /* 0x000fe400078e00bc */
        /* <DEDUP_REMOVED lines=18> */
.L_x_16035:
        /* <DEDUP_REMOVED lines=13> */
.L_x_16037:
[----:B------:R-:W-:Y:S05]  /*9820*/  BSYNC.RECONVERGENT B2 ;  /* 0x0000000000027941 */ /* 0x000fea0003800200 */
.L_x_16036:
        /* <DEDUP_REMOVED lines=42> */
.L_x_16034:
[----:B------:R-:W-:Y:S05]  /*9ad0*/  BSYNC.RECONVERGENT B1 ;  /* 0x0000000000017941 */ /* 0x000fea0003800200 */
.L_x_16033:
        /* <DEDUP_REMOVED lines=10> */
.L_x_16032:
        /* <DEDUP_REMOVED lines=16> */
.L_x_16041:
        /* <DEDUP_REMOVED lines=13> */
.L_x_16043:
[----:B------:R-:W-:Y:S05]  /*9d50*/  BSYNC.RECONVERGENT B2 ;  /* 0x0000000000027941 */ /* 0x000fea0003800200 */
.L_x_16042:
        /* <DEDUP_REMOVED lines=42> */
.L_x_16040:
[----:B------:R-:W-:Y:S05]  /*a000*/  BSYNC.RECONVERGENT B1 ;  /* 0x0000000000017941 */ /* 0x000fea0003800200 */
.L_x_16039:
        /* <DEDUP_REMOVED lines=11> */
.L_x_16038:
        /* <DEDUP_REMOVED lines=16> */
.L_x_16047:
        /* <DEDUP_REMOVED lines=13> */
.L_x_16049:
[----:B------:R-:W-:Y:S05]  /*a290*/  BSYNC.RECONVERGENT B2 ;  /* 0x0000000000027941 */ /* 0x000fea0003800200 */
.L_x_16048:
        /* <DEDUP_REMOVED lines=43> */
.L_x_16046:
[----:B------:R-:W-:Y:S05]  /*a550*/  BSYNC.RECONVERGENT B1 ;  /* 0x0000000000017941 */ /* 0x000fea0003800200 */
.L_x_16045:
        /* <DEDUP_REMOVED lines=10> */
.L_x_16044:
        /* <DEDUP_REMOVED lines=16> */
.L_x_16053:
        /* <DEDUP_REMOVED lines=13> */
.L_x_16055:
[----:B------:R-:W-:Y:S05]  /*a7d0*/  BSYNC.RECONVERGENT B2 ;  /* 0x0000000000027941 */ /* 0x000fea0003800200 */
.L_x_16054:
        /* <DEDUP_REMOVED lines=43> */
.L_x_16052:
[----:B------:R-:W-:Y:S05]  /*aa90*/  BSYNC.RECONVERGENT B1 ;  /* 0x0000000000017941 */ /* 0x000fea0003800200 */
.L_x_16051:
        /* <DEDUP_REMOVED lines=11> */
.L_x_16050:
        /* <DEDUP_REMOVED lines=16> */
.L_x_16059:
        /* <DEDUP_REMOVED lines=13> */
.L_x_16061:
[----:B------:R-:W-:Y:S05]  /*ad20*/  BSYNC.RECONVERGENT B2 ;  /* 0x0000000000027941 */ /* 0x000fea0003800200 */
.L_x_16060:
        /* <DEDUP_REMOVED lines=43> */
.L_x_16058:
[----:B------:R-:W-:Y:S05]  /*afe0*/  BSYNC.RECONVERGENT B1 ;  /* 0x0000000000017941 */ /* 0x000fea0003800200 */
.L_x_16057:
        /* <DEDUP_REMOVED lines=10> */
.L_x_16056:
        /* <DEDUP_REMOVED lines=16> */
.L_x_16065:
        /* <DEDUP_REMOVED lines=13> */
.L_x_16067:
[----:B------:R-:W-:Y:S05]  /*b260*/  BSYNC.RECONVERGENT B2 ;  /* 0x0000000000027941 */ /* 0x000fea0003800200 */
.L_x_16066:
        /* <DEDUP_REMOVED lines=43> */
.L_x_16064:
[----:B------:R-:W-:Y:S05]  /*b520*/  BSYNC.RECONVERGENT B1 ;  /* 0x0000000000017941 */ /* 0x000fea0003800200 */
.L_x_16063:
        /* <DEDUP_REMOVED lines=11> */
.L_x_16062:
        /* <DEDUP_REMOVED lines=16> */
.L_x_16071:
        /* <DEDUP_REMOVED lines=13> */
.L_x_16073:
[----:B------:R-:W-:Y:S05]  /*b7b0*/  BSYNC.RECONVERGENT B2 ;  /* 0x0000000000027941 */ /* 0x000fea0003800200 */
.L_x_16072:
        /* <DEDUP_REMOVED lines=43> */
.L_x_16070:
[----:B------:R-:W-:Y:S05]  /*ba70*/  BSYNC.RECONVERGENT B1 ;  /* 0x0000000000017941 */ /* 0x000fea0003800200 */
.L_x_16069:
        /* <DEDUP_REMOVED lines=10> */
.L_x_16068:
        /* <DEDUP_REMOVED lines=16> */
.L_x_16076:
        /* <DEDUP_REMOVED lines=13> */
.L_x_16078:
[----:B------:R-:W-:Y:S05]  /*bcf0*/  BSYNC.RECONVERGENT B2 ;  /* 0x0000000000027941 */ /* 0x000fea0003800200 */
.L_x_16077:
        /* <DEDUP_REMOVED lines=43> */
.L_x_16075:
[----:B------:R-:W-:Y:S05]  /*bfb0*/  BSYNC.RECONVERGENT B1 ;  /* 0x0000000000017941 */ /* 0x000fea0003800200 */
.L_x_16074:
        /* <DEDUP_REMOVED lines=11> */
.L_x_16026:
[----:B------:R-:W0:Y:S01]  /*c070*/  LDC.64 R200, c[0x0][0x3a8] ;  /* 0x0000ea00ffc87b82 */ /* 0x000e220000000a00 */
[----:B------:R-:W-:Y:S01]  /*c080*/  MOV R190, R178 ;  /* 0x000000b200be7202 */ /* 0x000fe20000000f00 */
[----:B0-----:R-:W-:-:S05]  /*c090*/  IMAD.WIDE.U32 R200, R176, 0x20, R200 ;  /* 0x00000020b0c87825 */ /* 0x001fca00078e00c8 */
[----:B------:R0:W-:Y:S04]  /*c0a0*/  STG.E.128 desc[UR12][R200.64], R144 ;  /* 0x00000090c8007986 */ /* 0x0001e8000c101d0c */
        /* <DEDUP_REMOVED lines=22> */
.L_x_16079:
[----:B------:R-:W-:Y:S01]  /*c210*/  VIADD R176, R176, 0x80 ;  /* 0x00000080b0b07836 */ /* 0x000fe20000000000 */
[----:B------:R-:W-:-:S07]  /*c220*/  IADD3 R0, PT, PT, R0, 0x80, RZ ;  /* 0x0000008000007810 */ /* 0x000fce0007ffe0ff */
.L_x_15982:
[----:B------:R-:W-:Y:S05]  /*c230*/  BSYNC.RECONVERGENT B0 ;  /* 0x0000000000007941 */ /* 0x000fea0003800200 */
.L_x_15981:
[----:B------:R-:W-:Y:S01]  /*c240*/  ISETP.GE.U32.AND P2, PT, R182, 0x180, PT ;  /* 0x00000180b600780c */ /* 0x000fe20003f46070 */
[----:B------:R-:W-:Y:S03]  /*c250*/  BSSY.RECONVERGENT B0, `(.L_x_16080) ;  /* 0x0000577000007945 */ /* 0x000fe60003800200 */
[----:B-1----:R-:W-:-:S09]  /*c260*/  P2R R178, PR, RZ, 0x4 ;  /* 0x00000004ffb27803 */ /* 0x002fd20000000000 */
[----:B------:R-:W-:Y:S05]  /*c270*/  @!P2 BRA `(.L_x_16081) ;  /* 0x0000005400d0a947 */ /* 0x000fea0003800000 */
[----:B------:R-:W-:Y:S01]  /*c280*/  ISETP.NE.U32.AND P2, PT, RZ, UR18, PT ;  /* 0x00000012ff007c0c */ /* 0x000fe2000bf45070 */
[----:B------:R-:W1:Y:S03]  /*c290*/  @P0 LDC.64 R152, c[0x0][0x390] ;  /* 0x0000e400ff980b82 */ /* 0x000e660000000a00 */
[----:B------:R-:W-:-:S13]  /*c2a0*/  ISETP.NE.AND.EX P2, PT, RZ, UR19, PT, P2 ;  /* 0x00000013ff007c0c */ /* 0x000fda000bf45320 */
[----:B------:R-:W2:Y:S01]  /*c2b0*/  @P2 LDC.64 R154, c[0x0][0x3a0] ;  /* 0x0000e800ff9a2b82 */ /* 0x000ea20000000a00 */
[----:B-1----:R-:W-:-:S05]  /*c2c0*/  @P0 IMAD.WIDE.U32 R152, R0, 0x10, R152 ;  /* 0x0000001000980825 */ /* 0x002fca00078e0098 */
[----:B-----5:R1:W5:Y:S01]  /*c2d0*/  @P0 LDG.E.128 R124, desc[UR12][R152.64] ;  /* 0x0000000c987c0981 */ /* 0x020362000c1e1d00 */
[----:B--2---:R-:W-:-:S05]  /*c2e0*/  @P2 IMAD.WIDE.U32 R154, R176, 0x20, R154 ;  /* 0x00000020b09a2825 */ /* 0x004fca00078e009a */
[----:B------:R1:W5:Y:S04]  /*c2f0*/  @P2 LDG.E.128 R128, desc[UR12][R154.64] ;  /* 0x0000000c9a802981 */ /* 0x000368000c1e1d00 */
[----:B------:R1:W5:Y:S01]  /*c300*/  @P2 LDG.E.128 R132, desc[UR12][R154.64+0x10] ;  /* 0x0000100c9a842981 */ /* 0x000362000c1e1d00 */
[----:B------:R-:W-:Y:S05]  /*c310*/  @!P2 BRA `(.L_x_16082) ;  /* 0x0000002800a0a947 */ /* 0x000fea0003800000 */
[----:B------:R-:W-:Y:S01]  /*c320*/  ISETP.GT.AND P2, PT, R177, RZ, PT ;  /* 0x000000ffb100720c */ /* 0x000fe20003f44270 */
[----:B-1----:R-:W-:Y:S01]  /*c330*/  IMAD.MOV.U32 R154, RZ, RZ, R188 ;  /* 0x000000ffff9a7224 */ /* 0x002fe200078e00bc */
        /* <DEDUP_REMOVED lines=19> */
.L_x_16086:
        /* <DEDUP_REMOVED lines=13> */
.L_x_16088:
[----:B------:R-:W-:Y:S05]  /*c540*/  BSYNC.RECONVERGENT B2 ;  /* 0x0000000000027941 */ /* 0x000fea0003800200 */
.L_x_16087:
        /* <DEDUP_REMOVED lines=42> */
.L_x_16085:
[----:B------:R-:W-:Y:S05]  /*c7f0*/  BSYNC.RECONVERGENT B1 ;  /* 0x0000000000017941 */ /* 0x000fea0003800200 */
.L_x_16084:
        /* <DEDUP_REMOVED lines=10> */
.L_x_16083:
        /* <DEDUP_REMOVED lines=16> */
.L_x_16092:
        /* <DEDUP_REMOVED lines=13> */
.L_x_16094:
[----:B------:R-:W-:Y:S05]  /*ca70*/  BSYNC.RECONVERGENT B2 ;  /* 0x0000000000027941 */ /* 0x000fea0003800200 */
.L_x_16093:
        /* <DEDUP_REMOVED lines=42> */
.L_x_16091:
[----:B------:R-:W-:Y:S05]  /*cd20*/  BSYNC.RECONVERGENT B1 ;  /* 0x0000000000017941 */ /* 0x000fea0003800200 */
.L_x_16090:
[----:B------:R-:W-:Y:S01]  /*cd30*/  PRMT R154, R124, 0x7632, R154 ;  /* 0x000076327c9a7816 */ /* 0x000fe2000000009a */
        /* <DEDUP_REMOVED lines=10> */
.L_x_16089:
        /* <DEDUP_REMOVED lines=16> */
.L_x_16098:
        /* <DEDUP_REMOVED lines=13> */
.L_x_16100:
[----:B------:R-:W-:Y:S05]  /*cfb0*/  BSYNC.RECONVERGENT B2 ;  /* 0x0000000000027941 */ /* 0x000fea0003800200 */
.L_x_16099:
[----:B------:R-:W-:Y:S01]  /*cfc0*/  IMAD.WIDE.U32 R156, R180, -0x326172a9, RZ ;  /* 0xcd9e8d57b49c7825 */ /* 0x000fe200078e00ff */
[----:B0-----:R-:W-:-:S04]  /*cfd0*/  LOP3.LUT R200, R189, UR15, R155, 0x96, !PT ;  /* 0x0000000fbdc87c12 */ /* 0x001fc8000f8e969b */
        /* <DEDUP_REMOVED lines=41> */
.L_x_16097:
[----:B------:R-:W-:Y:S05]  /*d270*/  BSYNC.RECONVERGENT B1 ;  /* 0x0000000000017941 */ /* 0x000fea0003800200 */
.L_x_16096:
        /* <DEDUP_REMOVED lines=10> */
.L_x_16095:
        /* <DEDUP_REMOVED lines=16> */
.L_x_16104:
        /* <DEDUP_REMOVED lines=13> */
.L_x_16106:
[----:B------:R-:W-:Y:S05]  /*d4f0*/  BSYNC.RECONVERGENT B2 ;  /* 0x0000000000027941 */ /* 0x000fea0003800200 */
.L_x_16105:
        /* <DEDUP_REMOVED lines=43> */
.L_x_16103:
[----:B------:R-:W-:Y:S05]  /*d7b0*/  BSYNC.RECONVERGENT B1 ;  /* 0x0000000000017941 */ /* 0x000fea0003800200 */
.L_x_16102:
        /* <DEDUP_REMOVED lines=11> */
.L_x_16101:
        /* <DEDUP_REMOVED lines=16> */
.L_x_16110:
        /* <DEDUP_REMOVED lines=13> */
.L_x_16112:
[----:B------:R-:W-:Y:S05]  /*da40*/  BSYNC.RECONVERGENT B2 ;  /* 0x0000000000027941 */ /* 0x000fea0003800200 */
.L_x_16111:
        /* <DEDUP_REMOVED lines=43> */
.L_x_16109:
[----:B------:R-:W-:Y:S05]  /*dd00*/  BSYNC.RECONVERGENT B1 ;  /* 0x0000000000017941 */ /* 0x000fea0003800200 */
.L_x_16108:
        /* <DEDUP_REMOVED lines=10> */
.L_x_16107:
        /* <DEDUP_REMOVED lines=16> */
.L_x_16116:
        /* <DEDUP_REMOVED lines=13> */
.L_x_16118:
[----:B------:R-:W-:Y:S05]  /*df80*/  BSYNC.RECONVERGENT B2 ;  /* 0x0000000000027941 */ /* 0x000fea0003800200 */
.L_x_16117:
        /* <DEDUP_REMOVED lines=43> */
.L_x_16115:
[----:B------:R-:W-:Y:S05]  /*e240*/  BSYNC.RECONVERGENT B1 ;  /* 0x0000000000017941 */ /* 0x000fea0003800200 */
.L_x_16114:
        /* <DEDUP_REMOVED lines=11> */
.L_x_16113:
        /* <DEDUP_REMOVED lines=16> */
.L_x_16122:
        /* <DEDUP_REMOVED lines=13> */
.L_x_16124:
[----:B------:R-:W-:Y:S05]  /*e4d0*/  BSYNC.RECONVERGENT B2 ;  /* 0x0000000000027941 */ /* 0x000fea0003800200 */
.L_x_16123:
        /* <DEDUP_REMOVED lines=43> */
.L_x_16121:
[----:B------:R-:W-:Y:S05]  /*e790*/  BSYNC.RECONVERGENT B1 ;  /* 0x0000000000017941 */ /* 0x000fea0003800200 */
.L_x_16120:
        /* <DEDUP_REMOVED lines=10> */
.L_x_16119:
        /* <DEDUP_REMOVED lines=16> */
.L_x_16128:
[----:B------:R-:W-:Y:S01]  /*e940*/  VIADD R204, R204, 0x1 ;  /* 0x00000001cccc7836 */ /* 0x000fe20000000000 */
[----:B------:R-:W-:Y:S03]  /*e950*/  BSSY.RECONVERGENT B2, `(.L_x_16129) ;  /* 0x000000c000027945 */ /* 0x000fe60003800200 */
[C---:B0-----:R-:W-:Y:S01]  /*e960*/  IMAD.WIDE.U32 R200, R204.reuse, -0x2daee0ad, RZ ;  /* 0xd2511f53ccc87825 */ /* 0x041fe200078e00ff */
        /* <DEDUP_REMOVED lines=10> */
.L_x_16130:
[----:B------:R-:W-:Y:S05]  /*ea10*/  BSYNC.RECONVERGENT B2 ;  /* 0x0000000000027941 */ /* 0x000fea0003800200 */
.L_x_16129:
        /* <DEDUP_REMOVED lines=43> */
.L_x_16127:
[----:B------:R-:W-:Y:S05]  /*ecd0*/  BSYNC.RECONVERGENT B1 ;  /* 0x0000000000017941 */ /* 0x000fea0003800200 */
.L_x_16126:
        /* <DEDUP_REMOVED lines=12> */
.L_x_16082:
[----:B-1----:R-:W-:Y:S01]  /*eda0*/  MOV R154, R188 ;  /* 0x000000bc009a7202 */ /* 0x002fe20000000f00 */
        /* <DEDUP_REMOVED lines=19> */
.L_x_16134:
        /* <DEDUP_REMOVED lines=13> */
.L_x_16136:
[----:B------:R-:W-:Y:S05]  /*efb0*/  BSYNC.RECONVERGENT B2 ;  /* 0x0000000000027941 */ /* 0x000fea0003800200 */
.L_x_16135:
        /* <DEDUP_REMOVED lines=42> */
.L_x_16133:
[----:B------:R-:W-:Y:S05]  /*f260*/  BSYNC.RECONVERGENT B1 ;  /* 0x0000000000017941 */ /* 0x000fea0003800200 */
.L_x_16132:
        /* <DEDUP_REMOVED lines=10> */
.L_x_16131:
        /* <DEDUP_REMOVED lines=16> */
.L_x_16140:
        /* <DEDUP_REMOVED lines=13> */
.L_x_16142:
[----:B------:R-:W-:Y:S05]  /*f4e0*/  BSYNC.RECONVERGENT B2 ;  /* 0x0000000000027941 */ /* 0x000fea0003800200 */
.L_x_16141:
        /* <DEDUP_REMOVED lines=42> */
.L_x_16139:
[----:B------:R-:W-:Y:S05]  /*f790*/  BSYNC.RECONVERGENT B1 ;  /* 0x0000000000017941 */ /* 0x000fea0003800200 */
.L_x_16138:
        /* <DEDUP_REMOVED lines=11> */
.L_x_16137:
[----:B------:R-:W-:Y:S01]  /*f850*/  IMAD.MOV.U32 R156, RZ, RZ, R155 ;  /* 0x000000ffff9c7224 */ /* 0x000fe200078e009b */
[----:B------:R-:W-:Y:S01]  /*f860*/  MOV R154, RZ ;  /* 0x000000ff009a7202 */ /* 0x000fe20000000f00 */
        /* <DEDUP_REMOVED lines=14> */
.L_x_16146:
        /* <DEDUP_REMOVED lines=13> */
.L_x_16148:
[----:B------:R-:W-:Y:S05]  /*fa20*/  BSYNC.RECONVERGENT B2 ;  /* 0x0000000000027941 */ /* 0x000fea0003800200 */
.L_x_16147:
        /* <DEDUP_REMOVED lines=43> */
.L_x_16145:
[----:B------:R-:W-:Y:S05]  /*fce0*/  BSYNC.RECONVERGENT B1 ;  /* 0x0000000000017941 */ /* 0x000fea0003800200 */
.L_x_16144:
        /* <DEDUP_REMOVED lines=10> */
.L_x_16143:
        /* <DEDUP_REMOVED lines=16> */
.L_x_16152:
        /* <DEDUP_REMOVED lines=13> */
.L_x_16154:
[----:B------:R-:W-:Y:S05]  /*ff60*/  BSYNC.RECONVERGENT B2 ;  /* 0x0000000000027941 */ /* 0x000fea0003800200 */
.L_x_16153:
[----:B------:R-:W-:Y:S01]  /*ff70*/  IMAD.WIDE.U32 R158, R180, -0x326172a9, RZ ;  /* 0xcd9e8d57b49e7825 */ /* 0x000fe200078e00ff */
[----:B------:R-:W-:Y:S02]  /*ff80*/  LOP3.LUT R202, R189, UR15, R157, 0x96, !PT ;  /* 0x0000000fbdca7c12 */ /* 0x000fe4000f8e969d */
[----:B------:R-:W-:Y:S02]  /*ff90*/  MOV R155, R178 ;  /* 0x000000b2009b7202 */ /* 0x000fe40000000f00 */
        /* <DEDUP_REMOVED lines=40> */
.L_x_16151:
[----:B------:R-:W-:Y:S05]  /*10220*/  BSYNC.RECONVERGENT B1 ;  /* 0x0000000000017941 */ /* 0x000fea0003800200 */
.L_x_16150:
        /* <DEDUP_REMOVED lines=11> */
.L_x_16149:
        /* <DEDUP_REMOVED lines=16> */
.L_x_16158:
        /* <DEDUP_REMOVED lines=13> */
.L_x_16160:
[----:B------:R-:W-:Y:S05]  /*104b0*/  BSYNC.RECONVERGENT B2 ;  /* 0x0000000000027941 */ /* 0x000fea0003800200 */
.L_x_16159:
        /* <DEDUP_REMOVED lines=43> */
.L_x_16157:
[----:B------:R-:W-:Y:S05]  /*10770*/  BSYNC.RECONVERGENT B1 ;  /* 0x0000000000017941 */ /* 0x000fea0003800200 */
.L_x_16156:
        /* <DEDUP_REMOVED lines=10> */
.L_x_16155:
        /* <DEDUP_REMOVED lines=16> */
.L_x_16164:
        /* <DEDUP_REMOVED lines=13> */
.L_x_16166:
[----:B------:R-:W-:Y:S05]  /*109f0*/  BSYNC.RECONVERGENT B2 ;  /* 0x0000000000027941 */ /* 0x000fea0003800200 */
.L_x_16165:
[----:B0-----:R-:W-:Y:S01]  /*10a00*/  IMAD.WIDE.U32 R200, R180, -0x326172a9, RZ ;  /* 0xcd9e8d57b4c87825 */ /* 0x001fe200078e00ff */
        /* <DEDUP_REMOVED lines=42> */
.L_x_16163:
[----:B------:R-:W-:Y:S05]  /*10cb0*/  BSYNC.RECONVERGENT B1 ;  /* 0x0000000000017941 */ /* 0x000fea0003800200 */
.L_x_16162:
        /* <DEDUP_REMOVED lines=11> */
.L_x_16161:
        /* <DEDUP_REMOVED lines=16> */
.L_x_16170:
        /* <DEDUP_REMOVED lines=13> */
.L_x_16172:
[----:B------:R-:W-:Y:S05]  /*10f40*/  BSYNC.RECONVERGENT B2 ;  /* 0x0000000000027941 */ /* 0x000fea0003800200 */
.L_x_16171:
[----:B0-----:R-:W-:Y:S01]  /*10f50*/  IMAD.WIDE.U32 R200, R180, -0x326172a9, RZ ;  /* 0xcd9e8d57b4c87825 */ /* 0x001fe200078e00ff */
        /* <DEDUP_REMOVED lines=42> */
.L_x_16169:
[----:B------:R-:W-:Y:S05]  /*11200*/  BSYNC.RECONVERGENT B1 ;  /* 0x0000000000017941 */ /* 0x000fea0003800200 */
.L_x_16168:
        /* <DEDUP_REMOVED lines=10> */
.L_x_16167:
[----:B------:R-:W-:Y:S01]  /*112b0*/  MOV R188, R179 ;  /* 0x000000b300bc7202 */ /* 0x000fe20000000f00 */
        /* <DEDUP_REMOVED lines=15> */
.L_x_16175:
[----:B------:R-:W-:Y:S01]  /*113b0*/  IADD3 R204, PT, PT, R204, 0x1, RZ ;  /* 0x00000001cccc7810 */ /* 0x000fe20007ffe0ff */
[----:B------:R-:W-:Y:S03]  /*113c0*/  BSSY.RECONVERGENT B2, `(.L_x_16176) ;  /* 0x000000c000027945 */ /* 0x000fe60003800200 */
        /* <DEDUP_REMOVED lines=11> */
.L_x_16177:
[----:B------:R-:W-:Y:S05]  /*11480*/  BSYNC.RECONVERGENT B2 ;  /* 0x0000000000027941 */ /* 0x000fea0003800200 */
.L_x_16176:
        /* <DEDUP_REMOVED lines=43> */
.L_x_16174:
[----:B------:R-:W-:Y:S05]  /*11740*/  BSYNC.RECONVERGENT B1 ;  /* 0x0000000000017941 */ /* 0x000fea0003800200 */
.L_x_16173:
        /* <DEDUP_REMOVED lines=11> */
.L_x_16125:
[----:B0-----:R-:W0:Y:S01]  /*11800*/  LDC.64 R200, c[0x0][0x3a8] ;  /* 0x0000ea00ffc87b82 */ /* 0x001e220000000a00 */
[----:B------:R-:W-:Y:S02]  /*11810*/  IMAD.MOV.U32 R190, RZ, RZ, R178 ;  /* 0x000000ffffbe7224 */ /* 0x000fe400078e00b2 */
[----:B0-----:R-:W-:-:S05]  /*11820*/  IMAD.WIDE.U32 R200, R176, 0x20, R200 ;  /* 0x00000020b0c87825 */ /* 0x001fca00078e00c8 */
[----:B------:R0:W-:Y:S04]  /*11830*/  STG.E.128 desc[UR12][R200.64], R152 ;  /* 0x00000098c8007986 */ /* 0x0001e8000c101d0c */
        /* <DEDUP_REMOVED lines=22> */
.L_x_16178:
[----:B------:R-:W-:Y:S01]  /*119a0*/  VIADD R176, R176, 0x80 ;  /* 0x00000080b0b07836 */ /* 0x000fe20000000000 */
[----:B------:R-:W-:-:S07]  /*119b0*/  IADD3 R0, PT, PT, R0, 0x80, RZ ;  /* 0x0000008000007810 */ /* 0x000fce0007ffe0ff */
.L_x_16081:
[----:B------:R-:W-:Y:S05]  /*119c0*/  BSYNC.RECONVERGENT B0 ;  /* 0x0000000000007941 */ /* 0x000fea0003800200 */
.L_x_16080:
        /* <DEDUP_REMOVED lines=15> */
[----:B-1----:R-:W-:Y:S01]  /*11ac0*/  MOV R178, R190 ;  /* 0x000000be00b27202 */ /* 0x002fe20000000f00 */
        /* <DEDUP_REMOVED lines=18> */
.L_x_16185:
        /* <DEDUP_REMOVED lines=13> */
.L_x_16187:
[----:B------:R-:W-:Y:S05]  /*11cc0*/  BSYNC.RECONVERGENT B2 ;  /* 0x0000000000027941 */ /* 0x000fea0003800200 */
.L_x_16186:
        /* <DEDUP_REMOVED lines=41> */
[----:B------:R-:W-:-:S07]  /*11f60*/  IMAD.MOV.U32 R160, RZ, RZ, R190 ;  /* 0x000000ffffa07224 */ /* 0x000fce00078e00be */
.L_x_16184:
[----:B------:R-:W-:Y:S05]  /*11f70*/  BSYNC.RECONVERGENT B1 ;  /* 0x0000000000017941 */ /* 0x000fea0003800200 */
.L_x_16183:
        /* <DEDUP_REMOVED lines=10> */
.L_x_16182:
        /* <DEDUP_REMOVED lines=16> */
.L_x_16191:
        /* <DEDUP_REMOVED lines=13> */
.L_x_16193:
[----:B------:R-:W-:Y:S05]  /*121f0*/  BSYNC.RECONVERGENT B2 ;  /* 0x0000000000027941 */ /* 0x000fea0003800200 */
.L_x_16192:
        /* <DEDUP_REMOVED lines=42> */
.L_x_16190:
[----:B------:R-:W-:Y:S05]  /*124a0*/  BSYNC.RECONVERGENT B1 ;  /* 0x0000000000017941 */ /* 0x000fea0003800200 */
.L_x_16189:
        /* <DEDUP_REMOVED lines=11> */
.L_x_16188:
        /* <DEDUP_REMOVED lines=16> */
.L_x_16197:
        /* <DEDUP_REMOVED lines=13> */
.L_x_16199:
[----:B------:R-:W-:Y:S05]  /*12730*/  BSYNC.RECONVERGENT B2 ;  /* 0x0000000000027941 */ /* 0x000fea0003800200 */
.L_x_16198:
        /* <DEDUP_REMOVED lines=43> */
.L_x_16196:
[----:B------:R-:W-:Y:S05]  /*129f0*/  BSYNC.RECONVERGENT B1 ;  /* 0x0000000000017941 */ /* 0x000fea0003800200 */
.L_x_16195:
        /* <DEDUP_REMOVED lines=10> */
.L_x_16194:
[----:B------:R-:W-:Y:S01]  /*12aa0*/  MOV R165, R164 ;  /* 0x000000a400a57202 */ /* 0x000fe20000000f00 */
        /* <DEDUP_REMOVED lines=15> */
.L_x_16203:
        /* <DEDUP_REMOVED lines=13> */
.L_x_16205:
[----:B------:R-:W-:Y:S05]  /*12c70*/  BSYNC.RECONVERGENT B2 ;  /* 0x0000000000027941 */ /* 0x000fea0003800200 */
.L_x_16204:
        /* <DEDUP_REMOVED lines=43> */
.L_x_16202:
[----:B------:R-:W-:Y:S05]  /*12f30*/  BSYNC.RECONVERGENT B1 ;  /* 0x0000000000017941 */ /* 0x000fea0003800200 */
.L_x_16201:
        /* <DEDUP_REMOVED lines=11> */
.L_x_16200:
        /* <DEDUP_REMOVED lines=16> */
.L_x_16209:
        /* <DEDUP_REMOVED lines=13> */
.L_x_16211:
[----:B------:R-:W-:Y:S05]  /*131c0*/  BSYNC.RECONVERGENT B2 ;  /* 0x0000000000027941 */ /* 0x000fea0003800200 */
.L_x_16210:
        /* <DEDUP_REMOVED lines=43> */
.L_x_16208:
[----:B------:R-:W-:Y:S05]  /*13480*/  BSYNC.RECONVERGENT B1 ;  /* 0x0000000000017941 */ /* 0x000fea0003800200 */
.L_x_16207:
        /* <DEDUP_REMOVED lines=10> */
.L_x_16206:
        /* <DEDUP_REMOVED lines=16> */
.L_x_16215:
        /* <DEDUP_REMOVED lines=13> */
.L_x_16217:
[----:B------:R-:W-:Y:S05]  /*13700*/  BSYNC.RECONVERGENT B2 ;  /* 0x0000000000027941 */ /* 0x000fea0003800200 */
.L_x_16216:
        /* <DEDUP_REMOVED lines=43> */
.L_x_16214:
[----:B------:R-:W-:Y:S05]  /*139c0*/  BSYNC.RECONVERGENT B1 ;  /* 0x0000000000017941 */ /* 0x000fea0003800200 */
.L_x_16213:
        /* <DEDUP_REMOVED lines=11> */
.L_x_16212:
        /* <DEDUP_REMOVED lines=16> */
.L_x_16221:
        /* <DEDUP_REMOVED lines=13> */
.L_x_16223:
[----:B------:R-:W-:Y:S05]  /*13c50*/  BSYNC.RECONVERGENT B2 ;  /* 0x0000000000027941 */ /* 0x000fea0003800200 */
.L_x_16222:
        /* <DEDUP_REMOVED lines=43> */
.L_x_16220:
[----:B------:R-:W-:Y:S05]  /*13f10*/  BSYNC.RECONVERGENT B1 ;  /* 0x0000000000017941 */ /* 0x000fea0003800200 */
.L_x_16219:
        /* <DEDUP_REMOVED lines=10> */
.L_x_16218:
        /* <DEDUP_REMOVED lines=16> */
.L_x_16227:
        /* <DEDUP_REMOVED lines=13> */
.L_x_16229:
[----:B------:R-:W-:Y:S05]  /*14190*/  BSYNC.RECONVERGENT B2 ;  /* 0x0000000000027941 */ /* 0x000fea0003800200 */
.L_x_16228:
        /* <DEDUP_REMOVED lines=43> */
.L_x_16226:
[----:B------:R-:W-:Y:S05]  /*14450*/  BSYNC.RECONVERGENT B1 ;  /* 0x0000000000017941 */ /* 0x000fea0003800200 */
.L_x_16225:
        /* <DEDUP_REMOVED lines=12> */
.L_x_16181:
[----:B--2---:R-:W-:Y:S01]  /*14520*/  IMAD.MOV.U32 R162, RZ, RZ, R188 ;  /* 0x000000ffffa27224 */ /* 0x004fe200078e00bc */
[----:B-1----:R-:W-:Y:S01]  /*14530*/  MOV R178, R190 ;  /* 0x000000be00b27202 */ /* 0x002fe20000000f00 */
        /* <DEDUP_REMOVED lines=18> */
.L_x_16233:
        /* <DEDUP_REMOVED lines=13> */
.L_x_16235:
[----:B------:R-:W-:Y:S05]  /*14730*/  BSYNC.RECONVERGENT B2 ;  /* 0x0000000000027941 */ /* 0x000fea0003800200 */
.L_x_16234:
        /* <DEDUP_REMOVED lines=42> */
.L_x_16232:
[----:B------:R-:W-:Y:S05]  /*149e0*/  BSYNC.RECONVERGENT B1 ;  /* 0x0000000000017941 */ /* 0x000fea0003800200 */
.L_x_16231:
        /* <DEDUP_REMOVED lines=10> */
.L_x_16230:
        /* <DEDUP_REMOVED lines=16> */
.L_x_16239:
        /* <DEDUP_REMOVED lines=13> */
.L_x_16241:
[----:B------:R-:W-:Y:S05]  /*14c60*/  BSYNC.RECONVERGENT B2 ;  /* 0x0000000000027941 */ /* 0x000fea0003800200 */
.L_x_16240:
        /* <DEDUP_REMOVED lines=42> */
.L_x_16238:
[----:B------:R-:W-:Y:S05]  /*14f10*/  BSYNC.RECONVERGENT B1 ;  /* 0x0000000000017941 */ /* 0x000fea0003800200 */
.L_x_16237:
        /* <DEDUP_REMOVED lines=11> */
.L_x_16236:
        /* <DEDUP_REMOVED lines=16> */
.L_x_16245:
        /* <DEDUP_REMOVED lines=13> */
.L_x_16247:
[----:B------:R-:W-:Y:S05]  /*151a0*/  BSYNC.RECONVERGENT B2 ;  /* 0x0000000000027941 */ /* 0x000fea0003800200 */
.L_x_16246:
        /* <DEDUP_REMOVED lines=43> */
.L_x_16244:
[----:B------:R-:W-:Y:S05]  /*15460*/  BSYNC.RECONVERGENT B1 ;  /* 0x0000000000017941 */ /* 0x000fea0003800200 */
.L_x_16243:
        /* <DEDUP_REMOVED lines=10> */
.L_x_16242:
        /* <DEDUP_REMOVED lines=16> */
.L_x_16251:
        /* <DEDUP_REMOVED lines=13> */
.L_x_16253:
[----:B------:R-:W-:Y:S05]  /*156e0*/  BSYNC.RECONVERGENT B2 ;  /* 0x0000000000027941 */ /* 0x000fea0003800200 */
.L_x_16252:
        /* <DEDUP_REMOVED lines=43> */
.L_x_16250:
[----:B------:R-:W-:Y:S05]  /*159a0*/  BSYNC.RECONVERGENT B1 ;  /* 0x0000000000017941 */ /* 0x000fea0003800200 */
.L_x_16249:
        /* <DEDUP_REMOVED lines=11> */
.L_x_16248:
        /* <DEDUP_REMOVED lines=16> */
.L_x_16257:
        /* <DEDUP_REMOVED lines=13> */
.L_x_16259:
[----:B------:R-:W-:Y:S05]  /*15c30*/  BSYNC.RECONVERGENT B2 ;  /* 0x0000000000027941 */ /* 0x000fea0003800200 */
.L_x_16258:
        /* <DEDUP_REMOVED lines=43> */
.L_x_16256:
[----:B------:R-:W-:Y:S05]  /*15ef0*/  BSYNC.RECONVERGENT B1 ;  /* 0x0000000000017941 */ /* 0x000fea0003800200 */
.L_x_16255:
        /* <DEDUP_REMOVED lines=10> */
.L_x_16254:
        /* <DEDUP_REMOVED lines=16> */
.L_x_16263:
        /* <DEDUP_REMOVED lines=13> */
.L_x_16265:
[----:B------:R-:W-:Y:S05]  /*16170*/  BSYNC.RECONVERGENT B2 ;  /* 0x0000000000027941 */ /* 0x000fea0003800200 */
.L_x_16264:
        /* <DEDUP_REMOVED lines=43> */
.L_x_16262:
[----:B------:R-:W-:Y:S05]  /*16430*/  BSYNC.RECONVERGENT B1 ;  /* 0x0000000000017941 */ /* 0x000fea0003800200 */
.L_x_16261:
        /* <DEDUP_REMOVED lines=11> */
.L_x_16260:
        /* <DEDUP_REMOVED lines=16> */
.L_x_16269:
        /* <DEDUP_REMOVED lines=13> */
.L_x_16271:
[----:B------:R-:W-:Y:S05]  /*166c0*/  BSYNC.RECONVERGENT B2 ;  /* 0x0000000000027941 */ /* 0x000fea0003800200 */
.L_x_16270:
        /* <DEDUP_REMOVED lines=43> */
.L_x_16268:
[----:B------:R-:W-:Y:S05]  /*16980*/  BSYNC.RECONVERGENT B1 ;  /* 0x0000000000017941 */ /* 0x000fea0003800200 */
.L_x_16267:
        /* <DEDUP_REMOVED lines=10> */
.L_x_16266:
        /* <DEDUP_REMOVED lines=16> */
.L_x_16274:
        /* <DEDUP_REMOVED lines=13> */
.L_x_16276:
[----:B------:R-:W-:Y:S05]  /*16c00*/  BSYNC.RECONVERGENT B2 ;  /* 0x0000000000027941 */ /* 0x000fea0003800200 */
.L_x_16275:
        /* <DEDUP_REMOVED lines=43> */
.L_x_16273:
[----:B------:R-:W-:Y:S05]  /*16ec0*/  BSYNC.RECONVERGENT B1 ;  /* 0x0000000000017941 */ /* 0x000fea0003800200 */
.L_x_16272:
        /* <DEDUP_REMOVED lines=11> */
.L_x_16224:
        /* <DEDUP_REMOVED lines=26> */
.L_x_16277:
[----:B------:R-:W-:Y:S01]  /*17120*/  VIADD R176, R176, 0x80 ;  /* 0x00000080b0b07836 */ /* 0x000fe20000000000 */
[----:B------:R-:W-:-:S07]  /*17130*/  IADD3 R0, PT, PT, R0, 0x80, RZ ;  /* 0x0000008000007810 */ /* 0x000fce0007ffe0ff */
.L_x_16180:
[----:B------:R-:W-:Y:S05]  /*17140*/  BSYNC.RECONVERGENT B0 ;  /* 0x0000000000007941 */ /* 0x000fea0003800200 */
.L_x_16179:
        /* <DEDUP_REMOVED lines=34> */
.L_x_16284:
        /* <DEDUP_REMOVED lines=13> */
.L_x_16286:
[----:B------:R-:W-:Y:S05]  /*17440*/  BSYNC.RECONVERGENT B2 ;  /* 0x0000000000027941 */ /* 0x000fea0003800200 */
.L_x_16285:
        /* <DEDUP_REMOVED lines=42> */
.L_x_16283:
[----:B------:R-:W-:Y:S05]  /*176f0*/  BSYNC.RECONVERGENT B1 ;  /* 0x0000000000017941 */ /* 0x000fea0003800200 */
.L_x_16282:
        /* <DEDUP_REMOVED lines=10> */
.L_x_16281:
        /* <DEDUP_REMOVED lines=16> */
.L_x_16290:
        /* <DEDUP_REMOVED lines=13> */
.L_x_16292:
[----:B------:R-:W-:Y:S05]  /*17970*/  BSYNC.RECONVERGENT B2 ;  /* 0x0000000000027941 */ /* 0x000fea0003800200 */
.L_x_16291:
        /* <DEDUP_REMOVED lines=42> */
.L_x_16289:
[----:B------:R-:W-:Y:S05]  /*17c20*/  BSYNC.RECONVERGENT B1 ;  /* 0x0000000000017941 */ /* 0x000fea0003800200 */
.L_x_16288:
        /* <DEDUP_REMOVED lines=11> */
.L_x_16287:
        /* <DEDUP_REMOVED lines=16> */
.L_x_16296:
        /* <DEDUP_REMOVED lines=13> */
.L_x_16298:
[----:B------:R-:W-:Y:S05]  /*17eb0*/  BSYNC.RECONVERGENT B2 ;  /* 0x0000000000027941 */ /* 0x000fea0003800200 */
.L_x_16297:
        /* <DEDUP_REMOVED lines=43> */
.L_x_16295:
[----:B------:R-:W-:Y:S05]  /*18170*/  BSYNC.RECONVERGENT B1 ;  /* 0x0000000000017941 */ /* 0x000fea0003800200 */
.L_x_16294:
        /* <DEDUP_REMOVED lines=10> */
.L_x_16293:
        /* <DEDUP_REMOVED lines=16> */
.L_x_16302:
        /* <DEDUP_REMOVED lines=13> */
.L_x_16304:
[----:B------:R-:W-:Y:S05]  /*183f0*/  BSYNC.RECONVERGENT B2 ;  /* 0x0000000000027941 */ /* 0x000fea0003800200 */
.L_x_16303:
        /* <DEDUP_REMOVED lines=43> */
.L_x_16301:
[----:B------:R-:W-:Y:S05]  /*186b0*/  BSYNC.RECONVERGENT B1 ;  /* 0x0000000000017941 */ /* 0x000fea0003800200 */
.L_x_16300:
        /* <DEDUP_REMOVED lines=11> */
.L_x_16299:
        /* <DEDUP_REMOVED lines=16> */
.L_x_16308:
        /* <DEDUP_REMOVED lines=13> */
.L_x_16310:
[----:B------:R-:W-:Y:S05]  /*18940*/  BSYNC.RECONVERGENT B2 ;  /* 0x0000000000027941 */ /* 0x000fea0003800200 */
.L_x_16309:
        /* <DEDUP_REMOVED lines=43> */
.L_x_16307:
[----:B------:R-:W-:Y:S05]  /*18c00*/  BSYNC.RECONVERGENT B1 ;  /* 0x0000000000017941 */ /* 0x000fea0003800200 */
.L_x_16306:
        /* <DEDUP_REMOVED lines=10> */
.L_x_16305:
        /* <DEDUP_REMOVED lines=16> */
.L_x_16314:
        /* <DEDUP_REMOVED lines=13> */
.L_x_16316:
[----:B------:R-:W-:Y:S05]  /*18e80*/  BSYNC.RECONVERGENT B2 ;  /* 0x0000000000027941 */ /* 0x000fea0003800200 */
.L_x_16315:
        /* <DEDUP_REMOVED lines=43> */
.L_x_16313:
[----:B------:R-:W-:Y:S05]  /*19140*/  BSYNC.RECONVERGENT B1 ;  /* 0x0000000000017941 */ /* 0x000fea0003800200 */
.L_x_16312:
        /* <DEDUP_REMOVED lines=11> */
.L_x_16311:
        /* <DEDUP_REMOVED lines=16> */
.L_x_16320:
        /* <DEDUP_REMOVED lines=13> */
.L_x_16322:
[----:B------:R-:W-:Y:S05]  /*193d0*/  BSYNC.RECONVERGENT B2 ;  /* 0x0000000000027941 */ /* 0x000fea0003800200 */
.L_x_16321:
        /* <DEDUP_REMOVED lines=43> */
.L_x_16319:
[----:B------:R-:W-:Y:S05]  /*19690*/  BSYNC.RECONVERGENT B1 ;  /* 0x0000000000017941 */ /* 0x000fea0003800200 */
.L_x_16318:
        /* <DEDUP_REMOVED lines=10> */
.L_x_16317:
[----:B------:R-:W-:Y:S01]  /*19740*/  MOV R188, R177 ;  /* 0x000000b100bc7202 */ /* 0x000fe20000000f00 */
        /* <DEDUP_REMOVED lines=19> */
.L_x_16326:
        /* <DEDUP_REMOVED lines=13> */
.L_x_16328:
[----:B------:R-:W-:Y:S05]  /*19950*/  BSYNC.RECONVERGENT B2 ;  /* 0x0000000000027941 */ /* 0x000fea0003800200 */
.L_x_16327:
        /* <DEDUP_REMOVED lines=43> */
.L_x_16325:
[----:B------:R-:W-:Y:S05]  /*19c10*/  BSYNC.RECONVERGENT B1 ;  /* 0x0000000000017941 */ /* 0x000fea0003800200 */
.L_x_16324:
        /* <DEDUP_REMOVED lines=12> */
.L_x_16280:
        /* <DEDUP_REMOVED lines=20> */
.L_x_16332:
        /* <DEDUP_REMOVED lines=13> */
.L_x_16334:
[----:B------:R-:W-:Y:S05]  /*19ef0*/  BSYNC.RECONVERGENT B2 ;  /* 0x0000000000027941 */ /* 0x000fea0003800200 */
.L_x_16333:
        /* <DEDUP_REMOVED lines=42> */
.L_x_16331:
[----:B------:R-:W-:Y:S05]  /*1a1a0*/  BSYNC.RECONVERGENT B1 ;  /* 0x0000000000017941 */ /* 0x000fea0003800200 */
.L_x_16330:
        /* <DEDUP_REMOVED lines=10> */
.L_x_16329:
        /* <DEDUP_REMOVED lines=16> */
.L_x_16338:
        /* <DEDUP_REMOVED lines=13> */
.L_x_16340:
[----:B------:R-:W-:Y:S05]  /*1a420*/  BSYNC.RECONVERGENT B2 ;  /* 0x0000000000027941 */ /* 0x000fea0003800200 */
.L_x_16339:
        /* <DEDUP_REMOVED lines=42> */
.L_x_16337:
[----:B------:R-:W-:Y:S05]  /*1a6d0*/  BSYNC.RECONVERGENT B1 ;  /* 0x0000000000017941 */ /* 0x000fea0003800200 */
.L_x_16336:
        /* <DEDUP_REMOVED lines=11> */
.L_x_16335:
        /* <DEDUP_REMOVED lines=16> */
.L_x_16344:
        /* <DEDUP_REMOVED lines=13> */
.L_x_16346:
[----:B------:R-:W-:Y:S05]  /*1a960*/  BSYNC.RECONVERGENT B2 ;  /* 0x0000000000027941 */ /* 0x000fea0003800200 */
.L_x_16345:
        /* <DEDUP_REMOVED lines=43> */
.L_x_16343:
[----:B------:R-:W-:Y:S05]  /*1ac20*/  BSYNC.RECONVERGENT B1 ;  /* 0x0000000000017941 */ /* 0x000fea0003800200 */
.L_x_16342:
        /* <DEDUP_REMOVED lines=10> */
.L_x_16341:
        /* <DEDUP_REMOVED lines=16> */
.L_x_16350:
        /* <DEDUP_REMOVED lines=13> */
.L_x_16352:
[----:B------:R-:W-:Y:S05]  /*1aea0*/  BSYNC.RECONVERGENT B2 ;  /* 0x0000000000027941 */ /* 0x000fea0003800200 */
.L_x_16351:
        /* <DEDUP_REMOVED lines=43> */
.L_x_16349:
[----:B------:R-:W-:Y:S05]  /*1b160*/  BSYNC.RECONVERGENT B1 ;  /* 0x0000000000017941 */ /* 0x000fea0003800200 */
.L_x_16348:
        /* <DEDUP_REMOVED lines=11> */
.L_x_16347:
        /* <DEDUP_REMOVED lines=16> */
.L_x_16356:
        /* <DEDUP_REMOVED lines=13> */
.L_x_16358:
[----:B------:R-:W-:Y:S05]  /*1b3f0*/  BSYNC.RECONVERGENT B2 ;  /* 0x0000000000027941 */ /* 0x000fea0003800200 */
.L_x_16357:
        /* <DEDUP_REMOVED lines=43> */
.L_x_16355:
[----:B------:R-:W-:Y:S05]  /*1b6b0*/  BSYNC.RECONVERGENT B1 ;  /* 0x0000000000017941 */ /* 0x000fea0003800200 */
.L_x_16354:
        /* <DEDUP_REMOVED lines=10> */
.L_x_16353:
        /* <DEDUP_REMOVED lines=16> */
.L_x_16362:
        /* <DEDUP_REMOVED lines=13> */
.L_x_16364:
[----:B------:R-:W-:Y:S05]  /*1b930*/  BSYNC.RECONVERGENT B2 ;  /* 0x0000000000027941 */ /* 0x000fea0003800200 */
.L_x_16363:
        /* <DEDUP_REMOVED lines=43> */
.L_x_16361:
[----:B------:R-:W-:Y:S05]  /*1bbf0*/  BSYNC.RECONVERGENT B1 ;  /* 0x0000000000017941 */ /* 0x000fea0003800200 */
.L_x_16360:
        /* <DEDUP_REMOVED lines=11> */
.L_x_16359:
        /* <DEDUP_REMOVED lines=16> */
.L_x_16368:
        /* <DEDUP_REMOVED lines=13> */
.L_x_16370:
[----:B------:R-:W-:Y:S05]  /*1be80*/  BSYNC.RECONVERGENT B2 ;  /* 0x0000000000027941 */ /* 0x000fea0003800200 */
.L_x_16369:
        /* <DEDUP_REMOVED lines=43> */
.L_x_16367:
[----:B------:R-:W-:Y:S05]  /*1c140*/  BSYNC.RECONVERGENT B1 ;  /* 0x0000000000017941 */ /* 0x000fea0003800200 */
.L_x_16366:
        /* <DEDUP_REMOVED lines=10> */
.L_x_16365:
[----:B------:R-:W-:Y:S01]  /*1c1f0*/  MOV R188, R177 ;  /* 0x000000b100bc7202 */ /* 0x000fe20000000f00 */
[----:B------:R-:W-:Y:S01]  /*1c200*/  IMAD.MOV.U32 R190, RZ, RZ, R178 ;  /* 0x000000ffffbe7224 */ /* 0x000fe200078e00b2 */
[----:B------:R-:W-:Y:S01]  /*1c210*/  MOV R175, RZ ;  /* 0x000000ff00af7202 */ /* 0x000fe20000000f00 */
        /* <DEDUP_REMOVED lines=17> */
.L_x_16373:
        /* <DEDUP_REMOVED lines=13> */
.L_x_16375:
[----:B------:R-:W-:Y:S05]  /*1c400*/  BSYNC.RECONVERGENT B2 ;  /* 0x0000000000027941 */ /* 0x000fea0003800200 */
.L_x_16374:
        /* <DEDUP_REMOVED lines=43> */
.L_x_16372:
[----:B------:R-:W-:Y:S05]  /*1c6c0*/  BSYNC.RECONVERGENT B1 ;  /* 0x0000000000017941 */ /* 0x000fea0003800200 */
.L_x_16371:
        /* <DEDUP_REMOVED lines=11> */
.L_x_16323:
[----:B------:R-:W1:Y:S02]  /*1c780*/  LDC.64 R178, c[0x0][0x3a8] ;  /* 0x0000ea00ffb27b82 */ /* 0x000e640000000a00 */
[----:B-1----:R-:W-:-:S05]  /*1c790*/  IMAD.WIDE.U32 R176, R176, 0x20, R178 ;  /* 0x00000020b0b07825 */ /* 0x002fca00078e00b2 */
[----:B------:R2:W-:Y:S04]  /*1c7a0*/  STG.E.128 desc[UR12][R176.64], R168 ;  /* 0x000000a8b0007986 */ /* 0x0005e8000c101d0c */
[----:B------:R2:W-:Y:S01]  /*1c7b0*/  STG.E.128 desc[UR12][R176.64+0x10], R172 ;  /* 0x000010acb0007986 */ /* 0x0005e2000c101d0c */
[----:B------:R-:W-:Y:S05]  /*1c7c0*/  @!P0 BRA `(.L_x_16279) ;  /* 0x0000000000508947 */ /* 0x000fea0003800000 */
[----:B------:R-:W-:Y:S01]  /*1c7d0*/  IMAD.U32 R179, R198, 0x10000, RZ ;  /* 0x00010000c6b37824 */ /* 0x000fe200078e00ff */
[----:B--2---:R-:W1:Y:S01]  /*1c7e0*/  LDC.64 R176, c[0x0][0x3b0] ;  /* 0x0000ec00ffb07b82 */ /* 0x004e620000000a00 */
[----:B------:R-:W-:Y:S02]  /*1c7f0*/  LOP3.LUT R178, R199, 0xffff, RZ, 0xc0, !PT ;  /* 0x0000ffffc7b27812 */ /* 0x000fe400078ec0ff */
[----:B0-----:R-:W-:Y:S02]  /*1c800*/  PRMT R201, R197, 0x7104, RZ ;  /* 0x00007104c5c97816 */ /* 0x001fe400000000ff */
        /* <DEDUP_REMOVED lines=11> */
[----:B-1----:R-:W-:Y:S01]  /*1c8c0*/  IMAD.WIDE.U32 R176, R0, 0x8, R176 ;  /* 0x0000000800b07825 */ /* 0x002fe200078e00b0 */
[----:B------:R-:W-:Y:S02]  /*1c8d0*/  LOP3.LUT R178, R202, R178, R200, 0xfe, !PT ;  /* 0x000000b2cab27212 */ /* 0x000fe400078efec8 */
[----:B------:R-:W-:Y:S02]  /*1c8e0*/  LOP3.LUT R179, R205, R203, RZ, 0xfc, !PT ;  /* 0x000000cbcdb37212 */ /* 0x000fe400078efcff */
[----:B------:R-:W-:-:S05]  /*1c8f0*/  LOP3.LUT R178, R178, 0xff, R191, 0xf8, !PT ;  /* 0x000000ffb2b27812 */ /* 0x000fca00078ef8bf */
[----:B------:R3:W-:Y:S02]  /*1c900*/  STG.E.64 desc[UR12][R176.64], R178 ;  /* 0x000000b2b0007986 */ /* 0x0007e4000c101b0c */
.L_x_16279:
[----:B------:R-:W-:Y:S05]  /*1c910*/  BSYNC.RECONVERGENT B0 ;  /* 0x0000000000007941 */ /* 0x000fea0003800200 */
.L_x_16278:
[----:B------:R-:W-:Y:S01]  /*1c920*/  FADD.FTZ R0, RZ, R136 ;  /* 0x00000088ff007221 */ /* 0x000fe20000010000 */
[C---:B------:R-:W-:Y:S01]  /*1c930*/  ISETP.GT.U32.AND P0, PT, R182.reuse, 0xff, PT ;  /* 0x000000ffb600780c */ /* 0x040fe20003f04070 */
[----:B------:R-:W4:Y:S01]  /*1c940*/  S2UR UR5, SR_CgaCtaId ;  /* 0x00000000000579c3 */ /* 0x000f220000008800 */
[C---:B------:R-:W-:Y:S01]  /*1c950*/  ISETP.GT.U32.AND P4, PT, R182.reuse, 0x17f, PT ;  /* 0x0000017fb600780c */ /* 0x040fe20003f84070 */
[----:B--23--:R-:W-:Y:S01]  /*1c960*/  FADD.FTZ R177, R137, R0 ;  /* 0x0000000089b17221 */ /* 0x00cfe20000010000 */
[C---:B------:R-:W-:Y:S01]  /*1c970*/  ISETP.GT.U32.AND P5, PT, R182.reuse, 0x1ff, PT ;  /* 0x000001ffb600780c */ /* 0x040fe20003fa4070 */
[----:B------:R-:W-:Y:S01]  /*1c980*/  UMOV UR4, 0x400 ;  /* 0x0000040000047882 */ /* 0x000fe20000000000 */
[----:B------:R-:W-:Y:S01]  /*1c990*/  ISETP.GT.U32.AND P6, PT, R182, 0x27f, PT ;  /* 0x0000027fb600780c */ /* 0x000fe20003fc4070 */
[----:B------:R-:W-:Y:S01]  /*1c9a0*/  FADD.FTZ R0, R138, R177 ;  /* 0x000000b18a007221 */ /* 0x000fe20000010000 */
[----:B------:R-:W-:-:S03]  /*1c9b0*/  UISETP.GE.AND UP0, UPT, UR6, 0x1, UPT ;  /* 0x000000010600788c */ /* 0x000fc6000bf06270 */
[----:B------:R-:W-:-:S04]  /*1c9c0*/  FADD.FTZ R177, R139, R0 ;  /* 0x000000008bb17221 */ /* 0x000fc80000010000 */
[----:B------:R-:W-:-:S04]  /*1c9d0*/  FADD.FTZ R0, R140, R177 ;  /* 0x000000b18c007221 */ /* 0x000fc80000010000 */
[----:B------:R-:W-:-:S04]  /*1c9e0*/  FADD.FTZ R177, R141, R0 ;  /* 0x000000008db17221 */ /* 0x000fc80000010000 */
[----:B------:R-:W-:Y:S01]  /*1c9f0*/  FADD.FTZ R0, R142, R177 ;  /* 0x000000b18e007221 */ /* 0x000fe20000010000 */
[----:B----4-:R-:W-:-:S03]  /*1ca00*/  ULEA UR4, UR5, UR4, 0x18 ;  /* 0x0000000405047291 */ /* 0x010fc6000f8ec0ff */
[----:B------:R-:W-:Y:S01]  /*1ca10*/  FADD.FTZ R0, R143, R0 ;  /* 0x000000008f007221 */ /* 0x000fe20000010000 */
[----:B------:R-:W-:-:S04]  /*1ca20*/  @UP1 UIADD3 UR4, UPT, UPT, UR4, 0x20, URZ ;  /* 0x0000002004041890 */ /* 0x000fc8000fffe0ff */
[----:B------:R-:W-:-:S05]  /*1ca30*/  FSEL R177, R0, RZ, P1 ;  /* 0x000000ff00b17208 */ /* 0x000fca0000800000 */
[----:B------:R-:W-:-:S04]  /*1ca40*/  FADD.FTZ R0, R144, R177 ;  /* 0x000000b190007221 */ /* 0x000fc80000010000 */
[----:B-1----:R-:W-:-:S04]  /*1ca50*/  FADD.FTZ R179, R145, R0 ;  /* 0x0000000091b37221 */ /* 0x002fc80000010000 */
        /* <DEDUP_REMOVED lines=30> */
[----:B------:R-:W1:Y:S02]  /*1cc40*/  SHFL.BFLY PT, R0, R177, 0x1, 0x1f ;  /* 0x0c201f00b1007f89 */ /* 0x000e6400000e0000 */
[----:B-1----:R-:W-:-:S05]  /*1cc50*/  FADD.FTZ R178, R177, R0 ;  /* 0x00000000b1b27221 */ /* 0x002fca0000010000 */
[----:B------:R-:W1:Y:S02]  /*1cc60*/  SHFL.BFLY PT, R179, R178, 0x2, 0x1f ;  /* 0x0c401f00b2b37f89 */ /* 0x000e6400000e0000 */
[----:B-1----:R-:W-:-:S05]  /*1cc70*/  FADD.FTZ R179, R178, R179 ;  /* 0x000000b3b2b37221 */ /* 0x002fca0000010000 */
        /* <DEDUP_REMOVED lines=103> */
[----:B------:R-:W-:Y:S02]  /*1d2f0*/  @!P4 LEA R201, R181, UR4, 0x3 ;  /* 0x00000004b5c9cc11 */ /* 0x000fe4000f8e18ff */
        /* <DEDUP_REMOVED lines=26> */
[----:B------:R-:W-:Y:S01]  /*1d4a0*/  FMUL.FTZ R205, R205, R0 ;  /* 0x00000000cdcd7220 */ /* 0x000fe20000410000 */
[----:B------:R-:W0:Y:S03]  /*1d4b0*/  LDC R202, c[0x0][0x448] ;  /* 0x00011200ffca7b82 */ /* 0x000e260000000800 */
        /* <DEDUP_REMOVED lines=12> */
[----:B------:R-:W1:Y:S01]  /*1d580*/  @!P0 LDC.64 R178, c[0x0][0x3c8] ;  /* 0x0000f200ffb28b82 */ /* 0x000e620000000a00 */
[----:B------:R-:W2:Y:S02]  /*1d590*/  SHFL.IDX PT, R203, R200, RZ, 0x1f ;  /* 0x00001fffc8cb7589 */ /* 0x000ea400000e0000 */
[----:B------:R-:W-:-:S05]  /*1d5a0*/  FFMA.FTZ R206, R206, R176, R177 ;  /* 0x000000b0cece7223 */ /* 0x000fca00000100b1 */
[----:B------:R-:W0:Y:S01]  /*1d5b0*/  SHFL.IDX PT, R205, R206, RZ, 0x1f ;  /* 0x00001fffcecd7589 */ /* 0x000e2200000e0000 */
[----:B------:R-:W3:Y:S01]  /*1d5c0*/  @!P0 LDC.64 R176, c[0x0][0x3c0] ;  /* 0x0000f000ffb08b82 */ /* 0x000ee20000000a00 */
[----:B--2---:R-:W-:-:S05]  /*1d5d0*/  FMUL.FTZ R0, R203, R203 ;  /* 0x000000cbcb007220 */ /* 0x004fca0000410000 */
[----:B------:R-:W-:Y:S01]  /*1d5e0*/  FSEL R201, R0, RZ, !P4 ;  /* 0x000000ff00c97208 */ /* 0x000fe20006000000 */
[----:B0-----:R-:W-:Y:S01]  /*1d5f0*/  FFMA.FTZ R0, R205, UR23, R202 ;  /* 0x00000017cd007c23 */ /* 0x001fe200080100ca */
[----:B------:R-:W-:-:S03]  /*1d600*/  IMAD.U32 R205, RZ, RZ, UR7 ;  /* 0x00000007ffcd7e24 */ /* 0x000fc6000f8e00ff */
[----:B------:R-:W-:Y:S01]  /*1d610*/  FADD.FTZ R0, R0, R201 ;  /* 0x000000c900007221 */ /* 0x000fe20000010000 */
[----:B------:R-:W-:Y:S01]  /*1d620*/  MOV R201, UR7 ;  /* 0x0000000700c97c02 */ /* 0x000fe20008000f00 */
[----:B-1----:R-:W-:-:S04]  /*1d630*/  @!P0 IMAD.WIDE R178, R205, 0x4, R178 ;  /* 0x00000004cdb28825 */ /* 0x002fc800078e02b2 */
[----:B------:R-:W0:Y:S01]  /*1d640*/  MUFU.RSQ R0, R0 ;  /* 0x0000000000007308 */ /* 0x000e220000001400 */
[----:B---3--:R-:W-:-:S05]  /*1d650*/  @!P0 IMAD.WIDE R176, R201, 0x4, R176 ;  /* 0x00000004c9b08825 */ /* 0x008fca00078e02b0 */
[----:B------:R1:W-:Y:S04]  /*1d660*/  @!P0 STG.E desc[UR12][R176.64], R203 ;  /* 0x000000cbb0008986 */ /* 0x0003e8000c10190c */
[----:B0-----:R1:W-:Y:S01]  /*1d670*/  @!P0 STG.E desc[UR12][R178.64], R0 ;  /* 0x00000000b2008986 */ /* 0x0013e2000c10190c */
        /* <DEDUP_REMOVED lines=8> */
[----:B-1----:R-:W-:-:S04]  /*1d700*/  MOV R176, UR5 ;  /* 0x0000000500b07c02 */ /* 0x002fc80008000f00 */
        /* <DEDUP_REMOVED lines=34> */
.L_x_16378:
[----:B------:R-:W-:Y:S05]  /*1d930*/  BSYNC.RECONVERGENT B0 ;  /* 0x0000000000007941 */ /* 0x000fea0003800200 */
.L_x_16377:
[----:B------:R-:W-:Y:S01]  /*1d940*/  ISETP.GE.U32.AND P0, PT, R182, 0x100, PT ;  /* 0x00000100b600780c */ /* 0x000fe20003f06070 */
        /* <DEDUP_REMOVED lines=34> */
.L_x_16380:
[----:B------:R-:W-:Y:S05]  /*1db70*/  BSYNC.RECONVERGENT B0 ;  /* 0x0000000000007941 */ /* 0x000fea0003800200 */
.L_x_16379:
[----:B------:R-:W-:Y:S01]  /*1db80*/  ISETP.GE.U32.AND P0, PT, R182, 0x180, PT ;  /* 0x00000180b600780c */ /* 0x000fe20003f06070 */
        /* <DEDUP_REMOVED lines=34> */
.L_x_16382:
[----:B------:R-:W-:Y:S05]  /*1ddb0*/  BSYNC.RECONVERGENT B0 ;  /* 0x0000000000007941 */ /* 0x000fea0003800200 */
.L_x_16381:
        /* <DEDUP_REMOVED lines=34> */
.L_x_16384:
[----:B------:R-:W-:Y:S05]  /*1dfe0*/  BSYNC.RECONVERGENT B0 ;  /* 0x0000000000007941 */ /* 0x000fea0003800200 */
.L_x_16383:
        /* <DEDUP_REMOVED lines=33> */
.L_x_16385:
[----:B------:R-:W-:Y:S05]  /*1e200*/  BSYNC.RECONVERGENT B0 ;  /* 0x0000000000007941 */ /* 0x000fea0003800200 */
.L_x_16376:
[----:B------:R-:W-:Y:S02]  /*1e210*/  UIADD3 UR7, UPT, UPT, UR7, UR20, URZ ;  /* 0x0000001407077290 */ /* 0x000fe4000fffe0ff */
[----:B------:R-:W-:Y:S02]  /*1e220*/  UPLOP3.LUT UP1, UPT, UPT, UPT, UP1, 0x40, 0x4 ;  /* 0x000000000004789c */ /* 0x000fe40003f2e810 */
[----:B------:R-:W-:-:S09]  /*1e230*/  UISETP.GE.AND UP0, UPT, UR7, UR21, UPT ;  /* 0x000000150700728c */ /* 0x000fd2000bf06270 */
[----:B------:R-:W-:Y:S05]  /*1e240*/  BRA.U !UP0, `(.L_x_16386) ;  /* 0xfffffe2d08e07547 */ /* 0x000fea000b83ffff */
[----:B------:R-:W-:Y:S05]  /*1e250*/  EXIT ;  /* 0x000000000000794d */ /* 0x000fea0003800000 */
.L_x_16387:
        /* <DEDUP_REMOVED lines=10> */
.L_x_34058:


//--------------------- .text._ZN10layer_norm13ln_fwd_kernelINS_13Kernel_traitsIf13__nv_bfloat16fS2_fjLj5120ELj1ELj1ELj4ELj16ENS_18Kernel_traits_baseILj5120EfS2_fS2_fjLj128EEEEELb1ELb1ELb1ELb1EEEvNS_9FwdParamsE --------------------------
	.section	.text._ZN10layer_norm13ln_fwd_kernelINS_13Kernel_traitsIf13__nv_bfloat16fS2_fjLj5120ELj1ELj1ELj4ELj16ENS_18Kernel_traits_baseILj5120EfS2_fS2_fjLj128EEEEELb1ELb1ELb1ELb1EEEvNS_9FwdParamsE,"ax",@progbits
	.align	128
        .global         _ZN10layer_norm13ln_fwd_kernelINS_13Kernel_traitsIf13__nv_bfloat16fS2_fjLj5120ELj1ELj1ELj4ELj16ENS_18Kernel_traits_baseILj5120EfS2_fS2_fjLj128EEEEELb1ELb1ELb1ELb1EEEvNS_9FwdParamsE
        .type           _ZN10layer_norm13ln_fwd_kernelINS_13Kernel_traitsIf13__nv_bfloat16fS2_fjLj5120ELj1ELj1ELj4ELj16ENS_18Kernel_traits_baseILj5120EfS2_fS2_fjLj128EEEEELb1ELb1ELb1ELb1EEEvNS_9FwdParamsE,@function
        .size           _ZN10layer_norm13ln_fwd_kernelINS_13Kernel_traitsIf13__nv_bfloat16fS2_fjLj5120ELj1ELj1ELj4ELj16ENS_18Kernel_traits_baseILj5120EfS2_fS2_fjLj128EEEEELb1ELb1ELb1ELb1EEEvNS_9FwdParamsE,(.L_x_34059 - _ZN10layer_norm13ln_fwd_kernelINS_13Kernel_traitsIf13__nv_bfloat16fS2_fjLj5120ELj1ELj1ELj4ELj16ENS_18Kernel_traits_baseILj5120EfS2_fS2_fjLj128EEEEELb1ELb1ELb1ELb1EEEvNS_9FwdParamsE)
        .other          _ZN10layer_norm13ln_fwd_kernelINS_13Kernel_traitsIf13__nv_bfloat16fS2_fjLj5120ELj1ELj1ELj4ELj16ENS_18Kernel_traits_baseILj5120EfS2_fS2_fjLj128EEEEELb1ELb1ELb1ELb1EEEvNS_9FwdParamsE,@"STO_CUDA_ENTRY STV_DEFAULT"
_ZN10layer_norm13ln_fwd_kernelINS_13Kernel_traitsIf13__nv_bfloat16fS2_fjLj5120ELj1ELj1ELj4ELj16ENS_18Kernel_traits_baseILj5120EfS2_fS2_fjLj128EEEEELb1ELb1ELb1ELb1EEEvNS_9FwdParamsE:
.text._ZN10layer_norm13ln_fwd_kernelINS_13Kernel_traitsIf13__nv_bfloat16fS2_fjLj5120ELj1ELj1ELj4ELj16ENS_18Kernel_traits_baseILj5120EfS2_fS2_fjLj128EEEEELb1ELb1ELb1ELb1EEEvNS_9FwdParamsE:
        /* <DEDUP_REMOVED lines=62> */
.L_x_16388:
        /* <DEDUP_REMOVED lines=44> */
.L_x_16389:
        /* <DEDUP_REMOVED lines=9> */
[C---:B------:R-:W-:Y:S01]  /*0730*/  VIADD R130, R3.reuse, 0xbb67ae85 ;  /* 0xbb67ae8503827836 */ /* 0x040fe20000000000 */
        /* <DEDUP_REMOVED lines=9> */
[----:B------:R-:W-:Y:S02]  /*07d0*/  IMAD R129, R177, -0x2daee0ad, RZ ;  /* 0xd2511f53b1817824 */ /* 0x000fe400078e02ff */
        /* <DEDUP_REMOVED lines=71> */
.L_x_16720:
        /* <DEDUP_REMOVED lines=49> */
.L_x_16393:
        /* <DEDUP_REMOVED lines=12> */
.L_x_16394:
        /* <DEDUP_REMOVED lines=60> */
.L_x_16392:
        /* <DEDUP_REMOVED lines=9> */
[----:B------:R-:W-:-:S07]  /*1470*/  FFMA.FTZ R136, R137, R84, R128 ;  /* 0x0000005489887223 */ /* 0x000fce0000010080 */
.L_x_16391:
[----:B------:R-:W-:Y:S02]  /*1480*/  IMAD.MOV.U32 R139, RZ, RZ, R140 ;  /* 0x000000ffff8b7224 */ /* 0x000fe400078e008c */
        /* <DEDUP_REMOVED lines=14> */
.L_x_16397:
        /* <DEDUP_REMOVED lines=12> */
.L_x_16398:
        /* <DEDUP_REMOVED lines=56> */
[----:B------:R-:W-:-:S03]  /*19b0*/  LOP3.LUT R180, R139, R180, R143, 0x96, !PT ;  /* 0x000000b48bb47212 */ /* 0x000fc600078e968f */
[----:B------:R-:W-:Y:S01]  /*19c0*/  IMAD.MOV.U32 R137, RZ, RZ, R146 ;  /* 0x000000ffff897224 */ /* 0x000fe200078e0092 */
[----:B------:R-:W-:Y:S01]  /*19d0*/  LOP3.LUT R181, R181, R138, R141, 0x96, !PT ;  /* 0x0000008ab5b57212 */ /* 0x000fe200078e968d */
[----:B------:R-:W-:Y:S01]  /*19e0*/  IMAD.MOV.U32 R139, RZ, RZ, RZ ;  /* 0x000000ffff8b7224 */ /* 0x000fe200078e00ff */
[----:B------:R-:W-:-:S07]  /*19f0*/  MOV R146, R140 ;  /* 0x0000008c00927202 */ /* 0x000fce0000000f00 */
.L_x_16396:
        /* <DEDUP_REMOVED lines=11> */
.L_x_16395:
        /* <DEDUP_REMOVED lines=15> */
.L_x_16401:
        /* <DEDUP_REMOVED lines=12> */
.L_x_16402:
        /* <DEDUP_REMOVED lines=56> */
[----:B------:R-:W-:-:S04]  /*1fe0*/  LOP3.LUT R180, R139, R180, R143, 0x96, !PT ;  /* 0x000000b48bb47212 */ /* 0x000fc800078e968f */
[----:B------:R-:W-:Y:S01]  /*1ff0*/  LOP3.LUT R181, R181, R138, R141, 0x96, !PT ;  /* 0x0000008ab5b57212 */ /* 0x000fe200078e968d */
[----:B------:R-:W-:Y:S01]  /*2000*/  IMAD.MOV.U32 R138, RZ, RZ, R146 ;  /* 0x000000ffff8a7224 */ /* 0x000fe200078e0092 */
[----:B------:R-:W-:Y:S01]  /*2010*/  MOV R146, R140 ;  /* 0x0000008c00927202 */ /* 0x000fe20000000f00 */
[----:B------:R-:W-:-:S07]  /*2020*/  IMAD.MOV.U32 R140, RZ, RZ, RZ ;  /* 0x000000ffff8c7224 */ /* 0x000fce00078e00ff */
.L_x_16400:
        /* <DEDUP_REMOVED lines=10> */
.L_x_16399:
        /* <DEDUP_REMOVED lines=15> */
.L_x_16405:
        /* <DEDUP_REMOVED lines=12> */
.L_x_16406:
        /* <DEDUP_REMOVED lines=61> */
.L_x_16404:
        /* <DEDUP_REMOVED lines=11> */
.L_x_16403:
[----:B------:R-:W-:Y:S02]  /*2700*/  IMAD.MOV.U32 R142, RZ, RZ, R141 ;  /* 0x000000ffff8e7224 */ /* 0x000fe400078e008d */
[----:B-----5:R-:W-:Y:S01]  /*2710*/  IMAD.MOV.U32 R140, RZ, RZ, R124 ;  /* 0x000000ffff8c7224 */ /* 0x020fe200078e007c */
        /* <DEDUP_REMOVED lines=13> */
.L_x_16409:
        /* <DEDUP_REMOVED lines=12> */
.L_x_16410:
        /* <DEDUP_REMOVED lines=61> */
.L_x_16408:
        /* <DEDUP_REMOVED lines=10> */
.L_x_16407:
        /* <DEDUP_REMOVED lines=15> */
.L_x_16413:
        /* <DEDUP_REMOVED lines=12> */
.L_x_16414:
        /* <DEDUP_REMOVED lines=61> */
.L_x_16412:
        /* <DEDUP_REMOVED lines=11> */
.L_x_16411:
        /* <DEDUP_REMOVED lines=15> */
.L_x_16417:
        /* <DEDUP_REMOVED lines=12> */
.L_x_16418:
        /* <DEDUP_REMOVED lines=61> */
.L_x_16416:
        /* <DEDUP_REMOVED lines=10> */
.L_x_16415:
        /* <DEDUP_REMOVED lines=15> */
.L_x_16421:
        /* <DEDUP_REMOVED lines=12> */
.L_x_16422:
        /* <DEDUP_REMOVED lines=61> */
.L_x_16420:
        /* <DEDUP_REMOVED lines=12> */
.L_x_16390:
        /* <DEDUP_REMOVED lines=19> */
.L_x_16425:
        /* <DEDUP_REMOVED lines=12> */
.L_x_16426:
        /* <DEDUP_REMOVED lines=59> */
[----:B------:R-:W-:-:S07]  /*4550*/  IMAD.MOV.U32 R138, RZ, RZ, RZ ;  /* 0x000000ffff8a7224 */ /* 0x000fce00078e00ff */
.L_x_16424:
        /* <DEDUP_REMOVED lines=10> */
.L_x_16423:
        /* <DEDUP_REMOVED lines=15> */
.L_x_16429:
        /* <DEDUP_REMOVED lines=12> */
.L_x_16430:
        /* <DEDUP_REMOVED lines=61> */
.L_x_16428:
        /* <DEDUP_REMOVED lines=11> */
.L_x_16427:
        /* <DEDUP_REMOVED lines=15> */
.L_x_16433:
        /* <DEDUP_REMOVED lines=12> */
.L_x_16434:
        /* <DEDUP_REMOVED lines=61> */
.L_x_16432:
        /* <DEDUP_REMOVED lines=10> */
.L_x_16431:
        /* <DEDUP_REMOVED lines=15> */
.L_x_16437:
        /* <DEDUP_REMOVED lines=12> */
.L_x_16438:
        /* <DEDUP_REMOVED lines=61> */
.L_x_16436:
        /* <DEDUP_REMOVED lines=11> */
.L_x_16435:
        /* <DEDUP_REMOVED lines=15> */
.L_x_16441:
        /* <DEDUP_REMOVED lines=12> */
.L_x_16442:
        /* <DEDUP_REMOVED lines=61> */
.L_x_16440:
        /* <DEDUP_REMOVED lines=10> */
.L_x_16439:
        /* <DEDUP_REMOVED lines=15> */
.L_x_16445:
        /* <DEDUP_REMOVED lines=12> */
.L_x_16446:
        /* <DEDUP_REMOVED lines=61> */
.L_x_16444:
        /* <DEDUP_REMOVED lines=11> */
.L_x_16443:
        /* <DEDUP_REMOVED lines=15> */
.L_x_16449:
        /* <DEDUP_REMOVED lines=12> */
.L_x_16450:
        /* <DEDUP_REMOVED lines=61> */
.L_x_16448:
        /* <DEDUP_REMOVED lines=10> */
.L_x_16447:
        /* <DEDUP_REMOVED lines=15> */
.L_x_16452:
        /* <DEDUP_REMOVED lines=12> */
.L_x_16453:
        /* <DEDUP_REMOVED lines=61> */
.L_x_16451:
        /* <DEDUP_REMOVED lines=11> */
.L_x_16419:
        /* <DEDUP_REMOVED lines=25> */
[----:B------:R-:W-:Y:S02]  /*72b0*/  LOP3.LUT R145, R149, R161, R145, 0xfe, !PT ;  /* 0x000000a195917212 */ /* 0x000fe400078efe91 */
[----:B------:R-:W-:Y:S02]  /*72c0*/  LOP3.LUT R159, R150, R144, R148, 0xfe, !PT ;  /* 0x00000090969f7212 */ /* 0x000fe400078efe94 */
[----:B------:R-:W-:Y:S01]  /*72d0*/  LOP3.LUT R149, R145, R151, RZ, 0xfc, !PT ;  /* 0x0000009791957212 */ /* 0x000fe200078efcff */
[----:B0-----:R-:W-:Y:S01]  /*72e0*/  IMAD.WIDE.U32 R144, R168, 0x8, R156 ;  /* 0x00000008a8907825 */ /* 0x001fe200078e009c */
[----:B------:R-:W-:-:S05]  /*72f0*/  LOP3.LUT R148, R159, 0xff, R184, 0xf8, !PT ;  /* 0x000000ff9f947812 */ /* 0x000fca00078ef8b8 */
[----:B------:R1:W-:Y:S02]  /*7300*/  STG.E.64 desc[UR6][R144.64], R148 ;  /* 0x0000009490007986 */ /* 0x0003e4000c101b06 */
.L_x_16454:
[----:B-----5:R2:W5:Y:S04]  /*7310*/  @P1 LDG.E.128 R132, desc[UR6][R152.64] ;  /* 0x0000000698841981 */ /* 0x020568000c1e1d00 */
[----:B------:R2:W5:Y:S04]  /*7320*/  @P0 LDG.E.128 R128, desc[UR6][R154.64] ;  /* 0x000000069a800981 */ /* 0x000568000c1e1d00 */
[----:B------:R2:W5:Y:S01]  /*7330*/  @P0 LDG.E.128 R124, desc[UR6][R154.64+0x10] ;  /* 0x000010069a7c0981 */ /* 0x000562000c1e1d00 */
[----:B------:R-:W-:Y:S05]  /*7340*/  @!P0 BRA `(.L_x_16455) ;  /* 0x0000003000648947 */ /* 0x000fea0003800000 */
[----:B------:R-:W-:Y:S01]  /*7350*/  ISETP.GT.AND P2, PT, R0, RZ, PT ;  /* 0x000000ff0000720c */ /* 0x000fe20003f44270 */
[----:B-1----:R-:W-:Y:S01]  /*7360*/  IMAD.MOV.U32 R148, RZ, RZ, R147 ;  /* 0x000000ffff947224 */ /* 0x002fe200078e0093 */
[----:B0----5:R-:W-:Y:S01]  /*7370*/  MOV R144, R128 ;  /* 0x0000008000907202 */ /* 0x021fe20000000f00 */
[----:B--2---:R-:W-:-:S10]  /*7380*/  IMAD.MOV.U32 R154, RZ, RZ, R146 ;  /* 0x000000ffff9a7224 */ /* 0x004fd400078e0092 */
        /* <DEDUP_REMOVED lines=16> */
.L_x_16458:
        /* <DEDUP_REMOVED lines=12> */
.L_x_16459:
        /* <DEDUP_REMOVED lines=57> */
[----:B------:R-:W-:Y:S01]  /*78e0*/  IMAD.MOV.U32 R148, RZ, RZ, RZ ;  /* 0x000000ffff947224 */ /* 0x000fe200078e00ff */
[----:B------:R-:W-:Y:S02]  /*78f0*/  LOP3.LUT R181, R181, R144, R155, 0x96, !PT ;  /* 0x00000090b5b57212 */ /* 0x000fe400078e969b */
[----:B------:R-:W-:-:S07]  /*7900*/  MOV R144, R146 ;  /* 0x0000009200907202 */ /* 0x000fce0000000f00 */
.L_x_16457:
        /* <DEDUP_REMOVED lines=10> */
.L_x_16456:
        /* <DEDUP_REMOVED lines=15> */
.L_x_16462:
        /* <DEDUP_REMOVED lines=12> */
.L_x_16463:
        /* <DEDUP_REMOVED lines=61> */
.L_x_16461:
        /* <DEDUP_REMOVED lines=11> */
.L_x_16460:
        /* <DEDUP_REMOVED lines=15> */
.L_x_16466:
        /* <DEDUP_REMOVED lines=12> */
.L_x_16467:
        /* <DEDUP_REMOVED lines=61> */
.L_x_16465:
        /* <DEDUP_REMOVED lines=10> */
.L_x_16464:
        /* <DEDUP_REMOVED lines=15> */
.L_x_16470:
        /* <DEDUP_REMOVED lines=12> */
.L_x_16471:
        /* <DEDUP_REMOVED lines=61> */
.L_x_16469:
        /* <DEDUP_REMOVED lines=11> */
.L_x_16468:
        /* <DEDUP_REMOVED lines=15> */
.L_x_16474:
        /* <DEDUP_REMOVED lines=12> */
.L_x_16475:
        /* <DEDUP_REMOVED lines=61> */
.L_x_16473:
        /* <DEDUP_REMOVED lines=10> */
.L_x_16472:
        /* <DEDUP_REMOVED lines=15> */
.L_x_16478:
        /* <DEDUP_REMOVED lines=12> */
.L_x_16479:
        /* <DEDUP_REMOVED lines=61> */
.L_x_16477:
        /* <DEDUP_REMOVED lines=11> */
.L_x_16476:
        /* <DEDUP_REMOVED lines=15> */
.L_x_16482:
        /* <DEDUP_REMOVED lines=12> */
.L_x_16483:
        /* <DEDUP_REMOVED lines=61> */
.L_x_16481:
        /* <DEDUP_REMOVED lines=10> */
.L_x_16480:
        /* <DEDUP_REMOVED lines=15> */
.L_x_16486:
        /* <DEDUP_REMOVED lines=12> */
.L_x_16487:
        /* <DEDUP_REMOVED lines=52> */
[----:B------:R-:W-:Y:S01]  /*a390*/  HFMA2 R155, -RZ, RZ, 0, 0 ;  /* 0x00000000ff9b7431 */ /* 0x000fe200000001ff */
        /* <DEDUP_REMOVED lines=8> */
.L_x_16485:
        /* <DEDUP_REMOVED lines=12> */
.L_x_16455:
[----:B-1----:R-:W-:Y:S01]  /*a4e0*/  IMAD.MOV.U32 R148, RZ, RZ, R147 ;  /* 0x000000ffff947224 */ /* 0x002fe200078e0093 */
[----:B--2---:R-:W-:Y:S01]  /*a4f0*/  MOV R154, R146 ;  /* 0x00000092009a7202 */ /* 0x004fe20000000f00 */
[----:B0-----:R-:W-:Y:S01]  /*a500*/  IMAD.MOV.U32 R144, RZ, RZ, RZ ;  /* 0x000000ffff907224 */ /* 0x001fe200078e00ff */
        /* <DEDUP_REMOVED lines=16> */
.L_x_16490:
        /* <DEDUP_REMOVED lines=12> */
.L_x_16491:
        /* <DEDUP_REMOVED lines=54> */
[----:B------:R-:W-:Y:S01]  /*aa30*/  MOV R182, R148 ;  /* 0x0000009400b67202 */ /* 0x000fe20000000f00 */
[----:B------:R-:W-:Y:S01]  /*aa40*/  HFMA2 R148, -RZ, RZ, 0, 0 ;  /* 0x00000000ff947431 */ /* 0x000fe200000001ff */
[----:B------:R-:W-:Y:S01]  /*aa50*/  LOP3.LUT R180, R145, R180, R149, 0x96, !PT ;  /* 0x000000b491b47212 */ /* 0x000fe200078e9695 */
[----:B------:R-:W-:-:S05]  /*aa60*/  IMAD.WIDE.U32 R154, R147, -0x2daee0ad, RZ ;  /* 0xd2511f53939a7825 */ /* 0x000fca00078e00ff */
[----:B------:R-:W-:Y:S01]  /*aa70*/  LOP3.LUT R181, R181, R144, R155, 0x96, !PT ;  /* 0x00000090b5b57212 */ /* 0x000fe200078e969b */
[----:B------:R-:W-:-:S07]  /*aa80*/  IMAD.MOV.U32 R144, RZ, RZ, R146 ;  /* 0x000000ffff907224 */ /* 0x000fce00078e0092 */
.L_x_16489:
        /* <DEDUP_REMOVED lines=10> */
.L_x_16488:
        /* <DEDUP_REMOVED lines=15> */
.L_x_16494:
        /* <DEDUP_REMOVED lines=12> */
.L_x_16495:
        /* <DEDUP_REMOVED lines=57> */
[----:B------:R-:W-:-:S04]  /*b070*/  IMAD.WIDE.U32 R148, R145, -0x2daee0ad, RZ ;  /* 0xd2511f5391947825 */ /* 0x000fc800078e00ff */
[----:B------:R-:W-:Y:S01]  /*b080*/  IMAD.MOV.U32 R145, RZ, RZ, R154 ;  /* 0x000000ffff917224 */ /* 0x000fe200078e009a */
[----:B------:R-:W-:Y:S02]  /*b090*/  LOP3.LUT R181, R181, R146, R149, 0x96, !PT ;  /* 0x00000092b5b57212 */ /* 0x000fe400078e9695 */
[----:B------:R-:W-:-:S07]  /*b0a0*/  MOV R154, R148 ;  /* 0x00000094009a7202 */ /* 0x000fce0000000f00 */
.L_x_16493:
        /* <DEDUP_REMOVED lines=11> */
.L_x_16492:
        /* <DEDUP_REMOVED lines=15> */
.L_x_16498:
        /* <DEDUP_REMOVED lines=12> */
.L_x_16499:
        /* <DEDUP_REMOVED lines=47> */
[----:B------:R-:W-:-:S03]  /*b600*/  IADD3 R149, PT, PT, R2, -0xe443238, RZ ;  /* 0xf1bbcdc802957810 */ /* 0x000fc60007ffe0ff */
        /* <DEDUP_REMOVED lines=13> */
.L_x_16497:
        /* <DEDUP_REMOVED lines=10> */
.L_x_16496:
        /* <DEDUP_REMOVED lines=15> */
.L_x_16502:
        /* <DEDUP_REMOVED lines=12> */
.L_x_16503:
        /* <DEDUP_REMOVED lines=61> */
.L_x_16501:
        /* <DEDUP_REMOVED lines=11> */
.L_x_16500:
        /* <DEDUP_REMOVED lines=15> */
.L_x_16506:
        /* <DEDUP_REMOVED lines=12> */
.L_x_16507:
        /* <DEDUP_REMOVED lines=61> */
.L_x_16505:
        /* <DEDUP_REMOVED lines=10> */
.L_x_16504:
        /* <DEDUP_REMOVED lines=15> */
.L_x_16510:
        /* <DEDUP_REMOVED lines=12> */
.L_x_16511:
        /* <DEDUP_REMOVED lines=61> */
.L_x_16509:
        /* <DEDUP_REMOVED lines=11> */
.L_x_16508:
        /* <DEDUP_REMOVED lines=15> */
.L_x_16514:
        /* <DEDUP_REMOVED lines=12> */
.L_x_16515:
        /* <DEDUP_REMOVED lines=59> */
[----:B------:R-:W-:Y:S02]  /*cf60*/  IMAD.MOV.U32 R154, RZ, RZ, R152 ;  /* 0x000000ffff9a7224 */ /* 0x000fe400078e0098 */
[----:B------:R-:W-:-:S07]  /*cf70*/  HFMA2 R152, -RZ, RZ, 0, 0 ;  /* 0x00000000ff987431 */ /* 0x000fce00000001ff */
.L_x_16513:
        /* <DEDUP_REMOVED lines=10> */
.L_x_16512:
        /* <DEDUP_REMOVED lines=15> */
.L_x_16517:
        /* <DEDUP_REMOVED lines=12> */
.L_x_16518:
        /* <DEDUP_REMOVED lines=61> */
.L_x_16516:
        /* <DEDUP_REMOVED lines=11> */
.L_x_16484:
        /* <DEDUP_REMOVED lines=26> */
[----:B------:R-:W-:Y:S02]  /*d7f0*/  IADD3 R153, PT, PT, R168, 0x80, RZ ;  /* 0x00000080a8997810 */ /* 0x000fe40007ffe0ff */
[----:B------:R-:W-:Y:S02]  /*d800*/  LOP3.LUT R171, R162, R152, R160, 0xfe, !PT ;  /* 0x00000098a2ab7212 */ /* 0x000fe400078efea0 */
[----:B------:R-:W-:Y:S01]  /*d810*/  LOP3.LUT R163, R167, R163, RZ, 0xfc, !PT ;  /* 0x000000a3a7a37212 */ /* 0x000fe200078efcff */
[----:B0-----:R-:W-:Y:S01]  /*d820*/  IMAD.WIDE.U32 R152, R153, 0x8, R164 ;  /* 0x0000000899987825 */ /* 0x001fe200078e00a4 */
[----:B------:R-:W-:-:S05]  /*d830*/  LOP3.LUT R162, R171, 0xff, R184, 0xf8, !PT ;  /* 0x000000ffaba27812 */ /* 0x000fca00078ef8b8 */
[----:B------:R0:W-:Y:S02]  /*d840*/  STG.E.64 desc[UR6][R152.64], R162 ;  /* 0x000000a298007986 */ /* 0x0001e4000c101b06 */
.L_x_16519:
[----:B-----5:R1:W5:Y:S04]  /*d850*/  @P1 LDG.E.128 R132, desc[UR6][R156.64] ;  /* 0x000000069c841981 */ /* 0x020368000c1e1d00 */
[----:B------:R1:W5:Y:S04]  /*d860*/  @P0 LDG.E.128 R128, desc[UR6][R158.64] ;  /* 0x000000069e800981 */ /* 0x000368000c1e1d00 */
[----:B------:R1:W5:Y:S01]  /*d870*/  @P0 LDG.E.128 R124, desc[UR6][R158.64+0x10] ;  /* 0x000010069e7c0981 */ /* 0x000362000c1e1d00 */
[----:B------:R-:W-:Y:S05]  /*d880*/  @!P0 BRA `(.L_x_16520) ;  /* 0x0000003000648947 */ /* 0x000fea0003800000 */
[----:B------:R-:W-:Y:S01]  /*d890*/  ISETP.GT.AND P2, PT, R0, RZ, PT ;  /* 0x000000ff0000720c */ /* 0x000fe20003f44270 */
[----:B-1----:R-:W-:Y:S01]  /*d8a0*/  IMAD.MOV.U32 R156, RZ, RZ, R155 ;  /* 0x000000ffff9c7224 */ /* 0x002fe200078e009b */
[----:B0-----:R-:W-:Y:S01]  /*d8b0*/  MOV R162, R154 ;  /* 0x0000009a00a27202 */ /* 0x001fe20000000f00 */
        /* <DEDUP_REMOVED lines=17> */
.L_x_16523:
        /* <DEDUP_REMOVED lines=12> */
.L_x_16524:
        /* <DEDUP_REMOVED lines=60> */
.L_x_16522:
        /* <DEDUP_REMOVED lines=10> */
.L_x_16521:
        /* <DEDUP_REMOVED lines=15> */
.L_x_16527:
        /* <DEDUP_REMOVED lines=12> */
.L_x_16528:
        /* <DEDUP_REMOVED lines=61> */
.L_x_16526:
        /* <DEDUP_REMOVED lines=11> */
.L_x_16525:
[----:B------:R-:W-:Y:S01]  /*e520*/  MOV R156, R155 ;  /* 0x0000009b009c7202 */ /* 0x000fe20000000f00 */
        /* <DEDUP_REMOVED lines=14> */
.L_x_16531:
        /* <DEDUP_REMOVED lines=12> */
.L_x_16532:
        /* <DEDUP_REMOVED lines=61> */
.L_x_16530:
        /* <DEDUP_REMOVED lines=10> */
.L_x_16529:
        /* <DEDUP_REMOVED lines=15> */
.L_x_16535:
        /* <DEDUP_REMOVED lines=12> */
.L_x_16536:
        /* <DEDUP_REMOVED lines=61> */
.L_x_16534:
        /* <DEDUP_REMOVED lines=11> */
.L_x_16533:
        /* <DEDUP_REMOVED lines=15> */
.L_x_16539:
        /* <DEDUP_REMOVED lines=12> */
.L_x_16540:
        /* <DEDUP_REMOVED lines=61> */
.L_x_16538:
        /* <DEDUP_REMOVED lines=10> */
.L_x_16537:
        /* <DEDUP_REMOVED lines=15> */
.L_x_16543:
        /* <DEDUP_REMOVED lines=12> */
.L_x_16544:
        /* <DEDUP_REMOVED lines=61> */
.L_x_16542:
        /* <DEDUP_REMOVED lines=11> */
.L_x_16541:
        /* <DEDUP_REMOVED lines=15> */
.L_x_16547:
        /* <DEDUP_REMOVED lines=12> */
.L_x_16548:
        /* <DEDUP_REMOVED lines=61> */
.L_x_16546:
        /* <DEDUP_REMOVED lines=10> */
.L_x_16545:
        /* <DEDUP_REMOVED lines=15> */
.L_x_16551:
        /* <DEDUP_REMOVED lines=12> */
.L_x_16552:
        /* <DEDUP_REMOVED lines=61> */
.L_x_16550:
        /* <DEDUP_REMOVED lines=10> */
[----:B------:R-:W-:Y:S01]  /*10a00*/  FFMA.FTZ R159, R160, R107, R127 ;  /* 0x0000006ba09f7223 */ /* 0x000fe2000001007f */
[----:B------:R-:W-:Y:S06]  /*10a10*/  BRA `(.L_x_16549) ;  /* 0x00000030005c7947 */ /* 0x000fec0003800000 */
.L_x_16520:
[----:B0-----:R-:W-:Y:S01]  /*10a20*/  HFMA2 R152, -RZ, RZ, 0, 0 ;  /* 0x00000000ff987431 */ /* 0x001fe200000001ff */
[----:B-1----:R-:W-:Y:S01]  /*10a30*/  MOV R156, R155 ;  /* 0x0000009b009c7202 */ /* 0x002fe20000000f00 */
        /* <DEDUP_REMOVED lines=17> */
.L_x_16555:
        /* <DEDUP_REMOVED lines=12> */
.L_x_16556:
        /* <DEDUP_REMOVED lines=60> */
.L_x_16554:
        /* <DEDUP_REMOVED lines=10> */
.L_x_16553:
        /* <DEDUP_REMOVED lines=15> */
.L_x_16559:
        /* <DEDUP_REMOVED lines=12> */
.L_x_16560:
        /* <DEDUP_REMOVED lines=61> */
.L_x_16558:
        /* <DEDUP_REMOVED lines=11> */
.L_x_16557:
        /* <DEDUP_REMOVED lines=15> */
.L_x_16563:
        /* <DEDUP_REMOVED lines=12> */
.L_x_16564:
        /* <DEDUP_REMOVED lines=58> */
[----:B------:R-:W-:Y:S01]  /*11bf0*/  IMAD.MOV.U32 R154, RZ, RZ, R162 ;  /* 0x000000ffff9a7224 */ /* 0x000fe200078e00a2 */
[----:B------:R-:W-:Y:S01]  /*11c00*/  MOV R162, R156 ;  /* 0x0000009c00a27202 */ /* 0x000fe20000000f00 */
[----:B------:R-:W-:-:S07]  /*11c10*/  IMAD.MOV.U32 R156, RZ, RZ, RZ ;  /* 0x000000ffff9c7224 */ /* 0x000fce00078e00ff */
.L_x_16562:
        /* <DEDUP_REMOVED lines=10> */
.L_x_16561:
        /* <DEDUP_REMOVED lines=15> */
.L_x_16567:
        /* <DEDUP_REMOVED lines=12> */
.L_x_16568:
        /* <DEDUP_REMOVED lines=61> */
.L_x_16566:
        /* <DEDUP_REMOVED lines=11> */
.L_x_16565:
        /* <DEDUP_REMOVED lines=15> */
.L_x_16571:
        /* <DEDUP_REMOVED lines=12> */
.L_x_16572:
[----:B------:R-:W-:Y:S01]  /*124a0*/  IMAD.WIDE.U32 R158, R178, -0x326172a9, RZ ;  /* 0xcd9e8d57b29e7825 */ /* 0x000fe200078e00ff */
[----:B------:R-:W-:Y:S02]  /*124b0*/  LOP3.LUT R164, R183, R157, R3, 0x96, !PT ;  /* 0x0000009db7a47212 */ /* 0x000fe400078e9603 */
[----:B------:R-:W-:Y:S02]  /*124c0*/  IADD3 R157, PT, PT, R2, -0x61c88647, RZ ;  /* 0x9e3779b9029d7810 */ /* 0x000fe40007ffe0ff */
[----:B------:R-:W-:Y:S01]  /*124d0*/  LOP3.LUT R160, R179, R159, R2, 0x96, !PT ;  /* 0x0000009fb3a07212 */ /* 0x000fe200078e9602 */
[C---:B------:R-:W-:Y:S01]  /*124e0*/  VIADD R159, R3.reuse, 0xbb67ae85 ;  /* 0xbb67ae85039f7836 */ /* 0x040fe20000000000 */
[----:B------:R-:W-:Y:S01]  /*124f0*/  IADD3 R163, PT, PT, R3, 0x76cf5d0a, RZ ;  /* 0x76cf5d0a03a37810 */ /* 0x000fe20007ffe0ff */
        /* <DEDUP_REMOVED lines=23> */
[----:B------:R-:W-:Y:S01]  /*12670*/  IMAD.WIDE.U32 R164, R163, -0x326172a9, RZ ;  /* 0xcd9e8d57a3a47825 */ /* 0x000fe200078e00ff */
[----:B------:R-:W-:-:S03]  /*12680*/  IADD3 R163, PT, PT, R3, 0x646e171e, RZ ;  /* 0x646e171e03a37810 */ /* 0x000fc60007ffe0ff */
        /* <DEDUP_REMOVED lines=30> */
.L_x_16570:
        /* <DEDUP_REMOVED lines=10> */
.L_x_16569:
        /* <DEDUP_REMOVED lines=15> */
.L_x_16575:
        /* <DEDUP_REMOVED lines=12> */
.L_x_16576:
        /* <DEDUP_REMOVED lines=61> */
.L_x_16574:
        /* <DEDUP_REMOVED lines=11> */
.L_x_16573:
        /* <DEDUP_REMOVED lines=15> */
.L_x_16579:
        /* <DEDUP_REMOVED lines=12> */
.L_x_16580:
        /* <DEDUP_REMOVED lines=61> */
.L_x_16578:
        /* <DEDUP_REMOVED lines=10> */
.L_x_16577:
        /* <DEDUP_REMOVED lines=15> */
.L_x_16582:
        /* <DEDUP_REMOVED lines=12> */
.L_x_16583:
        /* <DEDUP_REMOVED lines=61> */
.L_x_16581:
        /* <DEDUP_REMOVED lines=11> */
.L_x_16549:
[C---:B------:R-:W-:Y:S01]  /*13b90*/  VIADD R167, R169.reuse, 0x100 ;  /* 0x00000100a9a77836 */ /* 0x040fe20000000000 */
        /* <DEDUP_REMOVED lines=31> */
.L_x_16584:
[----:B-----5:R1:W5:Y:S04]  /*13d90*/  @P1 LDG.E.128 R132, desc[UR6][R160.64] ;  /* 0x00000006a0841981 */ /* 0x020368000c1e1d00 */
[----:B------:R1:W5:Y:S04]  /*13da0*/  @P0 LDG.E.128 R128, desc[UR6][R164.64] ;  /* 0x00000006a4800981 */ /* 0x000368000c1e1d00 */
[----:B------:R1:W5:Y:S01]  /*13db0*/  @P0 LDG.E.128 R124, desc[UR6][R164.64+0x10] ;  /* 0x00001006a47c0981 */ /* 0x000362000c1e1d00 */
[----:B------:R-:W-:Y:S05]  /*13dc0*/  @!P0 BRA `(.L_x_16585) ;  /* 0x0000003000648947 */ /* 0x000fea0003800000 */
[----:B------:R-:W-:Y:S01]  /*13dd0*/  ISETP.GT.AND P2, PT, R0, RZ, PT ;  /* 0x000000ff0000720c */ /* 0x000fe20003f44270 */
[----:B------:R-:W-:Y:S01]  /*13de0*/  IMAD.MOV.U32 R170, RZ, RZ, R162 ;  /* 0x000000ffffaa7224 */ /* 0x000fe200078e00a2 */
[----:B-1----:R-:W-:Y:S02]  /*13df0*/  MOV R164, R163 ;  /* 0x000000a300a47202 */ /* 0x002fe40000000f00 */
        /* <DEDUP_REMOVED lines=17> */
.L_x_16588:
        /* <DEDUP_REMOVED lines=12> */
.L_x_16589:
[----:B------:R-:W-:Y:S01]  /*13fd0*/  IMAD.WIDE.U32 R164, R178, -0x326172a9, RZ ;  /* 0xcd9e8d57b2a47825 */ /* 0x000fe200078e00ff */
[----:B------:R-:W-:Y:S02]  /*13fe0*/  LOP3.LUT R170, R183, R161, R3, 0x96, !PT ;  /* 0x000000a1b7aa7212 */ /* 0x000fe400078e9603 */
[----:B------:R-:W-:Y:S01]  /*13ff0*/  IADD3 R163, PT, PT, R3, -0x4498517b, RZ ;  /* 0xbb67ae8503a37810 */ /* 0x000fe20007ffe0ff */
[----:B------:R-:W-:Y:S01]  /*14000*/  VIADD R161, R2, 0x9e3779b9 ;  /* 0x9e3779b902a17836 */ /* 0x000fe20000000000 */
[----:B0-----:R-:W-:Y:S01]  /*14010*/  LOP3.LUT R166, R179, R165, R2, 0x96, !PT ;  /* 0x000000a5b3a67212 */ /* 0x001fe200078e9602 */
        /* <DEDUP_REMOVED lines=55> */
.L_x_16587:
        /* <DEDUP_REMOVED lines=10> */
.L_x_16586:
        /* <DEDUP_REMOVED lines=15> */
.L_x_16592:
        /* <DEDUP_REMOVED lines=12> */
.L_x_16593:
[----:B------:R-:W-:Y:S01]  /*145e0*/  IMAD.WIDE.U32 R164, R178, -0x326172a9, RZ ;  /* 0xcd9e8d57b2a47825 */ /* 0x000fe200078e00ff */
[----:B0-----:R-:W-:Y:S02]  /*145f0*/  LOP3.LUT R172, R183, R163, R3, 0x96, !PT ;  /* 0x000000a3b7ac7212 */ /* 0x001fe400078e9603 */
        /* <DEDUP_REMOVED lines=59> */
.L_x_16591:
        /* <DEDUP_REMOVED lines=11> */
.L_x_16590:
        /* <DEDUP_REMOVED lines=15> */
.L_x_16596:
        /* <DEDUP_REMOVED lines=12> */
.L_x_16597:
[----:B------:R-:W-:Y:S01]  /*14c10*/  IMAD.WIDE.U32 R164, R178, -0x326172a9, RZ ;  /* 0xcd9e8d57b2a47825 */ /* 0x000fe200078e00ff */
[----:B0-----:R-:W-:Y:S02]  /*14c20*/  LOP3.LUT R172, R183, R163, R3, 0x96, !PT ;  /* 0x000000a3b7ac7212 */ /* 0x001fe400078e9603 */
        /* <DEDUP_REMOVED lines=59> */
.L_x_16595:
        /* <DEDUP_REMOVED lines=10> */
.L_x_16594:
        /* <DEDUP_REMOVED lines=15> */
.L_x_16600:
        /* <DEDUP_REMOVED lines=12> */
.L_x_16601:
        /* <DEDUP_REMOVED lines=61> */
.L_x_16599:
[----:B------:R-:W-:Y:S01]  /*15600*/  PRMT R164, R133, 0x7632, R164 ;  /* 0x0000763285a47816 */ /* 0x000fe200000000a4 */
[----:B0-----:R-:W-:Y:S01]  /*15610*/  IMAD.MOV.U32 R166, RZ, RZ, 0x2f800000 ;  /* 0x2f800000ffa67424 */ /* 0x001fe200078e00ff */
        /* <DEDUP_REMOVED lines=9> */
.L_x_16598:
[----:B0-----:R-:W-:Y:S01]  /*156b0*/  IMAD.MOV.U32 R166, RZ, RZ, R165 ;  /* 0x000000ffffa67224 */ /* 0x001fe200078e00a5 */
        /* <DEDUP_REMOVED lines=14> */
.L_x_16604:
        /* <DEDUP_REMOVED lines=12> */
.L_x_16605:
        /* <DEDUP_REMOVED lines=61> */
.L_x_16603:
        /* <DEDUP_REMOVED lines=10> */
.L_x_16602:
        /* <DEDUP_REMOVED lines=15> */
.L_x_16608:
        /* <DEDUP_REMOVED lines=12> */
.L_x_16609:
        /* <DEDUP_REMOVED lines=61> */
.L_x_16607:
        /* <DEDUP_REMOVED lines=11> */
.L_x_16606:
        /* <DEDUP_REMOVED lines=15> */
.L_x_16612:
        /* <DEDUP_REMOVED lines=12> */
.L_x_16613:
        /* <DEDUP_REMOVED lines=53> */
[----:B------:R-:W-:Y:S02]  /*16800*/  LOP3.LUT R171, R171, R180, R173, 0x96, !PT ;  /* 0x000000b4abab7212 */ /* 0x000fe400078e96ad */
[----:B------:R-:W-:Y:S01]  /*16810*/  LOP3.LUT R180, R167, R172, R193, 0x96, !PT ;  /* 0x000000aca7b47212 */ /* 0x000fe200078e96c1 */
[----:B------:R-:W-:Y:S01]  /*16820*/  IMAD.MOV.U32 R172, RZ, RZ, RZ ;  /* 0x000000ffffac7224 */ /* 0x000fe200078e00ff */
[----:B------:R-:W-:Y:S01]  /*16830*/  MOV R182, R192 ;  /* 0x000000c000b67202 */ /* 0x000fe20000000f00 */
[----:B------:R-:W-:-:S05]  /*16840*/  IMAD.WIDE.U32 R174, R171, -0x2daee0ad, RZ ;  /* 0xd2511f53abae7825 */ /* 0x000fca00078e00ff */
[----:B------:R-:W-:Y:S01]  /*16850*/  LOP3.LUT R181, R181, R166, R175, 0x96, !PT ;  /* 0x000000a6b5b57212 */ /* 0x000fe200078e96af */
[----:B------:R-:W-:Y:S01]  /*16860*/  IMAD.MOV.U32 R166, RZ, RZ, R170 ;  /* 0x000000ffffa67224 */ /* 0x000fe200078e00aa */
[----:B------:R-:W-:-:S07]  /*16870*/  MOV R170, R174 ;  /* 0x000000ae00aa7202 */ /* 0x000fce0000000f00 */
.L_x_16611:
        /* <DEDUP_REMOVED lines=10> */
.L_x_16610:
        /* <DEDUP_REMOVED lines=15> */
.L_x_16616:
        /* <DEDUP_REMOVED lines=12> */
.L_x_16617:
        /* <DEDUP_REMOVED lines=44> */
[----:B------:R-:W-:Y:S02]  /*16d90*/  LOP3.LUT R167, R167, R172, R181, 0x96, !PT ;  /* 0x000000aca7a77212 */ /* 0x000fe400078e96b5 */
[----:B------:R-:W-:Y:S01]  /*16da0*/  IADD3 R181, PT, PT, R3, -0x695add53, RZ ;  /* 0x96a522ad03b57810 */ /* 0x000fe20007ffe0ff */
        /* <DEDUP_REMOVED lines=8> */
[----:B------:R-:W-:Y:S02]  /*16e30*/  HFMA2 R171, -RZ, RZ, 0, 0 ;  /* 0x00000000ffab7431 */ /* 0x000fe400000001ff */
[----:B------:R-:W-:Y:S01]  /*16e40*/  IMAD.WIDE.U32 R192, R192, -0x2daee0ad, RZ ;  /* 0xd2511f53c0c07825 */ /* 0x000fe200078e00ff */
[----:B------:R-:W-:Y:S02]  /*16e50*/  LOP3.LUT R180, R167, R174, R201, 0x96, !PT ;  /* 0x000000aea7b47212 */ /* 0x000fe400078e96c9 */
[----:B------:R-:W-:Y:S01]  /*16e60*/  MOV R167, R170 ;  /* 0x000000aa00a77202 */ /* 0x000fe20000000f00 */
[----:B------:R-:W-:Y:S01]  /*16e70*/  IMAD.MOV.U32 R182, RZ, RZ, R200 ;  /* 0x000000ffffb67224 */ /* 0x000fe200078e00c8 */
[----:B------:R-:W-:Y:S01]  /*16e80*/  LOP3.LUT R181, R181, R172, R193, 0x96, !PT ;  /* 0x000000acb5b57212 */ /* 0x000fe200078e96c1 */
[----:B------:R-:W-:-:S07]  /*16e90*/  IMAD.MOV.U32 R170, RZ, RZ, R192 ;  /* 0x000000ffffaa7224 */ /* 0x000fce00078e00c0 */
.L_x_16615:
        /* <DEDUP_REMOVED lines=12> */
.L_x_16585:
[----:B-1----:R-:W-:Y:S01]  /*16f60*/  IMAD.MOV.U32 R164, RZ, RZ, R163 ;  /* 0x000000ffffa47224 */ /* 0x002fe200078e00a3 */
        /* <DEDUP_REMOVED lines=18> */
.L_x_16620:
        /* <DEDUP_REMOVED lines=12> */
.L_x_16621:
        /* <DEDUP_REMOVED lines=60> */
.L_x_16619:
        /* <DEDUP_REMOVED lines=10> */
.L_x_16618:
        /* <DEDUP_REMOVED lines=15> */
.L_x_16624:
        /* <DEDUP_REMOVED lines=12> */
.L_x_16625:
        /* <DEDUP_REMOVED lines=61> */
.L_x_16623:
        /* <DEDUP_REMOVED lines=11> */
.L_x_16622:
        /* <DEDUP_REMOVED lines=15> */
.L_x_16628:
        /* <DEDUP_REMOVED lines=12> */
.L_x_16629:
        /* <DEDUP_REMOVED lines=61> */
.L_x_16627:
        /* <DEDUP_REMOVED lines=10> */
.L_x_16626:
        /* <DEDUP_REMOVED lines=15> */
.L_x_16632:
        /* <DEDUP_REMOVED lines=12> */
.L_x_16633:
[----:B0-----:R-:W-:Y:S01]  /*183b0*/  IMAD.WIDE.U32 R166, R178, -0x326172a9, RZ ;  /* 0xcd9e8d57b2a67825 */ /* 0x001fe200078e00ff */
        /* <DEDUP_REMOVED lines=60> */
.L_x_16631:
        /* <DEDUP_REMOVED lines=11> */
.L_x_16630:
        /* <DEDUP_REMOVED lines=15> */
.L_x_16636:
        /* <DEDUP_REMOVED lines=12> */
.L_x_16637:
        /* <DEDUP_REMOVED lines=61> */
.L_x_16635:
        /* <DEDUP_REMOVED lines=10> */
.L_x_16634:
        /* <DEDUP_REMOVED lines=15> */
.L_x_16640:
        /* <DEDUP_REMOVED lines=12> */
.L_x_16641:
        /* <DEDUP_REMOVED lines=57> */
[----:B------:R-:W-:-:S04]  /*19390*/  IMAD.WIDE.U32 R174, R165, -0x2daee0ad, RZ ;  /* 0xd2511f53a5ae7825 */ /* 0x000fc800078e00ff */
[----:B------:R-:W-:Y:S01]  /*193a0*/  IMAD.MOV.U32 R165, RZ, RZ, R170 ;  /* 0x000000ffffa57224 */ /* 0x000fe200078e00aa */
[----:B------:R-:W-:Y:S02]  /*193b0*/  LOP3.LUT R181, R181, R166, R175, 0x96, !PT ;  /* 0x000000a6b5b57212 */ /* 0x000fe400078e96af */
[----:B------:R-:W-:-:S07]  /*193c0*/  MOV R170, R174 ;  /* 0x000000ae00aa7202 */ /* 0x000fce0000000f00 */
.L_x_16639:
        /* <DEDUP_REMOVED lines=11> */
.L_x_16638:
        /* <DEDUP_REMOVED lines=15> */
.L_x_16644:
        /* <DEDUP_REMOVED lines=12> */
.L_x_16645:
        /* <DEDUP_REMOVED lines=45> */
[C---:B------:R-:W-:Y:S01]  /*19900*/  VIADD R175, R3.reuse, 0xdb3d7428 ;  /* 0xdb3d742803af7836 */ /* 0x040fe20000000000 */
        /* <DEDUP_REMOVED lines=15> */
.L_x_16643:
        /* <DEDUP_REMOVED lines=10> */
.L_x_16642:
        /* <DEDUP_REMOVED lines=15> */
.L_x_16647:
        /* <DEDUP_REMOVED lines=12> */
.L_x_16648:
        /* <DEDUP_REMOVED lines=54> */
[----:B------:R-:W-:Y:S01]  /*19fb0*/  IMAD.MOV.U32 R171, RZ, RZ, RZ ;  /* 0x000000ffffab7224 */ /* 0x000fe200078e00ff */
[----:B------:R-:W-:Y:S01]  /*19fc0*/  MOV R182, R200 ;  /* 0x000000c800b67202 */ /* 0x000fe20000000f00 */
[----:B------:R-:W-:Y:S01]  /*19fd0*/  IMAD.WIDE.U32 R192, R192, -0x2daee0ad, RZ ;  /* 0xd2511f53c0c07825 */ /* 0x000fe200078e00ff */
[----:B------:R-:W-:-:S03]  /*19fe0*/  LOP3.LUT R180, R167, R174, R201, 0x96, !PT ;  /* 0x000000aea7b47212 */ /* 0x000fc600078e96c9 */
[----:B------:R-:W-:Y:S01]  /*19ff0*/  IMAD.MOV.U32 R167, RZ, RZ, R170 ;  /* 0x000000ffffa77224 */ /* 0x000fe200078e00aa */
[----:B------:R-:W-:Y:S02]  /*1a000*/  LOP3.LUT R181, R181, R172, R193, 0x96, !PT ;  /* 0x000000acb5b57212 */ /* 0x000fe400078e96c1 */
[----:B------:R-:W-:-:S07]  /*1a010*/  MOV R170, R192 ;  /* 0x000000c000aa7202 */ /* 0x000fce0000000f00 */
.L_x_16646:
        /* <DEDUP_REMOVED lines=11> */
.L_x_16614:
        /* <DEDUP_REMOVED lines=32> */
.L_x_16649:
[----:B-----5:R1:W5:Y:S04]  /*1a2d0*/  @P1 LDG.E.128 R132, desc[UR6][R172.64] ;  /* 0x00000006ac841981 */ /* 0x020368000c1e1d00 */
[----:B------:R1:W5:Y:S04]  /*1a2e0*/  @P0 LDG.E.128 R128, desc[UR6][R174.64] ;  /* 0x00000006ae800981 */ /* 0x000368000c1e1d00 */
[----:B------:R1:W5:Y:S01]  /*1a2f0*/  @P0 LDG.E.128 R124, desc[UR6][R174.64+0x10] ;  /* 0x00001006ae7c0981 */ /* 0x000362000c1e1d00 */
[----:B------:R-:W-:Y:S05]  /*1a300*/  @!P0 BRA `(.L_x_16650) ;  /* 0x0000003000648947 */ /* 0x000fea0003800000 */
[----:B------:R-:W-:Y:S01]  /*1a310*/  ISETP.GT.AND P0, PT, R0, RZ, PT ;  /* 0x000000ff0000720c */ /* 0x000fe20003f04270 */
[----:B------:R-:W-:Y:S01]  /*1a320*/  IMAD.MOV.U32 R0, RZ, RZ, R171 ;  /* 0x000000ffff007224 */ /* 0x000fe200078e00ab */
        /* <DEDUP_REMOVED lines=18> */
.L_x_16653:
        /* <DEDUP_REMOVED lines=12> */
.L_x_16654:
[----:B-1----:R-:W-:Y:S01]  /*1a510*/  IMAD.WIDE.U32 R172, R178, -0x326172a9, RZ ;  /* 0xcd9e8d57b2ac7825 */ /* 0x002fe200078e00ff */
        /* <DEDUP_REMOVED lines=57> */
[----:B------:R-:W-:Y:S01]  /*1a8b0*/  LOP3.LUT R181, R181, R168, R193, 0x96, !PT ;  /* 0x000000a8b5b57212 */ /* 0x000fe200078e96c1 */
[----:B------:R-:W-:-:S07]  /*1a8c0*/  IMAD.MOV.U32 R168, RZ, RZ, R170 ;  /* 0x000000ffffa87224 */ /* 0x000fce00078e00aa */
.L_x_16652:
        /* <DEDUP_REMOVED lines=10> */
.L_x_16651:
        /* <DEDUP_REMOVED lines=15> */
.L_x_16657:
        /* <DEDUP_REMOVED lines=12> */
.L_x_16658:
[----:B-1----:R-:W-:Y:S01]  /*1ab20*/  IMAD.WIDE.U32 R172, R178, -0x326172a9, RZ ;  /* 0xcd9e8d57b2ac7825 */ /* 0x002fe200078e00ff */
        /* <DEDUP_REMOVED lines=60> */
.L_x_16656:
        /* <DEDUP_REMOVED lines=11> */
.L_x_16655:
        /* <DEDUP_REMOVED lines=15> */
.L_x_16661:
        /* <DEDUP_REMOVED lines=12> */
.L_x_16662:
[----:B-1----:R-:W-:Y:S01]  /*1b150*/  IMAD.WIDE.U32 R172, R178, -0x326172a9, RZ ;  /* 0xcd9e8d57b2ac7825 */ /* 0x002fe200078e00ff */
        /* <DEDUP_REMOVED lines=60> */
.L_x_16660:
[----:B------:R-:W-:Y:S01]  /*1b520*/  I2FP.F32.U32 R170, R170 ;  /* 0x000000aa00aa7245 */ /* 0x000fe20000201000 */
[----:B------:R-:W-:Y:S01]  /*1b530*/  IMAD.MOV.U32 R171, RZ, RZ, 0x2f800000 ;  /* 0x2f800000ffab7424 */ /* 0x000fe200078e00ff */
[----:B-1----:R-:W-:-:S03]  /*1b540*/  SHF.L.U32 R172, R133, 0x10, RZ ;  /* 0x0000001085ac7819 */ /* 0x002fc600000006ff */
[----:B------:R-:W-:Y:S02]  /*1b550*/  FFMA.FTZ R170, R170, R171, 1.1641532182693481445e-10 ;  /* 0x2f000000aaaa7423 */ /* 0x000fe400000100ab */
[----:B------:R-:W-:-:S03]  /*1b560*/  FMUL.FTZ R172, R172, UR13 ;  /* 0x0000000dacac7c20 */ /* 0x000fc60008410000 */
[----:B------:R-:W-:Y:S01]  /*1b570*/  FSETP.GTU.FTZ.AND P2, PT, R170, UR10, PT ;  /* 0x0000000aaa007c0b */ /* 0x000fe2000bf5c000 */
[----:B------:R-:W-:-:S03]  /*1b580*/  FMUL.FTZ R171, R172, UR12 ;  /* 0x0000000cacab7c20 */ /* 0x000fc60008410000 */
[----:B------:R-:W-:Y:S02]  /*1b590*/  SEL R186, RZ, 0x1, P2 ;  /* 0x00000001ffba7807 */ /* 0x000fe40001000000 */
[----:B------:R-:W-:-:S05]  /*1b5a0*/  FSEL R171, R171, RZ, !P2 ;  /* 0x000000ffabab7208 */ /* 0x000fca0005000000 */
[----:B------:R-:W-:-:S07]  /*1b5b0*/  FFMA.FTZ R170, R171, R118, R130 ;  /* 0x00000076abaa7223 */ /* 0x000fce0000010082 */
.L_x_16659:
        /* <DEDUP_REMOVED lines=15> */
.L_x_16665:
        /* <DEDUP_REMOVED lines=12> */
.L_x_16666:
        /* <DEDUP_REMOVED lines=61> */
.L_x_16664:
        /* <DEDUP_REMOVED lines=11> */
.L_x_16663:
        /* <DEDUP_REMOVED lines=15> */
.L_x_16669:
        /* <DEDUP_REMOVED lines=12> */
.L_x_16670:
        /* <DEDUP_REMOVED lines=61> */
.L_x_16668:
        /* <DEDUP_REMOVED lines=10> */
.L_x_16667:
        /* <DEDUP_REMOVED lines=15> */
.L_x_16673:
        /* <DEDUP_REMOVED lines=12> */
.L_x_16674:
        /* <DEDUP_REMOVED lines=58> */
[----:B------:R-:W-:Y:S01]  /*1c760*/  MOV R192, R202 ;  /* 0x000000ca00c07202 */ /* 0x000fe20000000f00 */
[----:B------:R-:W-:Y:S01]  /*1c770*/  IMAD.MOV.U32 R175, RZ, RZ, RZ ;  /* 0x000000ffffaf7224 */ /* 0x000fe200078e00ff */
[----:B------:R-:W-:-:S07]  /*1c780*/  LOP3.LUT R181, R181, R174, R203, 0x96, !PT ;  /* 0x000000aeb5b57212 */ /* 0x000fce00078e96cb */
.L_x_16672:
        /* <DEDUP_REMOVED lines=11> */
.L_x_16671:
        /* <DEDUP_REMOVED lines=15> */
.L_x_16677:
        /* <DEDUP_REMOVED lines=12> */
.L_x_16678:
        /* <DEDUP_REMOVED lines=61> */
.L_x_16676:
        /* <DEDUP_REMOVED lines=10> */
.L_x_16675:
        /* <DEDUP_REMOVED lines=15> */
.L_x_16681:
        /* <DEDUP_REMOVED lines=12> */
.L_x_16682:
        /* <DEDUP_REMOVED lines=61> */
.L_x_16680:
[----:B------:R-:W-:Y:S01]  /*1d3e0*/  I2FP.F32.U32 R0, R175 ;  /* 0x000000af00007245 */ /* 0x000fe20000201000 */
[----:B------:R-:W-:Y:S01]  /*1d3f0*/  HFMA2 R175, -RZ, RZ, 0.1171875, 0 ;  /* 0x2f800000ffaf7431 */ /* 0x000fe200000001ff */
[----:B------:R-:W-:-:S05]  /*1d400*/  PRMT R191, R135, 0x7632, R191 ;  /* 0x0000763287bf7816 */ /* 0x000fca00000000bf */
        /* <DEDUP_REMOVED lines=9> */
.L_x_16650:
[----:B------:R-:W-:Y:S01]  /*1d4a0*/  HFMA2 R168, -RZ, RZ, 0, 0 ;  /* 0x00000000ffa87431 */ /* 0x000fe200000001ff */
[----:B------:R-:W-:Y:S01]  /*1d4b0*/  MOV R0, R171 ;  /* 0x000000ab00007202 */ /* 0x000fe20000000f00 */
[----:B0-----:R-:W-:Y:S01]  /*1d4c0*/  IMAD.MOV.U32 R192, RZ, RZ, R170 ;  /* 0x000000ffffc07224 */ /* 0x001fe200078e00aa */
        /* <DEDUP_REMOVED lines=16> */
.L_x_16685:
        /* <DEDUP_REMOVED lines=12> */
.L_x_16686:
        /* <DEDUP_REMOVED lines=58> */
[----:B------:R-:W-:Y:S02]  /*1da30*/  LOP3.LUT R181, R181, R168, R193, 0x96, !PT ;  /* 0x000000a8b5b57212 */ /* 0x000fe400078e96c1 */
[----:B------:R-:W-:-:S07]  /*1da40*/  MOV R168, R170 ;  /* 0x000000aa00a87202 */ /* 0x000fce0000000f00 */
.L_x_16684:
        /* <DEDUP_REMOVED lines=10> */
.L_x_16683:
        /* <DEDUP_REMOVED lines=15> */
.L_x_16689:
        /* <DEDUP_REMOVED lines=12> */
.L_x_16690:
        /* <DEDUP_REMOVED lines=61> */
.L_x_16688:
        /* <DEDUP_REMOVED lines=11> */
.L_x_16687:
        /* <DEDUP_REMOVED lines=15> */
.L_x_16693:
        /* <DEDUP_REMOVED lines=12> */
.L_x_16694:
[----:B-1----:R-:W-:Y:S01]  /*1e2d0*/  IMAD.WIDE.U32 R172, R178, -0x326172a9, RZ ;  /* 0xcd9e8d57b2ac7825 */ /* 0x002fe200078e00ff */
        /* <DEDUP_REMOVED lines=59> */
[----:B------:R-:W-:-:S07]  /*1e690*/  MOV R192, R174 ;  /* 0x000000ae00c07202 */ /* 0x000fce0000000f00 */
.L_x_16692:
[----:B------:R-:W-:Y:S01]  /*1e6a0*/  HFMA2 R171, -RZ, RZ, 0.1171875, 0 ;  /* 0x2f800000ffab7431 */ /* 0x000fe200000001ff */
[----:B------:R-:W-:Y:S01]  /*1e6b0*/  I2FP.F32.U32 R170, R170 ;  /* 0x000000aa00aa7245 */ /* 0x000fe20000201000 */
[----:B-1---5:R-:W-:-:S04]  /*1e6c0*/  IMAD.U32 R172, R133, 0x10000, RZ ;  /* 0x0001000085ac7824 */ /* 0x022fc800078e00ff */
[----:B------:R-:W-:Y:S01]  /*1e6d0*/  FMUL.FTZ R172, R172, UR13 ;  /* 0x0000000dacac7c20 */ /* 0x000fe20008410000 */
[----:B------:R-:W-:-:S03]  /*1e6e0*/  FFMA.FTZ R170, R170, R171, 1.1641532182693481445e-10 ;  /* 0x2f000000aaaa7423 */ /* 0x000fc600000100ab */
[----:B------:R-:W-:Y:S02]  /*1e6f0*/  FMUL.FTZ R171, R172, UR12 ;  /* 0x0000000cacab7c20 */ /* 0x000fe40008410000 */
[----:B------:R-:W-:-:S04]  /*1e700*/  FSETP.GTU.FTZ.AND P0, PT, R170, UR10, PT ;  /* 0x0000000aaa007c0b */ /* 0x000fc8000bf1c000 */
[----:B------:R-:W-:Y:S02]  /*1e710*/  FSEL R171, R171, RZ, !P0 ;  /* 0x000000ffabab7208 */ /* 0x000fe40004000000 */
[----:B------:R-:W-:-:S03]  /*1e720*/  SEL R186, RZ, 0x1, P0 ;  /* 0x00000001ffba7807 */ /* 0x000fc60000000000 */
[----:B------:R-:W-:-:S07]  /*1e730*/  FMUL.FTZ R170, R171, R118 ;  /* 0x00000076abaa7220 */ /* 0x000fce0000410000 */
.L_x_16691:
[----:B-1----:R-:W-:Y:S01]  /*1e740*/  MOV R173, R0 ;  /* 0x0000000000ad7202 */ /* 0x002fe20000000f00 */
        /* <DEDUP_REMOVED lines=14> */
.L_x_16697:
        /* <DEDUP_REMOVED lines=12> */
.L_x_16698:
        /* <DEDUP_REMOVED lines=50> */
[----:B------:R-:W-:Y:S01]  /*1ec10*/  HFMA2 R173, -RZ, RZ, 0, 0 ;  /* 0x00000000ffad7431 */ /* 0x000fe200000001ff */
[----:B------:R-:W-:Y:S01]  /*1ec20*/  LOP3.LUT R202, R171, R202, R175, 0x96, !PT ;  /* 0x000000caabca7212 */ /* 0x000fe200078e96af */
[----:B------:R-:W-:Y:S02]  /*1ec30*/  VIADD R171, R2, 0x8ff34781 ;  /* 0x8ff3478102ab7836 */ /* 0x000fe40000000000 */
        /* <DEDUP_REMOVED lines=8> */
.L_x_16696:
        /* <DEDUP_REMOVED lines=11> */
.L_x_16695:
        /* <DEDUP_REMOVED lines=15> */
.L_x_16701:
        /* <DEDUP_REMOVED lines=12> */
.L_x_16702:
[----:B------:R-:W-:Y:S01]  /*1ef20*/  IMAD.WIDE.U32 R174, R178, -0x326172a9, RZ ;  /* 0xcd9e8d57b2ae7825 */ /* 0x000fe200078e00ff */
[----:B------:R-:W-:Y:S02]  /*1ef30*/  LOP3.LUT R202, R183, R173, R3, 0x96, !PT ;  /* 0x000000adb7ca7212 */ /* 0x000fe400078e9603 */
[----:B------:R-:W-:Y:S01]  /*1ef40*/  IADD3 R173, PT, PT, R2, -0x61c88647, RZ ;  /* 0x9e3779b902ad7810 */ /* 0x000fe20007ffe0ff */
[----:B------:R-:W-:Y:S01]  /*1ef50*/  IMAD.MOV.U32 R0, RZ, RZ, RZ ;  /* 0x000000ffff007224 */ /* 0x000fe200078e00ff */
        /* <DEDUP_REMOVED lines=57> */
.L_x_16700:
        /* <DEDUP_REMOVED lines=10> */
.L_x_16699:
        /* <DEDUP_REMOVED lines=15> */
.L_x_16705:
        /* <DEDUP_REMOVED lines=12> */
.L_x_16706:
        /* <DEDUP_REMOVED lines=61> */
.L_x_16704:
        /* <DEDUP_REMOVED lines=11> */
.L_x_16703:
        /* <DEDUP_REMOVED lines=15> */
.L_x_16709:
        /* <DEDUP_REMOVED lines=12> */
.L_x_16710:
        /* <DEDUP_REMOVED lines=61> */
.L_x_16708:
        /* <DEDUP_REMOVED lines=10> */
.L_x_16707:
        /* <DEDUP_REMOVED lines=15> */
.L_x_16712:
        /* <DEDUP_REMOVED lines=12> */
.L_x_16713:
        /* <DEDUP_REMOVED lines=58> */
[----:B------:R-:W-:Y:S02]  /*20530*/  LOP3.LUT R181, R175, R202, R205, 0x96, !PT ;  /* 0x000000caafb57212 */ /* 0x000fe400078e96cd */
[----:B------:R-:W-:Y:S01]  /*20540*/  MOV R175, R192 ;  /* 0x000000c000af7202 */ /* 0x000fe20000000f00 */
[----:B------:R-:W-:-:S07]  /*20550*/  IMAD.MOV.U32 R192, RZ, RZ, R204 ;  /* 0x000000ffffc07224 */ /* 0x000fce00078e00cc */
.L_x_16711:
        /* <DEDUP_REMOVED lines=11> */
.L_x_16679:
        /* <DEDUP_REMOVED lines=64> */
.L_x_16714:
        /* <DEDUP_REMOVED lines=19> */
[----:B------:R-:W-:-:S03]  /*20b40*/  LOP3.LUT R203, R196, 0x1f, RZ, 0xc0, !PT ;  /* 0x0000001fc4cb7812 */ /* 0x000fc600078ec0ff */
[----:B------:R-:W-:Y:S01]  /*20b50*/  FFMA.FTZ R0, R195, R195, R0 ;  /* 0x000000c3c3007223 */ /* 0x000fe20000010000 */
[C---:B------:R-:W-:Y:S01]  /*20b60*/  FADD.FTZ R195, -R194.reuse, R140 ;  /* 0x0000008cc2c37221 */ /* 0x040fe20000010100 */
[----:B------:R-:W-:Y:S02]  /*20b70*/  ISETP.GT.U32.AND P1, PT, R203, 0x3, PT ;  /* 0x00000003cb00780c */ /* 0x000fe40003f24070 */
[----:B------:R-:W-:Y:S01]  /*20b80*/  FFMA.FTZ R0, R199, R199, R0 ;  /* 0x000000c7c7007223 */ /* 0x000fe20000010000 */
[C---:B------:R-:W-:Y:S01]  /*20b90*/  FADD.FTZ R199, -R194.reuse, R141 ;  /* 0x0000008dc2c77221 */ /* 0x040fe20000010100 */
[----:B------:R-:W-:Y:S02]  /*20ba0*/  MOV R203, RZ ;  /* 0x000000ff00cb7202 */ /* 0x000fe40000000f00 */
        /* <DEDUP_REMOVED lines=88> */
.L_x_16716:
[----:B------:R-:W-:Y:S05]  /*21130*/  BSYNC.RECONVERGENT B0 ;  /* 0x0000000000007941 */ /* 0x000fea0003800200 */
.L_x_16715:
        /* <DEDUP_REMOVED lines=12> */
.L_x_16718:
[----:B------:R-:W-:Y:S05]  /*21200*/  BSYNC.RECONVERGENT B0 ;  /* 0x0000000000007941 */ /* 0x000fea0003800200 */
.L_x_16717:
[----:B0-----:R-:W0:Y:S01]  /*21210*/  SHFL.DOWN PT, R0, R203, 0x2, 0x1f ;  /* 0x08401f00cb007f89 */ /* 0x001e2200000e0000 */
[----:B------:R-:W-:Y:S02]  /*21220*/  ISETP.NE.AND P0, PT, R196, RZ, PT ;  /* 0x000000ffc400720c */ /* 0x000fe40003f05270 */
[----:B------:R-:W-:Y:S01]  /*21230*/  ISETP.NE.AND P1, PT, RZ, UR11, PT ;  /* 0x0000000bff007c0c */ /* 0x000fe2000bf25270 */
[----:B-1----:R-:W1:Y:S04]  /*21240*/  SHFL.DOWN PT, R199, R194, 0x2, 0x1f ;  /* 0x08401f00c2c77f89 */ /* 0x002e6800000e0000 */
[----:B------:R-:W2:Y:S01]  /*21250*/  SHFL.DOWN PT, R200, R195, 0x2, 0x1f ;  /* 0x08401f00c3c87f89 */ /* 0x000ea200000e0000 */
[----:B0-----:R-:W-:Y:S01]  /*21260*/  IMAD.IADD R201, R0, 0x1, R203 ;  /* 0x0000000100c97824 */ /* 0x001fe200078e02cb */
[----:B------:R-:W-:-:S02]  /*21270*/  I2FP.F32.S32 R206, R0 ;  /* 0x0000000000ce7245 */ /* 0x000fc40000201400 */
[----:B------:R-:W-:Y:S02]  /*21280*/  I2FP.F32.U32 R0, R203 ;  /* 0x000000cb00007245 */ /* 0x000fe40000201000 */
[----:B------:R-:W-:Y:S01]  /*21290*/  I2FP.F32.S32 R202, R201 ;  /* 0x000000c900ca7245 */ /* 0x000fe20000201400 */
[----:B------:R-:W0:Y:S01]  /*212a0*/  SHFL.DOWN PT, R208, R201, 0x1, 0x1f ;  /* 0x08201f00c9d07f89 */ /* 0x000e2200000e0000 */
[C---:B-1----:R-:W-:Y:S01]  /*212b0*/  FMUL.FTZ R205, R199.reuse, R206 ;  /* 0x000000cec7cd7220 */ /* 0x042fe20000410000 */
[----:B------:R-:W-:Y:S01]  /*212c0*/  FADD.FTZ R199, -R199, R194 ;  /* 0x000000c2c7c77221 */ /* 0x000fe20000010100 */
[----:B------:R-:W1:Y:S01]  /*212d0*/  MUFU.RCP R204, R202 ;  /* 0x000000ca00cc7308 */ /* 0x000e620000001000 */
[----:B--2---:R-:W-:Y:S01]  /*212e0*/  FADD.FTZ R195, R200, R195 ;  /* 0x000000c3c8c37221 */ /* 0x004fe20000010000 */
[----:B------:R-:W-:Y:S01]  /*212f0*/  FFMA.FTZ R205, R0, R194, R205 ;  /* 0x000000c200cd7223 */ /* 0x000fe200000100cd */
[----:B------:R-:W-:-:S04]  /*21300*/  FMUL.FTZ R199, R199, R199 ;  /* 0x000000c7c7c77220 */ /* 0x000fc80000410000 */
[----:B------:R-:W-:-:S04]  /*21310*/  FMUL.FTZ R199, R199, R0 ;  /* 0x00000000c7c77220 */ /* 0x000fc80000410000 */
[----:B------:R-:W-:Y:S01]  /*21320*/  FMUL.FTZ R199, R199, R206 ;  /* 0x000000cec7c77220 */ /* 0x000fe20000410000 */
[----:B-1----:R-:W-:-:S03]  /*21330*/  FMUL.FTZ R205, R204, R205 ;  /* 0x000000cdcccd7220 */ /* 0x002fc60000410000 */
[----:B------:R-:W-:Y:S02]  /*21340*/  FFMA.FTZ R195, R204, R199, R195 ;  /* 0x000000c7ccc37223 */ /* 0x000fe400000100c3 */
[----:B------:R-:W1:Y:S01]  /*21350*/  LDC R204, c[0x0][0x448] ;  /* 0x00011200ffcc7b82 */ /* 0x000e620000000800 */
[-C--:B0-----:R-:W-:Y:S01]  /*21360*/  IADD3 R201, PT, PT, R201, R208.reuse, RZ ;  /* 0x000000d0c9c97210 */ /* 0x081fe20007ffe0ff */
[----:B------:R-:W0:Y:S01]  /*21370*/  SHFL.DOWN PT, R0, R205, 0x1, 0x1f ;  /* 0x08201f00cd007f89 */ /* 0x000e2200000e0000 */
[----:B------:R-:W-:Y:S02]  /*21380*/  I2FP.F32.S32 R208, R208 ;  /* 0x000000d000d07245 */ /* 0x000fe40000201400 */
[----:B------:R-:W-:Y:S01]  /*21390*/  I2FP.F32.S32 R201, R201 ;  /* 0x000000c900c97245 */ /* 0x000fe20000201400 */
[----:B------:R-:W2:Y:S05]  /*213a0*/  SHFL.DOWN PT, R194, R195, 0x1, 0x1f ;  /* 0x08201f00c3c27f89 */ /* 0x000eaa00000e0000 */
[----:B------:R-:W3:Y:S01]  /*213b0*/  MUFU.RCP R201, R201 ;  /* 0x000000c900c97308 */ /* 0x000ee20000001000 */
[----:B0-----:R-:W-:Y:S01]  /*213c0*/  FADD.FTZ R199, R205, -R0 ;  /* 0x80000000cdc77221 */ /* 0x001fe20000010000 */
[----:B------:R-:W-:-:S03]  /*213d0*/  FMUL.FTZ R203, R0, R208 ;  /* 0x000000d000cb7220 */ /* 0x000fc60000410000 */
[----:B------:R-:W-:Y:S01]  /*213e0*/  FMUL.FTZ R199, R199, R199 ;  /* 0x000000c7c7c77220 */ /* 0x000fe20000410000 */
[C---:B------:R-:W-:Y:S01]  /*213f0*/  FFMA.FTZ R0, R202.reuse, R205, R203 ;  /* 0x000000cdca007223 */ /* 0x040fe200000100cb */
[----:B--2---:R-:W-:Y:S02]  /*21400*/  FADD.FTZ R194, R195, R194 ;  /* 0x000000c2c3c27221 */ /* 0x004fe40000010000 */
[----:B------:R-:W-:Y:S01]  /*21410*/  FMUL.FTZ R199, R202, R199 ;  /* 0x000000c7cac77220 */ /* 0x000fe20000410000 */
[----:B---3--:R-:W-:-:S03]  /*21420*/  FMUL.FTZ R0, R201, R0 ;  /* 0x00000000c9007220 */ /* 0x008fc60000410000 */
[----:B------:R-:W-:Y:S02]  /*21430*/  FMUL.FTZ R199, R199, R208 ;  /* 0x000000d0c7c77220 */ /* 0x000fe40000410000 */
[----:B------:R-:W0:Y:S02]  /*21440*/  SHFL.IDX PT, R205, R0, RZ, 0x1f ;  /* 0x00001fff00cd7589 */ /* 0x000e2400000e0000 */
[----:B------:R-:W-:Y:S02]  /*21450*/  FFMA.FTZ R199, R201, R199, R194 ;  /* 0x000000c7c9c77223 */ /* 0x000fe400000100c2 */
        /* <DEDUP_REMOVED lines=15> */
[----:B------:R-:W-:-:S04]  /*21550*/  VIADD R198, R198, 0xffffffff ;  /* 0xffffffffc6c67836 */ /* 0x000fc80000000000 */
        /* <DEDUP_REMOVED lines=17> */
[----:B------:R-:W-:Y:S01]  /*21670*/  FADD.FTZ R141, -R194, R141 ;  /* 0x0000008dc28d7221 */ /* 0x000fe20000010100 */
[C---:B------:R-:W-:Y:S01]  /*21680*/  FMUL.FTZ R150, R0.reuse, R155 ;  /* 0x0000009b00967220 */ /* 0x040fe20000410000 */
[----:B------:R-:W-:Y:S01]  /*21690*/  FMUL.FTZ R202, R0, R159 ;  /* 0x0000009f00ca7220 */ /* 0x000fe20000410000 */
[----:B------:R-:W-:Y:S01]  /*216a0*/  FADD.FTZ R153, -R194, R153 ;  /* 0x00000099c2997221 */ /* 0x000fe20000010100 */
[C---:B------:R-:W-:Y:S01]  /*216b0*/  FMUL.FTZ R200, R0.reuse, R157 ;  /* 0x0000009d00c87220 */ /* 0x040fe20000410000 */
[C---:B------:R-:W-:Y:S01]  /*216c0*/  IADD3 R155, PT, PT, R137.reuse, 0x80, RZ ;  /* 0x00000080899b7810 */ /* 0x040fe20007ffe0ff */
[----:B------:R-:W-:Y:S01]  /*216d0*/  FMUL.FTZ R196, R0, R143 ;  /* 0x0000008f00c47220 */ /* 0x000fe20000410000 */
[C---:B------:R-:W-:Y:S01]  /*216e0*/  IADD3 R159, PT, PT, R137.reuse, 0x180, RZ ;  /* 0x00000180899f7810 */ /* 0x040fe20007ffe0ff */
[----:B------:R-:W-:-:S02]  /*216f0*/  VIADD R157, R137, 0x100 ;  /* 0x00000100899d7836 */ /* 0x000fc40000000000 */
        /* <DEDUP_REMOVED lines=28> */
[----:B------:R-:W-:Y:S01]  /*218c0*/  FMUL.FTZ R136, R0, R201 ;  /* 0x000000c900887220 */ /* 0x000fe20000410000 */
[----:B------:R-:W-:-:S02]  /*218d0*/  VIADD R143, R137, 0x200 ;  /* 0x00000200898f7836 */ /* 0x000fc40000000000 */
        /* <DEDUP_REMOVED lines=19> */
[----:B------:R-:W-:Y:S01]  /*21a10*/  F2FP.BF16.F32.PACK_AB R137, R136, R137 ;  /* 0x000000898889723e */ /* 0x000fe200000010ff */
[----:B------:R-:W-:-:S04]  /*21a20*/  IMAD.WIDE.U32 R160, R143, 0x10, R160 ;  /* 0x000000108fa07825 */ /* 0x000fc800078e00a0 */
[----:B------:R-:W-:Y:S01]  /*21a30*/  FFMA.FTZ R143, R139, R4, R44 ;  /* 0x000000048b8f7223 */ /* 0x000fe2000001002c */
[----:B------:R-:W-:Y:S01]  /*21a40*/  FMUL.FTZ R221, R0, R221 ;  /* 0x000000dd00dd7220 */ /* 0x000fe20000410000 */
        /* <DEDUP_REMOVED lines=15> */
[----:B------:R-:W-:Y:S01]  /*21b40*/  F2FP.BF16.F32.PACK_AB R146, R173, R146 ;  /* 0x00000092ad92723e */ /* 0x000fe200000010ff */
[C---:B------:R-:W-:Y:S01]  /*21b50*/  FMUL.FTZ R175, R0.reuse, R233 ;  /* 0x000000e900af7220 */ /* 0x040fe20000410000 */
[----:B------:R-:W-:Y:S01]  /*21b60*/  FMUL.FTZ R170, R0, R165 ;  /* 0x000000a500aa7220 */ /* 0x000fe20000410000 */
[----:B------:R-:W-:Y:S01]  /*21b70*/  FFMA.FTZ R173, R145, R20, R60 ;  /* 0x0000001491ad7223 */ /* 0x000fe2000001003c */
[----:B------:R-:W-:Y:S01]  /*21b80*/  FFMA.FTZ R145, R149, R22, R62 ;  /* 0x0000001695917223 */ /* 0x000fe2000001003e */
[----:B------:R-:W-:Y:S01]  /*21b90*/  FFMA.FTZ R149, R151, R30, R70 ;  /* 0x0000001e97957223 */ /* 0x000fe20000010046 */
[----:B------:R-:W-:Y:S01]  /*21ba0*/  FFMA.FTZ R168, R168, R31, R71 ;  /* 0x0000001fa8a87223 */ /* 0x000fe20000010047 */
[----:B------:R-:W-:Y:S01]  /*21bb0*/  FMUL.FTZ R205, R0, R205 ;  /* 0x000000cd00cd7220 */ /* 0x000fe20000410000 */
[----:B------:R-:W-:Y:S01]  /*21bc0*/  FFMA.FTZ R150, R150, R23, R63 ;  /* 0x0000001796967223 */ /* 0x000fe2000001003f */
[C---:B------:R-:W-:Y:S01]  /*21bd0*/  FMUL.FTZ R215, R0.reuse, R215 ;  /* 0x000000d700d77220 */ /* 0x040fe20000410000 */
[C---:B------:R-:W-:Y:S01]  /*21be0*/  FMUL.FTZ R172, R0.reuse, R167 ;  /* 0x000000a700ac7220 */ /* 0x040fe20000410000 */
[----:B------:R-:W-:Y:S01]  /*21bf0*/  FMUL.FTZ R165, R0, R237 ;  /* 0x000000ed00a57220 */ /* 0x000fe20000410000 */
        /* <DEDUP_REMOVED lines=53> */
.L_x_16719:
[----:B0-----:R-:W0:Y:S01]  /*21f50*/  LDC.64 R136, c[0x0][0x380] ;  /* 0x0000e000ff887b82 */ /* 0x001e220000000a00 */
[----:B------:R-:W-:Y:S01]  /*21f60*/  UPLOP3.LUT UP0, UPT, UPT, UPT, UP0, 0x40, 0x4 ;  /* 0x000000000004789c */ /* 0x000fe20003f0e800 */
[----:B0-----:R-:W-:-:S04]  /*21f70*/  IADD3 R176, PT, PT, R176, R136, RZ ;  /* 0x00000088b0b07210 */ /* 0x001fc80007ffe0ff */
[----:B------:R-:W-:-:S13]  /*21f80*/  ISETP.GE.AND P0, PT, R176, R137, PT ;  /* 0x00000089b000720c */ /* 0x000fda0003f06270 */
[----:B------:R-:W-:Y:S05]  /*21f90*/  @!P0 BRA `(.L_x_16720) ;  /* 0xfffffdec002c8947 */ /* 0x000fea000383ffff */
[----:B------:R-:W-:Y:S05]  /*21fa0*/  EXIT ;  /* 0x000000000000794d */ /* 0x000fea0003800000 */
.L_x_16721:
        /* <DEDUP_REMOVED lines=13> */
.L_x_34059:


//--------------------- .text._ZN10layer_norm13ln_fwd_kernelINS_13Kernel_traitsIf6__halfS2_S2_fjLj5120ELj1ELj1ELj4ELj16ENS_18Kernel_traits_baseILj5120EfS2_S2_S2_fjLj128EEEEELb0ELb0ELb0ELb0EEEvNS_9FwdParamsE --------------------------
	.section	.text._ZN10layer_norm13ln_fwd_kernelINS_13Kernel_traitsIf6__halfS2_S2_fjLj5120ELj1ELj1ELj4ELj16ENS_18Kernel_traits_baseILj5120EfS2_S2_S2_fjLj128EEEEELb0ELb0ELb0ELb0EEEvNS_9FwdParamsE,"ax",@progbits
	.align	128
        .global         _ZN10layer_norm13ln_fwd_kernelINS_13Kernel_traitsIf6__halfS2_S2_fjLj5120ELj1ELj1ELj4ELj16ENS_18Kernel_traits_baseILj5120EfS2_S2_S2_fjLj128EEEEELb0ELb0ELb0ELb0EEEvNS_9FwdParamsE
        .type           _ZN10layer_norm13ln_fwd_kernelINS_13Kernel_traitsIf6__halfS2_S2_fjLj5120ELj1ELj1ELj4ELj16ENS_18Kernel_traits_baseILj5120EfS2_S2_S2_fjLj128EEEEELb0ELb0ELb0ELb0EEEvNS_9FwdParamsE,@function
        .size           _ZN10layer_norm13ln_fwd_kernelINS_13Kernel_traitsIf6__halfS2_S2_fjLj5120ELj1ELj1ELj4ELj16ENS_18Kernel_traits_baseILj5120EfS2_S2_S2_fjLj128EEEEELb0ELb0ELb0ELb0EEEvNS_9FwdParamsE,(.L_x_34060 - _ZN10layer_norm13ln_fwd_kernelINS_13Kernel_traitsIf6__halfS2_S2_fjLj5120ELj1ELj1ELj4ELj16ENS_18Kernel_traits_baseILj5120EfS2_S2_S2_fjLj128EEEEELb0ELb0ELb0ELb0EEEvNS_9FwdParamsE)
        .other          _ZN10layer_norm13ln_fwd_kernelINS_13Kernel_traitsIf6__halfS2_S2_fjLj5120ELj1ELj1ELj4ELj16ENS_18Kernel_traits_baseILj5120EfS2_S2_S2_fjLj128EEEEELb0ELb0ELb0ELb0EEEvNS_9FwdParamsE,@"STO_CUDA_ENTRY STV_DEFAULT"
_ZN10layer_norm13ln_fwd_kernelINS_13Kernel_traitsIf6__halfS2_S2_fjLj5120ELj1ELj1ELj4ELj16ENS_18Kernel_traits_baseILj5120EfS2_S2_S2_fjLj128EEEEELb0ELb0ELb0ELb0EEEvNS_9FwdParamsE:
.text._ZN10layer_norm13ln_fwd_kernelINS_13Kernel_traitsIf6__halfS2_S2_fjLj5120ELj1ELj1ELj4ELj16ENS_18Kernel_traits_baseILj5120EfS2_S2_S2_fjLj128EEEEELb0ELb0ELb0ELb0EEEvNS_9FwdParamsE:
        /* <DEDUP_REMOVED lines=70> */
.L_x_16723:
        /* <DEDUP_REMOVED lines=50> */
.L_x_16724:
[----:B------:R-:W-:Y:S05]  /*0780*/  BSYNC.RECONVERGENT B0 ;  /* 0x0000000000007941 */ /* 0x000fea0003800200 */
.L_x_16722:
        /* <DEDUP_REMOVED lines=28> */
.L_x_16760:
        /* <DEDUP_REMOVED lines=54> */
.L_x_16727:
        /* <DEDUP_REMOVED lines=24> */
.L_x_16729:
        /* <DEDUP_REMOVED lines=16> */
.L_x_16728:
[----:B------:R-:W0:Y:S01]  /*0f30*/  @P5 LDC.64 R104, c[0x0][0x3a8] ;  /* 0x0000ea00ff685b82 */ /* 0x000e220000000a00 */
[C---:B------:R-:W-:Y:S01]  /*0f40*/  IADD3 R142, PT, PT, R10.reuse, 0x80, RZ ;  /* 0x000000800a8e7810 */ /* 0x040fe20007ffe0ff */
[----:B0-----:R-:W-:-:S05]  /*0f50*/  @P5 IMAD.WIDE.U32 R104, R10, 0x10, R104 ;  /* 0x000000100a685825 */ /* 0x001fca00078e0068 */
[----:B------:R0:W-:Y:S02]  /*0f60*/  @P5 STG.E.128 desc[UR6][R104.64], R20 ;  /* 0x0000001468005986 */ /* 0x0001e4000c101d06 */
.L_x_16726:
[----:B---3--:R-:W-:Y:S05]  /*0f70*/  BSYNC.RECONVERGENT B0 ;  /* 0x0000000000007941 */ /* 0x008fea0003800200 */
.L_x_16725:
        /* <DEDUP_REMOVED lines=42> */
.L_x_16732:
        /* <DEDUP_REMOVED lines=20> */
.L_x_16734:
        /* <DEDUP_REMOVED lines=20> */
.L_x_16733:
[----:B------:R-:W0:Y:S02]  /*14a0*/  @P5 LDC.64 R104, c[0x0][0x3a8] ;  /* 0x0000ea00ff685b82 */ /* 0x000e240000000a00 */
[C---:B0-----:R-:W-:Y:S01]  /*14b0*/  @P5 IMAD.WIDE.U32 R104, R142.reuse, 0x10, R104 ;  /* 0x000000108e685825 */ /* 0x041fe200078e0068 */
[----:B------:R-:W-:-:S04]  /*14c0*/  IADD3 R142, PT, PT, R142, 0x80, RZ ;  /* 0x000000808e8e7810 */ /* 0x000fc80007ffe0ff */
[----:B------:R0:W-:Y:S03]  /*14d0*/  @P5 STG.E.128 desc[UR6][R104.64], R20 ;  /* 0x0000001468005986 */ /* 0x0001e6000c101d06 */
.L_x_16731:
[----:B------:R-:W-:Y:S05]  /*14e0*/  BSYNC.RECONVERGENT B0 ;  /* 0x0000000000007941 */ /* 0x000fea0003800200 */
.L_x_16730:
        /* <DEDUP_REMOVED lines=41> */
.L_x_16737:
        /* <DEDUP_REMOVED lines=20> */
.L_x_16739:
        /* <DEDUP_REMOVED lines=20> */
.L_x_16738:
[----:B------:R-:W0:Y:S02]  /*1a00*/  @P5 LDC.64 R104, c[0x0][0x3a8] ;  /* 0x0000ea00ff685b82 */ /* 0x000e240000000a00 */
[C---:B0-----:R-:W-:Y:S01]  /*1a10*/  @P5 IMAD.WIDE.U32 R104, R142.reuse, 0x10, R104 ;  /* 0x000000108e685825 */ /* 0x041fe200078e0068 */
[----:B------:R-:W-:-:S04]  /*1a20*/  IADD3 R142, PT, PT, R142, 0x80, RZ ;  /* 0x000000808e8e7810 */ /* 0x000fc80007ffe0ff */
[----:B------:R2:W-:Y:S03]  /*1a30*/  @P5 STG.E.128 desc[UR6][R104.64], R20 ;  /* 0x0000001468005986 */ /* 0x0005e6000c101d06 */
.L_x_16736:
[----:B------:R-:W-:Y:S05]  /*1a40*/  BSYNC.RECONVERGENT B0 ;  /* 0x0000000000007941 */ /* 0x000fea0003800200 */
.L_x_16735:
        /* <DEDUP_REMOVED lines=41> */
.L_x_16742:
        /* <DEDUP_REMOVED lines=20> */
.L_x_16744:
        /* <DEDUP_REMOVED lines=20> */
.L_x_16743:
[----:B------:R-:W0:Y:S02]  /*1f60*/  @P5 LDC.64 R104, c[0x0][0x3a8] ;  /* 0x0000ea00ff685b82 */ /* 0x000e240000000a00 */
[C---:B0-----:R-:W-:Y:S01]  /*1f70*/  @P5 IMAD.WIDE.U32 R104, R142.reuse, 0x10, R104 ;  /* 0x000000108e685825 */ /* 0x041fe200078e0068 */
[----:B------:R-:W-:-:S04]  /*1f80*/  IADD3 R142, PT, PT, R142, 0x80, RZ ;  /* 0x000000808e8e7810 */ /* 0x000fc80007ffe0ff */
[----:B------:R3:W-:Y:S03]  /*1f90*/  @P5 STG.E.128 desc[UR6][R104.64], R20 ;  /* 0x0000001468005986 */ /* 0x0007e6000c101d06 */
.L_x_16741:
[----:B------:R-:W-:Y:S05]  /*1fa0*/  BSYNC.RECONVERGENT B0 ;  /* 0x0000000000007941 */ /* 0x000fea0003800200 */
.L_x_16740:
        /* <DEDUP_REMOVED lines=41> */
.L_x_16747:
        /* <DEDUP_REMOVED lines=20> */
.L_x_16749:
        /* <DEDUP_REMOVED lines=20> */
.L_x_16748:
[----:B------:R-:W0:Y:S02]  /*24c0*/  @P5 LDC.64 R104, c[0x0][0x3a8] ;  /* 0x0000ea00ff685b82 */ /* 0x000e240000000a00 */
[----:B0-----:R-:W-:-:S05]  /*24d0*/  @P5 IMAD.WIDE.U32 R104, R142, 0x10, R104 ;  /* 0x000000108e685825 */ /* 0x001fca00078e0068 */
[----:B------:R4:W-:Y:S02]  /*24e0*/  @P5 STG.E.128 desc[UR6][R104.64], R20 ;  /* 0x0000001468005986 */ /* 0x0009e4000c101d06 */
.L_x_16746:
[----:B------:R-:W-:Y:S05]  /*24f0*/  BSYNC.RECONVERGENT B0 ;  /* 0x0000000000007941 */ /* 0x000fea0003800200 */
.L_x_16745:
        /* <DEDUP_REMOVED lines=242> */
[----:B------:R-:W-:Y:S01]  /*3420*/  F2FP.F16.F32.PACK_AB R104, R105, R104 ;  /* 0x000000686968723e */ /* 0x000fe200000000ff */
[----:B-1----:R-:W-:Y:S01]  /*3430*/  IMAD.WIDE.U32 R116, R10, 0x10, R116 ;  /* 0x000000100a747825 */ /* 0x002fe200078e0074 */
[----:B------:R-:W-:-:S02]  /*3440*/  F2FP.F16.F32.PACK_AB R106, R107, R106 ;  /* 0x0000006a6b6a723e */ /* 0x000fc400000000ff */
[----:B------:R-:W-:Y:S02]  /*3450*/  F2FP.F16.F32.PACK_AB R105, R144, R143 ;  /* 0x0000008f9069723e */ /* 0x000fe400000000ff */
[----:B------:R-:W-:Y:S02]  /*3460*/  F2FP.F16.F32.PACK_AB R107, R148, R151 ;  /* 0x00000097946b723e */ /* 0x000fe400000000ff */
[----:B------:R-:W-:-:S03]  /*3470*/  IADD3 R10, PT, PT, R10, 0x80, RZ ;  /* 0x000000800a0a7810 */ /* 0x000fc60007ffe0ff */
[----:B------:R1:W-:Y:S04]  /*3480*/  STG.E.128 desc[UR6][R116.64], R104 ;  /* 0x0000006874007986 */ /* 0x0003e8000c101d06 */
.L_x_16751:
[----:B------:R-:W-:Y:S05]  /*3490*/  BSYNC.RECONVERGENT B0 ;  /* 0x0000000000007941 */ /* 0x000fea0003800200 */
.L_x_16750:
        /* <DEDUP_REMOVED lines=35> */
.L_x_16753:
[----:B------:R-:W-:Y:S05]  /*36d0*/  BSYNC.RECONVERGENT B0 ;  /* 0x0000000000007941 */ /* 0x000fea0003800200 */
.L_x_16752:
        /* <DEDUP_REMOVED lines=34> */
.L_x_16755:
[----:B------:R-:W-:Y:S05]  /*3900*/  BSYNC.RECONVERGENT B0 ;  /* 0x0000000000007941 */ /* 0x000fea0003800200 */
.L_x_16754:
        /* <DEDUP_REMOVED lines=34> */
.L_x_16757:
[----:B------:R-:W-:Y:S05]  /*3b30*/  BSYNC.RECONVERGENT B0 ;  /* 0x0000000000007941 */ /* 0x000fea0003800200 */
.L_x_16756:
        /* <DEDUP_REMOVED lines=28> */
[----:B------:R-:W-:-:S02]  /*3d00*/  F2FP.F16.F32.PACK_AB R106, R146, R147 ;  /* 0x00000093926a723e */ /* 0x000fc400000000ff */
[----:B------:R-:W-:Y:S02]  /*3d10*/  F2FP.F16.F32.PACK_AB R107, R148, R107 ;  /* 0x0000006b946b723e */ /* 0x000fe400000000ff */
[----:B------:R-:W-:Y:S02]  /*3d20*/  F2FP.F16.F32.PACK_AB R105, R144, R143 ;  /* 0x0000008f9069723e */ /* 0x000fe400000000ff */
[----:B------:R-:W-:-:S05]  /*3d30*/  F2FP.F16.F32.PACK_AB R104, R142, R141 ;  /* 0x0000008d8e68723e */ /* 0x000fca00000000ff */
[----:B------:R0:W-:Y:S02]  /*3d40*/  STG.E.128 desc[UR6][R116.64], R104 ;  /* 0x0000006874007986 */ /* 0x0001e4000c101d06 */
.L_x_16759:
[----:B------:R-:W-:Y:S05]  /*3d50*/  BSYNC.RECONVERGENT B0 ;  /* 0x0000000000007941 */ /* 0x000fea0003800200 */
.L_x_16758:
[----:B01234-:R-:W0:Y:S01]  /*3d60*/  LDC.64 R104, c[0x0][0x380] ;  /* 0x0000e000ff687b82 */ /* 0x01fe220000000a00 */
[----:B------:R-:W-:Y:S01]  /*3d70*/  UPLOP3.LUT UP1, UPT, UPT, UPT, UP1, 0x40, 0x4 ;  /* 0x000000000004789c */ /* 0x000fe20003f2e810 */
[----:B0-----:R-:W-:-:S04]  /*3d80*/  IADD3 R5, PT, PT, R5, R104, RZ ;  /* 0x0000006805057210 */ /* 0x001fc80007ffe0ff */
[----:B------:R-:W-:-:S13]  /*3d90*/  ISETP.GE.AND P1, PT, R5, R105, PT ;  /* 0x000000690500720c */ /* 0x000fda0003f26270 */
[----:B------:R-:W-:Y:S05]  /*3da0*/  @!P1 BRA `(.L_x_16760) ;  /* 0xffffffc800e89947 */ /* 0x000fea000383ffff */
[----:B------:R-:W-:Y:S05]  /*3db0*/  EXIT ;  /* 0x000000000000794d */ /* 0x000fea0003800000 */
.L_x_16761:
        /* <DEDUP_REMOVED lines=12> */
.L_x_34060:


//--------------------- .text._ZN10layer_norm13ln_fwd_kernelINS_13Kernel_traitsIf6__halfS2_S2_fjLj5120ELj1ELj1ELj4ELj16ENS_18Kernel_traits_baseILj5120EfS2_S2_S2_fjLj128EEEEELb0ELb0ELb0ELb1EEEvNS_9FwdParamsE --------------------------
	.section	.text._ZN10layer_norm13ln_fwd_kernelINS_13Kernel_traitsIf6__halfS2_S2_fjLj5120ELj1ELj1ELj4ELj16ENS_18Kernel_traits_baseILj5120EfS2_S2_S2_fjLj128EEEEELb0ELb0ELb0ELb1EEEvNS_9FwdParamsE,"ax",@progbits
	.align	128
        .global         _ZN10layer_norm13ln_fwd_kernelINS_13Kernel_traitsIf6__halfS2_S2_fjLj5120ELj1ELj1ELj4ELj16ENS_18Kernel_traits_baseILj5120EfS2_S2_S2_fjLj128EEEEELb0ELb0ELb0ELb1EEEvNS_9FwdParamsE
        .type           _ZN10layer_norm13ln_fwd_kernelINS_13Kernel_traitsIf6__halfS2_S2_fjLj5120ELj1ELj1ELj4ELj16ENS_18Kernel_traits_baseILj5120EfS2_S2_S2_fjLj128EEEEELb0ELb0ELb0ELb1EEEvNS_9FwdParamsE,@function
        .size           _ZN10layer_norm13ln_fwd_kernelINS_13Kernel_traitsIf6__halfS2_S2_fjLj5120ELj1ELj1ELj4ELj16ENS_18Kernel_traits_baseILj5120EfS2_S2_S2_fjLj128EEEEELb0ELb0ELb0ELb1EEEvNS_9FwdParamsE,(.L_x_34061 - _ZN10layer_norm13ln_fwd_kernelINS_13Kernel_traitsIf6__halfS2_S2_fjLj5120ELj1ELj1ELj4ELj16ENS_18Kernel_traits_baseILj5120EfS2_S2_S2_fjLj128EEEEELb0ELb0ELb0ELb1EEEvNS_9FwdParamsE)
        .other          _ZN10layer_norm13ln_fwd_kernelINS_13Kernel_traitsIf6__halfS2_S2_fjLj5120ELj1ELj1ELj4ELj16ENS_18Kernel_traits_baseILj5120EfS2_S2_S2_fjLj128EEEEELb0ELb0ELb0ELb1EEEvNS_9FwdParamsE,@"STO_CUDA_ENTRY STV_DEFAULT"
_ZN10layer_norm13ln_fwd_kernelINS_13Kernel_traitsIf6__halfS2_S2_fjLj5120ELj1ELj1ELj4ELj16ENS_18Kernel_traits_baseILj5120EfS2_S2_S2_fjLj128EEEEELb0ELb0ELb0ELb1EEEvNS_9FwdParamsE:
.text._ZN10layer_norm13ln_fwd_kernelINS_13Kernel_traitsIf6__halfS2_S2_fjLj5120ELj1ELj1ELj4ELj16ENS_18Kernel_traits_baseILj5120EfS2_S2_S2_fjLj128EEEEELb0ELb0ELb0ELb1EEEvNS_9FwdParamsE:
        /* <DEDUP_REMOVED lines=39> */
.L_x_16762:
        /* <DEDUP_REMOVED lines=32> */
.L_x_16763:
        /* <DEDUP_REMOVED lines=12> */
.L_x_16779:
        /* <DEDUP_REMOVED lines=13> */
[----:B--2---:R-:W-:-:S08]  /*0600*/  @P1 HADD2.F32 R0, -RZ, R94.H0_H0 ;  /* 0x2000005eff001230 */ /* 0x004fd00000004100 */
        /* <DEDUP_REMOVED lines=12> */
[--C-:B--2---:R-:W-:Y:S02]  /*06d0*/  HADD2.F32 R108, -RZ, R84.reuse.H0_H0 ;  /* 0x20000054ff6c7230 */ /* 0x104fe40000004100 */
[----:B------:R-:W-:Y:S02]  /*06e0*/  HADD2.F32 R88, -RZ, R84.H1_H1 ;  /* 0x30000054ff587230 */ /* 0x000fe40000004100 */
[----:B------:R-:W-:Y:S02]  /*06f0*/  HADD2.F32 R90, -RZ, R86.H0_H0 ;  /* 0x20000056ff5a7230 */ /* 0x000fe40000004100 */
[----:B------:R-:W-:Y:S01]  /*0700*/  FFMA.FTZ R108, R95, R0, R108 ;  /* 0x000000005f6c7223 */ /* 0x000fe2000001006c */
[----:B------:R-:W-:-:S02]  /*0710*/  HADD2.F32 R94, -RZ, R87.H1_H1 ;  /* 0x30000057ff5e7230 */ /* 0x000fc40000004100 */
[-C--:B------:R-:W-:Y:S01]  /*0720*/  FFMA.FTZ R99, R99, R0.reuse, R88 ;  /* 0x0000000063637223 */ /* 0x080fe20000010058 */
[--C-:B------:R-:W-:Y:S02]  /*0730*/  HADD2.F32 R84, -RZ, R85.reuse.H0_H0 ;  /* 0x20000055ff547230 */ /* 0x100fe40000004100 */
[-C--:B------:R-:W-:Y:S01]  /*0740*/  FFMA.FTZ R111, R111, R0.reuse, R90 ;  /* 0x000000006f6f7223 */ /* 0x080fe2000001005a */
[----:B------:R-:W-:Y:S02]  /*0750*/  HADD2.F32 R102, -RZ, R85.H1_H1 ;  /* 0x30000055ff667230 */ /* 0x000fe40000004100 */
[-C--:B------:R-:W-:Y:S01]  /*0760*/  FFMA.FTZ R109, R91, R0.reuse, R94 ;  /* 0x000000005b6d7223 */ /* 0x080fe2000001005e */
[----:B------:R-:W-:Y:S02]  /*0770*/  HADD2.F32 R86, -RZ, R86.H1_H1 ;  /* 0x30000056ff567230 */ /* 0x000fe40000004100 */
[----:B------:R-:W-:Y:S01]  /*0780*/  FFMA.FTZ R97, R97, R0, R84 ;  /* 0x0000000061617223 */ /* 0x000fe20000010054 */
[----:B------:R-:W-:-:S02]  /*0790*/  HADD2.F32 R104, -RZ, R87.H0_H0 ;  /* 0x20000057ff687230 */ /* 0x000fc40000004100 */
        /* <DEDUP_REMOVED lines=8> */
.L_x_16764:
[----:B------:R-:W0:Y:S02]  /*0820*/  LDC.64 R94, c[0x0][0x3e0] ;  /* 0x0000f800ff5e7b82 */ /* 0x000e240000000a00 */
[----:B0-----:R-:W-:-:S04]  /*0830*/  ISETP.NE.U32.AND P1, PT, R94, RZ, PT ;  /* 0x000000ff5e00720c */ /* 0x001fc80003f25070 */
[----:B------:R-:W-:-:S13]  /*0840*/  ISETP.NE.AND.EX P1, PT, R95, RZ, PT, P1 ;  /* 0x000000ff5f00720c */ /* 0x000fda0003f25310 */
[----:B------:R-:W-:Y:S05]  /*0850*/  @!P1 BRA `(.L_x_16766) ;  /* 0x0000000000549947 */ /* 0x000fea0003800000 */
[----:B-----5:R-:W-:Y:S02]  /*0860*/  HADD2.F32 R97, -RZ, R89.H0_H0 ;  /* 0x20000059ff617230 */ /* 0x020fe40000004100 */
[----:B------:R-:W-:Y:S02]  /*0870*/  HADD2.F32 R95, -RZ, R91.H0_H0 ;  /* 0x2000005bff5f7230 */ /* 0x000fe40000004100 */
[--C-:B------:R-:W-:Y:S02]  /*0880*/  HADD2.F32 R85, -RZ, R88.reuse.H0_H0 ;  /* 0x20000058ff557230 */ /* 0x100fe40000004100 */
        /* <DEDUP_REMOVED lines=12> */
[-C--:B------:R-:W-:Y:S01]  /*0950*/  FMUL.FTZ R94, R87, R0.reuse ;  /* 0x00000000575e7220 */ /* 0x080fe20000410000 */
[----:B------:R-:W-:Y:S01]  /*0960*/  F2FP.F16.F32.PACK_AB R85, R102, R97 ;  /* 0x000000616655723e */ /* 0x000fe200000000ff */
[----:B------:R-:W-:-:S03]  /*0970*/  FMUL.FTZ R109, R91, R0 ;  /* 0x000000005b6d7220 */ /* 0x000fc60000410000 */
[----:B------:R-:W-:Y:S02]  /*0980*/  F2FP.F16.F32.PACK_AB R86, R94, R111 ;  /* 0x0000006f5e56723e */ /* 0x000fe400000000ff */
[----:B------:R-:W-:Y:S01]  /*0990*/  F2FP.F16.F32.PACK_AB R87, R109, R104 ;  /* 0x000000686d57723e */ /* 0x000fe200000000ff */
[----:B------:R-:W-:Y:S06]  /*09a0*/  BRA `(.L_x_16765) ;  /* 0x0000000000407947 */ /* 0x000fec0003800000 */
.L_x_16766:
        /* <DEDUP_REMOVED lines=13> */
[-C--:B------:R-:W-:Y:S01]  /*0a80*/  FMUL.FTZ R111, R111, R0.reuse ;  /* 0x000000006f6f7220 */ /* 0x080fe20000410000 */
[----:B------:R-:W-:-:S02]  /*0a90*/  FMUL.FTZ R94, R101, R0 ;  /* 0x00000000655e7220 */ /* 0x000fc40000410000 */
[----:B------:R-:W-:-:S07]  /*0aa0*/  FMUL.FTZ R109, R91, R0 ;  /* 0x000000005b6d7220 */ /* 0x000fce0000410000 */
.L_x_16765:
        /* <DEDUP_REMOVED lines=31> */
[-C--:B------:R-:W-:Y:S01]  /*0ca0*/  FFMA.FTZ R96, R89, R0.reuse, R96 ;  /* 0x0000000059607223 */ /* 0x080fe20000010060 */
[----:B------:R-:W-:Y:S01]  /*0cb0*/  F2FP.F16.F32.PACK_AB R84, R106, R113 ;  /* 0x000000716a54723e */ /* 0x000fe200000000ff */
[-C--:B------:R-:W-:Y:S01]  /*0cc0*/  FFMA.FTZ R98, R117, R0.reuse, R86 ;  /* 0x0000000075627223 */ /* 0x080fe20000010056 */
[----:B------:R-:W-:Y:S02]  /*0cd0*/  FFMA.FTZ R100, R91, R0, R100 ;  /* 0x000000005b647223 */ /* 0x000fe40000010064 */
[----:B------:R-:W-:Y:S02]  /*0ce0*/  F2FP.F16.F32.PACK_AB R85, R96, R105 ;  /* 0x000000696055723e */ /* 0x000fe400000000ff */
[----:B------:R-:W-:Y:S02]  /*0cf0*/  F2FP.F16.F32.PACK_AB R86, R98, R101 ;  /* 0x000000656256723e */ /* 0x000fe400000000ff */
[----:B------:R-:W-:Y:S01]  /*0d00*/  F2FP.F16.F32.PACK_AB R87, R100, R103 ;  /* 0x000000676457723e */ /* 0x000fe200000000ff */
[----:B------:R-:W-:Y:S06]  /*0d10*/  BRA `(.L_x_16768) ;  /* 0x0000000000a07947 */ /* 0x000fec0003800000 */
.L_x_16767:
[----:B----4-:R-:W-:-:S04]  /*0d20*/  UISETP.NE.U32.AND UP1, UPT, UR12, URZ, UPT ;  /* 0x000000ff0c00728c */ /* 0x010fc8000bf25070 */
[----:B------:R-:W-:-:S09]  /*0d30*/  UISETP.NE.AND.EX UP1, UPT, UR13, URZ, UPT, UP1 ;  /* 0x000000ff0d00728c */ /* 0x000fd2000bf25310 */
[----:B------:R-:W-:Y:S05]  /*0d40*/  BRA.U UP1, `(.L_x_16769) ;  /* 0x0000000101447547 */ /* 0x000fea000b800000 */
[----:B0----5:R-:W-:Y:S02]  /*0d50*/  HADD2.F32 R101, -RZ, R88.H1_H1 ;  /* 0x30000058ff657230 */ /* 0x021fe40000004100 */
[----:B------:R-:W-:Y:S02]  /*0d60*/  HADD2.F32 R105, -RZ, R89.H0_H0 ;  /* 0x20000059ff697230 */ /* 0x000fe40000004100 */
[----:B------:R-:W-:Y:S02]  /*0d70*/  HADD2.F32 R103, -RZ, R90.H0_H0 ;  /* 0x2000005aff677230 */ /* 0x000fe40000004100 */
[-C--:B------:R-:W-:Y:S01]  /*0d80*/  FMUL.FTZ R106, R101, R0.reuse ;  /* 0x00000000656a7220 */ /* 0x080fe20000410000 */
[----:B------:R-:W-:Y:S02]  /*0d90*/  HADD2.F32 R117, -RZ, R91.H0_H0 ;  /* 0x2000005bff757230 */ /* 0x000fe40000004100 */
        /* <DEDUP_REMOVED lines=12> */
.L_x_16769:
[----:B-----5:R-:W-:Y:S02]  /*0e60*/  HADD2.F32 R105, -RZ, R89.H0_H0 ;  /* 0x20000059ff697230 */ /* 0x020fe40000004100 */
[----:B------:R-:W-:Y:S02]  /*0e70*/  HADD2.F32 R103, -RZ, R91.H0_H0 ;  /* 0x2000005bff677230 */ /* 0x000fe40000004100 */
[--C-:B------:R-:W-:Y:S02]  /*0e80*/  HADD2.F32 R113, -RZ, R88.reuse.H0_H0 ;  /* 0x20000058ff717230 */ /* 0x100fe40000004100 */
[-C--:B------:R-:W-:Y:S01]  /*0e90*/  FMUL.FTZ R105, R105, R0.reuse ;  /* 0x0000000069697220 */ /* 0x080fe20000410000 */
[----:B0-----:R-:W-:Y:S02]  /*0ea0*/  HADD2.F32 R85, -RZ, R88.H1_H1 ;  /* 0x30000058ff557230 */ /* 0x001fe40000004100 */
        /* <DEDUP_REMOVED lines=9> */
[----:B------:R-:W-:Y:S01]  /*0f40*/  F2FP.F16.F32.PACK_AB R84, R106, R113 ;  /* 0x000000716a54723e */ /* 0x000fe200000000ff */
[-C--:B------:R-:W-:Y:S01]  /*0f50*/  FMUL.FTZ R98, R87, R0.reuse ;  /* 0x0000000057627220 */ /* 0x080fe20000410000 */
[----:B------:R-:W-:Y:S01]  /*0f60*/  F2FP.F16.F32.PACK_AB R85, R96, R105 ;  /* 0x000000696055723e */ /* 0x000fe200000000ff */
[----:B------:R-:W-:-:S03]  /*0f70*/  FMUL.FTZ R100, R91, R0 ;  /* 0x000000005b647220 */ /* 0x000fc60000410000 */
[----:B------:R-:W-:Y:S02]  /*0f80*/  F2FP.F16.F32.PACK_AB R86, R98, R101 ;  /* 0x000000656256723e */ /* 0x000fe400000000ff */
[----:B------:R-:W-:-:S07]  /*0f90*/  F2FP.F16.F32.PACK_AB R87, R100, R103 ;  /* 0x000000676457723e */ /* 0x000fce00000000ff */
.L_x_16768:
        /* <DEDUP_REMOVED lines=39> */
.L_x_16770:
[----:B----4-:R-:W-:-:S04]  /*1210*/  UISETP.NE.U32.AND UP1, UPT, UR12, URZ, UPT ;  /* 0x000000ff0c00728c */ /* 0x010fc8000bf25070 */
[----:B------:R-:W-:-:S09]  /*1220*/  UISETP.NE.AND.EX UP1, UPT, UR13, URZ, UPT, UP1 ;  /* 0x000000ff0d00728c */ /* 0x000fd2000bf25310 */
[----:B------:R-:W-:Y:S05]  /*1230*/  BRA.U UP1, `(.L_x_16772) ;  /* 0x0000000101447547 */ /* 0x000fea000b800000 */
[--C-:B-----5:R-:W-:Y:S02]  /*1240*/  HADD2.F32 R125, -RZ, R90.reuse.H0_H0 ;  /* 0x2000005aff7d7230 */ /* 0x120fe40000004100 */
[----:B------:R-:W-:Y:S02]  /*1250*/  HADD2.F32 R119, -RZ, R89.H0_H0 ;  /* 0x20000059ff777230 */ /* 0x000fe40000004100 */
[----:B------:R-:W-:Y:S02]  /*1260*/  HADD2.F32 R127, -RZ, R90.H1_H1 ;  /* 0x3000005aff7f7230 */ /* 0x000fe40000004100 */
[-C--:B------:R-:W-:Y:S01]  /*1270*/  FMUL.FTZ R112, R125, R0.reuse ;  /* 0x000000007d707220 */ /* 0x080fe20000410000 */
[----:B------:R-:W-:Y:S02]  /*1280*/  HADD2.F32 R129, -RZ, R91.H0_H0 ;  /* 0x2000005bff817230 */ /* 0x000fe40000004100 */
[----:B------:R-:W-:Y:S01]  /*1290*/  FMUL.FTZ R114, R119, R0 ;  /* 0x0000000077727220 */ /* 0x000fe20000410000 */
[----:B0-----:R-:W-:-:S02]  /*12a0*/  HADD2.F32 R117, -RZ, R88.H0_H0 ;  /* 0x20000058ff757230 */ /* 0x001fc40000004100 */
        /* <DEDUP_REMOVED lines=10> */
.L_x_16772:
[----:B0----5:R-:W-:Y:S02]  /*1350*/  HADD2.F32 R87, -RZ, R89.H0_H0 ;  /* 0x20000059ff577230 */ /* 0x021fe40000004100 */
        /* <DEDUP_REMOVED lines=19> */
.L_x_16771:
        /* <DEDUP_REMOVED lines=39> */
.L_x_16773:
        /* <DEDUP_REMOVED lines=20> */
.L_x_16775:
        /* <DEDUP_REMOVED lines=20> */
.L_x_16774:
        /* <DEDUP_REMOVED lines=19> */
[----:B------:R-:W-:Y:S02]  /*1ab0*/  HADD2.F32 R2, -RZ, R84.H0_H0 ;  /* 0x20000054ff027230 */ /* 0x000fe40000004100 */
[----:B------:R-:W-:Y:S02]  /*1ac0*/  HADD2.F32 R130, -RZ, R86.H0_H0 ;  /* 0x20000056ff827230 */ /* 0x000fe40000004100 */
        /* <DEDUP_REMOVED lines=10> */
[----:B------:R-:W-:Y:S01]  /*1b70*/  FFMA.FTZ R117, R117, R0, R88 ;  /* 0x0000000075757223 */ /* 0x000fe20000010058 */
[----:B------:R-:W-:Y:S01]  /*1b80*/  F2FP.F16.F32.PACK_AB R87, R141, R132 ;  /* 0x000000848d57723e */ /* 0x000fe200000000ff */
[-C--:B------:R-:W-:Y:S01]  /*1b90*/  FFMA.FTZ R116, R89, R0.reuse, R116 ;  /* 0x0000000059747223 */ /* 0x080fe20000010074 */
[----:B------:R-:W-:Y:S01]  /*1ba0*/  F2FP.F16.F32.PACK_AB R84, R134, R143 ;  /* 0x0000008f8654723e */ /* 0x000fe200000000ff */
[----:B------:R-:W-:-:S03]  /*1bb0*/  FFMA.FTZ R139, R145, R0, R86 ;  /* 0x00000000918b7223 */ /* 0x000fc60000010056 */
[----:B------:R-:W-:Y:S02]  /*1bc0*/  F2FP.F16.F32.PACK_AB R85, R116, R117 ;  /* 0x000000757455723e */ /* 0x000fe400000000ff */
[----:B------:R-:W-:Y:S01]  /*1bd0*/  F2FP.F16.F32.PACK_AB R86, R139, R130 ;  /* 0x000000828b56723e */ /* 0x000fe200000000ff */
[----:B------:R-:W-:Y:S06]  /*1be0*/  BRA `(.L_x_16777) ;  /* 0x0000000000a07947 */ /* 0x000fec0003800000 */
.L_x_16776:
[----:B----4-:R-:W-:-:S04]  /*1bf0*/  UISETP.NE.U32.AND UP0, UPT, UR12, URZ, UPT ;  /* 0x000000ff0c00728c */ /* 0x010fc8000bf05070 */
[----:B------:R-:W-:-:S09]  /*1c00*/  UISETP.NE.AND.EX UP0, UPT, UR13, URZ, UPT, UP0 ;  /* 0x000000ff0d00728c */ /* 0x000fd2000bf05300 */
[----:B------:R-:W-:Y:S05]  /*1c10*/  BRA.U UP0, `(.L_x_16778) ;  /* 0x0000000100447547 */ /* 0x000fea000b800000 */
[--C-:B-----5:R-:W-:Y:S02]  /*1c20*/  HADD2.F32 R141, -RZ, R91.reuse.H0_H0 ;  /* 0x2000005bff8d7230 */ /* 0x120fe40000004100 */
[----:B------:R-:W-:Y:S02]  /*1c30*/  HADD2.F32 R145, -RZ, R91.H1_H1 ;  /* 0x3000005bff917230 */ /* 0x000fe40000004100 */
[----:B0-----:R-:W-:Y:S02]  /*1c40*/  HADD2.F32 R117, -RZ, R89.H0_H0 ;  /* 0x20000059ff757230 */ /* 0x001fe40000004100 */
        /* <DEDUP_REMOVED lines=14> */
.L_x_16778:
[----:B0----5:R-:W-:Y:S02]  /*1d30*/  HADD2.F32 R87, -RZ, R91.H0_H0 ;  /* 0x2000005bff577230 */ /* 0x021fe40000004100 */
        /* <DEDUP_REMOVED lines=13> */
[----:B------:R-:W-:Y:S01]  /*1e10*/  F2FP.F16.F32.PACK_AB R87, R141, R132 ;  /* 0x000000848d57723e */ /* 0x000fe200000000ff */
[-C--:B------:R-:W-:Y:S01]  /*1e20*/  FMUL.FTZ R130, R85, R0.reuse ;  /* 0x0000000055827220 */ /* 0x080fe20000410000 */
[----:B------:R-:W-:Y:S01]  /*1e30*/  F2FP.F16.F32.PACK_AB R84, R134, R143 ;  /* 0x0000008f8654723e */ /* 0x000fe200000000ff */
[----:B------:R-:W-:Y:S01]  /*1e40*/  FMUL.FTZ R139, R139, R0 ;  /* 0x000000008b8b7220 */ /* 0x000fe20000410000 */
[----:B------:R-:W-:-:S04]  /*1e50*/  F2FP.F16.F32.PACK_AB R85, R116, R117 ;  /* 0x000000757455723e */ /* 0x000fc800000000ff */
[----:B------:R-:W-:-:S07]  /*1e60*/  F2FP.F16.F32.PACK_AB R86, R139, R130 ;  /* 0x000000828b56723e */ /* 0x000fce00000000ff */
.L_x_16777:
        /* <DEDUP_REMOVED lines=289> */
[----:B------:R-:W-:Y:S01]  /*3080*/  F2FP.F16.F32.PACK_AB R97, R108, R97 ;  /* 0x000000616c61723e */ /* 0x000fe200000000ff */
        /* <DEDUP_REMOVED lines=10> */
[----:B------:R-:W-:Y:S01]  /*3130*/  F2FP.F16.F32.PACK_AB R96, R90, R117 ;  /* 0x000000755a60723e */ /* 0x000fe200000000ff */
[----:B------:R-:W-:Y:S01]  /*3140*/  FFMA.FTZ R90, R133, R68, R28 ;  /* 0x00000044855a7223 */ /* 0x000fe2000001001c */
[----:B------:R-:W-:Y:S01]  /*3150*/  FMUL.FTZ R0, R145, R0 ;  /* 0x0000000091007220 */ /* 0x000fe20000410000 */
[----:B------:R-:W-:Y:S01]  /*3160*/  F2FP.F16.F32.PACK_AB R98, R3, R98 ;  /* 0x000000620362723e */ /* 0x000fe200000000ff */
[----:B------:R-:W-:Y:S01]  /*3170*/  FFMA.FTZ R3, R136, R69, R29 ;  /* 0x0000004588037223 */ /* 0x000fe2000001001d */
[----:B0-----:R-:W-:Y:S01]  /*3180*/  IADD3 R93, PT, PT, R93, R128, RZ ;  /* 0x000000805d5d7210 */ /* 0x001fe20007ffe0ff */
[C---:B------:R-:W-:Y:S01]  /*3190*/  FMUL.FTZ R134, R145.reuse, R134 ;  /* 0x0000008691867220 */ /* 0x040fe20000410000 */
[C---:B------:R-:W-:Y:S01]  /*31a0*/  FMUL.FTZ R139, R145.reuse, R148 ;  /* 0x00000094918b7220 */ /* 0x040fe20000410000 */
[----:B------:R-:W-:Y:S01]  /*31b0*/  FMUL.FTZ R116, R145, R116 ;  /* 0x0000007491747220 */ /* 0x000fe20000410000 */
[----:B------:R-:W-:Y:S01]  /*31c0*/  F2FP.F16.F32.PACK_AB R90, R3, R90 ;  /* 0x0000005a035a723e */ /* 0x000fe200000000ff */
[----:B------:R-:W-:Y:S01]  /*31d0*/  FFMA.FTZ R3, R118, R65, R25 ;  /* 0x0000004176037223 */ /* 0x000fe20000010019 */
[----:B------:R-:W-:Y:S01]  /*31e0*/  FFMA.FTZ R118, R131, R52, R12 ;  /* 0x0000003483767223 */ /* 0x000fe2000001000c */
[C---:B------:R-:W-:Y:S01]  /*31f0*/  FMUL.FTZ R143, R145.reuse, R130 ;  /* 0x00000082918f7220 */ /* 0x040fe20000410000 */
[C---:B------:R-:W-:Y:S01]  /*3200*/  FMUL.FTZ R147, R145.reuse, R132 ;  /* 0x0000008491937220 */ /* 0x040fe20000410000 */
[----:B------:R-:W-:Y:S01]  /*3210*/  FMUL.FTZ R150, R145, R150 ;  /* 0x0000009691967220 */ /* 0x000fe20000410000 */
[----:B------:R-:W-:Y:S01]  /*3220*/  FFMA.FTZ R99, R99, R78, R38 ;  /* 0x0000004e63637223 */ /* 0x000fe20000010026 */
[----:B------:R-:W-:Y:S01]  /*3230*/  FFMA.FTZ R154, R154, R79, R39 ;  /* 0x0000004f9a9a7223 */ /* 0x000fe20000010027 */
[----:B------:R-:W-:Y:S01]  /*3240*/  F2FP.F16.F32.PACK_AB R91, R2, R91 ;  /* 0x0000005b025b723e */ /* 0x000fe200000000ff */
        /* <DEDUP_REMOVED lines=11> */
[----:B------:R-:W-:Y:S01]  /*3300*/  FFMA.FTZ R117, R125, R58, R18 ;  /* 0x0000003a7d757223 */ /* 0x000fe20000010012 */
[----:B------:R-:W-:Y:S01]  /*3310*/  ISETP.GE.AND P3, PT, R93, R129, PT ;  /* 0x000000815d00720c */ /* 0x000fe20003f66270 */
[----:B------:R-:W-:Y:S01]  /*3320*/  FFMA.FTZ R119, R141, R54, R14 ;  /* 0x000000368d777223 */ /* 0x000fe2000001000e */
        /* <DEDUP_REMOVED lines=13> */
[----:B------:R-:W-:-:S02]  /*3400*/  F2FP.F16.F32.PACK_AB R99, R154, R99 ;  /* 0x000000639a63723e */ /* 0x000fc400000000ff */
[----:B------:R-:W-:Y:S02]  /*3410*/  F2FP.F16.F32.PACK_AB R89, R88, R89 ;  /* 0x000000595859723e */ /* 0x000fe400000000ff */
[----:B------:R-:W-:Y:S01]  /*3420*/  F2FP.F16.F32.PACK_AB R88, R106, R113 ;  /* 0x000000716a58723e */ /* 0x000fe200000000ff */
[----:B------:R1:W-:Y:S01]  /*3430*/  STG.E.128 desc[UR6][R102.64], R96 ;  /* 0x0000006066007986 */ /* 0x0003e2000c101d06 */
[----:B------:R-:W-:Y:S02]  /*3440*/  F2FP.F16.F32.PACK_AB R111, R2, R111 ;  /* 0x0000006f026f723e */ /* 0x000fe400000000ff */
[----:B------:R-:W-:Y:S01]  /*3450*/  F2FP.F16.F32.PACK_AB R110, R110, R135 ;  /* 0x000000876e6e723e */ /* 0x000fe200000000ff */
[----:B------:R1:W-:Y:S01]  /*3460*/  STG.E.128 desc[UR6][R94.64], R88 ;  /* 0x000000585e007986 */ /* 0x0003e2000c101d06 */
[----:B------:R-:W-:Y:S02]  /*3470*/  F2FP.F16.F32.PACK_AB R109, R138, R109 ;  /* 0x0000006d8a6d723e */ /* 0x000fe400000000ff */
[----:B------:R-:W-:-:S02]  /*3480*/  F2FP.F16.F32.PACK_AB R119, R144, R119 ;  /* 0x000000779077723e */ /* 0x000fc400000000ff */
[----:B------:R-:W-:Y:S01]  /*3490*/  F2FP.F16.F32.PACK_AB R117, R140, R117 ;  /* 0x000000758c75723e */ /* 0x000fe200000000ff */
[----:B------:R1:W-:Y:S01]  /*34a0*/  STG.E.128 desc[UR6][R104.64], R108 ;  /* 0x0000006c68007986 */ /* 0x0003e2000c101d06 */
[----:B------:R-:W-:Y:S02]  /*34b0*/  F2FP.F16.F32.PACK_AB R116, R112, R123 ;  /* 0x0000007b7074723e */ /* 0x000fe400000000ff */
[----:B------:R-:W-:Y:S02]  /*34c0*/  F2FP.F16.F32.PACK_AB R127, R150, R127 ;  /* 0x0000007f967f723e */ /* 0x000fe400000000ff */
[----:B------:R-:W-:Y:S01]  /*34d0*/  F2FP.F16.F32.PACK_AB R126, R107, R126 ;  /* 0x0000007e6b7e723e */ /* 0x000fe200000000ff */
[----:B------:R1:W-:Y:S01]  /*34e0*/  STG.E.128 desc[UR6][R114.64], R116 ;  /* 0x0000007472007986 */ /* 0x0003e2000c101d06 */
[----:B------:R-:W-:Y:S02]  /*34f0*/  F2FP.F16.F32.PACK_AB R125, R0, R125 ;  /* 0x0000007d007d723e */ /* 0x000fe400000000ff */
[----:B------:R-:W-:-:S05]  /*3500*/  F2FP.F16.F32.PACK_AB R124, R3, R124 ;  /* 0x0000007c037c723e */ /* 0x000fca00000000ff */
[----:B------:R1:W-:Y:S01]  /*3510*/  STG.E.128 desc[UR6][R100.64], R124 ;  /* 0x0000007c64007986 */ /* 0x0003e2000c101d06 */
[----:B------:R-:W-:Y:S05]  /*3520*/  @!P3 BRA `(.L_x_16779) ;  /* 0xffffffd00000b947 */ /* 0x000fea000383ffff */
[----:B----4-:R-:W-:Y:S05]  /*3530*/  EXIT ;  /* 0x000000000000794d */ /* 0x010fea0003800000 */
.L_x_16780:
        /* <DEDUP_REMOVED lines=12> */
.L_x_34061:


//--------------------- .text._ZN10layer_norm13ln_fwd_kernelINS_13Kernel_traitsIf6__halfS2_S2_fjLj5120ELj1ELj1ELj4ELj16ENS_18Kernel_traits_baseILj5120EfS2_S2_S2_fjLj128EEEEELb0ELb0ELb1ELb0EEEvNS_9FwdParamsE --------------------------
	.section	.text._ZN10layer_norm13ln_fwd_kernelINS_13Kernel_traitsIf6__halfS2_S2_fjLj5120ELj1ELj1ELj4ELj16ENS_18Kernel_traits_baseILj5120EfS2_S2_S2_fjLj128EEEEELb0ELb0ELb1ELb0EEEvNS_9FwdParamsE,"ax",@progbits
	.align	128
        .global         _ZN10layer_norm13ln_fwd_kernelINS_13Kernel_traitsIf6__halfS2_S2_fjLj5120ELj1ELj1ELj4ELj16ENS_18Kernel_traits_baseILj5120EfS2_S2_S2_fjLj128EEEEELb0ELb0ELb1ELb0EEEvNS_9FwdParamsE
        .type           _ZN10layer_norm13ln_fwd_kernelINS_13Kernel_traitsIf6__halfS2_S2_fjLj5120ELj1ELj1ELj4ELj16ENS_18Kernel_traits_baseILj5120EfS2_S2_S2_fjLj128EEEEELb0ELb0ELb1ELb0EEEvNS_9FwdParamsE,@function
        .size           _ZN10layer_norm13ln_fwd_kernelINS_13Kernel_traitsIf6__halfS2_S2_fjLj5120ELj1ELj1ELj4ELj16ENS_18Kernel_traits_baseILj5120EfS2_S2_S2_fjLj128EEEEELb0ELb0ELb1ELb0EEEvNS_9FwdParamsE,(.L_x_34062 - _ZN10layer_norm13ln_fwd_kernelINS_13Kernel_traitsIf6__halfS2_S2_fjLj5120ELj1ELj1ELj4ELj16ENS_18Kernel_traits_baseILj5120EfS2_S2_S2_fjLj128EEEEELb0ELb0ELb1ELb0EEEvNS_9FwdParamsE)
        .other          _ZN10layer_norm13ln_fwd_kernelINS_13Kernel_traitsIf6__halfS2_S2_fjLj5120ELj1ELj1ELj4ELj16ENS_18Kernel_traits_baseILj5120EfS2_S2_S2_fjLj128EEEEELb0ELb0ELb1ELb0EEEvNS_9FwdParamsE,@"STO_CUDA_ENTRY STV_DEFAULT"
_ZN10layer_norm13ln_fwd_kernelINS_13Kernel_traitsIf6__halfS2_S2_fjLj5120ELj1ELj1ELj4ELj16ENS_18Kernel_traits_baseILj5120EfS2_S2_S2_fjLj128EEEEELb0ELb0ELb1ELb0EEEvNS_9FwdParamsE:
.text._ZN10layer_norm13ln_fwd_kernelINS_13Kernel_traitsIf6__halfS2_S2_fjLj5120ELj1ELj1ELj4ELj16ENS_18Kernel_traits_baseILj5120EfS2_S2_S2_fjLj128EEEEELb0ELb0ELb1ELb0EEEvNS_9FwdParamsE:
        /* <DEDUP_REMOVED lines=70> */
.L_x_16782:
        /* <DEDUP_REMOVED lines=50> */
.L_x_16783:
[----:B------:R-:W-:Y:S05]  /*0780*/  BSYNC.RECONVERGENT B0 ;  /* 0x0000000000007941 */ /* 0x000fea0003800200 */
.L_x_16781:
        /* <DEDUP_REMOVED lines=16> */
[----:B-1----:R-:W-:Y:S02]  /*0890*/  ISETP.NE.AND P0, PT, RZ, UR4, PT ;  /* 0x00000004ff007c0c */ /* 0x002fe4000bf05270 */
[----:B------:R-:W-:Y:S02]  /*08a0*/  I2FP.F32.U32 R3, R9 ;  /* 0x0000000900037245 */ /* 0x000fe40000201000 */
[----:B------:R-:W-:Y:S02]  /*08b0*/  VIMNMX R9, PT, PT, R2, 0x20, PT ;  /* 0x0000002002097848 */ /* 0x000fe40003fe0100 */
[----:B------:R-:W-:-:S02]  /*08c0*/  P2R R12, PR, RZ, 0x1 ;  /* 0x00000001ff0c7803 */ /* 0x000fc40000000000 */
[----:B------:R-:W1:Y:S01]  /*08d0*/  MUFU.RCP R3, R3 ;  /* 0x0000000300037308 */ /* 0x000e620000001000 */
[----:B0-----:R-:W-:-:S07]  /*08e0*/  LEA R2, R9, R0, 0x3 ;  /* 0x0000000009027211 */ /* 0x001fce00078e18ff */
.L_x_16819:
[----:B------:R-:W0:Y:S08]  /*08f0*/  LDC.64 R104, c[0x0][0x3f0] ;  /* 0x0000fc00ff687b82 */ /* 0x000e300000000a00 */
[----:B------:R-:W3:Y:S01]  /*0900*/  LDC R137, c[0x0][0x388] ;  /* 0x0000e200ff897b82 */ /* 0x000ee20000000800 */
[----:B0-----:R-:W-:-:S05]  /*0910*/  IMAD.WIDE R104, R5, 0x4, R104 ;  /* 0x0000000405687825 */ /* 0x001fca00078e0268 */
[----:B------:R0:W4:Y:S02]  /*0920*/  LDG.E R140, desc[UR6][R104.64] ;  /* 0x00000006688c7981 */ /* 0x000124000c1e1900 */
[----:B0-----:R-:W0:Y:S02]  /*0930*/  LDC.64 R104, c[0x0][0x3f8] ;  /* 0x0000fe00ff687b82 */ /* 0x001e240000000a00 */
[----:B0-----:R-:W-:-:S05]  /*0940*/  IMAD.WIDE R104, R5, 0x4, R104 ;  /* 0x0000000405687825 */ /* 0x001fca00078e0268 */
        /* <DEDUP_REMOVED lines=15> */
[----:B--2---:R-:W-:-:S04]  /*0a40*/  UISETP.NE.U32.AND UP0, UPT, UR8, URZ, UPT ;  /* 0x000000ff0800728c */ /* 0x004fc8000bf05070 */
[----:B------:R-:W-:Y:S01]  /*0a50*/  UISETP.NE.AND.EX UP0, UPT, UR9, URZ, UPT, UP0 ;  /* 0x000000ff0900728c */ /* 0x000fe2000bf05300 */
[----:B------:R-:W-:Y:S10]  /*0a60*/  @!P5 BRA `(.L_x_16786) ;  /* 0x00000000000cd947 */ /* 0x000ff40003800000 */
[----:B------:R-:W0:Y:S02]  /*0a70*/  LDC.64 R20, c[0x0][0x390] ;  /* 0x0000e400ff147b82 */ /* 0x000e240000000a00 */
[----:B0-----:R-:W-:-:S06]  /*0a80*/  IMAD.WIDE.U32 R20, R141, 0x10, R20 ;  /* 0x000000108d147825 */ /* 0x001fcc00078e0014 */
[----:B------:R-:W5:Y:S02]  /*0a90*/  LDG.E.128 R20, desc[UR6][R20.64] ;  /* 0x0000000614147981 */ /* 0x000f64000c1e1d00 */
.L_x_16786:
[----:B------:R-:W-:Y:S05]  /*0aa0*/  BRA.U !UP0, `(.L_x_16787) ;  /* 0x0000000108d07547 */ /* 0x000fea000b800000 */
[----:B------:R-:W0:Y:S02]  /*0ab0*/  LDC.64 R104, c[0x0][0x3a0] ;  /* 0x0000e800ff687b82 */ /* 0x000e240000000a00 */
[----:B0-----:R-:W-:-:S06]  /*0ac0*/  IMAD.WIDE.U32 R104, R139, 0x10, R104 ;  /* 0x000000108b687825 */ /* 0x001fcc00078e0068 */
[----:B------:R-:W2:Y:S01]  /*0ad0*/  LDG.E.128 R104, desc[UR6][R104.64] ;  /* 0x0000000668687981 */ /* 0x000ea2000c1e1d00 */
[----:B------:R-:W-:-:S13]  /*0ae0*/  ISETP.GT.AND P1, PT, R140, RZ, PT ;  /* 0x000000ff8c00720c */ /* 0x000fda0003f24270 */
[----:B------:R-:W0:Y:S01]  /*0af0*/  @P1 LDC R112, c[0x0][0x40c] ;  /* 0x00010300ff701b82 */ /* 0x000e220000000800 */
[----:B-----5:R-:W-:Y:S02]  /*0b00*/  @P1 HADD2.F32 R111, -RZ, R20.H1_H1 ;  /* 0x30000014ff6f1230 */ /* 0x020fe40000004100 */
[--C-:B------:R-:W-:Y:S02]  /*0b10*/  @P1 HADD2.F32 R118, -RZ, R21.reuse.H0_H0 ;  /* 0x20000015ff761230 */ /* 0x100fe40000004100 */
[----:B------:R-:W-:Y:S02]  /*0b20*/  @P1 HADD2.F32 R119, -RZ, R21.H1_H1 ;  /* 0x30000015ff771230 */ /* 0x000fe40000004100 */
[----:B------:R-:W-:Y:S01]  /*0b30*/  @P1 HADD2.F32 R120, -RZ, R22.H0_H0 ;  /* 0x20000016ff781230 */ /* 0x000fe20000004100 */
        /* <DEDUP_REMOVED lines=9> */
[----:B------:R-:W-:Y:S02]  /*0bd0*/  HADD2.F32 R117, -RZ, R104.H0_H0 ;  /* 0x20000068ff757230 */ /* 0x000fe40000004100 */
[----:B0-----:R-:W-:Y:S01]  /*0be0*/  @P1 FFMA.FTZ R0, R111, R112, R0 ;  /* 0x000000706f001223 */ /* 0x001fe20000010000 */
[----:B------:R-:W-:Y:S02]  /*0bf0*/  HADD2.F32 R112, -RZ, R105.H1_H1 ;  /* 0x30000069ff707230 */ /* 0x000fe40000004100 */
[----:B---3--:R-:W-:Y:S01]  /*0c00*/  @P1 FFMA.FTZ R113, R118, R144, R113 ;  /* 0x0000009076711223 */ /* 0x008fe20000010071 */
[--C-:B------:R-:W-:Y:S02]  /*0c10*/  HADD2.F32 R111, -RZ, R106.reuse.H0_H0 ;  /* 0x2000006aff6f7230 */ /* 0x100fe40000004100 */
[----:B------:R-:W-:-:S02]  /*0c20*/  HADD2.F32 R106, -RZ, R106.H1_H1 ;  /* 0x3000006aff6a7230 */ /* 0x000fc40000004100 */
[----:B----4-:R-:W-:Y:S01]  /*0c30*/  @P1 FFMA.FTZ R112, R119, R146, R112 ;  /* 0x0000009277701223 */ /* 0x010fe20000010070 */
[--C-:B------:R-:W-:Y:S02]  /*0c40*/  HADD2.F32 R142, -RZ, R107.reuse.H0_H0 ;  /* 0x2000006bff8e7230 */ /* 0x100fe40000004100 */
[----:B-1----:R-:W-:Y:S01]  /*0c50*/  @P1 FFMA.FTZ R111, R120, R147, R111 ;  /* 0x00000093786f1223 */ /* 0x002fe2000001006f */
[----:B------:R-:W-:Y:S01]  /*0c60*/  HADD2.F32 R143, -RZ, R107.H1_H1 ;  /* 0x3000006bff8f7230 */ /* 0x000fe20000004100 */
[----:B------:R-:W-:Y:S01]  /*0c70*/  @!P1 MOV R118, R106 ;  /* 0x0000006a00769202 */ /* 0x000fe20000000f00 */
[----:B------:R-:W-:Y:S01]  /*0c80*/  @P1 HADD2.F32 R105, -RZ, R22.H1_H1 ;  /* 0x30000016ff691230 */ /* 0x000fe20000004100 */
[----:B------:R-:W-:Y:S01]  /*0c90*/  @!P1 MOV R119, R142 ;  /* 0x0000008e00779202 */ /* 0x000fe20000000f00 */
[----:B------:R-:W-:Y:S01]  /*0ca0*/  @P1 HADD2.F32 R107, -RZ, R23.H0_H0 ;  /* 0x20000017ff6b1230 */ /* 0x000fe20000004100 */
[----:B------:R-:W-:Y:S01]  /*0cb0*/  @!P1 MOV R120, R143 ;  /* 0x0000008f00789202 */ /* 0x000fe20000000f00 */
        /* <DEDUP_REMOVED lines=19> */
.L_x_16787:
[----:B------:R-:W0:Y:S01]  /*0df0*/  @P5 LDC R105, c[0x0][0x40c] ;  /* 0x00010300ff695b82 */ /* 0x000e220000000800 */
[----:B------:R-:W-:Y:S02]  /*0e00*/  HFMA2 R117, -RZ, RZ, 0, 0 ;  /* 0x00000000ff757431 */ /* 0x000fe400000001ff */
[--C-:B-----5:R-:W-:Y:S02]  /*0e10*/  @P5 HADD2.F32 R104, -RZ, R20.reuse.H0_H0 ;  /* 0x20000014ff685230 */ /* 0x120fe40000004100 */
[----:B------:R-:W-:Y:S02]  /*0e20*/  HFMA2 R113, -RZ, RZ, 0, 0 ;  /* 0x00000000ff717431 */ /* 0x000fe400000001ff */
[----:B------:R-:W-:Y:S01]  /*0e30*/  @P5 HADD2.F32 R111, -RZ, R21.H0_H0 ;  /* 0x20000015ff6f5230 */ /* 0x000fe20000004100 */
[----:B------:R-:W-:Y:S01]  /*0e40*/  MOV R0, RZ ;  /* 0x000000ff00007202 */ /* 0x000fe20000000f00 */
[----:B------:R-:W-:Y:S01]  /*0e50*/  @P5 HADD2.F32 R106, -RZ, R20.H1_H1 ;  /* 0x30000014ff6a5230 */ /* 0x000fe20000004100 */
[----:B------:R-:W-:Y:S01]  /*0e60*/  CS2R R118, SRZ ;  /* 0x0000000000767805 */ /* 0x000fe2000001ff00 */
[----:B------:R-:W2:Y:S01]  /*0e70*/  @P5 LDC R112, c[0x0][0x40c] ;  /* 0x00010300ff705b82 */ /* 0x000ea20000000800 */
[----:B------:R-:W-:Y:S01]  /*0e80*/  @P5 HADD2.F32 R146, -RZ, R23.H1_H1 ;  /* 0x30000017ff925230 */ /* 0x000fe20000004100 */
[----:B------:R-:W-:-:S06]  /*0e90*/  MOV R120, RZ ;  /* 0x000000ff00787202 */ /* 0x000fcc0000000f00 */
[----:B------:R-:W3:Y:S08]  /*0ea0*/  @P5 LDC R107, c[0x0][0x40c] ;  /* 0x00010300ff6b5b82 */ /* 0x000ef00000000800 */
[----:B------:R-:W4:Y:S01]  /*0eb0*/  @P5 LDC R143, c[0x0][0x40c] ;  /* 0x00010300ff8f5b82 */ /* 0x000f220000000800 */
[----:B0-----:R-:W-:Y:S01]  /*0ec0*/  @P5 FMUL.FTZ R117, R104, R105 ;  /* 0x0000006968755220 */ /* 0x001fe20000410000 */
[----:B------:R-:W-:-:S02]  /*0ed0*/  @P5 HADD2.F32 R104, -RZ, R21.H1_H1 ;  /* 0x30000015ff685230 */ /* 0x000fc40000004100 */
[----:B------:R-:W-:-:S04]  /*0ee0*/  @P5 HADD2.F32 R105, -RZ, R22.H0_H0 ;  /* 0x20000016ff695230 */ /* 0x000fc80000004100 */
[----:B------:R-:W0:Y:S01]  /*0ef0*/  @P5 LDC R142, c[0x0][0x40c] ;  /* 0x00010300ff8e5b82 */ /* 0x000e220000000800 */
[----:B--2---:R-:W-:Y:S01]  /*0f00*/  @P5 FMUL.FTZ R113, R111, R112 ;  /* 0x000000706f715220 */ /* 0x004fe20000410000 */
[----:B------:R-:W-:Y:S01]  /*0f10*/  HFMA2 R111, -RZ, RZ, 0, 0 ;  /* 0x00000000ff6f7431 */ /* 0x000fe200000001ff */
[----:B------:R-:W-:-:S05]  /*0f20*/  MOV R112, RZ ;  /* 0x000000ff00707202 */ /* 0x000fca0000000f00 */
[----:B------:R-:W2:Y:S01]  /*0f30*/  @P5 LDC R145, c[0x0][0x40c] ;  /* 0x00010300ff915b82 */ /* 0x000ea20000000800 */
[----:B---3--:R-:W-:Y:S01]  /*0f40*/  @P5 FMUL.FTZ R0, R106, R107 ;  /* 0x0000006b6a005220 */ /* 0x008fe20000410000 */
[----:B------:R-:W-:Y:S02]  /*0f50*/  @P5 HADD2.F32 R106, -RZ, R22.H1_H1 ;  /* 0x30000016ff6a5230 */ /* 0x000fe40000004100 */
[----:B------:R-:W-:-:S04]  /*0f60*/  @P5 HADD2.F32 R107, -RZ, R23.H0_H0 ;  /* 0x20000017ff6b5230 */ /* 0x000fc80000004100 */
[----:B------:R-:W3:Y:S01]  /*0f70*/  @P5 LDC R144, c[0x0][0x40c] ;  /* 0x00010300ff905b82 */ /* 0x000ee20000000800 */
[----:B----4-:R-:W-:Y:S01]  /*0f80*/  @P5 FMUL.FTZ R112, R104, R143 ;  /* 0x0000008f68705220 */ /* 0x010fe20000410000 */
[----:B------:R-:W-:-:S06]  /*0f90*/  F2FP.F16.F32.PACK_AB R104, RZ, R117 ;  /* 0x00000075ff68723e */ /* 0x000fcc00000000ff */
[----:B------:R-:W4:Y:S01]  /*0fa0*/  @P5 LDC R147, c[0x0][0x40c] ;  /* 0x00010300ff935b82 */ /* 0x000f220000000800 */
[----:B0-----:R-:W-:Y:S01]  /*0fb0*/  @P5 FMUL.FTZ R111, R105, R142 ;  /* 0x0000008e696f5220 */ /* 0x001fe20000410000 */
        /* <DEDUP_REMOVED lines=14> */
.L_x_16788:
[----:B------:R-:W0:Y:S01]  /*10a0*/  LDC.64 R142, c[0x0][0x3a8] ;  /* 0x0000ea00ff8e7b82 */ /* 0x000e220000000a00 */
[----:B------:R-:W-:Y:S01]  /*10b0*/  IADD3 R141, PT, PT, R141, 0x80, RZ ;  /* 0x000000808d8d7810 */ /* 0x000fe20007ffe0ff */
[C---:B0-----:R-:W-:Y:S01]  /*10c0*/  IMAD.WIDE.U32 R142, R139.reuse, 0x10, R142 ;  /* 0x000000108b8e7825 */ /* 0x041fe200078e008e */
[----:B------:R-:W-:-:S04]  /*10d0*/  IADD3 R139, PT, PT, R139, 0x80, RZ ;  /* 0x000000808b8b7810 */ /* 0x000fc80007ffe0ff */
[----:B------:R0:W-:Y:S03]  /*10e0*/  STG.E.128 desc[UR6][R142.64], R104 ;  /* 0x000000688e007986 */ /* 0x0001e6000c101d06 */
.L_x_16785:
[----:B--2---:R-:W-:Y:S05]  /*10f0*/  BSYNC.RECONVERGENT B0 ;  /* 0x0000000000007941 */ /* 0x004fea0003800200 */
.L_x_16784:
        /* <DEDUP_REMOVED lines=9> */
.L_x_16791:
[----:B------:R-:W-:Y:S05]  /*1190*/  BRA.U !UP0, `(.L_x_16792) ;  /* 0x0000000108c47547 */ /* 0x000fea000b800000 */
[----:B0-----:R-:W0:Y:S02]  /*11a0*/  LDC.64 R104, c[0x0][0x3a0] ;  /* 0x0000e800ff687b82 */ /* 0x001e240000000a00 */
        /* <DEDUP_REMOVED lines=26> */
[----:B------:R-:W-:Y:S02]  /*1350*/  HADD2.F32 R124, -RZ, R107.H1_H1 ;  /* 0x3000006bff7c7230 */ /* 0x000fe40000004100 */
[----:B------:R-:W-:Y:S02]  /*1360*/  @P2 HADD2.F32 R105, -RZ, R22.H1_H1 ;  /* 0x30000016ff692230 */ /* 0x000fe40000004100 */
[----:B------:R-:W-:Y:S01]  /*1370*/  @P2 HADD2.F32 R106, -RZ, R23.H0_H0 ;  /* 0x20000017ff6a2230 */ /* 0x000fe20000004100 */
[----:B------:R-:W-:Y:S01]  /*1380*/  F2FP.F16.F32.PACK_AB R143, RZ, R108 ;  /* 0x0000006cff8f723e */ /* 0x000fe200000000ff */
        /* <DEDUP_REMOVED lines=18> */
.L_x_16792:
[----:B0-----:R-:W0:Y:S01]  /*14b0*/  @P5 LDC R105, c[0x0][0x40c] ;  /* 0x00010300ff695b82 */ /* 0x001e220000000800 */
[----:B------:R-:W-:Y:S02]  /*14c0*/  HFMA2 R121, -RZ, RZ, 0, 0 ;  /* 0x00000000ff797431 */ /* 0x000fe400000001ff */
[--C-:B-----5:R-:W-:Y:S02]  /*14d0*/  @P5 HADD2.F32 R104, -RZ, R20.reuse.H0_H0 ;  /* 0x20000014ff685230 */ /* 0x120fe40000004100 */
[----:B------:R-:W-:Y:S02]  /*14e0*/  HFMA2 R110, -RZ, RZ, 0, 0 ;  /* 0x00000000ff6e7431 */ /* 0x000fe400000001ff */
[----:B------:R-:W-:Y:S01]  /*14f0*/  @P5 HADD2.F32 R106, -RZ, R20.H1_H1 ;  /* 0x30000014ff6a5230 */ /* 0x000fe20000004100 */
[----:B------:R-:W-:Y:S01]  /*1500*/  MOV R9, RZ ;  /* 0x000000ff00097202 */ /* 0x000fe20000000f00 */
[----:B------:R-:W-:Y:S01]  /*1510*/  @P5 HADD2.F32 R108, -RZ, R21.H0_H0 ;  /* 0x20000015ff6c5230 */ /* 0x000fe20000004100 */
        /* <DEDUP_REMOVED lines=35> */
.L_x_16793:
[----:B------:R-:W0:Y:S01]  /*1750*/  LDC.64 R142, c[0x0][0x3a8] ;  /* 0x0000ea00ff8e7b82 */ /* 0x000e220000000a00 */
[----:B------:R-:W-:Y:S01]  /*1760*/  IADD3 R141, PT, PT, R141, 0x80, RZ ;  /* 0x000000808d8d7810 */ /* 0x000fe20007ffe0ff */
[C---:B0-----:R-:W-:Y:S01]  /*1770*/  IMAD.WIDE.U32 R142, R139.reuse, 0x10, R142 ;  /* 0x000000108b8e7825 */ /* 0x041fe200078e008e */
[----:B------:R-:W-:-:S04]  /*1780*/  IADD3 R139, PT, PT, R139, 0x80, RZ ;  /* 0x000000808b8b7810 */ /* 0x000fc80007ffe0ff */
[----:B------:R2:W-:Y:S03]  /*1790*/  STG.E.128 desc[UR6][R142.64], R104 ;  /* 0x000000688e007986 */ /* 0x0005e6000c101d06 */
.L_x_16790:
[----:B------:R-:W-:Y:S05]  /*17a0*/  BSYNC.RECONVERGENT B0 ;  /* 0x0000000000007941 */ /* 0x000fea0003800200 */
.L_x_16789:
        /* <DEDUP_REMOVED lines=9> */
.L_x_16796:
[----:B------:R-:W-:Y:S05]  /*1840*/  BRA.U !UP0, `(.L_x_16797) ;  /* 0x0000000108d07547 */ /* 0x000fea000b800000 */
[----:B------:R-:W3:Y:S02]  /*1850*/  LDC.64 R16, c[0x0][0x3a0] ;  /* 0x0000e800ff107b82 */ /* 0x000ee40000000a00 */
[----:B---3--:R-:W-:-:S06]  /*1860*/  IMAD.WIDE.U32 R16, R139, 0x10, R16 ;  /* 0x000000108b107825 */ /* 0x008fcc00078e0010 */
[----:B------:R-:W3:Y:S01]  /*1870*/  LDG.E.128 R16, desc[UR6][R16.64] ;  /* 0x0000000610107981 */ /* 0x000ee2000c1e1d00 */
[----:B------:R-:W-:-:S13]  /*1880*/  ISETP.GT.AND P3, PT, R140, RZ, PT ;  /* 0x000000ff8c00720c */ /* 0x000fda0003f64270 */
[----:B0-2---:R-:W0:Y:S01]  /*1890*/  @P3 LDC R104, c[0x0][0x40c] ;  /* 0x00010300ff683b82 */ /* 0x005e220000000800 */
[----:B-----5:R-:W-:Y:S02]  /*18a0*/  @P3 HADD2.F32 R105, -RZ, R20.H1_H1 ;  /* 0x30000014ff693230 */ /* 0x020fe40000004100 */
[--C-:B------:R-:W-:Y:S02]  /*18b0*/  @P3 HADD2.F32 R142, -RZ, R21.reuse.H0_H0 ;  /* 0x20000015ff8e3230 */ /* 0x100fe40000004100 */
[----:B------:R-:W-:Y:S02]  /*18c0*/  @P3 HADD2.F32 R147, -RZ, R22.H0_H0 ;  /* 0x20000016ff933230 */ /* 0x000fe40000004100 */
[----:B------:R-:W-:Y:S01]  /*18d0*/  @P3 HADD2.F32 R144, -RZ, R21.H1_H1 ;  /* 0x30000015ff903230 */ /* 0x000fe20000004100 */
[----:B------:R-:W2:Y:S08]  /*18e0*/  @P3 LDC R143, c[0x0][0x40c] ;  /* 0x00010300ff8f3b82 */ /* 0x000eb00000000800 */
[----:B------:R-:W4:Y:S08]  /*18f0*/  @P3 LDC R146, c[0x0][0x40c] ;  /* 0x00010300ff923b82 */ /* 0x000f300000000800 */
[----:B------:R-:W1:Y:S08]  /*1900*/  @P3 LDC R145, c[0x0][0x40c] ;  /* 0x00010300ff913b82 */ /* 0x000e700000000800 */
[----:B------:R-:W1:Y:S08]  /*1910*/  @P3 LDC R148, c[0x0][0x40c] ;  /* 0x00010300ff943b82 */ /* 0x000e700000000800 */
[----:B------:R-:W1:Y:S08]  /*1920*/  @P3 LDC R149, c[0x0][0x40c] ;  /* 0x00010300ff953b82 */ /* 0x000e700000000800 */
[----:B------:R-:W1:Y:S08]  /*1930*/  @P3 LDC R107, c[0x0][0x40c] ;  /* 0x00010300ff6b3b82 */ /* 0x000e700000000800 */
[----:B------:R-:W1:Y:S01]  /*1940*/  @P3 LDC R150, c[0x0][0x40c] ;  /* 0x00010300ff963b82 */ /* 0x000e620000000800 */
[----:B---3--:R-:W-:-:S02]  /*1950*/  HADD2.F32 R10, -RZ, R16.H1_H1 ;  /* 0x30000010ff0a7230 */ /* 0x008fc40000004100 */
[--C-:B------:R-:W-:Y:S02]  /*1960*/  HADD2.F32 R106, -RZ, R18.reuse.H0_H0 ;  /* 0x20000012ff6a7230 */ /* 0x100fe40000004100 */
[----:B------:R-:W-:Y:S02]  /*1970*/  HADD2.F32 R125, -RZ, R18.H1_H1 ;  /* 0x30000012ff7d7230 */ /* 0x000fe40000004100 */
[----:B0-----:R-:W-:Y:S01]  /*1980*/  @P3 FFMA.FTZ R10, R105, R104, R10 ;  /* 0x00000068690a3223 */ /* 0x001fe2000001000a */
[--C-:B------:R-:W-:Y:S02]  /*1990*/  HADD2.F32 R105, -RZ, R17.reuse.H0_H0 ;  /* 0x20000011ff697230 */ /* 0x100fe40000004100 */
[----:B------:R-:W-:Y:S01]  /*19a0*/  HADD2.F32 R104, -RZ, R16.H0_H0 ;  /* 0x20000010ff687230 */ /* 0x000fe20000004100 */
[----:B------:R-:W-:Y:S01]  /*19b0*/  @!P3 MOV R16, R106 ;  /* 0x0000006a0010b202 */ /* 0x000fe20000000f00 */
[----:B------:R-:W-:Y:S01]  /*19c0*/  HADD2.F32 R17, -RZ, R17.H1_H1 ;  /* 0x30000011ff117230 */ /* 0x000fe20000004100 */
[----:B------:R-:W-:Y:S01]  /*19d0*/  @!P3 MOV R18, R105 ;  /* 0x000000690012b202 */ /* 0x000fe20000000f00 */
[----:B--2---:R-:W-:Y:S01]  /*19e0*/  @P3 FFMA.FTZ R18, R142, R143, R105 ;  /* 0x0000008f8e123223 */ /* 0x004fe20000010069 */
[----:B----4-:R-:W-:Y:S01]  /*19f0*/  @P3 FFMA.FTZ R16, R147, R146, R106 ;  /* 0x0000009293103223 */ /* 0x010fe2000001006a */
[----:B------:R-:W-:-:S02]  /*1a00*/  HADD2.F32 R126, -RZ, R19.H0_H0 ;  /* 0x20000013ff7e7230 */ /* 0x000fc40000004100 */
[----:B-1----:R-:W-:Y:S01]  /*1a10*/  @P3 FFMA.FTZ R17, R144, R145, R17 ;  /* 0x0000009190113223 */ /* 0x002fe20000010011 */
[----:B------:R-:W-:Y:S01]  /*1a20*/  HADD2.F32 R127, -RZ, R19.H1_H1 ;  /* 0x30000013ff7f7230 */ /* 0x000fe20000004100 */
[----:B------:R-:W-:Y:S01]  /*1a30*/  @!P3 MOV R19, R104 ;  /* 0x000000680013b202 */ /* 0x000fe20000000f00 */
[----:B------:R-:W-:Y:S02]  /*1a40*/  @P3 HADD2.F32 R106, -RZ, R22.H1_H1 ;  /* 0x30000016ff6a3230 */ /* 0x000fe40000004100 */
[--C-:B------:R-:W-:Y:S02]  /*1a50*/  @P3 HADD2.F32 R143, -RZ, R23.reuse.H0_H0 ;  /* 0x20000017ff8f3230 */ /* 0x100fe40000004100 */
        /* <DEDUP_REMOVED lines=19> */
.L_x_16797:
[----:B0-2---:R-:W0:Y:S01]  /*1b90*/  @P5 LDC R105, c[0x0][0x40c] ;  /* 0x00010300ff695b82 */ /* 0x005e220000000800 */
[----:B------:R-:W-:Y:S02]  /*1ba0*/  HFMA2 R10, -RZ, RZ, 0, 0 ;  /* 0x00000000ff0a7431 */ /* 0x000fe400000001ff */
[--C-:B-----5:R-:W-:Y:S01]  /*1bb0*/  @P5 HADD2.F32 R104, -RZ, R20.reuse.H1_H1 ;  /* 0x30000014ff685230 */ /* 0x120fe20000004100 */
[----:B------:R-:W-:Y:S01]  /*1bc0*/  CS2R R18, SRZ ;  /* 0x0000000000127805 */ /* 0x000fe2000001ff00 */
[----:B------:R-:W-:Y:S01]  /*1bd0*/  @P5 HADD2.F32 R106, -RZ, R21.H0_H0 ;  /* 0x20000015ff6a5230 */ /* 0x000fe20000004100 */
[----:B------:R-:W-:Y:S01]  /*1be0*/  CS2R R126, SRZ ;  /* 0x00000000007e7805 */ /* 0x000fe2000001ff00 */
[----:B------:R-:W-:Y:S01]  /*1bf0*/  @P5 HADD2.F32 R16, -RZ, R20.H0_H0 ;  /* 0x20000014ff105230 */ /* 0x000fe20000004100 */
[----:B------:R-:W-:Y:S01]  /*1c00*/  MOV R125, RZ ;  /* 0x000000ff007d7202 */ /* 0x000fe20000000f00 */
[----:B------:R-:W2:Y:S01]  /*1c10*/  @P5 LDC R107, c[0x0][0x40c] ;  /* 0x00010300ff6b5b82 */ /* 0x000ea20000000800 */
[----:B------:R-:W-:-:S07]  /*1c20*/  @P5 HADD2.F32 R146, -RZ, R23.H1_H1 ;  /* 0x30000017ff925230 */ /* 0x000fce0000004100 */
        /* <DEDUP_REMOVED lines=31> */
.L_x_16798:
[----:B------:R-:W0:Y:S01]  /*1e20*/  LDC.64 R142, c[0x0][0x3a8] ;  /* 0x0000ea00ff8e7b82 */ /* 0x000e220000000a00 */
[----:B------:R-:W-:Y:S01]  /*1e30*/  IADD3 R141, PT, PT, R141, 0x80, RZ ;  /* 0x000000808d8d7810 */ /* 0x000fe20007ffe0ff */
[C---:B0-----:R-:W-:Y:S01]  /*1e40*/  IMAD.WIDE.U32 R142, R139.reuse, 0x10, R142 ;  /* 0x000000108b8e7825 */ /* 0x041fe200078e008e */
[----:B------:R-:W-:-:S04]  /*1e50*/  IADD3 R139, PT, PT, R139, 0x80, RZ ;  /* 0x000000808b8b7810 */ /* 0x000fc80007ffe0ff */
[----:B------:R3:W-:Y:S03]  /*1e60*/  STG.E.128 desc[UR6][R142.64], R104 ;  /* 0x000000688e007986 */ /* 0x0007e6000c101d06 */
.L_x_16795:
[----:B------:R-:W-:Y:S05]  /*1e70*/  BSYNC.RECONVERGENT B0 ;  /* 0x0000000000007941 */ /* 0x000fea0003800200 */
.L_x_16794:
        /* <DEDUP_REMOVED lines=9> */
.L_x_16801:
[----:B------:R-:W-:Y:S05]  /*1f10*/  BRA.U !UP0, `(.L_x_16802) ;  /* 0x0000000108c47547 */ /* 0x000fea000b800000 */
[----:B0-23--:R-:W0:Y:S02]  /*1f20*/  LDC.64 R104, c[0x0][0x3a0] ;  /* 0x0000e800ff687b82 */ /* 0x00de240000000a00 */
        /* <DEDUP_REMOVED lines=34> */
[----:B------:R-:W-:Y:S01]  /*2150*/  @P4 FFMA.FTZ R128, R105, R142, R128 ;  /* 0x0000008e69804223 */ /* 0x000fe20000010080 */
[----:B------:R-:W-:Y:S01]  /*2160*/  F2FP.F16.F32.PACK_AB R105, RZ, R15 ;  /* 0x0000000fff69723e */ /* 0x000fe200000000ff */
[----:B------:R-:W-:Y:S01]  /*2170*/  @P4 FFMA.FTZ R131, R106, R151, R131 ;  /* 0x000000976a834223 */ /* 0x000fe20000010083 */
[----:B------:R-:W-:Y:S02]  /*2180*/  F2FP.F16.F32.PACK_AB R106, RZ, R14 ;  /* 0x0000000eff6a723e */ /* 0x000fe400000000ff */
        /* <DEDUP_REMOVED lines=10> */
.L_x_16802:
[----:B------:R-:W4:Y:S01]  /*2230*/  @P5 LDC R14, c[0x0][0x40c] ;  /* 0x00010300ff0e5b82 */ /* 0x000f220000000800 */
[--C-:B-----5:R-:W-:Y:S02]  /*2240*/  @P5 HADD2.F32 R13, -RZ, R20.reuse.H0_H0 ;  /* 0x20000014ff0d5230 */ /* 0x120fe40000004100 */
[----:B------:R-:W-:Y:S02]  /*2250*/  HFMA2 R11, -RZ, RZ, 0, 0 ;  /* 0x00000000ff0b7431 */ /* 0x000fe400000001ff */
[----:B0-23--:R-:W-:Y:S01]  /*2260*/  @P5 HADD2.F32 R104, -RZ, R20.H1_H1 ;  /* 0x30000014ff685230 */ /* 0x00dfe20000004100 */
[----:B------:R-:W-:Y:S01]  /*2270*/  CS2R R128, SRZ ;  /* 0x0000000000807805 */ /* 0x000fe2000001ff00 */
[----:B------:R-:W-:Y:S01]  /*2280*/  @P5 HADD2.F32 R106, -RZ, R21.H0_H0 ;  /* 0x20000015ff6a5230 */ /* 0x000fe20000004100 */
[----:B------:R-:W-:Y:S01]  /*2290*/  MOV R15, RZ ;  /* 0x000000ff000f7202 */ /* 0x000fe20000000f00 */
[----:B------:R-:W-:Y:S01]  /*22a0*/  @P5 HADD2.F32 R146, -RZ, R23.H1_H1 ;  /* 0x30000017ff925230 */ /* 0x000fe20000004100 */
[----:B------:R-:W0:Y:S01]  /*22b0*/  @P5 LDC R105, c[0x0][0x40c] ;  /* 0x00010300ff695b82 */ /* 0x000e220000000800 */
[----:B------:R-:W-:-:S07]  /*22c0*/  CS2R R130, SRZ ;  /* 0x0000000000827805 */ /* 0x000fce000001ff00 */
[----:B------:R-:W2:Y:S08]  /*22d0*/  @P5 LDC R107, c[0x0][0x40c] ;  /* 0x00010300ff6b5b82 */ /* 0x000eb00000000800 */
[----:B------:R-:W3:Y:S01]  /*22e0*/  @P5 LDC R143, c[0x0][0x40c] ;  /* 0x00010300ff8f5b82 */ /* 0x000ee20000000800 */
[----:B----4-:R-:W-:Y:S01]  /*22f0*/  @P5 FMUL.FTZ R128, R13, R14 ;  /* 0x0000000e0d805220 */ /* 0x010fe20000410000 */
[----:B------:R-:W-:Y:S01]  /*2300*/  HFMA2 R14, -RZ, RZ, 0, 0 ;  /* 0x00000000ff0e7431 */ /* 0x000fe200000001ff */
[----:B------:R-:W-:-:S05]  /*2310*/  MOV R13, RZ ;  /* 0x000000ff000d7202 */ /* 0x000fca0000000f00 */
[----:B------:R-:W4:Y:S01]  /*2320*/  @P5 LDC R142, c[0x0][0x40c] ;  /* 0x00010300ff8e5b82 */ /* 0x000f220000000800 */
[----:B0-----:R-:W-:Y:S01]  /*2330*/  @P5 FMUL.FTZ R11, R104, R105 ;  /* 0x00000069680b5220 */ /* 0x001fe20000410000 */
[----:B------:R-:W-:Y:S02]  /*2340*/  @P5 HADD2.F32 R104, -RZ, R21.H1_H1 ;  /* 0x30000015ff685230 */ /* 0x000fe40000004100 */
[----:B------:R-:W-:-:S04]  /*2350*/  @P5 HADD2.F32 R105, -RZ, R22.H0_H0 ;  /* 0x20000016ff695230 */ /* 0x000fc80000004100 */
[----:B------:R-:W0:Y:S01]  /*2360*/  @P5 LDC R145, c[0x0][0x40c] ;  /* 0x00010300ff915b82 */ /* 0x000e220000000800 */
[----:B--2---:R-:W-:Y:S01]  /*2370*/  @P5 FMUL.FTZ R15, R106, R107 ;  /* 0x0000006b6a0f5220 */ /* 0x004fe20000410000 */
[----:B------:R-:W-:Y:S02]  /*2380*/  @P5 HADD2.F32 R106, -RZ, R22.H1_H1 ;  /* 0x30000016ff6a5230 */ /* 0x000fe40000004100 */
[----:B------:R-:W-:-:S04]  /*2390*/  @P5 HADD2.F32 R107, -RZ, R23.H0_H0 ;  /* 0x20000017ff6b5230 */ /* 0x000fc80000004100 */
[----:B------:R-:W2:Y:S01]  /*23a0*/  @P5 LDC R144, c[0x0][0x40c] ;  /* 0x00010300ff905b82 */ /* 0x000ea20000000800 */
[----:B---3--:R-:W-:Y:S01]  /*23b0*/  @P5 FMUL.FTZ R14, R104, R143 ;  /* 0x0000008f680e5220 */ /* 0x008fe20000410000 */
[----:B------:R-:W-:-:S06]  /*23c0*/  F2FP.F16.F32.PACK_AB R104, RZ, R128 ;  /* 0x00000080ff68723e */ /* 0x000fcc00000000ff */
[----:B------:R-:W3:Y:S01]  /*23d0*/  @P5 LDC R147, c[0x0][0x40c] ;  /* 0x00010300ff935b82 */ /* 0x000ee20000000800 */
[----:B----4-:R-:W-:Y:S01]  /*23e0*/  @P5 FMUL.FTZ R13, R105, R142 ;  /* 0x0000008e690d5220 */ /* 0x010fe20000410000 */
[----:B------:R-:W-:-:S04]  /*23f0*/  F2FP.F16.F32.PACK_AB R105, RZ, R11 ;  /* 0x0000000bff69723e */ /* 0x000fc800000000ff */
[----:B------:R-:W-:Y:S01]  /*2400*/  F2FP.F16.F32.PACK_AB R142, RZ, R13 ;  /* 0x0000000dff8e723e */ /* 0x000fe200000000ff */
[----:B0-----:R-:W-:Y:S01]  /*2410*/  @P5 FMUL.FTZ R129, R106, R145 ;  /* 0x000000916a815220 */ /* 0x001fe20000410000 */
[----:B------:R-:W-:Y:S02]  /*2420*/  F2FP.F16.F32.PACK_AB R106, RZ, R15 ;  /* 0x0000000fff6a723e */ /* 0x000fe400000000ff */
[----:B------:R-:W-:Y:S02]  /*2430*/  PRMT R104, R104, 0x5410, R105 ;  /* 0x0000541068687816 */ /* 0x000fe40000000069 */
[----:B------:R-:W-:Y:S01]  /*2440*/  F2FP.F16.F32.PACK_AB R143, RZ, R129 ;  /* 0x00000081ff8f723e */ /* 0x000fe200000000ff */
[----:B--2---:R-:W-:Y:S01]  /*2450*/  @P5 FMUL.FTZ R130, R107, R144 ;  /* 0x000000906b825220 */ /* 0x004fe20000410000 */
[----:B------:R-:W-:-:S04]  /*2460*/  F2FP.F16.F32.PACK_AB R107, RZ, R14 ;  /* 0x0000000eff6b723e */ /* 0x000fc800000000ff */
[----:B------:R-:W-:Y:S02]  /*2470*/  F2FP.F16.F32.PACK_AB R144, RZ, R130 ;  /* 0x00000082ff90723e */ /* 0x000fe400000000ff */
[----:B------:R-:W-:Y:S01]  /*2480*/  PRMT R105, R106, 0x5410, R107 ;  /* 0x000054106a697816 */ /* 0x000fe2000000006b */
[----:B---3--:R-:W-:Y:S01]  /*2490*/  @P5 FMUL.FTZ R131, R146, R147 ;  /* 0x0000009392835220 */ /* 0x008fe20000410000 */
[----:B------:R-:W-:-:S04]  /*24a0*/  PRMT R106, R142, 0x5410, R143 ;  /* 0x000054108e6a7816 */ /* 0x000fc8000000008f */
[----:B------:R-:W-:-:S04]  /*24b0*/  F2FP.F16.F32.PACK_AB R145, RZ, R131 ;  /* 0x00000083ff91723e */ /* 0x000fc800000000ff */
[----:B------:R-:W-:-:S07]  /*24c0*/  PRMT R107, R144, 0x5410, R145 ;  /* 0x00005410906b7816 */ /* 0x000fce0000000091 */
.L_x_16803:
[----:B------:R-:W0:Y:S01]  /*24d0*/  LDC.64 R142, c[0x0][0x3a8] ;  /* 0x0000ea00ff8e7b82 */ /* 0x000e220000000a00 */
[----:B------:R-:W-:Y:S01]  /*24e0*/  IADD3 R141, PT, PT, R141, 0x80, RZ ;  /* 0x000000808d8d7810 */ /* 0x000fe20007ffe0ff */
[C---:B0-----:R-:W-:Y:S01]  /*24f0*/  IMAD.WIDE.U32 R142, R139.reuse, 0x10, R142 ;  /* 0x000000108b8e7825 */ /* 0x041fe200078e008e */
[----:B------:R-:W-:-:S04]  /*2500*/  IADD3 R139, PT, PT, R139, 0x80, RZ ;  /* 0x000000808b8b7810 */ /* 0x000fc80007ffe0ff */
[----:B------:R4:W-:Y:S03]  /*2510*/  STG.E.128 desc[UR6][R142.64], R104 ;  /* 0x000000688e007986 */ /* 0x0009e6000c101d06 */
.L_x_16800:
[----:B------:R-:W-:Y:S05]  /*2520*/  BSYNC.RECONVERGENT B0 ;  /* 0x0000000000007941 */ /* 0x000fea0003800200 */
.L_x_16799:
        /* <DEDUP_REMOVED lines=9> */
.L_x_16806:
[----:B------:R-:W-:Y:S05]  /*25c0*/  BRA.U !UP0, `(.L_x_16807) ;  /* 0x0000000108c47547 */ /* 0x000fea000b800000 */
[----:B0-234-:R-:W0:Y:S02]  /*25d0*/  LDC.64 R104, c[0x0][0x3a0] ;  /* 0x0000e800ff687b82 */ /* 0x01de240000000a00 */
[----:B0-----:R-:W-:-:S06]  /*25e0*/  IMAD.WIDE.U32 R104, R139, 0x10, R104 ;  /* 0x000000108b687825 */ /* 0x001fcc00078e0068 */
[----:B------:R-:W2:Y:S01]  /*25f0*/  LDG.E.128 R104, desc[UR6][R104.64] ;  /* 0x0000000668687981 */ /* 0x000ea2000c1e1d00 */
[----:B------:R-:W-:-:S13]  /*2600*/  ISETP.GT.AND P5, PT, R140, RZ, PT ;  /* 0x000000ff8c00720c */ /* 0x000fda0003fa4270 */
[----:B------:R-:W0:Y:S01]  /*2610*/  @P5 LDC R142, c[0x0][0x40c] ;  /* 0x00010300ff8e5b82 */ /* 0x000e220000000800 */
[--C-:B-----5:R-:W-:Y:S02]  /*2620*/  @P5 HADD2.F32 R143, -RZ, R21.reuse.H0_H0 ;  /* 0x20000015ff8f5230 */ /* 0x120fe40000004100 */
[----:B------:R-:W-:Y:S02]  /*2630*/  @P5 HADD2.F32 R144, -RZ, R21.H1_H1 ;  /* 0x30000015ff905230 */ /* 0x000fe40000004100 */
[----:B------:R-:W-:-:S03]  /*2640*/  @P5 HADD2.F32 R147, -RZ, R22.H0_H0 ;  /* 0x20000016ff935230 */ /* 0x000fc60000004100 */
        /* <DEDUP_REMOVED lines=8> */
[----:B------:R-:W-:Y:S02]  /*26d0*/  HADD2.F32 R115, -RZ, R105.H1_H1 ;  /* 0x30000069ff737230 */ /* 0x000fe40000004100 */
[--C-:B------:R-:W-:Y:S02]  /*26e0*/  HADD2.F32 R116, -RZ, R106.reuse.H0_H0 ;  /* 0x2000006aff747230 */ /* 0x100fe40000004100 */
[----:B0-----:R-:W-:Y:S01]  /*26f0*/  @P5 FFMA.FTZ R114, R143, R142, R114 ;  /* 0x0000008e8f725223 */ /* 0x001fe20000010072 */
        /* <DEDUP_REMOVED lines=30> */
.L_x_16807:
[----:B0-234-:R-:W0:Y:S01]  /*28e0*/  @P5 LDC R105, c[0x0][0x40c] ;  /* 0x00010300ff695b82 */ /* 0x01de220000000800 */
[----:B------:R-:W-:Y:S02]  /*28f0*/  HFMA2 R114, -RZ, RZ, 0, 0 ;  /* 0x00000000ff727431 */ /* 0x000fe400000001ff */
[--C-:B-----5:R-:W-:Y:S01]  /*2900*/  @P5 HADD2.F32 R104, -RZ, R20.reuse.H0_H0 ;  /* 0x20000014ff685230 */ /* 0x120fe20000004100 */
[----:B------:R-:W-:Y:S01]  /*2910*/  CS2R R132, SRZ ;  /* 0x0000000000847805 */ /* 0x000fe2000001ff00 */
[----:B------:R-:W-:Y:S01]  /*2920*/  @P5 HADD2.F32 R115, -RZ, R21.H0_H0 ;  /* 0x20000015ff735230 */ /* 0x000fe20000004100 */
[----:B------:R-:W-:Y:S01]  /*2930*/  CS2R R134, SRZ ;  /* 0x0000000000867805 */ /* 0x000fe2000001ff00 */
[----:B------:R-:W-:Y:S01]  /*2940*/  @P5 HADD2.F32 R106, -RZ, R20.H1_H1 ;  /* 0x30000014ff6a5230 */ /* 0x000fe20000004100 */
        /* <DEDUP_REMOVED lines=35> */
.L_x_16808:
[----:B------:R-:W0:Y:S02]  /*2b80*/  LDC.64 R140, c[0x0][0x3a8] ;  /* 0x0000ea00ff8c7b82 */ /* 0x000e240000000a00 */
[----:B0-----:R-:W-:-:S05]  /*2b90*/  IMAD.WIDE.U32 R140, R139, 0x10, R140 ;  /* 0x000000108b8c7825 */ /* 0x001fca00078e008c */
[----:B------:R0:W-:Y:S02]  /*2ba0*/  STG.E.128 desc[UR6][R140.64], R104 ;  /* 0x000000688c007986 */ /* 0x0001e4000c101d06 */
.L_x_16805:
[----:B------:R-:W-:Y:S05]  /*2bb0*/  BSYNC.RECONVERGENT B0 ;  /* 0x0000000000007941 */ /* 0x000fea0003800200 */
.L_x_16804:
[----:B0-234-:R-:W-:Y:S01]  /*2bc0*/  FADD.FTZ R105, RZ, R117 ;  /* 0x00000075ff697221 */ /* 0x01dfe20000010000 */
[C---:B------:R-:W-:Y:S01]  /*2bd0*/  ISETP.GT.U32.AND P5, PT, R4.reuse, 0xff, PT ;  /* 0x000000ff0400780c */ /* 0x040fe20003fa4070 */
[----:B------:R-:W0:Y:S01]  /*2be0*/  S2UR UR5, SR_CgaCtaId ;  /* 0x00000000000579c3 */ /* 0x000e220000008800 */
        /* <DEDUP_REMOVED lines=248> */
[----:B0-----:R-:W-:Y:S01]  /*3b70*/  IMAD.WIDE.U32 R138, R141, 0x10, R138 ;  /* 0x000000108d8a7825 */ /* 0x001fe200078e008a */
[----:B------:R-:W-:-:S02]  /*3b80*/  F2FP.F16.F32.PACK_AB R106, R107, R106 ;  /* 0x0000006a6b6a723e */ /* 0x000fc400000000ff */
[----:B------:R-:W-:Y:S02]  /*3b90*/  F2FP.F16.F32.PACK_AB R105, R142, R143 ;  /* 0x0000008f8e69723e */ /* 0x000fe400000000ff */
[----:B------:R-:W-:Y:S02]  /*3ba0*/  F2FP.F16.F32.PACK_AB R107, R146, R151 ;  /* 0x00000097926b723e */ /* 0x000fe400000000ff */
[----:B------:R-:W-:-:S03]  /*3bb0*/  IADD3 R141, PT, PT, R141, 0x80, RZ ;  /* 0x000000808d8d7810 */ /* 0x000fc60007ffe0ff */
[----:B------:R0:W-:Y:S04]  /*3bc0*/  STG.E.128 desc[UR6][R138.64], R104 ;  /* 0x000000688a007986 */ /* 0x0001e8000c101d06 */
.L_x_16811:
[----:B------:R-:W-:Y:S05]  /*3bd0*/  BSYNC.RECONVERGENT B0 ;  /* 0x0000000000007941 */ /* 0x000fea0003800200 */
.L_x_16810:
        /* <DEDUP_REMOVED lines=34> */
.L_x_16813:
[----:B------:R-:W-:Y:S05]  /*3e00*/  BSYNC.RECONVERGENT B0 ;  /* 0x0000000000007941 */ /* 0x000fea0003800200 */
.L_x_16812:
        /* <DEDUP_REMOVED lines=34> */
.L_x_16815:
[----:B------:R-:W-:Y:S05]  /*4030*/  BSYNC.RECONVERGENT B0 ;  /* 0x0000000000007941 */ /* 0x000fea0003800200 */
.L_x_16814:
        /* <DEDUP_REMOVED lines=34> */
.L_x_16817:
[----:B------:R-:W-:Y:S05]  /*4260*/  BSYNC.RECONVERGENT B0 ;  /* 0x0000000000007941 */ /* 0x000fea0003800200 */
.L_x_16816:
        /* <DEDUP_REMOVED lines=33> */
.L_x_16818:
[----:B------:R-:W-:Y:S05]  /*4480*/  BSYNC.RECONVERGENT B0 ;  /* 0x0000000000007941 */ /* 0x000fea0003800200 */
.L_x_16809:
[----:B01234-:R-:W0:Y:S01]  /*4490*/  LDC.64 R104, c[0x0][0x380] ;  /* 0x0000e000ff687b82 */ /* 0x01fe220000000a00 */
[----:B------:R-:W-:Y:S01]  /*44a0*/  UPLOP3.LUT UP1, UPT, UPT, UPT, UP1, 0x40, 0x4 ;  /* 0x000000000004789c */ /* 0x000fe20003f2e810 */
[----:B0-----:R-:W-:-:S04]  /*44b0*/  IADD3 R5, PT, PT, R5, R104, RZ ;  /* 0x0000006805057210 */ /* 0x001fc80007ffe0ff */
[----:B------:R-:W-:-:S13]  /*44c0*/  ISETP.GE.AND P0, PT, R5, R105, PT ;  /* 0x000000690500720c */ /* 0x000fda0003f06270 */
[----:B------:R-:W-:Y:S05]  /*44d0*/  @!P0 BRA `(.L_x_16819) ;  /* 0xffffffc400048947 */ /* 0x000fea000383ffff */
[----:B------:R-:W-:Y:S05]  /*44e0*/  EXIT ;  /* 0x000000000000794d */ /* 0x000fea0003800000 */
.L_x_16820:
        /* <DEDUP_REMOVED lines=9> */
.L_x_34062:


//--------------------- .text._ZN10layer_norm13ln_fwd_kernelINS_13Kernel_traitsIf6__halfS2_S2_fjLj5120ELj1ELj1ELj4ELj16ENS_18Kernel_traits_baseILj5120EfS2_S2_S2_fjLj128EEEEELb0ELb0ELb1ELb1EEEvNS_9FwdParamsE --------------------------
	.section	.text._ZN10layer_norm13ln_fwd_kernelINS_13Kernel_traitsIf6__halfS2_S2_fjLj5120ELj1ELj1ELj4ELj16ENS_18Kernel_traits_baseILj5120EfS2_S2_S2_fjLj128EEEEELb0ELb0ELb1ELb1EEEvNS_9FwdParamsE,"ax",@progbits
	.align	128
        .global         _ZN10layer_norm13ln_fwd_kernelINS_13Kernel_traitsIf6__halfS2_S2_fjLj5120ELj1ELj1ELj4ELj16ENS_18Kernel_traits_baseILj5120EfS2_S2_S2_fjLj128EEEEELb0ELb0ELb1ELb1EEEvNS_9FwdParamsE
        .type           _ZN10layer_norm13ln_fwd_kernelINS_13Kernel_traitsIf6__halfS2_S2_fjLj5120ELj1ELj1ELj4ELj16ENS_18Kernel_traits_baseILj5120EfS2_S2_S2_fjLj128EEEEELb0ELb0ELb1ELb1EEEvNS_9FwdParamsE,@function
        .size           _ZN10layer_norm13ln_fwd_kernelINS_13Kernel_traitsIf6__halfS2_S2_fjLj5120ELj1ELj1ELj4ELj16ENS_18Kernel_traits_baseILj5120EfS2_S2_S2_fjLj128EEEEELb0ELb0ELb1ELb1EEEvNS_9FwdParamsE,(.L_x_34063 - _ZN10layer_norm13ln_fwd_kernelINS_13Kernel_traitsIf6__halfS2_S2_fjLj5120ELj1ELj1ELj4ELj16ENS_18Kernel_traits_baseILj5120EfS2_S2_S2_fjLj128EEEEELb0ELb0ELb1ELb1EEEvNS_9FwdParamsE)
        .other          _ZN10layer_norm13ln_fwd_kernelINS_13Kernel_traitsIf6__halfS2_S2_fjLj5120ELj1ELj1ELj4ELj16ENS_18Kernel_traits_baseILj5120EfS2_S2_S2_fjLj128EEEEELb0ELb0ELb1ELb1EEEvNS_9FwdParamsE,@"STO_CUDA_ENTRY STV_DEFAULT"
_ZN10layer_norm13ln_fwd_kernelINS_13Kernel_traitsIf6__halfS2_S2_fjLj5120ELj1ELj1ELj4ELj16ENS_18Kernel_traits_baseILj5120EfS2_S2_S2_fjLj128EEEEELb0ELb0ELb1ELb1EEEvNS_9FwdParamsE:
.text._ZN10layer_norm13ln_fwd_kernelINS_13Kernel_traitsIf6__halfS2_S2_fjLj5120ELj1ELj1ELj4ELj16ENS_18Kernel_traits_baseILj5120EfS2_S2_S2_fjLj128EEEEELb0ELb0ELb1ELb1EEEvNS_9FwdParamsE:
        /* <DEDUP_REMOVED lines=34> */
.L_x_16821:
        /* <DEDUP_REMOVED lines=32> */
.L_x_16822:
[----:B------:R-:W0:Y:S02]  /*0420*/  LDCU UR4, c[0x0][0x384] ;  /* 0x00007080ff0477ac */ /* 0x000e240008000800 */
[----:B0-----:R-:W-:-:S13]  /*0430*/  ISETP.GE.AND P0, PT, R125, UR4, PT ;  /* 0x000000047d007c0c */ /* 0x001fda000bf06270 */
[----:B------:R-:W-:Y:S05]  /*0440*/  @P0 EXIT ;  /* 0x000000000000094d */ /* 0x000fea0003800000 */
[----:B------:R-:W0:Y:S01]  /*0450*/  LDCU.U8 UR10, c[0x0][0x410] ;  /* 0x00008200ff0a77ac */ /* 0x000e220008000000 */
[----:B------:R-:W2:Y:S01]  /*0460*/  LDCU UR11, c[0x0][0x400] ;  /* 0x00008000ff0b77ac */ /* 0x000ea20008000800 */
[----:B------:R-:W3:Y:S01]  /*0470*/  LDCU.64 UR8, c[0x0][0x3a0] ;  /* 0x00007400ff0877ac */ /* 0x000ee20008000a00 */
[----:B------:R-:W-:-:S11]  /*0480*/  UPLOP3.LUT UP1, UPT, UPT, UPT, UPT, 0x40, 0x4 ;  /* 0x000000000004789c */ /* 0x000fd60003f2e870 */
.L_x_16838:
        /* <DEDUP_REMOVED lines=17> */
[----:B---3--:R-:W-:Y:S01]  /*05a0*/  UISETP.NE.U32.AND UP0, UPT, UR8, URZ, UPT ;  /* 0x000000ff0800728c */ /* 0x008fe2000bf05070 */
[----:B------:R-:W-:-:S03]  /*05b0*/  IMAD R88, R125, R94, RZ ;  /* 0x0000005e7d587224 */ /* 0x000fc600078e02ff */
[----:B------:R-:W-:Y:S02]  /*05c0*/  UISETP.NE.AND.EX UP0, UPT, UR9, URZ, UPT, UP0 ;  /* 0x000000ff0900728c */ /* 0x000fe4000bf05300 */
[----:B------:R-:W-:-:S04]  /*05d0*/  SHF.R.S32.HI R89, RZ, 0x1f, R88 ;  /* 0x0000001fff597819 */ /* 0x000fc80000011458 */
[----:B------:R-:W-:-:S04]  /*05e0*/  LEA.HI R89, R89, R88, RZ, 0x3 ;  /* 0x0000005859597211 */ /* 0x000fc800078f18ff */
[----:B------:R-:W-:Y:S01]  /*05f0*/  LEA.HI.SX32 R163, R89, R0, 0x1d ;  /* 0x0000000059a37211 */ /* 0x000fe200078feaff */
[----:B-1----:R-:W-:Y:S06]  /*0600*/  BRA.U !UP0, `(.L_x_16823) ;  /* 0x0000000108c47547 */ /* 0x002fec000b800000 */
[----:B------:R-:W0:Y:S02]  /*0610*/  LDC.64 R88, c[0x0][0x3a0] ;  /* 0x0000e800ff587b82 */ /* 0x000e240000000a00 */
[----:B0-----:R-:W-:-:S06]  /*0620*/  IMAD.WIDE.U32 R88, R163, 0x10, R88 ;  /* 0x00000010a3587825 */ /* 0x001fcc00078e0058 */
[----:B------:R-:W3:Y:S01]  /*0630*/  LDG.E.128 R88, desc[UR6][R88.64] ;  /* 0x0000000658587981 */ /* 0x000ee2000c1e1d00 */
[----:B------:R-:W-:-:S13]  /*0640*/  ISETP.GT.AND P1, PT, R96, RZ, PT ;  /* 0x000000ff6000720c */ /* 0x000fda0003f24270 */
[----:B------:R-:W0:Y:S01]  /*0650*/  @P1 LDC R93, c[0x0][0x40c] ;  /* 0x00010300ff5d1b82 */ /* 0x000e220000000800 */
[----:B-----5:R-:W-:Y:S02]  /*0660*/  @P1 HADD2.F32 R0, -RZ, R4.H1_H1 ;  /* 0x30000004ff001230 */ /* 0x020fe40000004100 */
[--C-:B------:R-:W-:Y:S02]  /*0670*/  @P1 HADD2.F32 R2, -RZ, R5.reuse.H0_H0 ;  /* 0x20000005ff021230 */ /* 0x100fe40000004100 */
[----:B------:R-:W-:-:S03]  /*0680*/  @P1 HADD2.F32 R100, -RZ, R5.H1_H1 ;  /* 0x30000005ff641230 */ /* 0x000fc60000004100 */
[----:B------:R-:W1:Y:S08]  /*0690*/  @P1 LDC R95, c[0x0][0x40c] ;  /* 0x00010300ff5f1b82 */ /* 0x000e700000000800 */
[----:B------:R-:W4:Y:S08]  /*06a0*/  @P1 LDC R97, c[0x0][0x40c] ;  /* 0x00010300ff611b82 */ /* 0x000f300000000800 */
[----:B------:R-:W2:Y:S08]  /*06b0*/  @P1 LDC R99, c[0x0][0x40c] ;  /* 0x00010300ff631b82 */ /* 0x000eb00000000800 */
[----:B------:R-:W2:Y:S08]  /*06c0*/  @P1 LDC R101, c[0x0][0x40c] ;  /* 0x00010300ff651b82 */ /* 0x000eb00000000800 */
[----:B------:R-:W2:Y:S08]  /*06d0*/  @P1 LDC R102, c[0x0][0x40c] ;  /* 0x00010300ff661b82 */ /* 0x000eb00000000800 */
[----:B------:R-:W2:Y:S08]  /*06e0*/  @P1 LDC R3, c[0x0][0x40c] ;  /* 0x00010300ff031b82 */ /* 0x000eb00000000800 */
[----:B------:R-:W2:Y:S01]  /*06f0*/  @P1 LDC R103, c[0x0][0x40c] ;  /* 0x00010300ff671b82 */ /* 0x000ea20000000800 */
[----:B---3--:R-:W-:-:S02]  /*0700*/  HADD2.F32 R123, -RZ, R88.H1_H1 ;  /* 0x30000058ff7b7230 */ /* 0x008fc40000004100 */
[--C-:B------:R-:W-:Y:S02]  /*0710*/  HADD2.F32 R121, -RZ, R89.reuse.H0_H0 ;  /* 0x20000059ff797230 */ /* 0x100fe40000004100 */
[----:B------:R-:W-:Y:S02]  /*0720*/  HADD2.F32 R119, -RZ, R89.H1_H1 ;  /* 0x30000059ff777230 */ /* 0x000fe40000004100 */
[----:B0-----:R-:W-:Y:S01]  /*0730*/  @P1 FFMA.FTZ R123, R0, R93, R123 ;  /* 0x0000005d007b1223 */ /* 0x001fe2000001007b */
[----:B------:R-:W-:Y:S02]  /*0740*/  HADD2.F32 R111, -RZ, R88.H0_H0 ;  /* 0x20000058ff6f7230 */ /* 0x000fe40000004100 */
[----:B-1----:R-:W-:Y:S01]  /*0750*/  @P1 FFMA.FTZ R121, R2, R95, R121 ;  /* 0x0000005f02791223 */ /* 0x002fe20000010079 */
[--C-:B------:R-:W-:Y:S02]  /*0760*/  HADD2.F32 R117, -RZ, R90.reuse.H0_H0 ;  /* 0x2000005aff757230 */ /* 0x100fe40000004100 */
[----:B----4-:R-:W-:Y:S01]  /*0770*/  @P1 FFMA.FTZ R119, R100, R97, R119 ;  /* 0x0000006164771223 */ /* 0x010fe20000010077 */
[----:B------:R-:W-:-:S02]  /*0780*/  HADD2.F32 R115, -RZ, R90.H1_H1 ;  /* 0x3000005aff737230 */ /* 0x000fc40000004100 */
[--C-:B------:R-:W-:Y:S01]  /*0790*/  HADD2.F32 R113, -RZ, R91.reuse.H0_H0 ;  /* 0x2000005bff717230 */ /* 0x100fe20000004100 */
[----:B------:R-:W-:Y:S01]  /*07a0*/  F2FP.F16.F32.PACK_AB R89, RZ, R121 ;  /* 0x00000079ff59723e */ /* 0x000fe200000000ff */
[----:B------:R-:W-:Y:S02]  /*07b0*/  HADD2.F32 R109, -RZ, R91.H1_H1 ;  /* 0x3000005bff6d7230 */ /* 0x000fe40000004100 */
[--C-:B------:R-:W-:Y:S02]  /*07c0*/  @P1 HADD2.F32 R2, -RZ, R6.reuse.H0_H0 ;  /* 0x20000006ff021230 */ /* 0x100fe40000004100 */
[----:B------:R-:W-:Y:S02]  /*07d0*/  @P1 HADD2.F32 R88, -RZ, R6.H1_H1 ;  /* 0x30000006ff581230 */ /* 0x000fe40000004100 */
[----:B------:R-:W-:Y:S02]  /*07e0*/  @P1 HADD2.F32 R90, -RZ, R7.H0_H0 ;  /* 0x20000007ff5a1230 */ /* 0x000fe40000004100 */
[----:B--2---:R-:W-:Y:S01]  /*07f0*/  @P1 FFMA.FTZ R117, R2, R99, R117 ;  /* 0x0000006302751223 */ /* 0x004fe20000010075 */
        /* <DEDUP_REMOVED lines=18> */
.L_x_16823:
[----:B------:R-:W0:Y:S01]  /*0920*/  @P0 LDC R3, c[0x0][0x40c] ;  /* 0x00010300ff030b82 */ /* 0x000e220000000800 */
[--C-:B-----5:R-:W-:Y:S01]  /*0930*/  @P0 HADD2.F32 R0, -RZ, R4.reuse.H0_H0 ;  /* 0x20000004ff000230 */ /* 0x120fe20000004100 */
[----:B------:R-:W-:Y:S01]  /*0940*/  MOV R111, RZ ;  /* 0x000000ff006f7202 */ /* 0x000fe20000000f00 */
[----:B------:R-:W-:Y:S01]  /*0950*/  @P0 HADD2.F32 R2, -RZ, R4.H1_H1 ;  /* 0x30000004ff020230 */ /* 0x000fe20000004100 */
[----:B------:R-:W-:Y:S01]  /*0960*/  MOV R123, RZ ;  /* 0x000000ff007b7202 */ /* 0x000fe20000000f00 */
[----:B------:R-:W-:Y:S01]  /*0970*/  @P0 HADD2.F32 R88, -RZ, R5.H0_H0 ;  /* 0x20000005ff580230 */ /* 0x000fe20000004100 */
[----:B------:R-:W-:Y:S02]  /*0980*/  MOV R121, RZ ;  /* 0x000000ff00797202 */ /* 0x000fe40000000f00 */
[----:B------:R-:W1:Y:S01]  /*0990*/  @P0 LDC R89, c[0x0][0x40c] ;  /* 0x00010300ff590b82 */ /* 0x000e620000000800 */
[----:B------:R-:W-:Y:S02]  /*09a0*/  MOV R119, RZ ;  /* 0x000000ff00777202 */ /* 0x000fe40000000f00 */
[----:B------:R-:W-:-:S02]  /*09b0*/  MOV R117, RZ ;  /* 0x000000ff00757202 */ /* 0x000fc40000000f00 */
[----:B------:R-:W-:Y:S02]  /*09c0*/  MOV R115, RZ ;  /* 0x000000ff00737202 */ /* 0x000fe40000000f00 */
[----:B------:R-:W-:Y:S01]  /*09d0*/  MOV R113, RZ ;  /* 0x000000ff00717202 */ /* 0x000fe20000000f00 */
[----:B------:R-:W3:Y:S01]  /*09e0*/  @P0 LDC R91, c[0x0][0x40c] ;  /* 0x00010300ff5b0b82 */ /* 0x000ee20000000800 */
[----:B------:R-:W-:-:S07]  /*09f0*/  MOV R109, RZ ;  /* 0x000000ff006d7202 */ /* 0x000fce0000000f00 */
[----:B------:R-:W4:Y:S01]  /*0a00*/  @P0 LDC R93, c[0x0][0x40c] ;  /* 0x00010300ff5d0b82 */ /* 0x000f220000000800 */
[----:B0-----:R-:W-:Y:S01]  /*0a10*/  @P0 FMUL.FTZ R111, R0, R3 ;  /* 0x00000003006f0220 */ /* 0x001fe20000410000 */
[----:B------:R-:W-:Y:S02]  /*0a20*/  @P0 HADD2.F32 R0, -RZ, R5.H1_H1 ;  /* 0x30000005ff000230 */ /* 0x000fe40000004100 */
[----:B------:R-:W-:-:S04]  /*0a30*/  @P0 HADD2.F32 R3, -RZ, R6.H1_H1 ;  /* 0x30000006ff030230 */ /* 0x000fc80000004100 */
[----:B------:R-:W0:Y:S01]  /*0a40*/  @P0 LDC R95, c[0x0][0x40c] ;  /* 0x00010300ff5f0b82 */ /* 0x000e220000000800 */
[----:B-1----:R-:W-:Y:S01]  /*0a50*/  @P0 FMUL.FTZ R123, R2, R89 ;  /* 0x00000059027b0220 */ /* 0x002fe20000410000 */
[----:B------:R-:W-:Y:S02]  /*0a60*/  @P0 HADD2.F32 R2, -RZ, R6.H0_H0 ;  /* 0x20000006ff020230 */ /* 0x000fe40000004100 */
[----:B------:R-:W-:-:S04]  /*0a70*/  @P0 HADD2.F32 R89, -RZ, R7.H1_H1 ;  /* 0x30000007ff590230 */ /* 0x000fc80000004100 */
[----:B------:R-:W1:Y:S01]  /*0a80*/  @P0 LDC R90, c[0x0][0x40c] ;  /* 0x00010300ff5a0b82 */ /* 0x000e620000000800 */
[----:B---3--:R-:W-:Y:S01]  /*0a90*/  @P0 FMUL.FTZ R121, R88, R91 ;  /* 0x0000005b58790220 */ /* 0x008fe20000410000 */
[----:B------:R-:W-:-:S06]  /*0aa0*/  @P0 HADD2.F32 R88, -RZ, R7.H0_H0 ;  /* 0x20000007ff580230 */ /* 0x000fcc0000004100 */
[----:B------:R-:W3:Y:S01]  /*0ab0*/  @P0 LDC R97, c[0x0][0x40c] ;  /* 0x00010300ff610b82 */ /* 0x000ee20000000800 */
[----:B----4-:R-:W-:Y:S01]  /*0ac0*/  @P0 FMUL.FTZ R119, R0, R93 ;  /* 0x0000005d00770220 */ /* 0x010fe20000410000 */
[----:B------:R-:W-:-:S06]  /*0ad0*/  F2FP.F16.F32.PACK_AB R0, RZ, R123 ;  /* 0x0000007bff00723e */ /* 0x000fcc00000000ff */
[----:B------:R-:W4:Y:S01]  /*0ae0*/  @P0 LDC R100, c[0x0][0x40c] ;  /* 0x00010300ff640b82 */ /* 0x000f220000000800 */
[----:B0-----:R-:W-:Y:S01]  /*0af0*/  @P0 FMUL.FTZ R117, R2, R95 ;  /* 0x0000005f02750220 */ /* 0x001fe20000410000 */
[----:B------:R-:W-:Y:S01]  /*0b00*/  F2FP.F16.F32.PACK_AB R2, RZ, R119 ;  /* 0x00000077ff02723e */ /* 0x000fe200000000ff */
[----:B-1----:R-:W-:-:S03]  /*0b10*/  @P0 FMUL.FTZ R115, R3, R90 ;  /* 0x0000005a03730220 */ /* 0x002fc60000410000 */
[----:B------:R-:W-:Y:S02]  /*0b20*/  F2FP.F16.F32.PACK_AB R90, RZ, R117 ;  /* 0x00000075ff5a723e */ /* 0x000fe400000000ff */
[----:B------:R-:W-:Y:S01]  /*0b30*/  F2FP.F16.F32.PACK_AB R3, RZ, R115 ;  /* 0x00000073ff03723e */ /* 0x000fe200000000ff */
[----:B---3--:R-:W-:Y:S01]  /*0b40*/  @P0 FMUL.FTZ R113, R88, R97 ;  /* 0x0000006158710220 */ /* 0x008fe20000410000 */
[----:B------:R-:W-:Y:S02]  /*0b50*/  F2FP.F16.F32.PACK_AB R88, RZ, R111 ;  /* 0x0000006fff58723e */ /* 0x000fe400000000ff */
[----:B------:R-:W-:Y:S02]  /*0b60*/  PRMT R90, R90, 0x5410, R3 ;  /* 0x000054105a5a7816 */ /* 0x000fe40000000003 */
[----:B------:R-:W-:Y:S02]  /*0b70*/  F2FP.F16.F32.PACK_AB R91, RZ, R113 ;  /* 0x00000071ff5b723e */ /* 0x000fe400000000ff */
[----:B------:R-:W-:Y:S01]  /*0b80*/  PRMT R88, R88, 0x5410, R0 ;  /* 0x0000541058587816 */ /* 0x000fe20000000000 */
[----:B----4-:R-:W-:Y:S01]  /*0b90*/  @P0 FMUL.FTZ R109, R89, R100 ;  /* 0x00000064596d0220 */ /* 0x010fe20000410000 */
[----:B------:R-:W-:-:S04]  /*0ba0*/  F2FP.F16.F32.PACK_AB R89, RZ, R121 ;  /* 0x00000079ff59723e */ /* 0x000fc800000000ff */
[----:B------:R-:W-:Y:S02]  /*0bb0*/  F2FP.F16.F32.PACK_AB R93, RZ, R109 ;  /* 0x0000006dff5d723e */ /* 0x000fe400000000ff */
[----:B------:R-:W-:Y:S02]  /*0bc0*/  PRMT R89, R89, 0x5410, R2 ;  /* 0x0000541059597816 */ /* 0x000fe40000000002 */
[----:B------:R-:W-:-:S07]  /*0bd0*/  PRMT R91, R91, 0x5410, R93 ;  /* 0x000054105b5b7816 */ /* 0x000fce000000005d */
.L_x_16824:
[----:B------:R-:W0:Y:S01]  /*0be0*/  LDC.64 R2, c[0x0][0x3a8] ;  /* 0x0000ea00ff027b82 */ /* 0x000e220000000a00 */
[----:B------:R-:W-:-:S07]  /*0bf0*/  @P0 IADD3 R93, PT, PT, R98, 0x80, RZ ;  /* 0x00000080625d0810 */ /* 0x000fce0007ffe0ff */
        /* <DEDUP_REMOVED lines=24> */
[----:B------:R-:W-:Y:S02]  /*0d80*/  HADD2.F32 R95, -RZ, R88.H0_H0 ;  /* 0x20000058ff5f7230 */ /* 0x000fe40000004100 */
[----:B0-----:R-:W-:Y:S01]  /*0d90*/  @P1 FFMA.FTZ R107, R0, R102, R107 ;  /* 0x00000066006b1223 */ /* 0x001fe2000001006b */
[----:B------:R-:W-:Y:S02]  /*0da0*/  HADD2.F32 R103, -RZ, R89.H1_H1 ;  /* 0x30000059ff677230 */ /* 0x000fe40000004100 */
[----:B-1----:R-:W-:Y:S01]  /*0db0*/  @P1 FFMA.FTZ R105, R104, R106, R105 ;  /* 0x0000006a68691223 */ /* 0x002fe20000010069 */
[--C-:B------:R-:W-:Y:S02]  /*0dc0*/  HADD2.F32 R101, -RZ, R90.reuse.H0_H0 ;  /* 0x2000005aff657230 */ /* 0x100fe40000004100 */
[----:B------:R-:W-:-:S02]  /*0dd0*/  HADD2.F32 R99, -RZ, R90.H1_H1 ;  /* 0x3000005aff637230 */ /* 0x000fc40000004100 */
[----:B----4-:R-:W-:Y:S01]  /*0de0*/  @P1 FFMA.FTZ R103, R108, R110, R103 ;  /* 0x0000006e6c671223 */ /* 0x010fe20000010067 */
        /* <DEDUP_REMOVED lines=25> */
.L_x_16825:
[----:B0-----:R-:W0:Y:S01]  /*0f80*/  @P0 LDC R89, c[0x0][0x40c] ;  /* 0x00010300ff590b82 */ /* 0x001e220000000800 */
[--C-:B-----5:R-:W-:Y:S02]  /*0f90*/  @P0 HADD2.F32 R0, -RZ, R4.reuse.H0_H0 ;  /* 0x20000004ff000230 */ /* 0x120fe40000004100 */
[----:B------:R-:W-:Y:S02]  /*0fa0*/  HFMA2 R107, -RZ, RZ, 0, 0 ;  /* 0x00000000ff6b7431 */ /* 0x000fe400000001ff */
[----:B------:R-:W-:Y:S01]  /*0fb0*/  @P0 HADD2.F32 R88, -RZ, R4.H1_H1 ;  /* 0x30000004ff580230 */ /* 0x000fe20000004100 */
[----:B------:R-:W-:Y:S01]  /*0fc0*/  MOV R95, RZ ;  /* 0x000000ff005f7202 */ /* 0x000fe20000000f00 */
[----:B------:R-:W-:Y:S01]  /*0fd0*/  @P0 HADD2.F32 R90, -RZ, R5.H0_H0 ;  /* 0x20000005ff5a0230 */ /* 0x000fe20000004100 */
[----:B------:R-:W-:Y:S01]  /*0fe0*/  MOV R105, RZ ;  /* 0x000000ff00697202 */ /* 0x000fe20000000f00 */
[----:B------:R-:W-:Y:S01]  /*0ff0*/  HFMA2 R103, -RZ, RZ, 0, 0 ;  /* 0x00000000ff677431 */ /* 0x000fe200000001ff */
[----:B------:R-:W1:Y:S01]  /*1000*/  @P0 LDC R91, c[0x0][0x40c] ;  /* 0x00010300ff5b0b82 */ /* 0x000e620000000800 */
[----:B------:R-:W-:Y:S01]  /*1010*/  HFMA2 R99, -RZ, RZ, 0, 0 ;  /* 0x00000000ff637431 */ /* 0x000fe200000001ff */
[----:B------:R-:W-:-:S02]  /*1020*/  MOV R101, RZ ;  /* 0x000000ff00657202 */ /* 0x000fc40000000f00 */
[----:B------:R-:W-:-:S04]  /*1030*/  MOV R97, RZ ;  /* 0x000000ff00617202 */ /* 0x000fc80000000f00 */
[----:B------:R-:W3:Y:S08]  /*1040*/  @P0 LDC R93, c[0x0][0x40c] ;  /* 0x00010300ff5d0b82 */ /* 0x000ef00000000800 */
[----:B------:R-:W4:Y:S01]  /*1050*/  @P0 LDC R127, c[0x0][0x40c] ;  /* 0x00010300ff7f0b82 */ /* 0x000f220000000800 */
[----:B0-----:R-:W-:Y:S01]  /*1060*/  @P0 FMUL.FTZ R95, R0, R89 ;  /* 0x00000059005f0220 */ /* 0x001fe20000410000 */
[----:B------:R-:W-:-:S02]  /*1070*/  @P0 HADD2.F32 R0, -RZ, R5.H1_H1 ;  /* 0x30000005ff000230 */ /* 0x000fc40000004100 */
[----:B------:R-:W-:-:S04]  /*1080*/  @P0 HADD2.F32 R89, -RZ, R6.H1_H1 ;  /* 0x30000006ff590230 */ /* 0x000fc80000004100 */
[----:B------:R-:W0:Y:S01]  /*1090*/  @P0 LDC R129, c[0x0][0x40c] ;  /* 0x00010300ff810b82 */ /* 0x000e220000000800 */
[----:B-1----:R-:W-:Y:S01]  /*10a0*/  @P0 FMUL.FTZ R107, R88, R91 ;  /* 0x0000005b586b0220 */ /* 0x002fe20000410000 */
[----:B------:R-:W-:Y:S02]  /*10b0*/  @P0 HADD2.F32 R88, -RZ, R6.H0_H0 ;  /* 0x20000006ff580230 */ /* 0x000fe40000004100 */
[----:B------:R-:W-:-:S04]  /*10c0*/  @P0 HADD2.F32 R91, -RZ, R7.H1_H1 ;  /* 0x30000007ff5b0230 */ /* 0x000fc80000004100 */
[----:B------:R-:W1:Y:S01]  /*10d0*/  @P0 LDC R100, c[0x0][0x40c] ;  /* 0x00010300ff640b82 */ /* 0x000e620000000800 */
[----:B---3--:R-:W-:Y:S01]  /*10e0*/  @P0 FMUL.FTZ R105, R90, R93 ;  /* 0x0000005d5a690220 */ /* 0x008fe20000410000 */
[----:B------:R-:W-:Y:S02]  /*10f0*/  HFMA2 R93, -RZ, RZ, 0, 0 ;  /* 0x00000000ff5d7431 */ /* 0x000fe400000001ff */
[----:B------:R-:W-:-:S04]  /*1100*/  @P0 HADD2.F32 R90, -RZ, R7.H0_H0 ;  /* 0x20000007ff5a0230 */ /* 0x000fc80000004100 */
[----:B------:R-:W3:Y:S01]  /*1110*/  @P0 LDC R131, c[0x0][0x40c] ;  /* 0x00010300ff830b82 */ /* 0x000ee20000000800 */
[----:B----4-:R-:W-:Y:S01]  /*1120*/  @P0 FMUL.FTZ R103, R0, R127 ;  /* 0x0000007f00670220 */ /* 0x010fe20000410000 */
[----:B------:R-:W-:-:S06]  /*1130*/  F2FP.F16.F32.PACK_AB R0, RZ, R107 ;  /* 0x0000006bff00723e */ /* 0x000fcc00000000ff */
[----:B------:R-:W4:Y:S01]  /*1140*/  @P0 LDC R102, c[0x0][0x40c] ;  /* 0x00010300ff660b82 */ /* 0x000f220000000800 */
[----:B0-----:R-:W-:Y:S01]  /*1150*/  @P0 FMUL.FTZ R101, R88, R129 ;  /* 0x0000008158650220 */ /* 0x001fe20000410000 */
[----:B------:R-:W-:-:S04]  /*1160*/  F2FP.F16.F32.PACK_AB R88, RZ, R95 ;  /* 0x0000005fff58723e */ /* 0x000fc800000000ff */
[----:B------:R-:W-:Y:S01]  /*1170*/  PRMT R88, R88, 0x5410, R0 ;  /* 0x0000541058587816 */ /* 0x000fe20000000000 */
[----:B-1----:R-:W-:Y:S01]  /*1180*/  @P0 FMUL.FTZ R99, R89, R100 ;  /* 0x0000006459630220 */ /* 0x002fe20000410000 */
[----:B------:R-:W-:-:S04]  /*1190*/  F2FP.F16.F32.PACK_AB R89, RZ, R105 ;  /* 0x00000069ff59723e */ /* 0x000fc800000000ff */
[----:B------:R-:W-:Y:S01]  /*11a0*/  F2FP.F16.F32.PACK_AB R100, RZ, R99 ;  /* 0x00000063ff64723e */ /* 0x000fe200000000ff */
[----:B---3--:R-:W-:Y:S01]  /*11b0*/  @P0 FMUL.FTZ R97, R90, R131 ;  /* 0x000000835a610220 */ /* 0x008fe20000410000 */
[----:B------:R-:W-:-:S04]  /*11c0*/  F2FP.F16.F32.PACK_AB R90, RZ, R103 ;  /* 0x00000067ff5a723e */ /* 0x000fc800000000ff */
[----:B------:R-:W-:Y:S01]  /*11d0*/  PRMT R89, R89, 0x5410, R90 ;  /* 0x0000541059597816 */ /* 0x000fe2000000005a */
[----:B----4-:R-:W-:Y:S01]  /*11e0*/  @P0 FMUL.FTZ R93, R91, R102 ;  /* 0x000000665b5d0220 */ /* 0x010fe20000410000 */
[----:B------:R-:W-:Y:S02]  /*11f0*/  F2FP.F16.F32.PACK_AB R91, RZ, R101 ;  /* 0x00000065ff5b723e */ /* 0x000fe400000000ff */
[----:B------:R-:W-:Y:S02]  /*1200*/  F2FP.F16.F32.PACK_AB R102, RZ, R97 ;  /* 0x00000061ff66723e */ /* 0x000fe400000000ff */
[----:B------:R-:W-:Y:S02]  /*1210*/  F2FP.F16.F32.PACK_AB R104, RZ, R93 ;  /* 0x0000005dff68723e */ /* 0x000fe400000000ff */
[----:B------:R-:W-:Y:S02]  /*1220*/  PRMT R90, R91, 0x5410, R100 ;  /* 0x000054105b5a7816 */ /* 0x000fe40000000064 */
[----:B------:R-:W-:-:S07]  /*1230*/  PRMT R91, R102, 0x5410, R104 ;  /* 0x00005410665b7816 */ /* 0x000fce0000000068 */
.L_x_16826:
        /* <DEDUP_REMOVED lines=58> */
.L_x_16827:
[----:B-1----:R-:W0:Y:S01]  /*15e0*/  @P0 LDC R89, c[0x0][0x40c] ;  /* 0x00010300ff590b82 */ /* 0x002e220000000800 */
[--C-:B-----5:R-:W-:Y:S02]  /*15f0*/  @P0 HADD2.F32 R0, -RZ, R4.reuse.H0_H0 ;  /* 0x20000004ff000230 */ /* 0x120fe40000004100 */
[----:B------:R-:W-:Y:S02]  /*1600*/  HFMA2 R133, -RZ, RZ, 0, 0 ;  /* 0x00000000ff857431 */ /* 0x000fe400000001ff */
[----:B------:R-:W-:Y:S01]  /*1610*/  @P0 HADD2.F32 R88, -RZ, R4.H1_H1 ;  /* 0x30000004ff580230 */ /* 0x000fe20000004100 */
[----:B------:R-:W-:Y:S01]  /*1620*/  MOV R137, RZ ;  /* 0x000000ff00897202 */ /* 0x000fe20000000f00 */
[----:B------:R-:W-:Y:S02]  /*1630*/  @P0 HADD2.F32 R90, -RZ, R5.H0_H0 ;  /* 0x20000005ff5a0230 */ /* 0x000fe40000004100 */
[----:B------:R-:W-:Y:S01]  /*1640*/  HFMA2 R129, -RZ, RZ, 0, 0 ;  /* 0x00000000ff817431 */ /* 0x000fe200000001ff */
[----:B------:R-:W-:Y:S01]  /*1650*/  MOV R131, RZ ;  /* 0x000000ff00837202 */ /* 0x000fe20000000f00 */
[----:B------:R-:W1:Y:S01]  /*1660*/  @P0 LDC R91, c[0x0][0x40c] ;  /* 0x00010300ff5b0b82 */ /* 0x000e620000000800 */
[----:B------:R-:W-:Y:S01]  /*1670*/  HFMA2 R141, -RZ, RZ, 0, 0 ;  /* 0x00000000ff8d7431 */ /* 0x000fe200000001ff */
[----:B------:R-:W-:Y:S01]  /*1680*/  MOV R143, RZ ;  /* 0x000000ff008f7202 */ /* 0x000fe20000000f00 */
[----:B------:R-:W-:Y:S01]  /*1690*/  HFMA2 R135, -RZ, RZ, 0, 0 ;  /* 0x00000000ff877431 */ /* 0x000fe200000001ff */
        /* <DEDUP_REMOVED lines=32> */
.L_x_16828:
        /* <DEDUP_REMOVED lines=58> */
.L_x_16829:
        /* <DEDUP_REMOVED lines=37> */
[----:B------:R-:W-:Y:S02]  /*1e90*/  F2FP.F16.F32.PACK_AB R102, RZ, R157 ;  /* 0x0000009dff66723e */ /* 0x000fe400000000ff */
[----:B------:R-:W-:Y:S01]  /*1ea0*/  PRMT R89, R89, 0x5410, R90 ;  /* 0x0000541059597816 */ /* 0x000fe2000000005a */
[----:B----4-:R-:W-:Y:S01]  /*1eb0*/  @P0 FMUL.FTZ R155, R91, R104 ;  /* 0x000000685b9b0220 */ /* 0x010fe20000410000 */
[----:B------:R-:W-:-:S04]  /*1ec0*/  F2FP.F16.F32.PACK_AB R91, RZ, R151 ;  /* 0x00000097ff5b723e */ /* 0x000fc800000000ff */
[----:B------:R-:W-:Y:S02]  /*1ed0*/  F2FP.F16.F32.PACK_AB R104, RZ, R155 ;  /* 0x0000009bff68723e */ /* 0x000fe400000000ff */
[----:B------:R-:W-:Y:S02]  /*1ee0*/  PRMT R90, R91, 0x5410, R100 ;  /* 0x000054105b5a7816 */ /* 0x000fe40000000064 */
[----:B------:R-:W-:-:S07]  /*1ef0*/  PRMT R91, R102, 0x5410, R104 ;  /* 0x00005410665b7816 */ /* 0x000fce0000000068 */
.L_x_16830:
        /* <DEDUP_REMOVED lines=14> */
[--C-:B-----5:R-:W-:Y:S02]  /*1fe0*/  @P0 HADD2.F32 R110, -RZ, R5.reuse.H0_H0 ;  /* 0x20000005ff6e0230 */ /* 0x120fe40000004100 */
[----:B------:R-:W-:Y:S02]  /*1ff0*/  @P0 HADD2.F32 R114, -RZ, R5.H1_H1 ;  /* 0x30000005ff720230 */ /* 0x000fe40000004100 */
[--C-:B------:R-:W-:Y:S02]  /*2000*/  @P0 HADD2.F32 R118, -RZ, R6.reuse.H0_H0 ;  /* 0x20000006ff760230 */ /* 0x100fe40000004100 */
[----:B------:R-:W-:Y:S01]  /*2010*/  @P0 HADD2.F32 R127, -RZ, R6.H1_H1 ;  /* 0x30000006ff7f0230 */ /* 0x000fe20000004100 */
[----:B------:R-:W1:Y:S08]  /*2020*/  @P0 LDC R116, c[0x0][0x40c] ;  /* 0x00010300ff740b82 */ /* 0x000e700000000800 */
[----:B------:R-:W4:Y:S08]  /*2030*/  @P0 LDC R120, c[0x0][0x40c] ;  /* 0x00010300ff780b82 */ /* 0x000f300000000800 */
[----:B------:R-:W2:Y:S08]  /*2040*/  @P0 LDC R122, c[0x0][0x40c] ;  /* 0x00010300ff7a0b82 */ /* 0x000eb00000000800 */
[----:B------:R-:W2:Y:S08]  /*2050*/  @P0 LDC R124, c[0x0][0x40c] ;  /* 0x00010300ff7c0b82 */ /* 0x000eb00000000800 */
[----:B------:R-:W2:Y:S08]  /*2060*/  @P0 LDC R108, c[0x0][0x40c] ;  /* 0x00010300ff6c0b82 */ /* 0x000eb00000000800 */
[----:B------:R-:W2:Y:S08]  /*2070*/  @P0 LDC R0, c[0x0][0x40c] ;  /* 0x00010300ff000b82 */ /* 0x000eb00000000800 */
[----:B------:R-:W2:Y:S01]  /*2080*/  @P0 LDC R126, c[0x0][0x40c] ;  /* 0x00010300ff7e0b82 */ /* 0x000ea20000000800 */
[----:B---3--:R-:W-:-:S02]  /*2090*/  HADD2.F32 R161, -RZ, R89.H0_H0 ;  /* 0x20000059ffa17230 */ /* 0x008fc40000004100 */
[----:B------:R-:W-:Y:S02]  /*20a0*/  HADD2.F32 R163, -RZ, R89.H1_H1 ;  /* 0x30000059ffa37230 */ /* 0x000fe40000004100 */
[--C-:B------:R-:W-:Y:S02]  /*20b0*/  HADD2.F32 R165, -RZ, R90.reuse.H0_H0 ;  /* 0x2000005affa57230 */ /* 0x100fe40000004100 */
[----:B0-----:R-:W-:Y:S01]  /*20c0*/  @P0 FFMA.FTZ R161, R110, R112, R161 ;  /* 0x000000706ea10223 */ /* 0x001fe200000100a1 */
[----:B------:R-:W-:Y:S02]  /*20d0*/  HADD2.F32 R104, -RZ, R90.H1_H1 ;  /* 0x3000005aff687230 */ /* 0x000fe40000004100 */
[----:B-1----:R-:W-:Y:S01]  /*20e0*/  @P0 FFMA.FTZ R163, R114, R116, R163 ;  /* 0x0000007472a30223 */ /* 0x002fe200000100a3 */
[--C-:B------:R-:W-:Y:S02]  /*20f0*/  HADD2.F32 R98, -RZ, R91.reuse.H0_H0 ;  /* 0x2000005bff627230 */ /* 0x100fe40000004100 */
[----:B----4-:R-:W-:Y:S01]  /*2100*/  @P0 FFMA.FTZ R165, R118, R120, R165 ;  /* 0x0000007876a50223 */ /* 0x010fe200000100a5 */
[----:B------:R-:W-:-:S02]  /*2110*/  HADD2.F32 R96, -RZ, R91.H1_H1 ;  /* 0x3000005bff607230 */ /* 0x000fc40000004100 */
[----:B--2---:R-:W-:Y:S01]  /*2120*/  @P0 FFMA.FTZ R104, R127, R122, R104 ;  /* 0x0000007a7f680223 */ /* 0x004fe20000010068 */
[--C-:B------:R-:W-:Y:S02]  /*2130*/  HADD2.F32 R100, -RZ, R88.reuse.H0_H0 ;  /* 0x20000058ff647230 */ /* 0x100fe40000004100 */
[----:B------:R-:W-:Y:S02]  /*2140*/  HADD2.F32 R102, -RZ, R88.H1_H1 ;  /* 0x30000058ff667230 */ /* 0x000fe40000004100 */
[--C-:B------:R-:W-:Y:S01]  /*2150*/  @P0 HADD2.F32 R88, -RZ, R7.reuse.H0_H0 ;  /* 0x20000007ff580230 */ /* 0x100fe20000004100 */
[----:B------:R-:W-:Y:S01]  /*2160*/  F2FP.F16.F32.PACK_AB R110, RZ, R104 ;  /* 0x00000068ff6e723e */ /* 0x000fe200000000ff */
[--C-:B------:R-:W-:Y:S02]  /*2170*/  @P0 HADD2.F32 R91, -RZ, R4.reuse.H1_H1 ;  /* 0x30000004ff5b0230 */ /* 0x100fe40000004100 */
        /* <DEDUP_REMOVED lines=18> */
.L_x_16831:
        /* <DEDUP_REMOVED lines=44> */
.L_x_16832:
        /* <DEDUP_REMOVED lines=156> */
.L_x_16834:
[----:B--2---:R-:W-:Y:S05]  /*2f20*/  BSYNC.RECONVERGENT B0 ;  /* 0x0000000000007941 */ /* 0x004fea0003800200 */
.L_x_16833:
        /* <DEDUP_REMOVED lines=13> */
.L_x_16836:
[----:B------:R-:W-:Y:S05]  /*3000*/  BSYNC.RECONVERGENT B0 ;  /* 0x0000000000007941 */ /* 0x000fea0003800200 */
.L_x_16835:
        /* <DEDUP_REMOVED lines=149> */
[----:B------:R-:W-:Y:S01]  /*3960*/  F2FP.F16.F32.PACK_AB R89, R92, R89 ;  /* 0x000000595c59723e */ /* 0x000fe200000000ff */
[----:B------:R-:W-:Y:S01]  /*3970*/  IMAD.WIDE.U32 R98, R99, 0x10, R2 ;  /* 0x0000001063627825 */ /* 0x000fe200078e0002 */
[----:B------:R-:W-:-:S03]  /*3980*/  F2FP.F16.F32.PACK_AB R88, R139, R94 ;  /* 0x0000005e8b58723e */ /* 0x000fc600000000ff */
        /* <DEDUP_REMOVED lines=8> */
[----:B------:R-:W-:Y:S01]  /*3a10*/  F2FP.F16.F32.PACK_AB R90, R93, R90 ;  /* 0x0000005a5d5a723e */ /* 0x000fe200000000ff */
        /* <DEDUP_REMOVED lines=11> */
[----:B------:R-:W-:Y:S01]  /*3ad0*/  F2FP.F16.F32.PACK_AB R106, R109, R106 ;  /* 0x0000006a6d6a723e */ /* 0x000fe200000000ff */
[----:B------:R-:W-:Y:S01]  /*3ae0*/  FFMA.FTZ R144, R144, R67, R27 ;  /* 0x0000004390907223 */ /* 0x000fe2000001001b */
[----:B------:R-:W-:Y:S01]  /*3af0*/  FFMA.FTZ R104, R111, R68, R28 ;  /* 0x000000446f687223 */ /* 0x000fe2000001001c */
        /* <DEDUP_REMOVED lines=35> */
[----:B------:R-:W-:-:S05]  /*3d30*/  F2FP.F16.F32.PACK_AB R132, R118, R127 ;  /* 0x0000007f7684723e */ /* 0x000fca00000000ff */
[----:B------:R0:W-:Y:S02]  /*3d40*/  STG.E.128 desc[UR6][R2.64], R132 ;  /* 0x0000008402007986 */ /* 0x0001e4000c101d06 */
.L_x_16837:
[----:B0-----:R-:W0:Y:S01]  /*3d50*/  LDC.64 R2, c[0x0][0x380] ;  /* 0x0000e000ff027b82 */ /* 0x001e220000000a00 */
[----:B------:R-:W-:Y:S01]  /*3d60*/  UPLOP3.LUT UP1, UPT, UPT, UPT, UP1, 0x40, 0x4 ;  /* 0x000000000004789c */ /* 0x000fe20003f2e810 */
[----:B0-----:R-:W-:-:S04]  /*3d70*/  IADD3 R125, PT, PT, R125, R2, RZ ;  /* 0x000000027d7d7210 */ /* 0x001fc80007ffe0ff */
[----:B------:R-:W-:-:S13]  /*3d80*/  ISETP.GE.AND P0, PT, R125, R3, PT ;  /* 0x000000037d00720c */ /* 0x000fda0003f06270 */
[----:B------:R-:W-:Y:S05]  /*3d90*/  @!P0 BRA `(.L_x_16838) ;  /* 0xffffffc400bc8947 */ /* 0x000fea000383ffff */
[----:B------:R-:W-:Y:S05]  /*3da0*/  EXIT ;  /* 0x000000000000794d */ /* 0x000fea0003800000 */
.L_x_16839:
        /* <DEDUP_REMOVED lines=13> */
.L_x_34063:


//--------------------- .text._ZN10layer_norm13ln_fwd_kernelINS_13Kernel_traitsIf6__halfS2_S2_fjLj5120ELj1ELj1ELj4ELj16ENS_18Kernel_traits_baseILj5120EfS2_S2_S2_fjLj128EEEEELb0ELb1ELb0ELb0EEEvNS_9FwdParamsE --------------------------
	.section	.text._ZN10layer_norm13ln_fwd_kernelINS_13Kernel_traitsIf6__halfS2_S2_fjLj5120ELj1ELj1ELj4ELj16ENS_18Kernel_traits_baseILj5120EfS2_S2_S2_fjLj128EEEEELb0ELb1ELb0ELb0EEEvNS_9FwdParamsE,"ax",@progbits
	.align	128
        .global         _ZN10layer_norm13ln_fwd_kernelINS_13Kernel_traitsIf6__halfS2_S2_fjLj5120ELj1ELj1ELj4ELj16ENS_18Kernel_traits_baseILj5120EfS2_S2_S2_fjLj128EEEEELb0ELb1ELb0ELb0EEEvNS_9FwdParamsE
        .type           _ZN10layer_norm13ln_fwd_kernelINS_13Kernel_traitsIf6__halfS2_S2_fjLj5120ELj1ELj1ELj4ELj16ENS_18Kernel_traits_baseILj5120EfS2_S2_S2_fjLj128EEEEELb0ELb1ELb0ELb0EEEvNS_9FwdParamsE,@function
        .size           _ZN10layer_norm13ln_fwd_kernelINS_13Kernel_traitsIf6__halfS2_S2_fjLj5120ELj1ELj1ELj4ELj16ENS_18Kernel_traits_baseILj5120EfS2_S2_S2_fjLj128EEEEELb0ELb1ELb0ELb0EEEvNS_9FwdParamsE,(.L_x_34064 - _ZN10layer_norm13ln_fwd_kernelINS_13Kernel_traitsIf6__halfS2_S2_fjLj5120ELj1ELj1ELj4ELj16ENS_18Kernel_traits_baseILj5120EfS2_S2_S2_fjLj128EEEEELb0ELb1ELb0ELb0EEEvNS_9FwdParamsE)
        .other          _ZN10layer_norm13ln_fwd_kernelINS_13Kernel_traitsIf6__halfS2_S2_fjLj5120ELj1ELj1ELj4ELj16ENS_18Kernel_traits_baseILj5120EfS2_S2_S2_fjLj128EEEEELb0ELb1ELb0ELb0EEEvNS_9FwdParamsE,@"STO_CUDA_ENTRY STV_DEFAULT"
_ZN10layer_norm13ln_fwd_kernelINS_13Kernel_traitsIf6__halfS2_S2_fjLj5120ELj1ELj1ELj4ELj16ENS_18Kernel_traits_baseILj5120EfS2_S2_S2_fjLj128EEEEELb0ELb1ELb0ELb0EEEvNS_9FwdParamsE:
.text._ZN10layer_norm13ln_fwd_kernelINS_13Kernel_traitsIf6__halfS2_S2_fjLj5120ELj1ELj1ELj4ELj16ENS_18Kernel_traits_baseILj5120EfS2_S2_S2_fjLj128EEEEELb0ELb1ELb0ELb0EEEvNS_9FwdParamsE:
        /* <DEDUP_REMOVED lines=89> */
.L_x_16841:
        /* <DEDUP_REMOVED lines=69> */
.L_x_16842:
[----:B------:R-:W-:Y:S05]  /*09e0*/  BSYNC.RECONVERGENT B0 ;  /* 0x0000000000007941 */ /* 0x000fea0003800200 */
.L_x_16840:
        /* <DEDUP_REMOVED lines=24> */
.L_x_16877:
        /* <DEDUP_REMOVED lines=24> */
[----:B------:R-:W-:Y:S02]  /*0cf0*/  HADD2.F32 R173, -RZ, R131.H0_H0 ;  /* 0x20000083ffad7230 */ /* 0x000fe40000004100 */
[--C-:B------:R-:W-:Y:S02]  /*0d00*/  HADD2.F32 R169, -RZ, R129.reuse.H0_H0 ;  /* 0x20000081ffa97230 */ /* 0x100fe40000004100 */
[-C--:B------:R-:W-:Y:S01]  /*0d10*/  FMUL.FTZ R171, R171, R0.reuse ;  /* 0x00000000abab7220 */ /* 0x080fe20000410000 */
[----:B------:R-:W-:Y:S02]  /*0d20*/  HADD2.F32 R129, -RZ, R129.H1_H1 ;  /* 0x30000081ff817230 */ /* 0x000fe40000004100 */
[----:B------:R-:W-:Y:S01]  /*0d30*/  FMUL.FTZ R173, R173, R0 ;  /* 0x00000000adad7220 */ /* 0x000fe20000410000 */
[----:B------:R-:W-:-:S02]  /*0d40*/  HADD2.F32 R179, -RZ, R130.H1_H1 ;  /* 0x30000082ffb37230 */ /* 0x000fc40000004100 */
[-C--:B------:R-:W-:Y:S01]  /*0d50*/  FMUL.FTZ R169, R169, R0.reuse ;  /* 0x00000000a9a97220 */ /* 0x080fe20000410000 */
[----:B------:R-:W-:Y:S02]  /*0d60*/  HADD2.F32 R131, -RZ, R131.H1_H1 ;  /* 0x30000083ff837230 */ /* 0x000fe40000004100 */
[----:B------:R-:W-:Y:S01]  /*0d70*/  FMUL.FTZ R172, R129, R0 ;  /* 0x0000000081ac7220 */ /* 0x000fe20000410000 */
[--C-:B------:R-:W-:Y:S02]  /*0d80*/  HADD2.F32 R167, -RZ, R128.reuse.H0_H0 ;  /* 0x20000080ffa77230 */ /* 0x100fe40000004100 */
[----:B------:R-:W-:-:S03]  /*0d90*/  HADD2.F32 R177, -RZ, R128.H1_H1 ;  /* 0x30000080ffb17230 */ /* 0x000fc60000004100 */
[-C--:B------:R-:W-:Y:S02]  /*0da0*/  FMUL.FTZ R167, R167, R0.reuse ;  /* 0x00000000a7a77220 */ /* 0x080fe40000410000 */
[----:B------:R-:W-:Y:S01]  /*0db0*/  FMUL.FTZ R174, R177, R0 ;  /* 0x00000000b1ae7220 */ /* 0x000fe20000410000 */
[----:B--2---:R-:W-:Y:S02]  /*0dc0*/  HADD2.F32 R168, -RZ, R6.H0_H0 ;  /* 0x20000006ffa87230 */ /* 0x004fe40000004100 */
[----:B------:R-:W-:Y:S02]  /*0dd0*/  HADD2.F32 R170, -RZ, R7.H0_H0 ;  /* 0x20000007ffaa7230 */ /* 0x000fe40000004100 */
[----:B------:R-:W-:Y:S02]  /*0de0*/  HADD2.F32 R128, -RZ, R4.H0_H0 ;  /* 0x20000004ff807230 */ /* 0x000fe40000004100 */
[----:B------:R-:W-:Y:S01]  /*0df0*/  FFMA.FTZ R171, R171, R104, R168 ;  /* 0x00000068abab7223 */ /* 0x000fe200000100a8 */
[----:B------:R-:W-:Y:S01]  /*0e00*/  FMUL.FTZ R168, R131, R0 ;  /* 0x0000000083a87220 */ /* 0x000fe20000410000 */
[----:B------:R-:W-:Y:S01]  /*0e10*/  FFMA.FTZ R173, R173, R106, R170 ;  /* 0x0000006aadad7223 */ /* 0x000fe200000100aa */
[----:B------:R-:W-:Y:S01]  /*0e20*/  FMUL.FTZ R170, R179, R0 ;  /* 0x00000000b3aa7220 */ /* 0x000fe20000410000 */
[----:B------:R-:W-:-:S02]  /*0e30*/  HADD2.F32 R130, -RZ, R5.H0_H0 ;  /* 0x20000005ff827230 */ /* 0x000fc40000004100 */
[----:B------:R-:W-:Y:S01]  /*0e40*/  FFMA.FTZ R167, R167, R108, R128 ;  /* 0x0000006ca7a77223 */ /* 0x000fe20000010080 */
[----:B------:R-:W-:Y:S02]  /*0e50*/  HADD2.F32 R181, -RZ, R7.H1_H1 ;  /* 0x30000007ffb57230 */ /* 0x000fe40000004100 */
[----:B------:R-:W-:Y:S02]  /*0e60*/  HADD2.F32 R179, -RZ, R6.H1_H1 ;  /* 0x30000006ffb37230 */ /* 0x000fe40000004100 */
[----:B------:R-:W-:Y:S01]  /*0e70*/  FFMA.FTZ R169, R169, R110, R130 ;  /* 0x0000006ea9a97223 */ /* 0x000fe20000010082 */
[----:B------:R-:W-:Y:S02]  /*0e80*/  HADD2.F32 R131, -RZ, R5.H1_H1 ;  /* 0x30000005ff837230 */ /* 0x000fe40000004100 */
[----:B------:R-:W-:Y:S01]  /*0e90*/  FFMA.FTZ R168, R168, R107, R181 ;  /* 0x0000006ba8a87223 */ /* 0x000fe200000100b5 */
[----:B------:R-:W-:Y:S02]  /*0ea0*/  HADD2.F32 R129, -RZ, R4.H1_H1 ;  /* 0x30000004ff817230 */ /* 0x000fe40000004100 */
[----:B------:R-:W-:Y:S01]  /*0eb0*/  FFMA.FTZ R170, R170, R105, R179 ;  /* 0x00000069aaaa7223 */ /* 0x000fe200000100b3 */
[----:B------:R-:W-:Y:S01]  /*0ec0*/  FFMA.FTZ R172, R172, R111, R131 ;  /* 0x0000006facac7223 */ /* 0x000fe20000010083 */
[----:B------:R-:W-:Y:S01]  /*0ed0*/  F2FP.F16.F32.PACK_AB R131, R168, R173 ;  /* 0x000000ada883723e */ /* 0x000fe200000000ff */
[----:B------:R-:W-:-:S02]  /*0ee0*/  FFMA.FTZ R174, R174, R109, R129 ;  /* 0x0000006daeae7223 */ /* 0x000fc40000010081 */
[----:B------:R-:W-:Y:S02]  /*0ef0*/  F2FP.F16.F32.PACK_AB R130, R170, R171 ;  /* 0x000000abaa82723e */ /* 0x000fe400000000ff */
[----:B------:R-:W-:Y:S02]  /*0f00*/  F2FP.F16.F32.PACK_AB R129, R172, R169 ;  /* 0x000000a9ac81723e */ /* 0x000fe400000000ff */
[----:B------:R-:W-:Y:S01]  /*0f10*/  F2FP.F16.F32.PACK_AB R128, R174, R167 ;  /* 0x000000a7ae80723e */ /* 0x000fe200000000ff */
[----:B------:R-:W-:Y:S06]  /*0f20*/  BRA `(.L_x_16846) ;  /* 0x0000000000707947 */ /* 0x000fec0003800000 */
.L_x_16845:
[----:B-----5:R-:W-:Y:S02]  /*0f30*/  HADD2.F32 R171, -RZ, R129.H0_H0 ;  /* 0x20000081ffab7230 */ /* 0x020fe40000004100 */
[----:B------:R-:W-:Y:S02]  /*0f40*/  HADD2.F32 R173, -RZ, R130.H0_H0 ;  /* 0x20000082ffad7230 */ /* 0x000fe40000004100 */
[----:B------:R-:W-:Y:S02]  /*0f50*/  HADD2.F32 R179, -RZ, R131.H0_H0 ;  /* 0x20000083ffb37230 */ /* 0x000fe40000004100 */
[-C--:B------:R-:W-:Y:S01]  /*0f60*/  FMUL.FTZ R171, R171, R0.reuse ;  /* 0x00000000abab7220 */ /* 0x080fe20000410000 */
[--C-:B------:R-:W-:Y:S02]  /*0f70*/  HADD2.F32 R167, -RZ, R128.reuse.H0_H0 ;  /* 0x20000080ffa77230 */ /* 0x100fe40000004100 */
[----:B------:R-:W-:Y:S01]  /*0f80*/  FMUL.FTZ R173, R173, R0 ;  /* 0x00000000adad7220 */ /* 0x000fe20000410000 */
[----:B------:R-:W-:-:S02]  /*0f90*/  HADD2.F32 R169, -RZ, R128.H1_H1 ;  /* 0x30000080ffa97230 */ /* 0x000fc40000004100 */
[-C--:B------:R-:W-:Y:S01]  /*0fa0*/  FMUL.FTZ R179, R179, R0.reuse ;  /* 0x00000000b3b37220 */ /* 0x080fe20000410000 */
[----:B------:R-:W-:Y:S02]  /*0fb0*/  HADD2.F32 R129, -RZ, R129.H1_H1 ;  /* 0x30000081ff817230 */ /* 0x000fe40000004100 */
[-C--:B------:R-:W-:Y:S01]  /*0fc0*/  FMUL.FTZ R167, R167, R0.reuse ;  /* 0x00000000a7a77220 */ /* 0x080fe20000410000 */
[----:B------:R-:W-:Y:S02]  /*0fd0*/  HADD2.F32 R177, -RZ, R130.H1_H1 ;  /* 0x30000082ffb17230 */ /* 0x000fe40000004100 */
[-C--:B------:R-:W-:Y:S01]  /*0fe0*/  FMUL.FTZ R174, R169, R0.reuse ;  /* 0x00000000a9ae7220 */ /* 0x080fe20000410000 */
[----:B------:R-:W-:Y:S02]  /*0ff0*/  HADD2.F32 R131, -RZ, R131.H1_H1 ;  /* 0x30000083ff837230 */ /* 0x000fe40000004100 */
        /* <DEDUP_REMOVED lines=11> */
[----:B------:R-:W-:Y:S02]  /*10b0*/  F2FP.F16.F32.PACK_AB R130, R170, R171 ;  /* 0x000000abaa82723e */ /* 0x000fe400000000ff */
[----:B------:R-:W-:Y:S02]  /*10c0*/  F2FP.F16.F32.PACK_AB R131, R168, R173 ;  /* 0x000000ada883723e */ /* 0x000fe400000000ff */
[----:B------:R-:W-:Y:S02]  /*10d0*/  F2FP.F16.F32.PACK_AB R129, R172, R169 ;  /* 0x000000a9ac81723e */ /* 0x000fe400000000ff */
[----:B------:R-:W-:-:S07]  /*10e0*/  F2FP.F16.F32.PACK_AB R128, R174, R167 ;  /* 0x000000a7ae80723e */ /* 0x000fce00000000ff */
.L_x_16846:
[----:B------:R-:W0:Y:S01]  /*10f0*/  LDC.64 R178, c[0x0][0x3a8] ;  /* 0x0000ea00ffb27b82 */ /* 0x000e220000000a00 */
[C---:B------:R-:W-:Y:S01]  /*1100*/  IADD3 R176, PT, PT, R166.reuse, 0x80, RZ ;  /* 0x00000080a6b07810 */ /* 0x040fe20007ffe0ff */
[----:B0-----:R-:W-:-:S05]  /*1110*/  IMAD.WIDE.U32 R178, R166, 0x10, R178 ;  /* 0x00000010a6b27825 */ /* 0x001fca00078e00b2 */
[----:B------:R0:W-:Y:S02]  /*1120*/  STG.E.128 desc[UR6][R178.64], R128 ;  /* 0x00000080b2007986 */ /* 0x0001e4000c101d06 */
.L_x_16844:
[----:B------:R-:W-:Y:S05]  /*1130*/  BSYNC.RECONVERGENT B0 ;  /* 0x0000000000007941 */ /* 0x000fea0003800200 */
.L_x_16843:
        /* <DEDUP_REMOVED lines=13> */
[--C-:B-----5:R-:W-:Y:S02]  /*1210*/  HADD2.F32 R139, -RZ, R129.reuse.H0_H0 ;  /* 0x20000081ff8b7230 */ /* 0x120fe40000004100 */
[----:B------:R-:W-:Y:S02]  /*1220*/  HADD2.F32 R179, -RZ, R129.H1_H1 ;  /* 0x30000081ffb37230 */ /* 0x000fe40000004100 */
[----:B------:R-:W-:Y:S02]  /*1230*/  HADD2.F32 R129, -RZ, R130.H0_H0 ;  /* 0x20000082ff817230 */ /* 0x000fe40000004100 */
[-C--:B------:R-:W-:Y:S01]  /*1240*/  FMUL.FTZ R139, R139, R0.reuse ;  /* 0x000000008b8b7220 */ /* 0x080fe20000410000 */
[----:B------:R-:W-:Y:S02]  /*1250*/  HADD2.F32 R141, -RZ, R131.H0_H0 ;  /* 0x20000083ff8d7230 */ /* 0x000fe40000004100 */
[----:B------:R-:W-:Y:S01]  /*1260*/  FMUL.FTZ R138, R179, R0 ;  /* 0x00000000b38a7220 */ /* 0x000fe20000410000 */
[----:B------:R-:W-:-:S02]  /*1270*/  HADD2.F32 R134, -RZ, R6.H0_H0 ;  /* 0x20000006ff867230 */ /* 0x000fc40000004100 */
[-C--:B------:R-:W-:Y:S01]  /*1280*/  FMUL.FTZ R129, R129, R0.reuse ;  /* 0x0000000081817220 */ /* 0x080fe20000410000 */
[----:B0-----:R-:W-:Y:S02]  /*1290*/  HADD2.F32 R136, -RZ, R7.H0_H0 ;  /* 0x20000007ff887230 */ /* 0x001fe40000004100 */
[----:B------:R-:W-:Y:S01]  /*12a0*/  FMUL.FTZ R143, R141, R0 ;  /* 0x000000008d8f7220 */ /* 0x000fe20000410000 */
[--C-:B------:R-:W-:Y:S02]  /*12b0*/  HADD2.F32 R137, -RZ, R128.reuse.H0_H0 ;  /* 0x20000080ff897230 */ /* 0x100fe40000004100 */
[----:B------:R-:W-:Y:S01]  /*12c0*/  FFMA.FTZ R141, R129, R80, R134 ;  /* 0x00000050818d7223 */ /* 0x000fe20000010086 */
[----:B------:R-:W-:Y:S02]  /*12d0*/  HADD2.F32 R177, -RZ, R128.H1_H1 ;  /* 0x30000080ffb17230 */ /* 0x000fe40000004100 */
[----:B------:R-:W-:Y:S01]  /*12e0*/  FFMA.FTZ R143, R143, R82, R136 ;  /* 0x000000528f8f7223 */ /* 0x000fe20000010088 */
[----:B------:R-:W-:-:S02]  /*12f0*/  HADD2.F32 R181, -RZ, R130.H1_H1 ;  /* 0x30000082ffb57230 */ /* 0x000fc40000004100 */
[-C--:B------:R-:W-:Y:S01]  /*1300*/  FMUL.FTZ R137, R137, R0.reuse ;  /* 0x0000000089897220 */ /* 0x080fe20000410000 */
[----:B------:R-:W-:Y:S02]  /*1310*/  HADD2.F32 R185, -RZ, R131.H1_H1 ;  /* 0x30000083ffb97230 */ /* 0x000fe40000004100 */
[-C--:B------:R-:W-:Y:S01]  /*1320*/  FMUL.FTZ R140, R177, R0.reuse ;  /* 0x00000000b18c7220 */ /* 0x080fe20000410000 */
[--C-:B------:R-:W-:Y:S02]  /*1330*/  HADD2.F32 R128, -RZ, R4.reuse.H0_H0 ;  /* 0x20000004ff807230 */ /* 0x100fe40000004100 */
[-C--:B------:R-:W-:Y:S01]  /*1340*/  FMUL.FTZ R136, R181, R0.reuse ;  /* 0x00000000b5887220 */ /* 0x080fe20000410000 */
[----:B------:R-:W-:Y:S02]  /*1350*/  HADD2.F32 R130, -RZ, R5.H0_H0 ;  /* 0x20000005ff827230 */ /* 0x000fe40000004100 */
[----:B------:R-:W-:Y:S01]  /*1360*/  FMUL.FTZ R134, R185, R0 ;  /* 0x00000000b9867220 */ /* 0x000fe20000410000 */
[----:B------:R-:W-:-:S02]  /*1370*/  HADD2.F32 R129, -RZ, R4.H1_H1 ;  /* 0x30000004ff817230 */ /* 0x000fc40000004100 */
[----:B------:R-:W-:Y:S01]  /*1380*/  FFMA.FTZ R137, R137, R84, R128 ;  /* 0x0000005489897223 */ /* 0x000fe20000010080 */
        /* <DEDUP_REMOVED lines=13> */
.L_x_16849:
[----:B-----5:R-:W-:Y:S02]  /*1460*/  HADD2.F32 R141, -RZ, R129.H0_H0 ;  /* 0x20000081ff8d7230 */ /* 0x020fe40000004100 */
[----:B------:R-:W-:Y:S02]  /*1470*/  HADD2.F32 R143, -RZ, R130.H0_H0 ;  /* 0x20000082ff8f7230 */ /* 0x000fe40000004100 */
[----:B------:R-:W-:Y:S02]  /*1480*/  HADD2.F32 R179, -RZ, R131.H0_H0 ;  /* 0x20000083ffb37230 */ /* 0x000fe40000004100 */
[-C--:B------:R-:W-:Y:S01]  /*1490*/  FMUL.FTZ R141, R141, R0.reuse ;  /* 0x000000008d8d7220 */ /* 0x080fe20000410000 */
[--C-:B0-----:R-:W-:Y:S02]  /*14a0*/  HADD2.F32 R137, -RZ, R128.reuse.H0_H0 ;  /* 0x20000080ff897230 */ /* 0x101fe40000004100 */
        /* <DEDUP_REMOVED lines=23> */
.L_x_16850:
[----:B------:R-:W0:Y:S02]  /*1620*/  LDC.64 R178, c[0x0][0x3a8] ;  /* 0x0000ea00ffb27b82 */ /* 0x000e240000000a00 */
[C---:B0-----:R-:W-:Y:S01]  /*1630*/  IMAD.WIDE.U32 R178, R176.reuse, 0x10, R178 ;  /* 0x00000010b0b27825 */ /* 0x041fe200078e00b2 */
[----:B------:R-:W-:-:S04]  /*1640*/  IADD3 R176, PT, PT, R176, 0x80, RZ ;  /* 0x00000080b0b07810 */ /* 0x000fc80007ffe0ff */
[----:B------:R1:W-:Y:S03]  /*1650*/  STG.E.128 desc[UR6][R178.64], R128 ;  /* 0x00000080b2007986 */ /* 0x0003e6000c101d06 */
.L_x_16848:
[----:B------:R-:W-:Y:S05]  /*1660*/  BSYNC.RECONVERGENT B0 ;  /* 0x0000000000007941 */ /* 0x000fea0003800200 */
.L_x_16847:
        /* <DEDUP_REMOVED lines=12> */
[----:B-----5:R-:W-:Y:S02]  /*1730*/  HADD2.F32 R149, -RZ, R130.H0_H0 ;  /* 0x20000082ff957230 */ /* 0x020fe40000004100 */
[----:B------:R-:W-:Y:S02]  /*1740*/  HADD2.F32 R151, -RZ, R131.H0_H0 ;  /* 0x20000083ff977230 */ /* 0x000fe40000004100 */
[----:B------:R-:W-:Y:S02]  /*1750*/  HADD2.F32 R147, -RZ, R129.H0_H0 ;  /* 0x20000081ff937230 */ /* 0x000fe40000004100 */
[-C--:B------:R-:W-:Y:S01]  /*1760*/  FMUL.FTZ R149, R149, R0.reuse ;  /* 0x0000000095957220 */ /* 0x080fe20000410000 */
[----:B------:R-:W-:Y:S02]  /*1770*/  HADD2.F32 R142, -RZ, R6.H0_H0 ;  /* 0x20000006ff8e7230 */ /* 0x000fe40000004100 */
[----:B------:R-:W-:Y:S01]  /*1780*/  FMUL.FTZ R151, R151, R0 ;  /* 0x0000000097977220 */ /* 0x000fe20000410000 */
[----:B0-----:R-:W-:-:S02]  /*1790*/  HADD2.F32 R144, -RZ, R7.H0_H0 ;  /* 0x20000007ff907230 */ /* 0x001fc40000004100 */
[----:B------:R-:W-:Y:S01]  /*17a0*/  FMUL.FTZ R147, R147, R0 ;  /* 0x0000000093937220 */ /* 0x000fe20000410000 */
[--C-:B------:R-:W-:Y:S02]  /*17b0*/  HADD2.F32 R145, -RZ, R128.reuse.H0_H0 ;  /* 0x20000080ff917230 */ /* 0x100fe40000004100 */
[----:B------:R-:W-:Y:S01]  /*17c0*/  FFMA.FTZ R149, R149, R56, R142 ;  /* 0x0000003895957223 */ /* 0x000fe2000001008e */
[----:B------:R-:W-:Y:S02]  /*17d0*/  HADD2.F32 R177, -RZ, R128.H1_H1 ;  /* 0x30000080ffb17230 */ /* 0x000fe40000004100 */
[----:B------:R-:W-:Y:S01]  /*17e0*/  FFMA.FTZ R151, R151, R58, R144 ;  /* 0x0000003a97977223 */ /* 0x000fe20000010090 */
        /* <DEDUP_REMOVED lines=25> */
.L_x_16853:
        /* <DEDUP_REMOVED lines=28> */
.L_x_16854:
[----:B------:R-:W0:Y:S02]  /*1b40*/  LDC.64 R178, c[0x0][0x3a8] ;  /* 0x0000ea00ffb27b82 */ /* 0x000e240000000a00 */
[C---:B0-----:R-:W-:Y:S01]  /*1b50*/  IMAD.WIDE.U32 R178, R176.reuse, 0x10, R178 ;  /* 0x00000010b0b27825 */ /* 0x041fe200078e00b2 */
[----:B------:R-:W-:-:S04]  /*1b60*/  IADD3 R176, PT, PT, R176, 0x80, RZ ;  /* 0x00000080b0b07810 */ /* 0x000fc80007ffe0ff */
[----:B------:R2:W-:Y:S03]  /*1b70*/  STG.E.128 desc[UR6][R178.64], R128 ;  /* 0x00000080b2007986 */ /* 0x0005e6000c101d06 */
.L_x_16852:
[----:B------:R-:W-:Y:S05]  /*1b80*/  BSYNC.RECONVERGENT B0 ;  /* 0x0000000000007941 */ /* 0x000fea0003800200 */
.L_x_16851:
        /* <DEDUP_REMOVED lines=49> */
.L_x_16857:
        /* <DEDUP_REMOVED lines=28> */
.L_x_16858:
[----:B------:R-:W0:Y:S02]  /*2060*/  LDC.64 R178, c[0x0][0x3a8] ;  /* 0x0000ea00ffb27b82 */ /* 0x000e240000000a00 */
[C---:B0-----:R-:W-:Y:S01]  /*2070*/  IMAD.WIDE.U32 R178, R176.reuse, 0x10, R178 ;  /* 0x00000010b0b27825 */ /* 0x041fe200078e00b2 */
[----:B------:R-:W-:-:S04]  /*2080*/  IADD3 R176, PT, PT, R176, 0x80, RZ ;  /* 0x00000080b0b07810 */ /* 0x000fc80007ffe0ff */
[----:B------:R3:W-:Y:S03]  /*2090*/  STG.E.128 desc[UR6][R178.64], R128 ;  /* 0x00000080b2007986 */ /* 0x0007e6000c101d06 */
.L_x_16856:
[----:B------:R-:W-:Y:S05]  /*20a0*/  BSYNC.RECONVERGENT B0 ;  /* 0x0000000000007941 */ /* 0x000fea0003800200 */
.L_x_16855:
        /* <DEDUP_REMOVED lines=13> */
[--C-:B------:R-:W-:Y:S02]  /*2180*/  HADD2.F32 R163, -RZ, R129.reuse.H0_H0 ;  /* 0x20000081ffa37230 */ /* 0x100fe40000004100 */
[----:B0-----:R-:W-:Y:S02]  /*2190*/  HADD2.F32 R161, -RZ, R128.H1_H1 ;  /* 0x30000080ffa17230 */ /* 0x001fe40000004100 */
        /* <DEDUP_REMOVED lines=16> */
[----:B------:R-:W-:Y:S01]  /*22a0*/  FFMA.FTZ R158, R135, R12, R158 ;  /* 0x0000000c879e7223 */ /* 0x000fe2000001009e */
[--C-:B------:R-:W-:Y:S02]  /*22b0*/  HADD2.F32 R177, -RZ, R7.reuse.H1_H1 ;  /* 0x30000007ffb17230 */ /* 0x100fe40000004100 */
[----:B------:R-:W-:Y:S01]  /*22c0*/  FFMA.FTZ R161, R163, R14, R130 ;  /* 0x0000000ea3a17223 */ /* 0x000fe20000010082 */
[----:B------:R-:W-:-:S02]  /*22d0*/  HADD2.F32 R130, -RZ, R7.H0_H0 ;  /* 0x20000007ff827230 */ /* 0x000fc40000004100 */
        /* <DEDUP_REMOVED lines=14> */
.L_x_16861:
        /* <DEDUP_REMOVED lines=24> */
[----:B------:R-:W-:-:S02]  /*2540*/  F2FP.F16.F32.PACK_AB R131, R160, R165 ;  /* 0x000000a5a083723e */ /* 0x000fc400000000ff */
[----:B------:R-:W-:Y:S02]  /*2550*/  F2FP.F16.F32.PACK_AB R130, R162, R163 ;  /* 0x000000a3a282723e */ /* 0x000fe400000000ff */
[----:B------:R-:W-:Y:S02]  /*2560*/  F2FP.F16.F32.PACK_AB R129, R164, R161 ;  /* 0x000000a1a481723e */ /* 0x000fe400000000ff */
[----:B------:R-:W-:-:S07]  /*2570*/  F2FP.F16.F32.PACK_AB R128, R135, R158 ;  /* 0x0000009e8780723e */ /* 0x000fce00000000ff */
.L_x_16862:
[----:B------:R-:W0:Y:S02]  /*2580*/  LDC.64 R178, c[0x0][0x3a8] ;  /* 0x0000ea00ffb27b82 */ /* 0x000e240000000a00 */
[----:B0-----:R-:W-:-:S05]  /*2590*/  IMAD.WIDE.U32 R176, R176, 0x10, R178 ;  /* 0x00000010b0b07825 */ /* 0x001fca00078e00b2 */
[----:B------:R4:W-:Y:S02]  /*25a0*/  STG.E.128 desc[UR6][R176.64], R128 ;  /* 0x00000080b0007986 */ /* 0x0009e4000c101d06 */
.L_x_16860:
[----:B------:R-:W-:Y:S05]  /*25b0*/  BSYNC.RECONVERGENT B0 ;  /* 0x0000000000007941 */ /* 0x000fea0003800200 */
.L_x_16859:
        /* <DEDUP_REMOVED lines=164> */
.L_x_16864:
[----:B------:R-:W-:Y:S05]  /*3000*/  BSYNC.RECONVERGENT B0 ;  /* 0x0000000000007941 */ /* 0x000fea0003800200 */
.L_x_16863:
        /* <DEDUP_REMOVED lines=12> */
.L_x_16866:
[----:B------:R-:W-:Y:S05]  /*30d0*/  BSYNC.RECONVERGENT B0 ;  /* 0x0000000000007941 */ /* 0x000fea0003800200 */
.L_x_16865:
        /* <DEDUP_REMOVED lines=84> */
.L_x_16868:
[----:B------:R-:W-:Y:S05]  /*3620*/  BSYNC.RECONVERGENT B0 ;  /* 0x0000000000007941 */ /* 0x000fea0003800200 */
.L_x_16867:
        /* <DEDUP_REMOVED lines=35> */
.L_x_16870:
[----:B------:R-:W-:Y:S05]  /*3860*/  BSYNC.RECONVERGENT B0 ;  /* 0x0000000000007941 */ /* 0x000fea0003800200 */
.L_x_16869:
        /* <DEDUP_REMOVED lines=34> */
.L_x_16872:
[----:B------:R-:W-:Y:S05]  /*3a90*/  BSYNC.RECONVERGENT B0 ;  /* 0x0000000000007941 */ /* 0x000fea0003800200 */
.L_x_16871:
        /* <DEDUP_REMOVED lines=34> */
.L_x_16874:
[----:B------:R-:W-:Y:S05]  /*3cc0*/  BSYNC.RECONVERGENT B0 ;  /* 0x0000000000007941 */ /* 0x000fea0003800200 */
.L_x_16873:
        /* <DEDUP_REMOVED lines=33> */
.L_x_16876:
[----:B------:R-:W-:Y:S05]  /*3ee0*/  BSYNC.RECONVERGENT B0 ;  /* 0x0000000000007941 */ /* 0x000fea0003800200 */
.L_x_16875:
[----:B01234-:R-:W0:Y:S01]  /*3ef0*/  LDC.64 R128, c[0x0][0x380] ;  /* 0x0000e000ff807b82 */ /* 0x01fe220000000a00 */
[----:B------:R-:W-:Y:S01]  /*3f00*/  UPLOP3.LUT UP1, UPT, UPT, UPT, UP1, 0x40, 0x4 ;  /* 0x000000000004789c */ /* 0x000fe20003f2e810 */
[----:B0-----:R-:W-:-:S04]  /*3f10*/  IADD3 R2, PT, PT, R2, R128, RZ ;  /* 0x0000008002027210 */ /* 0x001fc80007ffe0ff */
[----:B------:R-:W-:-:S13]  /*3f20*/  ISETP.GE.AND P1, PT, R2, R129, PT ;  /* 0x000000810200720c */ /* 0x000fda0003f26270 */
[----:B------:R-:W-:Y:S05]  /*3f30*/  @!P1 BRA `(.L_x_16877) ;  /* 0xffffffcc000c9947 */ /* 0x000fea000383ffff */
[----:B------:R-:W-:Y:S05]  /*3f40*/  EXIT ;  /* 0x000000000000794d */ /* 0x000fea0003800000 */
.L_x_16878:
        /* <DEDUP_REMOVED lines=11> */
.L_x_34064:


//--------------------- .text._ZN10layer_norm13ln_fwd_kernelINS_13Kernel_traitsIf6__halfS2_S2_fjLj5120ELj1ELj1ELj4ELj16ENS_18Kernel_traits_baseILj5120EfS2_S2_S2_fjLj128EEEEELb0ELb1ELb0ELb1EEEvNS_9FwdParamsE --------------------------
	.section	.text._ZN10layer_norm13ln_fwd_kernelINS_13Kernel_traitsIf6__halfS2_S2_fjLj5120ELj1ELj1ELj4ELj16ENS_18Kernel_traits_baseILj5120EfS2_S2_S2_fjLj128EEEEELb0ELb1ELb0ELb1EEEvNS_9FwdParamsE,"ax",@progbits
	.align	128
        .global         _ZN10layer_norm13ln_fwd_kernelINS_13Kernel_traitsIf6__halfS2_S2_fjLj5120ELj1ELj1ELj4ELj16ENS_18Kernel_traits_baseILj5120EfS2_S2_S2_fjLj128EEEEELb0ELb1ELb0ELb1EEEvNS_9FwdParamsE
        .type           _ZN10layer_norm13ln_fwd_kernelINS_13Kernel_traitsIf6__halfS2_S2_fjLj5120ELj1ELj1ELj4ELj16ENS_18Kernel_traits_baseILj5120EfS2_S2_S2_fjLj128EEEEELb0ELb1ELb0ELb1EEEvNS_9FwdParamsE,@function
        .size           _ZN10layer_norm13ln_fwd_kernelINS_13Kernel_traitsIf6__halfS2_S2_fjLj5120ELj1ELj1ELj4ELj16ENS_18Kernel_traits_baseILj5120EfS2_S2_S2_fjLj128EEEEELb0ELb1ELb0ELb1EEEvNS_9FwdParamsE,(.L_x_34065 - _ZN10layer_norm13ln_fwd_kernelINS_13Kernel_traitsIf6__halfS2_S2_fjLj5120ELj1ELj1ELj4ELj16ENS_18Kernel_traits_baseILj5120EfS2_S2_S2_fjLj128EEEEELb0ELb1ELb0ELb1EEEvNS_9FwdParamsE)
        .other          _ZN10layer_norm13ln_fwd_kernelINS_13Kernel_traitsIf6__halfS2_S2_fjLj5120ELj1ELj1ELj4ELj16ENS_18Kernel_traits_baseILj5120EfS2_S2_S2_fjLj128EEEEELb0ELb1ELb0ELb1EEEvNS_9FwdParamsE,@"STO_CUDA_ENTRY STV_DEFAULT"
_ZN10layer_norm13ln_fwd_kernelINS_13Kernel_traitsIf6__halfS2_S2_fjLj5120ELj1ELj1ELj4ELj16ENS_18Kernel_traits_baseILj5120EfS2_S2_S2_fjLj128EEEEELb0ELb1ELb0ELb1EEEvNS_9FwdParamsE:
.text._ZN10layer_norm13ln_fwd_kernelINS_13Kernel_traitsIf6__halfS2_S2_fjLj5120ELj1ELj1ELj4ELj16ENS_18Kernel_traits_baseILj5120EfS2_S2_S2_fjLj128EEEEELb0ELb1ELb0ELb1EEEvNS_9FwdParamsE:
        /* <DEDUP_REMOVED lines=46> */
.L_x_16879:
        /* <DEDUP_REMOVED lines=44> */
.L_x_16880:
        /* <DEDUP_REMOVED lines=11> */
.L_x_16895:
        /* <DEDUP_REMOVED lines=13> */
[----:B------:R-:W-:Y:S02]  /*0720*/  HFMA2 R0, -RZ, RZ, 1.875, 0 ;  /* 0x3f800000ff007431 */ /* 0x000fe400000001ff */
[----:B---3--:R-:W-:-:S10]  /*0730*/  @P0 HADD2.F32 R0, -RZ, R2.H0_H0 ;  /* 0x20000002ff000230 */ /* 0x008fd40000004100 */
[----:B0-----:R-:W-:Y:S05]  /*0740*/  @!P1 BRA `(.L_x_16881) ;  /* 0x0000000000a09947 */ /* 0x001fea0003800000 */
        /* <DEDUP_REMOVED lines=19> */
[----:B--2---:R-:W-:Y:S02]  /*0880*/  HADD2.F32 R2, -RZ, R4.H0_H0 ;  /* 0x20000004ff027230 */ /* 0x004fe40000004100 */
[----:B------:R-:W-:Y:S02]  /*0890*/  HADD2.F32 R128, -RZ, R5.H0_H0 ;  /* 0x20000005ff807230 */ /* 0x000fe40000004100 */
[--C-:B------:R-:W-:Y:S02]  /*08a0*/  HADD2.F32 R130, -RZ, R6.reuse.H0_H0 ;  /* 0x20000006ff827230 */ /* 0x100fe40000004100 */
[----:B------:R-:W-:Y:S01]  /*08b0*/  FFMA.FTZ R141, R3, R44, R2 ;  /* 0x0000002c038d7223 */ /* 0x000fe20000010002 */
[----:B------:R-:W-:Y:S02]  /*08c0*/  HADD2.F32 R132, -RZ, R7.H0_H0 ;  /* 0x20000007ff847230 */ /* 0x000fe40000004100 */
[----:B------:R-:W-:Y:S01]  /*08d0*/  FFMA.FTZ R143, R131, R46, R128 ;  /* 0x0000002e838f7223 */ /* 0x000fe20000010080 */
        /* <DEDUP_REMOVED lines=15> */
.L_x_16881:
        /* <DEDUP_REMOVED lines=28> */
.L_x_16882:
        /* <DEDUP_REMOVED lines=20> */
[----:B------:R-:W-:Y:S02]  /*0cd0*/  HADD2.F32 R131, -RZ, R160.H1_H1 ;  /* 0x300000a0ff837230 */ /* 0x000fe40000004100 */
[----:B------:R-:W-:Y:S01]  /*0ce0*/  FFMA.FTZ R151, R129, R36, R128 ;  /* 0x0000002481977223 */ /* 0x000fe20000010080 */
[----:B------:R-:W-:Y:S02]  /*0cf0*/  HADD2.F32 R135, -RZ, R161.H1_H1 ;  /* 0x300000a1ff877230 */ /* 0x000fe40000004100 */
[----:B------:R-:W-:Y:S01]  /*0d00*/  FFMA.FTZ R153, R133, R38, R130 ;  /* 0x0000002685997223 */ /* 0x000fe20000010082 */
        /* <DEDUP_REMOVED lines=23> */
.L_x_16883:
        /* <DEDUP_REMOVED lines=28> */
.L_x_16884:
        /* <DEDUP_REMOVED lines=11> */
[----:B------:R-:W-:Y:S02]  /*10f0*/  HADD2.F32 R135, -RZ, R128.H1_H1 ;  /* 0x30000080ff877230 */ /* 0x000fe40000004100 */
[-C--:B------:R-:W-:Y:S01]  /*1100*/  FMUL.FTZ R133, R133, R0.reuse ;  /* 0x0000000085857220 */ /* 0x080fe20000410000 */
[----:B------:R-:W-:Y:S02]  /*1110*/  HADD2.F32 R161, -RZ, R129.H0_H0 ;  /* 0x20000081ffa17230 */ /* 0x000fe40000004100 */
[----:B------:R-:W-:Y:S01]  /*1120*/  FMUL.FTZ R165, R165, R0 ;  /* 0x00000000a5a57220 */ /* 0x000fe20000410000 */
[----:B------:R-:W-:-:S02]  /*1130*/  HADD2.F32 R167, -RZ, R131.H0_H0 ;  /* 0x20000083ffa77230 */ /* 0x000fc40000004100 */
[-C--:B------:R-:W-:Y:S01]  /*1140*/  FMUL.FTZ R164, R135, R0.reuse ;  /* 0x0000000087a47220 */ /* 0x080fe20000410000 */
[----:B------:R-:W-:Y:S02]  /*1150*/  HADD2.F32 R128, -RZ, R4.H0_H0 ;  /* 0x20000004ff807230 */ /* 0x000fe40000004100 */
[-C--:B------:R-:W-:Y:S01]  /*1160*/  FMUL.FTZ R163, R161, R0.reuse ;  /* 0x00000000a1a37220 */ /* 0x080fe20000410000 */
[----:B------:R-:W-:Y:S02]  /*1170*/  HADD2.F32 R132, -RZ, R6.H0_H0 ;  /* 0x20000006ff847230 */ /* 0x000fe40000004100 */
[----:B------:R-:W-:Y:S01]  /*1180*/  FMUL.FTZ R169, R167, R0 ;  /* 0x00000000a7a97220 */ /* 0x000fe20000410000 */
[----:B------:R-:W-:Y:S02]  /*1190*/  HADD2.F32 R129, -RZ, R129.H1_H1 ;  /* 0x30000081ff817230 */ /* 0x000fe40000004100 */
[----:B------:R-:W-:Y:S01]  /*11a0*/  FFMA.FTZ R161, R133, R28, R128 ;  /* 0x0000001c85a17223 */ /* 0x000fe20000010080 */
[----:B------:R-:W-:-:S02]  /*11b0*/  HADD2.F32 R171, -RZ, R130.H1_H1 ;  /* 0x30000082ffab7230 */ /* 0x000fc40000004100 */
[----:B------:R-:W-:Y:S01]  /*11c0*/  FFMA.FTZ R167, R165, R24, R132 ;  /* 0x00000018a5a77223 */ /* 0x000fe20000010084 */
        /* <DEDUP_REMOVED lines=21> */
.L_x_16885:
[----:B-1---5:R-:W-:Y:S02]  /*1320*/  HADD2.F32 R161, -RZ, R129.H0_H0 ;  /* 0x20000081ffa17230 */ /* 0x022fe40000004100 */
        /* <DEDUP_REMOVED lines=27> */
.L_x_16886:
        /* <DEDUP_REMOVED lines=46> */
.L_x_16887:
        /* <DEDUP_REMOVED lines=28> */
.L_x_16888:
        /* <DEDUP_REMOVED lines=9> */
[--C-:B-1---5:R-:W-:Y:S02]  /*1a10*/  HADD2.F32 R129, -RZ, R132.reuse.H0_H0 ;  /* 0x20000084ff817230 */ /* 0x122fe40000004100 */
[--C-:B------:R-:W-:Y:S02]  /*1a20*/  HADD2.F32 R139, -RZ, R133.reuse.H0_H0 ;  /* 0x20000085ff8b7230 */ /* 0x100fe40000004100 */
[----:B------:R-:W-:Y:S02]  /*1a30*/  HADD2.F32 R133, -RZ, R133.H1_H1 ;  /* 0x30000085ff857230 */ /* 0x000fe40000004100 */
[-C--:B------:R-:W-:Y:S01]  /*1a40*/  FMUL.FTZ R129, R129, R0.reuse ;  /* 0x0000000081817220 */ /* 0x080fe20000410000 */
[----:B------:R-:W-:Y:S02]  /*1a50*/  HADD2.F32 R131, -RZ, R132.H1_H1 ;  /* 0x30000084ff837230 */ /* 0x000fe40000004100 */
[----:B------:R-:W-:Y:S01]  /*1a60*/  FMUL.FTZ R139, R139, R0 ;  /* 0x000000008b8b7220 */ /* 0x000fe20000410000 */
[----:B------:R-:W-:-:S02]  /*1a70*/  HADD2.F32 R183, -RZ, R134.H1_H1 ;  /* 0x30000086ffb77230 */ /* 0x000fc40000004100 */
[-C--:B------:R-:W-:Y:S01]  /*1a80*/  FMUL.FTZ R138, R133, R0.reuse ;  /* 0x00000000858a7220 */ /* 0x080fe20000410000 */
[----:B------:R-:W-:Y:S02]  /*1a90*/  HADD2.F32 R128, -RZ, R4.H0_H0 ;  /* 0x20000004ff807230 */ /* 0x000fe40000004100 */
[-C--:B------:R-:W-:Y:S01]  /*1aa0*/  FMUL.FTZ R174, R131, R0.reuse ;  /* 0x0000000083ae7220 */ /* 0x080fe20000410000 */
[----:B------:R-:W-:Y:S02]  /*1ab0*/  HADD2.F32 R181, -RZ, R134.H0_H0 ;  /* 0x20000086ffb57230 */ /* 0x000fe40000004100 */
[----:B------:R-:W-:Y:S01]  /*1ac0*/  FMUL.FTZ R134, R183, R0 ;  /* 0x00000000b7867220 */ /* 0x000fe20000410000 */
[--C-:B------:R-:W-:Y:S02]  /*1ad0*/  HADD2.F32 R185, -RZ, R135.reuse.H0_H0 ;  /* 0x20000087ffb97230 */ /* 0x100fe40000004100 */
[----:B------:R-:W-:Y:S01]  /*1ae0*/  FFMA.FTZ R133, R129, R12, R128 ;  /* 0x0000000c81857223 */ /* 0x000fe20000010080 */
        /* <DEDUP_REMOVED lines=23> */
.L_x_16889:
[--C-:B-1---5:R-:W-:Y:S02]  /*1c60*/  HADD2.F32 R183, -RZ, R135.reuse.H0_H0 ;  /* 0x20000087ffb77230 */ /* 0x122fe40000004100 */
        /* <DEDUP_REMOVED lines=27> */
.L_x_16890:
        /* <DEDUP_REMOVED lines=153> */
.L_x_16892:
[----:B------:R-:W-:Y:S05]  /*27b0*/  BSYNC.RECONVERGENT B0 ;  /* 0x0000000000007941 */ /* 0x000fea0003800200 */
.L_x_16891:
        /* <DEDUP_REMOVED lines=15> */
.L_x_16894:
[----:B------:R-:W-:Y:S05]  /*28b0*/  BSYNC.RECONVERGENT B0 ;  /* 0x0000000000007941 */ /* 0x000fea0003800200 */
.L_x_16893:
        /* <DEDUP_REMOVED lines=112> */
[----:B------:R-:W-:Y:S01]  /*2fc0*/  F2FP.F16.F32.PACK_AB R128, R133, R128 ;  /* 0x000000808580723e */ /* 0x000fe200000000ff */
[----:B------:R-:W-:Y:S01]  /*2fd0*/  FFMA.FTZ R133, R155, R118, R78 ;  /* 0x000000769b857223 */ /* 0x000fe2000001004e */
[----:B------:R-:W-:Y:S01]  /*2fe0*/  FFMA.FTZ R129, R135, R126, R86 ;  /* 0x0000007e87817223 */ /* 0x000fe20000010056 */
[----:B------:R-:W-:Y:S01]  /*2ff0*/  F2FP.F16.F32.PACK_AB R130, R130, R147 ;  /* 0x000000938282723e */ /* 0x000fe200000000ff */
[----:B------:R-:W-:Y:S01]  /*3000*/  FFMA.FTZ R147, R152, R113, R73 ;  /* 0x0000007198937223 */ /* 0x000fe20000010049 */
[----:B------:R-:W-:Y:S01]  /*3010*/  FFMA.FTZ R146, R146, R127, R87 ;  /* 0x0000007f92927223 */ /* 0x000fe20000010057 */
[----:B------:R-:W-:Y:S01]  /*3020*/  F2FP.F16.F32.PACK_AB R133, R154, R133 ;  /* 0x000000859a85723e */ /* 0x000fe200000000ff */
[----:B------:R-:W-:Y:S01]  /*3030*/  FFMA.FTZ R154, R177, R96, R56 ;  /* 0x00000060b19a7223 */ /* 0x000fe20000010038 */
[----:B------:R-:W-:Y:S01]  /*3040*/  FMUL.FTZ R157, R191, R157 ;  /* 0x0000009dbf9d7220 */ /* 0x000fe20000410000 */
[----:B------:R-:W-:Y:S01]  /*3050*/  F2FP.F16.F32.PACK_AB R134, R147, R134 ;  /* 0x000000869386723e */ /* 0x000fe200000000ff */
[----:B------:R-:W-:Y:S01]  /*3060*/  FFMA.FTZ R147, R168, R97, R57 ;  /* 0x00000061a8937223 */ /* 0x000fe20000010039 */
[C---:B------:R-:W-:Y:S01]  /*3070*/  FMUL.FTZ R150, R191.reuse, R150 ;  /* 0x00000096bf967220 */ /* 0x040fe20000410000 */
[C---:B------:R-:W-:Y:S01]  /*3080*/  FMUL.FTZ R156, R191.reuse, R156 ;  /* 0x0000009cbf9c7220 */ /* 0x040fe20000410000 */
[----:B------:R-:W-:Y:S01]  /*3090*/  FMUL.FTZ R182, R191, R132 ;  /* 0x00000084bfb67220 */ /* 0x000fe20000410000 */
[----:B--2---:R-:W-:-:S04]  /*30a0*/  IMAD.WIDE.U32 R2, R137, 0x10, R144 ;  /* 0x0000001089027825 */ /* 0x004fc800078e0090 */
[----:B------:R-:W-:Y:S01]  /*30b0*/  FFMA.FTZ R135, R157, R114, R74 ;  /* 0x000000729d877223 */ /* 0x000fe2000001004a */
[----:B------:R-:W-:Y:S01]  /*30c0*/  FFMA.FTZ R150, R150, R115, R75 ;  /* 0x0000007396967223 */ /* 0x000fe2000001004b */
[----:B------:R-:W-:Y:S01]  /*30d0*/  F2FP.F16.F32.PACK_AB R129, R146, R129 ;  /* 0x000000819281723e */ /* 0x000fe200000000ff */
[----:B------:R-:W-:Y:S01]  /*30e0*/  FFMA.FTZ R132, R153, R116, R76 ;  /* 0x0000007499847223 */ /* 0x000fe2000001004c */
[----:B------:R-:W-:Y:S01]  /*30f0*/  F2FP.F16.F32.PACK_AB R154, R147, R154 ;  /* 0x0000009a939a723e */ /* 0x000fe200000000ff */
        /* <DEDUP_REMOVED lines=11> */
[----:B------:R-:W-:-:S03]  /*31b0*/  F2FP.F16.F32.PACK_AB R135, R150, R135 ;  /* 0x000000879687723e */ /* 0x000fc600000000ff */
[----:B------:R-:W-:Y:S01]  /*31c0*/  FFMA.FTZ R151, R151, R122, R82 ;  /* 0x0000007a97977223 */ /* 0x000fe20000010052 */
[----:B------:R-:W-:Y:S01]  /*31d0*/  FFMA.FTZ R0, R0, R123, R83 ;  /* 0x0000007b00007223 */ /* 0x000fe20000010053 */
[----:B------:R-:W-:Y:S01]  /*31e0*/  FFMA.FTZ R150, R167, R104, R64 ;  /* 0x00000068a7967223 */ /* 0x000fe20000010040 */
[----:B------:R-:W-:Y:S01]  /*31f0*/  FFMA.FTZ R149, R160, R105, R65 ;  /* 0x00000069a0957223 */ /* 0x000fe20000010041 */
[----:B------:R-:W-:Y:S01]  /*3200*/  F2FP.F16.F32.PACK_AB R132, R137, R132 ;  /* 0x000000848984723e */ /* 0x000fe200000000ff */
        /* <DEDUP_REMOVED lines=16> */
[----:B------:R-:W-:Y:S01]  /*3310*/  F2FP.F16.F32.PACK_AB R131, R0, R151 ;  /* 0x000000970083723e */ /* 0x000fe200000000ff */
[----:B------:R-:W-:Y:S01]  /*3320*/  FFMA.FTZ R151, R169, R106, R66 ;  /* 0x0000006aa9977223 */ /* 0x000fe20000010042 */
[----:B------:R-:W-:Y:S01]  /*3330*/  F2FP.F16.F32.PACK_AB R150, R149, R150 ;  /* 0x000000969596723e */ /* 0x000fe200000000ff */
        /* <DEDUP_REMOVED lines=19> */
[----:B------:R-:W-:Y:S01]  /*3470*/  F2FP.F16.F32.PACK_AB R151, R158, R151 ;  /* 0x000000979e97723e */ /* 0x000fe200000000ff */
[----:B------:R1:W-:Y:S01]  /*3480*/  STG.E.128 desc[UR6][R2.64], R128 ;  /* 0x0000008002007986 */ /* 0x0003e2000c101d06 */
[----:B------:R-:W-:Y:S01]  /*3490*/  F2FP.F16.F32.PACK_AB R149, R162, R149 ;  /* 0x00000095a295723e */ /* 0x000fe200000000ff */
[--C-:B------:R-:W-:Y:S01]  /*34a0*/  IMAD.WIDE.U32 R142, R165, 0x10, R144.reuse ;  /* 0x00000010a58e7825 */ /* 0x100fe200078e0090 */
[----:B------:R-:W-:Y:S01]  /*34b0*/  F2FP.F16.F32.PACK_AB R155, R166, R155 ;  /* 0x0000009ba69b723e */ /* 0x000fe200000000ff */
[----:B------:R1:W-:Y:S01]  /*34c0*/  STG.E.128 desc[UR6][R138.64], R132 ;  /* 0x000000848a007986 */ /* 0x0003e2000c101d06 */
[----:B------:R-:W-:Y:S01]  /*34d0*/  F2FP.F16.F32.PACK_AB R153, R170, R153 ;  /* 0x00000099aa99723e */ /* 0x000fe200000000ff */
[----:B------:R-:W-:Y:S01]  /*34e0*/  IMAD.WIDE.U32 R144, R171, 0x10, R144 ;  /* 0x00000010ab907825 */ /* 0x000fe200078e0090 */
[----:B------:R-:W-:Y:S01]  /*34f0*/  F2FP.F16.F32.PACK_AB R152, R137, R152 ;  /* 0x000000988998723e */ /* 0x000fe200000000ff */
[----:B------:R1:W-:Y:S01]  /*3500*/  STG.E.128 desc[UR6][R140.64], R148 ;  /* 0x000000948c007986 */ /* 0x0003e2000c101d06 */
[----:B------:R-:W-:-:S02]  /*3510*/  F2FP.F16.F32.PACK_AB R159, R182, R189 ;  /* 0x000000bdb69f723e */ /* 0x000fc400000000ff */
[----:B------:R-:W-:Y:S01]  /*3520*/  F2FP.F16.F32.PACK_AB R158, R180, R187 ;  /* 0x000000bbb49e723e */ /* 0x000fe200000000ff */
[----:B------:R1:W-:Y:S01]  /*3530*/  STG.E.128 desc[UR6][R142.64], R152 ;  /* 0x000000988e007986 */ /* 0x0003e2000c101d06 */
[----:B------:R-:W-:Y:S02]  /*3540*/  F2FP.F16.F32.PACK_AB R157, R178, R185 ;  /* 0x000000b9b29d723e */ /* 0x000fe400000000ff */
[----:B------:R-:W-:Y:S02]  /*3550*/  F2FP.F16.F32.PACK_AB R156, R174, R181 ;  /* 0x000000b5ae9c723e */ /* 0x000fe400000000ff */
[----:B0-----:R-:W-:-:S03]  /*3560*/  IADD3 R136, PT, PT, R136, R146, RZ ;  /* 0x0000009288887210 */ /* 0x001fc60007ffe0ff */
[----:B------:R1:W-:Y:S01]  /*3570*/  STG.E.128 desc[UR6][R144.64], R156 ;  /* 0x0000009c90007986 */ /* 0x0003e2000c101d06 */
[----:B------:R-:W-:-:S13]  /*3580*/  ISETP.GE.AND P1, PT, R136, R147, PT ;  /* 0x000000938800720c */ /* 0x000fda0003f26270 */
[----:B------:R-:W-:Y:S05]  /*3590*/  @!P1 BRA `(.L_x_16895) ;  /* 0xffffffd0002c9947 */ /* 0x000fea000383ffff */
[----:B------:R-:W-:Y:S05]  /*35a0*/  EXIT ;  /* 0x000000000000794d */ /* 0x000fea0003800000 */
.L_x_16896:
        /* <DEDUP_REMOVED lines=13> */
.L_x_34065:


//--------------------- .text._ZN10layer_norm13ln_fwd_kernelINS_13Kernel_traitsIf6__halfS2_S2_fjLj5120ELj1ELj1ELj4ELj16ENS_18Kernel_traits_baseILj5120EfS2_S2_S2_fjLj128EEEEELb0ELb1ELb1ELb0EEEvNS_9FwdParamsE --------------------------
	.section	.text._ZN10layer_norm13ln_fwd_kernelINS_13Kernel_traitsIf6__halfS2_S2_fjLj5120ELj1ELj1ELj4ELj16ENS_18Kernel_traits_baseILj5120EfS2_S2_S2_fjLj128EEEEELb0ELb1ELb1ELb0EEEvNS_9FwdParamsE,"ax",@progbits
	.align	128
        .global         _ZN10layer_norm13ln_fwd_kernelINS_13Kernel_traitsIf6__halfS2_S2_fjLj5120ELj1ELj1ELj4ELj16ENS_18Kernel_traits_baseILj5120EfS2_S2_S2_fjLj128EEEEELb0ELb1ELb1ELb0EEEvNS_9FwdParamsE
        .type           _ZN10layer_norm13ln_fwd_kernelINS_13Kernel_traitsIf6__halfS2_S2_fjLj5120ELj1ELj1ELj4ELj16ENS_18Kernel_traits_baseILj5120EfS2_S2_S2_fjLj128EEEEELb0ELb1ELb1ELb0EEEvNS_9FwdParamsE,@function
        .size           _ZN10layer_norm13ln_fwd_kernelINS_13Kernel_traitsIf6__halfS2_S2_fjLj5120ELj1ELj1ELj4ELj16ENS_18Kernel_traits_baseILj5120EfS2_S2_S2_fjLj128EEEEELb0ELb1ELb1ELb0EEEvNS_9FwdParamsE,(.L_x_34066 - _ZN10layer_norm13ln_fwd_kernelINS_13Kernel_traitsIf6__halfS2_S2_fjLj5120ELj1ELj1ELj4ELj16ENS_18Kernel_traits_baseILj5120EfS2_S2_S2_fjLj128EEEEELb0ELb1ELb1ELb0EEEvNS_9FwdParamsE)
        .other          _ZN10layer_norm13ln_fwd_kernelINS_13Kernel_traitsIf6__halfS2_S2_fjLj5120ELj1ELj1ELj4ELj16ENS_18Kernel_traits_baseILj5120EfS2_S2_S2_fjLj128EEEEELb0ELb1ELb1ELb0EEEvNS_9FwdParamsE,@"STO_CUDA_ENTRY STV_DEFAULT"
_ZN10layer_norm13ln_fwd_kernelINS_13Kernel_traitsIf6__halfS2_S2_fjLj5120ELj1ELj1ELj4ELj16ENS_18Kernel_traits_baseILj5120EfS2_S2_S2_fjLj128EEEEELb0ELb1ELb1ELb0EEEvNS_9FwdParamsE:
.text._ZN10layer_norm13ln_fwd_kernelINS_13Kernel_traitsIf6__halfS2_S2_fjLj5120ELj1ELj1ELj4ELj16ENS_18Kernel_traits_baseILj5120EfS2_S2_S2_fjLj128EEEEELb0ELb1ELb1ELb0EEEvNS_9FwdParamsE:
        /* <DEDUP_REMOVED lines=89> */
.L_x_16898:
        /* <DEDUP_REMOVED lines=69> */
.L_x_16899:
[----:B------:R-:W-:Y:S05]  /*09e0*/  BSYNC.RECONVERGENT B0 ;  /* 0x0000000000007941 */ /* 0x000fea0003800200 */
.L_x_16897:
        /* <DEDUP_REMOVED lines=20> */
.L_x_16935:
        /* <DEDUP_REMOVED lines=28> */
.L_x_16902:
[----:B------:R-:W-:Y:S05]  /*0cf0*/  BRA.U !UP0, `(.L_x_16903) ;  /* 0x0000000508047547 */ /* 0x000fea000b800000 */
[----:B------:R-:W0:Y:S02]  /*0d00*/  LDC.64 R4, c[0x0][0x3a0] ;  /* 0x0000e800ff047b82 */ /* 0x000e240000000a00 */
[----:B0-----:R-:W-:-:S06]  /*0d10*/  IMAD.WIDE.U32 R4, R142, 0x10, R4 ;  /* 0x000000108e047825 */ /* 0x001fcc00078e0004 */
[----:B------:R-:W2:Y:S01]  /*0d20*/  LDG.E.128 R4, desc[UR6][R4.64] ;  /* 0x0000000604047981 */ /* 0x000ea2000c1e1d00 */
[----:B------:R-:W-:-:S13]  /*0d30*/  ISETP.GT.AND P1, PT, R0, RZ, PT ;  /* 0x000000ff0000720c */ /* 0x000fda0003f24270 */
[----:B------:R-:W0:Y:S01]  /*0d40*/  @P1 LDC R133, c[0x0][0x40c] ;  /* 0x00010300ff851b82 */ /* 0x000e220000000800 */
[----:B-----5:R-:W-:Y:S02]  /*0d50*/  @P1 HADD2.F32 R132, -RZ, R8.H0_H0 ;  /* 0x20000008ff841230 */ /* 0x020fe40000004100 */
[----:B------:R-:W-:-:S05]  /*0d60*/  @P1 HADD2.F32 R134, -RZ, R9.H0_H0 ;  /* 0x20000009ff861230 */ /* 0x000fca0000004100 */
[----:B------:R-:W1:Y:S08]  /*0d70*/  @P1 LDC R135, c[0x0][0x40c] ;  /* 0x00010300ff871b82 */ /* 0x000e700000000800 */
[----:B------:R-:W3:Y:S08]  /*0d80*/  @P1 LDC R148, c[0x0][0x40c] ;  /* 0x00010300ff941b82 */ /* 0x000ef00000000800 */
[----:B------:R-:W4:Y:S01]  /*0d90*/  @P1 LDC R193, c[0x0][0x40c] ;  /* 0x00010300ffc11b82 */ /* 0x000f220000000800 */
[----:B0-----:R-:W-:Y:S01]  /*0da0*/  @P1 FMUL.FTZ R133, R132, R133 ;  /* 0x0000008584851220 */ /* 0x001fe20000410000 */
[----:B------:R-:W-:-:S06]  /*0db0*/  @P1 HADD2.F32 R132, -RZ, R8.H1_H1 ;  /* 0x30000008ff841230 */ /* 0x000fcc0000004100 */
[----:B------:R-:W0:Y:S01]  /*0dc0*/  @P1 LDC R197, c[0x0][0x40c] ;  /* 0x00010300ffc51b82 */ /* 0x000e220000000800 */
[----:B-1----:R-:W-:Y:S01]  /*0dd0*/  @P1 FMUL.FTZ R132, R132, R135 ;  /* 0x0000008784841220 */ /* 0x002fe20000410000 */
[----:B------:R-:W-:-:S06]  /*0de0*/  @P1 HADD2.F32 R135, -RZ, R9.H1_H1 ;  /* 0x30000009ff871230 */ /* 0x000fcc0000004100 */
[----:B------:R-:W1:Y:S08]  /*0df0*/  @P1 LDC R150, c[0x0][0x40c] ;  /* 0x00010300ff961b82 */ /* 0x000e700000000800 */
[----:B------:R-:W1:Y:S08]  /*0e00*/  @P1 LDC R199, c[0x0][0x40c] ;  /* 0x00010300ffc71b82 */ /* 0x000e700000000800 */
[----:B------:R-:W1:Y:S01]  /*0e10*/  @P1 LDC R223, c[0x0][0x40c] ;  /* 0x00010300ffdf1b82 */ /* 0x000e620000000800 */
[----:B--2---:R-:W-:-:S02]  /*0e20*/  @P1 HADD2.F32 R191, -RZ, R4.H1_H1 ;  /* 0x30000004ffbf1230 */ /* 0x004fc40000004100 */
[--C-:B------:R-:W-:Y:S02]  /*0e30*/  @P1 HADD2.F32 R146, -RZ, R4.reuse.H0_H0 ;  /* 0x20000004ff921230 */ /* 0x100fe40000004100 */
[--C-:B------:R-:W-:Y:S02]  /*0e40*/  @!P1 HADD2.F32 R189, -RZ, R4.reuse.H1_H1 ;  /* 0x30000004ffbd9230 */ /* 0x100fe40000004100 */
[----:B------:R-:W-:Y:S01]  /*0e50*/  @P1 FFMA.FTZ R189, R132, R113, R191 ;  /* 0x0000007184bd1223 */ /* 0x000fe200000100bf */
[----:B------:R-:W-:Y:S02]  /*0e60*/  @!P1 HADD2.F32 R187, -RZ, R4.H0_H0 ;  /* 0x20000004ffbb9230 */ /* 0x000fe40000004100 */
[----:B------:R-:W-:Y:S01]  /*0e70*/  @P1 FFMA.FTZ R187, R133, R112, R146 ;  /* 0x0000007085bb1223 */ /* 0x000fe20000010092 */
[----:B---3--:R-:W-:Y:S01]  /*0e80*/  @P1 FMUL.FTZ R132, R135, R148 ;  /* 0x0000009487841220 */ /* 0x008fe20000410000 */
[----:B----4-:R-:W-:Y:S01]  /*0e90*/  @P1 FMUL.FTZ R133, R134, R193 ;  /* 0x000000c186851220 */ /* 0x010fe20000410000 */
[----:B------:R-:W-:-:S02]  /*0ea0*/  @P1 HADD2.F32 R148, -RZ, R5.H0_H0 ;  /* 0x20000005ff941230 */ /* 0x000fc40000004100 */
[--C-:B------:R-:W-:Y:S02]  /*0eb0*/  @P1 HADD2.F32 R134, -RZ, R10.reuse.H0_H0 ;  /* 0x2000000aff861230 */ /* 0x100fe40000004100 */
[--C-:B------:R-:W-:Y:S02]  /*0ec0*/  @P1 HADD2.F32 R195, -RZ, R5.reuse.H1_H1 ;  /* 0x30000005ffc31230 */ /* 0x100fe40000004100 */
[----:B------:R-:W-:Y:S02]  /*0ed0*/  @!P1 HADD2.F32 R191, -RZ, R5.H0_H0 ;  /* 0x20000005ffbf9230 */ /* 0x000fe40000004100 */
[----:B------:R-:W-:Y:S01]  /*0ee0*/  @P1 FFMA.FTZ R191, R133, R114, R148 ;  /* 0x0000007285bf1223 */ /* 0x000fe20000010094 */
[----:B------:R-:W-:Y:S02]  /*0ef0*/  @P1 HADD2.F32 R135, -RZ, R10.H1_H1 ;  /* 0x3000000aff871230 */ /* 0x000fe40000004100 */
[----:B0-----:R-:W-:Y:S01]  /*0f00*/  @P1 FMUL.FTZ R133, R134, R197 ;  /* 0x000000c586851220 */ /* 0x001fe20000410000 */
[----:B------:R-:W-:-:S02]  /*0f10*/  @P1 HADD2.F32 R146, -RZ, R11.H0_H0 ;  /* 0x2000000bff921230 */ /* 0x000fc40000004100 */
[----:B------:R-:W-:Y:S02]  /*0f20*/  @!P1 HADD2.F32 R193, -RZ, R5.H1_H1 ;  /* 0x30000005ffc19230 */ /* 0x000fe40000004100 */
[----:B------:R-:W-:Y:S01]  /*0f30*/  @P1 FFMA.FTZ R193, R132, R115, R195 ;  /* 0x0000007384c11223 */ /* 0x000fe200000100c3 */
[----:B------:R-:W-:Y:S02]  /*0f40*/  @P1 HADD2.F32 R134, -RZ, R11.H1_H1 ;  /* 0x3000000bff861230 */ /* 0x000fe40000004100 */
[----:B-1----:R-:W-:Y:S01]  /*0f50*/  @P1 FMUL.FTZ R132, R135, R150 ;  /* 0x0000009687841220 */ /* 0x002fe20000410000 */
[----:B------:R-:W-:Y:S01]  /*0f60*/  @P1 FMUL.FTZ R135, R146, R199 ;  /* 0x000000c792871220 */ /* 0x000fe20000410000 */
[--C-:B------:R-:W-:Y:S02]  /*0f70*/  @P1 HADD2.F32 R146, -RZ, R6.reuse.H0_H0 ;  /* 0x20000006ff921230 */ /* 0x100fe40000004100 */
[----:B------:R-:W-:Y:S02]  /*0f80*/  @P1 HADD2.F32 R221, -RZ, R6.H1_H1 ;  /* 0x30000006ffdd1230 */ /* 0x000fe40000004100 */
[----:B------:R-:W-:Y:S01]  /*0f90*/  @P1 FMUL.FTZ R134, R134, R223 ;  /* 0x000000df86861220 */ /* 0x000fe20000410000 */
        /* <DEDUP_REMOVED lines=23> */
.L_x_16903:
[----:B------:R-:W0:Y:S01]  /*1110*/  @P5 LDC R133, c[0x0][0x40c] ;  /* 0x00010300ff855b82 */ /* 0x000e220000000800 */
[----:B-----5:R-:W-:Y:S02]  /*1120*/  @P5 HADD2.F32 R132, -RZ, R8.H1_H1 ;  /* 0x30000008ff845230 */ /* 0x020fe40000004100 */
[----:B------:R-:W-:Y:S02]  /*1130*/  HFMA2 R191, -RZ, RZ, 0, 0 ;  /* 0x00000000ffbf7431 */ /* 0x000fe400000001ff */
[----:B------:R-:W-:Y:S01]  /*1140*/  @P5 HADD2.F32 R134, -RZ, R9.H0_H0 ;  /* 0x20000009ff865230 */ /* 0x000fe20000004100 */
[----:B------:R-:W-:Y:S01]  /*1150*/  MOV R189, RZ ;  /* 0x000000ff00bd7202 */ /* 0x000fe20000000f00 */
[----:B------:R-:W-:Y:S02]  /*1160*/  @P5 HADD2.F32 R146, -RZ, R10.H0_H0 ;  /* 0x2000000aff925230 */ /* 0x000fe40000004100 */
[----:B------:R-:W-:Y:S02]  /*1170*/  HFMA2 R195, -RZ, RZ, 0, 0 ;  /* 0x00000000ffc37431 */ /* 0x000fe400000001ff */
[----:B------:R-:W-:Y:S01]  /*1180*/  @P5 HADD2.F32 R148, -RZ, R11.H1_H1 ;  /* 0x3000000bff945230 */ /* 0x000fe20000004100 */
[----:B------:R-:W1:Y:S08]  /*1190*/  @P5 LDC R135, c[0x0][0x40c] ;  /* 0x00010300ff875b82 */ /* 0x000e700000000800 */
[----:B------:R-:W2:Y:S08]  /*11a0*/  @P5 LDC R187, c[0x0][0x40c] ;  /* 0x00010300ffbb5b82 */ /* 0x000eb00000000800 */
[----:B------:R-:W3:Y:S01]  /*11b0*/  @P5 LDC R193, c[0x0][0x40c] ;  /* 0x00010300ffc15b82 */ /* 0x000ee20000000800 */
[----:B0-----:R-:W-:-:S04]  /*11c0*/  @P5 FMUL.FTZ R132, R132, R133 ;  /* 0x0000008584845220 */ /* 0x001fc80000410000 */
[----:B------:R-:W-:Y:S01]  /*11d0*/  @P5 FMUL.FTZ R189, R132, R113 ;  /* 0x0000007184bd5220 */ /* 0x000fe20000410000 */
[----:B------:R-:W-:Y:S02]  /*11e0*/  @P5 HADD2.F32 R132, -RZ, R10.H1_H1 ;  /* 0x3000000aff845230 */ /* 0x000fe40000004100 */
[----:B------:R-:W0:Y:S01]  /*11f0*/  @P5 LDC R197, c[0x0][0x40c] ;  /* 0x00010300ffc55b82 */ /* 0x000e220000000800 */
[----:B-1----:R-:W-:Y:S01]  /*1200*/  @P5 FMUL.FTZ R135, R134, R135 ;  /* 0x0000008786875220 */ /* 0x002fe20000410000 */
[----:B------:R-:W-:-:S03]  /*1210*/  @P5 HADD2.F32 R134, -RZ, R9.H1_H1 ;  /* 0x30000009ff865230 */ /* 0x000fc60000004100 */
[----:B------:R-:W-:-:S03]  /*1220*/  @P5 FMUL.FTZ R191, R135, R114 ;  /* 0x0000007287bf5220 */ /* 0x000fc60000410000 */
[----:B------:R-:W1:Y:S01]  /*1230*/  @P5 LDC R199, c[0x0][0x40c] ;  /* 0x00010300ffc75b82 */ /* 0x000e620000000800 */
[----:B--2---:R-:W-:Y:S01]  /*1240*/  @P5 FMUL.FTZ R134, R134, R187 ;  /* 0x000000bb86865220 */ /* 0x004fe20000410000 */
[----:B------:R-:W-:-:S06]  /*1250*/  HFMA2 R187, -RZ, RZ, 0, 0 ;  /* 0x00000000ffbb7431 */ /* 0x000fcc00000001ff */
[----:B------:R-:W2:Y:S01]  /*1260*/  @P5 LDC R201, c[0x0][0x40c] ;  /* 0x00010300ffc95b82 */ /* 0x000ea20000000800 */
[----:B---3--:R-:W-:Y:S01]  /*1270*/  @P5 FMUL.FTZ R135, R146, R193 ;  /* 0x000000c192875220 */ /* 0x008fe20000410000 */
[----:B------:R-:W-:Y:S01]  /*1280*/  MOV R193, RZ ;  /* 0x000000ff00c17202 */ /* 0x000fe20000000f00 */
[----:B------:R-:W-:Y:S02]  /*1290*/  @P5 HADD2.F32 R146, -RZ, R11.H0_H0 ;  /* 0x2000000bff925230 */ /* 0x000fe40000004100 */
[----:B------:R-:W-:Y:S01]  /*12a0*/  @P5 FMUL.FTZ R193, R134, R115 ;  /* 0x0000007386c15220 */ /* 0x000fe20000410000 */
[----:B------:R-:W-:Y:S02]  /*12b0*/  @P5 FMUL.FTZ R195, R135, R108 ;  /* 0x0000006c87c35220 */ /* 0x000fe40000410000 */
[----:B------:R-:W3:Y:S01]  /*12c0*/  @P5 LDC R133, c[0x0][0x40c] ;  /* 0x00010300ff855b82 */ /* 0x000ee20000000800 */
[----:B0-----:R-:W-:Y:S01]  /*12d0*/  @P5 FMUL.FTZ R134, R132, R197 ;  /* 0x000000c584865220 */ /* 0x001fe20000410000 */
[----:B------:R-:W-:Y:S01]  /*12e0*/  @P5 HADD2.F32 R132, -RZ, R8.H0_H0 ;  /* 0x20000008ff845230 */ /* 0x000fe20000004100 */
[----:B------:R-:W-:-:S02]  /*12f0*/  MOV R197, RZ ;  /* 0x000000ff00c57202 */ /* 0x000fc40000000f00 */
[----:B------:R-:W-:Y:S01]  /*1300*/  @P5 FMUL.FTZ R197, R134, R109 ;  /* 0x0000006d86c55220 */ /* 0x000fe20000410000 */
[----:B------:R-:W-:Y:S01]  /*1310*/  F2FP.F16.F32.PACK_AB R134, RZ, R193 ;  /* 0x000000c1ff86723e */ /* 0x000fe200000000ff */
[----:B-1----:R-:W-:Y:S01]  /*1320*/  @P5 FMUL.FTZ R135, R146, R199 ;  /* 0x000000c792875220 */ /* 0x002fe20000410000 */
[----:B------:R-:W-:Y:S01]  /*1330*/  HFMA2 R199, -RZ, RZ, 0, 0 ;  /* 0x00000000ffc77431 */ /* 0x000fe200000001ff */
[----:B------:R-:W-:Y:S02]  /*1340*/  F2FP.F16.F32.PACK_AB R146, RZ, R189 ;  /* 0x000000bdff92723e */ /* 0x000fe400000000ff */
[----:B------:R-:W-:Y:S01]  /*1350*/  @P5 FMUL.FTZ R199, R135, R110 ;  /* 0x0000006e87c75220 */ /* 0x000fe20000410000 */
[----:B--2---:R-:W-:Y:S01]  /*1360*/  @P5 FMUL.FTZ R148, R148, R201 ;  /* 0x000000c994945220 */ /* 0x004fe20000410000 */
[----:B------:R-:W-:Y:S02]  /*1370*/  MOV R201, RZ ;  /* 0x000000ff00c97202 */ /* 0x000fe40000000f00 */
[----:B------:R-:W-:Y:S01]  /*1380*/  F2FP.F16.F32.PACK_AB R135, RZ, R195 ;  /* 0x000000c3ff87723e */ /* 0x000fe200000000ff */
[----:B------:R-:W-:Y:S01]  /*1390*/  @P5 FMUL.FTZ R201, R148, R111 ;  /* 0x0000006f94c95220 */ /* 0x000fe20000410000 */
[----:B------:R-:W-:-:S02]  /*13a0*/  F2FP.F16.F32.PACK_AB R148, RZ, R197 ;  /* 0x000000c5ff94723e */ /* 0x000fc400000000ff */
[----:B------:R-:W-:Y:S01]  /*13b0*/  F2FP.F16.F32.PACK_AB R150, RZ, R199 ;  /* 0x000000c7ff96723e */ /* 0x000fe200000000ff */
[----:B---3--:R-:W-:Y:S01]  /*13c0*/  @P5 FMUL.FTZ R133, R132, R133 ;  /* 0x0000008584855220 */ /* 0x008fe20000410000 */
        /* <DEDUP_REMOVED lines=8> */
.L_x_16904:
[----:B------:R-:W0:Y:S01]  /*1450*/  LDC.64 R220, c[0x0][0x3a8] ;  /* 0x0000ea00ffdc7b82 */ /* 0x000e220000000a00 */
[----:B------:R-:W-:Y:S01]  /*1460*/  IADD3 R144, PT, PT, R144, 0x80, RZ ;  /* 0x0000008090907810 */ /* 0x000fe20007ffe0ff */
[C---:B0-----:R-:W-:Y:S01]  /*1470*/  IMAD.WIDE.U32 R220, R142.reuse, 0x10, R220 ;  /* 0x000000108edc7825 */ /* 0x041fe200078e00dc */
[----:B------:R-:W-:-:S04]  /*1480*/  IADD3 R142, PT, PT, R142, 0x80, RZ ;  /* 0x000000808e8e7810 */ /* 0x000fc80007ffe0ff */
[----:B------:R0:W-:Y:S03]  /*1490*/  STG.E.128 desc[UR6][R220.64], R132 ;  /* 0x00000084dc007986 */ /* 0x0001e6000c101d06 */
.L_x_16901:
[----:B------:R-:W-:Y:S05]  /*14a0*/  BSYNC.RECONVERGENT B0 ;  /* 0x0000000000007941 */ /* 0x000fea0003800200 */
.L_x_16900:
        /* <DEDUP_REMOVED lines=13> */
[--C-:B-----5:R-:W-:Y:S02]  /*1580*/  HADD2.F32 R139, -RZ, R4.reuse.H1_H1 ;  /* 0x30000004ff8b7230 */ /* 0x120fe40000004100 */
[--C-:B------:R-:W-:Y:S02]  /*1590*/  HADD2.F32 R141, -RZ, R5.reuse.H0_H0 ;  /* 0x20000005ff8d7230 */ /* 0x100fe40000004100 */
[----:B------:R-:W-:Y:S02]  /*15a0*/  HADD2.F32 R143, -RZ, R5.H1_H1 ;  /* 0x30000005ff8f7230 */ /* 0x000fe40000004100 */
[----:B------:R-:W-:Y:S02]  /*15b0*/  HADD2.F32 R151, -RZ, R4.H0_H0 ;  /* 0x20000004ff977230 */ /* 0x000fe40000004100 */
[----:B------:R-:W-:-:S04]  /*15c0*/  HADD2.F32 R153, -RZ, R7.H1_H1 ;  /* 0x30000007ff997230 */ /* 0x000fc80000004100 */
[----:B0-----:R-:W0:Y:S01]  /*15d0*/  @P2 LDC R133, c[0x0][0x40c] ;  /* 0x00010300ff852b82 */ /* 0x001e220000000800 */
[----:B------:R-:W-:Y:S02]  /*15e0*/  @P2 HADD2.F32 R132, -RZ, R8.H1_H1 ;  /* 0x30000008ff842230 */ /* 0x000fe40000004100 */
[----:B------:R-:W-:Y:S02]  /*15f0*/  @P2 HADD2.F32 R134, -RZ, R9.H0_H0 ;  /* 0x20000009ff862230 */ /* 0x000fe40000004100 */
[----:B------:R-:W-:Y:S02]  /*1600*/  @P2 HADD2.F32 R146, -RZ, R10.H0_H0 ;  /* 0x2000000aff922230 */ /* 0x000fe40000004100 */
[----:B------:R-:W-:Y:S01]  /*1610*/  @P2 HADD2.F32 R149, -RZ, R11.H0_H0 ;  /* 0x2000000bff952230 */ /* 0x000fe20000004100 */
[----:B------:R-:W1:Y:S08]  /*1620*/  @P2 LDC R135, c[0x0][0x40c] ;  /* 0x00010300ff872b82 */ /* 0x000e700000000800 */
[----:B------:R-:W2:Y:S08]  /*1630*/  @P2 LDC R145, c[0x0][0x40c] ;  /* 0x00010300ff912b82 */ /* 0x000eb00000000800 */
[----:B------:R-:W3:Y:S01]  /*1640*/  @P2 LDC R147, c[0x0][0x40c] ;  /* 0x00010300ff932b82 */ /* 0x000ee20000000800 */
[----:B0-----:R-:W-:-:S04]  /*1650*/  @P2 FMUL.FTZ R132, R132, R133 ;  /* 0x0000008584842220 */ /* 0x001fc80000410000 */
[----:B------:R-:W-:Y:S01]  /*1660*/  @P2 FFMA.FTZ R139, R132, R89, R139 ;  /* 0x00000059848b2223 */ /* 0x000fe2000001008b */
[----:B------:R-:W-:Y:S02]  /*1670*/  @P2 HADD2.F32 R132, -RZ, R9.H1_H1 ;  /* 0x30000009ff842230 */ /* 0x000fe40000004100 */
[----:B------:R-:W0:Y:S01]  /*1680*/  @P2 LDC R133, c[0x0][0x40c] ;  /* 0x00010300ff852b82 */ /* 0x000e220000000800 */
[----:B-1----:R-:W-:Y:S01]  /*1690*/  @P2 FMUL.FTZ R134, R134, R135 ;  /* 0x0000008786862220 */ /* 0x002fe20000410000 */
[----:B------:R-:W-:-:S03]  /*16a0*/  HADD2.F32 R135, -RZ, R6.H0_H0 ;  /* 0x20000006ff877230 */ /* 0x000fc60000004100 */
[----:B------:R-:W-:-:S03]  /*16b0*/  @P2 FFMA.FTZ R141, R134, R90, R141 ;  /* 0x0000005a868d2223 */ /* 0x000fc6000001008d */
[----:B------:R-:W1:Y:S01]  /*16c0*/  @P2 LDC R148, c[0x0][0x40c] ;  /* 0x00010300ff942b82 */ /* 0x000e620000000800 */
[----:B--2---:R-:W-:Y:S01]  /*16d0*/  @P2 FMUL.FTZ R134, R132, R145 ;  /* 0x0000009184862220 */ /* 0x004fe20000410000 */
[----:B------:R-:W-:Y:S01]  /*16e0*/  @P2 HADD2.F32 R132, -RZ, R8.H0_H0 ;  /* 0x20000008ff842230 */ /* 0x000fe20000004100 */
[----:B------:R-:W-:Y:S02]  /*16f0*/  @!P2 MOV R145, R135 ;  /* 0x000000870091a202 */ /* 0x000fe40000000f00 */
[----:B------:R-:W-:-:S03]  /*1700*/  @P2 FFMA.FTZ R143, R134, R91, R143 ;  /* 0x0000005b868f2223 */ /* 0x000fc6000001008f */
[----:B------:R-:W2:Y:S01]  /*1710*/  @P2 LDC R150, c[0x0][0x40c] ;  /* 0x00010300ff962b82 */ /* 0x000ea20000000800 */
[----:B---3--:R-:W-:Y:S01]  /*1720*/  @P2 FMUL.FTZ R146, R146, R147 ;  /* 0x0000009392922220 */ /* 0x008fe20000410000 */
[----:B------:R-:W-:Y:S01]  /*1730*/  @P2 HADD2.F32 R147, -RZ, R10.H1_H1 ;  /* 0x3000000aff932230 */ /* 0x000fe20000004100 */
[----:B------:R-:W-:Y:S02]  /*1740*/  F2FP.F16.F32.PACK_AB R134, RZ, R143 ;  /* 0x0000008fff86723e */ /* 0x000fe400000000ff */
[----:B------:R-:W-:Y:S01]  /*1750*/  @P2 FFMA.FTZ R145, R146, R84, R135 ;  /* 0x0000005492912223 */ /* 0x000fe20000010087 */
[----:B------:R-:W-:Y:S02]  /*1760*/  F2FP.F16.F32.PACK_AB R146, RZ, R139 ;  /* 0x0000008bff92723e */ /* 0x000fe400000000ff */
[----:B------:R-:W3:Y:S01]  /*1770*/  @P2 LDC R152, c[0x0][0x40c] ;  /* 0x00010300ff982b82 */ /* 0x000ee20000000800 */
[----:B0-----:R-:W-:Y:S01]  /*1780*/  @P2 FMUL.FTZ R132, R132, R133 ;  /* 0x0000008584842220 */ /* 0x001fe20000410000 */
[----:B------:R-:W-:-:S03]  /*1790*/  @P2 HADD2.F32 R133, -RZ, R11.H1_H1 ;  /* 0x3000000bff852230 */ /* 0x000fc60000004100 */
[----:B------:R-:W-:Y:S01]  /*17a0*/  @P2 FFMA.FTZ R151, R132, R88, R151 ;  /* 0x0000005884972223 */ /* 0x000fe20000010097 */
[----:B-1----:R-:W-:Y:S01]  /*17b0*/  @P2 FMUL.FTZ R148, R147, R148 ;  /* 0x0000009493942220 */ /* 0x002fe20000410000 */
[----:B------:R-:W-:-:S03]  /*17c0*/  HADD2.F32 R147, -RZ, R6.H1_H1 ;  /* 0x30000006ff937230 */ /* 0x000fc60000004100 */
[----:B------:R-:W-:Y:S02]  /*17d0*/  F2FP.F16.F32.PACK_AB R132, RZ, R151 ;  /* 0x00000097ff84723e */ /* 0x000fe400000000ff */
[----:B------:R-:W-:Y:S01]  /*17e0*/  @P2 FFMA.FTZ R147, R148, R85, R147 ;  /* 0x0000005594932223 */ /* 0x000fe20000010093 */
[----:B------:R-:W-:Y:S01]  /*17f0*/  F2FP.F16.F32.PACK_AB R148, RZ, R145 ;  /* 0x00000091ff94723e */ /* 0x000fe200000000ff */
[----:B--2---:R-:W-:Y:S01]  /*1800*/  @P2 FMUL.FTZ R150, R149, R150 ;  /* 0x0000009695962220 */ /* 0x004fe20000410000 */
[----:B------:R-:W-:Y:S01]  /*1810*/  HADD2.F32 R149, -RZ, R7.H0_H0 ;  /* 0x20000007ff957230 */ /* 0x000fe20000004100 */
[----:B------:R-:W-:-:S04]  /*1820*/  PRMT R132, R132, 0x5410, R146 ;  /* 0x0000541084847816 */ /* 0x000fc80000000092 */
[----:B------:R-:W-:Y:S01]  /*1830*/  @P2 FFMA.FTZ R149, R150, R86, R149 ;  /* 0x0000005696952223 */ /* 0x000fe20000010095 */
[----:B------:R-:W-:Y:S01]  /*1840*/  F2FP.F16.F32.PACK_AB R150, RZ, R147 ;  /* 0x00000093ff96723e */ /* 0x000fe200000000ff */
[----:B---3--:R-:W-:Y:S01]  /*1850*/  @P2 FMUL.FTZ R152, R133, R152 ;  /* 0x0000009885982220 */ /* 0x008fe20000410000 */
[----:B------:R-:W-:-:S03]  /*1860*/  F2FP.F16.F32.PACK_AB R133, RZ, R141 ;  /* 0x0000008dff85723e */ /* 0x000fc600000000ff */
[----:B------:R-:W-:Y:S01]  /*1870*/  @P2 FFMA.FTZ R153, R152, R87, R153 ;  /* 0x0000005798992223 */ /* 0x000fe20000010099 */
[----:B------:R-:W-:Y:S02]  /*1880*/  F2FP.F16.F32.PACK_AB R152, RZ, R149 ;  /* 0x00000095ff98723e */ /* 0x000fe400000000ff */
[----:B------:R-:W-:Y:S02]  /*1890*/  PRMT R133, R133, 0x5410, R134 ;  /* 0x0000541085857816 */ /* 0x000fe40000000086 */
[----:B------:R-:W-:Y:S02]  /*18a0*/  F2FP.F16.F32.PACK_AB R135, RZ, R153 ;  /* 0x00000099ff87723e */ /* 0x000fe400000000ff */
[----:B------:R-:W-:Y:S02]  /*18b0*/  PRMT R134, R148, 0x5410, R150 ;  /* 0x0000541094867816 */ /* 0x000fe40000000096 */
[----:B------:R-:W-:Y:S01]  /*18c0*/  PRMT R135, R152, 0x5410, R135 ;  /* 0x0000541098877816 */ /* 0x000fe20000000087 */
[----:B------:R-:W-:Y:S06]  /*18d0*/  BRA `(.L_x_16908) ;  /* 0x0000000000d07947 */ /* 0x000fec0003800000 */
.L_x_16907:
[----:B0-----:R-:W0:Y:S01]  /*18e0*/  @P5 LDC R133, c[0x0][0x40c] ;  /* 0x00010300ff855b82 */ /* 0x001e220000000800 */
        /* <DEDUP_REMOVED lines=21> */
[----:B------:R-:W-:Y:S01]  /*1a40*/  @P5 FMUL.FTZ R143, R134, R91 ;  /* 0x0000005b868f5220 */ /* 0x000fe20000410000 */
[----:B---3--:R-:W-:Y:S01]  /*1a50*/  @P5 FMUL.FTZ R135, R145, R146 ;  /* 0x0000009291875220 */ /* 0x008fe20000410000 */
[----:B------:R-:W-:Y:S01]  /*1a60*/  @P5 HADD2.F32 R146, -RZ, R11.H0_H0 ;  /* 0x2000000bff925230 */ /* 0x000fe20000004100 */
[----:B------:R-:W-:Y:S02]  /*1a70*/  MOV R145, RZ ;  /* 0x000000ff00917202 */ /* 0x000fe40000000f00 */
[----:B------:R-:W-:Y:S02]  /*1a80*/  @P5 FMUL.FTZ R145, R135, R84 ;  /* 0x0000005487915220 */ /* 0x000fe40000410000 */
[----:B------:R-:W3:Y:S01]  /*1a90*/  @P5 LDC R133, c[0x0][0x40c] ;  /* 0x00010300ff855b82 */ /* 0x000ee20000000800 */
[----:B0-----:R-:W-:Y:S01]  /*1aa0*/  @P5 FMUL.FTZ R134, R132, R147 ;  /* 0x0000009384865220 */ /* 0x001fe20000410000 */
[----:B------:R-:W-:-:S02]  /*1ab0*/  @P5 HADD2.F32 R132, -RZ, R8.H0_H0 ;  /* 0x20000008ff845230 */ /* 0x000fc40000004100 */
[----:B------:R-:W-:Y:S02]  /*1ac0*/  HFMA2 R147, -RZ, RZ, 0, 0 ;  /* 0x00000000ff937431 */ /* 0x000fe400000001ff */
[----:B-1----:R-:W-:Y:S01]  /*1ad0*/  @P5 FMUL.FTZ R135, R146, R149 ;  /* 0x0000009592875220 */ /* 0x002fe20000410000 */
[----:B------:R-:W-:Y:S01]  /*1ae0*/  MOV R149, RZ ;  /* 0x000000ff00957202 */ /* 0x000fe20000000f00 */
[----:B------:R-:W-:Y:S01]  /*1af0*/  @P5 FMUL.FTZ R147, R134, R85 ;  /* 0x0000005586935220 */ /* 0x000fe20000410000 */
[----:B------:R-:W-:Y:S01]  /*1b00*/  F2FP.F16.F32.PACK_AB R134, RZ, R143 ;  /* 0x0000008fff86723e */ /* 0x000fe200000000ff */
[----:B------:R-:W-:Y:S01]  /*1b10*/  @P5 FMUL.FTZ R149, R135, R86 ;  /* 0x0000005687955220 */ /* 0x000fe20000410000 */
[----:B------:R-:W-:Y:S02]  /*1b20*/  F2FP.F16.F32.PACK_AB R135, RZ, R145 ;  /* 0x00000091ff87723e */ /* 0x000fe400000000ff */
[----:B------:R-:W-:Y:S01]  /*1b30*/  F2FP.F16.F32.PACK_AB R146, RZ, R139 ;  /* 0x0000008bff92723e */ /* 0x000fe200000000ff */
[----:B--2---:R-:W-:Y:S01]  /*1b40*/  @P5 FMUL.FTZ R148, R148, R151 ;  /* 0x0000009794945220 */ /* 0x004fe20000410000 */
[----:B------:R-:W-:-:S02]  /*1b50*/  MOV R151, RZ ;  /* 0x000000ff00977202 */ /* 0x000fc40000000f00 */
[----:B------:R-:W-:Y:S01]  /*1b60*/  F2FP.F16.F32.PACK_AB R150, RZ, R149 ;  /* 0x00000095ff96723e */ /* 0x000fe200000000ff */
[----:B------:R-:W-:Y:S01]  /*1b70*/  @P5 FMUL.FTZ R153, R148, R87 ;  /* 0x0000005794995220 */ /* 0x000fe20000410000 */
[----:B------:R-:W-:Y:S01]  /*1b80*/  F2FP.F16.F32.PACK_AB R148, RZ, R147 ;  /* 0x00000093ff94723e */ /* 0x000fe200000000ff */
[----:B---3--:R-:W-:-:S03]  /*1b90*/  @P5 FMUL.FTZ R133, R132, R133 ;  /* 0x0000008584855220 */ /* 0x008fc60000410000 */
[----:B------:R-:W-:Y:S01]  /*1ba0*/  F2FP.F16.F32.PACK_AB R152, RZ, R153 ;  /* 0x00000099ff98723e */ /* 0x000fe200000000ff */
[----:B------:R-:W-:Y:S01]  /*1bb0*/  @P5 FMUL.FTZ R151, R133, R88 ;  /* 0x0000005885975220 */ /* 0x000fe20000410000 */
[----:B------:R-:W-:-:S04]  /*1bc0*/  F2FP.F16.F32.PACK_AB R133, RZ, R141 ;  /* 0x0000008dff85723e */ /* 0x000fc800000000ff */
[----:B------:R-:W-:Y:S02]  /*1bd0*/  F2FP.F16.F32.PACK_AB R132, RZ, R151 ;  /* 0x00000097ff84723e */ /* 0x000fe400000000ff */
[----:B------:R-:W-:Y:S02]  /*1be0*/  PRMT R133, R133, 0x5410, R134 ;  /* 0x0000541085857816 */ /* 0x000fe40000000086 */
[----:B------:R-:W-:Y:S02]  /*1bf0*/  PRMT R134, R135, 0x5410, R148 ;  /* 0x0000541087867816 */ /* 0x000fe40000000094 */
[----:B------:R-:W-:Y:S02]  /*1c00*/  PRMT R135, R150, 0x5410, R152 ;  /* 0x0000541096877816 */ /* 0x000fe40000000098 */
[----:B------:R-:W-:-:S07]  /*1c10*/  PRMT R132, R132, 0x5410, R146 ;  /* 0x0000541084847816 */ /* 0x000fce0000000092 */
.L_x_16908:
[----:B------:R-:W0:Y:S01]  /*1c20*/  LDC.64 R220, c[0x0][0x3a8] ;  /* 0x0000ea00ffdc7b82 */ /* 0x000e220000000a00 */
[----:B------:R-:W-:Y:S01]  /*1c30*/  IADD3 R144, PT, PT, R144, 0x80, RZ ;  /* 0x0000008090907810 */ /* 0x000fe20007ffe0ff */
[C---:B0-----:R-:W-:Y:S01]  /*1c40*/  IMAD.WIDE.U32 R220, R142.reuse, 0x10, R220 ;  /* 0x000000108edc7825 */ /* 0x041fe200078e00dc */
[----:B------:R-:W-:-:S04]  /*1c50*/  IADD3 R142, PT, PT, R142, 0x80, RZ ;  /* 0x000000808e8e7810 */ /* 0x000fc80007ffe0ff */
[----:B------:R1:W-:Y:S03]  /*1c60*/  STG.E.128 desc[UR6][R220.64], R132 ;  /* 0x00000084dc007986 */ /* 0x0003e6000c101d06 */
.L_x_16906:
[----:B------:R-:W-:Y:S05]  /*1c70*/  BSYNC.RECONVERGENT B0 ;  /* 0x0000000000007941 */ /* 0x000fea0003800200 */
.L_x_16905:
        /* <DEDUP_REMOVED lines=13> */
[----:B-----5:R-:W-:Y:S02]  /*1d50*/  HADD2.F32 R155, -RZ, R4.H1_H1 ;  /* 0x30000004ff9b7230 */ /* 0x020fe40000004100 */
[--C-:B------:R-:W-:Y:S02]  /*1d60*/  HADD2.F32 R157, -RZ, R5.reuse.H0_H0 ;  /* 0x20000005ff9d7230 */ /* 0x100fe40000004100 */
[----:B------:R-:W-:Y:S02]  /*1d70*/  HADD2.F32 R159, -RZ, R5.H1_H1 ;  /* 0x30000005ff9f7230 */ /* 0x000fe40000004100 */
[----:B------:R-:W-:-:S06]  /*1d80*/  HADD2.F32 R169, -RZ, R7.H1_H1 ;  /* 0x30000007ffa97230 */ /* 0x000fcc0000004100 */
[----:B0-----:R-:W0:Y:S01]  /*1d90*/  @P3 LDC R133, c[0x0][0x40c] ;  /* 0x00010300ff853b82 */ /* 0x001e220000000800 */
[----:B------:R-:W-:Y:S02]  /*1da0*/  @P3 HADD2.F32 R132, -RZ, R8.H1_H1 ;  /* 0x30000008ff843230 */ /* 0x000fe40000004100 */
[----:B------:R-:W-:Y:S02]  /*1db0*/  @P3 HADD2.F32 R134, -RZ, R9.H0_H0 ;  /* 0x20000009ff863230 */ /* 0x000fe40000004100 */
[--C-:B------:R-:W-:Y:S02]  /*1dc0*/  @P3 HADD2.F32 R146, -RZ, R10.reuse.H0_H0 ;  /* 0x2000000aff923230 */ /* 0x100fe40000004100 */
[----:B------:R-:W-:Y:S01]  /*1dd0*/  @P3 HADD2.F32 R148, -RZ, R10.H1_H1 ;  /* 0x3000000aff943230 */ /* 0x000fe20000004100 */
[----:B------:R-:W1:Y:S01]  /*1de0*/  @P3 LDC R135, c[0x0][0x40c] ;  /* 0x00010300ff873b82 */ /* 0x000e620000000800 */
[----:B------:R-:W-:-:S07]  /*1df0*/  @P3 HADD2.F32 R150, -RZ, R11.H0_H0 ;  /* 0x2000000bff963230 */ /* 0x000fce0000004100 */
[----:B------:R-:W2:Y:S01]  /*1e00*/  @P3 LDC R161, c[0x0][0x40c] ;  /* 0x00010300ffa13b82 */ /* 0x000ea20000000800 */
[----:B0-----:R-:W-:-:S07]  /*1e10*/  @P3 FMUL.FTZ R132, R132, R133 ;  /* 0x0000008584843220 */ /* 0x001fce0000410000 */
[----:B------:R-:W0:Y:S01]  /*1e20*/  @P3 LDC R163, c[0x0][0x40c] ;  /* 0x00010300ffa33b82 */ /* 0x000e220000000800 */
[----:B------:R-:W-:Y:S01]  /*1e30*/  @P3 FFMA.FTZ R155, R132, R65, R155 ;  /* 0x00000041849b3223 */ /* 0x000fe2000001009b */
[----:B------:R-:W-:Y:S02]  /*1e40*/  @P3 HADD2.F32 R132, -RZ, R9.H1_H1 ;  /* 0x30000009ff843230 */ /* 0x000fe40000004100 */
[----:B-1----:R-:W-:-:S04]  /*1e50*/  @P3 FMUL.FTZ R134, R134, R135 ;  /* 0x0000008786863220 */ /* 0x002fc80000410000 */
[----:B------:R-:W1:Y:S01]  /*1e60*/  @P3 LDC R133, c[0x0][0x40c] ;  /* 0x00010300ff853b82 */ /* 0x000e620000000800 */
[----:B------:R-:W-:Y:S02]  /*1e70*/  HADD2.F32 R135, -RZ, R6.H0_H0 ;  /* 0x20000006ff877230 */ /* 0x000fe40000004100 */
[----:B------:R-:W-:Y:S01]  /*1e80*/  @P3 FFMA.FTZ R157, R134, R66, R157 ;  /* 0x00000042869d3223 */ /* 0x000fe2000001009d */
[----:B--2---:R-:W-:-:S04]  /*1e90*/  @P3 FMUL.FTZ R134, R132, R161 ;  /* 0x000000a184863220 */ /* 0x004fc80000410000 */
[----:B------:R-:W2:Y:S01]  /*1ea0*/  @P3 LDC R165, c[0x0][0x40c] ;  /* 0x00010300ffa53b82 */ /* 0x000ea20000000800 */
[----:B------:R-:W-:Y:S01]  /*1eb0*/  @P3 HADD2.F32 R132, -RZ, R8.H0_H0 ;  /* 0x20000008ff843230 */ /* 0x000fe20000004100 */
[----:B------:R-:W-:Y:S01]  /*1ec0*/  @!P3 MOV R161, R135 ;  /* 0x0000008700a1b202 */ /* 0x000fe20000000f00 */
[----:B------:R-:W-:-:S05]  /*1ed0*/  @P3 FFMA.FTZ R159, R134, R67, R159 ;  /* 0x00000043869f3223 */ /* 0x000fca000001009f */
[----:B------:R-:W3:Y:S01]  /*1ee0*/  @P3 LDC R167, c[0x0][0x40c] ;  /* 0x00010300ffa73b82 */ /* 0x000ee20000000800 */
[----:B0-----:R-:W-:Y:S01]  /*1ef0*/  @P3 FMUL.FTZ R146, R146, R163 ;  /* 0x000000a392923220 */ /* 0x001fe20000410000 */
[----:B------:R-:W-:Y:S01]  /*1f00*/  HADD2.F32 R163, -RZ, R6.H1_H1 ;  /* 0x30000006ffa37230 */ /* 0x000fe20000004100 */
[----:B------:R-:W-:Y:S02]  /*1f10*/  F2FP.F16.F32.PACK_AB R134, RZ, R159 ;  /* 0x0000009fff86723e */ /* 0x000fe400000000ff */
[----:B------:R-:W-:Y:S01]  /*1f20*/  @P3 FFMA.FTZ R161, R146, R60, R135 ;  /* 0x0000003c92a13223 */ /* 0x000fe20000010087 */
[----:B------:R-:W-:Y:S02]  /*1f30*/  F2FP.F16.F32.PACK_AB R146, RZ, R155 ;  /* 0x0000009bff92723e */ /* 0x000fe400000000ff */
[----:B------:R-:W0:Y:S01]  /*1f40*/  @P3 LDC R152, c[0x0][0x40c] ;  /* 0x00010300ff983b82 */ /* 0x000e220000000800 */
[----:B-1----:R-:W-:Y:S01]  /*1f50*/  @P3 FMUL.FTZ R132, R132, R133 ;  /* 0x0000008584843220 */ /* 0x002fe20000410000 */
[----:B------:R-:W-:-:S02]  /*1f60*/  @P3 HADD2.F32 R133, -RZ, R11.H1_H1 ;  /* 0x3000000bff853230 */ /* 0x000fc40000004100 */
[----:B--2---:R-:W-:Y:S01]  /*1f70*/  @P3 FMUL.FTZ R148, R148, R165 ;  /* 0x000000a594943220 */ /* 0x004fe20000410000 */
[----:B------:R-:W-:-:S03]  /*1f80*/  HADD2.F32 R165, -RZ, R7.H0_H0 ;  /* 0x20000007ffa57230 */ /* 0x000fc60000004100 */
[----:B------:R-:W-:Y:S01]  /*1f90*/  @P3 FFMA.FTZ R163, R148, R61, R163 ;  /* 0x0000003d94a33223 */ /* 0x000fe200000100a3 */
[----:B------:R-:W-:Y:S01]  /*1fa0*/  F2FP.F16.F32.PACK_AB R148, RZ, R161 ;  /* 0x000000a1ff94723e */ /* 0x000fe200000000ff */
[----:B---3--:R-:W-:Y:S01]  /*1fb0*/  @P3 FMUL.FTZ R150, R150, R167 ;  /* 0x000000a796963220 */ /* 0x008fe20000410000 */
[----:B------:R-:W-:-:S03]  /*1fc0*/  HADD2.F32 R167, -RZ, R4.H0_H0 ;  /* 0x20000004ffa77230 */ /* 0x000fc60000004100 */
[----:B------:R-:W-:Y:S01]  /*1fd0*/  @P3 FFMA.FTZ R165, R150, R62, R165 ;  /* 0x0000003e96a53223 */ /* 0x000fe200000100a5 */
[----:B------:R-:W-:Y:S01]  /*1fe0*/  F2FP.F16.F32.PACK_AB R150, RZ, R163 ;  /* 0x000000a3ff96723e */ /* 0x000fe200000000ff */
[----:B------:R-:W-:Y:S01]  /*1ff0*/  @P3 FFMA.FTZ R167, R132, R64, R167 ;  /* 0x0000004084a73223 */ /* 0x000fe200000100a7 */
[----:B0-----:R-:W-:Y:S01]  /*2000*/  @P3 FMUL.FTZ R152, R133, R152 ;  /* 0x0000009885983220 */ /* 0x001fe20000410000 */
[----:B------:R-:W-:-:S03]  /*2010*/  F2FP.F16.F32.PACK_AB R133, RZ, R157 ;  /* 0x0000009dff85723e */ /* 0x000fc600000000ff */
[----:B------:R-:W-:Y:S01]  /*2020*/  F2FP.F16.F32.PACK_AB R132, RZ, R167 ;  /* 0x000000a7ff84723e */ /* 0x000fe200000000ff */
[----:B------:R-:W-:Y:S01]  /*2030*/  @P3 FFMA.FTZ R169, R152, R63, R169 ;  /* 0x0000003f98a93223 */ /* 0x000fe200000100a9 */
[----:B------:R-:W-:Y:S02]  /*2040*/  F2FP.F16.F32.PACK_AB R152, RZ, R165 ;  /* 0x000000a5ff98723e */ /* 0x000fe400000000ff */
[----:B------:R-:W-:Y:S02]  /*2050*/  PRMT R133, R133, 0x5410, R134 ;  /* 0x0000541085857816 */ /* 0x000fe40000000086 */
[----:B------:R-:W-:Y:S02]  /*2060*/  F2FP.F16.F32.PACK_AB R135, RZ, R169 ;  /* 0x000000a9ff87723e */ /* 0x000fe400000000ff */
[----:B------:R-:W-:Y:S02]  /*2070*/  PRMT R134, R148, 0x5410, R150 ;  /* 0x0000541094867816 */ /* 0x000fe40000000096 */
[----:B------:R-:W-:-:S02]  /*2080*/  PRMT R132, R132, 0x5410, R146 ;  /* 0x0000541084847816 */ /* 0x000fc40000000092 */
[----:B------:R-:W-:Y:S01]  /*2090*/  PRMT R135, R152, 0x5410, R135 ;  /* 0x0000541098877816 */ /* 0x000fe20000000087 */
[----:B------:R-:W-:Y:S06]  /*20a0*/  BRA `(.L_x_16912) ;  /* 0x0000000000d07947 */ /* 0x000fec0003800000 */
.L_x_16911:
        /* <DEDUP_REMOVED lines=52> */
.L_x_16912:
[----:B------:R-:W0:Y:S01]  /*23f0*/  LDC.64 R220, c[0x0][0x3a8] ;  /* 0x0000ea00ffdc7b82 */ /* 0x000e220000000a00 */
[----:B------:R-:W-:Y:S01]  /*2400*/  IADD3 R144, PT, PT, R144, 0x80, RZ ;  /* 0x0000008090907810 */ /* 0x000fe20007ffe0ff */
[C---:B0-----:R-:W-:Y:S01]  /*2410*/  IMAD.WIDE.U32 R220, R142.reuse, 0x10, R220 ;  /* 0x000000108edc7825 */ /* 0x041fe200078e00dc */
[----:B------:R-:W-:-:S04]  /*2420*/  IADD3 R142, PT, PT, R142, 0x80, RZ ;  /* 0x000000808e8e7810 */ /* 0x000fc80007ffe0ff */
[----:B------:R2:W-:Y:S03]  /*2430*/  STG.E.128 desc[UR6][R220.64], R132 ;  /* 0x00000084dc007986 */ /* 0x0005e6000c101d06 */
.L_x_16910:
[----:B------:R-:W-:Y:S05]  /*2440*/  BSYNC.RECONVERGENT B0 ;  /* 0x0000000000007941 */ /* 0x000fea0003800200 */
.L_x_16909:
        /* <DEDUP_REMOVED lines=67> */
.L_x_16915:
        /* <DEDUP_REMOVED lines=52> */
.L_x_16916:
[----:B------:R-:W0:Y:S01]  /*2bc0*/  LDC.64 R220, c[0x0][0x3a8] ;  /* 0x0000ea00ffdc7b82 */ /* 0x000e220000000a00 */
[----:B------:R-:W-:Y:S01]  /*2bd0*/  IADD3 R144, PT, PT, R144, 0x80, RZ ;  /* 0x0000008090907810 */ /* 0x000fe20007ffe0ff */
[C---:B0-----:R-:W-:Y:S01]  /*2be0*/  IMAD.WIDE.U32 R220, R142.reuse, 0x10, R220 ;  /* 0x000000108edc7825 */ /* 0x041fe200078e00dc */
[----:B------:R-:W-:-:S04]  /*2bf0*/  IADD3 R142, PT, PT, R142, 0x80, RZ ;  /* 0x000000808e8e7810 */ /* 0x000fc80007ffe0ff */
[----:B------:R3:W-:Y:S03]  /*2c00*/  STG.E.128 desc[UR6][R220.64], R132 ;  /* 0x00000084dc007986 */ /* 0x0007e6000c101d06 */
.L_x_16914:
[----:B------:R-:W-:Y:S05]  /*2c10*/  BSYNC.RECONVERGENT B0 ;  /* 0x0000000000007941 */ /* 0x000fea0003800200 */
.L_x_16913:
        /* <DEDUP_REMOVED lines=37> */
[----:B------:R-:W-:Y:S01]  /*2e70*/  @P5 FFMA.FTZ R207, R132, R19, R207 ;  /* 0x0000001384cf5223 */ /* 0x000fe200000100cf */
[----:B------:R-:W-:Y:S02]  /*2e80*/  @P5 HADD2.F32 R132, -RZ, R11.H1_H1 ;  /* 0x3000000bff845230 */ /* 0x000fe40000004100 */
[----:B------:R-:W2:Y:S01]  /*2e90*/  @P5 LDC R133, c[0x0][0x40c] ;  /* 0x00010300ff855b82 */ /* 0x000ea20000000800 */
[----:B---3--:R-:W-:Y:S01]  /*2ea0*/  @P5 FMUL.FTZ R134, R134, R211 ;  /* 0x000000d386865220 */ /* 0x008fe20000410000 */
[----:B------:R-:W-:-:S03]  /*2eb0*/  HADD2.F32 R211, -RZ, R6.H1_H1 ;  /* 0x30000006ffd37230 */ /* 0x000fc60000004100 */
[----:B------:R-:W-:Y:S01]  /*2ec0*/  @P5 FFMA.FTZ R209, R134, R12, R135 ;  /* 0x0000000c86d15223 */ /* 0x000fe20000010087 */
[----:B------:R-:W-:Y:S02]  /*2ed0*/  F2FP.F16.F32.PACK_AB R134, RZ, R207 ;  /* 0x000000cfff86723e */ /* 0x000fe400000000ff */
[----:B------:R-:W3:Y:S01]  /*2ee0*/  @P5 LDC R221, c[0x0][0x40c] ;  /* 0x00010300ffdd5b82 */ /* 0x000ee20000000800 */
[----:B0-----:R-:W-:Y:S01]  /*2ef0*/  @P5 FMUL.FTZ R144, R144, R213 ;  /* 0x000000d590905220 */ /* 0x001fe20000410000 */
[----:B------:R-:W-:-:S03]  /*2f00*/  HADD2.F32 R213, -RZ, R7.H0_H0 ;  /* 0x20000007ffd57230 */ /* 0x000fc60000004100 */
[----:B------:R-:W-:Y:S01]  /*2f10*/  @P5 FFMA.FTZ R211, R144, R13, R211 ;  /* 0x0000000d90d35223 */ /* 0x000fe200000100d3 */
[----:B------:R-:W-:Y:S01]  /*2f20*/  F2FP.F16.F32.PACK_AB R144, RZ, R209 ;  /* 0x000000d1ff90723e */ /* 0x000fe200000000ff */
[----:B-1----:R-:W-:Y:S01]  /*2f30*/  @P5 FMUL.FTZ R146, R146, R215 ;  /* 0x000000d792925220 */ /* 0x002fe20000410000 */
[----:B------:R-:W-:-:S03]  /*2f40*/  HADD2.F32 R215, -RZ, R4.H0_H0 ;  /* 0x20000004ffd77230 */ /* 0x000fc60000004100 */
[----:B------:R-:W-:Y:S01]  /*2f50*/  @P5 FFMA.FTZ R213, R146, R14, R213 ;  /* 0x0000000e92d55223 */ /* 0x000fe200000100d5 */
[----:B------:R-:W-:Y:S01]  /*2f60*/  F2FP.F16.F32.PACK_AB R146, RZ, R211 ;  /* 0x000000d3ff92723e */ /* 0x000fe200000000ff */
[----:B--2---:R-:W-:Y:S01]  /*2f70*/  @P5 FMUL.FTZ R0, R0, R133 ;  /* 0x0000008500005220 */ /* 0x004fe20000410000 */
[----:B------:R-:W-:Y:S02]  /*2f80*/  F2FP.F16.F32.PACK_AB R133, RZ, R205 ;  /* 0x000000cdff85723e */ /* 0x000fe400000000ff */
[----:B------:R-:W-:Y:S01]  /*2f90*/  F2FP.F16.F32.PACK_AB R148, RZ, R213 ;  /* 0x000000d5ff94723e */ /* 0x000fe200000000ff */
[----:B------:R-:W-:Y:S01]  /*2fa0*/  @P5 FFMA.FTZ R215, R0, R16, R215 ;  /* 0x0000001000d75223 */ /* 0x000fe200000100d7 */
[----:B------:R-:W-:Y:S02]  /*2fb0*/  F2FP.F16.F32.PACK_AB R0, RZ, R203 ;  /* 0x000000cbff00723e */ /* 0x000fe400000000ff */
[----:B------:R-:W-:Y:S01]  /*2fc0*/  PRMT R133, R133, 0x5410, R134 ;  /* 0x0000541085857816 */ /* 0x000fe20000000086 */
[----:B---3--:R-:W-:Y:S01]  /*2fd0*/  @P5 FMUL.FTZ R132, R132, R221 ;  /* 0x000000dd84845220 */ /* 0x008fe20000410000 */
[----:B------:R-:W-:-:S03]  /*2fe0*/  PRMT R134, R144, 0x5410, R146 ;  /* 0x0000541090867816 */ /* 0x000fc60000000092 */
[----:B------:R-:W-:Y:S01]  /*2ff0*/  @P5 FFMA.FTZ R217, R132, R15, R217 ;  /* 0x0000000f84d95223 */ /* 0x000fe200000100d9 */
[----:B------:R-:W-:-:S04]  /*3000*/  F2FP.F16.F32.PACK_AB R132, RZ, R215 ;  /* 0x000000d7ff84723e */ /* 0x000fc800000000ff */
[----:B------:R-:W-:Y:S02]  /*3010*/  F2FP.F16.F32.PACK_AB R135, RZ, R217 ;  /* 0x000000d9ff87723e */ /* 0x000fe400000000ff */
[----:B------:R-:W-:Y:S02]  /*3020*/  PRMT R132, R132, 0x5410, R0 ;  /* 0x0000541084847816 */ /* 0x000fe40000000000 */
[----:B------:R-:W-:Y:S01]  /*3030*/  PRMT R135, R148, 0x5410, R135 ;  /* 0x0000541094877816 */ /* 0x000fe20000000087 */
[----:B------:R-:W-:Y:S06]  /*3040*/  BRA `(.L_x_16920) ;  /* 0x0000000000d07947 */ /* 0x000fec0003800000 */
.L_x_16919:
        /* <DEDUP_REMOVED lines=36> */
[----:B------:R-:W-:Y:S01]  /*3290*/  F2FP.F16.F32.PACK_AB R135, RZ, R209 ;  /* 0x000000d1ff87723e */ /* 0x000fe200000000ff */
[----:B--2---:R-:W-:Y:S01]  /*32a0*/  @P5 FMUL.FTZ R144, R144, R215 ;  /* 0x000000d790905220 */ /* 0x004fe20000410000 */
[----:B------:R-:W-:Y:S02]  /*32b0*/  MOV R215, RZ ;  /* 0x000000ff00d77202 */ /* 0x000fe40000000f00 */
[----:B------:R-:W-:Y:S01]  /*32c0*/  F2FP.F16.F32.PACK_AB R146, RZ, R213 ;  /* 0x000000d5ff92723e */ /* 0x000fe200000000ff */
[----:B------:R-:W-:Y:S01]  /*32d0*/  @P5 FMUL.FTZ R217, R144, R15 ;  /* 0x0000000f90d95220 */ /* 0x000fe20000410000 */
[----:B------:R-:W-:Y:S01]  /*32e0*/  F2FP.F16.F32.PACK_AB R144, RZ, R211 ;  /* 0x000000d3ff90723e */ /* 0x000fe200000000ff */
[----:B---3--:R-:W-:Y:S01]  /*32f0*/  @P5 FMUL.FTZ R133, R0, R133 ;  /* 0x0000008500855220 */ /* 0x008fe20000410000 */
[----:B------:R-:W-:-:S02]  /*3300*/  F2FP.F16.F32.PACK_AB R0, RZ, R203 ;  /* 0x000000cbff00723e */ /* 0x000fc400000000ff */
        /* <DEDUP_REMOVED lines=8> */
.L_x_16920:
[----:B------:R-:W0:Y:S02]  /*3390*/  LDC.64 R220, c[0x0][0x3a8] ;  /* 0x0000ea00ffdc7b82 */ /* 0x000e240000000a00 */
[----:B0-----:R-:W-:-:S05]  /*33a0*/  IMAD.WIDE.U32 R220, R142, 0x10, R220 ;  /* 0x000000108edc7825 */ /* 0x001fca00078e00dc */
[----:B------:R0:W-:Y:S02]  /*33b0*/  STG.E.128 desc[UR6][R220.64], R132 ;  /* 0x00000084dc007986 */ /* 0x0001e4000c101d06 */
.L_x_16918:
[----:B------:R-:W-:Y:S05]  /*33c0*/  BSYNC.RECONVERGENT B0 ;  /* 0x0000000000007941 */ /* 0x000fea0003800200 */
.L_x_16917:
        /* <DEDUP_REMOVED lines=164> */
.L_x_16922:
[----:B------:R-:W-:Y:S05]  /*3e10*/  BSYNC.RECONVERGENT B0 ;  /* 0x0000000000007941 */ /* 0x000fea0003800200 */
.L_x_16921:
        /* <DEDUP_REMOVED lines=12> */
.L_x_16924:
[----:B------:R-:W-:Y:S05]  /*3ee0*/  BSYNC.RECONVERGENT B0 ;  /* 0x0000000000007941 */ /* 0x000fea0003800200 */
.L_x_16923:
        /* <DEDUP_REMOVED lines=91> */
.L_x_16927:
[----:B------:R-:W-:Y:S05]  /*44a0*/  BSYNC.RECONVERGENT B0 ;  /* 0x0000000000007941 */ /* 0x000fea0003800200 */
.L_x_16926:
        /* <DEDUP_REMOVED lines=34> */
.L_x_16929:
[----:B------:R-:W-:Y:S05]  /*46d0*/  BSYNC.RECONVERGENT B0 ;  /* 0x0000000000007941 */ /* 0x000fea0003800200 */
.L_x_16928:
        /* <DEDUP_REMOVED lines=34> */
.L_x_16931:
[----:B------:R-:W-:Y:S05]  /*4900*/  BSYNC.RECONVERGENT B0 ;  /* 0x0000000000007941 */ /* 0x000fea0003800200 */
.L_x_16930:
        /* <DEDUP_REMOVED lines=34> */
.L_x_16933:
[----:B------:R-:W-:Y:S05]  /*4b30*/  BSYNC.RECONVERGENT B0 ;  /* 0x0000000000007941 */ /* 0x000fea0003800200 */
.L_x_16932:
        /* <DEDUP_REMOVED lines=33> */
.L_x_16934:
[----:B------:R-:W-:Y:S05]  /*4d50*/  BSYNC.RECONVERGENT B0 ;  /* 0x0000000000007941 */ /* 0x000fea0003800200 */
.L_x_16925:
[----:B01234-:R-:W0:Y:S01]  /*4d60*/  LDC.64 R132, c[0x0][0x380] ;  /* 0x0000e000ff847b82 */ /* 0x01fe220000000a00 */
[----:B------:R-:W-:Y:S01]  /*4d70*/  UPLOP3.LUT UP1, UPT, UPT, UPT, UP1, 0x40, 0x4 ;  /* 0x000000000004789c */ /* 0x000fe20003f2e810 */
[----:B0-----:R-:W-:-:S04]  /*4d80*/  IADD3 R2, PT, PT, R2, R132, RZ ;  /* 0x0000008402027210 */ /* 0x001fc80007ffe0ff */
[----:B------:R-:W-:-:S13]  /*4d90*/  ISETP.GE.AND P0, PT, R2, R133, PT ;  /* 0x000000850200720c */ /* 0x000fda0003f06270 */
[----:B------:R-:W-:Y:S05]  /*4da0*/  @!P0 BRA `(.L_x_16935) ;  /* 0xffffffbc00608947 */ /* 0x000fea000383ffff */
[----:B------:R-:W-:Y:S05]  /*4db0*/  EXIT ;  /* 0x000000000000794d */ /* 0x000fea0003800000 */
.L_x_16936:
        /* <DEDUP_REMOVED lines=12> */
.L_x_34066:


//--------------------- .text._ZN10layer_norm13ln_fwd_kernelINS_13Kernel_traitsIf6__halfS2_S2_fjLj5120ELj1ELj1ELj4ELj16ENS_18Kernel_traits_baseILj5120EfS2_S2_S2_fjLj128EEEEELb0ELb1ELb1ELb1EEEvNS_9FwdParamsE --------------------------
	.section	.text._ZN10layer_norm13ln_fwd_kernelINS_13Kernel_traitsIf6__halfS2_S2_fjLj5120ELj1ELj1ELj4ELj16ENS_18Kernel_traits_baseILj5120EfS2_S2_S2_fjLj128EEEEELb0ELb1ELb1ELb1EEEvNS_9FwdParamsE,"ax",@progbits
	.align	128
        .global         _ZN10layer_norm13ln_fwd_kernelINS_13Kernel_traitsIf6__halfS2_S2_fjLj5120ELj1ELj1ELj4ELj16ENS_18Kernel_traits_baseILj5120EfS2_S2_S2_fjLj128EEEEELb0ELb1ELb1ELb1EEEvNS_9FwdParamsE
        .type           _ZN10layer_norm13ln_fwd_kernelINS_13Kernel_traitsIf6__halfS2_S2_fjLj5120ELj1ELj1ELj4ELj16ENS_18Kernel_traits_baseILj5120EfS2_S2_S2_fjLj128EEEEELb0ELb1ELb1ELb1EEEvNS_9FwdParamsE,@function
        .size           _ZN10layer_norm13ln_fwd_kernelINS_13Kernel_traitsIf6__halfS2_S2_fjLj5120ELj1ELj1ELj4ELj16ENS_18Kernel_traits_baseILj5120EfS2_S2_S2_fjLj128EEEEELb0ELb1ELb1ELb1EEEvNS_9FwdParamsE,(.L_x_34067 - _ZN10layer_norm13ln_fwd_kernelINS_13Kernel_traitsIf6__halfS2_S2_fjLj5120ELj1ELj1ELj4ELj16ENS_18Kernel_traits_baseILj5120EfS2_S2_S2_fjLj128EEEEELb0ELb1ELb1ELb1EEEvNS_9FwdParamsE)
        .other          _ZN10layer_norm13ln_fwd_kernelINS_13Kernel_traitsIf6__halfS2_S2_fjLj5120ELj1ELj1ELj4ELj16ENS_18Kernel_traits_baseILj5120EfS2_S2_S2_fjLj128EEEEELb0ELb1ELb1ELb1EEEvNS_9FwdParamsE,@"STO_CUDA_ENTRY STV_DEFAULT"
_ZN10layer_norm13ln_fwd_kernelINS_13Kernel_traitsIf6__halfS2_S2_fjLj5120ELj1ELj1ELj4ELj16ENS_18Kernel_traits_baseILj5120EfS2_S2_S2_fjLj128EEEEELb0ELb1ELb1ELb1EEEvNS_9FwdParamsE:
.text._ZN10layer_norm13ln_fwd_kernelINS_13Kernel_traitsIf6__halfS2_S2_fjLj5120ELj1ELj1ELj4ELj16ENS_18Kernel_traits_baseILj5120EfS2_S2_S2_fjLj128EEEEELb0ELb1ELb1ELb1EEEvNS_9FwdParamsE:
        /* <DEDUP_REMOVED lines=46> */
.L_x_16937:
        /* <DEDUP_REMOVED lines=44> */
.L_x_16938:
[----:B------:R-:W0:Y:S02]  /*05a0*/  LDCU UR4, c[0x0][0x384] ;  /* 0x00007080ff0477ac */ /* 0x000e240008000800 */
[----:B0-----:R-:W-:-:S13]  /*05b0*/  ISETP.GE.AND P0, PT, R136, UR4, PT ;  /* 0x0000000488007c0c */ /* 0x001fda000bf06270 */
[----:B------:R-:W-:Y:S05]  /*05c0*/  @P0 EXIT ;  /* 0x000000000000094d */ /* 0x000fea0003800000 */
[----:B------:R-:W0:Y:S01]  /*05d0*/  LDCU.U8 UR10, c[0x0][0x410] ;  /* 0x00008200ff0a77ac */ /* 0x000e220008000000 */
[----:B------:R-:W1:Y:S01]  /*05e0*/  LDCU UR11, c[0x0][0x400] ;  /* 0x00008000ff0b77ac */ /* 0x000e620008000800 */
[----:B------:R-:W3:Y:S01]  /*05f0*/  LDCU.64 UR8, c[0x0][0x3a0] ;  /* 0x00007400ff0877ac */ /* 0x000ee20008000a00 */
[----:B------:R-:W-:-:S11]  /*0600*/  UPLOP3.LUT UP0, UPT, UPT, UPT, UPT, 0x40, 0x4 ;  /* 0x000000000004789c */ /* 0x000fd60003f0e870 */
.L_x_16954:
        /* <DEDUP_REMOVED lines=29> */
[----:B-----5:R-:W-:Y:S02]  /*07e0*/  @P2 HADD2.F32 R0, -RZ, R8.H0_H0 ;  /* 0x20000008ff002230 */ /* 0x020fe40000004100 */
[--C-:B------:R-:W-:Y:S02]  /*07f0*/  @P2 HADD2.F32 R2, -RZ, R9.reuse.H0_H0 ;  /* 0x20000009ff022230 */ /* 0x100fe40000004100 */
[----:B------:R-:W-:-:S03]  /*0800*/  @P2 HADD2.F32 R132, -RZ, R9.H1_H1 ;  /* 0x30000009ff842230 */ /* 0x000fc60000004100 */
[----:B------:R-:W3:Y:S08]  /*0810*/  @P2 LDC R133, c[0x0][0x40c] ;  /* 0x00010300ff852b82 */ /* 0x000ef00000000800 */
[----:B------:R-:W4:Y:S08]  /*0820*/  @P2 LDC R143, c[0x0][0x40c] ;  /* 0x00010300ff8f2b82 */ /* 0x000f300000000800 */
[----:B------:R-:W1:Y:S01]  /*0830*/  @P2 LDC R145, c[0x0][0x40c] ;  /* 0x00010300ff912b82 */ /* 0x000e620000000800 */
[----:B0-----:R-:W-:Y:S01]  /*0840*/  @P2 FMUL.FTZ R3, R0, R3 ;  /* 0x0000000300032220 */ /* 0x001fe20000410000 */
[----:B------:R-:W-:-:S06]  /*0850*/  @P2 HADD2.F32 R0, -RZ, R8.H1_H1 ;  /* 0x30000008ff002230 */ /* 0x000fcc0000004100 */
[----:B------:R-:W0:Y:S01]  /*0860*/  @P2 LDC R147, c[0x0][0x40c] ;  /* 0x00010300ff932b82 */ /* 0x000e220000000800 */
[----:B---3--:R-:W-:Y:S01]  /*0870*/  @P2 FMUL.FTZ R0, R0, R133 ;  /* 0x0000008500002220 */ /* 0x008fe20000410000 */
[----:B------:R-:W-:-:S06]  /*0880*/  @P2 HADD2.F32 R133, -RZ, R11.H0_H0 ;  /* 0x2000000bff852230 */ /* 0x000fcc0000004100 */
[----:B------:R-:W3:Y:S08]  /*0890*/  @P2 LDC R149, c[0x0][0x40c] ;  /* 0x00010300ff952b82 */ /* 0x000ef00000000800 */
[----:B------:R-:W4:Y:S01]  /*08a0*/  @P2 LDC R144, c[0x0][0x40c] ;  /* 0x00010300ff902b82 */ /* 0x000f220000000800 */
[----:B-1----:R-:W-:-:S07]  /*08b0*/  @P2 FMUL.FTZ R132, R132, R145 ;  /* 0x0000009184842220 */ /* 0x002fce0000410000 */
[----:B------:R-:W1:Y:S01]  /*08c0*/  @P2 LDC R155, c[0x0][0x40c] ;  /* 0x00010300ff9b2b82 */ /* 0x000e620000000800 */
[----:B----4-:R-:W-:Y:S01]  /*08d0*/  @P2 FMUL.FTZ R133, R133, R144 ;  /* 0x0000009085852220 */ /* 0x010fe20000410000 */
[--C-:B--2---:R-:W-:Y:S02]  /*08e0*/  @P2 HADD2.F32 R134, -RZ, R4.reuse.H0_H0 ;  /* 0x20000004ff862230 */ /* 0x104fe40000004100 */
[--C-:B------:R-:W-:Y:S02]  /*08f0*/  @P2 HADD2.F32 R135, -RZ, R4.reuse.H1_H1 ;  /* 0x30000004ff872230 */ /* 0x100fe40000004100 */
[--C-:B------:R-:W-:Y:S02]  /*0900*/  @!P2 HADD2.F32 R139, -RZ, R4.reuse.H0_H0 ;  /* 0x20000004ff8ba230 */ /* 0x100fe40000004100 */
[----:B------:R-:W-:Y:S01]  /*0910*/  @P2 FFMA.FTZ R139, R3, R48, R134 ;  /* 0x00000030038b2223 */ /* 0x000fe20000010086 */
[----:B------:R-:W-:Y:S02]  /*0920*/  @!P2 HADD2.F32 R141, -RZ, R4.H1_H1 ;  /* 0x30000004ff8da230 */ /* 0x000fe40000004100 */
[----:B------:R-:W-:Y:S01]  /*0930*/  @P2 FFMA.FTZ R141, R0, R49, R135 ;  /* 0x00000031008d2223 */ /* 0x000fe20000010087 */
[----:B------:R-:W-:-:S02]  /*0940*/  @P2 HADD2.F32 R134, -RZ, R5.H0_H0 ;  /* 0x20000005ff862230 */ /* 0x000fc40000004100 */
[----:B------:R-:W-:Y:S01]  /*0950*/  @P2 FMUL.FTZ R3, R2, R143 ;  /* 0x0000008f02032220 */ /* 0x000fe20000410000 */
[--C-:B------:R-:W-:Y:S02]  /*0960*/  @P2 HADD2.F32 R0, -RZ, R10.reuse.H0_H0 ;  /* 0x2000000aff002230 */ /* 0x100fe40000004100 */
[--C-:B------:R-:W-:Y:S02]  /*0970*/  @!P2 HADD2.F32 R143, -RZ, R5.reuse.H0_H0 ;  /* 0x20000005ff8fa230 */ /* 0x100fe40000004100 */
[----:B------:R-:W-:Y:S01]  /*0980*/  @P2 FFMA.FTZ R143, R3, R50, R134 ;  /* 0x00000032038f2223 */ /* 0x000fe20000010086 */
[----:B------:R-:W-:Y:S02]  /*0990*/  @P2 HADD2.F32 R135, -RZ, R5.H1_H1 ;  /* 0x30000005ff872230 */ /* 0x000fe40000004100 */
[----:B0-----:R-:W-:Y:S01]  /*09a0*/  @P2 FMUL.FTZ R3, R0, R147 ;  /* 0x0000009300032220 */ /* 0x001fe20000410000 */
[----:B------:R-:W-:Y:S02]  /*09b0*/  @P2 HADD2.F32 R2, -RZ, R10.H1_H1 ;  /* 0x3000000aff022230 */ /* 0x000fe40000004100 */
[----:B------:R-:W-:-:S02]  /*09c0*/  @P2 HADD2.F32 R0, -RZ, R11.H1_H1 ;  /* 0x3000000bff002230 */ /* 0x000fc40000004100 */
[----:B------:R-:W-:Y:S02]  /*09d0*/  @!P2 HADD2.F32 R145, -RZ, R5.H1_H1 ;  /* 0x30000005ff91a230 */ /* 0x000fe40000004100 */
[----:B------:R-:W-:Y:S01]  /*09e0*/  @P2 FFMA.FTZ R145, R132, R51, R135 ;  /* 0x0000003384912223 */ /* 0x000fe20000010087 */
[--C-:B------:R-:W-:Y:S02]  /*09f0*/  @P2 HADD2.F32 R132, -RZ, R6.reuse.H0_H0 ;  /* 0x20000006ff842230 */ /* 0x100fe40000004100 */
[----:B---3--:R-:W-:Y:S01]  /*0a00*/  @P2 FMUL.FTZ R2, R2, R149 ;  /* 0x0000009502022220 */ /* 0x008fe20000410000 */
[----:B------:R-:W-:Y:S02]  /*0a10*/  @P2 HADD2.F32 R135, -RZ, R6.H1_H1 ;  /* 0x30000006ff872230 */ /* 0x000fe40000004100 */
[----:B-1----:R-:W-:Y:S01]  /*0a20*/  @P2 FMUL.FTZ R0, R0, R155 ;  /* 0x0000009b00002220 */ /* 0x002fe20000410000 */
[--C-:B------:R-:W-:Y:S02]  /*0a30*/  @P2 HADD2.F32 R134, -RZ, R7.reuse.H0_H0 ;  /* 0x20000007ff862230 */ /* 0x100fe40000004100 */
[----:B------:R-:W-:-:S02]  /*0a40*/  @P2 HADD2.F32 R157, -RZ, R7.H1_H1 ;  /* 0x30000007ff9d2230 */ /* 0x000fc40000004100 */
[--C-:B------:R-:W-:Y:S02]  /*0a50*/  @!P2 HADD2.F32 R147, -RZ, R6.reuse.H0_H0 ;  /* 0x20000006ff93a230 */ /* 0x100fe40000004100 */
[----:B------:R-:W-:Y:S01]  /*0a60*/  @P2 FFMA.FTZ R147, R3, R44, R132 ;  /* 0x0000002c03932223 */ /* 0x000fe20000010084 */
[----:B------:R-:W-:Y:S02]  /*0a70*/  @!P2 HADD2.F32 R149, -RZ, R6.H1_H1 ;  /* 0x30000006ff95a230 */ /* 0x000fe40000004100 */
[----:B------:R-:W-:Y:S01]  /*0a80*/  @P2 FFMA.FTZ R149, R2, R45, R135 ;  /* 0x0000002d02952223 */ /* 0x000fe20000010087 */
[--C-:B------:R-:W-:Y:S02]  /*0a90*/  @!P2 HADD2.F32 R151, -RZ, R7.reuse.H0_H0 ;  /* 0x20000007ff97a230 */ /* 0x100fe40000004100 */
[----:B------:R-:W-:Y:S01]  /*0aa0*/  @P2 FFMA.FTZ R151, R133, R46, R134 ;  /* 0x0000002e85972223 */ /* 0x000fe20000010086 */
[----:B------:R-:W-:Y:S02]  /*0ab0*/  @!P2 HADD2.F32 R153, -RZ, R7.H1_H1 ;  /* 0x30000007ff99a230 */ /* 0x000fe40000004100 */
[----:B------:R-:W-:Y:S01]  /*0ac0*/  @P2 FFMA.FTZ R153, R0, R47, R157 ;  /* 0x0000002f00992223 */ /* 0x000fe2000001009d */
[----:B------:R-:W-:-:S02]  /*0ad0*/  F2FP.F16.F32.PACK_AB R132, RZ, R139 ;  /* 0x0000008bff84723e */ /* 0x000fc400000000ff */
[----:B------:R-:W-:Y:S02]  /*0ae0*/  F2FP.F16.F32.PACK_AB R0, RZ, R141 ;  /* 0x0000008dff00723e */ /* 0x000fe400000000ff */
[----:B------:R-:W-:Y:S02]  /*0af0*/  F2FP.F16.F32.PACK_AB R133, RZ, R143 ;  /* 0x0000008fff85723e */ /* 0x000fe400000000ff */
        /* <DEDUP_REMOVED lines=10> */
.L_x_16939:
[----:B------:R-:W0:Y:S01]  /*0ba0*/  @P1 LDC R3, c[0x0][0x40c] ;  /* 0x00010300ff031b82 */ /* 0x000e220000000800 */
[----:B-----5:R-:W-:Y:S01]  /*0bb0*/  @P1 HADD2.F32 R0, -RZ, R8.H1_H1 ;  /* 0x30000008ff001230 */ /* 0x020fe20000004100 */
[----:B------:R-:W-:Y:S01]  /*0bc0*/  MOV R141, RZ ;  /* 0x000000ff008d7202 */ /* 0x000fe20000000f00 */
[----:B------:R-:W-:Y:S01]  /*0bd0*/  @P1 HADD2.F32 R2, -RZ, R9.H0_H0 ;  /* 0x20000009ff021230 */ /* 0x000fe20000004100 */
[----:B------:R-:W-:Y:S01]  /*0be0*/  MOV R145, RZ ;  /* 0x000000ff00917202 */ /* 0x000fe20000000f00 */
[----:B------:R-:W-:Y:S01]  /*0bf0*/  @P1 HADD2.F32 R132, -RZ, R10.H0_H0 ;  /* 0x2000000aff841230 */ /* 0x000fe20000004100 */
[----:B------:R-:W-:Y:S01]  /*0c00*/  MOV R143, RZ ;  /* 0x000000ff008f7202 */ /* 0x000fe20000000f00 */
[----:B------:R-:W-:Y:S01]  /*0c10*/  @P1 HADD2.F32 R134, -RZ, R11.H1_H1 ;  /* 0x3000000bff861230 */ /* 0x000fe20000004100 */
[----:B------:R-:W2:Y:S01]  /*0c20*/  @P1 LDC R133, c[0x0][0x40c] ;  /* 0x00010300ff851b82 */ /* 0x000ea20000000800 */
[----:B------:R-:W-:-:S07]  /*0c30*/  MOV R147, RZ ;  /* 0x000000ff00937202 */ /* 0x000fce0000000f00 */
[----:B------:R-:W3:Y:S08]  /*0c40*/  @P1 LDC R135, c[0x0][0x40c] ;  /* 0x00010300ff871b82 */ /* 0x000ef00000000800 */
[----:B------:R-:W4:Y:S01]  /*0c50*/  @P1 LDC R139, c[0x0][0x40c] ;  /* 0x00010300ff8b1b82 */ /* 0x000f220000000800 */
[----:B0-----:R-:W-:-:S04]  /*0c60*/  @P1 FMUL.FTZ R0, R0, R3 ;  /* 0x0000000300001220 */ /* 0x001fc80000410000 */
[----:B------:R-:W-:Y:S01]  /*0c70*/  @P1 FMUL.FTZ R141, R0, R49 ;  /* 0x00000031008d1220 */ /* 0x000fe20000410000 */
[----:B------:R-:W-:Y:S02]  /*0c80*/  @P1 HADD2.F32 R0, -RZ, R10.H1_H1 ;  /* 0x3000000aff001230 */ /* 0x000fe40000004100 */
[----:B------:R-:W0:Y:S01]  /*0c90*/  @P1 LDC R149, c[0x0][0x40c] ;  /* 0x00010300ff951b82 */ /* 0x000e220000000800 */
[----:B--2---:R-:W-:Y:S01]  /*0ca0*/  @P1 FMUL.FTZ R133, R2, R133 ;  /* 0x0000008502851220 */ /* 0x004fe20000410000 */
[----:B------:R-:W-:-:S03]  /*0cb0*/  @P1 HADD2.F32 R2, -RZ, R9.H1_H1 ;  /* 0x30000009ff021230 */ /* 0x000fc60000004100 */
[----:B------:R-:W-:-:S03]  /*0cc0*/  @P1 FMUL.FTZ R143, R133, R50 ;  /* 0x00000032858f1220 */ /* 0x000fc60000410000 */
[----:B------:R-:W2:Y:S01]  /*0cd0*/  @P1 LDC R151, c[0x0][0x40c] ;  /* 0x00010300ff971b82 */ /* 0x000ea20000000800 */
[----:B---3--:R-:W-:-:S04]  /*0ce0*/  @P1 FMUL.FTZ R2, R2, R135 ;  /* 0x0000008702021220 */ /* 0x008fc80000410000 */
[----:B------:R-:W-:-:S03]  /*0cf0*/  @P1 FMUL.FTZ R145, R2, R51 ;  /* 0x0000003302911220 */ /* 0x000fc60000410000 */
[----:B------:R-:W3:Y:S01]  /*0d00*/  @P1 LDC R153, c[0x0][0x40c] ;  /* 0x00010300ff991b82 */ /* 0x000ee20000000800 */
[----:B----4-:R-:W-:Y:S01]  /*0d10*/  @P1 FMUL.FTZ R139, R132, R139 ;  /* 0x0000008b848b1220 */ /* 0x010fe20000410000 */
[----:B------:R-:W-:-:S03]  /*0d20*/  @P1 HADD2.F32 R132, -RZ, R11.H0_H0 ;  /* 0x2000000bff841230 */ /* 0x000fc60000004100 */
[----:B------:R-:W-:Y:S01]  /*0d30*/  @P1 FMUL.FTZ R147, R139, R44 ;  /* 0x0000002c8b931220 */ /* 0x000fe20000410000 */
[----:B------:R-:W-:Y:S02]  /*0d40*/  MOV R139, RZ ;  /* 0x000000ff008b7202 */ /* 0x000fe40000000f00 */
[----:B------:R-:W4:Y:S01]  /*0d50*/  @P1 LDC R3, c[0x0][0x40c] ;  /* 0x00010300ff031b82 */ /* 0x000f220000000800 */
[----:B0-----:R-:W-:Y:S01]  /*0d60*/  @P1 FMUL.FTZ R2, R0, R149 ;  /* 0x0000009500021220 */ /* 0x001fe20000410000 */
[----:B------:R-:W-:Y:S01]  /*0d70*/  @P1 HADD2.F32 R0, -RZ, R8.H0_H0 ;  /* 0x20000008ff001230 */ /* 0x000fe20000004100 */
[----:B------:R-:W-:Y:S02]  /*0d80*/  MOV R149, RZ ;  /* 0x000000ff00957202 */ /* 0x000fe40000000f00 */
[----:B------:R-:W-:Y:S01]  /*0d90*/  @P1 FMUL.FTZ R149, R2, R45 ;  /* 0x0000002d02951220 */ /* 0x000fe20000410000 */
[----:B------:R-:W-:Y:S01]  /*0da0*/  F2FP.F16.F32.PACK_AB R2, RZ, R145 ;  /* 0x00000091ff02723e */ /* 0x000fe200000000ff */
[----:B--2---:R-:W-:Y:S01]  /*0db0*/  @P1 FMUL.FTZ R133, R132, R151 ;  /* 0x0000009784851220 */ /* 0x004fe20000410000 */
[----:B------:R-:W-:-:S03]  /*0dc0*/  MOV R151, RZ ;  /* 0x000000ff00977202 */ /* 0x000fc60000000f00 */
[----:B------:R-:W-:Y:S01]  /*0dd0*/  @P1 FMUL.FTZ R151, R133, R46 ;  /* 0x0000002e85971220 */ /* 0x000fe20000410000 */
[----:B------:R-:W-:Y:S01]  /*0de0*/  F2FP.F16.F32.PACK_AB R133, RZ, R143 ;  /* 0x0000008fff85723e */ /* 0x000fe200000000ff */
[----:B---3--:R-:W-:Y:S01]  /*0df0*/  @P1 FMUL.FTZ R134, R134, R153 ;  /* 0x0000009986861220 */ /* 0x008fe20000410000 */
[----:B------:R-:W-:Y:S02]  /*0e00*/  MOV R153, RZ ;  /* 0x000000ff00997202 */ /* 0x000fe40000000f00 */
[----:B------:R-:W-:Y:S01]  /*0e10*/  F2FP.F16.F32.PACK_AB R135, RZ, R151 ;  /* 0x00000097ff87723e */ /* 0x000fe200000000ff */
[----:B------:R-:W-:Y:S01]  /*0e20*/  @P1 FMUL.FTZ R153, R134, R47 ;  /* 0x0000002f86991220 */ /* 0x000fe20000410000 */
[----:B------:R-:W-:Y:S02]  /*0e30*/  F2FP.F16.F32.PACK_AB R134, RZ, R147 ;  /* 0x00000093ff86723e */ /* 0x000fe400000000ff */
[----:B------:R-:W-:Y:S01]  /*0e40*/  PRMT R133, R133, 0x5410, R2 ;  /* 0x0000541085857816 */ /* 0x000fe20000000002 */
[----:B----4-:R-:W-:Y:S01]  /*0e50*/  @P1 FMUL.FTZ R3, R0, R3 ;  /* 0x0000000300031220 */ /* 0x010fe20000410000 */
[----:B------:R-:W-:-:S02]  /*0e60*/  F2FP.F16.F32.PACK_AB R0, RZ, R141 ;  /* 0x0000008dff00723e */ /* 0x000fc400000000ff */
[----:B------:R-:W-:Y:S01]  /*0e70*/  F2FP.F16.F32.PACK_AB R144, RZ, R153 ;  /* 0x00000099ff90723e */ /* 0x000fe200000000ff */
[----:B------:R-:W-:Y:S01]  /*0e80*/  @P1 FMUL.FTZ R139, R3, R48 ;  /* 0x00000030038b1220 */ /* 0x000fe20000410000 */
[----:B------:R-:W-:Y:S02]  /*0e90*/  F2FP.F16.F32.PACK_AB R3, RZ, R149 ;  /* 0x00000095ff03723e */ /* 0x000fe400000000ff */
[----:B------:R-:W-:Y:S02]  /*0ea0*/  PRMT R135, R135, 0x5410, R144 ;  /* 0x0000541087877816 */ /* 0x000fe40000000090 */
[----:B------:R-:W-:Y:S02]  /*0eb0*/  F2FP.F16.F32.PACK_AB R132, RZ, R139 ;  /* 0x0000008bff84723e */ /* 0x000fe400000000ff */
[----:B------:R-:W-:Y:S02]  /*0ec0*/  PRMT R134, R134, 0x5410, R3 ;  /* 0x0000541086867816 */ /* 0x000fe40000000003 */
[----:B------:R-:W-:-:S07]  /*0ed0*/  PRMT R132, R132, 0x5410, R0 ;  /* 0x0000541084847816 */ /* 0x000fce0000000000 */
.L_x_16940:
        /* <DEDUP_REMOVED lines=12> */
[----:B------:R-:W-:Y:S01]  /*0fa0*/  ISETP.GT.AND P2, PT, R140, RZ, PT ;  /* 0x000000ff8c00720c */ /* 0x000fe20003f44270 */
[----:B0----5:R-:W-:Y:S02]  /*0fb0*/  HADD2.F32 R155, -RZ, R4.H1_H1 ;  /* 0x30000004ff9b7230 */ /* 0x021fe40000004100 */
[--C-:B------:R-:W-:Y:S02]  /*0fc0*/  HADD2.F32 R157, -RZ, R5.reuse.H0_H0 ;  /* 0x20000005ff9d7230 */ /* 0x100fe40000004100 */
[----:B------:R-:W-:Y:S02]  /*0fd0*/  HADD2.F32 R159, -RZ, R5.H1_H1 ;  /* 0x30000005ff9f7230 */ /* 0x000fe40000004100 */
[----:B------:R-:W-:-:S06]  /*0fe0*/  HADD2.F32 R169, -RZ, R7.H1_H1 ;  /* 0x30000007ffa97230 */ /* 0x000fcc0000004100 */
[----:B------:R-:W0:Y:S01]  /*0ff0*/  @P2 LDC R133, c[0x0][0x40c] ;  /* 0x00010300ff852b82 */ /* 0x000e220000000800 */
[----:B------:R-:W-:Y:S02]  /*1000*/  @P2 HADD2.F32 R0, -RZ, R8.H1_H1 ;  /* 0x30000008ff002230 */ /* 0x000fe40000004100 */
[----:B------:R-:W-:Y:S02]  /*1010*/  @P2 HADD2.F32 R132, -RZ, R9.H0_H0 ;  /* 0x20000009ff842230 */ /* 0x000fe40000004100 */
[--C-:B------:R-:W-:Y:S02]  /*1020*/  @P2 HADD2.F32 R134, -RZ, R10.reuse.H0_H0 ;  /* 0x2000000aff862230 */ /* 0x100fe40000004100 */
[----:B------:R-:W-:Y:S01]  /*1030*/  @P2 HADD2.F32 R144, -RZ, R10.H1_H1 ;  /* 0x3000000aff902230 */ /* 0x000fe20000004100 */
[----:B------:R-:W2:Y:S01]  /*1040*/  @P2 LDC R135, c[0x0][0x40c] ;  /* 0x00010300ff872b82 */ /* 0x000ea20000000800 */
[----:B------:R-:W-:-:S07]  /*1050*/  @P2 HADD2.F32 R146, -RZ, R11.H0_H0 ;  /* 0x2000000bff922230 */ /* 0x000fce0000004100 */
[----:B------:R-:W3:Y:S08]  /*1060*/  @P2 LDC R161, c[0x0][0x40c] ;  /* 0x00010300ffa12b82 */ /* 0x000ef00000000800 */
[----:B------:R-:W4:Y:S01]  /*1070*/  @P2 LDC R163, c[0x0][0x40c] ;  /* 0x00010300ffa32b82 */ /* 0x000f220000000800 */
[----:B0-----:R-:W-:-:S04]  /*1080*/  @P2 FMUL.FTZ R0, R0, R133 ;  /* 0x0000008500002220 */ /* 0x001fc80000410000 */
[----:B------:R-:W-:Y:S01]  /*1090*/  @P2 FFMA.FTZ R155, R0, R41, R155 ;  /* 0x00000029009b2223 */ /* 0x000fe2000001009b */
[----:B------:R-:W-:Y:S02]  /*10a0*/  @P2 HADD2.F32 R0, -RZ, R9.H1_H1 ;  /* 0x30000009ff002230 */ /* 0x000fe40000004100 */
[----:B------:R-:W0:Y:S01]  /*10b0*/  @P2 LDC R165, c[0x0][0x40c] ;  /* 0x00010300ffa52b82 */ /* 0x000e220000000800 */
[----:B--2---:R-:W-:Y:S01]  /*10c0*/  @P2 FMUL.FTZ R132, R132, R135 ;  /* 0x0000008784842220 */ /* 0x004fe20000410000 */
[----:B------:R-:W-:-:S03]  /*10d0*/  HADD2.F32 R135, -RZ, R6.H0_H0 ;  /* 0x20000006ff877230 */ /* 0x000fc60000004100 */
[----:B------:R-:W-:-:S03]  /*10e0*/  @P2 FFMA.FTZ R157, R132, R42, R157 ;  /* 0x0000002a849d2223 */ /* 0x000fc6000001009d */
[----:B------:R-:W2:Y:S01]  /*10f0*/  @P2 LDC R167, c[0x0][0x40c] ;  /* 0x00010300ffa72b82 */ /* 0x000ea20000000800 */
[----:B---3--:R-:W-:Y:S01]  /*1100*/  @P2 FMUL.FTZ R132, R0, R161 ;  /* 0x000000a100842220 */ /* 0x008fe20000410000 */
[----:B------:R-:W-:Y:S01]  /*1110*/  @P2 HADD2.F32 R0, -RZ, R8.H0_H0 ;  /* 0x20000008ff002230 */ /* 0x000fe20000004100 */
[----:B------:R-:W-:Y:S02]  /*1120*/  @!P2 MOV R161, R135 ;  /* 0x0000008700a1a202 */ /* 0x000fe40000000f00 */
[----:B------:R-:W-:Y:S01]  /*1130*/  @P2 FFMA.FTZ R159, R132, R43, R159 ;  /* 0x0000002b849f2223 */ /* 0x000fe2000001009f */
[----:B------:R-:W-:Y:S02]  /*1140*/  @P2 HADD2.F32 R132, -RZ, R11.H1_H1 ;  /* 0x3000000bff842230 */ /* 0x000fe40000004100 */
[----:B------:R-:W3:Y:S01]  /*1150*/  @P2 LDC R133, c[0x0][0x40c] ;  /* 0x00010300ff852b82 */ /* 0x000ee20000000800 */
[----:B----4-:R-:W-:Y:S01]  /*1160*/  @P2 FMUL.FTZ R134, R134, R163 ;  /* 0x000000a386862220 */ /* 0x010fe20000410000 */
[----:B------:R-:W-:-:S03]  /*1170*/  HADD2.F32 R163, -RZ, R6.H1_H1 ;  /* 0x30000006ffa37230 */ /* 0x000fc60000004100 */
[----:B------:R-:W-:Y:S01]  /*1180*/  @P2 FFMA.FTZ R161, R134, R36, R135 ;  /* 0x0000002486a12223 */ /* 0x000fe20000010087 */
[----:B------:R-:W-:Y:S02]  /*1190*/  F2FP.F16.F32.PACK_AB R134, RZ, R159 ;  /* 0x0000009fff86723e */ /* 0x000fe400000000ff */
[----:B------:R-:W4:Y:S01]  /*11a0*/  @P2 LDC R171, c[0x0][0x40c] ;  /* 0x00010300ffab2b82 */ /* 0x000f220000000800 */
[----:B0-----:R-:W-:Y:S01]  /*11b0*/  @P2 FMUL.FTZ R144, R144, R165 ;  /* 0x000000a590902220 */ /* 0x001fe20000410000 */
[----:B------:R-:W-:-:S03]  /*11c0*/  HADD2.F32 R165, -RZ, R7.H0_H0 ;  /* 0x20000007ffa57230 */ /* 0x000fc60000004100 */
[----:B------:R-:W-:Y:S01]  /*11d0*/  @P2 FFMA.FTZ R163, R144, R37, R163 ;  /* 0x0000002590a32223 */ /* 0x000fe200000100a3 */
[----:B------:R-:W-:Y:S01]  /*11e0*/  F2FP.F16.F32.PACK_AB R144, RZ, R161 ;  /* 0x000000a1ff90723e */ /* 0x000fe200000000ff */
[----:B--2---:R-:W-:Y:S01]  /*11f0*/  @P2 FMUL.FTZ R146, R146, R167 ;  /* 0x000000a792922220 */ /* 0x004fe20000410000 */
[----:B------:R-:W-:-:S03]  /*1200*/  HADD2.F32 R167, -RZ, R4.H0_H0 ;  /* 0x20000004ffa77230 */ /* 0x000fc60000004100 */
[----:B------:R-:W-:Y:S01]  /*1210*/  @P2 FFMA.FTZ R165, R146, R38, R165 ;  /* 0x0000002692a52223 */ /* 0x000fe200000100a5 */
[----:B------:R-:W-:Y:S01]  /*1220*/  F2FP.F16.F32.PACK_AB R146, RZ, R163 ;  /* 0x000000a3ff92723e */ /* 0x000fe200000000ff */
[----:B---3--:R-:W-:Y:S01]  /*1230*/  @P2 FMUL.FTZ R0, R0, R133 ;  /* 0x0000008500002220 */ /* 0x008fe20000410000 */
[----:B------:R-:W-:Y:S02]  /*1240*/  F2FP.F16.F32.PACK_AB R133, RZ, R157 ;  /* 0x0000009dff85723e */ /* 0x000fe400000000ff */
[----:B------:R-:W-:Y:S01]  /*1250*/  F2FP.F16.F32.PACK_AB R148, RZ, R165 ;  /* 0x000000a5ff94723e */ /* 0x000fe200000000ff */
[----:B------:R-:W-:Y:S01]  /*1260*/  @P2 FFMA.FTZ R167, R0, R40, R167 ;  /* 0x0000002800a72223 */ /* 0x000fe200000100a7 */
[----:B------:R-:W-:Y:S02]  /*1270*/  F2FP.F16.F32.PACK_AB R0, RZ, R155 ;  /* 0x0000009bff00723e */ /* 0x000fe400000000ff */
[----:B------:R-:W-:Y:S01]  /*1280*/  PRMT R133, R133, 0x5410, R134 ;  /* 0x0000541085857816 */ /* 0x000fe20000000086 */
[----:B----4-:R-:W-:Y:S01]  /*1290*/  @P2 FMUL.FTZ R132, R132, R171 ;  /* 0x000000ab84842220 */ /* 0x010fe20000410000 */
[----:B------:R-:W-:-:S03]  /*12a0*/  PRMT R134, R144, 0x5410, R146 ;  /* 0x0000541090867816 */ /* 0x000fc60000000092 */
[----:B------:R-:W-:Y:S01]  /*12b0*/  @P2 FFMA.FTZ R169, R132, R39, R169 ;  /* 0x0000002784a92223 */ /* 0x000fe200000100a9 */
[----:B------:R-:W-:-:S04]  /*12c0*/  F2FP.F16.F32.PACK_AB R132, RZ, R167 ;  /* 0x000000a7ff84723e */ /* 0x000fc800000000ff */
[----:B------:R-:W-:Y:S02]  /*12d0*/  F2FP.F16.F32.PACK_AB R135, RZ, R169 ;  /* 0x000000a9ff87723e */ /* 0x000fe400000000ff */
[----:B------:R-:W-:Y:S02]  /*12e0*/  PRMT R132, R132, 0x5410, R0 ;  /* 0x0000541084847816 */ /* 0x000fe40000000000 */
[----:B------:R-:W-:Y:S01]  /*12f0*/  PRMT R135, R148, 0x5410, R135 ;  /* 0x0000541094877816 */ /* 0x000fe20000000087 */
[----:B------:R-:W-:Y:S06]  /*1300*/  BRA `(.L_x_16942) ;  /* 0x0000000000d07947 */ /* 0x000fec0003800000 */
.L_x_16941:
        /* <DEDUP_REMOVED lines=8> */
[----:B------:R-:W2:Y:S08]  /*1390*/  @P1 LDC R135, c[0x0][0x40c] ;  /* 0x00010300ff871b82 */ /* 0x000eb00000000800 */
        /* <DEDUP_REMOVED lines=10> */
[----:B---3--:R-:W-:Y:S01]  /*1440*/  @P1 FMUL.FTZ R132, R132, R159 ;  /* 0x0000009f84841220 */ /* 0x008fe20000410000 */
[----:B------:R-:W-:-:S06]  /*1450*/  HFMA2 R159, -RZ, RZ, 0, 0 ;  /* 0x00000000ff9f7431 */ /* 0x000fcc00000001ff */
[----:B------:R-:W3:Y:S01]  /*1460*/  @P1 LDC R167, c[0x0][0x40c] ;  /* 0x00010300ffa71b82 */ /* 0x000ee20000000800 */
[----:B------:R-:W-:Y:S01]  /*1470*/  @P1 FMUL.FTZ R159, R132, R43 ;  /* 0x0000002b849f1220 */ /* 0x000fe20000410000 */
[----:B----4-:R-:W-:Y:S01]  /*1480*/  @P1 FMUL.FTZ R135, R134, R161 ;  /* 0x000000a186871220 */ /* 0x010fe20000410000 */
[----:B------:R-:W-:Y:S01]  /*1490*/  @P1 HADD2.F32 R134, -RZ, R11.H0_H0 ;  /* 0x2000000bff861230 */ /* 0x000fe20000004100 */
[----:B------:R-:W-:Y:S02]  /*14a0*/  MOV R161, RZ ;  /* 0x000000ff00a17202 */ /* 0x000fe40000000f00 */
[----:B------:R-:W-:Y:S02]  /*14b0*/  @P1 FMUL.FTZ R161, R135, R36 ;  /* 0x0000002487a11220 */ /* 0x000fe40000410000 */
[----:B------:R-:W4:Y:S01]  /*14c0*/  @P1 LDC R133, c[0x0][0x40c] ;  /* 0x00010300ff851b82 */ /* 0x000f220000000800 */
[----:B0-----:R-:W-:Y:S01]  /*14d0*/  @P1 FMUL.FTZ R132, R0, R163 ;  /* 0x000000a300841220 */ /* 0x001fe20000410000 */
[----:B------:R-:W-:-:S02]  /*14e0*/  @P1 HADD2.F32 R0, -RZ, R8.H0_H0 ;  /* 0x20000008ff001230 */ /* 0x000fc40000004100 */
[----:B------:R-:W-:Y:S02]  /*14f0*/  HFMA2 R163, -RZ, RZ, 0, 0 ;  /* 0x00000000ffa37431 */ /* 0x000fe400000001ff */
[----:B--2---:R-:W-:Y:S01]  /*1500*/  @P1 FMUL.FTZ R135, R134, R165 ;  /* 0x000000a586871220 */ /* 0x004fe20000410000 */
[----:B------:R-:W-:Y:S01]  /*1510*/  MOV R165, RZ ;  /* 0x000000ff00a57202 */ /* 0x000fe20000000f00 */
[----:B------:R-:W-:Y:S01]  /*1520*/  @P1 FMUL.FTZ R163, R132, R37 ;  /* 0x0000002584a31220 */ /* 0x000fe20000410000 */
[----:B------:R-:W-:Y:S01]  /*1530*/  F2FP.F16.F32.PACK_AB R134, RZ, R159 ;  /* 0x0000009fff86723e */ /* 0x000fe200000000ff */
[----:B------:R-:W-:Y:S01]  /*1540*/  @P1 FMUL.FTZ R165, R135, R38 ;  /* 0x0000002687a51220 */ /* 0x000fe20000410000 */
[----:B------:R-:W-:Y:S01]  /*1550*/  F2FP.F16.F32.PACK_AB R135, RZ, R161 ;  /* 0x000000a1ff87723e */ /* 0x000fe200000000ff */
[----:B---3--:R-:W-:Y:S01]  /*1560*/  @P1 FMUL.FTZ R144, R144, R167 ;  /* 0x000000a790901220 */ /* 0x008fe20000410000 */
[----:B------:R-:W-:Y:S02]  /*1570*/  MOV R167, RZ ;  /* 0x000000ff00a77202 */ /* 0x000fe40000000f00 */
[----:B------:R-:W-:Y:S01]  /*1580*/  F2FP.F16.F32.PACK_AB R146, RZ, R165 ;  /* 0x000000a5ff92723e */ /* 0x000fe200000000ff */
[----:B------:R-:W-:Y:S01]  /*1590*/  @P1 FMUL.FTZ R169, R144, R39 ;  /* 0x0000002790a91220 */ /* 0x000fe20000410000 */
[----:B------:R-:W-:Y:S01]  /*15a0*/  F2FP.F16.F32.PACK_AB R144, RZ, R163 ;  /* 0x000000a3ff90723e */ /* 0x000fe200000000ff */
[----:B----4-:R-:W-:Y:S01]  /*15b0*/  @P1 FMUL.FTZ R133, R0, R133 ;  /* 0x0000008500851220 */ /* 0x010fe20000410000 */
        /* <DEDUP_REMOVED lines=9> */
.L_x_16942:
        /* <DEDUP_REMOVED lines=12> */
[----:B------:R-:W-:Y:S01]  /*1710*/  ISETP.GT.AND P2, PT, R140, RZ, PT ;  /* 0x000000ff8c00720c */ /* 0x000fe20003f44270 */
[----:B---3-5:R-:W-:Y:S02]  /*1720*/  HADD2.F32 R171, -RZ, R4.H1_H1 ;  /* 0x30000004ffab7230 */ /* 0x028fe40000004100 */
        /* <DEDUP_REMOVED lines=53> */
.L_x_16943:
[----:B---3--:R-:W0:Y:S01]  /*1a80*/  @P1 LDC R133, c[0x0][0x40c] ;  /* 0x00010300ff851b82 */ /* 0x008e220000000800 */
        /* <DEDUP_REMOVED lines=51> */
.L_x_16944:
        /* <DEDUP_REMOVED lines=67> */
.L_x_16945:
        /* <DEDUP_REMOVED lines=52> */
.L_x_16946:
        /* <DEDUP_REMOVED lines=67> */
.L_x_16947:
        /* <DEDUP_REMOVED lines=52> */
.L_x_16948:
        /* <DEDUP_REMOVED lines=156> */
.L_x_16950:
[----:B-1----:R-:W-:Y:S05]  /*3660*/  BSYNC.RECONVERGENT B0 ;  /* 0x0000000000007941 */ /* 0x002fea0003800200 */
.L_x_16949:
        /* <DEDUP_REMOVED lines=13> */
.L_x_16952:
[----:B------:R-:W-:Y:S05]  /*3740*/  BSYNC.RECONVERGENT B0 ;  /* 0x0000000000007941 */ /* 0x000fea0003800200 */
.L_x_16951:
        /* <DEDUP_REMOVED lines=151> */
[----:B------:R-:W-:-:S03]  /*40c0*/  F2FP.F16.F32.PACK_AB R133, R140, R133 ;  /* 0x000000858c85723e */ /* 0x000fc600000000ff */
[----:B------:R-:W-:Y:S01]  /*40d0*/  FFMA.FTZ R140, R167, R120, R80 ;  /* 0x00000078a78c7223 */ /* 0x000fe20000010050 */
[----:B------:R-:W-:Y:S01]  /*40e0*/  FFMA.FTZ R142, R161, R116, R76 ;  /* 0x00000074a18e7223 */ /* 0x000fe2000001004c */
[----:B------:R-:W-:-:S04]  /*40f0*/  IMAD.WIDE.U32 R144, R145, 0x10, R148 ;  /* 0x0000001091907825 */ /* 0x000fc800078e0094 */
[----:B------:R-:W-:Y:S01]  /*4100*/  FFMA.FTZ R150, R150, R127, R87 ;  /* 0x0000007f96967223 */ /* 0x000fe20000010057 */
[----:B------:R-:W-:Y:S01]  /*4110*/  FFMA.FTZ R154, R154, R123, R83 ;  /* 0x0000007b9a9a7223 */ /* 0x000fe20000010053 */
[----:B------:R-:W-:Y:S01]  /*4120*/  F2FP.F16.F32.PACK_AB R143, R158, R143 ;  /* 0x0000008f9e8f723e */ /* 0x000fe200000000ff */
[----:B------:R-:W-:-:S04]  /*4130*/  IMAD.WIDE.U32 R148, R137, 0x10, R148 ;  /* 0x0000001089947825 */ /* 0x000fc800078e0094 */
        /* <DEDUP_REMOVED lines=47> */
[----:B------:R-:W-:Y:S02]  /*4430*/  F2FP.F16.F32.PACK_AB R215, R182, R215 ;  /* 0x000000d7b6d7723e */ /* 0x000fe400000000ff */
[----:B------:R-:W-:Y:S01]  /*4440*/  F2FP.F16.F32.PACK_AB R214, R180, R211 ;  /* 0x000000d3b4d6723e */ /* 0x000fe200000000ff */
[----:B------:R0:W-:Y:S01]  /*4450*/  STG.E.128 desc[UR6][R144.64], R156 ;  /* 0x0000009c90007986 */ /* 0x0001e2000c101d06 */
[----:B------:R-:W-:Y:S02]  /*4460*/  F2FP.F16.F32.PACK_AB R213, R178, R207 ;  /* 0x000000cfb2d5723e */ /* 0x000fe400000000ff */
[----:B------:R-:W-:-:S05]  /*4470*/  F2FP.F16.F32.PACK_AB R212, R176, R217 ;  /* 0x000000d9b0d4723e */ /* 0x000fca00000000ff */
[----:B------:R0:W-:Y:S02]  /*4480*/  STG.E.128 desc[UR6][R148.64], R212 ;  /* 0x000000d494007986 */ /* 0x0001e4000c101d06 */
.L_x_16953:
[----:B0-----:R-:W0:Y:S01]  /*4490*/  LDC.64 R2, c[0x0][0x380] ;  /* 0x0000e000ff027b82 */ /* 0x001e220000000a00 */
[----:B------:R-:W-:Y:S01]  /*44a0*/  UPLOP3.LUT UP0, UPT, UPT, UPT, UP0, 0x40, 0x4 ;  /* 0x000000000004789c */ /* 0x000fe20003f0e800 */
[----:B0-----:R-:W-:-:S04]  /*44b0*/  IADD3 R136, PT, PT, R136, R2, RZ ;  /* 0x0000000288887210 */ /* 0x001fc80007ffe0ff */
[----:B------:R-:W-:-:S13]  /*44c0*/  ISETP.GE.AND P0, PT, R136, R3, PT ;  /* 0x000000038800720c */ /* 0x000fda0003f06270 */
[----:B------:R-:W-:Y:S05]  /*44d0*/  @!P0 BRA `(.L_x_16954) ;  /* 0xffffffc0004c8947 */ /* 0x000fea000383ffff */
[----:B------:R-:W-:Y:S05]  /*44e0*/  EXIT ;  /* 0x000000000000794d */ /* 0x000fea0003800000 */
.L_x_16955:
        /* <DEDUP_REMOVED lines=9> */
.L_x_34067:


//--------------------- .text._ZN10layer_norm13ln_fwd_kernelINS_13Kernel_traitsIf6__halfS2_S2_fjLj5120ELj1ELj1ELj4ELj16ENS_18Kernel_traits_baseILj5120EfS2_S2_S2_fjLj128EEEEELb1ELb0ELb0ELb0EEEvNS_9FwdParamsE --------------------------
	.section	.text._ZN10layer_norm13ln_fwd_kernelINS_13Kernel_traitsIf6__halfS2_S2_fjLj5120ELj1ELj1ELj4ELj16ENS_18Kernel_traits_baseILj5120EfS2_S2_S2_fjLj128EEEEELb1ELb0ELb0ELb0EEEvNS_9FwdParamsE,"ax",@progbits
	.align	128
        .global         _ZN10layer_norm13ln_fwd_kernelINS_13Kernel_traitsIf6__halfS2_S2_fjLj5120ELj1ELj1ELj4ELj16ENS_18Kernel_traits_baseILj5120EfS2_S2_S2_fjLj128EEEEELb1ELb0ELb0ELb0EEEvNS_9FwdParamsE
        .type           _ZN10layer_norm13ln_fwd_kernelINS_13Kernel_traitsIf6__halfS2_S2_fjLj5120ELj1ELj1ELj4ELj16ENS_18Kernel_traits_baseILj5120EfS2_S2_S2_fjLj128EEEEELb1ELb0ELb0ELb0EEEvNS_9FwdParamsE,@function
        .size           _ZN10layer_norm13ln_fwd_kernelINS_13Kernel_traitsIf6__halfS2_S2_fjLj5120ELj1ELj1ELj4ELj16ENS_18Kernel_traits_baseILj5120EfS2_S2_S2_fjLj128EEEEELb1ELb0ELb0ELb0EEEvNS_9FwdParamsE,(.L_x_34068 - _ZN10layer_norm13ln_fwd_kernelINS_13Kernel_traitsIf6__halfS2_S2_fjLj5120ELj1ELj1ELj4ELj16ENS_18Kernel_traits_baseILj5120EfS2_S2_S2_fjLj128EEEEELb1ELb0ELb0ELb0EEEvNS_9FwdParamsE)
        .other          _ZN10layer_norm13ln_fwd_kernelINS_13Kernel_traitsIf6__halfS2_S2_fjLj5120ELj1ELj1ELj4ELj16ENS_18Kernel_traits_baseILj5120EfS2_S2_S2_fjLj128EEEEELb1ELb0ELb0ELb0EEEvNS_9FwdParamsE,@"STO_CUDA_ENTRY STV_DEFAULT"
_ZN10layer_norm13ln_fwd_kernelINS_13Kernel_traitsIf6__halfS2_S2_fjLj5120ELj1ELj1ELj4ELj16ENS_18Kernel_traits_baseILj5120EfS2_S2_S2_fjLj128EEEEELb1ELb0ELb0ELb0EEEvNS_9FwdParamsE:
.text._ZN10layer_norm13ln_fwd_kernelINS_13Kernel_traitsIf6__halfS2_S2_fjLj5120ELj1ELj1ELj4ELj16ENS_18Kernel_traits_baseILj5120EfS2_S2_S2_fjLj128EEEEELb1ELb0ELb0ELb0EEEvNS_9FwdParamsE:
        /* <DEDUP_REMOVED lines=106> */
.L_x_16957:
        /* <DEDUP_REMOVED lines=49> */
.L_x_16958:
[----:B------:R-:W-:Y:S05]  /*09b0*/  BSYNC.RECONVERGENT B0 ;  /* 0x0000000000007941 */ /* 0x000fea0003800200 */
.L_x_16956:
        /* <DEDUP_REMOVED lines=87> */
.L_x_17392:
[----:B-1----:R-:W1:Y:S01]  /*0f30*/  @UP0 LDCU.64 UR4, c[0x0][0x3e0] ;  /* 0x00007c00ff0407ac */ /* 0x002e620008000a00 */
[----:B------:R-:W-:Y:S01]  /*0f40*/  PLOP3.LUT P0, PT, PT, PT, UP0, 0x80, 0x8 ;  /* 0x000000000008781c */ /* 0x000fe20003f0f008 */
[----:B-1----:R-:W-:-:S06]  /*0f50*/  @UP0 UIMAD.WIDE UR4, UR16, 0x2, UR4 ;  /* 0x00000002100408a5 */ /* 0x002fcc000f8e0204 */
[----:B0-234-:R-:W-:Y:S02]  /*0f60*/  IMAD.U32 R100, RZ, RZ, UR4 ;  /* 0x00000004ff647e24 */ /* 0x01dfe4000f8e00ff */
        /* <DEDUP_REMOVED lines=12> */
[----:B------:R-:W-:-:S04]  /*1030*/  MOV R104, UR5 ;  /* 0x0000000500687c02 */ /* 0x000fc80008000f00 */
[----:B-1----:R-:W-:-:S05]  /*1040*/  LEA.HI.SX32 R125, R104, R141, 0x1d ;  /* 0x0000008d687d7211 */ /* 0x002fca00078feaff */
[----:B------:R-:W-:Y:S02]  /*1050*/  IMAD.MOV.U32 R145, RZ, RZ, R125 ;  /* 0x000000ffff917224 */ /* 0x000fe400078e007d */
        /* <DEDUP_REMOVED lines=23> */
.L_x_33900:
[----:B0-----:R-:W-:Y:S05]  /*11d0*/  BRX R126 -0x11e0                                       (*"BRANCH_TARGETS .L_x_33901,.L_x_33902,.L_x_33903"*) ;  /* 0xffffffec7e887949 */ /* 0x001fea000383ffff */
.L_x_33903:
[----:B------:R-:W-:Y:S01]  /*11e0*/  VIADD R17, R9, 0x1 ;  /* 0x0000000109117836 */ /* 0x000fe20000000000 */
[----:B------:R-:W-:Y:S01]  /*11f0*/  MOV R11, R7 ;  /* 0x00000007000b7202 */ /* 0x000fe20000000f00 */
[----:B------:R-:W-:Y:S01]  /*1200*/  IMAD.MOV.U32 R146, RZ, RZ, R142 ;  /* 0x000000ffff927224 */ /* 0x000fe200078e008e */
[----:B------:R-:W-:Y:S06]  /*1210*/  BRA `(.L_x_16963) ;  /* 0x0000000000f47947 */ /* 0x000fec0003800000 */
.L_x_33901:
[----:B------:R-:W-:Y:S01]  /*1220*/  IMAD.MOV.U32 R146, RZ, RZ, R142 ;  /* 0x000000ffff927224 */ /* 0x000fe200078e008e */
[----:B------:R-:W-:Y:S01]  /*1230*/  MOV R11, R6 ;  /* 0x00000006000b7202 */ /* 0x000fe20000000f00 */
[----:B------:R-:W-:Y:S01]  /*1240*/  IMAD.MOV.U32 R17, RZ, RZ, 0x3 ;  /* 0x00000003ff117424 */ /* 0x000fe200078e00ff */
[----:B------:R-:W-:Y:S06]  /*1250*/  BRA `(.L_x_16963) ;  /* 0x0000000000e47947 */ /* 0x000fec0003800000 */
.L_x_33902:
        /* <DEDUP_REMOVED lines=13> */
.L_x_16965:
[----:B------:R-:W-:Y:S05]  /*1330*/  BSYNC.RECONVERGENT B2 ;  /* 0x0000000000027941 */ /* 0x000fea0003800200 */
.L_x_16964:
        /* <DEDUP_REMOVED lines=43> */
.L_x_16963:
[----:B0-----:R-:W-:Y:S05]  /*15f0*/  BSYNC.RECONVERGENT B1 ;  /* 0x0000000000017941 */ /* 0x001fea0003800200 */
.L_x_16962:
        /* <DEDUP_REMOVED lines=9> */
[----:B------:R-:W-:Y:S01]  /*1690*/  FFMA.FTZ R18, R9, R136, 1.1641532182693481445e-10 ;  /* 0x2f00000009127423 */ /* 0x000fe20000010088 */
[----:B------:R-:W-:-:S02]  /*16a0*/  IMAD.MOV.U32 R9, RZ, RZ, R12 ;  /* 0x000000ffff097224 */ /* 0x000fc400078e000c */
[----:B0-----:R-:W-:Y:S02]  /*16b0*/  FMUL.FTZ R11, R11, R148 ;  /* 0x000000940b0b7220 */ /* 0x001fe40000410000 */
        /* <DEDUP_REMOVED lines=15> */
.L_x_16968:
        /* <DEDUP_REMOVED lines=13> */
.L_x_16970:
[----:B------:R-:W-:Y:S05]  /*1880*/  BSYNC.RECONVERGENT B2 ;  /* 0x0000000000027941 */ /* 0x000fea0003800200 */
.L_x_16969:
        /* <DEDUP_REMOVED lines=44> */
.L_x_16967:
[----:B------:R-:W-:Y:S05]  /*1b50*/  BSYNC.RECONVERGENT B1 ;  /* 0x0000000000017941 */ /* 0x000fea0003800200 */
.L_x_16966:
        /* <DEDUP_REMOVED lines=23> */
.L_x_16973:
        /* <DEDUP_REMOVED lines=13> */
.L_x_16975:
[----:B------:R-:W-:Y:S05]  /*1da0*/  BSYNC.RECONVERGENT B2 ;  /* 0x0000000000027941 */ /* 0x000fea0003800200 */
.L_x_16974:
        /* <DEDUP_REMOVED lines=44> */
.L_x_16972:
[----:B------:R-:W-:Y:S05]  /*2070*/  BSYNC.RECONVERGENT B1 ;  /* 0x0000000000017941 */ /* 0x000fea0003800200 */
.L_x_16971:
        /* <DEDUP_REMOVED lines=23> */
.L_x_16978:
        /* <DEDUP_REMOVED lines=13> */
.L_x_16980:
[----:B------:R-:W-:Y:S05]  /*22c0*/  BSYNC.RECONVERGENT B2 ;  /* 0x0000000000027941 */ /* 0x000fea0003800200 */
.L_x_16979:
        /* <DEDUP_REMOVED lines=44> */
.L_x_16977:
[----:B------:R-:W-:Y:S05]  /*2590*/  BSYNC.RECONVERGENT B1 ;  /* 0x0000000000017941 */ /* 0x000fea0003800200 */
.L_x_16976:
        /* <DEDUP_REMOVED lines=23> */
.L_x_16983:
        /* <DEDUP_REMOVED lines=13> */
.L_x_16985:
[----:B------:R-:W-:Y:S05]  /*27e0*/  BSYNC.RECONVERGENT B2 ;  /* 0x0000000000027941 */ /* 0x000fea0003800200 */
.L_x_16984:
        /* <DEDUP_REMOVED lines=44> */
.L_x_16982:
[----:B------:R-:W-:Y:S05]  /*2ab0*/  BSYNC.RECONVERGENT B1 ;  /* 0x0000000000017941 */ /* 0x000fea0003800200 */
.L_x_16981:
[----:B------:R-:W-:Y:S01]  /*2ac0*/  I2FP.F32.U32 R9, R9 ;  /* 0x0000000900097245 */ /* 0x000fe20000201000 */
[----:B------:R-:W-:Y:S01]  /*2ad0*/  HADD2.F32 R101, -RZ, R106.H0_H0 ;  /* 0x2000006aff657230 */ /* 0x000fe20000004100 */
[----:B------:R-:W-:Y:S01]  /*2ae0*/  ISETP.NE.AND P4, PT, R104, 0x1, PT ;  /* 0x000000016800780c */ /* 0x000fe20003f85270 */
[----:B------:R-:W-:Y:S01]  /*2af0*/  HADD2.F32 R116, -RZ, R102.H0_H0 ;  /* 0x20000066ff747230 */ /* 0x000fe20000004100 */
[----:B------:R-:W-:Y:S01]  /*2b00*/  BSSY.RECONVERGENT B1, `(.L_x_16986) ;  /* 0x000004d000017945 */ /* 0x000fe20003800200 */
        /* <DEDUP_REMOVED lines=18> */
.L_x_16988:
        /* <DEDUP_REMOVED lines=13> */
.L_x_16990:
[----:B------:R-:W-:Y:S05]  /*2d00*/  BSYNC.RECONVERGENT B2 ;  /* 0x0000000000027941 */ /* 0x000fea0003800200 */
.L_x_16989:
        /* <DEDUP_REMOVED lines=44> */
.L_x_16987:
[----:B------:R-:W-:Y:S05]  /*2fd0*/  BSYNC.RECONVERGENT B1 ;  /* 0x0000000000017941 */ /* 0x000fea0003800200 */
.L_x_16986:
        /* <DEDUP_REMOVED lines=24> */
.L_x_16993:
        /* <DEDUP_REMOVED lines=13> */
.L_x_16995:
[----:B------:R-:W-:Y:S05]  /*3230*/  BSYNC.RECONVERGENT B2 ;  /* 0x0000000000027941 */ /* 0x000fea0003800200 */
.L_x_16994:
        /* <DEDUP_REMOVED lines=44> */
.L_x_16992:
[----:B------:R-:W-:Y:S05]  /*3500*/  BSYNC.RECONVERGENT B1 ;  /* 0x0000000000017941 */ /* 0x000fea0003800200 */
.L_x_16991:
        /* <DEDUP_REMOVED lines=24> */
.L_x_16998:
        /* <DEDUP_REMOVED lines=15> */
.L_x_17000:
[----:B------:R-:W-:Y:S05]  /*3780*/  BSYNC.RECONVERGENT B2 ;  /* 0x0000000000027941 */ /* 0x000fea0003800200 */
.L_x_16999:
        /* <DEDUP_REMOVED lines=44> */
.L_x_16997:
[----:B------:R-:W-:Y:S05]  /*3a50*/  BSYNC.RECONVERGENT B1 ;  /* 0x0000000000017941 */ /* 0x000fea0003800200 */
.L_x_16996:
        /* <DEDUP_REMOVED lines=15> */
.L_x_16961:
        /* <DEDUP_REMOVED lines=16> */
.L_x_17004:
        /* <DEDUP_REMOVED lines=13> */
.L_x_17006:
[----:B0-----:R-:W-:Y:S05]  /*3d20*/  BSYNC.RECONVERGENT B2 ;  /* 0x0000000000027941 */ /* 0x001fea0003800200 */
.L_x_17005:
        /* <DEDUP_REMOVED lines=43> */
.L_x_17003:
[----:B0-----:R-:W-:Y:S05]  /*3fe0*/  BSYNC.RECONVERGENT B1 ;  /* 0x0000000000017941 */ /* 0x001fea0003800200 */
.L_x_17002:
        /* <DEDUP_REMOVED lines=9> */
[----:B------:R-:W-:Y:S01]  /*4080*/  FMUL.FTZ R11, R11, UR4 ;  /* 0x000000040b0b7c20 */ /* 0x000fe20008410000 */
[----:B------:R-:W-:Y:S01]  /*4090*/  IMAD.MOV.U32 R9, RZ, RZ, R12 ;  /* 0x000000ffff097224 */ /* 0x000fe200078e000c */
        /* <DEDUP_REMOVED lines=14> */
.L_x_17009:
        /* <DEDUP_REMOVED lines=13> */
.L_x_17011:
[----:B------:R-:W-:Y:S05]  /*4250*/  BSYNC.RECONVERGENT B2 ;  /* 0x0000000000027941 */ /* 0x000fea0003800200 */
.L_x_17010:
        /* <DEDUP_REMOVED lines=44> */
.L_x_17008:
[----:B------:R-:W-:Y:S05]  /*4520*/  BSYNC.RECONVERGENT B1 ;  /* 0x0000000000017941 */ /* 0x000fea0003800200 */
.L_x_17007:
        /* <DEDUP_REMOVED lines=21> */
.L_x_17014:
        /* <DEDUP_REMOVED lines=13> */
.L_x_17016:
[----:B------:R-:W-:Y:S05]  /*4750*/  BSYNC.RECONVERGENT B2 ;  /* 0x0000000000027941 */ /* 0x000fea0003800200 */
.L_x_17015:
        /* <DEDUP_REMOVED lines=44> */
.L_x_17013:
[----:B------:R-:W-:Y:S05]  /*4a20*/  BSYNC.RECONVERGENT B1 ;  /* 0x0000000000017941 */ /* 0x000fea0003800200 */
.L_x_17012:
        /* <DEDUP_REMOVED lines=21> */
.L_x_17019:
        /* <DEDUP_REMOVED lines=13> */
.L_x_17021:
[----:B------:R-:W-:Y:S05]  /*4c50*/  BSYNC.RECONVERGENT B2 ;  /* 0x0000000000027941 */ /* 0x000fea0003800200 */
.L_x_17020:
        /* <DEDUP_REMOVED lines=44> */
.L_x_17018:
[----:B------:R-:W-:Y:S05]  /*4f20*/  BSYNC.RECONVERGENT B1 ;  /* 0x0000000000017941 */ /* 0x000fea0003800200 */
.L_x_17017:
[----:B------:R-:W-:Y:S01]  /*4f30*/  ISETP.NE.AND P4, PT, R102, 0x1, PT ;  /* 0x000000016600780c */ /* 0x000fe20003f85270 */
[----:B------:R-:W-:Y:S01]  /*4f40*/  HADD2.F32 R105, -RZ, R105.H1_H1 ;  /* 0x30000069ff697230 */ /* 0x000fe20000004100 */
[----:B------:R-:W-:Y:S01]  /*4f50*/  I2FP.F32.U32 R9, R9 ;  /* 0x0000000900097245 */ /* 0x000fe20000201000 */
[----:B------:R-:W-:Y:S01]  /*4f60*/  BSSY.RECONVERGENT B1, `(.L_x_17022) ;  /* 0x000004c000017945 */ /* 0x000fe20003800200 */
[----:B------:R-:W-:Y:S02]  /*4f70*/  HFMA2 R103, -RZ, RZ, 0, 1.1920928955078125e-07 ;  /* 0x00000002ff677431 */ /* 0x000fe400000001ff */
[----:B------:R-:W-:Y:S01]  /*4f80*/  FMUL.FTZ R105, R105, UR4 ;  /* 0x0000000469697c20 */ /* 0x000fe20008410000 */
[----:B------:R-:W-:Y:S01]  /*4f90*/  FFMA.FTZ R100, R9, R136, 1.1641532182693481445e-10 ;  /* 0x2f00000009647423 */ /* 0x000fe20000010088 */
[----:B------:R-:W-:Y:S02]  /*4fa0*/  IMAD.MOV.U32 R9, RZ, RZ, R12 ;  /* 0x000000ffff097224 */ /* 0x000fe400078e000c */
        /* <DEDUP_REMOVED lines=13> */
.L_x_17024:
        /* <DEDUP_REMOVED lines=13> */
.L_x_17026:
[----:B------:R-:W-:Y:S05]  /*5150*/  BSYNC.RECONVERGENT B2 ;  /* 0x0000000000027941 */ /* 0x000fea0003800200 */
.L_x_17025:
        /* <DEDUP_REMOVED lines=44> */
.L_x_17023:
[----:B------:R-:W-:Y:S05]  /*5420*/  BSYNC.RECONVERGENT B1 ;  /* 0x0000000000017941 */ /* 0x000fea0003800200 */
.L_x_17022:
        /* <DEDUP_REMOVED lines=21> */
.L_x_17029:
        /* <DEDUP_REMOVED lines=13> */
.L_x_17031:
[----:B------:R-:W-:Y:S05]  /*5650*/  BSYNC.RECONVERGENT B2 ;  /* 0x0000000000027941 */ /* 0x000fea0003800200 */
.L_x_17030:
        /* <DEDUP_REMOVED lines=44> */
.L_x_17028:
[----:B------:R-:W-:Y:S05]  /*5920*/  BSYNC.RECONVERGENT B1 ;  /* 0x0000000000017941 */ /* 0x000fea0003800200 */
.L_x_17027:
        /* <DEDUP_REMOVED lines=21> */
.L_x_17034:
        /* <DEDUP_REMOVED lines=13> */
.L_x_17036:
[----:B------:R-:W-:Y:S05]  /*5b50*/  BSYNC.RECONVERGENT B2 ;  /* 0x0000000000027941 */ /* 0x000fea0003800200 */
.L_x_17035:
        /* <DEDUP_REMOVED lines=44> */
.L_x_17033:
[----:B------:R-:W-:Y:S05]  /*5e20*/  BSYNC.RECONVERGENT B1 ;  /* 0x0000000000017941 */ /* 0x000fea0003800200 */
.L_x_17032:
        /* <DEDUP_REMOVED lines=22> */
.L_x_17039:
        /* <DEDUP_REMOVED lines=15> */
.L_x_17041:
[----:B------:R-:W-:Y:S05]  /*6080*/  BSYNC.RECONVERGENT B2 ;  /* 0x0000000000027941 */ /* 0x000fea0003800200 */
.L_x_17040:
        /* <DEDUP_REMOVED lines=44> */
.L_x_17038:
[----:B------:R-:W-:Y:S05]  /*6350*/  BSYNC.RECONVERGENT B1 ;  /* 0x0000000000017941 */ /* 0x000fea0003800200 */
.L_x_17037:
        /* <DEDUP_REMOVED lines=12> */
.L_x_17001:
        /* <DEDUP_REMOVED lines=17> */
[----:B------:R-:W-:Y:S01]  /*6530*/  STG.E.128 desc[UR6][R106.64], R100 ;  /* 0x000000646a007986 */ /* 0x000fe2000c101d06 */
[----:B-1----:R-:W-:-:S05]  /*6540*/  IMAD.WIDE.U32 R104, R125, 0x8, R104 ;  /* 0x000000087d687825 */ /* 0x002fca00078e0068 */
[----:B------:R0:W-:Y:S02]  /*6550*/  STG.E.64 desc[UR6][R104.64], R144 ;  /* 0x0000009068007986 */ /* 0x0001e4000c101b06 */
[----:B0-----:R-:W-:-:S07]  /*6560*/  VIADD R145, R125, 0x80 ;  /* 0x000000807d917836 */ /* 0x001fce0000000000 */
.L_x_16960:
[----:B0-----:R-:W-:Y:S05]  /*6570*/  BSYNC.RECONVERGENT B0 ;  /* 0x0000000000007941 */ /* 0x001fea0003800200 */
.L_x_16959:
        /* <DEDUP_REMOVED lines=29> */
.L_x_17047:
        /* <DEDUP_REMOVED lines=13> */
.L_x_17049:
[----:B------:R-:W-:Y:S05]  /*6820*/  BSYNC.RECONVERGENT B2 ;  /* 0x0000000000027941 */ /* 0x000fea0003800200 */
.L_x_17048:
        /* <DEDUP_REMOVED lines=42> */
.L_x_17046:
[----:B------:R-:W-:Y:S05]  /*6ad0*/  BSYNC.RECONVERGENT B1 ;  /* 0x0000000000017941 */ /* 0x000fea0003800200 */
.L_x_17045:
        /* <DEDUP_REMOVED lines=27> */
.L_x_17052:
        /* <DEDUP_REMOVED lines=13> */
.L_x_17054:
[----:B------:R-:W-:Y:S05]  /*6d60*/  BSYNC.RECONVERGENT B2 ;  /* 0x0000000000027941 */ /* 0x000fea0003800200 */
.L_x_17053:
        /* <DEDUP_REMOVED lines=44> */
.L_x_17051:
[----:B------:R-:W-:Y:S05]  /*7030*/  BSYNC.RECONVERGENT B1 ;  /* 0x0000000000017941 */ /* 0x000fea0003800200 */
.L_x_17050:
        /* <DEDUP_REMOVED lines=23> */
.L_x_17057:
        /* <DEDUP_REMOVED lines=13> */
.L_x_17059:
[----:B------:R-:W-:Y:S05]  /*7280*/  BSYNC.RECONVERGENT B2 ;  /* 0x0000000000027941 */ /* 0x000fea0003800200 */
.L_x_17058:
        /* <DEDUP_REMOVED lines=44> */
.L_x_17056:
[----:B------:R-:W-:Y:S05]  /*7550*/  BSYNC.RECONVERGENT B1 ;  /* 0x0000000000017941 */ /* 0x000fea0003800200 */
.L_x_17055:
        /* <DEDUP_REMOVED lines=23> */
.L_x_17062:
        /* <DEDUP_REMOVED lines=13> */
.L_x_17064:
[----:B------:R-:W-:Y:S05]  /*77a0*/  BSYNC.RECONVERGENT B2 ;  /* 0x0000000000027941 */ /* 0x000fea0003800200 */
.L_x_17063:
        /* <DEDUP_REMOVED lines=44> */
.L_x_17061:
[----:B------:R-:W-:Y:S05]  /*7a70*/  BSYNC.RECONVERGENT B1 ;  /* 0x0000000000017941 */ /* 0x000fea0003800200 */
.L_x_17060:
[----:B------:R-:W-:Y:S01]  /*7a80*/  I2FP.F32.U32 R100, R9 ;  /* 0x0000000900647245 */ /* 0x000fe20000201000 */
[----:B------:R-:W-:Y:S01]  /*7a90*/  HADD2.F32 R105, -RZ, R105.H1_H1 ;  /* 0x30000069ff697230 */ /* 0x000fe20000004100 */
[----:B------:R-:W-:Y:S01]  /*7aa0*/  ISETP.NE.AND P3, PT, R118, 0x1, PT ;  /* 0x000000017600780c */ /* 0x000fe20003f65270 */
[----:B------:R-:W-:Y:S01]  /*7ab0*/  BSSY.RECONVERGENT B1, `(.L_x_17065) ;  /* 0x000004e000017945 */ /* 0x000fe20003800200 */
[----:B------:R-:W-:Y:S02]  /*7ac0*/  IMAD.MOV.U32 R9, RZ, RZ, R12 ;  /* 0x000000ffff097224 */ /* 0x000fe400078e000c */
[----:B------:R-:W-:Y:S01]  /*7ad0*/  FFMA.FTZ R100, R100, R137, 1.1641532182693481445e-10 ;  /* 0x2f00000064647423 */ /* 0x000fe20000010089 */
[----:B------:R-:W-:-:S04]  /*7ae0*/  FMUL.FTZ R105, R105, UR4 ;  /* 0x0000000469697c20 */ /* 0x000fc80008410000 */
[----:B------:R-:W-:Y:S01]  /*7af0*/  FMUL.FTZ R105, R105, R150 ;  /* 0x0000009669697220 */ /* 0x000fe20000410000 */
[----:B------:R-:W-:Y:S01]  /*7b00*/  FSETP.GTU.FTZ.AND P2, PT, R100, R149, PT ;  /* 0x000000956400720b */ /* 0x000fe20003f5c000 */
[----:B------:R-:W-:Y:S02]  /*7b10*/  HADD2.F32 R100, -RZ, R101.H1_H1 ;  /* 0x30000065ff647230 */ /* 0x000fe40000004100 */
[----:B------:R-:W-:Y:S01]  /*7b20*/  HFMA2 R101, -RZ, RZ, 0, 1.1920928955078125e-07 ;  /* 0x00000002ff657431 */ /* 0x000fe200000001ff */
        /* <DEDUP_REMOVED lines=12> */
.L_x_17067:
        /* <DEDUP_REMOVED lines=13> */
.L_x_17069:
[----:B------:R-:W-:Y:S05]  /*7cc0*/  BSYNC.RECONVERGENT B2 ;  /* 0x0000000000027941 */ /* 0x000fea0003800200 */
.L_x_17068:
        /* <DEDUP_REMOVED lines=44> */
.L_x_17066:
[----:B------:R-:W-:Y:S05]  /*7f90*/  BSYNC.RECONVERGENT B1 ;  /* 0x0000000000017941 */ /* 0x000fea0003800200 */
.L_x_17065:
        /* <DEDUP_REMOVED lines=23> */
.L_x_17072:
        /* <DEDUP_REMOVED lines=13> */
.L_x_17074:
[----:B------:R-:W-:Y:S05]  /*81e0*/  BSYNC.RECONVERGENT B2 ;  /* 0x0000000000027941 */ /* 0x000fea0003800200 */
.L_x_17073:
        /* <DEDUP_REMOVED lines=44> */
.L_x_17071:
[----:B------:R-:W-:Y:S05]  /*84b0*/  BSYNC.RECONVERGENT B1 ;  /* 0x0000000000017941 */ /* 0x000fea0003800200 */
.L_x_17070:
        /* <DEDUP_REMOVED lines=24> */
.L_x_17077:
        /* <DEDUP_REMOVED lines=13> */
.L_x_17079:
[----:B------:R-:W-:Y:S05]  /*8710*/  BSYNC.RECONVERGENT B2 ;  /* 0x0000000000027941 */ /* 0x000fea0003800200 */
.L_x_17078:
        /* <DEDUP_REMOVED lines=44> */
.L_x_17076:
[----:B------:R-:W-:Y:S05]  /*89e0*/  BSYNC.RECONVERGENT B1 ;  /* 0x0000000000017941 */ /* 0x000fea0003800200 */
.L_x_17075:
        /* <DEDUP_REMOVED lines=13> */
[----:B------:R-:W-:-:S04]  /*8ac0*/  IMAD.MOV.U32 R9, RZ, RZ, 0x2 ;  /* 0x00000002ff097424 */ /* 0x000fc800078e00ff */
        /* <DEDUP_REMOVED lines=10> */
.L_x_17082:
        /* <DEDUP_REMOVED lines=15> */
.L_x_17084:
[----:B------:R-:W-:Y:S05]  /*8c60*/  BSYNC.RECONVERGENT B2 ;  /* 0x0000000000027941 */ /* 0x000fea0003800200 */
.L_x_17083:
        /* <DEDUP_REMOVED lines=44> */
.L_x_17081:
[----:B------:R-:W-:Y:S05]  /*8f30*/  BSYNC.RECONVERGENT B1 ;  /* 0x0000000000017941 */ /* 0x000fea0003800200 */
.L_x_17080:
        /* <DEDUP_REMOVED lines=15> */
.L_x_17044:
        /* <DEDUP_REMOVED lines=16> */
.L_x_17088:
        /* <DEDUP_REMOVED lines=13> */
.L_x_17090:
[----:B------:R-:W-:Y:S05]  /*9200*/  BSYNC.RECONVERGENT B2 ;  /* 0x0000000000027941 */ /* 0x000fea0003800200 */
.L_x_17089:
        /* <DEDUP_REMOVED lines=42> */
.L_x_17087:
[----:B------:R-:W-:Y:S05]  /*94b0*/  BSYNC.RECONVERGENT B1 ;  /* 0x0000000000017941 */ /* 0x000fea0003800200 */
.L_x_17086:
        /* <DEDUP_REMOVED lines=9> */
[----:B------:R-:W-:Y:S02]  /*9550*/  FMUL.FTZ R9, R9, UR4 ;  /* 0x0000000409097c20 */ /* 0x000fe40008410000 */
        /* <DEDUP_REMOVED lines=15> */
.L_x_17093:
        /* <DEDUP_REMOVED lines=13> */
.L_x_17095:
[----:B------:R-:W-:Y:S05]  /*9720*/  BSYNC.RECONVERGENT B2 ;  /* 0x0000000000027941 */ /* 0x000fea0003800200 */
.L_x_17094:
        /* <DEDUP_REMOVED lines=44> */
.L_x_17092:
[----:B------:R-:W-:Y:S05]  /*99f0*/  BSYNC.RECONVERGENT B1 ;  /* 0x0000000000017941 */ /* 0x000fea0003800200 */
.L_x_17091:
        /* <DEDUP_REMOVED lines=21> */
.L_x_17098:
        /* <DEDUP_REMOVED lines=13> */
.L_x_17100:
[----:B------:R-:W-:Y:S05]  /*9c20*/  BSYNC.RECONVERGENT B2 ;  /* 0x0000000000027941 */ /* 0x000fea0003800200 */
.L_x_17099:
        /* <DEDUP_REMOVED lines=44> */
.L_x_17097:
[----:B------:R-:W-:Y:S05]  /*9ef0*/  BSYNC.RECONVERGENT B1 ;  /* 0x0000000000017941 */ /* 0x000fea0003800200 */
.L_x_17096:
        /* <DEDUP_REMOVED lines=21> */
.L_x_17103:
        /* <DEDUP_REMOVED lines=13> */
.L_x_17105:
[----:B------:R-:W-:Y:S05]  /*a120*/  BSYNC.RECONVERGENT B2 ;  /* 0x0000000000027941 */ /* 0x000fea0003800200 */
.L_x_17104:
        /* <DEDUP_REMOVED lines=44> */
.L_x_17102:
[----:B------:R-:W-:Y:S05]  /*a3f0*/  BSYNC.RECONVERGENT B1 ;  /* 0x0000000000017941 */ /* 0x000fea0003800200 */
.L_x_17101:
        /* <DEDUP_REMOVED lines=21> */
.L_x_17108:
        /* <DEDUP_REMOVED lines=13> */
.L_x_17110:
[----:B------:R-:W-:Y:S05]  /*a620*/  BSYNC.RECONVERGENT B2 ;  /* 0x0000000000027941 */ /* 0x000fea0003800200 */
.L_x_17109:
        /* <DEDUP_REMOVED lines=44> */
.L_x_17107:
[----:B------:R-:W-:Y:S05]  /*a8f0*/  BSYNC.RECONVERGENT B1 ;  /* 0x0000000000017941 */ /* 0x000fea0003800200 */
.L_x_17106:
        /* <DEDUP_REMOVED lines=21> */
.L_x_17113:
        /* <DEDUP_REMOVED lines=13> */
.L_x_17115:
[----:B------:R-:W-:Y:S05]  /*ab20*/  BSYNC.RECONVERGENT B2 ;  /* 0x0000000000027941 */ /* 0x000fea0003800200 */
.L_x_17114:
        /* <DEDUP_REMOVED lines=44> */
.L_x_17112:
[----:B------:R-:W-:Y:S05]  /*adf0*/  BSYNC.RECONVERGENT B1 ;  /* 0x0000000000017941 */ /* 0x000fea0003800200 */
.L_x_17111:
        /* <DEDUP_REMOVED lines=21> */
.L_x_17118:
        /* <DEDUP_REMOVED lines=13> */
.L_x_17120:
[----:B------:R-:W-:Y:S05]  /*b020*/  BSYNC.RECONVERGENT B2 ;  /* 0x0000000000027941 */ /* 0x000fea0003800200 */
.L_x_17119:
        /* <DEDUP_REMOVED lines=44> */
.L_x_17117:
[----:B------:R-:W-:Y:S05]  /*b2f0*/  BSYNC.RECONVERGENT B1 ;  /* 0x0000000000017941 */ /* 0x000fea0003800200 */
.L_x_17116:
        /* <DEDUP_REMOVED lines=22> */
.L_x_17123:
        /* <DEDUP_REMOVED lines=15> */
.L_x_17125:
[----:B------:R-:W-:Y:S05]  /*b550*/  BSYNC.RECONVERGENT B2 ;  /* 0x0000000000027941 */ /* 0x000fea0003800200 */
.L_x_17124:
        /* <DEDUP_REMOVED lines=44> */
.L_x_17122:
[----:B------:R-:W-:Y:S05]  /*b820*/  BSYNC.RECONVERGENT B1 ;  /* 0x0000000000017941 */ /* 0x000fea0003800200 */
.L_x_17121:
        /* <DEDUP_REMOVED lines=12> */
.L_x_17085:
        /* <DEDUP_REMOVED lines=21> */
.L_x_17043:
[----:B------:R-:W-:Y:S05]  /*ba40*/  BSYNC.RECONVERGENT B0 ;  /* 0x0000000000007941 */ /* 0x000fea0003800200 */
.L_x_17042:
        /* <DEDUP_REMOVED lines=29> */
.L_x_17131:
        /* <DEDUP_REMOVED lines=13> */
.L_x_17133:
[----:B------:R-:W-:Y:S05]  /*bcf0*/  BSYNC.RECONVERGENT B2 ;  /* 0x0000000000027941 */ /* 0x000fea0003800200 */
.L_x_17132:
        /* <DEDUP_REMOVED lines=44> */
.L_x_17130:
[----:B------:R-:W-:Y:S05]  /*bfc0*/  BSYNC.RECONVERGENT B1 ;  /* 0x0000000000017941 */ /* 0x000fea0003800200 */
.L_x_17129:
        /* <DEDUP_REMOVED lines=27> */
.L_x_17136:
        /* <DEDUP_REMOVED lines=13> */
.L_x_17138:
[----:B------:R-:W-:Y:S05]  /*c250*/  BSYNC.RECONVERGENT B2 ;  /* 0x0000000000027941 */ /* 0x000fea0003800200 */
.L_x_17137:
        /* <DEDUP_REMOVED lines=44> */
.L_x_17135:
[----:B------:R-:W-:Y:S05]  /*c520*/  BSYNC.RECONVERGENT B1 ;  /* 0x0000000000017941 */ /* 0x000fea0003800200 */
.L_x_17134:
        /* <DEDUP_REMOVED lines=23> */
.L_x_17141:
        /* <DEDUP_REMOVED lines=13> */
.L_x_17143:
[----:B------:R-:W-:Y:S05]  /*c770*/  BSYNC.RECONVERGENT B2 ;  /* 0x0000000000027941 */ /* 0x000fea0003800200 */
.L_x_17142:
        /* <DEDUP_REMOVED lines=44> */
.L_x_17140:
[----:B------:R-:W-:Y:S05]  /*ca40*/  BSYNC.RECONVERGENT B1 ;  /* 0x0000000000017941 */ /* 0x000fea0003800200 */
.L_x_17139:
        /* <DEDUP_REMOVED lines=23> */
.L_x_17146:
        /* <DEDUP_REMOVED lines=13> */
.L_x_17148:
[----:B------:R-:W-:Y:S05]  /*cc90*/  BSYNC.RECONVERGENT B2 ;  /* 0x0000000000027941 */ /* 0x000fea0003800200 */
.L_x_17147:
        /* <DEDUP_REMOVED lines=44> */
.L_x_17145:
[----:B------:R-:W-:Y:S05]  /*cf60*/  BSYNC.RECONVERGENT B1 ;  /* 0x0000000000017941 */ /* 0x000fea0003800200 */
.L_x_17144:
        /* <DEDUP_REMOVED lines=23> */
.L_x_17151:
        /* <DEDUP_REMOVED lines=13> */
.L_x_17153:
[----:B------:R-:W-:Y:S05]  /*d1b0*/  BSYNC.RECONVERGENT B2 ;  /* 0x0000000000027941 */ /* 0x000fea0003800200 */
.L_x_17152:
        /* <DEDUP_REMOVED lines=44> */
.L_x_17150:
[----:B------:R-:W-:Y:S05]  /*d480*/  BSYNC.RECONVERGENT B1 ;  /* 0x0000000000017941 */ /* 0x000fea0003800200 */
.L_x_17149:
        /* <DEDUP_REMOVED lines=23> */
.L_x_17156:
        /* <DEDUP_REMOVED lines=13> */
.L_x_17158:
[----:B------:R-:W-:Y:S05]  /*d6d0*/  BSYNC.RECONVERGENT B2 ;  /* 0x0000000000027941 */ /* 0x000fea0003800200 */
.L_x_17157:
        /* <DEDUP_REMOVED lines=44> */
.L_x_17155:
[----:B------:R-:W-:Y:S05]  /*d9a0*/  BSYNC.RECONVERGENT B1 ;  /* 0x0000000000017941 */ /* 0x000fea0003800200 */
.L_x_17154:
        /* <DEDUP_REMOVED lines=24> */
.L_x_17161:
        /* <DEDUP_REMOVED lines=13> */
.L_x_17163:
[----:B------:R-:W-:Y:S05]  /*dc00*/  BSYNC.RECONVERGENT B2 ;  /* 0x0000000000027941 */ /* 0x000fea0003800200 */
.L_x_17162:
        /* <DEDUP_REMOVED lines=44> */
.L_x_17160:
[----:B------:R-:W-:Y:S05]  /*ded0*/  BSYNC.RECONVERGENT B1 ;  /* 0x0000000000017941 */ /* 0x000fea0003800200 */
.L_x_17159:
        /* <DEDUP_REMOVED lines=24> */
.L_x_17166:
        /* <DEDUP_REMOVED lines=15> */
.L_x_17168:
[----:B------:R-:W-:Y:S05]  /*e150*/  BSYNC.RECONVERGENT B2 ;  /* 0x0000000000027941 */ /* 0x000fea0003800200 */
.L_x_17167:
        /* <DEDUP_REMOVED lines=44> */
.L_x_17165:
[----:B------:R-:W-:Y:S05]  /*e420*/  BSYNC.RECONVERGENT B1 ;  /* 0x0000000000017941 */ /* 0x000fea0003800200 */
.L_x_17164:
        /* <DEDUP_REMOVED lines=15> */
.L_x_17128:
        /* <DEDUP_REMOVED lines=16> */
.L_x_17172:
        /* <DEDUP_REMOVED lines=13> */
.L_x_17174:
[----:B------:R-:W-:Y:S05]  /*e6f0*/  BSYNC.RECONVERGENT B2 ;  /* 0x0000000000027941 */ /* 0x000fea0003800200 */
.L_x_17173:
        /* <DEDUP_REMOVED lines=44> */
.L_x_17171:
[----:B------:R-:W-:Y:S05]  /*e9c0*/  BSYNC.RECONVERGENT B1 ;  /* 0x0000000000017941 */ /* 0x000fea0003800200 */
.L_x_17170:
        /* <DEDUP_REMOVED lines=25> */
.L_x_17177:
        /* <DEDUP_REMOVED lines=13> */
.L_x_17179:
[----:B------:R-:W-:Y:S05]  /*ec30*/  BSYNC.RECONVERGENT B2 ;  /* 0x0000000000027941 */ /* 0x000fea0003800200 */
.L_x_17178:
        /* <DEDUP_REMOVED lines=44> */
.L_x_17176:
[----:B------:R-:W-:Y:S05]  /*ef00*/  BSYNC.RECONVERGENT B1 ;  /* 0x0000000000017941 */ /* 0x000fea0003800200 */
.L_x_17175:
        /* <DEDUP_REMOVED lines=21> */
.L_x_17182:
        /* <DEDUP_REMOVED lines=13> */
.L_x_17184:
[----:B------:R-:W-:Y:S05]  /*f130*/  BSYNC.RECONVERGENT B2 ;  /* 0x0000000000027941 */ /* 0x000fea0003800200 */
.L_x_17183:
        /* <DEDUP_REMOVED lines=44> */
.L_x_17181:
[----:B------:R-:W-:Y:S05]  /*f400*/  BSYNC.RECONVERGENT B1 ;  /* 0x0000000000017941 */ /* 0x000fea0003800200 */
.L_x_17180:
        /* <DEDUP_REMOVED lines=21> */
.L_x_17187:
        /* <DEDUP_REMOVED lines=13> */
.L_x_17189:
[----:B------:R-:W-:Y:S05]  /*f630*/  BSYNC.RECONVERGENT B2 ;  /* 0x0000000000027941 */ /* 0x000fea0003800200 */
.L_x_17188:
        /* <DEDUP_REMOVED lines=44> */
.L_x_17186:
[----:B------:R-:W-:Y:S05]  /*f900*/  BSYNC.RECONVERGENT B1 ;  /* 0x0000000000017941 */ /* 0x000fea0003800200 */
.L_x_17185:
        /* <DEDUP_REMOVED lines=21> */
.L_x_17192:
        /* <DEDUP_REMOVED lines=13> */
.L_x_17194:
[----:B------:R-:W-:Y:S05]  /*fb30*/  BSYNC.RECONVERGENT B2 ;  /* 0x0000000000027941 */ /* 0x000fea0003800200 */
.L_x_17193:
        /* <DEDUP_REMOVED lines=44> */
.L_x_17191:
[----:B------:R-:W-:Y:S05]  /*fe00*/  BSYNC.RECONVERGENT B1 ;  /* 0x0000000000017941 */ /* 0x000fea0003800200 */
.L_x_17190:
        /* <DEDUP_REMOVED lines=21> */
.L_x_17197:
        /* <DEDUP_REMOVED lines=13> */
.L_x_17199:
[----:B------:R-:W-:Y:S05]  /*10030*/  BSYNC.RECONVERGENT B2 ;  /* 0x0000000000027941 */ /* 0x000fea0003800200 */
.L_x_17198:
        /* <DEDUP_REMOVED lines=44> */
.L_x_17196:
[----:B------:R-:W-:Y:S05]  /*10300*/  BSYNC.RECONVERGENT B1 ;  /* 0x0000000000017941 */ /* 0x000fea0003800200 */
.L_x_17195:
        /* <DEDUP_REMOVED lines=22> */
.L_x_17202:
        /* <DEDUP_REMOVED lines=13> */
.L_x_17204:
[----:B------:R-:W-:Y:S05]  /*10540*/  BSYNC.RECONVERGENT B2 ;  /* 0x0000000000027941 */ /* 0x000fea0003800200 */
.L_x_17203:
        /* <DEDUP_REMOVED lines=44> */
.L_x_17201:
[----:B------:R-:W-:Y:S05]  /*10810*/  BSYNC.RECONVERGENT B1 ;  /* 0x0000000000017941 */ /* 0x000fea0003800200 */
.L_x_17200:
        /* <DEDUP_REMOVED lines=21> */
.L_x_17207:
        /* <DEDUP_REMOVED lines=15> */
.L_x_17209:
[----:B------:R-:W-:Y:S05]  /*10a60*/  BSYNC.RECONVERGENT B2 ;  /* 0x0000000000027941 */ /* 0x000fea0003800200 */
.L_x_17208:
        /* <DEDUP_REMOVED lines=44> */
.L_x_17206:
[----:B------:R-:W-:Y:S05]  /*10d30*/  BSYNC.RECONVERGENT B1 ;  /* 0x0000000000017941 */ /* 0x000fea0003800200 */
.L_x_17205:
        /* <DEDUP_REMOVED lines=12> */
.L_x_17169:
        /* <DEDUP_REMOVED lines=21> */
.L_x_17127:
[----:B------:R-:W-:Y:S05]  /*10f50*/  BSYNC.RECONVERGENT B0 ;  /* 0x0000000000007941 */ /* 0x000fea0003800200 */
.L_x_17126:
        /* <DEDUP_REMOVED lines=29> */
.L_x_17215:
        /* <DEDUP_REMOVED lines=13> */
.L_x_17217:
[----:B------:R-:W-:Y:S05]  /*11200*/  BSYNC.RECONVERGENT B2 ;  /* 0x0000000000027941 */ /* 0x000fea0003800200 */
.L_x_17216:
        /* <DEDUP_REMOVED lines=43> */
.L_x_17214:
[----:B------:R-:W-:Y:S05]  /*114c0*/  BSYNC.RECONVERGENT B1 ;  /* 0x0000000000017941 */ /* 0x000fea0003800200 */
.L_x_17213:
        /* <DEDUP_REMOVED lines=27> */
.L_x_17220:
        /* <DEDUP_REMOVED lines=13> */
.L_x_17222:
[----:B------:R-:W-:Y:S05]  /*11750*/  BSYNC.RECONVERGENT B2 ;  /* 0x0000000000027941 */ /* 0x000fea0003800200 */
.L_x_17221:
        /* <DEDUP_REMOVED lines=44> */
.L_x_17219:
[----:B------:R-:W-:Y:S05]  /*11a20*/  BSYNC.RECONVERGENT B1 ;  /* 0x0000000000017941 */ /* 0x000fea0003800200 */
.L_x_17218:
        /* <DEDUP_REMOVED lines=23> */
.L_x_17225:
        /* <DEDUP_REMOVED lines=13> */
.L_x_17227:
[----:B------:R-:W-:Y:S05]  /*11c70*/  BSYNC.RECONVERGENT B2 ;  /* 0x0000000000027941 */ /* 0x000fea0003800200 */
.L_x_17226:
        /* <DEDUP_REMOVED lines=44> */
.L_x_17224:
[----:B------:R-:W-:Y:S05]  /*11f40*/  BSYNC.RECONVERGENT B1 ;  /* 0x0000000000017941 */ /* 0x000fea0003800200 */
.L_x_17223:
        /* <DEDUP_REMOVED lines=23> */
.L_x_17230:
        /* <DEDUP_REMOVED lines=13> */
.L_x_17232:
[----:B------:R-:W-:Y:S05]  /*12190*/  BSYNC.RECONVERGENT B2 ;  /* 0x0000000000027941 */ /* 0x000fea0003800200 */
.L_x_17231:
        /* <DEDUP_REMOVED lines=44> */
.L_x_17229:
[----:B------:R-:W-:Y:S05]  /*12460*/  BSYNC.RECONVERGENT B1 ;  /* 0x0000000000017941 */ /* 0x000fea0003800200 */
.L_x_17228:
        /* <DEDUP_REMOVED lines=23> */
.L_x_17235:
        /* <DEDUP_REMOVED lines=13> */
.L_x_17237:
[----:B------:R-:W-:Y:S05]  /*126b0*/  BSYNC.RECONVERGENT B2 ;  /* 0x0000000000027941 */ /* 0x000fea0003800200 */
.L_x_17236:
        /* <DEDUP_REMOVED lines=44> */
.L_x_17234:
[----:B------:R-:W-:Y:S05]  /*12980*/  BSYNC.RECONVERGENT B1 ;  /* 0x0000000000017941 */ /* 0x000fea0003800200 */
.L_x_17233:
        /* <DEDUP_REMOVED lines=23> */
.L_x_17240:
        /* <DEDUP_REMOVED lines=13> */
.L_x_17242:
[----:B------:R-:W-:Y:S05]  /*12bd0*/  BSYNC.RECONVERGENT B2 ;  /* 0x0000000000027941 */ /* 0x000fea0003800200 */
.L_x_17241:
        /* <DEDUP_REMOVED lines=44> */
.L_x_17239:
[----:B------:R-:W-:Y:S05]  /*12ea0*/  BSYNC.RECONVERGENT B1 ;  /* 0x0000000000017941 */ /* 0x000fea0003800200 */
.L_x_17238:
        /* <DEDUP_REMOVED lines=24> */
.L_x_17245:
        /* <DEDUP_REMOVED lines=13> */
.L_x_17247:
[----:B------:R-:W-:Y:S05]  /*13100*/  BSYNC.RECONVERGENT B2 ;  /* 0x0000000000027941 */ /* 0x000fea0003800200 */
.L_x_17246:
        /* <DEDUP_REMOVED lines=44> */
.L_x_17244:
[----:B------:R-:W-:Y:S05]  /*133d0*/  BSYNC.RECONVERGENT B1 ;  /* 0x0000000000017941 */ /* 0x000fea0003800200 */
.L_x_17243:
        /* <DEDUP_REMOVED lines=24> */
.L_x_17250:
        /* <DEDUP_REMOVED lines=15> */
.L_x_17252:
[----:B------:R-:W-:Y:S05]  /*13650*/  BSYNC.RECONVERGENT B2 ;  /* 0x0000000000027941 */ /* 0x000fea0003800200 */
.L_x_17251:
        /* <DEDUP_REMOVED lines=44> */
.L_x_17249:
[----:B------:R-:W-:Y:S05]  /*13920*/  BSYNC.RECONVERGENT B1 ;  /* 0x0000000000017941 */ /* 0x000fea0003800200 */
.L_x_17248:
        /* <DEDUP_REMOVED lines=15> */
.L_x_17212:
        /* <DEDUP_REMOVED lines=16> */
.L_x_17256:
        /* <DEDUP_REMOVED lines=13> */
.L_x_17258:
[----:B------:R-:W-:Y:S05]  /*13bf0*/  BSYNC.RECONVERGENT B2 ;  /* 0x0000000000027941 */ /* 0x000fea0003800200 */
.L_x_17257:
        /* <DEDUP_REMOVED lines=43> */
.L_x_17255:
[----:B------:R-:W-:Y:S05]  /*13eb0*/  BSYNC.RECONVERGENT B1 ;  /* 0x0000000000017941 */ /* 0x000fea0003800200 */
.L_x_17254:
        /* <DEDUP_REMOVED lines=25> */
.L_x_17261:
        /* <DEDUP_REMOVED lines=13> */
.L_x_17263:
[----:B------:R-:W-:Y:S05]  /*14120*/  BSYNC.RECONVERGENT B2 ;  /* 0x0000000000027941 */ /* 0x000fea0003800200 */
.L_x_17262:
        /* <DEDUP_REMOVED lines=44> */
.L_x_17260:
[----:B------:R-:W-:Y:S05]  /*143f0*/  BSYNC.RECONVERGENT B1 ;  /* 0x0000000000017941 */ /* 0x000fea0003800200 */
.L_x_17259:
        /* <DEDUP_REMOVED lines=21> */
.L_x_17266:
        /* <DEDUP_REMOVED lines=13> */
.L_x_17268:
[----:B------:R-:W-:Y:S05]  /*14620*/  BSYNC.RECONVERGENT B2 ;  /* 0x0000000000027941 */ /* 0x000fea0003800200 */
.L_x_17267:
        /* <DEDUP_REMOVED lines=44> */
.L_x_17265:
[----:B------:R-:W-:Y:S05]  /*148f0*/  BSYNC.RECONVERGENT B1 ;  /* 0x0000000000017941 */ /* 0x000fea0003800200 */
.L_x_17264:
        /* <DEDUP_REMOVED lines=21> */
.L_x_17271:
        /* <DEDUP_REMOVED lines=13> */
.L_x_17273:
[----:B------:R-:W-:Y:S05]  /*14b20*/  BSYNC.RECONVERGENT B2 ;  /* 0x0000000000027941 */ /* 0x000fea0003800200 */
.L_x_17272:
        /* <DEDUP_REMOVED lines=44> */
.L_x_17270:
[----:B------:R-:W-:Y:S05]  /*14df0*/  BSYNC.RECONVERGENT B1 ;  /* 0x0000000000017941 */ /* 0x000fea0003800200 */
.L_x_17269:
        /* <DEDUP_REMOVED lines=21> */
.L_x_17276:
        /* <DEDUP_REMOVED lines=13> */
.L_x_17278:
[----:B------:R-:W-:Y:S05]  /*15020*/  BSYNC.RECONVERGENT B2 ;  /* 0x0000000000027941 */ /* 0x000fea0003800200 */
.L_x_17277:
        /* <DEDUP_REMOVED lines=44> */
.L_x_17275:
[----:B------:R-:W-:Y:S05]  /*152f0*/  BSYNC.RECONVERGENT B1 ;  /* 0x0000000000017941 */ /* 0x000fea0003800200 */
.L_x_17274:
        /* <DEDUP_REMOVED lines=21> */
.L_x_17281:
        /* <DEDUP_REMOVED lines=13> */
.L_x_17283:
[----:B------:R-:W-:Y:S05]  /*15520*/  BSYNC.RECONVERGENT B2 ;  /* 0x0000000000027941 */ /* 0x000fea0003800200 */
.L_x_17282:
        /* <DEDUP_REMOVED lines=44> */
.L_x_17280:
[----:B------:R-:W-:Y:S05]  /*157f0*/  BSYNC.RECONVERGENT B1 ;  /* 0x0000000000017941 */ /* 0x000fea0003800200 */
.L_x_17279:
        /* <DEDUP_REMOVED lines=22> */
.L_x_17286:
        /* <DEDUP_REMOVED lines=13> */
.L_x_17288:
[----:B------:R-:W-:Y:S05]  /*15a30*/  BSYNC.RECONVERGENT B2 ;  /* 0x0000000000027941 */ /* 0x000fea0003800200 */
.L_x_17287:
        /* <DEDUP_REMOVED lines=44> */
.L_x_17285:
[----:B------:R-:W-:Y:S05]  /*15d00*/  BSYNC.RECONVERGENT B1 ;  /* 0x0000000000017941 */ /* 0x000fea0003800200 */
.L_x_17284:
        /* <DEDUP_REMOVED lines=21> */
.L_x_17291:
        /* <DEDUP_REMOVED lines=15> */
.L_x_17293:
[----:B------:R-:W-:Y:S05]  /*15f50*/  BSYNC.RECONVERGENT B2 ;  /* 0x0000000000027941 */ /* 0x000fea0003800200 */
.L_x_17292:
        /* <DEDUP_REMOVED lines=44> */
.L_x_17290:
[----:B------:R-:W-:Y:S05]  /*16220*/  BSYNC.RECONVERGENT B1 ;  /* 0x0000000000017941 */ /* 0x000fea0003800200 */
.L_x_17289:
        /* <DEDUP_REMOVED lines=12> */
.L_x_17253:
        /* <DEDUP_REMOVED lines=21> */
.L_x_17211:
[----:B------:R-:W-:Y:S05]  /*16440*/  BSYNC.RECONVERGENT B0 ;  /* 0x0000000000007941 */ /* 0x000fea0003800200 */
.L_x_17210:
        /* <DEDUP_REMOVED lines=28> */
.L_x_17299:
        /* <DEDUP_REMOVED lines=13> */
.L_x_17301:
[----:B------:R-:W-:Y:S05]  /*166e0*/  BSYNC.RECONVERGENT B2 ;  /* 0x0000000000027941 */ /* 0x000fea0003800200 */
.L_x_17300:
        /* <DEDUP_REMOVED lines=43> */
.L_x_17298:
[----:B------:R-:W-:Y:S05]  /*169a0*/  BSYNC.RECONVERGENT B1 ;  /* 0x0000000000017941 */ /* 0x000fea0003800200 */
.L_x_17297:
        /* <DEDUP_REMOVED lines=27> */
.L_x_17304:
        /* <DEDUP_REMOVED lines=13> */
.L_x_17306:
[----:B------:R-:W-:Y:S05]  /*16c30*/  BSYNC.RECONVERGENT B2 ;  /* 0x0000000000027941 */ /* 0x000fea0003800200 */
.L_x_17305:
[----:B------:R-:W-:Y:S01]  /*16c40*/  IMAD.WIDE.U32 R6, R0, -0x326172a9, RZ ;  /* 0xcd9e8d5700067825 */ /* 0x000fe200078e00ff */
[----:B------:R-:W-:Y:S01]  /*16c50*/  LOP3.LUT R134, R10, UR9, R155, 0x96, !PT ;  /* 0x000000090a867c12 */ /* 0x000fe2000f8e969b */
[----:B------:R-:W-:Y:S02]  /*16c60*/  UIADD3 UR5, UPT, UPT, UR9, 0x1fd5c5a3, URZ ;  /* 0x1fd5c5a309057890 */ /* 0x000fe4000fffe0ff */
        /* <DEDUP_REMOVED lines=41> */
.L_x_17303:
[----:B------:R-:W-:Y:S05]  /*16f00*/  BSYNC.RECONVERGENT B1 ;  /* 0x0000000000017941 */ /* 0x000fea0003800200 */
.L_x_17302:
        /* <DEDUP_REMOVED lines=24> */
.L_x_17309:
        /* <DEDUP_REMOVED lines=13> */
.L_x_17311:
[----:B------:R-:W-:Y:S05]  /*17160*/  BSYNC.RECONVERGENT B2 ;  /* 0x0000000000027941 */ /* 0x000fea0003800200 */
.L_x_17310:
        /* <DEDUP_REMOVED lines=44> */
.L_x_17308:
[----:B------:R-:W-:Y:S05]  /*17430*/  BSYNC.RECONVERGENT B1 ;  /* 0x0000000000017941 */ /* 0x000fea0003800200 */
.L_x_17307:
        /* <DEDUP_REMOVED lines=23> */
.L_x_17314:
        /* <DEDUP_REMOVED lines=13> */
.L_x_17316:
[----:B------:R-:W-:Y:S05]  /*17680*/  BSYNC.RECONVERGENT B2 ;  /* 0x0000000000027941 */ /* 0x000fea0003800200 */
.L_x_17315:
        /* <DEDUP_REMOVED lines=44> */
.L_x_17313:
[----:B------:R-:W-:Y:S05]  /*17950*/  BSYNC.RECONVERGENT B1 ;  /* 0x0000000000017941 */ /* 0x000fea0003800200 */
.L_x_17312:
        /* <DEDUP_REMOVED lines=23> */
.L_x_17319:
        /* <DEDUP_REMOVED lines=13> */
.L_x_17321:
[----:B------:R-:W-:Y:S05]  /*17ba0*/  BSYNC.RECONVERGENT B2 ;  /* 0x0000000000027941 */ /* 0x000fea0003800200 */
.L_x_17320:
        /* <DEDUP_REMOVED lines=44> */
.L_x_17318:
[----:B------:R-:W-:Y:S05]  /*17e70*/  BSYNC.RECONVERGENT B1 ;  /* 0x0000000000017941 */ /* 0x000fea0003800200 */
.L_x_17317:
        /* <DEDUP_REMOVED lines=23> */
.L_x_17324:
        /* <DEDUP_REMOVED lines=13> */
.L_x_17326:
[----:B------:R-:W-:Y:S05]  /*180c0*/  BSYNC.RECONVERGENT B2 ;  /* 0x0000000000027941 */ /* 0x000fea0003800200 */
.L_x_17325:
        /* <DEDUP_REMOVED lines=44> */
.L_x_17323:
[----:B------:R-:W-:Y:S05]  /*18390*/  BSYNC.RECONVERGENT B1 ;  /* 0x0000000000017941 */ /* 0x000fea0003800200 */
.L_x_17322:
        /* <DEDUP_REMOVED lines=24> */
.L_x_17329:
        /* <DEDUP_REMOVED lines=13> */
.L_x_17331:
[----:B------:R-:W-:Y:S05]  /*185f0*/  BSYNC.RECONVERGENT B2 ;  /* 0x0000000000027941 */ /* 0x000fea0003800200 */
.L_x_17330:
        /* <DEDUP_REMOVED lines=44> */
.L_x_17328:
[----:B------:R-:W-:Y:S05]  /*188c0*/  BSYNC.RECONVERGENT B1 ;  /* 0x0000000000017941 */ /* 0x000fea0003800200 */
.L_x_17327:
        /* <DEDUP_REMOVED lines=24> */
.L_x_17334:
        /* <DEDUP_REMOVED lines=15> */
.L_x_17336:
[----:B------:R-:W-:Y:S05]  /*18b40*/  BSYNC.RECONVERGENT B2 ;  /* 0x0000000000027941 */ /* 0x000fea0003800200 */
.L_x_17335:
        /* <DEDUP_REMOVED lines=44> */
.L_x_17333:
[----:B------:R-:W-:Y:S05]  /*18e10*/  BSYNC.RECONVERGENT B1 ;  /* 0x0000000000017941 */ /* 0x000fea0003800200 */
.L_x_17332:
        /* <DEDUP_REMOVED lines=15> */
.L_x_17296:
        /* <DEDUP_REMOVED lines=16> */
.L_x_17340:
        /* <DEDUP_REMOVED lines=13> */
.L_x_17342:
[----:B------:R-:W-:Y:S05]  /*190e0*/  BSYNC.RECONVERGENT B2 ;  /* 0x0000000000027941 */ /* 0x000fea0003800200 */
.L_x_17341:
        /* <DEDUP_REMOVED lines=43> */
.L_x_17339:
[----:B------:R-:W-:Y:S05]  /*193a0*/  BSYNC.RECONVERGENT B1 ;  /* 0x0000000000017941 */ /* 0x000fea0003800200 */
.L_x_17338:
        /* <DEDUP_REMOVED lines=25> */
.L_x_17345:
        /* <DEDUP_REMOVED lines=13> */
.L_x_17347:
[----:B------:R-:W-:Y:S05]  /*19610*/  BSYNC.RECONVERGENT B2 ;  /* 0x0000000000027941 */ /* 0x000fea0003800200 */
.L_x_17346:
        /* <DEDUP_REMOVED lines=44> */
.L_x_17344:
[----:B------:R-:W-:Y:S05]  /*198e0*/  BSYNC.RECONVERGENT B1 ;  /* 0x0000000000017941 */ /* 0x000fea0003800200 */
.L_x_17343:
        /* <DEDUP_REMOVED lines=22> */
.L_x_17350:
        /* <DEDUP_REMOVED lines=13> */
.L_x_17352:
[----:B------:R-:W-:Y:S05]  /*19b20*/  BSYNC.RECONVERGENT B2 ;  /* 0x0000000000027941 */ /* 0x000fea0003800200 */
.L_x_17351:
        /* <DEDUP_REMOVED lines=44> */
.L_x_17349:
[----:B------:R-:W-:Y:S05]  /*19df0*/  BSYNC.RECONVERGENT B1 ;  /* 0x0000000000017941 */ /* 0x000fea0003800200 */
.L_x_17348:
        /* <DEDUP_REMOVED lines=21> */
.L_x_17355:
        /* <DEDUP_REMOVED lines=13> */
.L_x_17357:
[----:B------:R-:W-:Y:S05]  /*1a020*/  BSYNC.RECONVERGENT B2 ;  /* 0x0000000000027941 */ /* 0x000fea0003800200 */
.L_x_17356:
        /* <DEDUP_REMOVED lines=44> */
.L_x_17354:
[----:B------:R-:W-:Y:S05]  /*1a2f0*/  BSYNC.RECONVERGENT B1 ;  /* 0x0000000000017941 */ /* 0x000fea0003800200 */
.L_x_17353:
        /* <DEDUP_REMOVED lines=21> */
.L_x_17360:
        /* <DEDUP_REMOVED lines=13> */
.L_x_17362:
[----:B------:R-:W-:Y:S05]  /*1a520*/  BSYNC.RECONVERGENT B2 ;  /* 0x0000000000027941 */ /* 0x000fea0003800200 */
.L_x_17361:
        /* <DEDUP_REMOVED lines=44> */
.L_x_17359:
[----:B------:R-:W-:Y:S05]  /*1a7f0*/  BSYNC.RECONVERGENT B1 ;  /* 0x0000000000017941 */ /* 0x000fea0003800200 */
.L_x_17358:
        /* <DEDUP_REMOVED lines=21> */
.L_x_17365:
        /* <DEDUP_REMOVED lines=13> */
.L_x_17367:
[----:B------:R-:W-:Y:S05]  /*1aa20*/  BSYNC.RECONVERGENT B2 ;  /* 0x0000000000027941 */ /* 0x000fea0003800200 */
.L_x_17366:
        /* <DEDUP_REMOVED lines=44> */
.L_x_17364:
[----:B------:R-:W-:Y:S05]  /*1acf0*/  BSYNC.RECONVERGENT B1 ;  /* 0x0000000000017941 */ /* 0x000fea0003800200 */
.L_x_17363:
        /* <DEDUP_REMOVED lines=22> */
.L_x_17370:
        /* <DEDUP_REMOVED lines=13> */
.L_x_17372:
[----:B------:R-:W-:Y:S05]  /*1af30*/  BSYNC.RECONVERGENT B2 ;  /* 0x0000000000027941 */ /* 0x000fea0003800200 */
.L_x_17371:
        /* <DEDUP_REMOVED lines=44> */
.L_x_17369:
[----:B------:R-:W-:Y:S05]  /*1b200*/  BSYNC.RECONVERGENT B1 ;  /* 0x0000000000017941 */ /* 0x000fea0003800200 */
.L_x_17368:
        /* <DEDUP_REMOVED lines=21> */
.L_x_17375:
        /* <DEDUP_REMOVED lines=15> */
.L_x_17377:
[----:B------:R-:W-:Y:S05]  /*1b450*/  BSYNC.RECONVERGENT B2 ;  /* 0x0000000000027941 */ /* 0x000fea0003800200 */
.L_x_17376:
        /* <DEDUP_REMOVED lines=44> */
.L_x_17374:
[----:B------:R-:W-:Y:S05]  /*1b720*/  BSYNC.RECONVERGENT B1 ;  /* 0x0000000000017941 */ /* 0x000fea0003800200 */
.L_x_17373:
        /* <DEDUP_REMOVED lines=12> */
.L_x_17337:
        /* <DEDUP_REMOVED lines=21> */
.L_x_17295:
[----:B------:R-:W-:Y:S05]  /*1b940*/  BSYNC.RECONVERGENT B0 ;  /* 0x0000000000007941 */ /* 0x000fea0003800200 */
.L_x_17294:
        /* <DEDUP_REMOVED lines=160> */
.L_x_17379:
[----:B------:R-:W-:Y:S05]  /*1c350*/  BSYNC.RECONVERGENT B0 ;  /* 0x0000000000007941 */ /* 0x000fea0003800200 */
.L_x_17378:
        /* <DEDUP_REMOVED lines=12> */
.L_x_17381:
[----:B------:R-:W-:Y:S05]  /*1c420*/  BSYNC.RECONVERGENT B0 ;  /* 0x0000000000007941 */ /* 0x000fea0003800200 */
.L_x_17380:
        /* <DEDUP_REMOVED lines=82> */
[----:B------:R-:W-:Y:S01]  /*1c950*/  F2FP.F16.F32.PACK_AB R101, R148, R141 ;  /* 0x0000008d9465723e */ /* 0x000fe200000000ff */
[----:B------:R-:W-:Y:S01]  /*1c960*/  VIADD R125, R125, 0x80 ;  /* 0x000000807d7d7836 */ /* 0x000fe20000000000 */
[----:B------:R-:W-:-:S05]  /*1c970*/  F2FP.F16.F32.PACK_AB R103, R152, R151 ;  /* 0x000000979867723e */ /* 0x000fca00000000ff */
[----:B------:R0:W-:Y:S02]  /*1c980*/  STG.E.128 desc[UR6][R104.64], R100 ;  /* 0x0000006468007986 */ /* 0x0001e4000c101d06 */
.L_x_17383:
[----:B------:R-:W-:Y:S05]  /*1c990*/  BSYNC.RECONVERGENT B0 ;  /* 0x0000000000007941 */ /* 0x000fea0003800200 */
.L_x_17382:
        /* <DEDUP_REMOVED lines=35> */
.L_x_17385:
[----:B------:R-:W-:Y:S05]  /*1cbd0*/  BSYNC.RECONVERGENT B0 ;  /* 0x0000000000007941 */ /* 0x000fea0003800200 */
.L_x_17384:
        /* <DEDUP_REMOVED lines=35> */
.L_x_17387:
[----:B------:R-:W-:Y:S05]  /*1ce10*/  BSYNC.RECONVERGENT B0 ;  /* 0x0000000000007941 */ /* 0x000fea0003800200 */
.L_x_17386:
        /* <DEDUP_REMOVED lines=35> */
.L_x_17389:
[----:B------:R-:W-:Y:S05]  /*1d050*/  BSYNC.RECONVERGENT B0 ;  /* 0x0000000000007941 */ /* 0x000fea0003800200 */
.L_x_17388:
        /* <DEDUP_REMOVED lines=33> */
.L_x_17391:
[----:B------:R-:W-:Y:S05]  /*1d270*/  BSYNC.RECONVERGENT B0 ;  /* 0x0000000000007941 */ /* 0x000fea0003800200 */
.L_x_17390:
[----:B------:R-:W-:Y:S02]  /*1d280*/  UIADD3 UR16, UPT, UPT, UR16, UR12, URZ ;  /* 0x0000000c10107290 */ /* 0x000fe4000fffe0ff */
[----:B------:R-:W-:Y:S02]  /*1d290*/  UPLOP3.LUT UP2, UPT, UPT, UPT, UP2, 0x40, 0x4 ;  /* 0x000000000004789c */ /* 0x000fe40003f4e820 */
[----:B------:R-:W-:-:S09]  /*1d2a0*/  UISETP.GE.AND UP1, UPT, UR16, UR13, UPT ;  /* 0x0000000d1000728c */ /* 0x000fd2000bf26270 */
[----:B------:R-:W-:Y:S05]  /*1d2b0*/  BRA.U !UP1, `(.L_x_17392) ;  /* 0xfffffe3d091c7547 */ /* 0x000fea000b83ffff */
[----:B------:R-:W-:Y:S05]  /*1d2c0*/  EXIT ;  /* 0x000000000000794d */ /* 0x000fea0003800000 */
.L_x_17393:
        /* <DEDUP_REMOVED lines=11> */
.L_x_34068:


//--------------------- .text._ZN10layer_norm13ln_fwd_kernelINS_13Kernel_traitsIf6__halfS2_S2_fjLj5120ELj1ELj1ELj4ELj16ENS_18Kernel_traits_baseILj5120EfS2_S2_S2_fjLj128EEEEELb1ELb0ELb0ELb1EEEvNS_9FwdParamsE --------------------------
	.section	.text._ZN10layer_norm13ln_fwd_kernelINS_13Kernel_traitsIf6__halfS2_S2_fjLj5120ELj1ELj1ELj4ELj16ENS_18Kernel_traits_baseILj5120EfS2_S2_S2_fjLj128EEEEELb1ELb0ELb0ELb1EEEvNS_9FwdParamsE,"ax",@progbits
	.align	128
        .global         _ZN10layer_norm13ln_fwd_kernelINS_13Kernel_traitsIf6__halfS2_S2_fjLj5120ELj1ELj1ELj4ELj16ENS_18Kernel_traits_baseILj5120EfS2_S2_S2_fjLj128EEEEELb1ELb0ELb0ELb1EEEvNS_9FwdParamsE
        .type           _ZN10layer_norm13ln_fwd_kernelINS_13Kernel_traitsIf6__halfS2_S2_fjLj5120ELj1ELj1ELj4ELj16ENS_18Kernel_traits_baseILj5120EfS2_S2_S2_fjLj128EEEEELb1ELb0ELb0ELb1EEEvNS_9FwdParamsE,@function
        .size           _ZN10layer_norm13ln_fwd_kernelINS_13Kernel_traitsIf6__halfS2_S2_fjLj5120ELj1ELj1ELj4ELj16ENS_18Kernel_traits_baseILj5120EfS2_S2_S2_fjLj128EEEEELb1ELb0ELb0ELb1EEEvNS_9FwdParamsE,(.L_x_34069 - _ZN10layer_norm13ln_fwd_kernelINS_13Kernel_traitsIf6__halfS2_S2_fjLj5120ELj1ELj1ELj4ELj16ENS_18Kernel_traits_baseILj5120EfS2_S2_S2_fjLj128EEEEELb1ELb0ELb0ELb1EEEvNS_9FwdParamsE)
        .other          _ZN10layer_norm13ln_fwd_kernelINS_13Kernel_traitsIf6__halfS2_S2_fjLj5120ELj1ELj1ELj4ELj16ENS_18Kernel_traits_baseILj5120EfS2_S2_S2_fjLj128EEEEELb1ELb0ELb0ELb1EEEvNS_9FwdParamsE,@"STO_CUDA_ENTRY STV_DEFAULT"
_ZN10layer_norm13ln_fwd_kernelINS_13Kernel_traitsIf6__halfS2_S2_fjLj5120ELj1ELj1ELj4ELj16ENS_18Kernel_traits_baseILj5120EfS2_S2_S2_fjLj128EEEEELb1ELb0ELb0ELb1EEEvNS_9FwdParamsE:
.text._ZN10layer_norm13ln_fwd_kernelINS_13Kernel_traitsIf6__halfS2_S2_fjLj5120ELj1ELj1ELj4ELj16ENS_18Kernel_traits_baseILj5120EfS2_S2_S2_fjLj128EEEEELb1ELb0ELb0ELb1EEEvNS_9FwdParamsE:
        /* <DEDUP_REMOVED lines=71> */
.L_x_17394:
        /* <DEDUP_REMOVED lines=32> */
.L_x_17395:
        /* <DEDUP_REMOVED lines=77> */
.L_x_17649:
[----:B0-----:R-:W0:Y:S01]  /*0b40*/  @UP0 LDCU.64 UR4, c[0x0][0x3e0] ;  /* 0x00007c00ff0407ac */ /* 0x001e220008000a00 */
[----:B------:R-:W1:Y:S01]  /*0b50*/  S2R R11, SR_TID.X ;  /* 0x00000000000b7919 */ /* 0x000e620000002100 */
[----:B------:R-:W-:Y:S01]  /*0b60*/  PLOP3.LUT P0, PT, PT, PT, UP0, 0x80, 0x8 ;  /* 0x000000000008781c */ /* 0x000fe20003f0f008 */
[----:B------:R-:W2:Y:S01]  /*0b70*/  LDC.64 R112, c[0x0][0x390] ;  /* 0x0000e400ff707b82 */ /* 0x000ea20000000a00 */
[----:B------:R-:W-:Y:S02]  /*0b80*/  UIMAD UR6, UR9, UR18, URZ ;  /* 0x00000012090672a4 */ /* 0x000fe4000f8e02ff */
[----:B0-----:R-:W-:-:S06]  /*0b90*/  @UP0 UIMAD.WIDE UR4, UR9, 0x2, UR4 ;  /* 0x00000002090408a5 */ /* 0x001fcc000f8e0204 */
[----:B------:R-:W-:Y:S01]  /*0ba0*/  IMAD.U32 R2, RZ, RZ, UR4 ;  /* 0x00000004ff027e24 */ /* 0x000fe2000f8e00ff */
[----:B------:R-:W-:Y:S01]  /*0bb0*/  USHF.R.S32.HI UR4, URZ, 0x1f, UR6 ;  /* 0x0000001fff047899 */ /* 0x000fe20008011406 */
[----:B------:R-:W-:-:S03]  /*0bc0*/  IMAD.U32 R3, RZ, RZ, UR5 ;  /* 0x00000005ff037e24 */ /* 0x000fc6000f8e00ff */
[----:B------:R-:W-:Y:S02]  /*0bd0*/  ULEA.HI UR4, UR4, UR6, URZ, 0x3 ;  /* 0x0000000604047291 */ /* 0x000fe4000f8f18ff */
[----:B------:R-:W3:Y:S04]  /*0be0*/  @P0 LDG.E.U16 R2, desc[UR10][R2.64] ;  /* 0x0000000a02020981 */ /* 0x000ee8000c1e1500 */
[----:B------:R-:W-:-:S04]  /*0bf0*/  MOV R10, UR4 ;  /* 0x00000004000a7c02 */ /* 0x000fc80008000f00 */
[----:B-1----:R-:W-:-:S05]  /*0c00*/  LEA.HI.SX32 R10, R10, R11, 0x1d ;  /* 0x0000000b0a0a7211 */ /* 0x002fca00078feaff */
[----:B--2---:R-:W-:-:S06]  /*0c10*/  IMAD.WIDE.U32 R100, R10, 0x10, R112 ;  /* 0x000000100a647825 */ /* 0x004fcc00078e0070 */
[----:B-----5:R-:W5:Y:S01]  /*0c20*/  LDG.E.128 R100, desc[UR10][R100.64] ;  /* 0x0000000a64647981 */ /* 0x020f62000c1e1d00 */
[----:B------:R-:W-:Y:S01]  /*0c30*/  PLOP3.LUT P0, PT, PT, PT, UP0, 0x80, 0x8 ;  /* 0x000000000008781c */ /* 0x000fe20003f0f008 */
[----:B------:R-:W-:Y:S01]  /*0c40*/  UISETP.NE.U32.AND UP1, UPT, UR14, URZ, UPT ;  /* 0x000000ff0e00728c */ /* 0x000fe2000bf25070 */
[----:B------:R-:W-:Y:S01]  /*0c50*/  PLOP3.LUT P1, PT, PT, PT, UP0, 0x80, 0x8 ;  /* 0x000000000008781c */ /* 0x000fe20003f2f008 */
[----:B------:R-:W-:Y:S01]  /*0c60*/  UMOV UR6, 0x3f800000 ;  /* 0x3f80000000067882 */ /* 0x000fe20000000000 */
[----:B------:R-:W-:Y:S01]  /*0c70*/  IMAD.MOV.U32 R114, RZ, RZ, 0x2f800000 ;  /* 0x2f800000ff727424 */ /* 0x000fe200078e00ff */
        /* <DEDUP_REMOVED lines=17> */
.L_x_33904:
[----:B------:R-:W-:Y:S05]  /*0d90*/  BRX R2 -0xda0                                          (*"BRANCH_TARGETS .L_x_33905,.L_x_33906,.L_x_33907"*) ;  /* 0xfffffff002987949 */ /* 0x000fea000383ffff */
.L_x_33907:
[----:B------:R-:W-:Y:S01]  /*0da0*/  VIADD R2, R148, 0x1 ;  /* 0x0000000194027836 */ /* 0x000fe20000000000 */
[----:B------:R-:W-:Y:S01]  /*0db0*/  MOV R0, R14 ;  /* 0x0000000e00007202 */ /* 0x000fe20000000f00 */
[----:B------:R-:W-:Y:S01]  /*0dc0*/  IMAD.MOV.U32 R116, RZ, RZ, R137 ;  /* 0x000000ffff747224 */ /* 0x000fe200078e0089 */
[----:B------:R-:W-:Y:S06]  /*0dd0*/  BRA `(.L_x_17397) ;  /* 0x0000000000e87947 */ /* 0x000fec0003800000 */
.L_x_33905:
[----:B------:R-:W-:Y:S01]  /*0de0*/  IMAD.MOV.U32 R116, RZ, RZ, R137 ;  /* 0x000000ffff747224 */ /* 0x000fe200078e0089 */
[----:B------:R-:W-:Y:S01]  /*0df0*/  MOV R0, R15 ;  /* 0x0000000f00007202 */ /* 0x000fe20000000f00 */
[----:B------:R-:W-:Y:S01]  /*0e00*/  IMAD.MOV.U32 R2, RZ, RZ, 0x3 ;  /* 0x00000003ff027424 */ /* 0x000fe200078e00ff */
[----:B------:R-:W-:Y:S06]  /*0e10*/  BRA `(.L_x_17397) ;  /* 0x0000000000d87947 */ /* 0x000fec0003800000 */
.L_x_33906:
        /* <DEDUP_REMOVED lines=12> */
.L_x_17398:
        /* <DEDUP_REMOVED lines=42> */
.L_x_17397:
[----:B------:R-:W-:Y:S01]  /*1180*/  I2FP.F32.U32 R3, R0 ;  /* 0x0000000000037245 */ /* 0x000fe20000201000 */
[----:B-----5:R-:W-:Y:S01]  /*1190*/  HADD2.F32 R0, -RZ, R100.H0_H0 ;  /* 0x20000064ff007230 */ /* 0x020fe20000004100 */
[----:B------:R-:W-:Y:S01]  /*11a0*/  ISETP.NE.AND P1, PT, R2, 0x1, PT ;  /* 0x000000010200780c */ /* 0x000fe20003f25270 */
[----:B------:R-:W-:Y:S01]  /*11b0*/  UMOV UR5, UR8 ;  /* 0x0000000800057c82 */ /* 0x000fe20008000000 */
[----:B------:R-:W-:Y:S01]  /*11c0*/  UMOV UR4, UR7 ;  /* 0x0000000700047c82 */ /* 0x000fe20008000000 */
[----:B------:R-:W-:Y:S01]  /*11d0*/  FFMA.FTZ R3, R3, R114, 1.1641532182693481445e-10 ;  /* 0x2f00000003037423 */ /* 0x000fe20000010072 */
[----:B------:R-:W-:Y:S01]  /*11e0*/  FMUL.FTZ R0, R0, UR6 ;  /* 0x0000000600007c20 */ /* 0x000fe20008410000 */
[----:B------:R-:W-:Y:S02]  /*11f0*/  HADD2.F32 R9, -RZ, R104.H0_H0 ;  /* 0x20000068ff097230 */ /* 0x000fe40000004100 */
[----:B------:R-:W-:Y:S02]  /*1200*/  IMAD.MOV.U32 R4, RZ, RZ, 0x2 ;  /* 0x00000002ff047424 */ /* 0x000fe400078e00ff */
[----:B------:R-:W-:Y:S01]  /*1210*/  FMUL.FTZ R0, R0, UR5 ;  /* 0x0000000500007c20 */ /* 0x000fe20008410000 */
[----:B------:R-:W-:-:S02]  /*1220*/  FSETP.GTU.FTZ.AND P0, PT, R3, UR4, PT ;  /* 0x0000000403007c0b */ /* 0x000fc4000bf1c000 */
[----:B------:R-:W-:Y:S02]  /*1230*/  MOV R3, R12 ;  /* 0x0000000c00037202 */ /* 0x000fe40000000f00 */
        /* <DEDUP_REMOVED lines=13> */
.L_x_17400:
        /* <DEDUP_REMOVED lines=12> */
.L_x_17401:
        /* <DEDUP_REMOVED lines=43> */
.L_x_17399:
[----:B------:R-:W-:Y:S01]  /*1680*/  I2FP.F32.U32 R3, R3 ;  /* 0x0000000300037245 */ /* 0x000fe20000201000 */
[----:B------:R-:W-:Y:S01]  /*1690*/  HADD2.F32 R100, -RZ, R100.H1_H1 ;  /* 0x30000064ff647230 */ /* 0x000fe20000004100 */
[----:B------:R-:W-:Y:S01]  /*16a0*/  ISETP.NE.AND P1, PT, R4, 0x1, PT ;  /* 0x000000010400780c */ /* 0x000fe20003f25270 */
[----:B------:R-:W-:Y:S02]  /*16b0*/  IMAD.MOV.U32 R5, RZ, RZ, 0x2 ;  /* 0x00000002ff057424 */ /* 0x000fe400078e00ff */
[----:B------:R-:W-:Y:S01]  /*16c0*/  FFMA.FTZ R3, R3, R114, 1.1641532182693481445e-10 ;  /* 0x2f00000003037423 */ /* 0x000fe20000010072 */
[----:B------:R-:W-:Y:S01]  /*16d0*/  FMUL.FTZ R100, R100, UR6 ;  /* 0x0000000664647c20 */ /* 0x000fe20008410000 */
[----:B------:R-:W-:-:S03]  /*16e0*/  IMAD.MOV.U32 R2, RZ, RZ, R12 ;  /* 0x000000ffff027224 */ /* 0x000fc600078e000c */
[----:B------:R-:W-:Y:S01]  /*16f0*/  FMUL.FTZ R100, R100, UR5 ;  /* 0x0000000564647c20 */ /* 0x000fe20008410000 */
[----:B------:R-:W-:Y:S01]  /*1700*/  FSETP.GTU.FTZ.AND P0, PT, R3, UR4, PT ;  /* 0x0000000403007c0b */ /* 0x000fe2000bf1c000 */
        /* <DEDUP_REMOVED lines=13> */
.L_x_17403:
        /* <DEDUP_REMOVED lines=12> */
.L_x_17404:
        /* <DEDUP_REMOVED lines=43> */
.L_x_17402:
        /* <DEDUP_REMOVED lines=22> */
.L_x_17406:
        /* <DEDUP_REMOVED lines=12> */
.L_x_17407:
        /* <DEDUP_REMOVED lines=43> */
.L_x_17405:
[----:B------:R-:W-:Y:S01]  /*2020*/  I2FP.F32.U32 R3, R2 ;  /* 0x0000000200037245 */ /* 0x000fe20000201000 */
[----:B------:R-:W-:Y:S01]  /*2030*/  HADD2.F32 R101, -RZ, R101.H1_H1 ;  /* 0x30000065ff657230 */ /* 0x000fe20000004100 */
[----:B------:R-:W-:Y:S01]  /*2040*/  ISETP.NE.AND P3, PT, R4, 0x1, PT ;  /* 0x000000010400780c */ /* 0x000fe20003f65270 */
[----:B------:R-:W-:Y:S01]  /*2050*/  HADD2.F32 R105, -RZ, R105.H1_H1 ;  /* 0x30000069ff697230 */ /* 0x000fe20000004100 */
[----:B------:R-:W-:Y:S01]  /*2060*/  MOV R2, R12 ;  /* 0x0000000c00027202 */ /* 0x000fe20000000f00 */
        /* <DEDUP_REMOVED lines=17> */
.L_x_17409:
        /* <DEDUP_REMOVED lines=12> */
.L_x_17410:
        /* <DEDUP_REMOVED lines=43> */
.L_x_17408:
        /* <DEDUP_REMOVED lines=22> */
.L_x_17412:
        /* <DEDUP_REMOVED lines=12> */
.L_x_17413:
        /* <DEDUP_REMOVED lines=43> */
.L_x_17411:
[----:B------:R-:W-:Y:S01]  /*29c0*/  I2FP.F32.U32 R3, R2 ;  /* 0x0000000200037245 */ /* 0x000fe20000201000 */
[----:B------:R-:W-:Y:S01]  /*29d0*/  HADD2.F32 R102, -RZ, R102.H1_H1 ;  /* 0x30000066ff667230 */ /* 0x000fe20000004100 */
[----:B------:R-:W-:Y:S01]  /*29e0*/  ISETP.NE.AND P5, PT, R19, 0x1, PT ;  /* 0x000000011300780c */ /* 0x000fe20003fa5270 */
[----:B------:R-:W-:Y:S02]  /*29f0*/  HFMA2 R18, -RZ, RZ, 0, 1.1920928955078125e-07 ;  /* 0x00000002ff127431 */ /* 0x000fe400000001ff */
[----:B------:R-:W-:Y:S02]  /*2a00*/  IMAD.MOV.U32 R2, RZ, RZ, R12 ;  /* 0x000000ffff027224 */ /* 0x000fe400078e000c */
[----:B------:R-:W-:Y:S01]  /*2a10*/  FFMA.FTZ R3, R3, R114, 1.1641532182693481445e-10 ;  /* 0x2f00000003037423 */ /* 0x000fe20000010072 */
[----:B------:R-:W-:-:S04]  /*2a20*/  FMUL.FTZ R102, R102, UR6 ;  /* 0x0000000666667c20 */ /* 0x000fc80008410000 */
        /* <DEDUP_REMOVED lines=15> */
.L_x_17415:
        /* <DEDUP_REMOVED lines=12> */
.L_x_17416:
        /* <DEDUP_REMOVED lines=43> */
.L_x_17414:
        /* <DEDUP_REMOVED lines=22> */
.L_x_17418:
        /* <DEDUP_REMOVED lines=14> */
.L_x_17419:
        /* <DEDUP_REMOVED lines=43> */
.L_x_17417:
[----:B------:R-:W-:Y:S01]  /*3380*/  I2FP.F32.U32 R19, R2 ;  /* 0x0000000200137245 */ /* 0x000fe20000201000 */
[----:B------:R-:W-:Y:S01]  /*3390*/  HADD2.F32 R103, -RZ, R103.H1_H1 ;  /* 0x30000067ff677230 */ /* 0x000fe20000004100 */
[----:B------:R-:W-:Y:S01]  /*33a0*/  F2FP.F16.F32.PACK_AB R102, R4, R5 ;  /* 0x000000050466723e */ /* 0x000fe200000000ff */
[----:B------:R-:W-:Y:S01]  /*33b0*/  HADD2.F32 R2, -RZ, R107.H1_H1 ;  /* 0x3000006bff027230 */ /* 0x000fe20000004100 */
[----:B------:R-:W-:Y:S01]  /*33c0*/  F2FP.F16.F32.PACK_AB R101, R6, R7 ;  /* 0x000000070665723e */ /* 0x000fe200000000ff */
[----:B------:R-:W-:Y:S01]  /*33d0*/  FFMA.FTZ R19, R19, R114, 1.1641532182693481445e-10 ;  /* 0x2f00000013137423 */ /* 0x000fe20000010072 */
[----:B------:R-:W-:Y:S01]  /*33e0*/  FMUL.FTZ R103, R103, UR6 ;  /* 0x0000000667677c20 */ /* 0x000fe20008410000 */
[----:B------:R-:W-:-:S03]  /*33f0*/  F2FP.F16.F32.PACK_AB R100, R8, R9 ;  /* 0x000000090864723e */ /* 0x000fc600000000ff */
[----:B------:R-:W-:Y:S01]  /*3400*/  FMUL.FTZ R103, R103, UR5 ;  /* 0x0000000567677c20 */ /* 0x000fe20008410000 */
[----:B------:R-:W-:-:S04]  /*3410*/  FSETP.GTU.FTZ.AND P6, PT, R19, UR4, PT ;  /* 0x0000000413007c0b */ /* 0x000fc8000bfdc000 */
[----:B------:R-:W-:Y:S02]  /*3420*/  FSEL R103, R103, RZ, !P6 ;  /* 0x000000ff67677208 */ /* 0x000fe40007000000 */
[----:B------:R-:W-:-:S03]  /*3430*/  PLOP3.LUT P6, PT, P6, PT, PT, 0x8, 0x80 ;  /* 0x000000000080781c */ /* 0x000fc600037ce170 */
[----:B------:R-:W-:-:S05]  /*3440*/  FADD.FTZ R2, R103, R2 ;  /* 0x0000000267027221 */ /* 0x000fca0000010000 */
[----:B------:R-:W-:Y:S01]  /*3450*/  F2FP.F16.F32.PACK_AB R103, R2, R3 ;  /* 0x000000030267723e */ /* 0x000fe200000000ff */
[----:B------:R-:W-:Y:S06]  /*3460*/  BRA `(.L_x_17420) ;  /* 0x00000024008c7947 */ /* 0x000fec0003800000 */
.L_x_17396:
        /* <DEDUP_REMOVED lines=15> */
.L_x_17422:
        /* <DEDUP_REMOVED lines=12> */
.L_x_17423:
        /* <DEDUP_REMOVED lines=42> */
.L_x_17421:
[----:B------:R-:W-:Y:S01]  /*38c0*/  I2FP.F32.U32 R3, R0 ;  /* 0x0000000000037245 */ /* 0x000fe20000201000 */
[----:B-----5:R-:W-:Y:S01]  /*38d0*/  HADD2.F32 R0, -RZ, R100.H0_H0 ;  /* 0x20000064ff007230 */ /* 0x020fe20000004100 */
[----:B------:R-:W-:Y:S01]  /*38e0*/  ISETP.NE.AND P1, PT, R4, 0x1, PT ;  /* 0x000000010400780c */ /* 0x000fe20003f25270 */
[----:B------:R-:W-:Y:S01]  /*38f0*/  UMOV UR4, UR7 ;  /* 0x0000000700047c82 */ /* 0x000fe20008000000 */
[----:B------:R-:W-:Y:S01]  /*3900*/  UMOV UR5, UR8 ;  /* 0x0000000800057c82 */ /* 0x000fe20008000000 */
[----:B------:R-:W-:Y:S01]  /*3910*/  FFMA.FTZ R3, R3, R114, 1.1641532182693481445e-10 ;  /* 0x2f00000003037423 */ /* 0x000fe20000010072 */
[----:B------:R-:W-:Y:S01]  /*3920*/  FMUL.FTZ R0, R0, UR6 ;  /* 0x0000000600007c20 */ /* 0x000fe20008410000 */
[----:B------:R-:W-:Y:S01]  /*3930*/  IMAD.MOV.U32 R5, RZ, RZ, 0x2 ;  /* 0x00000002ff057424 */ /* 0x000fe200078e00ff */
[----:B------:R-:W-:Y:S02]  /*3940*/  MOV R2, R12 ;  /* 0x0000000c00027202 */ /* 0x000fe40000000f00 */
[----:B------:R-:W-:Y:S01]  /*3950*/  FSETP.GTU.FTZ.AND P0, PT, R3, UR4, PT ;  /* 0x0000000403007c0b */ /* 0x000fe2000bf1c000 */
[----:B------:R-:W-:-:S03]  /*3960*/  FMUL.FTZ R0, R0, UR5 ;  /* 0x0000000500007c20 */ /* 0x000fc60008410000 */
[----:B------:R-:W-:Y:S02]  /*3970*/  PLOP3.LUT P2, PT, P0, PT, PT, 0x8, 0x80 ;  /* 0x000000000080781c */ /* 0x000fe4000074e170 */
[----:B------:R-:W-:Y:S02]  /*3980*/  FSEL R9, R0, RZ, !P0 ;  /* 0x000000ff00097208 */ /* 0x000fe40004000000 */
        /* <DEDUP_REMOVED lines=10> */
.L_x_17425:
        /* <DEDUP_REMOVED lines=12> */
.L_x_17426:
        /* <DEDUP_REMOVED lines=43> */
.L_x_17424:
[----:B------:R-:W-:Y:S01]  /*3da0*/  ISETP.NE.AND P2, PT, R5, 0x1, PT ;  /* 0x000000010500780c */ /* 0x000fe20003f45270 */
[----:B------:R-:W-:Y:S01]  /*3db0*/  HADD2.F32 R100, -RZ, R100.H1_H1 ;  /* 0x30000064ff647230 */ /* 0x000fe20000004100 */
[----:B------:R-:W-:Y:S01]  /*3dc0*/  I2FP.F32.U32 R3, R2 ;  /* 0x0000000200037245 */ /* 0x000fe20000201000 */
[----:B------:R-:W-:Y:S02]  /*3dd0*/  IMAD.MOV.U32 R4, RZ, RZ, 0x2 ;  /* 0x00000002ff047424 */ /* 0x000fe400078e00ff */
[----:B------:R-:W-:Y:S02]  /*3de0*/  IMAD.MOV.U32 R2, RZ, RZ, R12 ;  /* 0x000000ffff027224 */ /* 0x000fe400078e000c */
[----:B------:R-:W-:Y:S01]  /*3df0*/  FMUL.FTZ R100, R100, UR6 ;  /* 0x0000000664647c20 */ /* 0x000fe20008410000 */
[----:B------:R-:W-:-:S03]  /*3e00*/  FFMA.FTZ R3, R3, R114, 1.1641532182693481445e-10 ;  /* 0x2f00000003037423 */ /* 0x000fc60000010072 */
[----:B------:R-:W-:Y:S02]  /*3e10*/  FMUL.FTZ R8, R100, UR5 ;  /* 0x0000000564087c20 */ /* 0x000fe40008410000 */
[----:B------:R-:W-:-:S04]  /*3e20*/  FSETP.GTU.FTZ.AND P1, PT, R3, UR4, PT ;  /* 0x0000000403007c0b */ /* 0x000fc8000bf3c000 */
        /* <DEDUP_REMOVED lines=11> */
.L_x_17428:
        /* <DEDUP_REMOVED lines=12> */
.L_x_17429:
        /* <DEDUP_REMOVED lines=43> */
.L_x_17427:
        /* <DEDUP_REMOVED lines=20> */
.L_x_17431:
        /* <DEDUP_REMOVED lines=12> */
.L_x_17432:
        /* <DEDUP_REMOVED lines=43> */
.L_x_17430:
[----:B------:R-:W-:Y:S01]  /*4700*/  ISETP.NE.AND P4, PT, R5, 0x1, PT ;  /* 0x000000010500780c */ /* 0x000fe20003f85270 */
[----:B------:R-:W-:Y:S01]  /*4710*/  HADD2.F32 R101, -RZ, R101.H1_H1 ;  /* 0x30000065ff657230 */ /* 0x000fe20000004100 */
[----:B------:R-:W-:Y:S01]  /*4720*/  I2FP.F32.U32 R3, R2 ;  /* 0x0000000200037245 */ /* 0x000fe20000201000 */
[----:B------:R-:W-:Y:S01]  /*4730*/  IMAD.MOV.U32 R4, RZ, RZ, 0x2 ;  /* 0x00000002ff047424 */ /* 0x000fe200078e00ff */
[----:B------:R-:W-:Y:S02]  /*4740*/  MOV R2, R12 ;  /* 0x0000000c00027202 */ /* 0x000fe40000000f00 */
        /* <DEDUP_REMOVED lines=15> */
.L_x_17434:
        /* <DEDUP_REMOVED lines=12> */
.L_x_17435:
        /* <DEDUP_REMOVED lines=43> */
.L_x_17433:
        /* <DEDUP_REMOVED lines=20> */
.L_x_17437:
        /* <DEDUP_REMOVED lines=12> */
.L_x_17438:
        /* <DEDUP_REMOVED lines=43> */
.L_x_17436:
        /* <DEDUP_REMOVED lines=20> */
.L_x_17440:
        /* <DEDUP_REMOVED lines=12> */
.L_x_17441:
        /* <DEDUP_REMOVED lines=43> */
.L_x_17439:
        /* <DEDUP_REMOVED lines=20> */
.L_x_17443:
        /* <DEDUP_REMOVED lines=14> */
.L_x_17444:
        /* <DEDUP_REMOVED lines=43> */
.L_x_17442:
[----:B------:R-:W-:Y:S01]  /*59e0*/  I2FP.F32.U32 R19, R2 ;  /* 0x0000000200137245 */ /* 0x000fe20000201000 */
[----:B------:R-:W-:Y:S01]  /*59f0*/  HADD2.F32 R103, -RZ, R103.H1_H1 ;  /* 0x30000067ff677230 */ /* 0x000fe20000004100 */
[----:B------:R-:W-:Y:S02]  /*5a00*/  F2FP.F16.F32.PACK_AB R102, R4, R5 ;  /* 0x000000050466723e */ /* 0x000fe400000000ff */
[----:B------:R-:W-:Y:S01]  /*5a10*/  F2FP.F16.F32.PACK_AB R101, R6, R7 ;  /* 0x000000070665723e */ /* 0x000fe200000000ff */
[----:B------:R-:W-:Y:S01]  /*5a20*/  FFMA.FTZ R19, R19, R114, 1.1641532182693481445e-10 ;  /* 0x2f00000013137423 */ /* 0x000fe20000010072 */
[----:B------:R-:W-:Y:S01]  /*5a30*/  FMUL.FTZ R103, R103, UR6 ;  /* 0x0000000667677c20 */ /* 0x000fe20008410000 */
[----:B------:R-:W-:-:S03]  /*5a40*/  F2FP.F16.F32.PACK_AB R100, R8, R9 ;  /* 0x000000090864723e */ /* 0x000fc600000000ff */
[----:B------:R-:W-:Y:S01]  /*5a50*/  FMUL.FTZ R103, R103, UR5 ;  /* 0x0000000567677c20 */ /* 0x000fe20008410000 */
[----:B------:R-:W-:-:S04]  /*5a60*/  FSETP.GTU.FTZ.AND P6, PT, R19, UR4, PT ;  /* 0x0000000413007c0b */ /* 0x000fc8000bfdc000 */
[----:B------:R-:W-:Y:S02]  /*5a70*/  FSEL R2, R103, RZ, !P6 ;  /* 0x000000ff67027208 */ /* 0x000fe40007000000 */
[----:B------:R-:W-:Y:S02]  /*5a80*/  PLOP3.LUT P6, PT, P6, PT, PT, 0x8, 0x80 ;  /* 0x000000000080781c */ /* 0x000fe400037ce170 */
[----:B------:R-:W-:-:S11]  /*5a90*/  F2FP.F16.F32.PACK_AB R103, R2, R3 ;  /* 0x000000030267723e */ /* 0x000fd600000000ff */
.L_x_17420:
        /* <DEDUP_REMOVED lines=41> */
.L_x_17447:
        /* <DEDUP_REMOVED lines=12> */
.L_x_17448:
        /* <DEDUP_REMOVED lines=42> */
.L_x_17446:
[----:B------:R-:W-:Y:S01]  /*6090*/  I2FP.F32.U32 R111, R111 ;  /* 0x0000006f006f7245 */ /* 0x000fe20000201000 */
[----:B-----5:R-:W-:Y:S01]  /*60a0*/  HADD2.F32 R116, -RZ, R100.H0_H0 ;  /* 0x20000064ff747230 */ /* 0x020fe20000004100 */
[----:B------:R-:W-:Y:S01]  /*60b0*/  ISETP.NE.AND P1, PT, R115, 0x1, PT ;  /* 0x000000017300780c */ /* 0x000fe20003f25270 */
[----:B------:R-:W-:Y:S02]  /*60c0*/  HADD2.F32 R118, -RZ, R104.H0_H0 ;  /* 0x20000068ff767230 */ /* 0x000fe40000004100 */
        /* <DEDUP_REMOVED lines=19> */
.L_x_17450:
        /* <DEDUP_REMOVED lines=12> */
.L_x_17451:
        /* <DEDUP_REMOVED lines=43> */
.L_x_17449:
        /* <DEDUP_REMOVED lines=22> */
.L_x_17453:
        /* <DEDUP_REMOVED lines=12> */
.L_x_17454:
        /* <DEDUP_REMOVED lines=43> */
.L_x_17452:
        /* <DEDUP_REMOVED lines=22> */
.L_x_17456:
        /* <DEDUP_REMOVED lines=12> */
.L_x_17457:
        /* <DEDUP_REMOVED lines=43> */
.L_x_17455:
[----:B------:R-:W-:Y:S01]  /*6f10*/  I2FP.F32.U32 R117, R100 ;  /* 0x0000006400757245 */ /* 0x000fe20000201000 */
[----:B------:R-:W-:Y:S01]  /*6f20*/  HADD2.F32 R101, -RZ, R101.H1_H1 ;  /* 0x30000065ff657230 */ /* 0x000fe20000004100 */
[----:B------:R-:W-:Y:S01]  /*6f30*/  ISETP.NE.AND P3, PT, R119, 0x1, PT ;  /* 0x000000017700780c */ /* 0x000fe20003f65270 */
[----:B------:R-:W-:Y:S02]  /*6f40*/  HADD2.F32 R118, -RZ, R105.H1_H1 ;  /* 0x30000069ff767230 */ /* 0x000fe40000004100 */
[----:B------:R-:W-:Y:S02]  /*6f50*/  HFMA2 R104, -RZ, RZ, 0, 1.1920928955078125e-07 ;  /* 0x00000002ff687431 */ /* 0x000fe400000001ff */
        /* <DEDUP_REMOVED lines=17> */
.L_x_17459:
        /* <DEDUP_REMOVED lines=12> */
.L_x_17460:
        /* <DEDUP_REMOVED lines=43> */
.L_x_17458:
        /* <DEDUP_REMOVED lines=22> */
.L_x_17462:
        /* <DEDUP_REMOVED lines=12> */
.L_x_17463:
        /* <DEDUP_REMOVED lines=43> */
.L_x_17461:
[----:B------:R-:W-:Y:S01]  /*78b0*/  I2FP.F32.U32 R101, R100 ;  /* 0x0000006400657245 */ /* 0x000fe20000201000 */
[----:B------:R-:W-:Y:S01]  /*78c0*/  HADD2.F32 R102, -RZ, R102.H1_H1 ;  /* 0x30000066ff667230 */ /* 0x000fe20000004100 */
[----:B------:R-:W-:Y:S01]  /*78d0*/  ISETP.NE.AND P5, PT, R105, 0x1, PT ;  /* 0x000000016900780c */ /* 0x000fe20003fa5270 */
        /* <DEDUP_REMOVED lines=19> */
.L_x_17465:
        /* <DEDUP_REMOVED lines=12> */
.L_x_17466:
        /* <DEDUP_REMOVED lines=43> */
.L_x_17464:
        /* <DEDUP_REMOVED lines=22> */
.L_x_17468:
        /* <DEDUP_REMOVED lines=14> */
.L_x_17469:
        /* <DEDUP_REMOVED lines=43> */
.L_x_17467:
[----:B------:R-:W-:Y:S01]  /*8270*/  I2FP.F32.U32 R101, R100 ;  /* 0x0000006400657245 */ /* 0x000fe20000201000 */
[----:B------:R-:W-:Y:S01]  /*8280*/  HADD2.F32 R103, -RZ, R103.H1_H1 ;  /* 0x30000067ff677230 */ /* 0x000fe20000004100 */
[----:B------:R-:W-:Y:S01]  /*8290*/  F2FP.F16.F32.PACK_AB R102, R120, R117 ;  /* 0x000000757866723e */ /* 0x000fe200000000ff */
[----:B------:R-:W-:Y:S02]  /*82a0*/  HADD2.F32 R100, -RZ, R107.H1_H1 ;  /* 0x3000006bff647230 */ /* 0x000fe40000004100 */
[----:B------:R-:W-:Y:S01]  /*82b0*/  FFMA.FTZ R101, R101, R114, 1.1641532182693481445e-10 ;  /* 0x2f00000065657423 */ /* 0x000fe20000010072 */
[----:B------:R-:W-:-:S04]  /*82c0*/  FMUL.FTZ R103, R103, UR6 ;  /* 0x0000000667677c20 */ /* 0x000fc80008410000 */
[----:B------:R-:W-:Y:S01]  /*82d0*/  FMUL.FTZ R103, R103, UR5 ;  /* 0x0000000567677c20 */ /* 0x000fe20008410000 */
[----:B------:R-:W-:Y:S02]  /*82e0*/  FSETP.GTU.FTZ.AND P6, PT, R101, UR4, PT ;  /* 0x0000000465007c0b */ /* 0x000fe4000bfdc000 */
[----:B------:R-:W-:Y:S02]  /*82f0*/  F2FP.F16.F32.PACK_AB R101, R118, R115 ;  /* 0x000000737665723e */ /* 0x000fe400000000ff */
[----:B------:R-:W-:Y:S02]  /*8300*/  FSEL R103, R103, RZ, !P6 ;  /* 0x000000ff67677208 */ /* 0x000fe40007000000 */
[----:B------:R-:W-:-:S03]  /*8310*/  PLOP3.LUT P6, PT, P6, PT, PT, 0x8, 0x80 ;  /* 0x000000000080781c */ /* 0x000fc600037ce170 */
[----:B------:R-:W-:Y:S01]  /*8320*/  FADD.FTZ R121, R103, R100 ;  /* 0x0000006467797221 */ /* 0x000fe20000010000 */
[----:B------:R-:W-:-:S04]  /*8330*/  F2FP.F16.F32.PACK_AB R100, R116, R111 ;  /* 0x0000006f7464723e */ /* 0x000fc800000000ff */
[----:B------:R-:W-:Y:S01]  /*8340*/  F2FP.F16.F32.PACK_AB R103, R121, R119 ;  /* 0x000000777967723e */ /* 0x000fe200000000ff */
[----:B------:R-:W-:Y:S06]  /*8350*/  BRA `(.L_x_17470) ;  /* 0x0000002400847947 */ /* 0x000fec0003800000 */
.L_x_17445:
        /* <DEDUP_REMOVED lines=15> */
.L_x_17472:
        /* <DEDUP_REMOVED lines=12> */
.L_x_17473:
        /* <DEDUP_REMOVED lines=42> */
.L_x_17471:
        /* <DEDUP_REMOVED lines=21> */
.L_x_17475:
        /* <DEDUP_REMOVED lines=12> */
.L_x_17476:
        /* <DEDUP_REMOVED lines=43> */
.L_x_17474:
        /* <DEDUP_REMOVED lines=20> */
.L_x_17478:
        /* <DEDUP_REMOVED lines=12> */
.L_x_17479:
        /* <DEDUP_REMOVED lines=43> */
.L_x_17477:
        /* <DEDUP_REMOVED lines=20> */
.L_x_17481:
        /* <DEDUP_REMOVED lines=12> */
.L_x_17482:
        /* <DEDUP_REMOVED lines=43> */
.L_x_17480:
[----:B------:R-:W-:Y:S01]  /*95d0*/  ISETP.NE.AND P4, PT, R106, 0x1, PT ;  /* 0x000000016a00780c */ /* 0x000fe20003f85270 */
[----:B------:R-:W-:Y:S01]  /*95e0*/  HADD2.F32 R101, -RZ, R101.H1_H1 ;  /* 0x30000065ff657230 */ /* 0x000fe20000004100 */
[----:B------:R-:W-:Y:S01]  /*95f0*/  I2FP.F32.U32 R105, R100 ;  /* 0x0000006400697245 */ /* 0x000fe20000201000 */
[----:B------:R-:W-:Y:S02]  /*9600*/  HFMA2 R104, -RZ, RZ, 0, 1.1920928955078125e-07 ;  /* 0x00000002ff687431 */ /* 0x000fe400000001ff */
        /* <DEDUP_REMOVED lines=16> */
.L_x_17484:
        /* <DEDUP_REMOVED lines=12> */
.L_x_17485:
        /* <DEDUP_REMOVED lines=43> */
.L_x_17483:
        /* <DEDUP_REMOVED lines=20> */
.L_x_17487:
        /* <DEDUP_REMOVED lines=12> */
.L_x_17488:
        /* <DEDUP_REMOVED lines=43> */
.L_x_17486:
[----:B------:R-:W-:Y:S01]  /*9f30*/  I2FP.F32.U32 R101, R100 ;  /* 0x0000006400657245 */ /* 0x000fe20000201000 */
[----:B------:R-:W-:Y:S01]  /*9f40*/  HADD2.F32 R102, -RZ, R102.H1_H1 ;  /* 0x30000066ff667230 */ /* 0x000fe20000004100 */
[----:B------:R-:W-:Y:S01]  /*9f50*/  ISETP.NE.AND P5, PT, R105, 0x1, PT ;  /* 0x000000016900780c */ /* 0x000fe20003fa5270 */
[----:B------:R-:W-:Y:S02]  /*9f60*/  IMAD.MOV.U32 R100, RZ, RZ, R12 ;  /* 0x000000ffff647224 */ /* 0x000fe400078e000c */
[----:B------:R-:W-:Y:S01]  /*9f70*/  FFMA.FTZ R101, R101, R114, 1.1641532182693481445e-10 ;  /* 0x2f00000065657423 */ /* 0x000fe20000010072 */
[----:B------:R-:W-:-:S04]  /*9f80*/  FMUL.FTZ R102, R102, UR6 ;  /* 0x0000000666667c20 */ /* 0x000fc80008410000 */
        /* <DEDUP_REMOVED lines=14> */
.L_x_17490:
        /* <DEDUP_REMOVED lines=12> */
.L_x_17491:
        /* <DEDUP_REMOVED lines=43> */
.L_x_17489:
        /* <DEDUP_REMOVED lines=20> */
.L_x_17493:
        /* <DEDUP_REMOVED lines=14> */
.L_x_17494:
        /* <DEDUP_REMOVED lines=43> */
.L_x_17492:
        /* <DEDUP_REMOVED lines=12> */
.L_x_17470:
[----:B------:R-:W-:Y:S02]  /*a970*/  SEL R107, RZ, 0x1000000, !P6 ;  /* 0x01000000ff6b7807 */ /* 0x000fe40007000000 */
[----:B------:R-:W-:Y:S02]  /*a980*/  SEL R122, RZ, 0x10000, !P5 ;  /* 0x00010000ff7a7807 */ /* 0x000fe40006800000 */
[----:B------:R-:W-:Y:S02]  /*a990*/  SEL R129, RZ, 0x100, !P4 ;  /* 0x00000100ff817807 */ /* 0x000fe40006000000 */
[----:B------:R-:W-:Y:S02]  /*a9a0*/  ISETP.NE.AND P6, PT, R125, RZ, PT ;  /* 0x000000ff7d00720c */ /* 0x000fe40003fc5270 */
        /* <DEDUP_REMOVED lines=35> */
.L_x_17497:
        /* <DEDUP_REMOVED lines=12> */
.L_x_17498:
        /* <DEDUP_REMOVED lines=42> */
.L_x_17496:
        /* <DEDUP_REMOVED lines=12> */
[----:B------:R-:W-:Y:S01]  /*b000*/  IMAD.MOV.U32 R126, RZ, RZ, 0x2 ;  /* 0x00000002ff7e7424 */ /* 0x000fe200078e00ff */
[----:B------:R-:W-:Y:S01]  /*b010*/  P2R R133, PR, RZ, 0x1 ;  /* 0x00000001ff857803 */ /* 0x000fe20000000000 */
        /* <DEDUP_REMOVED lines=9> */
.L_x_17500:
        /* <DEDUP_REMOVED lines=12> */
.L_x_17501:
        /* <DEDUP_REMOVED lines=43> */
.L_x_17499:
        /* <DEDUP_REMOVED lines=8> */
[----:B------:R-:W-:Y:S01]  /*b4a0*/  HFMA2 R104, -RZ, RZ, 0, 1.1920928955078125e-07 ;  /* 0x00000002ff687431 */ /* 0x000fe200000001ff */
        /* <DEDUP_REMOVED lines=13> */
.L_x_17503:
        /* <DEDUP_REMOVED lines=12> */
.L_x_17504:
        /* <DEDUP_REMOVED lines=43> */
.L_x_17502:
        /* <DEDUP_REMOVED lines=22> */
.L_x_17506:
        /* <DEDUP_REMOVED lines=12> */
.L_x_17507:
        /* <DEDUP_REMOVED lines=43> */
.L_x_17505:
        /* <DEDUP_REMOVED lines=22> */
.L_x_17509:
        /* <DEDUP_REMOVED lines=12> */
.L_x_17510:
        /* <DEDUP_REMOVED lines=43> */
.L_x_17508:
[----:B------:R-:W-:Y:S01]  /*c290*/  I2FP.F32.U32 R101, R101 ;  /* 0x0000006500657245 */ /* 0x000fe20000201000 */
[----:B------:R-:W-:Y:S01]  /*c2a0*/  HADD2.F32 R100, -RZ, R102.H0_H0 ;  /* 0x20000066ff647230 */ /* 0x000fe20000004100 */
        /* <DEDUP_REMOVED lines=20> */
.L_x_17512:
        /* <DEDUP_REMOVED lines=12> */
.L_x_17513:
        /* <DEDUP_REMOVED lines=43> */
.L_x_17511:
[----:B------:R-:W-:Y:S01]  /*c760*/  I2FP.F32.U32 R101, R101 ;  /* 0x0000006500657245 */ /* 0x000fe20000201000 */
[----:B------:R-:W-:Y:S01]  /*c770*/  HADD2.F32 R102, -RZ, R102.H1_H1 ;  /* 0x30000066ff667230 */ /* 0x000fe20000004100 */
[----:B------:R-:W-:Y:S01]  /*c780*/  ISETP.NE.AND P5, PT, R100, 0x1, PT ;  /* 0x000000016400780c */ /* 0x000fe20003fa5270 */
[----:B------:R-:W-:Y:S02]  /*c790*/  IMAD.MOV.U32 R104, RZ, RZ, 0x2 ;  /* 0x00000002ff687424 */ /* 0x000fe400078e00ff */
        /* <DEDUP_REMOVED lines=19> */
.L_x_17515:
        /* <DEDUP_REMOVED lines=12> */
.L_x_17516:
        /* <DEDUP_REMOVED lines=43> */
.L_x_17514:
        /* <DEDUP_REMOVED lines=23> */
.L_x_17518:
        /* <DEDUP_REMOVED lines=14> */
.L_x_17519:
        /* <DEDUP_REMOVED lines=43> */
.L_x_17517:
        /* <DEDUP_REMOVED lines=15> */
.L_x_17495:
        /* <DEDUP_REMOVED lines=15> */
.L_x_17522:
        /* <DEDUP_REMOVED lines=12> */
.L_x_17523:
        /* <DEDUP_REMOVED lines=42> */
.L_x_17521:
        /* <DEDUP_REMOVED lines=21> */
.L_x_17525:
        /* <DEDUP_REMOVED lines=12> */
.L_x_17526:
        /* <DEDUP_REMOVED lines=43> */
.L_x_17524:
        /* <DEDUP_REMOVED lines=20> */
.L_x_17528:
        /* <DEDUP_REMOVED lines=12> */
.L_x_17529:
        /* <DEDUP_REMOVED lines=43> */
.L_x_17527:
        /* <DEDUP_REMOVED lines=20> */
.L_x_17531:
        /* <DEDUP_REMOVED lines=12> */
.L_x_17532:
        /* <DEDUP_REMOVED lines=43> */
.L_x_17530:
        /* <DEDUP_REMOVED lines=20> */
.L_x_17534:
        /* <DEDUP_REMOVED lines=12> */
.L_x_17535:
        /* <DEDUP_REMOVED lines=43> */
.L_x_17533:
        /* <DEDUP_REMOVED lines=20> */
.L_x_17537:
        /* <DEDUP_REMOVED lines=12> */
.L_x_17538:
        /* <DEDUP_REMOVED lines=43> */
.L_x_17536:
        /* <DEDUP_REMOVED lines=21> */
.L_x_17540:
        /* <DEDUP_REMOVED lines=12> */
.L_x_17541:
        /* <DEDUP_REMOVED lines=43> */
.L_x_17539:
        /* <DEDUP_REMOVED lines=20> */
.L_x_17543:
        /* <DEDUP_REMOVED lines=14> */
.L_x_17544:
        /* <DEDUP_REMOVED lines=43> */
.L_x_17542:
        /* <DEDUP_REMOVED lines=12> */
.L_x_17520:
        /* <DEDUP_REMOVED lines=9> */
[----:B------:R-:W-:Y:S01]  /*f8e0*/  LOP3.LUT R134, R134, R131, R107, 0xfe, !PT ;  /* 0x0000008386867212 */ /* 0x000fe200078efe6b */
[----:B------:R-:W-:Y:S01]  /*f8f0*/  VIADD R131, R10, 0x180 ;  /* 0x000001800a837836 */ /* 0x000fe20000000000 */
        /* <DEDUP_REMOVED lines=28> */
.L_x_17547:
        /* <DEDUP_REMOVED lines=12> */
.L_x_17548:
        /* <DEDUP_REMOVED lines=42> */
.L_x_17546:
        /* <DEDUP_REMOVED lines=23> */
.L_x_17550:
        /* <DEDUP_REMOVED lines=12> */
.L_x_17551:
        /* <DEDUP_REMOVED lines=43> */
.L_x_17549:
        /* <DEDUP_REMOVED lines=22> */
.L_x_17553:
        /* <DEDUP_REMOVED lines=12> */
.L_x_17554:
        /* <DEDUP_REMOVED lines=43> */
.L_x_17552:
        /* <DEDUP_REMOVED lines=22> */
.L_x_17556:
        /* <DEDUP_REMOVED lines=12> */
.L_x_17557:
        /* <DEDUP_REMOVED lines=43> */
.L_x_17555:
        /* <DEDUP_REMOVED lines=22> */
.L_x_17559:
        /* <DEDUP_REMOVED lines=12> */
.L_x_17560:
        /* <DEDUP_REMOVED lines=43> */
.L_x_17558:
        /* <DEDUP_REMOVED lines=22> */
.L_x_17562:
        /* <DEDUP_REMOVED lines=12> */
.L_x_17563:
        /* <DEDUP_REMOVED lines=43> */
.L_x_17561:
[----:B------:R-:W-:Y:S01]  /*11640*/  I2FP.F32.U32 R101, R101 ;  /* 0x0000006500657245 */ /* 0x000fe20000201000 */
[----:B------:R-:W-:Y:S01]  /*11650*/  HADD2.F32 R102, -RZ, R102.H1_H1 ;  /* 0x30000066ff667230 */ /* 0x000fe20000004100 */
[----:B------:R-:W-:Y:S01]  /*11660*/  ISETP.NE.AND P5, PT, R100, 0x1, PT ;  /* 0x000000016400780c */ /* 0x000fe20003fa5270 */
[----:B------:R-:W-:Y:S02]  /*11670*/  HFMA2 R104, -RZ, RZ, 0, 1.1920928955078125e-07 ;  /* 0x00000002ff687431 */ /* 0x000fe400000001ff */
        /* <DEDUP_REMOVED lines=19> */
.L_x_17565:
        /* <DEDUP_REMOVED lines=12> */
.L_x_17566:
        /* <DEDUP_REMOVED lines=43> */
.L_x_17564:
[----:B------:R-:W-:Y:S01]  /*11b20*/  I2FP.F32.U32 R101, R101 ;  /* 0x0000006500657245 */ /* 0x000fe20000201000 */
[----:B------:R-:W-:Y:S01]  /*11b30*/  HADD2.F32 R100, -RZ, R103.H0_H0 ;  /* 0x20000067ff647230 */ /* 0x000fe20000004100 */
[----:B------:R-:W-:Y:S02]  /*11b40*/  ISETP.NE.AND P6, PT, R104, 0x1, PT ;  /* 0x000000016800780c */ /* 0x000fe40003fc5270 */
[----:B------:R-:W-:Y:S01]  /*11b50*/  MOV R143, 0x2 ;  /* 0x00000002008f7802 */ /* 0x000fe20000000f00 */
        /* <DEDUP_REMOVED lines=19> */
.L_x_17568:
        /* <DEDUP_REMOVED lines=14> */
.L_x_17569:
        /* <DEDUP_REMOVED lines=43> */
.L_x_17567:
        /* <DEDUP_REMOVED lines=15> */
.L_x_17545:
        /* <DEDUP_REMOVED lines=15> */
.L_x_17572:
        /* <DEDUP_REMOVED lines=12> */
.L_x_17573:
        /* <DEDUP_REMOVED lines=42> */
.L_x_17571:
[----:B------:R-:W-:Y:S01]  /*12560*/  I2FP.F32.U32 R105, R104 ;  /* 0x0000006800697245 */ /* 0x000fe20000201000 */
[----:B-----5:R-:W-:Y:S01]  /*12570*/  HADD2.F32 R104, -RZ, R100.H0_H0 ;  /* 0x20000064ff687230 */ /* 0x020fe20000004100 */
[----:B------:R-:W-:-:S03]  /*12580*/  ISETP.NE.AND P1, PT, R106, 0x1, PT ;  /* 0x000000016a00780c */ /* 0x000fc60003f25270 */
        /* <DEDUP_REMOVED lines=18> */
.L_x_17575:
        /* <DEDUP_REMOVED lines=12> */
.L_x_17576:
        /* <DEDUP_REMOVED lines=43> */
.L_x_17574:
        /* <DEDUP_REMOVED lines=20> */
.L_x_17578:
        /* <DEDUP_REMOVED lines=12> */
.L_x_17579:
        /* <DEDUP_REMOVED lines=43> */
.L_x_17577:
        /* <DEDUP_REMOVED lines=20> */
.L_x_17581:
        /* <DEDUP_REMOVED lines=12> */
.L_x_17582:
        /* <DEDUP_REMOVED lines=43> */
.L_x_17580:
[----:B------:R-:W-:Y:S01]  /*13380*/  I2FP.F32.U32 R105, R100 ;  /* 0x0000006400697245 */ /* 0x000fe20000201000 */
[----:B------:R-:W-:Y:S01]  /*13390*/  HADD2.F32 R101, -RZ, R101.H1_H1 ;  /* 0x30000065ff657230 */ /* 0x000fe20000004100 */
[----:B------:R-:W-:-:S03]  /*133a0*/  ISETP.NE.AND P4, PT, R104, 0x1, PT ;  /* 0x000000016800780c */ /* 0x000fc60003f85270 */
        /* <DEDUP_REMOVED lines=17> */
.L_x_17584:
        /* <DEDUP_REMOVED lines=12> */
.L_x_17585:
        /* <DEDUP_REMOVED lines=43> */
.L_x_17583:
        /* <DEDUP_REMOVED lines=20> */
.L_x_17587:
        /* <DEDUP_REMOVED lines=12> */
.L_x_17588:
        /* <DEDUP_REMOVED lines=43> */
.L_x_17586:
        /* <DEDUP_REMOVED lines=21> */
.L_x_17590:
        /* <DEDUP_REMOVED lines=12> */
.L_x_17591:
        /* <DEDUP_REMOVED lines=43> */
.L_x_17589:
        /* <DEDUP_REMOVED lines=20> */
.L_x_17593:
        /* <DEDUP_REMOVED lines=14> */
.L_x_17594:
        /* <DEDUP_REMOVED lines=43> */
.L_x_17592:
        /* <DEDUP_REMOVED lines=12> */
.L_x_17570:
        /* <DEDUP_REMOVED lines=39> */
.L_x_17597:
        /* <DEDUP_REMOVED lines=12> */
.L_x_17598:
        /* <DEDUP_REMOVED lines=43> */
.L_x_17596:
[----:B------:R-:W-:Y:S01]  /*14d10*/  I2FP.F32.U32 R143, R112 ;  /* 0x00000070008f7245 */ /* 0x000fe20000201000 */
[----:B-----5:R-:W-:Y:S01]  /*14d20*/  HADD2.F32 R112, -RZ, R100.H0_H0 ;  /* 0x20000064ff707230 */ /* 0x020fe20000004100 */
        /* <DEDUP_REMOVED lines=21> */
.L_x_17600:
        /* <DEDUP_REMOVED lines=12> */
.L_x_17601:
        /* <DEDUP_REMOVED lines=43> */
.L_x_17599:
        /* <DEDUP_REMOVED lines=22> */
.L_x_17603:
        /* <DEDUP_REMOVED lines=12> */
.L_x_17604:
        /* <DEDUP_REMOVED lines=43> */
.L_x_17602:
        /* <DEDUP_REMOVED lines=22> */
.L_x_17606:
        /* <DEDUP_REMOVED lines=12> */
.L_x_17607:
        /* <DEDUP_REMOVED lines=43> */
.L_x_17605:
        /* <DEDUP_REMOVED lines=22> */
.L_x_17609:
        /* <DEDUP_REMOVED lines=12> */
.L_x_17610:
        /* <DEDUP_REMOVED lines=43> */
.L_x_17608:
        /* <DEDUP_REMOVED lines=22> */
.L_x_17612:
        /* <DEDUP_REMOVED lines=12> */
.L_x_17613:
        /* <DEDUP_REMOVED lines=43> */
.L_x_17611:
        /* <DEDUP_REMOVED lines=23> */
.L_x_17615:
        /* <DEDUP_REMOVED lines=12> */
.L_x_17616:
        /* <DEDUP_REMOVED lines=43> */
.L_x_17614:
        /* <DEDUP_REMOVED lines=23> */
.L_x_17618:
        /* <DEDUP_REMOVED lines=14> */
.L_x_17619:
[----:B------:R-:W-:Y:S01]  /*16c60*/  LOP3.LUT R100, R13, UR13, R105, 0x96, !PT ;  /* 0x0000000d0d647c12 */ /* 0x000fe2000f8e9669 */
[----:B------:R-:W-:-:S04]  /*16c70*/  IMAD.WIDE.U32 R14, R110, -0x326172a9, RZ ;  /* 0xcd9e8d576e0e7825 */ /* 0x000fc800078e00ff */
[----:B------:R-:W-:Y:S01]  /*16c80*/  IMAD.WIDE.U32 R100, R100, -0x326172a9, RZ ;  /* 0xcd9e8d5764647825 */ /* 0x000fe200078e00ff */
[----:B------:R-:W-:-:S04]  /*16c90*/  LOP3.LUT R15, R16, UR12, R15, 0x96, !PT ;  /* 0x0000000c100f7c12 */ /* 0x000fc8000f8e960f */
        /* <DEDUP_REMOVED lines=31> */
[----:B------:R-:W-:-:S03]  /*16e90*/  LOP3.LUT R100, R100, UR34, R15, 0x96, !PT ;  /* 0x0000002264647c12 */ /* 0x000fc6000f8e960f */
[----:B------:R-:W-:Y:S02]  /*16ea0*/  IMAD.MOV.U32 R12, RZ, RZ, R148 ;  /* 0x000000ffff0c7224 */ /* 0x000fe400078e0094 */
[----:B------:R-:W-:Y:S02]  /*16eb0*/  HFMA2 R148, -RZ, RZ, 0, 0 ;  /* 0x00000000ff947431 */ /* 0x000fe400000001ff */
[----:B------:R-:W-:Y:S01]  /*16ec0*/  IMAD.WIDE.U32 R100, R100, -0x2daee0ad, RZ ;  /* 0xd2511f5364647825 */ /* 0x000fe200078e00ff */
[----:B------:R-:W-:-:S04]  /*16ed0*/  LOP3.LUT R14, R14, UR36, R149, 0x96, !PT ;  /* 0x000000240e0e7c12 */ /* 0x000fc8000f8e9695 */
[----:B------:R-:W-:Y:S02]  /*16ee0*/  LOP3.LUT R15, R104, UR37, R101, 0x96, !PT ;  /* 0x00000025680f7c12 */ /* 0x000fe4000f8e9665 */
[----:B------:R-:W-:Y:S01]  /*16ef0*/  MOV R101, R137 ;  /* 0x0000008900657202 */ /* 0x000fe20000000f00 */
[----:B------:R-:W-:-:S07]  /*16f00*/  IMAD.MOV.U32 R137, RZ, RZ, R100 ;  /* 0x000000ffff897224 */ /* 0x000fce00078e0064 */
.L_x_17617:
[----:B------:R-:W-:Y:S01]  /*16f10*/  I2FP.F32.U32 R101, R101 ;  /* 0x0000006500657245 */ /* 0x000fe20000201000 */
[----:B------:R-:W-:Y:S01]  /*16f20*/  HADD2.F32 R103, -RZ, R103.H1_H1 ;  /* 0x30000067ff677230 */ /* 0x000fe20000004100 */
[----:B------:R-:W-:Y:S02]  /*16f30*/  F2FP.F16.F32.PACK_AB R102, R102, R143 ;  /* 0x0000008f6666723e */ /* 0x000fe400000000ff */
[----:B------:R-:W-:Y:S01]  /*16f40*/  F2FP.F16.F32.PACK_AB R100, R142, R112 ;  /* 0x000000708e64723e */ /* 0x000fe200000000ff */
[----:B------:R-:W-:Y:S01]  /*16f50*/  FFMA.FTZ R101, R101, R114, 1.1641532182693481445e-10 ;  /* 0x2f00000065657423 */ /* 0x000fe20000010072 */
[----:B------:R-:W-:Y:S01]  /*16f60*/  FMUL.FTZ R103, R103, UR6 ;  /* 0x0000000667677c20 */ /* 0x000fe20008410000 */
[----:B------:R-:W-:-:S03]  /*16f70*/  HADD2.F32 R114, -RZ, R107.H1_H1 ;  /* 0x3000006bff727230 */ /* 0x000fc60000004100 */
        /* <DEDUP_REMOVED lines=8> */
.L_x_17595:
        /* <DEDUP_REMOVED lines=15> */
.L_x_17622:
        /* <DEDUP_REMOVED lines=12> */
.L_x_17623:
        /* <DEDUP_REMOVED lines=43> */
.L_x_17621:
        /* <DEDUP_REMOVED lines=21> */
.L_x_17625:
        /* <DEDUP_REMOVED lines=12> */
.L_x_17626:
        /* <DEDUP_REMOVED lines=43> */
.L_x_17624:
        /* <DEDUP_REMOVED lines=20> */
.L_x_17628:
        /* <DEDUP_REMOVED lines=12> */
.L_x_17629:
        /* <DEDUP_REMOVED lines=43> */
.L_x_17627:
        /* <DEDUP_REMOVED lines=20> */
.L_x_17631:
        /* <DEDUP_REMOVED lines=12> */
.L_x_17632:
        /* <DEDUP_REMOVED lines=43> */
.L_x_17630:
        /* <DEDUP_REMOVED lines=20> */
.L_x_17634:
        /* <DEDUP_REMOVED lines=12> */
.L_x_17635:
        /* <DEDUP_REMOVED lines=43> */
.L_x_17633:
        /* <DEDUP_REMOVED lines=20> */
.L_x_17637:
        /* <DEDUP_REMOVED lines=12> */
.L_x_17638:
        /* <DEDUP_REMOVED lines=43> */
.L_x_17636:
        /* <DEDUP_REMOVED lines=21> */
.L_x_17640:
        /* <DEDUP_REMOVED lines=12> */
.L_x_17641:
        /* <DEDUP_REMOVED lines=43> */
.L_x_17639:
        /* <DEDUP_REMOVED lines=20> */
.L_x_17643:
        /* <DEDUP_REMOVED lines=14> */
.L_x_17644:
        /* <DEDUP_REMOVED lines=43> */
.L_x_17642:
        /* <DEDUP_REMOVED lines=12> */
.L_x_17620:
[----:B------:R-:W-:Y:S01]  /*19630*/  FADD.FTZ R105, RZ, R9 ;  /* 0x00000009ff697221 */ /* 0x000fe20000010000 */
[----:B------:R-:W-:Y:S01]  /*19640*/  SEL R106, RZ, 0x1000000, !P6 ;  /* 0x01000000ff6a7807 */ /* 0x000fe20007000000 */
[----:B------:R-:W-:Y:S01]  /*19650*/  IMAD.WIDE.U32 R108, R141, 0x10, R108 ;  /* 0x000000108d6c7825 */ /* 0x000fe200078e006c */
[----:B------:R-:W-:-:S03]  /*19660*/  ISETP.NE.AND P6, PT, R145, RZ, PT ;  /* 0x000000ff9100720c */ /* 0x000fc60003fc5270 */
[----:B------:R-:W-:Y:S01]  /*19670*/  FADD.FTZ R104, R105, R8 ;  /* 0x0000000869687221 */ /* 0x000fe20000010000 */
[----:B------:R-:W-:Y:S01]  /*19680*/  BSSY.RECONVERGENT B0, `(.L_x_17645) ;  /* 0x00000a3000007945 */ /* 0x000fe20003800200 */
[----:B------:R-:W-:Y:S01]  /*19690*/  IMAD.WIDE.U32 R18, R141, 0x8, R18 ;  /* 0x000000088d127825 */ /* 0x000fe200078e0012 */
        /* <DEDUP_REMOVED lines=47> */
[----:B------:R-:W-:-:S04]  /*19990*/  SEL R149, RZ, 0x10000, !P5 ;  /* 0x00010000ff957807 */ /* 0x000fc80006800000 */
        /* <DEDUP_REMOVED lines=8> */
[C---:B------:R-:W-:Y:S01]  /*19a20*/  FADD.FTZ R154, -R104.reuse, R7 ;  /* 0x00000007689a7221 */ /* 0x040fe20000010100 */
[----:B------:R-:W-:Y:S01]  /*19a30*/  FADD.FTZ R150, -R104, R4 ;  /* 0x0000000468967221 */ /* 0x000fe20000010100 */
[----:B------:R-:W-:Y:S01]  /*19a40*/  FFMA.FTZ R105, R105, R105, RZ ;  /* 0x0000006969697223 */ /* 0x000fe200000100ff */
[----:B------:R-:W-:-:S03]  /*19a50*/  SEL R106, RZ, 0x10000, !P1 ;  /* 0x00010000ff6a7807 */ /* 0x000fc60004800000 */
[----:B------:R-:W-:Y:S01]  /*19a60*/  FFMA.FTZ R105, R152, R152, R105 ;  /* 0x0000009898697223 */ /* 0x000fe20000010069 */
[----:B------:R-:W-:-:S03]  /*19a70*/  FADD.FTZ R152, -R104, R6 ;  /* 0x0000000668987221 */ /* 0x000fc60000010100 */
        /* <DEDUP_REMOVED lines=78> */
[----:B------:R-:W-:-:S04]  /*19f60*/  SEL R106, RZ, 0x1, !P6 ;  /* 0x00000001ff6a7807 */ /* 0x000fc80007000000 */
[----:B------:R-:W-:Y:S01]  /*19f70*/  LOP3.LUT R106, R105, R106, RZ, 0xfc, !PT ;  /* 0x0000006a696a7212 */ /* 0x000fe200078efcff */
[----:B0-----:R-:W-:Y:S01]  /*19f80*/  FADD.FTZ R107, R150, R107 ;  /* 0x0000006b966b7221 */ /* 0x001fe20000010000 */
[----:B------:R-:W-:-:S04]  /*19f90*/  SEL R150, RZ, 0x1, !P3 ;  /* 0x00000001ff967807 */ /* 0x000fc80005800000 */
        /* <DEDUP_REMOVED lines=17> */
.L_x_17646:
[----:B------:R-:W-:Y:S05]  /*1a0b0*/  BSYNC.RECONVERGENT B0 ;  /* 0x0000000000007941 */ /* 0x000fea0003800200 */
.L_x_17645:
        /* <DEDUP_REMOVED lines=14> */
.L_x_17648:
[----:B------:R-:W-:Y:S05]  /*1a1a0*/  BSYNC.RECONVERGENT B0 ;  /* 0x0000000000007941 */ /* 0x000fea0003800200 */
.L_x_17647:
        /* <DEDUP_REMOVED lines=33> */
[----:B--2---:R-:W-:-:S03]  /*1a3c0*/  FMUL.FTZ R11, R105, R18 ;  /* 0x00000012690b7220 */ /* 0x004fc60000410000 */
[----:B------:R-:W-:-:S03]  /*1a3d0*/  FMUL.FTZ R101, R101, R150 ;  /* 0x0000009665657220 */ /* 0x000fc60000410000 */
[----:B------:R-:W0:Y:S01]  /*1a3e0*/  SHFL.IDX PT, R11, R11, RZ, 0x1f ;  /* 0x00001fff0b0b7589 */ /* 0x000e2200000e0000 */
[----:B------:R-:W-:Y:S01]  /*1a3f0*/  FFMA.FTZ R18, R105, R101, R102 ;  /* 0x0000006569127223 */ /* 0x000fe20000010066 */
[----:B------:R-:W-:Y:S01]  /*1a400*/  MOV R105, UR9 ;  /* 0x0000000900697c02 */ /* 0x000fe20008000f00 */
[----:B------:R-:W1:Y:S01]  /*1a410*/  LDC R102, c[0x0][0x448] ;  /* 0x00011200ff667b82 */ /* 0x000e620000000800 */
[----:B------:R-:W-:Y:S02]  /*1a420*/  UIADD3 UR9, UPT, UPT, UR9, UR16, URZ ;  /* 0x0000001009097290 */ /* 0x000fe4000fffe0ff */
[----:B------:R-:W1:Y:S02]  /*1a430*/  SHFL.IDX PT, R103, R18, RZ, 0x1f ;  /* 0x00001fff12677589 */ /* 0x000e6400000e0000 */
[----:B------:R-:W-:-:S03]  /*1a440*/  UISETP.GE.AND UP1, UPT, UR9, UR17, UPT ;  /* 0x000000110900728c */ /* 0x000fc6000bf26270 */
[----:B------:R-:W2:Y:S01]  /*1a450*/  @!P0 LDC.64 R100, c[0x0][0x3c0] ;  /* 0x0000f000ff648b82 */ /* 0x000ea20000000a00 */
[----:B0-----:R-:W-:-:S05]  /*1a460*/  FMUL.FTZ R19, R11, R11 ;  /* 0x0000000b0b137220 */ /* 0x001fca0000410000 */
[----:B------:R-:W-:Y:S01]  /*1a470*/  FSEL R19, R19, RZ, P1 ;  /* 0x000000ff13137208 */ /* 0x000fe20000800000 */
[----:B-1----:R-:W-:Y:S01]  /*1a480*/  FFMA.FTZ R102, R103, UR19, R102 ;  /* 0x0000001367667c23 */ /* 0x002fe20008010066 */
[----:B------:R-:W-:-:S03]  /*1a490*/  FSEL R103, R11, RZ, !P1 ;  /* 0x000000ff0b677208 */ /* 0x000fc60004800000 */
[----:B------:R-:W-:Y:S01]  /*1a4a0*/  FADD.FTZ R102, R102, R19 ;  /* 0x0000001366667221 */ /* 0x000fe20000010000 */
[----:B--2---:R-:W-:Y:S01]  /*1a4b0*/  @!P0 IMAD.WIDE R100, R105, 0x4, R100 ;  /* 0x0000000469648825 */ /* 0x004fe200078e0264 */
[----:B------:R-:W0:Y:S03]  /*1a4c0*/  @!P0 LDC.64 R18, c[0x0][0x3c8] ;  /* 0x0000f200ff128b82 */ /* 0x000e260000000a00 */
        /* <DEDUP_REMOVED lines=60> */
[C---:B-1----:R-:W-:Y:S01]  /*1a890*/  FMUL.FTZ R101, R104.reuse, R123 ;  /* 0x0000007b68657220 */ /* 0x042fe20000410000 */
[----:B------:R-:W-:Y:S01]  /*1a8a0*/  FMUL.FTZ R11, R104, R119 ;  /* 0x00000077680b7220 */ /* 0x000fe20000410000 */
[----:B--2---:R-:W-:Y:S01]  /*1a8b0*/  FFMA.FTZ R19, R4, R93, R53 ;  /* 0x0000005d04137223 */ /* 0x004fe20000010035 */
[----:B------:R-:W-:Y:S01]  /*1a8c0*/  F2FP.F16.F32.PACK_AB R4, R8, R9 ;  /* 0x000000090804723e */ /* 0x000fe200000000ff */
[----:B------:R-:W-:Y:S01]  /*1a8d0*/  FFMA.FTZ R8, R111, R88, R48 ;  /* 0x000000586f087223 */ /* 0x000fe20000010030 */
[----:B------:R-:W-:Y:S01]  /*1a8e0*/  FMUL.FTZ R125, R104, R125 ;  /* 0x0000007d687d7220 */ /* 0x000fe20000410000 */
[----:B0-----:R-:W-:-:S04]  /*1a8f0*/  IMAD.WIDE.U32 R2, R10, 0x10, R102 ;  /* 0x000000100a027825 */ /* 0x001fc800078e0066 */
[----:B------:R-:W-:Y:S01]  /*1a900*/  FFMA.FTZ R10, R5, R92, R52 ;  /* 0x0000005c050a7223 */ /* 0x000fe20000010034 */
[----:B------:R-:W-:Y:S01]  /*1a910*/  FFMA.FTZ R5, R6, R99, R59 ;  /* 0x0000006306057223 */ /* 0x000fe2000001003b */
[----:B------:R-:W-:Y:S01]  /*1a920*/  FMUL.FTZ R100, R104, R127 ;  /* 0x0000007f68647220 */ /* 0x000fe20000410000 */
[----:B------:R-:W-:-:S04]  /*1a930*/  IMAD.WIDE.U32 R106, R0, 0x10, R102 ;  /* 0x00000010006a7825 */ /* 0x000fc800078e0066 */
[----:B------:R-:W-:Y:S01]  /*1a940*/  FFMA.FTZ R0, R7, R98, R58 ;  /* 0x0000006207007223 */ /* 0x000fe2000001003a */
[----:B------:R-:W-:Y:S01]  /*1a950*/  F2FP.F16.F32.PACK_AB R6, R19, R10 ;  /* 0x0000000a1306723e */ /* 0x000fe200000000ff */
[----:B------:R-:W-:Y:S01]  /*1a960*/  FFMA.FTZ R19, R116, R89, R49 ;  /* 0x0000005974137223 */ /* 0x000fe20000010031 */
[C---:B------:R-:W-:Y:S01]  /*1a970*/  FMUL.FTZ R115, R104.reuse, R115 ;  /* 0x0000007368737220 */ /* 0x040fe20000410000 */
[C---:B------:R-:W-:Y:S01]  /*1a980*/  FMUL.FTZ R118, R104.reuse, R118 ;  /* 0x0000007668767220 */ /* 0x040fe20000410000 */
[C---:B------:R-:W-:Y:S01]  /*1a990*/  FMUL.FTZ R124, R104.reuse, R124 ;  /* 0x0000007c687c7220 */ /* 0x040fe20000410000 */
[C---:B------:R-:W-:Y:S01]  /*1a9a0*/  FMUL.FTZ R128, R104.reuse, R128 ;  /* 0x0000008068807220 */ /* 0x040fe20000410000 */
[C---:B------:R-:W-:Y:S01]  /*1a9b0*/  FMUL.FTZ R119, R104.reuse, R132 ;  /* 0x0000008468777220 */ /* 0x040fe20000410000 */
[C---:B------:R-:W-:Y:S01]  /*1a9c0*/  FMUL.FTZ R132, R104.reuse, R139 ;  /* 0x0000008b68847220 */ /* 0x040fe20000410000 */
[----:B------:R-:W-:Y:S01]  /*1a9d0*/  F2FP.F16.F32.PACK_AB R5, R5, R0 ;  /* 0x000000000505723e */ /* 0x000fe200000000ff */
[C---:B------:R-:W-:Y:S01]  /*1a9e0*/  FMUL.FTZ R127, R104.reuse, R109 ;  /* 0x0000006d687f7220 */ /* 0x040fe20000410000 */
[C---:B------:R-:W-:Y:S01]  /*1a9f0*/  FMUL.FTZ R139, R104.reuse, R113 ;  /* 0x00000071688b7220 */ /* 0x040fe20000410000 */
[----:B------:R-:W-:Y:S01]  /*1aa00*/  FFMA.FTZ R0, R101, R80, R40 ;  /* 0x0000005065007223 */ /* 0x000fe20000010028 */
[C---:B------:R-:W-:Y:S01]  /*1aa10*/  FMUL.FTZ R117, R104.reuse, R117 ;  /* 0x0000007568757220 */ /* 0x040fe20000410000 */
[----:B------:R-:W-:Y:S01]  /*1aa20*/  FMUL.FTZ R120, R104, R120 ;  /* 0x0000007868787220 */ /* 0x000fe20000410000 */
[----:B------:R-:W-:-:S04]  /*1aa30*/  IMAD.WIDE.U32 R122, R122, 0x10, R102 ;  /* 0x000000107a7a7825 */ /* 0x000fc800078e0066 */
[----:B------:R-:W-:Y:S01]  /*1aa40*/  FFMA.FTZ R7, R105, R94, R54 ;  /* 0x0000005e69077223 */ /* 0x000fe20000010036 */
[----:B------:R-:W-:Y:S01]  /*1aa50*/  F2FP.F16.F32.PACK_AB R8, R19, R8 ;  /* 0x000000081308723e */ /* 0x000fe200000000ff */
        /* <DEDUP_REMOVED lines=68> */
.L_x_17650:
        /* <DEDUP_REMOVED lines=14> */
.L_x_34069:


//--------------------- .text._ZN10layer_norm13ln_fwd_kernelINS_13Kernel_traitsIf6__halfS2_S2_fjLj5120ELj1ELj1ELj4ELj16ENS_18Kernel_traits_baseILj5120EfS2_S2_S2_fjLj128EEEEELb1ELb0ELb1ELb0EEEvNS_9FwdParamsE --------------------------
	.section	.text._ZN10layer_norm13ln_fwd_kernelINS_13Kernel_traitsIf6__halfS2_S2_fjLj5120ELj1ELj1ELj4ELj16ENS_18Kernel_traits_baseILj5120EfS2_S2_S2_fjLj128EEEEELb1ELb0ELb1ELb0EEEvNS_9FwdParamsE,"ax",@progbits
	.align	128
        .global         _ZN10layer_norm13ln_fwd_kernelINS_13Kernel_traitsIf6__halfS2_S2_fjLj5120ELj1ELj1ELj4ELj16ENS_18Kernel_traits_baseILj5120EfS2_S2_S2_fjLj128EEEEELb1ELb0ELb1ELb0EEEvNS_9FwdParamsE
        .type           _ZN10layer_norm13ln_fwd_kernelINS_13Kernel_traitsIf6__halfS2_S2_fjLj5120ELj1ELj1ELj4ELj16ENS_18Kernel_traits_baseILj5120EfS2_S2_S2_fjLj128EEEEELb1ELb0ELb1ELb0EEEvNS_9FwdParamsE,@function
        .size           _ZN10layer_norm13ln_fwd_kernelINS_13Kernel_traitsIf6__halfS2_S2_fjLj5120ELj1ELj1ELj4ELj16ENS_18Kernel_traits_baseILj5120EfS2_S2_S2_fjLj128EEEEELb1ELb0ELb1ELb0EEEvNS_9FwdParamsE,(.L_x_34070 - _ZN10layer_norm13ln_fwd_kernelINS_13Kernel_traitsIf6__halfS2_S2_fjLj5120ELj1ELj1ELj4ELj16ENS_18Kernel_traits_baseILj5120EfS2_S2_S2_fjLj128EEEEELb1ELb0ELb1ELb0EEEvNS_9FwdParamsE)
        .other          _ZN10layer_norm13ln_fwd_kernelINS_13Kernel_traitsIf6__halfS2_S2_fjLj5120ELj1ELj1ELj4ELj16ENS_18Kernel_traits_baseILj5120EfS2_S2_S2_fjLj128EEEEELb1ELb0ELb1ELb0EEEvNS_9FwdParamsE,@"STO_CUDA_ENTRY STV_DEFAULT"
_ZN10layer_norm13ln_fwd_kernelINS_13Kernel_traitsIf6__halfS2_S2_fjLj5120ELj1ELj1ELj4ELj16ENS_18Kernel_traits_baseILj5120EfS2_S2_S2_fjLj128EEEEELb1ELb0ELb1ELb0EEEvNS_9FwdParamsE:
.text._ZN10layer_norm13ln_fwd_kernelINS_13Kernel_traitsIf6__halfS2_S2_fjLj5120ELj1ELj1ELj4ELj16ENS_18Kernel_traits_baseILj5120EfS2_S2_S2_fjLj128EEEEELb1ELb0ELb1ELb0EEEvNS_9FwdParamsE:
        /* <DEDUP_REMOVED lines=106> */
.L_x_17652:
        /* <DEDUP_REMOVED lines=49> */
.L_x_17653:
[----:B------:R-:W-:Y:S05]  /*09b0*/  BSYNC.RECONVERGENT B0 ;  /* 0x0000000000007941 */ /* 0x000fea0003800200 */
.L_x_17651:
        /* <DEDUP_REMOVED lines=87> */
.L_x_18177:
        /* <DEDUP_REMOVED lines=34> */
.L_x_17656:
[----:B------:R-:W-:Y:S05]  /*1150*/  BRA.U !UP0, `(.L_x_17657) ;  /* 0x0000003108fc7547 */ /* 0x000fea000b800000 */
[----:B------:R-:W0:Y:S02]  /*1160*/  LDC.64 R104, c[0x0][0x3a0] ;  /* 0x0000e800ff687b82 */ /* 0x000e240000000a00 */
        /* <DEDUP_REMOVED lines=23> */
.L_x_17661:
        /* <DEDUP_REMOVED lines=13> */
.L_x_17663:
[----:B------:R-:W-:Y:S05]  /*13b0*/  BSYNC.RECONVERGENT B2 ;  /* 0x0000000000027941 */ /* 0x000fea0003800200 */
.L_x_17662:
        /* <DEDUP_REMOVED lines=53> */
[----:B------:R-:W-:Y:S01]  /*1710*/  LOP3.LUT R112, R4, UR26, R139, 0x96, !PT ;  /* 0x0000001a04707c12 */ /* 0x000fe2000f8e968b */
[----:B------:R-:W-:-:S07]  /*1720*/  IMAD.MOV.U32 R4, RZ, RZ, R148 ;  /* 0x000000ffff047224 */ /* 0x000fce00078e0094 */
.L_x_17660:
[----:B------:R-:W-:Y:S05]  /*1730*/  BSYNC.RECONVERGENT B1 ;  /* 0x0000000000017941 */ /* 0x000fea0003800200 */
.L_x_17659:
        /* <DEDUP_REMOVED lines=11> */
.L_x_17658:
        /* <DEDUP_REMOVED lines=21> */
.L_x_17667:
        /* <DEDUP_REMOVED lines=13> */
.L_x_17669:
[----:B------:R-:W-:Y:S05]  /*1a10*/  BSYNC.RECONVERGENT B2 ;  /* 0x0000000000027941 */ /* 0x000fea0003800200 */
.L_x_17668:
        /* <DEDUP_REMOVED lines=52> */
[----:B------:R-:W-:-:S03]  /*1d60*/  LOP3.LUT R111, R128, UR5, R111, 0x96, !PT ;  /* 0x00000005806f7c12 */ /* 0x000fc6000f8e966f */
[----:B------:R-:W-:Y:S01]  /*1d70*/  IMAD.MOV.U32 R2, RZ, RZ, R6 ;  /* 0x000000ffff027224 */ /* 0x000fe200078e0006 */
[----:B------:R-:W-:Y:S02]  /*1d80*/  LOP3.LUT R112, R118, UR26, R7, 0x96, !PT ;  /* 0x0000001a76707c12 */ /* 0x000fe4000f8e9607 */
[----:B------:R-:W-:-:S07]  /*1d90*/  MOV R6, R138 ;  /* 0x0000008a00067202 */ /* 0x000fce0000000f00 */
.L_x_17666:
[----:B------:R-:W-:Y:S05]  /*1da0*/  BSYNC.RECONVERGENT B1 ;  /* 0x0000000000017941 */ /* 0x000fea0003800200 */
.L_x_17665:
        /* <DEDUP_REMOVED lines=11> */
.L_x_17664:
        /* <DEDUP_REMOVED lines=21> */
.L_x_17673:
        /* <DEDUP_REMOVED lines=13> */
.L_x_17675:
[----:B------:R-:W-:Y:S05]  /*2080*/  BSYNC.RECONVERGENT B2 ;  /* 0x0000000000027941 */ /* 0x000fea0003800200 */
.L_x_17674:
        /* <DEDUP_REMOVED lines=56> */
.L_x_17672:
[----:B------:R-:W-:Y:S05]  /*2410*/  BSYNC.RECONVERGENT B1 ;  /* 0x0000000000017941 */ /* 0x000fea0003800200 */
.L_x_17671:
        /* <DEDUP_REMOVED lines=11> */
.L_x_17670:
        /* <DEDUP_REMOVED lines=21> */
.L_x_17679:
        /* <DEDUP_REMOVED lines=13> */
.L_x_17681:
[----:B------:R-:W-:Y:S05]  /*26f0*/  BSYNC.RECONVERGENT B2 ;  /* 0x0000000000027941 */ /* 0x000fea0003800200 */
.L_x_17680:
        /* <DEDUP_REMOVED lines=56> */
.L_x_17678:
[----:B------:R-:W-:Y:S05]  /*2a80*/  BSYNC.RECONVERGENT B1 ;  /* 0x0000000000017941 */ /* 0x000fea0003800200 */
.L_x_17677:
        /* <DEDUP_REMOVED lines=11> */
.L_x_17676:
        /* <DEDUP_REMOVED lines=21> */
.L_x_17685:
        /* <DEDUP_REMOVED lines=13> */
.L_x_17687:
[----:B------:R-:W-:Y:S05]  /*2d60*/  BSYNC.RECONVERGENT B2 ;  /* 0x0000000000027941 */ /* 0x000fea0003800200 */
.L_x_17686:
        /* <DEDUP_REMOVED lines=55> */
.L_x_17684:
[----:B------:R-:W-:Y:S05]  /*30e0*/  BSYNC.RECONVERGENT B1 ;  /* 0x0000000000017941 */ /* 0x000fea0003800200 */
.L_x_17683:
        /* <DEDUP_REMOVED lines=11> */
.L_x_17682:
        /* <DEDUP_REMOVED lines=21> */
.L_x_17691:
        /* <DEDUP_REMOVED lines=13> */
.L_x_17693:
[----:B------:R-:W-:Y:S05]  /*33c0*/  BSYNC.RECONVERGENT B2 ;  /* 0x0000000000027941 */ /* 0x000fea0003800200 */
.L_x_17692:
        /* <DEDUP_REMOVED lines=56> */
.L_x_17690:
[----:B------:R-:W-:Y:S05]  /*3750*/  BSYNC.RECONVERGENT B1 ;  /* 0x0000000000017941 */ /* 0x000fea0003800200 */
.L_x_17689:
        /* <DEDUP_REMOVED lines=11> */
.L_x_17688:
        /* <DEDUP_REMOVED lines=21> */
.L_x_17697:
        /* <DEDUP_REMOVED lines=13> */
.L_x_17699:
[----:B------:R-:W-:Y:S05]  /*3a30*/  BSYNC.RECONVERGENT B2 ;  /* 0x0000000000027941 */ /* 0x000fea0003800200 */
.L_x_17698:
        /* <DEDUP_REMOVED lines=56> */
.L_x_17696:
[----:B------:R-:W-:Y:S05]  /*3dc0*/  BSYNC.RECONVERGENT B1 ;  /* 0x0000000000017941 */ /* 0x000fea0003800200 */
.L_x_17695:
        /* <DEDUP_REMOVED lines=11> */
.L_x_17694:
        /* <DEDUP_REMOVED lines=21> */
.L_x_17703:
        /* <DEDUP_REMOVED lines=13> */
.L_x_17705:
[----:B------:R-:W-:Y:S05]  /*40a0*/  BSYNC.RECONVERGENT B2 ;  /* 0x0000000000027941 */ /* 0x000fea0003800200 */
.L_x_17704:
        /* <DEDUP_REMOVED lines=56> */
.L_x_17702:
[----:B------:R-:W-:Y:S05]  /*4430*/  BSYNC.RECONVERGENT B1 ;  /* 0x0000000000017941 */ /* 0x000fea0003800200 */
.L_x_17701:
[----:B------:R-:W-:Y:S01]  /*4440*/  I2FP.F32.U32 R13, R13 ;  /* 0x0000000d000d7245 */ /* 0x000fe20000201000 */
[----:B------:R-:W-:Y:S02]  /*4450*/  IMAD.MOV.U32 R104, RZ, RZ, 0x2f800000 ;  /* 0x2f800000ff687424 */ /* 0x000fe400078e00ff */
[----:B------:R-:W-:Y:S02]  /*4460*/  HADD2.F32 R107, -RZ, R107.H1_H1 ;  /* 0x3000006bff6b7230 */ /* 0x000fe40000004100 */
[----:B------:R-:W-:Y:S01]  /*4470*/  FFMA.FTZ R13, R13, R104, 1.1641532182693481445e-10 ;  /* 0x2f0000000d0d7423 */ /* 0x000fe20000010068 */
[----:B-----5:R-:W-:-:S04]  /*4480*/  HADD2.F32 R104, -RZ, R23.H1_H1 ;  /* 0x30000017ff687230 */ /* 0x020fc80000004100 */
[----:B------:R-:W-:Y:S01]  /*4490*/  FSETP.GTU.FTZ.AND P1, PT, R13, UR27, PT ;  /* 0x0000001b0d007c0b */ /* 0x000fe2000bf3c000 */
[----:B------:R-:W-:-:S03]  /*44a0*/  FMUL.FTZ R104, R104, UR17 ;  /* 0x0000001168687c20 */ /* 0x000fc60008410000 */
[----:B------:R-:W-:Y:S01]  /*44b0*/  SEL R13, RZ, 0x1, P1 ;  /* 0x00000001ff0d7807 */ /* 0x000fe20000800000 */
[----:B------:R-:W-:-:S05]  /*44c0*/  FMUL.FTZ R104, R104, UR16 ;  /* 0x0000001068687c20 */ /* 0x000fca0008410000 */
[----:B------:R-:W-:-:S05]  /*44d0*/  FSEL R104, R104, RZ, !P1 ;  /* 0x000000ff68687208 */ /* 0x000fca0004800000 */
[----:B------:R-:W-:-:S07]  /*44e0*/  FADD.FTZ R139, R107, R104 ;  /* 0x000000686b8b7221 */ /* 0x000fce0000010000 */
.L_x_17700:
[----:B------:R-:W-:Y:S02]  /*44f0*/  F2FP.F16.F32.PACK_AB R107, RZ, R139 ;  /* 0x0000008bff6b723e */ /* 0x000fe400000000ff */
[----:B------:R-:W-:Y:S02]  /*4500*/  PRMT R106, R158, 0x5410, R106 ;  /* 0x000054109e6a7816 */ /* 0x000fe4000000006a */
[----:B------:R-:W-:Y:S02]  /*4510*/  PRMT R105, R155, 0x5410, R157 ;  /* 0x000054109b697816 */ /* 0x000fe4000000009d */
[----:B------:R-:W-:Y:S02]  /*4520*/  PRMT R104, R148, 0x5410, R154 ;  /* 0x0000541094687816 */ /* 0x000fe4000000009a */
[----:B------:R-:W-:Y:S01]  /*4530*/  PRMT R107, R156, 0x5410, R107 ;  /* 0x000054109c6b7816 */ /* 0x000fe2000000006b */
[----:B------:R-:W-:Y:S06]  /*4540*/  BRA `(.L_x_17706) ;  /* 0x00000030003c7947 */ /* 0x000fec0003800000 */
.L_x_17657:
        /* <DEDUP_REMOVED lines=20> */
.L_x_17710:
        /* <DEDUP_REMOVED lines=13> */
.L_x_17712:
[----:B------:R-:W-:Y:S05]  /*4760*/  BSYNC.RECONVERGENT B2 ;  /* 0x0000000000027941 */ /* 0x000fea0003800200 */
.L_x_17711:
        /* <DEDUP_REMOVED lines=55> */
.L_x_17709:
[----:B------:R-:W-:Y:S05]  /*4ae0*/  BSYNC.RECONVERGENT B1 ;  /* 0x0000000000017941 */ /* 0x000fea0003800200 */
.L_x_17708:
        /* <DEDUP_REMOVED lines=9> */
.L_x_17707:
        /* <DEDUP_REMOVED lines=17> */
.L_x_17716:
        /* <DEDUP_REMOVED lines=13> */
.L_x_17718:
[----:B------:R-:W-:Y:S05]  /*4d60*/  BSYNC.RECONVERGENT B2 ;  /* 0x0000000000027941 */ /* 0x000fea0003800200 */
.L_x_17717:
        /* <DEDUP_REMOVED lines=54> */
[----:B------:R-:W-:Y:S01]  /*50d0*/  MOV R7, R152 ;  /* 0x0000009800077202 */ /* 0x000fe20000000f00 */
[----:B------:R-:W-:-:S07]  /*50e0*/  IMAD.MOV.U32 R152, RZ, RZ, R6 ;  /* 0x000000ffff987224 */ /* 0x000fce00078e0006 */
.L_x_17715:
[----:B------:R-:W-:Y:S05]  /*50f0*/  BSYNC.RECONVERGENT B1 ;  /* 0x0000000000017941 */ /* 0x000fea0003800200 */
.L_x_17714:
[----:B------:R-:W-:Y:S01]  /*5100*/  I2FP.F32.U32 R6, R7 ;  /* 0x0000000700067245 */ /* 0x000fe20000201000 */
[----:B------:R-:W-:Y:S02]  /*5110*/  HFMA2 R7, -RZ, RZ, 0.1171875, 0 ;  /* 0x2f800000ff077431 */ /* 0x000fe400000001ff */
[----:B-----5:R-:W-:-:S05]  /*5120*/  HADD2.F32 R104, -RZ, R20.H1_H1 ;  /* 0x30000014ff687230 */ /* 0x020fca0000004100 */
[----:B------:R-:W-:Y:S01]  /*5130*/  FMUL.FTZ R104, R104, UR17 ;  /* 0x0000001168687c20 */ /* 0x000fe20008410000 */
[----:B------:R-:W-:-:S03]  /*5140*/  FFMA.FTZ R6, R6, R7, 1.1641532182693481445e-10 ;  /* 0x2f00000006067423 */ /* 0x000fc60000010007 */
[----:B------:R-:W-:Y:S02]  /*5150*/  FMUL.FTZ R104, R104, UR16 ;  /* 0x0000001068687c20 */ /* 0x000fe40008410000 */
[----:B------:R-:W-:-:S04]  /*5160*/  FSETP.GTU.FTZ.AND P1, PT, R6, UR27, PT ;  /* 0x0000001b06007c0b */ /* 0x000fc8000bf3c000 */
[----:B------:R-:W-:Y:S02]  /*5170*/  SEL R7, RZ, 0x1, P1 ;  /* 0x00000001ff077807 */ /* 0x000fe40000800000 */
[----:B------:R-:W-:-:S07]  /*5180*/  FSEL R6, R104, RZ, !P1 ;  /* 0x000000ff68067208 */ /* 0x000fce0004800000 */
.L_x_17713:
        /* <DEDUP_REMOVED lines=17> */
.L_x_17722:
        /* <DEDUP_REMOVED lines=13> */
.L_x_17724:
[----:B------:R-:W-:Y:S05]  /*5370*/  BSYNC.RECONVERGENT B2 ;  /* 0x0000000000027941 */ /* 0x000fea0003800200 */
.L_x_17723:
        /* <DEDUP_REMOVED lines=56> */
.L_x_17721:
[----:B------:R-:W-:Y:S05]  /*5700*/  BSYNC.RECONVERGENT B1 ;  /* 0x0000000000017941 */ /* 0x000fea0003800200 */
.L_x_17720:
        /* <DEDUP_REMOVED lines=9> */
.L_x_17719:
        /* <DEDUP_REMOVED lines=17> */
.L_x_17728:
        /* <DEDUP_REMOVED lines=13> */
.L_x_17730:
[----:B------:R-:W-:Y:S05]  /*5980*/  BSYNC.RECONVERGENT B2 ;  /* 0x0000000000027941 */ /* 0x000fea0003800200 */
.L_x_17729:
        /* <DEDUP_REMOVED lines=56> */
.L_x_17727:
[----:B------:R-:W-:Y:S05]  /*5d10*/  BSYNC.RECONVERGENT B1 ;  /* 0x0000000000017941 */ /* 0x000fea0003800200 */
.L_x_17726:
        /* <DEDUP_REMOVED lines=9> */
.L_x_17725:
        /* <DEDUP_REMOVED lines=17> */
.L_x_17734:
        /* <DEDUP_REMOVED lines=13> */
.L_x_17736:
[----:B------:R-:W-:Y:S05]  /*5f90*/  BSYNC.RECONVERGENT B2 ;  /* 0x0000000000027941 */ /* 0x000fea0003800200 */
.L_x_17735:
        /* <DEDUP_REMOVED lines=56> */
.L_x_17733:
[----:B------:R-:W-:Y:S05]  /*6320*/  BSYNC.RECONVERGENT B1 ;  /* 0x0000000000017941 */ /* 0x000fea0003800200 */
.L_x_17732:
        /* <DEDUP_REMOVED lines=9> */
.L_x_17731:
        /* <DEDUP_REMOVED lines=17> */
.L_x_17740:
        /* <DEDUP_REMOVED lines=13> */
.L_x_17742:
[----:B------:R-:W-:Y:S05]  /*65a0*/  BSYNC.RECONVERGENT B2 ;  /* 0x0000000000027941 */ /* 0x000fea0003800200 */
.L_x_17741:
        /* <DEDUP_REMOVED lines=56> */
.L_x_17739:
[----:B------:R-:W-:Y:S05]  /*6930*/  BSYNC.RECONVERGENT B1 ;  /* 0x0000000000017941 */ /* 0x000fea0003800200 */
.L_x_17738:
        /* <DEDUP_REMOVED lines=9> */
.L_x_17737:
        /* <DEDUP_REMOVED lines=17> */
.L_x_17746:
        /* <DEDUP_REMOVED lines=13> */
.L_x_17748:
[----:B------:R-:W-:Y:S05]  /*6bb0*/  BSYNC.RECONVERGENT B2 ;  /* 0x0000000000027941 */ /* 0x000fea0003800200 */
.L_x_17747:
        /* <DEDUP_REMOVED lines=56> */
.L_x_17745:
[----:B------:R-:W-:Y:S05]  /*6f40*/  BSYNC.RECONVERGENT B1 ;  /* 0x0000000000017941 */ /* 0x000fea0003800200 */
.L_x_17744:
        /* <DEDUP_REMOVED lines=9> */
.L_x_17743:
        /* <DEDUP_REMOVED lines=17> */
.L_x_17752:
        /* <DEDUP_REMOVED lines=13> */
.L_x_17754:
[----:B------:R-:W-:Y:S05]  /*71c0*/  BSYNC.RECONVERGENT B2 ;  /* 0x0000000000027941 */ /* 0x000fea0003800200 */
.L_x_17753:
        /* <DEDUP_REMOVED lines=56> */
.L_x_17751:
[----:B------:R-:W-:Y:S05]  /*7550*/  BSYNC.RECONVERGENT B1 ;  /* 0x0000000000017941 */ /* 0x000fea0003800200 */
.L_x_17750:
[----:B------:R-:W-:Y:S01]  /*7560*/  HFMA2 R104, -RZ, RZ, 0.1171875, 0 ;  /* 0x2f800000ff687431 */ /* 0x000fe200000001ff */
[----:B------:R-:W-:-:S05]  /*7570*/  I2FP.F32.U32 R13, R13 ;  /* 0x0000000d000d7245 */ /* 0x000fca0000201000 */
[----:B------:R-:W-:Y:S01]  /*7580*/  FFMA.FTZ R13, R13, R104, 1.1641532182693481445e-10 ;  /* 0x2f0000000d0d7423 */ /* 0x000fe20000010068 */
[----:B-----5:R-:W-:-:S04]  /*7590*/  HADD2.F32 R104, -RZ, R23.H1_H1 ;  /* 0x30000017ff687230 */ /* 0x020fc80000004100 */
[----:B------:R-:W-:Y:S01]  /*75a0*/  FSETP.GTU.FTZ.AND P1, PT, R13, UR27, PT ;  /* 0x0000001b0d007c0b */ /* 0x000fe2000bf3c000 */
[----:B------:R-:W-:-:S03]  /*75b0*/  FMUL.FTZ R104, R104, UR17 ;  /* 0x0000001168687c20 */ /* 0x000fc60008410000 */
[----:B------:R-:W-:Y:S01]  /*75c0*/  SEL R13, RZ, 0x1, P1 ;  /* 0x00000001ff0d7807 */ /* 0x000fe20000800000 */
[----:B------:R-:W-:-:S05]  /*75d0*/  FMUL.FTZ R104, R104, UR16 ;  /* 0x0000001068687c20 */ /* 0x000fca0008410000 */
[----:B------:R-:W-:-:S07]  /*75e0*/  FSEL R139, R104, RZ, !P1 ;  /* 0x000000ff688b7208 */ /* 0x000fce0004800000 */
.L_x_17749:
[----:B------:R-:W-:Y:S02]  /*75f0*/  F2FP.F16.F32.PACK_AB R107, RZ, R139 ;  /* 0x0000008bff6b723e */ /* 0x000fe400000000ff */
[----:B------:R-:W-:Y:S02]  /*7600*/  PRMT R106, R157, 0x5410, R158 ;  /* 0x000054109d6a7816 */ /* 0x000fe4000000009e */
[----:B------:R-:W-:Y:S02]  /*7610*/  PRMT R105, R155, 0x5410, R156 ;  /* 0x000054109b697816 */ /* 0x000fe4000000009c */
[----:B------:R-:W-:Y:S02]  /*7620*/  PRMT R104, R154, 0x5410, R153 ;  /* 0x000054109a687816 */ /* 0x000fe40000000099 */
[----:B------:R-:W-:-:S07]  /*7630*/  PRMT R107, R148, 0x5410, R107 ;  /* 0x00005410946b7816 */ /* 0x000fce000000006b */
.L_x_17706:
        /* <DEDUP_REMOVED lines=25> */
.L_x_17755:
[----:B------:R-:W-:Y:S01]  /*77d0*/  IADD3 R151, PT, PT, R151, 0x80, RZ ;  /* 0x0000008097977810 */ /* 0x000fe20007ffe0ff */
[----:B------:R-:W-:-:S07]  /*77e0*/  VIADD R150, R150, 0x80 ;  /* 0x0000008096967836 */ /* 0x000fce0000000000 */
.L_x_17655:
[----:B------:R-:W-:Y:S05]  /*77f0*/  BSYNC.RECONVERGENT B0 ;  /* 0x0000000000007941 */ /* 0x000fea0003800200 */
.L_x_17654:
        /* <DEDUP_REMOVED lines=10> */
.L_x_17758:
        /* <DEDUP_REMOVED lines=25> */
.L_x_17763:
        /* <DEDUP_REMOVED lines=13> */
.L_x_17765:
[----:B------:R-:W-:Y:S05]  /*7b00*/  BSYNC.RECONVERGENT B2 ;  /* 0x0000000000027941 */ /* 0x000fea0003800200 */
.L_x_17764:
        /* <DEDUP_REMOVED lines=56> */
.L_x_17762:
[----:B------:R-:W-:Y:S05]  /*7e90*/  BSYNC.RECONVERGENT B1 ;  /* 0x0000000000017941 */ /* 0x000fea0003800200 */
.L_x_17761:
        /* <DEDUP_REMOVED lines=11> */
.L_x_17760:
        /* <DEDUP_REMOVED lines=21> */
.L_x_17769:
        /* <DEDUP_REMOVED lines=13> */
.L_x_17771:
[----:B------:R-:W-:Y:S05]  /*8170*/  BSYNC.RECONVERGENT B2 ;  /* 0x0000000000027941 */ /* 0x000fea0003800200 */
.L_x_17770:
        /* <DEDUP_REMOVED lines=56> */
.L_x_17768:
[----:B------:R-:W-:Y:S05]  /*8500*/  BSYNC.RECONVERGENT B1 ;  /* 0x0000000000017941 */ /* 0x000fea0003800200 */
.L_x_17767:
        /* <DEDUP_REMOVED lines=11> */
.L_x_17766:
        /* <DEDUP_REMOVED lines=21> */
.L_x_17775:
        /* <DEDUP_REMOVED lines=13> */
.L_x_17777:
[----:B------:R-:W-:Y:S05]  /*87e0*/  BSYNC.RECONVERGENT B2 ;  /* 0x0000000000027941 */ /* 0x000fea0003800200 */
.L_x_17776:
        /* <DEDUP_REMOVED lines=56> */
.L_x_17774:
[----:B------:R-:W-:Y:S05]  /*8b70*/  BSYNC.RECONVERGENT B1 ;  /* 0x0000000000017941 */ /* 0x000fea0003800200 */
.L_x_17773:
        /* <DEDUP_REMOVED lines=11> */
.L_x_17772:
        /* <DEDUP_REMOVED lines=21> */
.L_x_17781:
        /* <DEDUP_REMOVED lines=13> */
.L_x_17783:
[----:B------:R-:W-:Y:S05]  /*8e50*/  BSYNC.RECONVERGENT B2 ;  /* 0x0000000000027941 */ /* 0x000fea0003800200 */
.L_x_17782:
        /* <DEDUP_REMOVED lines=56> */
.L_x_17780:
[----:B------:R-:W-:Y:S05]  /*91e0*/  BSYNC.RECONVERGENT B1 ;  /* 0x0000000000017941 */ /* 0x000fea0003800200 */
.L_x_17779:
        /* <DEDUP_REMOVED lines=11> */
.L_x_17778:
        /* <DEDUP_REMOVED lines=21> */
.L_x_17787:
        /* <DEDUP_REMOVED lines=13> */
.L_x_17789:
[----:B------:R-:W-:Y:S05]  /*94c0*/  BSYNC.RECONVERGENT B2 ;  /* 0x0000000000027941 */ /* 0x000fea0003800200 */
.L_x_17788:
        /* <DEDUP_REMOVED lines=55> */
.L_x_17786:
[----:B------:R-:W-:Y:S05]  /*9840*/  BSYNC.RECONVERGENT B1 ;  /* 0x0000000000017941 */ /* 0x000fea0003800200 */
.L_x_17785:
        /* <DEDUP_REMOVED lines=11> */
.L_x_17784:
        /* <DEDUP_REMOVED lines=21> */
.L_x_17793:
        /* <DEDUP_REMOVED lines=13> */
.L_x_17795:
[----:B------:R-:W-:Y:S05]  /*9b20*/  BSYNC.RECONVERGENT B2 ;  /* 0x0000000000027941 */ /* 0x000fea0003800200 */
.L_x_17794:
        /* <DEDUP_REMOVED lines=56> */
.L_x_17792:
[----:B------:R-:W-:Y:S05]  /*9eb0*/  BSYNC.RECONVERGENT B1 ;  /* 0x0000000000017941 */ /* 0x000fea0003800200 */
.L_x_17791:
        /* <DEDUP_REMOVED lines=11> */
.L_x_17790:
        /* <DEDUP_REMOVED lines=21> */
.L_x_17799:
        /* <DEDUP_REMOVED lines=13> */
.L_x_17801:
[----:B------:R-:W-:Y:S05]  /*a190*/  BSYNC.RECONVERGENT B2 ;  /* 0x0000000000027941 */ /* 0x000fea0003800200 */
.L_x_17800:
        /* <DEDUP_REMOVED lines=50> */
[----:B------:R-:W-:-:S04]  /*a4c0*/  IMAD.WIDE.U32 R110, R111, -0x326172a9, RZ ;  /* 0xcd9e8d576f6e7825 */ /* 0x000fc800078e00ff */
[----:B------:R-:W-:Y:S01]  /*a4d0*/  IMAD.WIDE.U32 R160, R160, -0x2daee0ad, RZ ;  /* 0xd2511f53a0a07825 */ /* 0x000fe200078e00ff */
[----:B------:R-:W-:-:S04]  /*a4e0*/  LOP3.LUT R111, R140, UR5, R111, 0x96, !PT ;  /* 0x000000058c6f7c12 */ /* 0x000fc8000f8e966f */
[----:B------:R-:W-:Y:S01]  /*a4f0*/  LOP3.LUT R112, R104, UR26, R161, 0x96, !PT ;  /* 0x0000001a68707c12 */ /* 0x000fe2000f8e96a1 */
[----:B------:R-:W-:-:S07]  /*a500*/  IMAD.MOV.U32 R104, RZ, RZ, RZ ;  /* 0x000000ffff687224 */ /* 0x000fce00078e00ff */
.L_x_17798:
[----:B------:R-:W-:Y:S05]  /*a510*/  BSYNC.RECONVERGENT B1 ;  /* 0x0000000000017941 */ /* 0x000fea0003800200 */
.L_x_17797:
        /* <DEDUP_REMOVED lines=11> */
.L_x_17796:
        /* <DEDUP_REMOVED lines=21> */
.L_x_17805:
        /* <DEDUP_REMOVED lines=13> */
.L_x_17807:
[----:B------:R-:W-:Y:S05]  /*a7f0*/  BSYNC.RECONVERGENT B2 ;  /* 0x0000000000027941 */ /* 0x000fea0003800200 */
.L_x_17806:
        /* <DEDUP_REMOVED lines=56> */
.L_x_17804:
[----:B------:R-:W-:Y:S05]  /*ab80*/  BSYNC.RECONVERGENT B1 ;  /* 0x0000000000017941 */ /* 0x000fea0003800200 */
.L_x_17803:
        /* <DEDUP_REMOVED lines=11> */
.L_x_17802:
[----:B------:R-:W-:Y:S02]  /*ac40*/  F2FP.F16.F32.PACK_AB R107, RZ, R141 ;  /* 0x0000008dff6b723e */ /* 0x000fe400000000ff */
[----:B------:R-:W-:Y:S02]  /*ac50*/  PRMT R106, R159, 0x5410, R106 ;  /* 0x000054109f6a7816 */ /* 0x000fe4000000006a */
[----:B------:R-:W-:Y:S02]  /*ac60*/  PRMT R105, R156, 0x5410, R158 ;  /* 0x000054109c697816 */ /* 0x000fe4000000009e */
[----:B------:R-:W-:Y:S02]  /*ac70*/  PRMT R104, R148, 0x5410, R153 ;  /* 0x0000541094687816 */ /* 0x000fe40000000099 */
[----:B------:R-:W-:Y:S01]  /*ac80*/  PRMT R107, R157, 0x5410, R107 ;  /* 0x000054109d6b7816 */ /* 0x000fe2000000006b */
[----:B------:R-:W-:Y:S06]  /*ac90*/  BRA `(.L_x_17808) ;  /* 0x00000030003c7947 */ /* 0x000fec0003800000 */
.L_x_17759:
        /* <DEDUP_REMOVED lines=20> */
.L_x_17812:
        /* <DEDUP_REMOVED lines=13> */
.L_x_17814:
[----:B------:R-:W-:Y:S05]  /*aeb0*/  BSYNC.RECONVERGENT B2 ;  /* 0x0000000000027941 */ /* 0x000fea0003800200 */
.L_x_17813:
        /* <DEDUP_REMOVED lines=55> */
.L_x_17811:
[----:B------:R-:W-:Y:S05]  /*b230*/  BSYNC.RECONVERGENT B1 ;  /* 0x0000000000017941 */ /* 0x000fea0003800200 */
.L_x_17810:
        /* <DEDUP_REMOVED lines=9> */
.L_x_17809:
        /* <DEDUP_REMOVED lines=17> */
.L_x_17818:
        /* <DEDUP_REMOVED lines=13> */
.L_x_17820:
[----:B------:R-:W-:Y:S05]  /*b4b0*/  BSYNC.RECONVERGENT B2 ;  /* 0x0000000000027941 */ /* 0x000fea0003800200 */
.L_x_17819:
        /* <DEDUP_REMOVED lines=56> */
.L_x_17817:
[----:B------:R-:W-:Y:S05]  /*b840*/  BSYNC.RECONVERGENT B1 ;  /* 0x0000000000017941 */ /* 0x000fea0003800200 */
.L_x_17816:
        /* <DEDUP_REMOVED lines=9> */
.L_x_17815:
        /* <DEDUP_REMOVED lines=17> */
.L_x_17824:
        /* <DEDUP_REMOVED lines=13> */
.L_x_17826:
[----:B------:R-:W-:Y:S05]  /*bac0*/  BSYNC.RECONVERGENT B2 ;  /* 0x0000000000027941 */ /* 0x000fea0003800200 */
.L_x_17825:
        /* <DEDUP_REMOVED lines=56> */
.L_x_17823:
[----:B------:R-:W-:Y:S05]  /*be50*/  BSYNC.RECONVERGENT B1 ;  /* 0x0000000000017941 */ /* 0x000fea0003800200 */
.L_x_17822:
        /* <DEDUP_REMOVED lines=9> */
.L_x_17821:
        /* <DEDUP_REMOVED lines=17> */
.L_x_17830:
        /* <DEDUP_REMOVED lines=13> */
.L_x_17832:
[----:B------:R-:W-:Y:S05]  /*c0d0*/  BSYNC.RECONVERGENT B2 ;  /* 0x0000000000027941 */ /* 0x000fea0003800200 */
.L_x_17831:
        /* <DEDUP_REMOVED lines=56> */
.L_x_17829:
[----:B------:R-:W-:Y:S05]  /*c460*/  BSYNC.RECONVERGENT B1 ;  /* 0x0000000000017941 */ /* 0x000fea0003800200 */
.L_x_17828:
        /* <DEDUP_REMOVED lines=9> */
.L_x_17827:
        /* <DEDUP_REMOVED lines=17> */
.L_x_17836:
        /* <DEDUP_REMOVED lines=13> */
.L_x_17838:
[----:B------:R-:W-:Y:S05]  /*c6e0*/  BSYNC.RECONVERGENT B2 ;  /* 0x0000000000027941 */ /* 0x000fea0003800200 */
.L_x_17837:
        /* <DEDUP_REMOVED lines=56> */
.L_x_17835:
[----:B------:R-:W-:Y:S05]  /*ca70*/  BSYNC.RECONVERGENT B1 ;  /* 0x0000000000017941 */ /* 0x000fea0003800200 */
.L_x_17834:
        /* <DEDUP_REMOVED lines=9> */
.L_x_17833:
        /* <DEDUP_REMOVED lines=17> */
.L_x_17842:
        /* <DEDUP_REMOVED lines=13> */
.L_x_17844:
[----:B------:R-:W-:Y:S05]  /*ccf0*/  BSYNC.RECONVERGENT B2 ;  /* 0x0000000000027941 */ /* 0x000fea0003800200 */
.L_x_17843:
        /* <DEDUP_REMOVED lines=56> */
.L_x_17841:
[----:B------:R-:W-:Y:S05]  /*d080*/  BSYNC.RECONVERGENT B1 ;  /* 0x0000000000017941 */ /* 0x000fea0003800200 */
.L_x_17840:
        /* <DEDUP_REMOVED lines=9> */
.L_x_17839:
        /* <DEDUP_REMOVED lines=17> */
.L_x_17848:
        /* <DEDUP_REMOVED lines=13> */
.L_x_17850:
[----:B------:R-:W-:Y:S05]  /*d300*/  BSYNC.RECONVERGENT B2 ;  /* 0x0000000000027941 */ /* 0x000fea0003800200 */
.L_x_17849:
        /* <DEDUP_REMOVED lines=56> */
.L_x_17847:
[----:B------:R-:W-:Y:S05]  /*d690*/  BSYNC.RECONVERGENT B1 ;  /* 0x0000000000017941 */ /* 0x000fea0003800200 */
.L_x_17846:
        /* <DEDUP_REMOVED lines=9> */
.L_x_17845:
        /* <DEDUP_REMOVED lines=17> */
.L_x_17854:
        /* <DEDUP_REMOVED lines=13> */
.L_x_17856:
[----:B------:R-:W-:Y:S05]  /*d910*/  BSYNC.RECONVERGENT B2 ;  /* 0x0000000000027941 */ /* 0x000fea0003800200 */
.L_x_17855:
        /* <DEDUP_REMOVED lines=56> */
.L_x_17853:
[----:B------:R-:W-:Y:S05]  /*dca0*/  BSYNC.RECONVERGENT B1 ;  /* 0x0000000000017941 */ /* 0x000fea0003800200 */
.L_x_17852:
        /* <DEDUP_REMOVED lines=9> */
.L_x_17851:
[----:B------:R-:W-:Y:S02]  /*dd40*/  F2FP.F16.F32.PACK_AB R107, RZ, R141 ;  /* 0x0000008dff6b723e */ /* 0x000fe400000000ff */
[----:B------:R-:W-:Y:S02]  /*dd50*/  PRMT R106, R158, 0x5410, R159 ;  /* 0x000054109e6a7816 */ /* 0x000fe4000000009f */
[----:B------:R-:W-:Y:S02]  /*dd60*/  PRMT R105, R157, 0x5410, R156 ;  /* 0x000054109d697816 */ /* 0x000fe4000000009c */
[----:B------:R-:W-:Y:S02]  /*dd70*/  PRMT R104, R155, 0x5410, R153 ;  /* 0x000054109b687816 */ /* 0x000fe40000000099 */
[----:B------:R-:W-:-:S07]  /*dd80*/  PRMT R107, R148, 0x5410, R107 ;  /* 0x00005410946b7816 */ /* 0x000fce000000006b */
.L_x_17808:
        /* <DEDUP_REMOVED lines=25> */
.L_x_17857:
[----:B------:R-:W-:Y:S01]  /*df20*/  IADD3 R151, PT, PT, R151, 0x80, RZ ;  /* 0x0000008097977810 */ /* 0x000fe20007ffe0ff */
[----:B------:R-:W-:-:S07]  /*df30*/  VIADD R150, R150, 0x80 ;  /* 0x0000008096967836 */ /* 0x000fce0000000000 */
.L_x_17757:
[----:B------:R-:W-:Y:S05]  /*df40*/  BSYNC.RECONVERGENT B0 ;  /* 0x0000000000007941 */ /* 0x000fea0003800200 */
.L_x_17756:
        /* <DEDUP_REMOVED lines=9> */
.L_x_17860:
        /* <DEDUP_REMOVED lines=25> */
.L_x_17865:
        /* <DEDUP_REMOVED lines=13> */
.L_x_17867:
[----:B------:R-:W-:Y:S05]  /*e240*/  BSYNC.RECONVERGENT B2 ;  /* 0x0000000000027941 */ /* 0x000fea0003800200 */
.L_x_17866:
        /* <DEDUP_REMOVED lines=56> */
.L_x_17864:
[----:B------:R-:W-:Y:S05]  /*e5d0*/  BSYNC.RECONVERGENT B1 ;  /* 0x0000000000017941 */ /* 0x000fea0003800200 */
.L_x_17863:
        /* <DEDUP_REMOVED lines=11> */
.L_x_17862:
        /* <DEDUP_REMOVED lines=21> */
.L_x_17871:
        /* <DEDUP_REMOVED lines=13> */
.L_x_17873:
[----:B------:R-:W-:Y:S05]  /*e8b0*/  BSYNC.RECONVERGENT B2 ;  /* 0x0000000000027941 */ /* 0x000fea0003800200 */
.L_x_17872:
        /* <DEDUP_REMOVED lines=56> */
.L_x_17870:
[----:B------:R-:W-:Y:S05]  /*ec40*/  BSYNC.RECONVERGENT B1 ;  /* 0x0000000000017941 */ /* 0x000fea0003800200 */
.L_x_17869:
        /* <DEDUP_REMOVED lines=11> */
.L_x_17868:
        /* <DEDUP_REMOVED lines=21> */
.L_x_17877:
        /* <DEDUP_REMOVED lines=13> */
.L_x_17879:
[----:B------:R-:W-:Y:S05]  /*ef20*/  BSYNC.RECONVERGENT B2 ;  /* 0x0000000000027941 */ /* 0x000fea0003800200 */
.L_x_17878:
        /* <DEDUP_REMOVED lines=56> */
.L_x_17876:
[----:B------:R-:W-:Y:S05]  /*f2b0*/  BSYNC.RECONVERGENT B1 ;  /* 0x0000000000017941 */ /* 0x000fea0003800200 */
.L_x_17875:
        /* <DEDUP_REMOVED lines=11> */
.L_x_17874:
        /* <DEDUP_REMOVED lines=21> */
.L_x_17883:
        /* <DEDUP_REMOVED lines=13> */
.L_x_17885:
[----:B------:R-:W-:Y:S05]  /*f590*/  BSYNC.RECONVERGENT B2 ;  /* 0x0000000000027941 */ /* 0x000fea0003800200 */
.L_x_17884:
        /* <DEDUP_REMOVED lines=56> */
.L_x_17882:
[----:B------:R-:W-:Y:S05]  /*f920*/  BSYNC.RECONVERGENT B1 ;  /* 0x0000000000017941 */ /* 0x000fea0003800200 */
.L_x_17881:
        /* <DEDUP_REMOVED lines=11> */
.L_x_17880:
        /* <DEDUP_REMOVED lines=21> */
.L_x_17889:
        /* <DEDUP_REMOVED lines=13> */
.L_x_17891:
[----:B------:R-:W-:Y:S05]  /*fc00*/  BSYNC.RECONVERGENT B2 ;  /* 0x0000000000027941 */ /* 0x000fea0003800200 */
.L_x_17890:
        /* <DEDUP_REMOVED lines=55> */
.L_x_17888:
[----:B------:R-:W-:Y:S05]  /*ff80*/  BSYNC.RECONVERGENT B1 ;  /* 0x0000000000017941 */ /* 0x000fea0003800200 */
.L_x_17887:
        /* <DEDUP_REMOVED lines=11> */
.L_x_17886:
        /* <DEDUP_REMOVED lines=21> */
.L_x_17895:
        /* <DEDUP_REMOVED lines=13> */
.L_x_17897:
[----:B------:R-:W-:Y:S05]  /*10260*/  BSYNC.RECONVERGENT B2 ;  /* 0x0000000000027941 */ /* 0x000fea0003800200 */
.L_x_17896:
        /* <DEDUP_REMOVED lines=56> */
.L_x_17894:
[----:B------:R-:W-:Y:S05]  /*105f0*/  BSYNC.RECONVERGENT B1 ;  /* 0x0000000000017941 */ /* 0x000fea0003800200 */
.L_x_17893:
        /* <DEDUP_REMOVED lines=11> */
.L_x_17892:
        /* <DEDUP_REMOVED lines=21> */
.L_x_17901:
        /* <DEDUP_REMOVED lines=13> */
.L_x_17903:
[----:B------:R-:W-:Y:S05]  /*108d0*/  BSYNC.RECONVERGENT B2 ;  /* 0x0000000000027941 */ /* 0x000fea0003800200 */
.L_x_17902:
        /* <DEDUP_REMOVED lines=55> */
.L_x_17900:
[----:B------:R-:W-:Y:S05]  /*10c50*/  BSYNC.RECONVERGENT B1 ;  /* 0x0000000000017941 */ /* 0x000fea0003800200 */
.L_x_17899:
        /* <DEDUP_REMOVED lines=11> */
.L_x_17898:
        /* <DEDUP_REMOVED lines=21> */
.L_x_17907:
        /* <DEDUP_REMOVED lines=13> */
.L_x_17909:
[----:B------:R-:W-:Y:S05]  /*10f30*/  BSYNC.RECONVERGENT B2 ;  /* 0x0000000000027941 */ /* 0x000fea0003800200 */
.L_x_17908:
        /* <DEDUP_REMOVED lines=56> */
.L_x_17906:
[----:B------:R-:W-:Y:S05]  /*112c0*/  BSYNC.RECONVERGENT B1 ;  /* 0x0000000000017941 */ /* 0x000fea0003800200 */
.L_x_17905:
        /* <DEDUP_REMOVED lines=11> */
.L_x_17904:
[----:B------:R-:W-:Y:S02]  /*11380*/  F2FP.F16.F32.PACK_AB R107, RZ, R143 ;  /* 0x0000008fff6b723e */ /* 0x000fe400000000ff */
[----:B------:R-:W-:Y:S02]  /*11390*/  PRMT R106, R159, 0x5410, R106 ;  /* 0x000054109f6a7816 */ /* 0x000fe4000000006a */
[----:B------:R-:W-:Y:S02]  /*113a0*/  PRMT R105, R156, 0x5410, R158 ;  /* 0x000054109c697816 */ /* 0x000fe4000000009e */
[----:B------:R-:W-:Y:S02]  /*113b0*/  PRMT R104, R148, 0x5410, R153 ;  /* 0x0000541094687816 */ /* 0x000fe40000000099 */
[----:B------:R-:W-:Y:S01]  /*113c0*/  PRMT R107, R157, 0x5410, R107 ;  /* 0x000054109d6b7816 */ /* 0x000fe2000000006b */
[----:B------:R-:W-:Y:S06]  /*113d0*/  BRA `(.L_x_17910) ;  /* 0x00000030003c7947 */ /* 0x000fec0003800000 */
.L_x_17861:
        /* <DEDUP_REMOVED lines=20> */
.L_x_17914:
        /* <DEDUP_REMOVED lines=13> */
.L_x_17916:
[----:B------:R-:W-:Y:S05]  /*115f0*/  BSYNC.RECONVERGENT B2 ;  /* 0x0000000000027941 */ /* 0x000fea0003800200 */
.L_x_17915:
        /* <DEDUP_REMOVED lines=55> */
.L_x_17913:
[----:B------:R-:W-:Y:S05]  /*11970*/  BSYNC.RECONVERGENT B1 ;  /* 0x0000000000017941 */ /* 0x000fea0003800200 */
.L_x_17912:
        /* <DEDUP_REMOVED lines=9> */
.L_x_17911:
        /* <DEDUP_REMOVED lines=17> */
.L_x_17920:
        /* <DEDUP_REMOVED lines=13> */
.L_x_17922:
[----:B------:R-:W-:Y:S05]  /*11bf0*/  BSYNC.RECONVERGENT B2 ;  /* 0x0000000000027941 */ /* 0x000fea0003800200 */
.L_x_17921:
        /* <DEDUP_REMOVED lines=56> */
.L_x_17919:
[----:B------:R-:W-:Y:S05]  /*11f80*/  BSYNC.RECONVERGENT B1 ;  /* 0x0000000000017941 */ /* 0x000fea0003800200 */
.L_x_17918:
        /* <DEDUP_REMOVED lines=9> */
.L_x_17917:
        /* <DEDUP_REMOVED lines=17> */
.L_x_17926:
        /* <DEDUP_REMOVED lines=13> */
.L_x_17928:
[----:B------:R-:W-:Y:S05]  /*12200*/  BSYNC.RECONVERGENT B2 ;  /* 0x0000000000027941 */ /* 0x000fea0003800200 */
.L_x_17927:
        /* <DEDUP_REMOVED lines=56> */
.L_x_17925:
[----:B------:R-:W-:Y:S05]  /*12590*/  BSYNC.RECONVERGENT B1 ;  /* 0x0000000000017941 */ /* 0x000fea0003800200 */
.L_x_17924:
        /* <DEDUP_REMOVED lines=9> */
.L_x_17923:
        /* <DEDUP_REMOVED lines=17> */
.L_x_17932:
        /* <DEDUP_REMOVED lines=13> */
.L_x_17934:
[----:B------:R-:W-:Y:S05]  /*12810*/  BSYNC.RECONVERGENT B2 ;  /* 0x0000000000027941 */ /* 0x000fea0003800200 */
.L_x_17933:
        /* <DEDUP_REMOVED lines=56> */
.L_x_17931:
[----:B------:R-:W-:Y:S05]  /*12ba0*/  BSYNC.RECONVERGENT B1 ;  /* 0x0000000000017941 */ /* 0x000fea0003800200 */
.L_x_17930:
        /* <DEDUP_REMOVED lines=9> */
.L_x_17929:
        /* <DEDUP_REMOVED lines=17> */
.L_x_17938:
        /* <DEDUP_REMOVED lines=13> */
.L_x_17940:
[----:B------:R-:W-:Y:S05]  /*12e20*/  BSYNC.RECONVERGENT B2 ;  /* 0x0000000000027941 */ /* 0x000fea0003800200 */
.L_x_17939:
        /* <DEDUP_REMOVED lines=56> */
.L_x_17937:
[----:B------:R-:W-:Y:S05]  /*131b0*/  BSYNC.RECONVERGENT B1 ;  /* 0x0000000000017941 */ /* 0x000fea0003800200 */
.L_x_17936:
        /* <DEDUP_REMOVED lines=9> */
.L_x_17935:
        /* <DEDUP_REMOVED lines=17> */
.L_x_17944:
        /* <DEDUP_REMOVED lines=13> */
.L_x_17946:
[----:B------:R-:W-:Y:S05]  /*13430*/  BSYNC.RECONVERGENT B2 ;  /* 0x0000000000027941 */ /* 0x000fea0003800200 */
.L_x_17945:
        /* <DEDUP_REMOVED lines=56> */
.L_x_17943:
[----:B------:R-:W-:Y:S05]  /*137c0*/  BSYNC.RECONVERGENT B1 ;  /* 0x0000000000017941 */ /* 0x000fea0003800200 */
.L_x_17942:
        /* <DEDUP_REMOVED lines=9> */
.L_x_17941:
        /* <DEDUP_REMOVED lines=17> */
.L_x_17950:
        /* <DEDUP_REMOVED lines=13> */
.L_x_17952:
[----:B------:R-:W-:Y:S05]  /*13a40*/  BSYNC.RECONVERGENT B2 ;  /* 0x0000000000027941 */ /* 0x000fea0003800200 */
.L_x_17951:
        /* <DEDUP_REMOVED lines=56> */
.L_x_17949:
[----:B------:R-:W-:Y:S05]  /*13dd0*/  BSYNC.RECONVERGENT B1 ;  /* 0x0000000000017941 */ /* 0x000fea0003800200 */
.L_x_17948:
        /* <DEDUP_REMOVED lines=9> */
.L_x_17947:
        /* <DEDUP_REMOVED lines=17> */
.L_x_17956:
        /* <DEDUP_REMOVED lines=13> */
.L_x_17958:
[----:B------:R-:W-:Y:S05]  /*14050*/  BSYNC.RECONVERGENT B2 ;  /* 0x0000000000027941 */ /* 0x000fea0003800200 */
.L_x_17957:
        /* <DEDUP_REMOVED lines=56> */
.L_x_17955:
[----:B------:R-:W-:Y:S05]  /*143e0*/  BSYNC.RECONVERGENT B1 ;  /* 0x0000000000017941 */ /* 0x000fea0003800200 */
.L_x_17954:
[----:B------:R-:W-:Y:S01]  /*143f0*/  I2FP.F32.U32 R13, R13 ;  /* 0x0000000d000d7245 */ /* 0x000fe20000201000 */
[----:B------:R-:W-:-:S04]  /*14400*/  IMAD.MOV.U32 R104, RZ, RZ, 0x2f800000 ;  /* 0x2f800000ff687424 */ /* 0x000fc800078e00ff */
[----:B------:R-:W-:Y:S01]  /*14410*/  FFMA.FTZ R13, R13, R104, 1.1641532182693481445e-10 ;  /* 0x2f0000000d0d7423 */ /* 0x000fe20000010068 */
[----:B-----5:R-:W-:-:S04]  /*14420*/  HADD2.F32 R104, -RZ, R23.H1_H1 ;  /* 0x30000017ff687230 */ /* 0x020fc80000004100 */
[----:B------:R-:W-:Y:S01]  /*14430*/  FSETP.GTU.FTZ.AND P2, PT, R13, UR27, PT ;  /* 0x0000001b0d007c0b */ /* 0x000fe2000bf5c000 */
[----:B------:R-:W-:-:S03]  /*14440*/  FMUL.FTZ R104, R104, UR17 ;  /* 0x0000001168687c20 */ /* 0x000fc60008410000 */
[----:B------:R-:W-:Y:S01]  /*14450*/  SEL R13, RZ, 0x1, P2 ;  /* 0x00000001ff0d7807 */ /* 0x000fe20001000000 */
[----:B------:R-:W-:-:S05]  /*14460*/  FMUL.FTZ R104, R104, UR16 ;  /* 0x0000001068687c20 */ /* 0x000fca0008410000 */
[----:B------:R-:W-:-:S07]  /*14470*/  FSEL R143, R104, RZ, !P2 ;  /* 0x000000ff688f7208 */ /* 0x000fce0005000000 */
.L_x_17953:
[----:B------:R-:W-:Y:S02]  /*14480*/  F2FP.F16.F32.PACK_AB R107, RZ, R143 ;  /* 0x0000008fff6b723e */ /* 0x000fe400000000ff */
[----:B------:R-:W-:Y:S02]  /*14490*/  PRMT R106, R158, 0x5410, R159 ;  /* 0x000054109e6a7816 */ /* 0x000fe4000000009f */
[----:B------:R-:W-:Y:S02]  /*144a0*/  PRMT R105, R157, 0x5410, R156 ;  /* 0x000054109d697816 */ /* 0x000fe4000000009c */
[----:B------:R-:W-:Y:S02]  /*144b0*/  PRMT R104, R155, 0x5410, R153 ;  /* 0x000054109b687816 */ /* 0x000fe40000000099 */
[----:B------:R-:W-:-:S07]  /*144c0*/  PRMT R107, R148, 0x5410, R107 ;  /* 0x00005410946b7816 */ /* 0x000fce000000006b */
.L_x_17910:
        /* <DEDUP_REMOVED lines=25> */
.L_x_17959:
[----:B------:R-:W-:Y:S01]  /*14660*/  IADD3 R151, PT, PT, R151, 0x80, RZ ;  /* 0x0000008097977810 */ /* 0x000fe20007ffe0ff */
[----:B------:R-:W-:-:S07]  /*14670*/  VIADD R150, R150, 0x80 ;  /* 0x0000008096967836 */ /* 0x000fce0000000000 */
.L_x_17859:
[----:B------:R-:W-:Y:S05]  /*14680*/  BSYNC.RECONVERGENT B0 ;  /* 0x0000000000007941 */ /* 0x000fea0003800200 */
.L_x_17858:
        /* <DEDUP_REMOVED lines=9> */
.L_x_17962:
        /* <DEDUP_REMOVED lines=25> */
.L_x_17967:
        /* <DEDUP_REMOVED lines=13> */
.L_x_17969:
[----:B------:R-:W-:Y:S05]  /*14980*/  BSYNC.RECONVERGENT B2 ;  /* 0x0000000000027941 */ /* 0x000fea0003800200 */
.L_x_17968:
        /* <DEDUP_REMOVED lines=56> */
.L_x_17966:
[----:B------:R-:W-:Y:S05]  /*14d10*/  BSYNC.RECONVERGENT B1 ;  /* 0x0000000000017941 */ /* 0x000fea0003800200 */
.L_x_17965:
        /* <DEDUP_REMOVED lines=11> */
.L_x_17964:
        /* <DEDUP_REMOVED lines=21> */
.L_x_17973:
        /* <DEDUP_REMOVED lines=13> */
.L_x_17975:
[----:B------:R-:W-:Y:S05]  /*14ff0*/  BSYNC.RECONVERGENT B2 ;  /* 0x0000000000027941 */ /* 0x000fea0003800200 */
.L_x_17974:
        /* <DEDUP_REMOVED lines=56> */
.L_x_17972:
[----:B------:R-:W-:Y:S05]  /*15380*/  BSYNC.RECONVERGENT B1 ;  /* 0x0000000000017941 */ /* 0x000fea0003800200 */
.L_x_17971:
        /* <DEDUP_REMOVED lines=11> */
.L_x_17970:
        /* <DEDUP_REMOVED lines=21> */
.L_x_17979:
        /* <DEDUP_REMOVED lines=13> */
.L_x_17981:
[----:B------:R-:W-:Y:S05]  /*15660*/  BSYNC.RECONVERGENT B2 ;  /* 0x0000000000027941 */ /* 0x000fea0003800200 */
.L_x_17980:
        /* <DEDUP_REMOVED lines=56> */
.L_x_17978:
[----:B------:R-:W-:Y:S05]  /*159f0*/  BSYNC.RECONVERGENT B1 ;  /* 0x0000000000017941 */ /* 0x000fea0003800200 */
.L_x_17977:
        /* <DEDUP_REMOVED lines=11> */
.L_x_17976:
        /* <DEDUP_REMOVED lines=21> */
.L_x_17985:
        /* <DEDUP_REMOVED lines=13> */
.L_x_17987:
[----:B------:R-:W-:Y:S05]  /*15cd0*/  BSYNC.RECONVERGENT B2 ;  /* 0x0000000000027941 */ /* 0x000fea0003800200 */
.L_x_17986:
        /* <DEDUP_REMOVED lines=56> */
.L_x_17984:
[----:B------:R-:W-:Y:S05]  /*16060*/  BSYNC.RECONVERGENT B1 ;  /* 0x0000000000017941 */ /* 0x000fea0003800200 */
.L_x_17983:
        /* <DEDUP_REMOVED lines=11> */
.L_x_17982:
        /* <DEDUP_REMOVED lines=21> */
.L_x_17991:
        /* <DEDUP_REMOVED lines=13> */
.L_x_17993:
[----:B------:R-:W-:Y:S05]  /*16340*/  BSYNC.RECONVERGENT B2 ;  /* 0x0000000000027941 */ /* 0x000fea0003800200 */
.L_x_17992:
        /* <DEDUP_REMOVED lines=55> */
.L_x_17990:
[----:B------:R-:W-:Y:S05]  /*166c0*/  BSYNC.RECONVERGENT B1 ;  /* 0x0000000000017941 */ /* 0x000fea0003800200 */
.L_x_17989:
        /* <DEDUP_REMOVED lines=11> */
.L_x_17988:
        /* <DEDUP_REMOVED lines=16> */
[-C--:B------:R-:W-:Y:S01]  /*16880*/  @!P4 MOV R2, R154.reuse ;  /* 0x0000009a0002c202 */ /* 0x080fe20000000f00 */
[----:B------:R-:W-:Y:S01]  /*16890*/  @P4 VIADD R105, R104, 0x1 ;  /* 0x0000000168694836 */ /* 0x000fe20000000000 */
[----:B------:R-:W-:Y:S01]  /*168a0*/  @P4 MOV R2, R154 ;  /* 0x0000009a00024202 */ /* 0x000fe20000000f00 */
[----:B------:R-:W-:Y:S01]  /*168b0*/  @P4 IMAD.MOV.U32 R11, RZ, RZ, R111 ;  /* 0x000000ffff0b4224 */ /* 0x000fe200078e006f */
[----:B------:R-:W-:Y:S06]  /*168c0*/  BRA `(.L_x_17996) ;  /* 0x0000000400187947 */ /* 0x000fec0003800000 */
.L_x_17997:
        /* <DEDUP_REMOVED lines=13> */
.L_x_17999:
[----:B------:R-:W-:Y:S05]  /*169a0*/  BSYNC.RECONVERGENT B2 ;  /* 0x0000000000027941 */ /* 0x000fea0003800200 */
.L_x_17998:
        /* <DEDUP_REMOVED lines=56> */
.L_x_17996:
[----:B------:R-:W-:Y:S05]  /*16d30*/  BSYNC.RECONVERGENT B1 ;  /* 0x0000000000017941 */ /* 0x000fea0003800200 */
.L_x_17995:
        /* <DEDUP_REMOVED lines=11> */
.L_x_17994:
        /* <DEDUP_REMOVED lines=21> */
.L_x_18003:
        /* <DEDUP_REMOVED lines=13> */
.L_x_18005:
[----:B------:R-:W-:Y:S05]  /*17010*/  BSYNC.RECONVERGENT B2 ;  /* 0x0000000000027941 */ /* 0x000fea0003800200 */
.L_x_18004:
        /* <DEDUP_REMOVED lines=54> */
[----:B------:R-:W-:-:S07]  /*17380*/  HFMA2 R104, -RZ, RZ, 0, 0 ;  /* 0x00000000ff687431 */ /* 0x000fce00000001ff */
.L_x_18002:
[----:B------:R-:W-:Y:S05]  /*17390*/  BSYNC.RECONVERGENT B1 ;  /* 0x0000000000017941 */ /* 0x000fea0003800200 */
.L_x_18001:
        /* <DEDUP_REMOVED lines=11> */
.L_x_18000:
        /* <DEDUP_REMOVED lines=21> */
.L_x_18009:
        /* <DEDUP_REMOVED lines=13> */
.L_x_18011:
[----:B------:R-:W-:Y:S05]  /*17670*/  BSYNC.RECONVERGENT B2 ;  /* 0x0000000000027941 */ /* 0x000fea0003800200 */
.L_x_18010:
        /* <DEDUP_REMOVED lines=56> */
.L_x_18008:
[----:B------:R-:W-:Y:S05]  /*17a00*/  BSYNC.RECONVERGENT B1 ;  /* 0x0000000000017941 */ /* 0x000fea0003800200 */
.L_x_18007:
        /* <DEDUP_REMOVED lines=11> */
.L_x_18006:
[----:B------:R-:W-:Y:S02]  /*17ac0*/  F2FP.F16.F32.PACK_AB R107, RZ, R145 ;  /* 0x00000091ff6b723e */ /* 0x000fe400000000ff */
[----:B------:R-:W-:Y:S02]  /*17ad0*/  PRMT R106, R159, 0x5410, R106 ;  /* 0x000054109f6a7816 */ /* 0x000fe4000000006a */
[----:B------:R-:W-:Y:S02]  /*17ae0*/  PRMT R105, R156, 0x5410, R158 ;  /* 0x000054109c697816 */ /* 0x000fe4000000009e */
[----:B------:R-:W-:Y:S02]  /*17af0*/  PRMT R104, R148, 0x5410, R153 ;  /* 0x0000541094687816 */ /* 0x000fe40000000099 */
[----:B------:R-:W-:Y:S01]  /*17b00*/  PRMT R107, R157, 0x5410, R107 ;  /* 0x000054109d6b7816 */ /* 0x000fe2000000006b */
[----:B------:R-:W-:Y:S06]  /*17b10*/  BRA `(.L_x_18012) ;  /* 0x00000030003c7947 */ /* 0x000fec0003800000 */
.L_x_17963:
        /* <DEDUP_REMOVED lines=20> */
.L_x_18016:
        /* <DEDUP_REMOVED lines=13> */
.L_x_18018:
[----:B------:R-:W-:Y:S05]  /*17d30*/  BSYNC.RECONVERGENT B2 ;  /* 0x0000000000027941 */ /* 0x000fea0003800200 */
.L_x_18017:
        /* <DEDUP_REMOVED lines=55> */
.L_x_18015:
[----:B------:R-:W-:Y:S05]  /*180b0*/  BSYNC.RECONVERGENT B1 ;  /* 0x0000000000017941 */ /* 0x000fea0003800200 */
.L_x_18014:
        /* <DEDUP_REMOVED lines=9> */
.L_x_18013:
        /* <DEDUP_REMOVED lines=17> */
.L_x_18022:
        /* <DEDUP_REMOVED lines=13> */
.L_x_18024:
[----:B------:R-:W-:Y:S05]  /*18330*/  BSYNC.RECONVERGENT B2 ;  /* 0x0000000000027941 */ /* 0x000fea0003800200 */
.L_x_18023:
        /* <DEDUP_REMOVED lines=56> */
.L_x_18021:
[----:B------:R-:W-:Y:S05]  /*186c0*/  BSYNC.RECONVERGENT B1 ;  /* 0x0000000000017941 */ /* 0x000fea0003800200 */
.L_x_18020:
        /* <DEDUP_REMOVED lines=9> */
.L_x_18019:
        /* <DEDUP_REMOVED lines=17> */
.L_x_18028:
        /* <DEDUP_REMOVED lines=13> */
.L_x_18030:
[----:B------:R-:W-:Y:S05]  /*18940*/  BSYNC.RECONVERGENT B2 ;  /* 0x0000000000027941 */ /* 0x000fea0003800200 */
.L_x_18029:
        /* <DEDUP_REMOVED lines=56> */
.L_x_18027:
[----:B------:R-:W-:Y:S05]  /*18cd0*/  BSYNC.RECONVERGENT B1 ;  /* 0x0000000000017941 */ /* 0x000fea0003800200 */
.L_x_18026:
        /* <DEDUP_REMOVED lines=9> */
.L_x_18025:
        /* <DEDUP_REMOVED lines=17> */
.L_x_18034:
        /* <DEDUP_REMOVED lines=13> */
.L_x_18036:
[----:B------:R-:W-:Y:S05]  /*18f50*/  BSYNC.RECONVERGENT B2 ;  /* 0x0000000000027941 */ /* 0x000fea0003800200 */
.L_x_18035:
        /* <DEDUP_REMOVED lines=56> */
.L_x_18033:
[----:B------:R-:W-:Y:S05]  /*192e0*/  BSYNC.RECONVERGENT B1 ;  /* 0x0000000000017941 */ /* 0x000fea0003800200 */
.L_x_18032:
        /* <DEDUP_REMOVED lines=9> */
.L_x_18031:
        /* <DEDUP_REMOVED lines=17> */
.L_x_18040:
        /* <DEDUP_REMOVED lines=13> */
.L_x_18042:
[----:B------:R-:W-:Y:S05]  /*19560*/  BSYNC.RECONVERGENT B2 ;  /* 0x0000000000027941 */ /* 0x000fea0003800200 */
.L_x_18041:
        /* <DEDUP_REMOVED lines=56> */
.L_x_18039:
[----:B------:R-:W-:Y:S05]  /*198f0*/  BSYNC.RECONVERGENT B1 ;  /* 0x0000000000017941 */ /* 0x000fea0003800200 */
.L_x_18038:
        /* <DEDUP_REMOVED lines=9> */
.L_x_18037:
        /* <DEDUP_REMOVED lines=17> */
.L_x_18046:
        /* <DEDUP_REMOVED lines=13> */
.L_x_18048:
[----:B------:R-:W-:Y:S05]  /*19b70*/  BSYNC.RECONVERGENT B2 ;  /* 0x0000000000027941 */ /* 0x000fea0003800200 */
.L_x_18047:
        /* <DEDUP_REMOVED lines=56> */
.L_x_18045:
[----:B------:R-:W-:Y:S05]  /*19f00*/  BSYNC.RECONVERGENT B1 ;  /* 0x0000000000017941 */ /* 0x000fea0003800200 */
.L_x_18044:
        /* <DEDUP_REMOVED lines=9> */
.L_x_18043:
        /* <DEDUP_REMOVED lines=17> */
.L_x_18052:
        /* <DEDUP_REMOVED lines=13> */
.L_x_18054:
[----:B------:R-:W-:Y:S05]  /*1a180*/  BSYNC.RECONVERGENT B2 ;  /* 0x0000000000027941 */ /* 0x000fea0003800200 */
.L_x_18053:
        /* <DEDUP_REMOVED lines=56> */
.L_x_18051:
[----:B------:R-:W-:Y:S05]  /*1a510*/  BSYNC.RECONVERGENT B1 ;  /* 0x0000000000017941 */ /* 0x000fea0003800200 */
.L_x_18050:
        /* <DEDUP_REMOVED lines=9> */
.L_x_18049:
        /* <DEDUP_REMOVED lines=13> */
[----:B------:R-:W-:Y:S01]  /*1a680*/  @P3 VIADD R2, R104, 0x1 ;  /* 0x0000000168023836 */ /* 0x000fe20000000000 */
[----:B------:R-:W-:Y:S01]  /*1a690*/  @!P3 MOV R13, R112 ;  /* 0x00000070000db202 */ /* 0x000fe20000000f00 */
[----:B------:R-:W-:Y:S01]  /*1a6a0*/  @P3 IMAD.MOV.U32 R13, RZ, RZ, R111 ;  /* 0x000000ffff0d3224 */ /* 0x000fe200078e006f */
[----:B------:R-:W-:Y:S06]  /*1a6b0*/  BRA `(.L_x_18057) ;  /* 0x0000000400187947 */ /* 0x000fec0003800000 */
.L_x_18058:
        /* <DEDUP_REMOVED lines=13> */
.L_x_18060:
[----:B------:R-:W-:Y:S05]  /*1a790*/  BSYNC.RECONVERGENT B2 ;  /* 0x0000000000027941 */ /* 0x000fea0003800200 */
.L_x_18059:
        /* <DEDUP_REMOVED lines=56> */
.L_x_18057:
[----:B------:R-:W-:Y:S05]  /*1ab20*/  BSYNC.RECONVERGENT B1 ;  /* 0x0000000000017941 */ /* 0x000fea0003800200 */
.L_x_18056:
        /* <DEDUP_REMOVED lines=9> */
.L_x_18055:
[----:B------:R-:W-:Y:S02]  /*1abc0*/  F2FP.F16.F32.PACK_AB R107, RZ, R145 ;  /* 0x00000091ff6b723e */ /* 0x000fe400000000ff */
[----:B------:R-:W-:Y:S02]  /*1abd0*/  PRMT R106, R158, 0x5410, R159 ;  /* 0x000054109e6a7816 */ /* 0x000fe4000000009f */
[----:B------:R-:W-:Y:S02]  /*1abe0*/  PRMT R105, R157, 0x5410, R156 ;  /* 0x000054109d697816 */ /* 0x000fe4000000009c */
[----:B------:R-:W-:Y:S02]  /*1abf0*/  PRMT R104, R155, 0x5410, R153 ;  /* 0x000054109b687816 */ /* 0x000fe40000000099 */
[----:B------:R-:W-:-:S07]  /*1ac00*/  PRMT R107, R148, 0x5410, R107 ;  /* 0x00005410946b7816 */ /* 0x000fce000000006b */
.L_x_18012:
        /* <DEDUP_REMOVED lines=25> */
.L_x_18061:
[----:B------:R-:W-:Y:S01]  /*1ada0*/  VIADD R151, R151, 0x80 ;  /* 0x0000008097977836 */ /* 0x000fe20000000000 */
[----:B------:R-:W-:-:S07]  /*1adb0*/  IADD3 R150, PT, PT, R150, 0x80, RZ ;  /* 0x0000008096967810 */ /* 0x000fce0007ffe0ff */
.L_x_17961:
[----:B------:R-:W-:Y:S05]  /*1adc0*/  BSYNC.RECONVERGENT B0 ;  /* 0x0000000000007941 */ /* 0x000fea0003800200 */
.L_x_17960:
        /* <DEDUP_REMOVED lines=9> */
.L_x_18064:
        /* <DEDUP_REMOVED lines=25> */
.L_x_18069:
        /* <DEDUP_REMOVED lines=13> */
.L_x_18071:
[----:B------:R-:W-:Y:S05]  /*1b0c0*/  BSYNC.RECONVERGENT B2 ;  /* 0x0000000000027941 */ /* 0x000fea0003800200 */
.L_x_18070:
        /* <DEDUP_REMOVED lines=55> */
.L_x_18068:
[----:B------:R-:W-:Y:S05]  /*1b440*/  BSYNC.RECONVERGENT B1 ;  /* 0x0000000000017941 */ /* 0x000fea0003800200 */
.L_x_18067:
        /* <DEDUP_REMOVED lines=11> */
.L_x_18066:
        /* <DEDUP_REMOVED lines=21> */
.L_x_18075:
        /* <DEDUP_REMOVED lines=13> */
.L_x_18077:
[----:B------:R-:W-:Y:S05]  /*1b720*/  BSYNC.RECONVERGENT B2 ;  /* 0x0000000000027941 */ /* 0x000fea0003800200 */
.L_x_18076:
        /* <DEDUP_REMOVED lines=56> */
.L_x_18074:
[----:B------:R-:W-:Y:S05]  /*1bab0*/  BSYNC.RECONVERGENT B1 ;  /* 0x0000000000017941 */ /* 0x000fea0003800200 */
.L_x_18073:
        /* <DEDUP_REMOVED lines=11> */
.L_x_18072:
        /* <DEDUP_REMOVED lines=21> */
.L_x_18081:
        /* <DEDUP_REMOVED lines=13> */
.L_x_18083:
[----:B------:R-:W-:Y:S05]  /*1bd90*/  BSYNC.RECONVERGENT B2 ;  /* 0x0000000000027941 */ /* 0x000fea0003800200 */
.L_x_18082:
        /* <DEDUP_REMOVED lines=56> */
.L_x_18080:
[----:B------:R-:W-:Y:S05]  /*1c120*/  BSYNC.RECONVERGENT B1 ;  /* 0x0000000000017941 */ /* 0x000fea0003800200 */
.L_x_18079:
        /* <DEDUP_REMOVED lines=11> */
.L_x_18078:
        /* <DEDUP_REMOVED lines=21> */
.L_x_18087:
        /* <DEDUP_REMOVED lines=13> */
.L_x_18089:
[----:B------:R-:W-:Y:S05]  /*1c400*/  BSYNC.RECONVERGENT B2 ;  /* 0x0000000000027941 */ /* 0x000fea0003800200 */
.L_x_18088:
        /* <DEDUP_REMOVED lines=56> */
.L_x_18086:
[----:B------:R-:W-:Y:S05]  /*1c790*/  BSYNC.RECONVERGENT B1 ;  /* 0x0000000000017941 */ /* 0x000fea0003800200 */
.L_x_18085:
        /* <DEDUP_REMOVED lines=11> */
.L_x_18084:
        /* <DEDUP_REMOVED lines=21> */
.L_x_18093:
        /* <DEDUP_REMOVED lines=13> */
.L_x_18095:
[----:B------:R-:W-:Y:S05]  /*1ca70*/  BSYNC.RECONVERGENT B2 ;  /* 0x0000000000027941 */ /* 0x000fea0003800200 */
.L_x_18094:
        /* <DEDUP_REMOVED lines=54> */
[----:B------:R-:W-:Y:S01]  /*1cde0*/  HFMA2 R104, -RZ, RZ, 0, 0 ;  /* 0x00000000ff687431 */ /* 0x000fe200000001ff */
[----:B------:R-:W-:-:S07]  /*1cdf0*/  LOP3.LUT R112, R136, UR26, R105, 0x96, !PT ;  /* 0x0000001a88707c12 */ /* 0x000fce000f8e9669 */
.L_x_18092:
[----:B------:R-:W-:Y:S05]  /*1ce00*/  BSYNC.RECONVERGENT B1 ;  /* 0x0000000000017941 */ /* 0x000fea0003800200 */
.L_x_18091:
        /* <DEDUP_REMOVED lines=11> */
.L_x_18090:
        /* <DEDUP_REMOVED lines=15> */
[-C--:B------:R-:W-:Y:S01]  /*1cfb0*/  @!P5 MOV R2, R148.reuse ;  /* 0x000000940002d202 */ /* 0x080fe20000000f00 */
[----:B------:R-:W-:Y:S01]  /*1cfc0*/  @!P5 IMAD.MOV.U32 R11, RZ, RZ, R112 ;  /* 0x000000ffff0bd224 */ /* 0x000fe200078e0070 */
[----:B------:R-:W-:Y:S01]  /*1cfd0*/  @P5 IADD3 R105, PT, PT, R104, 0x1, RZ ;  /* 0x0000000168695810 */ /* 0x000fe20007ffe0ff */
[----:B------:R-:W-:Y:S01]  /*1cfe0*/  @P5 IMAD.MOV.U32 R11, RZ, RZ, R111 ;  /* 0x000000ffff0b5224 */ /* 0x000fe200078e006f */
[----:B------:R-:W-:Y:S01]  /*1cff0*/  @P5 MOV R2, R148 ;  /* 0x0000009400025202 */ /* 0x000fe20000000f00 */
[----:B------:R-:W-:Y:S06]  /*1d000*/  BRA `(.L_x_18098) ;  /* 0x0000000400187947 */ /* 0x000fec0003800000 */
.L_x_18099:
        /* <DEDUP_REMOVED lines=13> */
.L_x_18101:
[----:B------:R-:W-:Y:S05]  /*1d0e0*/  BSYNC.RECONVERGENT B2 ;  /* 0x0000000000027941 */ /* 0x000fea0003800200 */
.L_x_18100:
        /* <DEDUP_REMOVED lines=54> */
[----:B------:R-:W-:Y:S01]  /*1d450*/  HFMA2 R105, -RZ, RZ, 0, 0 ;  /* 0x00000000ff697431 */ /* 0x000fe200000001ff */
[----:B------:R-:W-:-:S07]  /*1d460*/  MOV R2, R104 ;  /* 0x0000006800027202 */ /* 0x000fce0000000f00 */
.L_x_18098:
[----:B------:R-:W-:Y:S05]  /*1d470*/  BSYNC.RECONVERGENT B1 ;  /* 0x0000000000017941 */ /* 0x000fea0003800200 */
.L_x_18097:
        /* <DEDUP_REMOVED lines=11> */
.L_x_18096:
        /* <DEDUP_REMOVED lines=21> */
.L_x_18105:
        /* <DEDUP_REMOVED lines=13> */
.L_x_18107:
[----:B------:R-:W-:Y:S05]  /*1d750*/  BSYNC.RECONVERGENT B2 ;  /* 0x0000000000027941 */ /* 0x000fea0003800200 */
.L_x_18106:
        /* <DEDUP_REMOVED lines=54> */
[----:B------:R-:W-:Y:S01]  /*1dac0*/  HFMA2 R104, -RZ, RZ, 0, 0 ;  /* 0x00000000ff687431 */ /* 0x000fe200000001ff */
[----:B------:R-:W-:-:S07]  /*1dad0*/  LOP3.LUT R112, R146, UR26, R105, 0x96, !PT ;  /* 0x0000001a92707c12 */ /* 0x000fce000f8e9669 */
.L_x_18104:
[----:B------:R-:W-:Y:S05]  /*1dae0*/  BSYNC.RECONVERGENT B1 ;  /* 0x0000000000017941 */ /* 0x000fea0003800200 */
.L_x_18103:
        /* <DEDUP_REMOVED lines=11> */
.L_x_18102:
        /* <DEDUP_REMOVED lines=21> */
.L_x_18111:
        /* <DEDUP_REMOVED lines=13> */
.L_x_18113:
[----:B------:R-:W-:Y:S05]  /*1ddc0*/  BSYNC.RECONVERGENT B2 ;  /* 0x0000000000027941 */ /* 0x000fea0003800200 */
.L_x_18112:
        /* <DEDUP_REMOVED lines=56> */
.L_x_18110:
[----:B------:R-:W-:Y:S05]  /*1e150*/  BSYNC.RECONVERGENT B1 ;  /* 0x0000000000017941 */ /* 0x000fea0003800200 */
.L_x_18109:
        /* <DEDUP_REMOVED lines=11> */
.L_x_18108:
[----:B------:R-:W-:Y:S02]  /*1e210*/  F2FP.F16.F32.PACK_AB R107, RZ, R147 ;  /* 0x00000093ff6b723e */ /* 0x000fe400000000ff */
[----:B------:R-:W-:Y:S02]  /*1e220*/  PRMT R106, R160, 0x5410, R161 ;  /* 0x00005410a06a7816 */ /* 0x000fe400000000a1 */
[----:B------:R-:W-:Y:S02]  /*1e230*/  PRMT R105, R157, 0x5410, R159 ;  /* 0x000054109d697816 */ /* 0x000fe4000000009f */
[----:B------:R-:W-:Y:S02]  /*1e240*/  PRMT R104, R153, 0x5410, R156 ;  /* 0x0000541099687816 */ /* 0x000fe4000000009c */
[----:B------:R-:W-:Y:S01]  /*1e250*/  PRMT R107, R158, 0x5410, R107 ;  /* 0x000054109e6b7816 */ /* 0x000fe2000000006b */
[----:B------:R-:W-:Y:S06]  /*1e260*/  BRA `(.L_x_18114) ;  /* 0x0000003000407947 */ /* 0x000fec0003800000 */
.L_x_18065:
        /* <DEDUP_REMOVED lines=20> */
.L_x_18118:
        /* <DEDUP_REMOVED lines=13> */
.L_x_18120:
[----:B------:R-:W-:Y:S05]  /*1e480*/  BSYNC.RECONVERGENT B2 ;  /* 0x0000000000027941 */ /* 0x000fea0003800200 */
.L_x_18119:
        /* <DEDUP_REMOVED lines=55> */
.L_x_18117:
[----:B------:R-:W-:Y:S05]  /*1e800*/  BSYNC.RECONVERGENT B1 ;  /* 0x0000000000017941 */ /* 0x000fea0003800200 */
.L_x_18116:
        /* <DEDUP_REMOVED lines=9> */
.L_x_18115:
        /* <DEDUP_REMOVED lines=17> */
.L_x_18124:
        /* <DEDUP_REMOVED lines=13> */
.L_x_18126:
[----:B------:R-:W-:Y:S05]  /*1ea80*/  BSYNC.RECONVERGENT B2 ;  /* 0x0000000000027941 */ /* 0x000fea0003800200 */
.L_x_18125:
        /* <DEDUP_REMOVED lines=56> */
.L_x_18123:
[----:B------:R-:W-:Y:S05]  /*1ee10*/  BSYNC.RECONVERGENT B1 ;  /* 0x0000000000017941 */ /* 0x000fea0003800200 */
.L_x_18122:
        /* <DEDUP_REMOVED lines=9> */
.L_x_18121:
        /* <DEDUP_REMOVED lines=17> */
.L_x_18130:
        /* <DEDUP_REMOVED lines=13> */
.L_x_18132:
[----:B------:R-:W-:Y:S05]  /*1f090*/  BSYNC.RECONVERGENT B2 ;  /* 0x0000000000027941 */ /* 0x000fea0003800200 */
.L_x_18131:
        /* <DEDUP_REMOVED lines=56> */
.L_x_18129:
[----:B------:R-:W-:Y:S05]  /*1f420*/  BSYNC.RECONVERGENT B1 ;  /* 0x0000000000017941 */ /* 0x000fea0003800200 */
.L_x_18128:
        /* <DEDUP_REMOVED lines=9> */
.L_x_18127:
        /* <DEDUP_REMOVED lines=17> */
.L_x_18136:
        /* <DEDUP_REMOVED lines=13> */
.L_x_18138:
[----:B------:R-:W-:Y:S05]  /*1f6a0*/  BSYNC.RECONVERGENT B2 ;  /* 0x0000000000027941 */ /* 0x000fea0003800200 */
.L_x_18137:
        /* <DEDUP_REMOVED lines=56> */
.L_x_18135:
[----:B------:R-:W-:Y:S05]  /*1fa30*/  BSYNC.RECONVERGENT B1 ;  /* 0x0000000000017941 */ /* 0x000fea0003800200 */
.L_x_18134:
        /* <DEDUP_REMOVED lines=9> */
.L_x_18133:
        /* <DEDUP_REMOVED lines=17> */
.L_x_18142:
        /* <DEDUP_REMOVED lines=13> */
.L_x_18144:
[----:B------:R-:W-:Y:S05]  /*1fcb0*/  BSYNC.RECONVERGENT B2 ;  /* 0x0000000000027941 */ /* 0x000fea0003800200 */
.L_x_18143:
        /* <DEDUP_REMOVED lines=56> */
.L_x_18141:
[----:B------:R-:W-:Y:S05]  /*20040*/  BSYNC.RECONVERGENT B1 ;  /* 0x0000000000017941 */ /* 0x000fea0003800200 */
.L_x_18140:
        /* <DEDUP_REMOVED lines=9> */
.L_x_18139:
        /* <DEDUP_REMOVED lines=17> */
.L_x_18148:
        /* <DEDUP_REMOVED lines=13> */
.L_x_18150:
[----:B------:R-:W-:Y:S05]  /*202c0*/  BSYNC.RECONVERGENT B2 ;  /* 0x0000000000027941 */ /* 0x000fea0003800200 */
.L_x_18149:
        /* <DEDUP_REMOVED lines=56> */
.L_x_18147:
[----:B------:R-:W-:Y:S05]  /*20650*/  BSYNC.RECONVERGENT B1 ;  /* 0x0000000000017941 */ /* 0x000fea0003800200 */
.L_x_18146:
        /* <DEDUP_REMOVED lines=9> */
.L_x_18145:
        /* <DEDUP_REMOVED lines=17> */
.L_x_18154:
        /* <DEDUP_REMOVED lines=13> */
.L_x_18156:
[----:B------:R-:W-:Y:S05]  /*208d0*/  BSYNC.RECONVERGENT B2 ;  /* 0x0000000000027941 */ /* 0x000fea0003800200 */
.L_x_18155:
        /* <DEDUP_REMOVED lines=56> */
.L_x_18153:
[----:B------:R-:W-:Y:S05]  /*20c60*/  BSYNC.RECONVERGENT B1 ;  /* 0x0000000000017941 */ /* 0x000fea0003800200 */
.L_x_18152:
        /* <DEDUP_REMOVED lines=9> */
.L_x_18151:
        /* <DEDUP_REMOVED lines=17> */
.L_x_18160:
        /* <DEDUP_REMOVED lines=13> */
.L_x_18162:
[----:B------:R-:W-:Y:S05]  /*20ee0*/  BSYNC.RECONVERGENT B2 ;  /* 0x0000000000027941 */ /* 0x000fea0003800200 */
.L_x_18161:
        /* <DEDUP_REMOVED lines=56> */
.L_x_18159:
[----:B------:R-:W-:Y:S05]  /*21270*/  BSYNC.RECONVERGENT B1 ;  /* 0x0000000000017941 */ /* 0x000fea0003800200 */
.L_x_18158:
        /* <DEDUP_REMOVED lines=9> */
.L_x_18157:
[----:B------:R-:W-:Y:S01]  /*21310*/  F2FP.F16.F32.PACK_AB R107, RZ, R147 ;  /* 0x00000093ff6b723e */ /* 0x000fe200000000ff */
[----:B------:R-:W-:Y:S01]  /*21320*/  IMAD.MOV.U32 R148, RZ, RZ, R158 ;  /* 0x000000ffff947224 */ /* 0x000fe200078e009e */
[----:B------:R-:W-:Y:S02]  /*21330*/  PRMT R106, R159, 0x5410, R160 ;  /* 0x000054109f6a7816 */ /* 0x000fe400000000a0 */
[----:B------:R-:W-:Y:S02]  /*21340*/  PRMT R105, R156, 0x5410, R157 ;  /* 0x000054109c697816 */ /* 0x000fe4000000009d */
[----:B------:R-:W-:Y:S02]  /*21350*/  PRMT R104, R155, 0x5410, R154 ;  /* 0x000054109b687816 */ /* 0x000fe4000000009a */
[----:B------:R-:W-:-:S07]  /*21360*/  PRMT R107, R153, 0x5410, R107 ;  /* 0x00005410996b7816 */ /* 0x000fce000000006b */
.L_x_18114:
        /* <DEDUP_REMOVED lines=24> */
.L_x_18063:
[----:B------:R-:W-:Y:S05]  /*214f0*/  BSYNC.RECONVERGENT B0 ;  /* 0x0000000000007941 */ /* 0x000fea0003800200 */
.L_x_18062:
        /* <DEDUP_REMOVED lines=162> */
.L_x_18164:
[----:B------:R-:W-:Y:S05]  /*21f20*/  BSYNC.RECONVERGENT B0 ;  /* 0x0000000000007941 */ /* 0x000fea0003800200 */
.L_x_18163:
        /* <DEDUP_REMOVED lines=12> */
.L_x_18166:
[----:B------:R-:W-:Y:S05]  /*21ff0*/  BSYNC.RECONVERGENT B0 ;  /* 0x0000000000007941 */ /* 0x000fea0003800200 */
.L_x_18165:
        /* <DEDUP_REMOVED lines=76> */
[----:B------:R-:W-:Y:S01]  /*224c0*/  F2FP.F16.F32.PACK_AB R104, R105, R104 ;  /* 0x000000686968723e */ /* 0x000fe200000000ff */
        /* <DEDUP_REMOVED lines=12> */
[----:B------:R-:W-:Y:S01]  /*22590*/  F2FP.F16.F32.PACK_AB R105, R106, R105 ;  /* 0x000000696a69723e */ /* 0x000fe200000000ff */
[----:B------:R-:W-:Y:S01]  /*225a0*/  VIADD R149, R149, 0x80 ;  /* 0x0000008095957836 */ /* 0x000fe20000000000 */
[----:B------:R-:W-:Y:S02]  /*225b0*/  F2FP.F16.F32.PACK_AB R107, R158, R107 ;  /* 0x0000006b9e6b723e */ /* 0x000fe400000000ff */
[----:B------:R-:W-:-:S05]  /*225c0*/  F2FP.F16.F32.PACK_AB R106, R156, R153 ;  /* 0x000000999c6a723e */ /* 0x000fca00000000ff */
[----:B------:R0:W-:Y:S02]  /*225d0*/  STG.E.128 desc[UR12][R154.64], R104 ;  /* 0x000000689a007986 */ /* 0x0001e4000c101d0c */
.L_x_18169:
[----:B------:R-:W-:Y:S05]  /*225e0*/  BSYNC.RECONVERGENT B0 ;  /* 0x0000000000007941 */ /* 0x000fea0003800200 */
.L_x_18168:
        /* <DEDUP_REMOVED lines=31> */
[----:B------:R-:W-:Y:S02]  /*227e0*/  F2FP.F16.F32.PACK_AB R105, R106, R105 ;  /* 0x000000696a69723e */ /* 0x000fe400000000ff */
[----:B------:R-:W-:Y:S02]  /*227f0*/  F2FP.F16.F32.PACK_AB R106, R154, R155 ;  /* 0x0000009b9a6a723e */ /* 0x000fe400000000ff */
[----:B------:R-:W-:-:S05]  /*22800*/  F2FP.F16.F32.PACK_AB R107, R156, R107 ;  /* 0x0000006b9c6b723e */ /* 0x000fca00000000ff */
[----:B------:R1:W-:Y:S02]  /*22810*/  STG.E.128 desc[UR12][R152.64], R104 ;  /* 0x0000006898007986 */ /* 0x0003e4000c101d0c */
.L_x_18171:
[----:B------:R-:W-:Y:S05]  /*22820*/  BSYNC.RECONVERGENT B0 ;  /* 0x0000000000007941 */ /* 0x000fea0003800200 */
.L_x_18170:
        /* <DEDUP_REMOVED lines=34> */
.L_x_18173:
[----:B------:R-:W-:Y:S05]  /*22a50*/  BSYNC.RECONVERGENT B0 ;  /* 0x0000000000007941 */ /* 0x000fea0003800200 */
.L_x_18172:
        /* <DEDUP_REMOVED lines=34> */
.L_x_18175:
[----:B------:R-:W-:Y:S05]  /*22c80*/  BSYNC.RECONVERGENT B0 ;  /* 0x0000000000007941 */ /* 0x000fea0003800200 */
.L_x_18174:
        /* <DEDUP_REMOVED lines=21> */
[----:B------:R-:W-:Y:S01]  /*22de0*/  F2FP.F16.F32.PACK_AB R107, R156, R107 ;  /* 0x0000006b9c6b723e */ /* 0x000fe200000000ff */
[----:B------:R-:W-:Y:S01]  /*22df0*/  FFMA.FTZ R150, R105, R36, R28 ;  /* 0x0000002469967223 */ /* 0x000fe2000001001c */
[----:B------:R-:W-:Y:S01]  /*22e00*/  FFMA.FTZ R156, R154, R33, R25 ;  /* 0x000000219a9c7223 */ /* 0x000fe20000010019 */
[----:B------:R-:W-:Y:S01]  /*22e10*/  FFMA.FTZ R105, R155, R38, R30 ;  /* 0x000000269b697223 */ /* 0x000fe2000001001e */
[----:B------:R-:W-:Y:S01]  /*22e20*/  FFMA.FTZ R159, R159, R32, R24 ;  /* 0x000000209f9f7223 */ /* 0x000fe20000010018 */
[----:B------:R-:W-:Y:S01]  /*22e30*/  FFMA.FTZ R154, R106, R39, R31 ;  /* 0x000000276a9a7223 */ /* 0x000fe2000001001f */
[----:B------:R-:W-:-:S03]  /*22e40*/  FFMA.FTZ R151, R104, R37, R29 ;  /* 0x0000002568977223 */ /* 0x000fc6000001001d */
[----:B------:R-:W-:Y:S02]  /*22e50*/  F2FP.F16.F32.PACK_AB R106, R156, R159 ;  /* 0x0000009f9c6a723e */ /* 0x000fe400000000ff */
[----:B------:R-:W-:Y:S01]  /*22e60*/  F2FP.F16.F32.PACK_AB R105, R154, R105 ;  /* 0x000000699a69723e */ /* 0x000fe200000000ff */
[----:B0-----:R-:W-:Y:S01]  /*22e70*/  IMAD.WIDE.U32 R152, R149, 0x10, R152 ;  /* 0x0000001095987825 */ /* 0x001fe200078e0098 */
[----:B------:R-:W-:-:S05]  /*22e80*/  F2FP.F16.F32.PACK_AB R104, R151, R150 ;  /* 0x000000969768723e */ /* 0x000fca00000000ff */
[----:B------:R4:W-:Y:S02]  /*22e90*/  STG.E.128 desc[UR12][R152.64], R104 ;  /* 0x0000006898007986 */ /* 0x0009e4000c101d0c */
.L_x_18176:
[----:B------:R-:W-:Y:S05]  /*22ea0*/  BSYNC.RECONVERGENT B0 ;  /* 0x0000000000007941 */ /* 0x000fea0003800200 */
.L_x_18167:
[----:B------:R-:W-:Y:S02]  /*22eb0*/  UIADD3 UR24, UPT, UPT, UR24, UR20, URZ ;  /* 0x0000001418187290 */ /* 0x000fe4000fffe0ff */
[----:B------:R-:W-:Y:S02]  /*22ec0*/  UPLOP3.LUT UP1, UPT, UPT, UPT, UP1, 0x40, 0x4 ;  /* 0x000000000004789c */ /* 0x000fe40003f2e810 */
[----:B------:R-:W-:-:S09]  /*22ed0*/  UISETP.GE.AND UP0, UPT, UR24, UR21, UPT ;  /* 0x000000151800728c */ /* 0x000fd2000bf06270 */
[----:B------:R-:W-:Y:S05]  /*22ee0*/  BRA.U !UP0, `(.L_x_18177) ;  /* 0xfffffde108107547 */ /* 0x000fea000b83ffff */
[----:B------:R-:W-:Y:S05]  /*22ef0*/  EXIT ;  /* 0x000000000000794d */ /* 0x000fea0003800000 */
.L_x_18178:
        /* <DEDUP_REMOVED lines=16> */
.L_x_34070:


//--------------------- .text._ZN10layer_norm13ln_fwd_kernelINS_13Kernel_traitsIf6__halfS2_S2_fjLj5120ELj1ELj1ELj4ELj16ENS_18Kernel_traits_baseILj5120EfS2_S2_S2_fjLj128EEEEELb1ELb0ELb1ELb1EEEvNS_9FwdParamsE --------------------------
	.section	.text._ZN10layer_norm13ln_fwd_kernelINS_13Kernel_traitsIf6__halfS2_S2_fjLj5120ELj1ELj1ELj4ELj16ENS_18Kernel_traits_baseILj5120EfS2_S2_S2_fjLj128EEEEELb1ELb0ELb1ELb1EEEvNS_9FwdParamsE,"ax",@progbits
	.align	128
        .global         _ZN10layer_norm13ln_fwd_kernelINS_13Kernel_traitsIf6__halfS2_S2_fjLj5120ELj1ELj1ELj4ELj16ENS_18Kernel_traits_baseILj5120EfS2_S2_S2_fjLj128EEEEELb1ELb0ELb1ELb1EEEvNS_9FwdParamsE
        .type           _ZN10layer_norm13ln_fwd_kernelINS_13Kernel_traitsIf6__halfS2_S2_fjLj5120ELj1ELj1ELj4ELj16ENS_18Kernel_traits_baseILj5120EfS2_S2_S2_fjLj128EEEEELb1ELb0ELb1ELb1EEEvNS_9FwdParamsE,@function
        .size           _ZN10layer_norm13ln_fwd_kernelINS_13Kernel_traitsIf6__halfS2_S2_fjLj5120ELj1ELj1ELj4ELj16ENS_18Kernel_traits_baseILj5120EfS2_S2_S2_fjLj128EEEEELb1ELb0ELb1ELb1EEEvNS_9FwdParamsE,(.L_x_34071 - _ZN10layer_norm13ln_fwd_kernelINS_13Kernel_traitsIf6__halfS2_S2_fjLj5120ELj1ELj1ELj4ELj16ENS_18Kernel_traits_baseILj5120EfS2_S2_S2_fjLj128EEEEELb1ELb0ELb1ELb1EEEvNS_9FwdParamsE)
        .other          _ZN10layer_norm13ln_fwd_kernelINS_13Kernel_traitsIf6__halfS2_S2_fjLj5120ELj1ELj1ELj4ELj16ENS_18Kernel_traits_baseILj5120EfS2_S2_S2_fjLj128EEEEELb1ELb0ELb1ELb1EEEvNS_9FwdParamsE,@"STO_CUDA_ENTRY STV_DEFAULT"
_ZN10layer_norm13ln_fwd_kernelINS_13Kernel_traitsIf6__halfS2_S2_fjLj5120ELj1ELj1ELj4ELj16ENS_18Kernel_traits_baseILj5120EfS2_S2_S2_fjLj128EEEEELb1ELb0ELb1ELb1EEEvNS_9FwdParamsE:
.text._ZN10layer_norm13ln_fwd_kernelINS_13Kernel_traitsIf6__halfS2_S2_fjLj5120ELj1ELj1ELj4ELj16ENS_18Kernel_traits_baseILj5120EfS2_S2_S2_fjLj128EEEEELb1ELb0ELb1ELb1EEEvNS_9FwdParamsE:
        /* <DEDUP_REMOVED lines=71> */
.L_x_18179:
        /* <DEDUP_REMOVED lines=32> */
.L_x_18180:
        /* <DEDUP_REMOVED lines=75> */
.L_x_18525:
[----:B0-----:R-:W-:-:S06]  /*0b20*/  UIMAD.WIDE UR4, UR7, 0x4, UR8 ;  /* 0x00000004070478a5 */ /* 0x001fcc000f8e0208 */
[----:B------:R-:W-:Y:S02]  /*0b30*/  IMAD.U32 R114, RZ, RZ, UR4 ;  /* 0x00000004ff727e24 */ /* 0x000fe4000f8e00ff */
        /* <DEDUP_REMOVED lines=58> */
.L_x_18184:
        /* <DEDUP_REMOVED lines=12> */
.L_x_18185:
        /* <DEDUP_REMOVED lines=42> */
.L_x_18183:
        /* <DEDUP_REMOVED lines=11> */
.L_x_18182:
        /* <DEDUP_REMOVED lines=20> */
.L_x_18188:
        /* <DEDUP_REMOVED lines=12> */
.L_x_18189:
        /* <DEDUP_REMOVED lines=43> */
.L_x_18187:
        /* <DEDUP_REMOVED lines=11> */
.L_x_18186:
        /* <DEDUP_REMOVED lines=20> */
.L_x_18192:
        /* <DEDUP_REMOVED lines=12> */
.L_x_18193:
        /* <DEDUP_REMOVED lines=43> */
.L_x_18191:
        /* <DEDUP_REMOVED lines=11> */
.L_x_18190:
        /* <DEDUP_REMOVED lines=20> */
.L_x_18196:
        /* <DEDUP_REMOVED lines=12> */
.L_x_18197:
        /* <DEDUP_REMOVED lines=43> */
.L_x_18195:
        /* <DEDUP_REMOVED lines=11> */
.L_x_18194:
        /* <DEDUP_REMOVED lines=20> */
.L_x_18200:
        /* <DEDUP_REMOVED lines=12> */
.L_x_18201:
        /* <DEDUP_REMOVED lines=43> */
.L_x_18199:
        /* <DEDUP_REMOVED lines=11> */
.L_x_18198:
        /* <DEDUP_REMOVED lines=20> */
.L_x_18204:
        /* <DEDUP_REMOVED lines=12> */
.L_x_18205:
        /* <DEDUP_REMOVED lines=43> */
.L_x_18203:
        /* <DEDUP_REMOVED lines=11> */
.L_x_18202:
        /* <DEDUP_REMOVED lines=20> */
.L_x_18208:
        /* <DEDUP_REMOVED lines=12> */
.L_x_18209:
        /* <DEDUP_REMOVED lines=43> */
.L_x_18207:
        /* <DEDUP_REMOVED lines=11> */
.L_x_18206:
        /* <DEDUP_REMOVED lines=20> */
.L_x_18212:
        /* <DEDUP_REMOVED lines=12> */
.L_x_18213:
        /* <DEDUP_REMOVED lines=43> */
.L_x_18211:
        /* <DEDUP_REMOVED lines=11> */
.L_x_18210:
[----:B------:R-:W-:Y:S02]  /*3890*/  F2FP.F16.F32.PACK_AB R107, RZ, R112 ;  /* 0x00000070ff6b723e */ /* 0x000fe400000000ff */
[----:B------:R-:W-:Y:S02]  /*38a0*/  PRMT R106, R115, 0x5410, R106 ;  /* 0x00005410736a7816 */ /* 0x000fe4000000006a */
[----:B------:R-:W-:Y:S02]  /*38b0*/  PRMT R105, R111, 0x5410, R105 ;  /* 0x000054106f697816 */ /* 0x000fe40000000069 */
[----:B------:R-:W-:Y:S02]  /*38c0*/  PRMT R104, R110, 0x5410, R104 ;  /* 0x000054106e687816 */ /* 0x000fe40000000068 */
[----:B------:R-:W-:Y:S01]  /*38d0*/  PRMT R107, R121, 0x5410, R107 ;  /* 0x00005410796b7816 */ /* 0x000fe2000000006b */
[----:B------:R-:W-:Y:S06]  /*38e0*/  BRA `(.L_x_18214) ;  /* 0x00000028001c7947 */ /* 0x000fec0003800000 */
.L_x_18181:
        /* <DEDUP_REMOVED lines=19> */
.L_x_18217:
        /* <DEDUP_REMOVED lines=12> */
.L_x_18218:
        /* <DEDUP_REMOVED lines=42> */
.L_x_18216:
        /* <DEDUP_REMOVED lines=9> */
.L_x_18215:
        /* <DEDUP_REMOVED lines=16> */
.L_x_18221:
        /* <DEDUP_REMOVED lines=12> */
.L_x_18222:
        /* <DEDUP_REMOVED lines=43> */
.L_x_18220:
        /* <DEDUP_REMOVED lines=9> */
.L_x_18219:
        /* <DEDUP_REMOVED lines=16> */
.L_x_18225:
        /* <DEDUP_REMOVED lines=12> */
.L_x_18226:
        /* <DEDUP_REMOVED lines=43> */
.L_x_18224:
        /* <DEDUP_REMOVED lines=9> */
.L_x_18223:
        /* <DEDUP_REMOVED lines=16> */
.L_x_18229:
        /* <DEDUP_REMOVED lines=12> */
.L_x_18230:
        /* <DEDUP_REMOVED lines=43> */
.L_x_18228:
        /* <DEDUP_REMOVED lines=9> */
.L_x_18227:
        /* <DEDUP_REMOVED lines=16> */
.L_x_18233:
        /* <DEDUP_REMOVED lines=12> */
.L_x_18234:
        /* <DEDUP_REMOVED lines=43> */
.L_x_18232:
        /* <DEDUP_REMOVED lines=9> */
.L_x_18231:
        /* <DEDUP_REMOVED lines=16> */
.L_x_18237:
        /* <DEDUP_REMOVED lines=12> */
.L_x_18238:
        /* <DEDUP_REMOVED lines=43> */
.L_x_18236:
        /* <DEDUP_REMOVED lines=9> */
.L_x_18235:
        /* <DEDUP_REMOVED lines=16> */
.L_x_18241:
        /* <DEDUP_REMOVED lines=12> */
.L_x_18242:
        /* <DEDUP_REMOVED lines=43> */
.L_x_18240:
        /* <DEDUP_REMOVED lines=9> */
.L_x_18239:
        /* <DEDUP_REMOVED lines=16> */
.L_x_18245:
        /* <DEDUP_REMOVED lines=12> */
.L_x_18246:
        /* <DEDUP_REMOVED lines=43> */
.L_x_18244:
        /* <DEDUP_REMOVED lines=9> */
.L_x_18243:
[----:B------:R-:W-:Y:S02]  /*6110*/  F2FP.F16.F32.PACK_AB R116, RZ, R112 ;  /* 0x00000070ff74723e */ /* 0x000fe400000000ff */
[----:B------:R-:W-:Y:S02]  /*6120*/  PRMT R104, R104, 0x5410, R107 ;  /* 0x0000541068687816 */ /* 0x000fe4000000006b */
[----:B------:R-:W-:Y:S02]  /*6130*/  PRMT R106, R106, 0x5410, R111 ;  /* 0x000054106a6a7816 */ /* 0x000fe4000000006f */
[----:B------:R-:W-:Y:S02]  /*6140*/  PRMT R105, R105, 0x5410, R110 ;  /* 0x0000541069697816 */ /* 0x000fe4000000006e */
[----:B------:R-:W-:-:S07]  /*6150*/  PRMT R107, R115, 0x5410, R116 ;  /* 0x00005410736b7816 */ /* 0x000fce0000000074 */
.L_x_18214:
        /* <DEDUP_REMOVED lines=25> */
.L_x_18247:
[----:B------:R-:W-:Y:S05]  /*62f0*/  @!P0 BRA `(.L_x_18248) ;  /* 0x00000000000c8947 */ /* 0x000fea0003800000 */
[----:B-----5:R-:W2:Y:S02]  /*6300*/  LDC.64 R96, c[0x0][0x390] ;  /* 0x0000e400ff607b82 */ /* 0x020ea40000000a00 */
[----:B--2---:R-:W-:-:S06]  /*6310*/  IMAD.WIDE.U32 R96, R125, 0x10, R96 ;  /* 0x000000107d607825 */ /* 0x004fcc00078e0060 */
[----:B------:R-:W5:Y:S02]  /*6320*/  LDG.E.128 R96, desc[UR12][R96.64] ;  /* 0x0000000c60607981 */ /* 0x000f64000c1e1d00 */
.L_x_18248:
        /* <DEDUP_REMOVED lines=25> */
.L_x_18252:
        /* <DEDUP_REMOVED lines=12> */
.L_x_18253:
        /* <DEDUP_REMOVED lines=43> */
.L_x_18251:
        /* <DEDUP_REMOVED lines=11> */
.L_x_18250:
        /* <DEDUP_REMOVED lines=20> */
.L_x_18256:
        /* <DEDUP_REMOVED lines=12> */
.L_x_18257:
        /* <DEDUP_REMOVED lines=43> */
.L_x_18255:
        /* <DEDUP_REMOVED lines=11> */
.L_x_18254:
        /* <DEDUP_REMOVED lines=20> */
.L_x_18260:
        /* <DEDUP_REMOVED lines=12> */
.L_x_18261:
        /* <DEDUP_REMOVED lines=42> */
.L_x_18259:
        /* <DEDUP_REMOVED lines=11> */
.L_x_18258:
        /* <DEDUP_REMOVED lines=20> */
.L_x_18264:
        /* <DEDUP_REMOVED lines=12> */
.L_x_18265:
        /* <DEDUP_REMOVED lines=42> */
.L_x_18263:
        /* <DEDUP_REMOVED lines=11> */
.L_x_18262:
        /* <DEDUP_REMOVED lines=20> */
.L_x_18268:
        /* <DEDUP_REMOVED lines=12> */
.L_x_18269:
        /* <DEDUP_REMOVED lines=42> */
.L_x_18267:
        /* <DEDUP_REMOVED lines=11> */
.L_x_18266:
        /* <DEDUP_REMOVED lines=20> */
.L_x_18272:
        /* <DEDUP_REMOVED lines=12> */
.L_x_18273:
        /* <DEDUP_REMOVED lines=43> */
.L_x_18271:
        /* <DEDUP_REMOVED lines=11> */
.L_x_18270:
        /* <DEDUP_REMOVED lines=20> */
.L_x_18276:
        /* <DEDUP_REMOVED lines=12> */
.L_x_18277:
        /* <DEDUP_REMOVED lines=41> */
.L_x_18275:
        /* <DEDUP_REMOVED lines=11> */
.L_x_18274:
        /* <DEDUP_REMOVED lines=20> */
.L_x_18280:
        /* <DEDUP_REMOVED lines=12> */
.L_x_18281:
        /* <DEDUP_REMOVED lines=41> */
.L_x_18279:
        /* <DEDUP_REMOVED lines=11> */
.L_x_18278:
[----:B------:R-:W-:Y:S02]  /*8e10*/  F2FP.F16.F32.PACK_AB R107, RZ, R123 ;  /* 0x0000007bff6b723e */ /* 0x000fe400000000ff */
[----:B------:R-:W-:Y:S02]  /*8e20*/  PRMT R106, R129, 0x5410, R106 ;  /* 0x00005410816a7816 */ /* 0x000fe4000000006a */
[----:B------:R-:W-:Y:S02]  /*8e30*/  PRMT R105, R127, 0x5410, R105 ;  /* 0x000054107f697816 */ /* 0x000fe40000000069 */
[----:B------:R-:W-:Y:S02]  /*8e40*/  PRMT R104, R126, 0x5410, R104 ;  /* 0x000054107e687816 */ /* 0x000fe40000000068 */
[----:B------:R-:W-:Y:S01]  /*8e50*/  PRMT R107, R128, 0x5410, R107 ;  /* 0x00005410806b7816 */ /* 0x000fe2000000006b */
[----:B------:R-:W-:Y:S06]  /*8e60*/  BRA `(.L_x_18282) ;  /* 0x00000028000c7947 */ /* 0x000fec0003800000 */
.L_x_18249:
        /* <DEDUP_REMOVED lines=19> */
.L_x_18285:
        /* <DEDUP_REMOVED lines=12> */
.L_x_18286:
        /* <DEDUP_REMOVED lines=42> */
.L_x_18284:
        /* <DEDUP_REMOVED lines=9> */
.L_x_18283:
        /* <DEDUP_REMOVED lines=16> */
.L_x_18289:
        /* <DEDUP_REMOVED lines=12> */
.L_x_18290:
        /* <DEDUP_REMOVED lines=43> */
.L_x_18288:
        /* <DEDUP_REMOVED lines=9> */
.L_x_18287:
        /* <DEDUP_REMOVED lines=16> */
.L_x_18293:
        /* <DEDUP_REMOVED lines=12> */
.L_x_18294:
        /* <DEDUP_REMOVED lines=43> */
.L_x_18292:
        /* <DEDUP_REMOVED lines=9> */
.L_x_18291:
        /* <DEDUP_REMOVED lines=16> */
.L_x_18297:
        /* <DEDUP_REMOVED lines=12> */
.L_x_18298:
        /* <DEDUP_REMOVED lines=42> */
.L_x_18296:
        /* <DEDUP_REMOVED lines=9> */
.L_x_18295:
        /* <DEDUP_REMOVED lines=16> */
.L_x_18301:
        /* <DEDUP_REMOVED lines=12> */
.L_x_18302:
        /* <DEDUP_REMOVED lines=42> */
.L_x_18300:
        /* <DEDUP_REMOVED lines=9> */
.L_x_18299:
        /* <DEDUP_REMOVED lines=16> */
.L_x_18305:
        /* <DEDUP_REMOVED lines=12> */
.L_x_18306:
        /* <DEDUP_REMOVED lines=43> */
.L_x_18304:
        /* <DEDUP_REMOVED lines=9> */
.L_x_18303:
        /* <DEDUP_REMOVED lines=16> */
.L_x_18309:
        /* <DEDUP_REMOVED lines=12> */
.L_x_18310:
        /* <DEDUP_REMOVED lines=42> */
.L_x_18308:
        /* <DEDUP_REMOVED lines=9> */
.L_x_18307:
        /* <DEDUP_REMOVED lines=16> */
.L_x_18313:
        /* <DEDUP_REMOVED lines=12> */
.L_x_18314:
        /* <DEDUP_REMOVED lines=42> */
.L_x_18312:
        /* <DEDUP_REMOVED lines=9> */
.L_x_18311:
[----:B------:R-:W-:Y:S02]  /*b650*/  F2FP.F16.F32.PACK_AB R128, RZ, R123 ;  /* 0x0000007bff80723e */ /* 0x000fe400000000ff */
[----:B------:R-:W-:Y:S02]  /*b660*/  PRMT R106, R131, 0x5410, R106 ;  /* 0x00005410836a7816 */ /* 0x000fe4000000006a */
[----:B------:R-:W-:Y:S02]  /*b670*/  PRMT R105, R127, 0x5410, R105 ;  /* 0x000054107f697816 */ /* 0x000fe40000000069 */
[----:B------:R-:W-:Y:S02]  /*b680*/  PRMT R104, R126, 0x5410, R104 ;  /* 0x000054107e687816 */ /* 0x000fe40000000068 */
[----:B------:R-:W-:-:S07]  /*b690*/  PRMT R107, R107, 0x5410, R128 ;  /* 0x000054106b6b7816 */ /* 0x000fce0000000080 */
.L_x_18282:
        /* <DEDUP_REMOVED lines=24> */
.L_x_18315:
[----:B------:R-:W-:Y:S05]  /*b820*/  @!P0 BRA `(.L_x_18316) ;  /* 0x0000000000108947 */ /* 0x000fea0003800000 */
[----:B-----5:R-:W2:Y:S01]  /*b830*/  LDC.64 R96, c[0x0][0x390] ;  /* 0x0000e400ff607b82 */ /* 0x020ea20000000a00 */
[----:B------:R-:W-:-:S04]  /*b840*/  VIADD R99, R117, 0x100 ;  /* 0x0000010075637836 */ /* 0x000fc80000000000 */
[----:B--2---:R-:W-:-:S06]  /*b850*/  IMAD.WIDE.U32 R96, R99, 0x10, R96 ;  /* 0x0000001063607825 */ /* 0x004fcc00078e0060 */
[----:B------:R-:W5:Y:S02]  /*b860*/  LDG.E.128 R96, desc[UR12][R96.64] ;  /* 0x0000000c60607981 */ /* 0x000f64000c1e1d00 */
.L_x_18316:
[----:B------:R-:W-:Y:S05]  /*b870*/  BRA.U !UP0, `(.L_x_18317) ;  /* 0x0000002908c87547 */ /* 0x000fea000b800000 */
[----:B01----:R-:W0:Y:S01]  /*b880*/  LDC.64 R104, c[0x0][0x3a0] ;  /* 0x0000e800ff687b82 */ /* 0x003e220000000a00 */
[----:B------:R-:W-:-:S05]  /*b890*/  IADD3 R107, PT, PT, R118, 0x100, RZ ;  /* 0x00000100766b7810 */ /* 0x000fca0007ffe0ff */
        /* <DEDUP_REMOVED lines=22> */
.L_x_18320:
        /* <DEDUP_REMOVED lines=12> */
.L_x_18321:
        /* <DEDUP_REMOVED lines=41> */
.L_x_18319:
[----:B------:R-:W-:Y:S01]  /*bd50*/  I2FP.F32.U32 R8, R8 ;  /* 0x0000000800087245 */ /* 0x000fe20000201000 */
[----:B-----5:R-:W-:Y:S01]  /*bd60*/  HADD2.F32 R127, -RZ, R96.H0_H0 ;  /* 0x20000060ff7f7230 */ /* 0x020fe20000004100 */
[----:B------:R-:W-:-:S04]  /*bd70*/  MOV R125, 0x2f800000 ;  /* 0x2f800000007d7802 */ /* 0x000fc80000000f00 */
        /* <DEDUP_REMOVED lines=8> */
.L_x_18318:
[----:B------:R-:W-:Y:S01]  /*be00*/  F2FP.F16.F32.PACK_AB R125, RZ, R128 ;  /* 0x00000080ff7d723e */ /* 0x000fe200000000ff */
[----:B------:R-:W-:Y:S02]  /*be10*/  @!P1 HADD2.F32 R127, -RZ, R104.H1_H1 ;  /* 0x30000068ff7f9230 */ /* 0x000fe40000004100 */
        /* <DEDUP_REMOVED lines=18> */
.L_x_18324:
        /* <DEDUP_REMOVED lines=12> */
.L_x_18325:
        /* <DEDUP_REMOVED lines=43> */
.L_x_18323:
        /* <DEDUP_REMOVED lines=11> */
.L_x_18322:
        /* <DEDUP_REMOVED lines=20> */
.L_x_18328:
        /* <DEDUP_REMOVED lines=12> */
.L_x_18329:
        /* <DEDUP_REMOVED lines=42> */
.L_x_18327:
        /* <DEDUP_REMOVED lines=11> */
.L_x_18326:
        /* <DEDUP_REMOVED lines=20> */
.L_x_18332:
        /* <DEDUP_REMOVED lines=12> */
.L_x_18333:
        /* <DEDUP_REMOVED lines=42> */
.L_x_18331:
        /* <DEDUP_REMOVED lines=11> */
.L_x_18330:
        /* <DEDUP_REMOVED lines=20> */
.L_x_18336:
        /* <DEDUP_REMOVED lines=12> */
.L_x_18337:
        /* <DEDUP_REMOVED lines=42> */
.L_x_18335:
        /* <DEDUP_REMOVED lines=11> */
.L_x_18334:
        /* <DEDUP_REMOVED lines=20> */
.L_x_18340:
        /* <DEDUP_REMOVED lines=12> */
.L_x_18341:
        /* <DEDUP_REMOVED lines=42> */
.L_x_18339:
        /* <DEDUP_REMOVED lines=11> */
.L_x_18338:
        /* <DEDUP_REMOVED lines=20> */
.L_x_18344:
        /* <DEDUP_REMOVED lines=12> */
.L_x_18345:
        /* <DEDUP_REMOVED lines=42> */
.L_x_18343:
        /* <DEDUP_REMOVED lines=11> */
.L_x_18342:
        /* <DEDUP_REMOVED lines=20> */
.L_x_18348:
        /* <DEDUP_REMOVED lines=12> */
.L_x_18349:
        /* <DEDUP_REMOVED lines=42> */
.L_x_18347:
        /* <DEDUP_REMOVED lines=11> */
.L_x_18346:
[----:B------:R-:W-:Y:S02]  /*e340*/  F2FP.F16.F32.PACK_AB R107, RZ, R133 ;  /* 0x00000085ff6b723e */ /* 0x000fe400000000ff */
[----:B------:R-:W-:Y:S02]  /*e350*/  PRMT R106, R142, 0x5410, R106 ;  /* 0x000054108e6a7816 */ /* 0x000fe4000000006a */
[----:B------:R-:W-:Y:S02]  /*e360*/  PRMT R105, R135, 0x5410, R141 ;  /* 0x0000541087697816 */ /* 0x000fe4000000008d */
[----:B------:R-:W-:Y:S02]  /*e370*/  PRMT R104, R125, 0x5410, R126 ;  /* 0x000054107d687816 */ /* 0x000fe4000000007e */
[----:B------:R-:W-:Y:S01]  /*e380*/  PRMT R107, R140, 0x5410, R107 ;  /* 0x000054108c6b7816 */ /* 0x000fe2000000006b */
[----:B------:R-:W-:Y:S06]  /*e390*/  BRA `(.L_x_18350) ;  /* 0x0000002400fc7947 */ /* 0x000fec0003800000 */
.L_x_18317:
        /* <DEDUP_REMOVED lines=19> */
.L_x_18353:
        /* <DEDUP_REMOVED lines=12> */
.L_x_18354:
        /* <DEDUP_REMOVED lines=41> */
.L_x_18352:
        /* <DEDUP_REMOVED lines=9> */
.L_x_18351:
        /* <DEDUP_REMOVED lines=16> */
.L_x_18357:
        /* <DEDUP_REMOVED lines=12> */
.L_x_18358:
        /* <DEDUP_REMOVED lines=42> */
.L_x_18356:
        /* <DEDUP_REMOVED lines=9> */
.L_x_18355:
        /* <DEDUP_REMOVED lines=16> */
.L_x_18361:
        /* <DEDUP_REMOVED lines=12> */
.L_x_18362:
        /* <DEDUP_REMOVED lines=42> */
.L_x_18360:
        /* <DEDUP_REMOVED lines=9> */
.L_x_18359:
        /* <DEDUP_REMOVED lines=16> */
.L_x_18365:
        /* <DEDUP_REMOVED lines=12> */
.L_x_18366:
        /* <DEDUP_REMOVED lines=42> */
.L_x_18364:
        /* <DEDUP_REMOVED lines=9> */
.L_x_18363:
        /* <DEDUP_REMOVED lines=16> */
.L_x_18369:
        /* <DEDUP_REMOVED lines=12> */
.L_x_18370:
        /* <DEDUP_REMOVED lines=42> */
.L_x_18368:
        /* <DEDUP_REMOVED lines=9> */
.L_x_18367:
        /* <DEDUP_REMOVED lines=16> */
.L_x_18373:
        /* <DEDUP_REMOVED lines=12> */
.L_x_18374:
        /* <DEDUP_REMOVED lines=42> */
.L_x_18372:
        /* <DEDUP_REMOVED lines=9> */
.L_x_18371:
        /* <DEDUP_REMOVED lines=16> */
.L_x_18377:
        /* <DEDUP_REMOVED lines=12> */
.L_x_18378:
        /* <DEDUP_REMOVED lines=42> */
.L_x_18376:
        /* <DEDUP_REMOVED lines=9> */
.L_x_18375:
        /* <DEDUP_REMOVED lines=16> */
.L_x_18381:
        /* <DEDUP_REMOVED lines=12> */
.L_x_18382:
        /* <DEDUP_REMOVED lines=42> */
.L_x_18380:
        /* <DEDUP_REMOVED lines=9> */
.L_x_18379:
[----:B------:R-:W-:Y:S02]  /*10b40*/  F2FP.F16.F32.PACK_AB R107, RZ, R133 ;  /* 0x00000085ff6b723e */ /* 0x000fe400000000ff */
[----:B------:R-:W-:Y:S02]  /*10b50*/  PRMT R106, R141, 0x5410, R142 ;  /* 0x000054108d6a7816 */ /* 0x000fe4000000008e */
[----:B------:R-:W-:Y:S02]  /*10b60*/  PRMT R105, R139, 0x5410, R140 ;  /* 0x000054108b697816 */ /* 0x000fe4000000008c */
[----:B------:R-:W-:Y:S02]  /*10b70*/  PRMT R104, R135, 0x5410, R126 ;  /* 0x0000541087687816 */ /* 0x000fe4000000007e */
[----:B------:R-:W-:-:S07]  /*10b80*/  PRMT R107, R125, 0x5410, R107 ;  /* 0x000054107d6b7816 */ /* 0x000fce000000006b */
.L_x_18350:
        /* <DEDUP_REMOVED lines=25> */
.L_x_18383:
[----:B------:R-:W-:Y:S05]  /*10d20*/  @!P0 BRA `(.L_x_18384) ;  /* 0x0000000000108947 */ /* 0x000fea0003800000 */
[----:B-----5:R-:W2:Y:S01]  /*10d30*/  LDC.64 R96, c[0x0][0x390] ;  /* 0x0000e400ff607b82 */ /* 0x020ea20000000a00 */
[----:B------:R-:W-:-:S04]  /*10d40*/  VIADD R99, R117, 0x180 ;  /* 0x0000018075637836 */ /* 0x000fc80000000000 */
[----:B--2---:R-:W-:-:S06]  /*10d50*/  IMAD.WIDE.U32 R96, R99, 0x10, R96 ;  /* 0x0000001063607825 */ /* 0x004fcc00078e0060 */
[----:B------:R-:W5:Y:S02]  /*10d60*/  LDG.E.128 R96, desc[UR12][R96.64] ;  /* 0x0000000c60607981 */ /* 0x000f64000c1e1d00 */
.L_x_18384:
        /* <DEDUP_REMOVED lines=25> */
.L_x_18388:
        /* <DEDUP_REMOVED lines=12> */
.L_x_18389:
        /* <DEDUP_REMOVED lines=42> */
.L_x_18387:
        /* <DEDUP_REMOVED lines=11> */
.L_x_18386:
        /* <DEDUP_REMOVED lines=20> */
.L_x_18392:
        /* <DEDUP_REMOVED lines=12> */
.L_x_18393:
        /* <DEDUP_REMOVED lines=42> */
.L_x_18391:
        /* <DEDUP_REMOVED lines=11> */
.L_x_18390:
        /* <DEDUP_REMOVED lines=20> */
.L_x_18396:
        /* <DEDUP_REMOVED lines=12> */
.L_x_18397:
        /* <DEDUP_REMOVED lines=42> */
.L_x_18395:
        /* <DEDUP_REMOVED lines=11> */
.L_x_18394:
        /* <DEDUP_REMOVED lines=20> */
.L_x_18400:
        /* <DEDUP_REMOVED lines=12> */
.L_x_18401:
        /* <DEDUP_REMOVED lines=41> */
.L_x_18399:
        /* <DEDUP_REMOVED lines=11> */
.L_x_18398:
        /* <DEDUP_REMOVED lines=20> */
.L_x_18404:
        /* <DEDUP_REMOVED lines=12> */
.L_x_18405:
        /* <DEDUP_REMOVED lines=42> */
.L_x_18403:
        /* <DEDUP_REMOVED lines=11> */
.L_x_18402:
        /* <DEDUP_REMOVED lines=20> */
.L_x_18408:
        /* <DEDUP_REMOVED lines=12> */
.L_x_18409:
        /* <DEDUP_REMOVED lines=41> */
.L_x_18407:
        /* <DEDUP_REMOVED lines=11> */
.L_x_18406:
        /* <DEDUP_REMOVED lines=20> */
.L_x_18412:
        /* <DEDUP_REMOVED lines=12> */
.L_x_18413:
        /* <DEDUP_REMOVED lines=42> */
.L_x_18411:
        /* <DEDUP_REMOVED lines=11> */
.L_x_18410:
        /* <DEDUP_REMOVED lines=20> */
.L_x_18416:
        /* <DEDUP_REMOVED lines=12> */
.L_x_18417:
        /* <DEDUP_REMOVED lines=42> */
.L_x_18415:
        /* <DEDUP_REMOVED lines=11> */
.L_x_18414:
[----:B------:R-:W-:Y:S02]  /*13820*/  F2FP.F16.F32.PACK_AB R107, RZ, R142 ;  /* 0x0000008eff6b723e */ /* 0x000fe400000000ff */
[----:B------:R-:W-:Y:S02]  /*13830*/  PRMT R106, R150, 0x5410, R106 ;  /* 0x00005410966a7816 */ /* 0x000fe4000000006a */
[----:B------:R-:W-:Y:S02]  /*13840*/  PRMT R105, R135, 0x5410, R149 ;  /* 0x0000541087697816 */ /* 0x000fe40000000095 */
[----:B------:R-:W-:Y:S02]  /*13850*/  PRMT R104, R125, 0x5410, R126 ;  /* 0x000054107d687816 */ /* 0x000fe4000000007e */
[----:B------:R-:W-:Y:S01]  /*13860*/  PRMT R107, R148, 0x5410, R107 ;  /* 0x00005410946b7816 */ /* 0x000fe2000000006b */
[----:B------:R-:W-:Y:S06]  /*13870*/  BRA `(.L_x_18418) ;  /* 0x0000002800007947 */ /* 0x000fec0003800000 */
.L_x_18385:
        /* <DEDUP_REMOVED lines=19> */
.L_x_18421:
        /* <DEDUP_REMOVED lines=12> */
.L_x_18422:
        /* <DEDUP_REMOVED lines=42> */
.L_x_18420:
        /* <DEDUP_REMOVED lines=9> */
.L_x_18419:
        /* <DEDUP_REMOVED lines=16> */
.L_x_18425:
        /* <DEDUP_REMOVED lines=12> */
.L_x_18426:
        /* <DEDUP_REMOVED lines=42> */
.L_x_18424:
        /* <DEDUP_REMOVED lines=9> */
.L_x_18423:
        /* <DEDUP_REMOVED lines=16> */
.L_x_18429:
        /* <DEDUP_REMOVED lines=12> */
.L_x_18430:
        /* <DEDUP_REMOVED lines=42> */
.L_x_18428:
        /* <DEDUP_REMOVED lines=9> */
.L_x_18427:
        /* <DEDUP_REMOVED lines=16> */
.L_x_18433:
        /* <DEDUP_REMOVED lines=12> */
.L_x_18434:
        /* <DEDUP_REMOVED lines=42> */
.L_x_18432:
        /* <DEDUP_REMOVED lines=9> */
.L_x_18431:
        /* <DEDUP_REMOVED lines=16> */
.L_x_18437:
        /* <DEDUP_REMOVED lines=12> */
.L_x_18438:
        /* <DEDUP_REMOVED lines=42> */
.L_x_18436:
        /* <DEDUP_REMOVED lines=9> */
.L_x_18435:
        /* <DEDUP_REMOVED lines=16> */
.L_x_18441:
        /* <DEDUP_REMOVED lines=12> */
.L_x_18442:
        /* <DEDUP_REMOVED lines=42> */
.L_x_18440:
        /* <DEDUP_REMOVED lines=9> */
.L_x_18439:
        /* <DEDUP_REMOVED lines=16> */
.L_x_18445:
        /* <DEDUP_REMOVED lines=12> */
.L_x_18446:
        /* <DEDUP_REMOVED lines=42> */
.L_x_18444:
        /* <DEDUP_REMOVED lines=9> */
.L_x_18443:
        /* <DEDUP_REMOVED lines=16> */
.L_x_18449:
        /* <DEDUP_REMOVED lines=12> */
.L_x_18450:
        /* <DEDUP_REMOVED lines=42> */
.L_x_18448:
        /* <DEDUP_REMOVED lines=9> */
.L_x_18447:
[----:B------:R-:W-:Y:S02]  /*16030*/  F2FP.F16.F32.PACK_AB R107, RZ, R142 ;  /* 0x0000008eff6b723e */ /* 0x000fe400000000ff */
[----:B------:R-:W-:Y:S02]  /*16040*/  PRMT R106, R150, 0x5410, R151 ;  /* 0x00005410966a7816 */ /* 0x000fe40000000097 */
[----:B------:R-:W-:Y:S02]  /*16050*/  PRMT R105, R149, 0x5410, R148 ;  /* 0x0000541095697816 */ /* 0x000fe40000000094 */
[----:B------:R-:W-:Y:S02]  /*16060*/  PRMT R104, R135, 0x5410, R126 ;  /* 0x0000541087687816 */ /* 0x000fe4000000007e */
[----:B------:R-:W-:-:S07]  /*16070*/  PRMT R107, R125, 0x5410, R107 ;  /* 0x000054107d6b7816 */ /* 0x000fce000000006b */
.L_x_18418:
        /* <DEDUP_REMOVED lines=26> */
.L_x_18451:
[----:B------:R-:W-:Y:S05]  /*16220*/  @!P0 BRA `(.L_x_18452) ;  /* 0x00000000000c8947 */ /* 0x000fea0003800000 */
[----:B-----5:R-:W2:Y:S02]  /*16230*/  LDC.64 R96, c[0x0][0x390] ;  /* 0x0000e400ff607b82 */ /* 0x020ea40000000a00 */
[----:B--2---:R-:W-:-:S06]  /*16240*/  IMAD.WIDE.U32 R96, R135, 0x10, R96 ;  /* 0x0000001087607825 */ /* 0x004fcc00078e0060 */
[----:B------:R-:W5:Y:S02]  /*16250*/  LDG.E.128 R96, desc[UR12][R96.64] ;  /* 0x0000000c60607981 */ /* 0x000f64000c1e1d00 */
.L_x_18452:
        /* <DEDUP_REMOVED lines=25> */
.L_x_18456:
        /* <DEDUP_REMOVED lines=12> */
.L_x_18457:
        /* <DEDUP_REMOVED lines=42> */
.L_x_18455:
        /* <DEDUP_REMOVED lines=11> */
.L_x_18454:
        /* <DEDUP_REMOVED lines=20> */
.L_x_18460:
        /* <DEDUP_REMOVED lines=12> */
.L_x_18461:
        /* <DEDUP_REMOVED lines=42> */
.L_x_18459:
        /* <DEDUP_REMOVED lines=11> */
.L_x_18458:
        /* <DEDUP_REMOVED lines=20> */
.L_x_18464:
        /* <DEDUP_REMOVED lines=12> */
.L_x_18465:
        /* <DEDUP_REMOVED lines=42> */
.L_x_18463:
        /* <DEDUP_REMOVED lines=11> */
.L_x_18462:
        /* <DEDUP_REMOVED lines=20> */
.L_x_18468:
        /* <DEDUP_REMOVED lines=12> */
.L_x_18469:
        /* <DEDUP_REMOVED lines=42> */
.L_x_18467:
        /* <DEDUP_REMOVED lines=11> */
.L_x_18466:
        /* <DEDUP_REMOVED lines=20> */
.L_x_18472:
        /* <DEDUP_REMOVED lines=12> */
.L_x_18473:
        /* <DEDUP_REMOVED lines=42> */
.L_x_18471:
        /* <DEDUP_REMOVED lines=11> */
.L_x_18470:
        /* <DEDUP_REMOVED lines=20> */
.L_x_18476:
        /* <DEDUP_REMOVED lines=12> */
.L_x_18477:
        /* <DEDUP_REMOVED lines=42> */
.L_x_18475:
        /* <DEDUP_REMOVED lines=11> */
.L_x_18474:
        /* <DEDUP_REMOVED lines=20> */
.L_x_18480:
        /* <DEDUP_REMOVED lines=12> */
.L_x_18481:
        /* <DEDUP_REMOVED lines=42> */
.L_x_18479:
        /* <DEDUP_REMOVED lines=11> */
.L_x_18478:
        /* <DEDUP_REMOVED lines=20> */
.L_x_18484:
        /* <DEDUP_REMOVED lines=12> */
.L_x_18485:
        /* <DEDUP_REMOVED lines=42> */
.L_x_18483:
        /* <DEDUP_REMOVED lines=11> */
.L_x_18482:
[----:B------:R-:W-:Y:S02]  /*18d30*/  F2FP.F16.F32.PACK_AB R107, RZ, R147 ;  /* 0x00000093ff6b723e */ /* 0x000fe400000000ff */
[----:B------:R-:W-:Y:S02]  /*18d40*/  PRMT R106, R157, 0x5410, R158 ;  /* 0x000054109d6a7816 */ /* 0x000fe4000000009e */
[----:B------:R-:W-:Y:S02]  /*18d50*/  PRMT R105, R154, 0x5410, R156 ;  /* 0x000054109a697816 */ /* 0x000fe4000000009c */
[----:B------:R-:W-:Y:S02]  /*18d60*/  PRMT R104, R152, 0x5410, R153 ;  /* 0x0000541098687816 */ /* 0x000fe40000000099 */
[----:B------:R-:W-:Y:S01]  /*18d70*/  PRMT R107, R155, 0x5410, R107 ;  /* 0x000054109b6b7816 */ /* 0x000fe2000000006b */
[----:B------:R-:W-:Y:S06]  /*18d80*/  BRA `(.L_x_18486) ;  /* 0x0000002800007947 */ /* 0x000fec0003800000 */
.L_x_18453:
        /* <DEDUP_REMOVED lines=19> */
.L_x_18489:
        /* <DEDUP_REMOVED lines=12> */
.L_x_18490:
        /* <DEDUP_REMOVED lines=42> */
.L_x_18488:
        /* <DEDUP_REMOVED lines=9> */
.L_x_18487:
        /* <DEDUP_REMOVED lines=16> */
.L_x_18493:
        /* <DEDUP_REMOVED lines=12> */
.L_x_18494:
        /* <DEDUP_REMOVED lines=42> */
.L_x_18492:
        /* <DEDUP_REMOVED lines=9> */
.L_x_18491:
        /* <DEDUP_REMOVED lines=16> */
.L_x_18497:
        /* <DEDUP_REMOVED lines=12> */
.L_x_18498:
        /* <DEDUP_REMOVED lines=42> */
.L_x_18496:
        /* <DEDUP_REMOVED lines=9> */
.L_x_18495:
        /* <DEDUP_REMOVED lines=16> */
.L_x_18501:
        /* <DEDUP_REMOVED lines=12> */
.L_x_18502:
        /* <DEDUP_REMOVED lines=42> */
.L_x_18500:
        /* <DEDUP_REMOVED lines=9> */
.L_x_18499:
        /* <DEDUP_REMOVED lines=16> */
.L_x_18505:
        /* <DEDUP_REMOVED lines=12> */
.L_x_18506:
        /* <DEDUP_REMOVED lines=42> */
.L_x_18504:
        /* <DEDUP_REMOVED lines=9> */
.L_x_18503:
        /* <DEDUP_REMOVED lines=16> */
.L_x_18509:
        /* <DEDUP_REMOVED lines=12> */
.L_x_18510:
        /* <DEDUP_REMOVED lines=42> */
.L_x_18508:
        /* <DEDUP_REMOVED lines=9> */
.L_x_18507:
        /* <DEDUP_REMOVED lines=16> */
.L_x_18513:
        /* <DEDUP_REMOVED lines=12> */
.L_x_18514:
        /* <DEDUP_REMOVED lines=42> */
.L_x_18512:
        /* <DEDUP_REMOVED lines=9> */
.L_x_18511:
        /* <DEDUP_REMOVED lines=16> */
.L_x_18517:
        /* <DEDUP_REMOVED lines=12> */
.L_x_18518:
        /* <DEDUP_REMOVED lines=42> */
.L_x_18516:
        /* <DEDUP_REMOVED lines=9> */
.L_x_18515:
[----:B------:R-:W-:Y:S02]  /*1b540*/  F2FP.F16.F32.PACK_AB R107, RZ, R147 ;  /* 0x00000093ff6b723e */ /* 0x000fe400000000ff */
[----:B------:R-:W-:Y:S02]  /*1b550*/  PRMT R106, R157, 0x5410, R158 ;  /* 0x000054109d6a7816 */ /* 0x000fe4000000009e */
[----:B------:R-:W-:Y:S02]  /*1b560*/  PRMT R105, R155, 0x5410, R156 ;  /* 0x000054109b697816 */ /* 0x000fe4000000009c */
[----:B------:R-:W-:Y:S02]  /*1b570*/  PRMT R104, R154, 0x5410, R153 ;  /* 0x000054109a687816 */ /* 0x000fe40000000099 */
[----:B------:R-:W-:-:S07]  /*1b580*/  PRMT R107, R152, 0x5410, R107 ;  /* 0x00005410986b7816 */ /* 0x000fce000000006b */
.L_x_18486:
        /* <DEDUP_REMOVED lines=63> */
.L_x_18519:
        /* <DEDUP_REMOVED lines=114> */
.L_x_18521:
[----:B------:R-:W-:Y:S05]  /*1c0a0*/  BSYNC.RECONVERGENT B0 ;  /* 0x0000000000007941 */ /* 0x000fea0003800200 */
.L_x_18520:
        /* <DEDUP_REMOVED lines=12> */
.L_x_18523:
[----:B------:R-:W-:Y:S05]  /*1c170*/  BSYNC.RECONVERGENT B0 ;  /* 0x0000000000007941 */ /* 0x000fea0003800200 */
.L_x_18522:
        /* <DEDUP_REMOVED lines=108> */
[----:B------:R-:W-:Y:S01]  /*1c840*/  FFMA.FTZ R102, R102, R20, R60 ;  /* 0x0000001466667223 */ /* 0x000fe2000001003c */
        /* <DEDUP_REMOVED lines=48> */
[----:B------:R-:W-:-:S03]  /*1cb50*/  F2FP.F16.F32.PACK_AB R101, R100, R101 ;  /* 0x000000656465723e */ /* 0x000fc600000000ff */
        /* <DEDUP_REMOVED lines=55> */
[----:B------:R-:W-:-:S05]  /*1ced0*/  F2FP.F16.F32.PACK_AB R116, R121, R116 ;  /* 0x000000747974723e */ /* 0x000fca00000000ff */
[----:B------:R0:W-:Y:S02]  /*1cee0*/  STG.E.128 desc[UR12][R156.64], R116 ;  /* 0x000000749c007986 */ /* 0x0001e4000c101d0c */
.L_x_18524:
[----:B------:R-:W-:Y:S02]  /*1cef0*/  UIADD3 UR7, UPT, UPT, UR7, UR20, URZ ;  /* 0x0000001407077290 */ /* 0x000fe4000fffe0ff */
[----:B------:R-:W-:Y:S02]  /*1cf00*/  UPLOP3.LUT UP1, UPT, UPT, UPT, UP1, 0x40, 0x4 ;  /* 0x000000000004789c */ /* 0x000fe40003f2e810 */
[----:B------:R-:W-:-:S09]  /*1cf10*/  UISETP.GE.AND UP0, UPT, UR7, UR21, UPT ;  /* 0x000000150700728c */ /* 0x000fd2000bf06270 */
[----:B------:R-:W-:Y:S05]  /*1cf20*/  BRA.U !UP0, `(.L_x_18525) ;  /* 0xfffffe3908fc7547 */ /* 0x000fea000b83ffff */
[----:B------:R-:W-:Y:S05]  /*1cf30*/  EXIT ;  /* 0x000000000000794d */ /* 0x000fea0003800000 */
.L_x_18526:
        /* <DEDUP_REMOVED lines=12> */
.L_x_34071:


//--------------------- .text._ZN10layer_norm13ln_fwd_kernelINS_13Kernel_traitsIf6__halfS2_S2_fjLj5120ELj1ELj1ELj4ELj16ENS_18Kernel_traits_baseILj5120EfS2_S2_S2_fjLj128EEEEELb1ELb1ELb0ELb0EEEvNS_9FwdParamsE --------------------------
	.section	.text._ZN10layer_norm13ln_fwd_kernelINS_13Kernel_traitsIf6__halfS2_S2_fjLj5120ELj1ELj1ELj4ELj16ENS_18Kernel_traits_baseILj5120EfS2_S2_S2_fjLj128EEEEELb1ELb1ELb0ELb0EEEvNS_9FwdParamsE,"ax",@progbits
	.align	128
        .global         _ZN10layer_norm13ln_fwd_kernelINS_13Kernel_traitsIf6__halfS2_S2_fjLj5120ELj1ELj1ELj4ELj16ENS_18Kernel_traits_baseILj5120EfS2_S2_S2_fjLj128EEEEELb1ELb1ELb0ELb0EEEvNS_9FwdParamsE
        .type           _ZN10layer_norm13ln_fwd_kernelINS_13Kernel_traitsIf6__halfS2_S2_fjLj5120ELj1ELj1ELj4ELj16ENS_18Kernel_traits_baseILj5120EfS2_S2_S2_fjLj128EEEEELb1ELb1ELb0ELb0EEEvNS_9FwdParamsE,@function
        .size           _ZN10layer_norm13ln_fwd_kernelINS_13Kernel_traitsIf6__halfS2_S2_fjLj5120ELj1ELj1ELj4ELj16ENS_18Kernel_traits_baseILj5120EfS2_S2_S2_fjLj128EEEEELb1ELb1ELb0ELb0EEEvNS_9FwdParamsE,(.L_x_34072 - _ZN10layer_norm13ln_fwd_kernelINS_13Kernel_traitsIf6__halfS2_S2_fjLj5120ELj1ELj1ELj4ELj16ENS_18Kernel_traits_baseILj5120EfS2_S2_S2_fjLj128EEEEELb1ELb1ELb0ELb0EEEvNS_9FwdParamsE)
        .other          _ZN10layer_norm13ln_fwd_kernelINS_13Kernel_traitsIf6__halfS2_S2_fjLj5120ELj1ELj1ELj4ELj16ENS_18Kernel_traits_baseILj5120EfS2_S2_S2_fjLj128EEEEELb1ELb1ELb0ELb0EEEvNS_9FwdParamsE,@"STO_CUDA_ENTRY STV_DEFAULT"
_ZN10layer_norm13ln_fwd_kernelINS_13Kernel_traitsIf6__halfS2_S2_fjLj5120ELj1ELj1ELj4ELj16ENS_18Kernel_traits_baseILj5120EfS2_S2_S2_fjLj128EEEEELb1ELb1ELb0ELb0EEEvNS_9FwdParamsE:
.text._ZN10layer_norm13ln_fwd_kernelINS_13Kernel_traitsIf6__halfS2_S2_fjLj5120ELj1ELj1ELj4ELj16ENS_18Kernel_traits_baseILj5120EfS2_S2_S2_fjLj128EEEEELb1ELb1ELb0ELb0EEEvNS_9FwdParamsE:
        /* <DEDUP_REMOVED lines=103> */
.L_x_18528:
        /* <DEDUP_REMOVED lines=69> */
.L_x_18529:
[----:B------:R-:W-:Y:S05]  /*0ac0*/  BSYNC.RECONVERGENT B0 ;  /* 0x0000000000007941 */ /* 0x000fea0003800200 */
.L_x_18527:
        /* <DEDUP_REMOVED lines=12> */
[----:B------:R-:W-:Y:S01]  /*0b90*/  VIADD R16, R179, 0x76cf5d0a ;  /* 0x76cf5d0ab3107836 */ /* 0x000fe20000000000 */
[----:B------:R-:W2:Y:S01]  /*0ba0*/  LDCU UR12, c[0x0][0x388] ;  /* 0x00007100ff0c77ac */ /* 0x000ea20008000800 */
[C---:B------:R-:W-:Y:S01]  /*0bb0*/  IMAD.HI.U32 R8, R13.reuse, -0x326172a9, RZ ;  /* 0xcd9e8d570d087827 */ /* 0x040fe200078e00ff */
[----:B------:R-:W3:Y:S03]  /*0bc0*/  LDCU.U8 UR10, c[0x0][0x410] ;  /* 0x00008200ff0a77ac */ /* 0x000ee60008000000 */
[----:B------:R-:W-:-:S02]  /*0bd0*/  IMAD R13, R13, -0x326172a9, RZ ;  /* 0xcd9e8d570d0d7824 */ /* 0x000fc400078e02ff */
        /* <DEDUP_REMOVED lines=11> */
[----:B------:R-:W-:Y:S01]  /*0c90*/  IMAD R15, R11, -0x2daee0ad, RZ ;  /* 0xd2511f530b0f7824 */ /* 0x000fe200078e02ff */
[----:B------:R-:W-:Y:S01]  /*0ca0*/  LOP3.LUT R12, R14, R17, R12, 0x96, !PT ;  /* 0x000000110e0c7212 */ /* 0x000fe200078e960c */
[----:B------:R-:W-:-:S04]  /*0cb0*/  IMAD.HI.U32 R14, R8, -0x2daee0ad, RZ ;  /* 0xd2511f53080e7827 */ /* 0x000fc800078e00ff */
[----:B------:R-:W-:Y:S01]  /*0cc0*/  IMAD.HI.U32 R10, R12, -0x326172a9, RZ ;  /* 0xcd9e8d570c0a7827 */ /* 0x000fe200078e00ff */
[----:B------:R-:W-:-:S03]  /*0cd0*/  LOP3.LUT R14, R16, R15, R14, 0x96, !PT ;  /* 0x0000000f100e7212 */ /* 0x000fc600078e960e */
[----:B------:R-:W-:Y:S01]  /*0ce0*/  VIADD R11, R178, 0x3c6ef372 ;  /* 0x3c6ef372b20b7836 */ /* 0x000fe20000000000 */
[----:B------:R-:W-:Y:S01]  /*0cf0*/  @P0 LOP3.LUT R9, R9, 0x40, RZ, 0xfc, !PT ;  /* 0x0000004009090812 */ /* 0x000fe200078efcff */
[----:B------:R-:W-:Y:S02]  /*0d00*/  IMAD R12, R12, -0x326172a9, RZ ;  /* 0xcd9e8d570c0c7824 */ /* 0x000fe400078e02ff */
[----:B------:R-:W-:Y:S01]  /*0d10*/  IMAD R15, R8, -0x2daee0ad, RZ ;  /* 0xd2511f53080f7824 */ /* 0x000fe200078e02ff */
[----:B------:R-:W-:Y:S01]  /*0d20*/  LOP3.LUT R10, R11, R13, R10, 0x96, !PT ;  /* 0x0000000d0b0a7212 */ /* 0x000fe200078e960a */
[----:B------:R-:W-:Y:S01]  /*0d30*/  IMAD.HI.U32 R11, R14, -0x326172a9, RZ ;  /* 0xcd9e8d570e0b7827 */ /* 0x000fe200078e00ff */
[----:B------:R-:W-:-:S03]  /*0d40*/  IADD3 R13, PT, PT, R178, -0x255992d5, RZ ;  /* 0xdaa66d2bb20d7810 */ /* 0x000fc60007ffe0ff */
[----:B------:R-:W-:Y:S01]  /*0d50*/  IMAD.HI.U32 R8, R10, -0x2daee0ad, RZ ;  /* 0xd2511f530a087827 */ /* 0x000fe200078e00ff */
[----:B------:R-:W-:Y:S02]  /*0d60*/  LOP3.LUT R11, R13, R12, R11, 0x96, !PT ;  /* 0x0000000c0d0b7212 */ /* 0x000fe400078e960b */
[----:B------:R-:W-:Y:S01]  /*0d70*/  IADD3 R12, PT, PT, R178, 0x78dde6e4, RZ ;  /* 0x78dde6e4b20c7810 */ /* 0x000fe20007ffe0ff */
[C---:B------:R-:W-:Y:S02]  /*0d80*/  VIADD R16, R179.reuse, 0x32370b8f ;  /* 0x32370b8fb3107836 */ /* 0x040fe40000000000 */
[----:B------:R-:W-:Y:S02]  /*0d90*/  VIADD R17, R179, 0xed9eba14 ;  /* 0xed9eba14b3117836 */ /* 0x000fe40000000000 */
[----:B------:R-:W-:Y:S01]  /*0da0*/  IMAD R13, R14, -0x326172a9, RZ ;  /* 0xcd9e8d570e0d7824 */ /* 0x000fe200078e02ff */
[----:B------:R-:W-:Y:S01]  /*0db0*/  LOP3.LUT R8, R16, R15, R8, 0x96, !PT ;  /* 0x0000000f10087212 */ /* 0x000fe200078e9608 */
[----:B------:R-:W-:-:S02]  /*0dc0*/  IMAD R16, R10, -0x2daee0ad, RZ ;  /* 0xd2511f530a107824 */ /* 0x000fc400078e02ff */
[----:B------:R-:W-:-:S04]  /*0dd0*/  IMAD.HI.U32 R15, R11, -0x2daee0ad, RZ ;  /* 0xd2511f530b0f7827 */ /* 0x000fc800078e00ff */
[----:B------:R-:W-:Y:S01]  /*0de0*/  IMAD.HI.U32 R10, R8, -0x326172a9, RZ ;  /* 0xcd9e8d57080a7827 */ /* 0x000fe200078e00ff */
[----:B------:R-:W-:Y:S02]  /*0df0*/  LOP3.LUT R15, R17, R16, R15, 0x96, !PT ;  /* 0x00000010110f7212 */ /* 0x000fe400078e960f */
[----:B------:R-:W-:Y:S01]  /*0e00*/  LOP3.LUT R17, R7, 0x60, RZ, 0xc0, !PT ;  /* 0x0000006007117812 */ /* 0x000fe200078ec0ff */
        /* <DEDUP_REMOVED lines=16> */
[----:B------:R-:W-:Y:S01]  /*0f10*/  IMAD.SHL.U32 R6, R7, 0x20, RZ ;  /* 0x0000002007067824 */ /* 0x000fe200078e00ff */
[C---:B------:R-:W-:Y:S01]  /*0f20*/  IADD3 R7, PT, PT, R178.reuse, 0x5384540f, RZ ;  /* 0x5384540fb2077810 */ /* 0x040fe20007ffe0ff */
[----:B------:R-:W-:Y:S01]  /*0f30*/  VIADD R12, R178, 0xb54cda56 ;  /* 0xb54cda56b20c7836 */ /* 0x000fe20000000000 */
[----:B------:R-:W-:Y:S01]  /*0f40*/  LOP3.LUT R16, R14, 0x7f, RZ, 0xc0, !PT ;  /* 0x0000007f0e107812 */ /* 0x000fe200078ec0ff */
[----:B------:R-:W-:Y:S01]  /*0f50*/  IMAD R11, R11, -0x326172a9, RZ ;  /* 0xcd9e8d570b0b7824 */ /* 0x000fe200078e02ff */
[----:B------:R-:W-:Y:S01]  /*0f60*/  LOP3.LUT R19, R6, 0x3e0, RZ, 0xc0, !PT ;  /* 0x000003e006137812 */ /* 0x000fe200078ec0ff */
[----:B------:R-:W-:Y:S01]  /*0f70*/  IMAD.HI.U32 R6, R13, -0x326172a9, RZ ;  /* 0xcd9e8d570d067827 */ /* 0x000fe200078e00ff */
[----:B------:R-:W-:-:S02]  /*0f80*/  LOP3.LUT R10, R12, R15, R10, 0x96, !PT ;  /* 0x0000000f0c0a7212 */ /* 0x000fc400078e960a */
[----:B------:R-:W-:Y:S01]  /*0f90*/  VIADDMNMX R17, R16, -R17, RZ, !PT ;  /* 0x8000001110117246 */ /* 0x000fe200078001ff */
[----:B------:R-:W-:Y:S01]  /*0fa0*/  IMAD R15, R8, -0x2daee0ad, RZ ;  /* 0xd2511f53080f7824 */ /* 0x000fe200078e02ff */
[----:B------:R-:W-:Y:S01]  /*0fb0*/  LOP3.LUT R7, R7, R11, R6, 0x96, !PT ;  /* 0x0000000b07077212 */ /* 0x000fe200078e9606 */
[----:B------:R-:W-:Y:S01]  /*0fc0*/  VIADD R12, R179, 0x1fd5c5a3 ;  /* 0x1fd5c5a3b30c7836 */ /* 0x000fe20000000000 */
[----:B------:R-:W-:Y:S01]  /*0fd0*/  VIADDMNMX R19, R16, -R19, RZ, !PT ;  /* 0x8000001310137246 */ /* 0x000fe200078001ff */
[----:B------:R-:W-:Y:S01]  /*0fe0*/  IMAD.HI.U32 R8, R10, -0x2daee0ad, RZ ;  /* 0xd2511f530a087827 */ /* 0x000fe200078e00ff */
[----:B------:R-:W-:Y:S02]  /*0ff0*/  VIMNMX R17, PT, PT, R17, 0x20, PT ;  /* 0x0000002011117848 */ /* 0x000fe40003fe0100 */
[----:B------:R-:W-:Y:S01]  /*1000*/  VIMNMX R19, PT, PT, R19, 0x20, PT ;  /* 0x0000002013137848 */ /* 0x000fe20003fe0100 */
[----:B------:R-:W-:Y:S01]  /*1010*/  IMAD.SHL.U32 R6, R14, 0x2, RZ ;  /* 0x000000020e067824 */ /* 0x000fe200078e00ff */
[----:B------:R-:W-:Y:S01]  /*1020*/  LOP3.LUT R8, R12, R15, R8, 0x96, !PT ;  /* 0x0000000f0c087212 */ /* 0x000fe200078e9608 */
[----:B------:R-:W-:Y:S01]  /*1030*/  IMAD R12, R10, -0x2daee0ad, RZ ;  /* 0xd2511f530a0c7824 */ /* 0x000fe200078e02ff */
[----:B------:R-:W-:Y:S01]  /*1040*/  IADD3 R14, PT, PT, R179, -0x24c28bd8, RZ ;  /* 0xdb3d7428b30e7810 */ /* 0x000fe20007ffe0ff */
[----:B------:R-:W-:Y:S01]  /*1050*/  IMAD R13, R13, -0x326172a9, RZ ;  /* 0xcd9e8d570d0d7824 */ /* 0x000fe200078e02ff */
[----:B------:R-:W-:Y:S01]  /*1060*/  LOP3.LUT R16, R6, 0xffffff00, RZ, 0xc0, !PT ;  /* 0xffffff0006107812 */ /* 0x000fe200078ec0ff */
[----:B------:R-:W-:-:S04]  /*1070*/  IMAD.HI.U32 R6, R8, -0x326172a9, RZ ;  /* 0xcd9e8d5708067827 */ /* 0x000fc800078e00ff */
[----:B------:R-:W-:Y:S02]  /*1080*/  VIADD R10, R178, 0xf1bbcdc8 ;  /* 0xf1bbcdc8b20a7836 */ /* 0x000fe40000000000 */
[----:B------:R-:W-:Y:S02]  /*1090*/  IMAD R17, R17, 0x8, R16 ;  /* 0x0000000811117824 */ /* 0x000fe400078e0210 */
[C---:B------:R-:W-:Y:S01]  /*10a0*/  IMAD.HI.U32 R11, R7.reuse, -0x2daee0ad, RZ ;  /* 0xd2511f53070b7827 */ /* 0x040fe200078e00ff */
[----:B------:R-:W-:Y:S02]  /*10b0*/  LOP3.LUT R13, R10, R13, R6, 0x96, !PT ;  /* 0x0000000d0a0d7212 */ /* 0x000fe400078e9606 */
[----:B------:R-:W-:Y:S01]  /*10c0*/  I2FP.F32.U32 R6, R17 ;  /* 0x0000001100067245 */ /* 0x000fe20000201000 */
[----:B------:R-:W-:Y:S01]  /*10d0*/  IMAD R15, R8, -0x326172a9, RZ ;  /* 0xcd9e8d57080f7824 */ /* 0x000fe200078e02ff */
[----:B------:R-:W-:Y:S01]  /*10e0*/  LOP3.LUT R12, R14, R12, R11, 0x96, !PT ;  /* 0x0000000c0e0c7212 */ /* 0x000fe200078e960b */
[----:B------:R-:W-:Y:S01]  /*10f0*/  IMAD R11, R7, -0x2daee0ad, RZ ;  /* 0xd2511f53070b7824 */ /* 0x000fe200078e02ff */
[----:B------:R-:W-:Y:S01]  /*1100*/  IADD3 R17, PT, PT, R178, -0x700cb87f, RZ ;  /* 0x8ff34781b2117810 */ /* 0x000fe20007ffe0ff */
[----:B------:R-:W-:Y:S01]  /*1110*/  IMAD.HI.U32 R14, R13, -0x2daee0ad, RZ ;  /* 0xd2511f530d0e7827 */ /* 0x000fe200078e00ff */
[----:B------:R-:W0:Y:S03]  /*1120*/  MUFU.RCP R6, R6 ;  /* 0x0000000600067308 */ /* 0x000e260000001000 */
[----:B------:R-:W-:-:S02]  /*1130*/  VIADD R8, R179, 0x96a522ad ;  /* 0x96a522adb3087836 */ /* 0x000fc40000000000 */
[----:B------:R-:W-:-:S03]  /*1140*/  IMAD.HI.U32 R10, R12, -0x326172a9, RZ ;  /* 0xcd9e8d570c0a7827 */ /* 0x000fc600078e00ff */
[----:B------:R-:W-:Y:S01]  /*1150*/  LOP3.LUT R14, R8, R11, R14, 0x96, !PT ;  /* 0x0000000b080e7212 */ /* 0x000fe200078e960e */
[----:B------:R-:W-:Y:S02]  /*1160*/  HFMA2 R8, -RZ, RZ, 0, 0 ;  /* 0x00000000ff087431 */ /* 0x000fe400000001ff */
[----:B------:R-:W-:Y:S01]  /*1170*/  IMAD R7, R19, 0x8, R16 ;  /* 0x0000000813077824 */ /* 0x000fe200078e0210 */
[----:B------:R-:W-:Y:S01]  /*1180*/  LOP3.LUT R10, R17, R15, R10, 0x96, !PT ;  /* 0x0000000f110a7212 */ /* 0x000fe200078e960a */
[----:B------:R-:W-:Y:S02]  /*1190*/  IMAD R12, R12, -0x326172a9, RZ ;  /* 0xcd9e8d570c0c7824 */ /* 0x000fe400078e02ff */
[----:B-1234-:R-:W-:-:S07]  /*11a0*/  IMAD R26, R13, -0x2daee0ad, RZ ;  /* 0xd2511f530d1a7824 */ /* 0x01efce00078e02ff */
.L_x_18963:
        /* <DEDUP_REMOVED lines=13> */
[----:B-1----:R-:W-:-:S05]  /*1280*/  LEA.HI.SX32 R16, R175, R18, 0x1d ;  /* 0x00000012af107211 */ /* 0x002fca00078feaff */
[----:B------:R-:W-:Y:S02]  /*1290*/  IMAD.MOV.U32 R22, RZ, RZ, R16 ;  /* 0x000000ffff167224 */ /* 0x000fe400078e0010 */
[----:B--2---:R-:W-:Y:S01]  /*12a0*/  @P1 HADD2.F32 R20, -RZ, R172.H0_H0 ;  /* 0x200000acff141230 */ /* 0x004fe20000004100 */
        /* <DEDUP_REMOVED lines=19> */
[----:B------:R-:W1:Y:S02]  /*13e0*/  LDC R38, c[0x2][R11] ;  /* 0x008000000b267b82 */ /* 0x000e640000000800 */
[----:B-1----:R-:W-:-:S04]  /*13f0*/  SHF.R.S32.HI R39, RZ, 0x1f, R38 ;  /* 0x0000001fff277819 */ /* 0x002fc80000011426 */
.L_x_33908:
[----:B------:R-:W-:Y:S05]  /*1400*/  BRX R38 -0x1410                                        (*"BRANCH_TARGETS .L_x_33909,.L_x_33910,.L_x_33911"*) ;  /* 0xffffffe826fc7949 */ /* 0x000fea000383ffff */
.L_x_33911:
[----:B------:R-:W-:Y:S01]  /*1410*/  VIADD R13, R32, 0x1 ;  /* 0x00000001200d7836 */ /* 0x000fe20000000000 */
[----:B------:R-:W-:Y:S01]  /*1420*/  MOV R22, R26 ;  /* 0x0000001a00167202 */ /* 0x000fe20000000f00 */
[----:B------:R-:W-:Y:S01]  /*1430*/  IMAD.MOV.U32 R11, RZ, RZ, R10 ;  /* 0x000000ffff0b7224 */ /* 0x000fe200078e000a */
[----:B------:R-:W-:Y:S06]  /*1440*/  BRA `(.L_x_18534) ;  /* 0x0000000400387947 */ /* 0x000fec0003800000 */
.L_x_33909:
[----:B------:R-:W-:Y:S01]  /*1450*/  IMAD.MOV.U32 R22, RZ, RZ, R26 ;  /* 0x000000ffff167224 */ /* 0x000fe200078e001a */
[----:B------:R-:W-:Y:S01]  /*1460*/  MOV R13, 0x3 ;  /* 0x00000003000d7802 */ /* 0x000fe20000000f00 */
[----:B------:R-:W-:Y:S01]  /*1470*/  IMAD.MOV.U32 R11, RZ, RZ, R14 ;  /* 0x000000ffff0b7224 */ /* 0x000fe200078e000e */
[----:B------:R-:W-:Y:S06]  /*1480*/  BRA `(.L_x_18534) ;  /* 0x0000000400287947 */ /* 0x000fec0003800000 */
.L_x_33910:
        /* <DEDUP_REMOVED lines=13> */
.L_x_18536:
[----:B------:R-:W-:Y:S05]  /*1560*/  BSYNC.RECONVERGENT B2 ;  /* 0x0000000000027941 */ /* 0x000fea0003800200 */
.L_x_18535:
        /* <DEDUP_REMOVED lines=58> */
[----:B------:R-:W-:Y:S01]  /*1910*/  IMAD.MOV.U32 R13, RZ, RZ, RZ ;  /* 0x000000ffff0d7224 */ /* 0x000fe200078e00ff */
[----:B------:R-:W-:-:S07]  /*1920*/  MOV R22, R38 ;  /* 0x0000002600167202 */ /* 0x000fce0000000f00 */
.L_x_18534:
[----:B------:R-:W-:Y:S05]  /*1930*/  BSYNC.RECONVERGENT B1 ;  /* 0x0000000000017941 */ /* 0x000fea0003800200 */
.L_x_18533:
[----:B------:R-:W1:Y:S01]  /*1940*/  LDC R28, c[0x0][0x408] ;  /* 0x00010200ff1c7b82 */ /* 0x000e620000000800 */
[----:B------:R-:W-:Y:S01]  /*1950*/  HFMA2 R24, -RZ, RZ, 0.1171875, 0 ;  /* 0x2f800000ff187431 */ /* 0x000fe200000001ff */
[----:B------:R-:W-:Y:S01]  /*1960*/  I2FP.F32.U32 R11, R11 ;  /* 0x0000000b000b7245 */ /* 0x000fe20000201000 */
[----:B-----5:R-:W-:Y:S01]  /*1970*/  HADD2.F32 R15, -RZ, R172.H0_H0 ;  /* 0x200000acff0f7230 */ /* 0x020fe20000004100 */
[----:B------:R-:W-:Y:S01]  /*1980*/  ISETP.NE.AND P1, PT, R13, 0x1, PT ;  /* 0x000000010d00780c */ /* 0x000fe20003f25270 */
[----:B------:R-:W-:Y:S01]  /*1990*/  HADD2.F32 R30, -RZ, R48.H0_H0 ;  /* 0x20000030ff1e7230 */ /* 0x000fe20000004100 */
[----:B------:R-:W-:Y:S01]  /*19a0*/  LOP3.LUT R9, R9, 0xfffffffd, RZ, 0xc0, !PT ;  /* 0xfffffffd09097812 */ /* 0x000fe200078ec0ff */
[----:B------:R-:W-:Y:S01]  /*19b0*/  BSSY.RECONVERGENT B1, `(.L_x_18537) ;  /* 0x000005f000017945 */ /* 0x000fe20003800200 */
[----:B------:R-:W2:Y:S01]  /*19c0*/  LDC R26, c[0x0][0x404] ;  /* 0x00010100ff1a7b82 */ /* 0x000ea20000000800 */
[----:B------:R-:W-:Y:S01]  /*19d0*/  FMUL.FTZ R15, R15, R20 ;  /* 0x000000140f0f7220 */ /* 0x000fe20000410000 */
[----:B------:R-:W-:-:S02]  /*19e0*/  IMAD.MOV.U32 R32, RZ, RZ, 0x2 ;  /* 0x00000002ff207424 */ /* 0x000fc400078e00ff */
[----:B------:R-:W-:Y:S01]  /*19f0*/  FFMA.FTZ R11, R11, R24, 1.1641532182693481445e-10 ;  /* 0x2f0000000b0b7423 */ /* 0x000fe20000010018 */
[----:B-1----:R-:W-:-:S04]  /*1a00*/  FMUL.FTZ R15, R15, R28 ;  /* 0x0000001c0f0f7220 */ /* 0x002fc80000410000 */
        /* <DEDUP_REMOVED lines=15> */
.L_x_18539:
        /* <DEDUP_REMOVED lines=13> */
.L_x_18541:
[----:B------:R-:W-:Y:S05]  /*1bd0*/  BSYNC.RECONVERGENT B2 ;  /* 0x0000000000027941 */ /* 0x000fea0003800200 */
.L_x_18540:
        /* <DEDUP_REMOVED lines=58> */
[----:B------:R-:W-:Y:S02]  /*1f80*/  LOP3.LUT R14, R39, R38, R191, 0x96, !PT ;  /* 0x00000026270e7212 */ /* 0x000fe400078e96bf */
[----:B------:R-:W-:-:S07]  /*1f90*/  MOV R22, R190 ;  /* 0x000000be00167202 */ /* 0x000fce0000000f00 */
.L_x_18538:
[----:B------:R-:W-:Y:S05]  /*1fa0*/  BSYNC.RECONVERGENT B1 ;  /* 0x0000000000017941 */ /* 0x000fea0003800200 */
.L_x_18537:
        /* <DEDUP_REMOVED lines=23> */
.L_x_18544:
        /* <DEDUP_REMOVED lines=13> */
.L_x_18546:
[----:B------:R-:W-:Y:S05]  /*21f0*/  BSYNC.RECONVERGENT B2 ;  /* 0x0000000000027941 */ /* 0x000fea0003800200 */
.L_x_18545:
        /* <DEDUP_REMOVED lines=61> */
.L_x_18543:
[----:B------:R-:W-:Y:S05]  /*25d0*/  BSYNC.RECONVERGENT B1 ;  /* 0x0000000000017941 */ /* 0x000fea0003800200 */
.L_x_18542:
[----:B------:R-:W-:Y:S01]  /*25e0*/  I2FP.F32.U32 R15, R15 ;  /* 0x0000000f000f7245 */ /* 0x000fe20000201000 */
[----:B------:R-:W-:Y:S01]  /*25f0*/  HADD2.F32 R39, -RZ, R173.H0_H0 ;  /* 0x200000adff277230 */ /* 0x000fe20000004100 */
[----:B------:R-:W-:Y:S01]  /*2600*/  ISETP.NE.AND P2, PT, R34, 0x1, PT ;  /* 0x000000012200780c */ /* 0x000fe20003f45270 */
[----:B------:R-:W-:Y:S01]  /*2610*/  HADD2.F32 R30, -RZ, R49.H0_H0 ;  /* 0x20000031ff1e7230 */ /* 0x000fe20000004100 */
        /* <DEDUP_REMOVED lines=19> */
.L_x_18549:
        /* <DEDUP_REMOVED lines=13> */
.L_x_18551:
[----:B------:R-:W-:Y:S05]  /*2820*/  BSYNC.RECONVERGENT B2 ;  /* 0x0000000000027941 */ /* 0x000fea0003800200 */
.L_x_18550:
        /* <DEDUP_REMOVED lines=61> */
.L_x_18548:
[----:B------:R-:W-:Y:S05]  /*2c00*/  BSYNC.RECONVERGENT B1 ;  /* 0x0000000000017941 */ /* 0x000fea0003800200 */
.L_x_18547:
[----:B------:R-:W-:Y:S01]  /*2c10*/  I2FP.F32.U32 R39, R30 ;  /* 0x0000001e00277245 */ /* 0x000fe20000201000 */
[----:B------:R-:W-:Y:S01]  /*2c20*/  HADD2.F32 R173, -RZ, R173.H1_H1 ;  /* 0x300000adffad7230 */ /* 0x000fe20000004100 */
[----:B------:R-:W-:Y:S01]  /*2c30*/  ISETP.NE.AND P3, PT, R32, 0x1, PT ;  /* 0x000000012000780c */ /* 0x000fe20003f65270 */
[----:B------:R-:W-:Y:S01]  /*2c40*/  BSSY.RECONVERGENT B1, `(.L_x_18552) ;  /* 0x000005f000017945 */ /* 0x000fe20003800200 */
[----:B------:R-:W-:Y:S02]  /*2c50*/  HFMA2 R34, -RZ, RZ, 0, 1.1920928955078125e-07 ;  /* 0x00000002ff227431 */ /* 0x000fe400000001ff */
        /* <DEDUP_REMOVED lines=18> */
.L_x_18554:
        /* <DEDUP_REMOVED lines=13> */
.L_x_18556:
[----:B------:R-:W-:Y:S05]  /*2e50*/  BSYNC.RECONVERGENT B2 ;  /* 0x0000000000027941 */ /* 0x000fea0003800200 */
.L_x_18555:
        /* <DEDUP_REMOVED lines=61> */
.L_x_18553:
[----:B------:R-:W-:Y:S05]  /*3230*/  BSYNC.RECONVERGENT B1 ;  /* 0x0000000000017941 */ /* 0x000fea0003800200 */
.L_x_18552:
        /* <DEDUP_REMOVED lines=23> */
.L_x_18559:
        /* <DEDUP_REMOVED lines=13> */
.L_x_18561:
[----:B------:R-:W-:Y:S05]  /*3480*/  BSYNC.RECONVERGENT B2 ;  /* 0x0000000000027941 */ /* 0x000fea0003800200 */
.L_x_18560:
        /* <DEDUP_REMOVED lines=61> */
.L_x_18558:
[----:B------:R-:W-:Y:S05]  /*3860*/  BSYNC.RECONVERGENT B1 ;  /* 0x0000000000017941 */ /* 0x000fea0003800200 */
.L_x_18557:
        /* <DEDUP_REMOVED lines=23> */
.L_x_18564:
        /* <DEDUP_REMOVED lines=13> */
.L_x_18566:
[----:B------:R-:W-:Y:S05]  /*3ab0*/  BSYNC.RECONVERGENT B2 ;  /* 0x0000000000027941 */ /* 0x000fea0003800200 */
.L_x_18565:
        /* <DEDUP_REMOVED lines=61> */
.L_x_18563:
[----:B------:R-:W-:Y:S05]  /*3e90*/  BSYNC.RECONVERGENT B1 ;  /* 0x0000000000017941 */ /* 0x000fea0003800200 */
.L_x_18562:
        /* <DEDUP_REMOVED lines=23> */
.L_x_18569:
        /* <DEDUP_REMOVED lines=15> */
.L_x_18571:
[----:B------:R-:W-:Y:S05]  /*4100*/  BSYNC.RECONVERGENT B2 ;  /* 0x0000000000027941 */ /* 0x000fea0003800200 */
.L_x_18570:
        /* <DEDUP_REMOVED lines=61> */
.L_x_18568:
[----:B------:R-:W-:Y:S05]  /*44e0*/  BSYNC.RECONVERGENT B1 ;  /* 0x0000000000017941 */ /* 0x000fea0003800200 */
.L_x_18567:
[----:B------:R-:W-:Y:S01]  /*44f0*/  I2FP.F32.U32 R173, R30 ;  /* 0x0000001e00ad7245 */ /* 0x000fe20000201000 */
[----:B------:R-:W-:Y:S01]  /*4500*/  HADD2.F32 R175, -RZ, R175.H1_H1 ;  /* 0x300000afffaf7230 */ /* 0x000fe20000004100 */
[----:B------:R-:W-:Y:S01]  /*4510*/  F2FP.F16.F32.PACK_AB R174, R191, R41 ;  /* 0x00000029bfae723e */ /* 0x000fe200000000ff */
[----:B------:R-:W-:Y:S01]  /*4520*/  HADD2.F32 R211, -RZ, R51.H1_H1 ;  /* 0x30000033ffd37230 */ /* 0x000fe20000004100 */
[----:B------:R-:W-:Y:S01]  /*4530*/  F2FP.F16.F32.PACK_AB R172, R13, R11 ;  /* 0x0000000b0dac723e */ /* 0x000fe200000000ff */
[----:B------:R-:W-:Y:S01]  /*4540*/  FFMA.FTZ R173, R173, R24, 1.1641532182693481445e-10 ;  /* 0x2f000000adad7423 */ /* 0x000fe20000010018 */
[----:B------:R-:W-:-:S04]  /*4550*/  FMUL.FTZ R175, R175, R20 ;  /* 0x00000014afaf7220 */ /* 0x000fc80000410000 */
[----:B------:R-:W-:Y:S01]  /*4560*/  FMUL.FTZ R175, R175, R28 ;  /* 0x0000001cafaf7220 */ /* 0x000fe20000410000 */
[----:B------:R-:W-:Y:S02]  /*4570*/  FSETP.GTU.FTZ.AND P6, PT, R173, R26, PT ;  /* 0x0000001aad00720b */ /* 0x000fe40003fdc000 */
[----:B------:R-:W-:Y:S02]  /*4580*/  F2FP.F16.F32.PACK_AB R173, R39, R15 ;  /* 0x0000000f27ad723e */ /* 0x000fe400000000ff */
[----:B------:R-:W-:Y:S02]  /*4590*/  FSEL R24, R175, RZ, !P6 ;  /* 0x000000ffaf187208 */ /* 0x000fe40007000000 */
[----:B------:R-:W-:-:S03]  /*45a0*/  PLOP3.LUT P6, PT, P6, PT, PT, 0x8, 0x80 ;  /* 0x000000000080781c */ /* 0x000fc600037ce170 */
[----:B------:R-:W-:-:S05]  /*45b0*/  FFMA.FTZ R211, R24, R151, R211 ;  /* 0x0000009718d37223 */ /* 0x000fca00000100d3 */
[----:B------:R-:W-:Y:S01]  /*45c0*/  F2FP.F16.F32.PACK_AB R175, R211, R193 ;  /* 0x000000c1d3af723e */ /* 0x000fe200000000ff */
[----:B------:R-:W-:Y:S06]  /*45d0*/  BRA `(.L_x_18572) ;  /* 0x0000003000707947 */ /* 0x000fec0003800000 */
.L_x_18532:
        /* <DEDUP_REMOVED lines=16> */
.L_x_18575:
        /* <DEDUP_REMOVED lines=13> */
.L_x_18577:
[----:B------:R-:W-:Y:S05]  /*47b0*/  BSYNC.RECONVERGENT B2 ;  /* 0x0000000000027941 */ /* 0x000fea0003800200 */
.L_x_18576:
        /* <DEDUP_REMOVED lines=57> */
[----:B------:R-:W-:-:S03]  /*4b50*/  IMAD.MOV.U32 R11, RZ, RZ, R26 ;  /* 0x000000ffff0b7224 */ /* 0x000fc600078e001a */
[----:B------:R-:W-:Y:S01]  /*4b60*/  LOP3.LUT R14, R15, R40, R39, 0x96, !PT ;  /* 0x000000280f0e7212 */ /* 0x000fe200078e9627 */
[----:B------:R-:W-:-:S07]  /*4b70*/  IMAD.MOV.U32 R15, RZ, RZ, RZ ;  /* 0x000000ffff0f7224 */ /* 0x000fce00078e00ff */
.L_x_18574:
[----:B------:R-:W-:Y:S05]  /*4b80*/  BSYNC.RECONVERGENT B1 ;  /* 0x0000000000017941 */ /* 0x000fea0003800200 */
.L_x_18573:
[----:B------:R-:W1:Y:S01]  /*4b90*/  LDC R28, c[0x0][0x408] ;  /* 0x00010200ff1c7b82 */ /* 0x000e620000000800 */
[----:B------:R-:W-:Y:S01]  /*4ba0*/  HFMA2 R24, -RZ, RZ, 0.1171875, 0 ;  /* 0x2f800000ff187431 */ /* 0x000fe200000001ff */
[----:B------:R-:W-:Y:S01]  /*4bb0*/  I2FP.F32.U32 R11, R11 ;  /* 0x0000000b000b7245 */ /* 0x000fe20000201000 */
[----:B-----5:R-:W-:Y:S01]  /*4bc0*/  HADD2.F32 R13, -RZ, R172.H0_H0 ;  /* 0x200000acff0d7230 */ /* 0x020fe20000004100 */
[----:B------:R-:W-:Y:S01]  /*4bd0*/  ISETP.NE.AND P1, PT, R15, 0x1, PT ;  /* 0x000000010f00780c */ /* 0x000fe20003f25270 */
[----:B------:R-:W-:Y:S01]  /*4be0*/  BSSY.RECONVERGENT B1, `(.L_x_18578) ;  /* 0x0000060000017945 */ /* 0x000fe20003800200 */
[----:B------:R-:W-:Y:S01]  /*4bf0*/  LOP3.LUT R9, R9, 0xfffffffd, RZ, 0xc0, !PT ;  /* 0xfffffffd09097812 */ /* 0x000fe200078ec0ff */
[----:B------:R-:W-:Y:S01]  /*4c00*/  IMAD.MOV.U32 R32, RZ, RZ, 0x2 ;  /* 0x00000002ff207424 */ /* 0x000fe200078e00ff */
[----:B------:R-:W2:Y:S01]  /*4c10*/  LDC R26, c[0x0][0x404] ;  /* 0x00010100ff1a7b82 */ /* 0x000ea20000000800 */
[----:B------:R-:W-:Y:S01]  /*4c20*/  FMUL.FTZ R13, R13, R20 ;  /* 0x000000140d0d7220 */ /* 0x000fe20000410000 */
[----:B------:R-:W-:-:S03]  /*4c30*/  FFMA.FTZ R11, R11, R24, 1.1641532182693481445e-10 ;  /* 0x2f0000000b0b7423 */ /* 0x000fc60000010018 */
[----:B-1----:R-:W-:Y:S02]  /*4c40*/  FMUL.FTZ R13, R13, R28 ;  /* 0x0000001c0d0d7220 */ /* 0x002fe40000410000 */
        /* <DEDUP_REMOVED lines=15> */
.L_x_18580:
        /* <DEDUP_REMOVED lines=13> */
.L_x_18582:
[----:B------:R-:W-:Y:S05]  /*4e10*/  BSYNC.RECONVERGENT B2 ;  /* 0x0000000000027941 */ /* 0x000fea0003800200 */
.L_x_18581:
        /* <DEDUP_REMOVED lines=60> */
.L_x_18579:
[----:B------:R-:W-:Y:S05]  /*51e0*/  BSYNC.RECONVERGENT B1 ;  /* 0x0000000000017941 */ /* 0x000fea0003800200 */
.L_x_18578:
        /* <DEDUP_REMOVED lines=22> */
.L_x_18585:
        /* <DEDUP_REMOVED lines=13> */
.L_x_18587:
[----:B------:R-:W-:Y:S05]  /*5420*/  BSYNC.RECONVERGENT B2 ;  /* 0x0000000000027941 */ /* 0x000fea0003800200 */
.L_x_18586:
        /* <DEDUP_REMOVED lines=61> */
.L_x_18584:
[----:B------:R-:W-:Y:S05]  /*5800*/  BSYNC.RECONVERGENT B1 ;  /* 0x0000000000017941 */ /* 0x000fea0003800200 */
.L_x_18583:
[----:B------:R-:W-:Y:S01]  /*5810*/  I2FP.F32.U32 R15, R15 ;  /* 0x0000000f000f7245 */ /* 0x000fe20000201000 */
[----:B------:R-:W-:Y:S01]  /*5820*/  HADD2.F32 R39, -RZ, R173.H0_H0 ;  /* 0x200000adff277230 */ /* 0x000fe20000004100 */
[----:B------:R-:W-:Y:S01]  /*5830*/  ISETP.NE.AND P2, PT, R34, 0x1, PT ;  /* 0x000000012200780c */ /* 0x000fe20003f45270 */
[----:B------:R-:W-:Y:S01]  /*5840*/  BSSY.RECONVERGENT B1, `(.L_x_18588) ;  /* 0x000005e000017945 */ /* 0x000fe20003800200 */
[----:B------:R-:W-:Y:S02]  /*5850*/  IMAD.MOV.U32 R32, RZ, RZ, 0x2 ;  /* 0x00000002ff207424 */ /* 0x000fe400078e00ff */
        /* <DEDUP_REMOVED lines=17> */
.L_x_18590:
        /* <DEDUP_REMOVED lines=13> */
.L_x_18592:
[----:B------:R-:W-:Y:S05]  /*5a40*/  BSYNC.RECONVERGENT B2 ;  /* 0x0000000000027941 */ /* 0x000fea0003800200 */
.L_x_18591:
        /* <DEDUP_REMOVED lines=61> */
.L_x_18589:
[----:B------:R-:W-:Y:S05]  /*5e20*/  BSYNC.RECONVERGENT B1 ;  /* 0x0000000000017941 */ /* 0x000fea0003800200 */
.L_x_18588:
        /* <DEDUP_REMOVED lines=22> */
.L_x_18595:
        /* <DEDUP_REMOVED lines=13> */
.L_x_18597:
[----:B------:R-:W-:Y:S05]  /*6060*/  BSYNC.RECONVERGENT B2 ;  /* 0x0000000000027941 */ /* 0x000fea0003800200 */
.L_x_18596:
        /* <DEDUP_REMOVED lines=61> */
.L_x_18594:
[----:B------:R-:W-:Y:S05]  /*6440*/  BSYNC.RECONVERGENT B1 ;  /* 0x0000000000017941 */ /* 0x000fea0003800200 */
.L_x_18593:
[----:B------:R-:W-:Y:S01]  /*6450*/  I2FP.F32.U32 R41, R30 ;  /* 0x0000001e00297245 */ /* 0x000fe20000201000 */
[----:B------:R-:W-:Y:S01]  /*6460*/  HADD2.F32 R173, -RZ, R174.H0_H0 ;  /* 0x200000aeffad7230 */ /* 0x000fe20000004100 */
        /* <DEDUP_REMOVED lines=20> */
.L_x_18600:
        /* <DEDUP_REMOVED lines=13> */
.L_x_18602:
[----:B------:R-:W-:Y:S05]  /*6680*/  BSYNC.RECONVERGENT B2 ;  /* 0x0000000000027941 */ /* 0x000fea0003800200 */
.L_x_18601:
        /* <DEDUP_REMOVED lines=61> */
.L_x_18599:
[----:B------:R-:W-:Y:S05]  /*6a60*/  BSYNC.RECONVERGENT B1 ;  /* 0x0000000000017941 */ /* 0x000fea0003800200 */
.L_x_18598:
        /* <DEDUP_REMOVED lines=22> */
.L_x_18605:
        /* <DEDUP_REMOVED lines=13> */
.L_x_18607:
[----:B------:R-:W-:Y:S05]  /*6ca0*/  BSYNC.RECONVERGENT B2 ;  /* 0x0000000000027941 */ /* 0x000fea0003800200 */
.L_x_18606:
        /* <DEDUP_REMOVED lines=61> */
.L_x_18604:
[----:B------:R-:W-:Y:S05]  /*7080*/  BSYNC.RECONVERGENT B1 ;  /* 0x0000000000017941 */ /* 0x000fea0003800200 */
.L_x_18603:
        /* <DEDUP_REMOVED lines=22> */
.L_x_18610:
        /* <DEDUP_REMOVED lines=15> */
.L_x_18612:
[----:B------:R-:W-:Y:S05]  /*72e0*/  BSYNC.RECONVERGENT B2 ;  /* 0x0000000000027941 */ /* 0x000fea0003800200 */
.L_x_18611:
        /* <DEDUP_REMOVED lines=61> */
.L_x_18609:
[----:B------:R-:W-:Y:S05]  /*76c0*/  BSYNC.RECONVERGENT B1 ;  /* 0x0000000000017941 */ /* 0x000fea0003800200 */
.L_x_18608:
[----:B------:R-:W-:Y:S01]  /*76d0*/  I2FP.F32.U32 R173, R30 ;  /* 0x0000001e00ad7245 */ /* 0x000fe20000201000 */
[----:B------:R-:W-:Y:S01]  /*76e0*/  HADD2.F32 R175, -RZ, R175.H1_H1 ;  /* 0x300000afffaf7230 */ /* 0x000fe20000004100 */
[----:B------:R-:W-:Y:S02]  /*76f0*/  F2FP.F16.F32.PACK_AB R174, R191, R41 ;  /* 0x00000029bfae723e */ /* 0x000fe400000000ff */
        /* <DEDUP_REMOVED lines=8> */
[----:B------:R-:W-:-:S05]  /*7780*/  FMUL.FTZ R211, R24, R151 ;  /* 0x0000009718d37220 */ /* 0x000fca0000410000 */
[----:B------:R-:W-:-:S07]  /*7790*/  F2FP.F16.F32.PACK_AB R175, R211, R193 ;  /* 0x000000c1d3af723e */ /* 0x000fce00000000ff */
.L_x_18572:
        /* <DEDUP_REMOVED lines=21> */
.L_x_18531:
[----:B------:R-:W-:Y:S05]  /*78f0*/  BSYNC.RECONVERGENT B0 ;  /* 0x0000000000007941 */ /* 0x000fea0003800200 */
.L_x_18530:
        /* <DEDUP_REMOVED lines=30> */
.L_x_18618:
        /* <DEDUP_REMOVED lines=13> */
.L_x_18620:
[----:B------:R-:W-:Y:S05]  /*7bb0*/  BSYNC.RECONVERGENT B2 ;  /* 0x0000000000027941 */ /* 0x000fea0003800200 */
.L_x_18619:
        /* <DEDUP_REMOVED lines=53> */
[----:B------:R-:W-:Y:S01]  /*7f10*/  VIADD R17, R179, 0x96a522ad ;  /* 0x96a522adb3117836 */ /* 0x000fe20000000000 */
[----:B------:R-:W-:Y:S01]  /*7f20*/  MOV R24, R194 ;  /* 0x000000c200187202 */ /* 0x000fe20000000f00 */
[----:B------:R-:W-:Y:S01]  /*7f30*/  IMAD.WIDE.U32 R196, R19, -0x326172a9, RZ ;  /* 0xcd9e8d5713c47825 */ /* 0x000fe200078e00ff */
[----:B------:R-:W-:Y:S02]  /*7f40*/  IADD3 R19, PT, PT, R178, -0x700cb87f, RZ ;  /* 0x8ff34781b2137810 */ /* 0x000fe40007ffe0ff */
[----:B------:R-:W-:Y:S01]  /*7f50*/  LOP3.LUT R14, R17, R42, R195, 0x96, !PT ;  /* 0x0000002a110e7212 */ /* 0x000fe200078e96c3 */
[----:B------:R-:W-:Y:S01]  /*7f60*/  IMAD.MOV.U32 R12, RZ, RZ, R196 ;  /* 0x000000ffff0c7224 */ /* 0x000fe200078e00c4 */
[----:B------:R-:W-:Y:S01]  /*7f70*/  LOP3.LUT R10, R19, R46, R197, 0x96, !PT ;  /* 0x0000002e130a7212 */ /* 0x000fe200078e96c5 */
[----:B------:R-:W-:-:S07]  /*7f80*/  IMAD.MOV.U32 R17, RZ, RZ, R26 ;  /* 0x000000ffff117224 */ /* 0x000fce00078e001a */
.L_x_18617:
[----:B------:R-:W-:Y:S05]  /*7f90*/  BSYNC.RECONVERGENT B1 ;  /* 0x0000000000017941 */ /* 0x000fea0003800200 */
.L_x_18616:
[----:B------:R-:W2:Y:S01]  /*7fa0*/  LDC R30, c[0x0][0x408] ;  /* 0x00010200ff1e7b82 */ /* 0x000ea20000000800 */
[----:B------:R-:W-:Y:S01]  /*7fb0*/  HFMA2 R26, -RZ, RZ, 0.1171875, 0 ;  /* 0x2f800000ff1a7431 */ /* 0x000fe200000001ff */
[----:B------:R-:W-:Y:S01]  /*7fc0*/  I2FP.F32.U32 R17, R17 ;  /* 0x0000001100117245 */ /* 0x000fe20000201000 */
[----:B-----5:R-:W-:Y:S01]  /*7fd0*/  HADD2.F32 R19, -RZ, R172.H0_H0 ;  /* 0x200000acff137230 */ /* 0x020fe20000004100 */
[----:B------:R-:W-:Y:S01]  /*7fe0*/  ISETP.NE.AND P1, PT, R21, 0x1, PT ;  /* 0x000000011500780c */ /* 0x000fe20003f25270 */
[----:B------:R-:W-:Y:S01]  /*7ff0*/  HADD2.F32 R32, -RZ, R48.H0_H0 ;  /* 0x20000030ff207230 */ /* 0x000fe20000004100 */
[----:B------:R-:W-:Y:S01]  /*8000*/  LOP3.LUT R9, R9, 0xfffffffd, RZ, 0xc0, !PT ;  /* 0xfffffffd09097812 */ /* 0x000fe200078ec0ff */
[----:B------:R-:W-:Y:S01]  /*8010*/  BSSY.RECONVERGENT B1, `(.L_x_18621) ;  /* 0x0000060000017945 */ /* 0x000fe20003800200 */
[----:B------:R-:W3:Y:S01]  /*8020*/  LDC R28, c[0x0][0x404] ;  /* 0x00010100ff1c7b82 */ /* 0x000ee20000000800 */
[----:B------:R-:W-:Y:S01]  /*8030*/  FMUL.FTZ R19, R19, R20 ;  /* 0x0000001413137220 */ /* 0x000fe20000410000 */
[----:B------:R-:W-:-:S02]  /*8040*/  IMAD.MOV.U32 R34, RZ, RZ, 0x2 ;  /* 0x00000002ff227424 */ /* 0x000fc400078e00ff */
[----:B------:R-:W-:Y:S01]  /*8050*/  FFMA.FTZ R17, R17, R26, 1.1641532182693481445e-10 ;  /* 0x2f00000011117423 */ /* 0x000fe2000001001a */
[----:B--2---:R-:W-:-:S04]  /*8060*/  FMUL.FTZ R19, R19, R30 ;  /* 0x0000001e13137220 */ /* 0x004fc80000410000 */
[----:B---3--:R-:W-:-:S04]  /*8070*/  FSETP.GTU.FTZ.AND P0, PT, R17, R28, PT ;  /* 0x0000001c1100720b */ /* 0x008fc80003f1c000 */
        /* <DEDUP_REMOVED lines=14> */
.L_x_18623:
        /* <DEDUP_REMOVED lines=13> */
.L_x_18625:
[----:B------:R-:W-:Y:S05]  /*8230*/  BSYNC.RECONVERGENT B2 ;  /* 0x0000000000027941 */ /* 0x000fea0003800200 */
.L_x_18624:
        /* <DEDUP_REMOVED lines=50> */
[----:B------:R-:W-:Y:S02]  /*8560*/  VIADD R19, R178, 0xf1bbcdc8 ;  /* 0xf1bbcdc8b2137836 */ /* 0x000fe40000000000 */
[----:B------:R-:W-:Y:S02]  /*8570*/  VIADD R21, R179, 0x96a522ad ;  /* 0x96a522adb3157836 */ /* 0x000fe40000000000 */
[----:B------:R-:W-:Y:S01]  /*8580*/  IMAD.WIDE.U32 R46, R46, -0x326172a9, RZ ;  /* 0xcd9e8d572e2e7825 */ /* 0x000fe200078e00ff */
[----:B------:R-:W-:Y:S02]  /*8590*/  LOP3.LUT R42, R19, R42, R197, 0x96, !PT ;  /* 0x0000002a132a7212 */ /* 0x000fe400078e96c5 */
[----:B------:R-:W-:Y:S01]  /*85a0*/  IADD3 R19, PT, PT, R178, -0x700cb87f, RZ ;  /* 0x8ff34781b2137810 */ /* 0x000fe20007ffe0ff */
[----:B------:R-:W-:Y:S02]  /*85b0*/  IMAD.MOV.U32 R12, RZ, RZ, R46 ;  /* 0x000000ffff0c7224 */ /* 0x000fe400078e002e */
[----:B------:R-:W-:Y:S01]  /*85c0*/  IMAD.WIDE.U32 R42, R42, -0x2daee0ad, RZ ;  /* 0xd2511f532a2a7825 */ /* 0x000fe200078e00ff */
[----:B------:R-:W-:-:S02]  /*85d0*/  LOP3.LUT R10, R19, R196, R47, 0x96, !PT ;  /* 0x000000c4130a7212 */ /* 0x000fc400078e962f */
[----:B------:R-:W-:Y:S01]  /*85e0*/  MOV R19, R24 ;  /* 0x0000001800137202 */ /* 0x000fe20000000f00 */
[----:B------:R-:W-:Y:S01]  /*85f0*/  IMAD.MOV.U32 R24, RZ, RZ, R42 ;  /* 0x000000ffff187224 */ /* 0x000fe200078e002a */
[----:B------:R-:W-:-:S07]  /*8600*/  LOP3.LUT R14, R21, R194, R43, 0x96, !PT ;  /* 0x000000c2150e7212 */ /* 0x000fce00078e962b */
.L_x_18622:
[----:B------:R-:W-:Y:S05]  /*8610*/  BSYNC.RECONVERGENT B1 ;  /* 0x0000000000017941 */ /* 0x000fea0003800200 */
.L_x_18621:
        /* <DEDUP_REMOVED lines=23> */
.L_x_18628:
        /* <DEDUP_REMOVED lines=13> */
.L_x_18630:
[----:B------:R-:W-:Y:S05]  /*8860*/  BSYNC.RECONVERGENT B2 ;  /* 0x0000000000027941 */ /* 0x000fea0003800200 */
.L_x_18629:
[----:B------:R-:W-:Y:S01]  /*8870*/  IMAD.WIDE.U32 R196, R5, -0x326172a9, RZ ;  /* 0xcd9e8d5705c47825 */ /* 0x000fe200078e00ff */
[----:B-1----:R-:W-:-:S03]  /*8880*/  LOP3.LUT R42, R8, R195, R179, 0x96, !PT ;  /* 0x000000c3082a7212 */ /* 0x002fc600078e96b3 */
        /* <DEDUP_REMOVED lines=59> */
.L_x_18627:
[----:B------:R-:W-:Y:S05]  /*8c40*/  BSYNC.RECONVERGENT B1 ;  /* 0x0000000000017941 */ /* 0x000fea0003800200 */
.L_x_18626:
[----:B------:R-:W-:Y:S01]  /*8c50*/  I2FP.F32.U32 R21, R21 ;  /* 0x0000001500157245 */ /* 0x000fe20000201000 */
[----:B-1----:R-:W-:Y:S01]  /*8c60*/  HADD2.F32 R43, -RZ, R173.H0_H0 ;  /* 0x200000adff2b7230 */ /* 0x002fe20000004100 */
        /* <DEDUP_REMOVED lines=21> */
.L_x_18633:
        /* <DEDUP_REMOVED lines=13> */
.L_x_18635:
[----:B------:R-:W-:Y:S05]  /*8e90*/  BSYNC.RECONVERGENT B2 ;  /* 0x0000000000027941 */ /* 0x000fea0003800200 */
.L_x_18634:
        /* <DEDUP_REMOVED lines=61> */
.L_x_18632:
[----:B------:R-:W-:Y:S05]  /*9270*/  BSYNC.RECONVERGENT B1 ;  /* 0x0000000000017941 */ /* 0x000fea0003800200 */
.L_x_18631:
        /* <DEDUP_REMOVED lines=23> */
.L_x_18638:
        /* <DEDUP_REMOVED lines=13> */
.L_x_18640:
[----:B------:R-:W-:Y:S05]  /*94c0*/  BSYNC.RECONVERGENT B2 ;  /* 0x0000000000027941 */ /* 0x000fea0003800200 */
.L_x_18639:
        /* <DEDUP_REMOVED lines=61> */
.L_x_18637:
[----:B------:R-:W-:Y:S05]  /*98a0*/  BSYNC.RECONVERGENT B1 ;  /* 0x0000000000017941 */ /* 0x000fea0003800200 */
.L_x_18636:
        /* <DEDUP_REMOVED lines=23> */
.L_x_18643:
        /* <DEDUP_REMOVED lines=13> */
.L_x_18645:
[----:B------:R-:W-:Y:S05]  /*9af0*/  BSYNC.RECONVERGENT B2 ;  /* 0x0000000000027941 */ /* 0x000fea0003800200 */
.L_x_18644:
        /* <DEDUP_REMOVED lines=61> */
.L_x_18642:
[----:B------:R-:W-:Y:S05]  /*9ed0*/  BSYNC.RECONVERGENT B1 ;  /* 0x0000000000017941 */ /* 0x000fea0003800200 */
.L_x_18641:
        /* <DEDUP_REMOVED lines=23> */
.L_x_18648:
        /* <DEDUP_REMOVED lines=13> */
.L_x_18650:
[----:B------:R-:W-:Y:S05]  /*a120*/  BSYNC.RECONVERGENT B2 ;  /* 0x0000000000027941 */ /* 0x000fea0003800200 */
.L_x_18649:
        /* <DEDUP_REMOVED lines=61> */
.L_x_18647:
[----:B------:R-:W-:Y:S05]  /*a500*/  BSYNC.RECONVERGENT B1 ;  /* 0x0000000000017941 */ /* 0x000fea0003800200 */
.L_x_18646:
        /* <DEDUP_REMOVED lines=23> */
.L_x_18653:
        /* <DEDUP_REMOVED lines=15> */
.L_x_18655:
[----:B------:R-:W-:Y:S05]  /*a770*/  BSYNC.RECONVERGENT B2 ;  /* 0x0000000000027941 */ /* 0x000fea0003800200 */
.L_x_18654:
        /* <DEDUP_REMOVED lines=61> */
.L_x_18652:
[----:B------:R-:W-:Y:S05]  /*ab50*/  BSYNC.RECONVERGENT B1 ;  /* 0x0000000000017941 */ /* 0x000fea0003800200 */
.L_x_18651:
        /* <DEDUP_REMOVED lines=15> */
.L_x_18615:
        /* <DEDUP_REMOVED lines=16> */
.L_x_18659:
        /* <DEDUP_REMOVED lines=13> */
.L_x_18661:
[----:B------:R-:W-:Y:S05]  /*ae20*/  BSYNC.RECONVERGENT B2 ;  /* 0x0000000000027941 */ /* 0x000fea0003800200 */
.L_x_18660:
[----:B------:R-:W-:Y:S01]  /*ae30*/  IMAD.WIDE.U32 R46, R5, -0x326172a9, RZ ;  /* 0xcd9e8d57052e7825 */ /* 0x000fe200078e00ff */
[----:B------:R-:W-:Y:S02]  /*ae40*/  LOP3.LUT R196, R8, R43, R179, 0x96, !PT ;  /* 0x0000002b08c47212 */ /* 0x000fe400078e96b3 */
[----:B------:R-:W-:Y:S01]  /*ae50*/  IADD3 R17, PT, PT, R178, -0x61c88647, RZ ;  /* 0x9e3779b9b2117810 */ /* 0x000fe20007ffe0ff */
[C---:B------:R-:W-:Y:S01]  /*ae60*/  VIADD R19, R179.reuse, 0xbb67ae85 ;  /* 0xbb67ae85b3137836 */ /* 0x040fe20000000000 */
        /* <DEDUP_REMOVED lines=55> */
[----:B------:R-:W-:Y:S02]  /*b1e0*/  LOP3.LUT R14, R17, R42, R195, 0x96, !PT ;  /* 0x0000002a110e7212 */ /* 0x000fe400078e96c3 */
[----:B------:R-:W-:-:S07]  /*b1f0*/  MOV R17, R26 ;  /* 0x0000001a00117202 */ /* 0x000fce0000000f00 */
.L_x_18658:
[----:B------:R-:W-:Y:S05]  /*b200*/  BSYNC.RECONVERGENT B1 ;  /* 0x0000000000017941 */ /* 0x000fea0003800200 */
.L_x_18657:
[----:B------:R-:W2:Y:S01]  /*b210*/  LDC R30, c[0x0][0x408] ;  /* 0x00010200ff1e7b82 */ /* 0x000ea20000000800 */
[----:B------:R-:W-:Y:S01]  /*b220*/  HFMA2 R26, -RZ, RZ, 0.1171875, 0 ;  /* 0x2f800000ff1a7431 */ /* 0x000fe200000001ff */
[----:B------:R-:W-:Y:S01]  /*b230*/  I2FP.F32.U32 R17, R17 ;  /* 0x0000001100117245 */ /* 0x000fe20000201000 */
[----:B-----5:R-:W-:Y:S01]  /*b240*/  HADD2.F32 R19, -RZ, R172.H0_H0 ;  /* 0x200000acff137230 */ /* 0x020fe20000004100 */
[----:B------:R-:W-:Y:S01]  /*b250*/  ISETP.NE.AND P1, PT, R21, 0x1, PT ;  /* 0x000000011500780c */ /* 0x000fe20003f25270 */
[----:B------:R-:W-:Y:S01]  /*b260*/  BSSY.RECONVERGENT B1, `(.L_x_18662) ;  /* 0x0000061000017945 */ /* 0x000fe20003800200 */
[----:B------:R-:W-:Y:S01]  /*b270*/  LOP3.LUT R9, R9, 0xfffffffd, RZ, 0xc0, !PT ;  /* 0xfffffffd09097812 */ /* 0x000fe200078ec0ff */
[----:B------:R-:W-:Y:S01]  /*b280*/  IMAD.MOV.U32 R34, RZ, RZ, 0x2 ;  /* 0x00000002ff227424 */ /* 0x000fe200078e00ff */
[----:B------:R-:W3:Y:S01]  /*b290*/  LDC R28, c[0x0][0x404] ;  /* 0x00010100ff1c7b82 */ /* 0x000ee20000000800 */
[----:B------:R-:W-:Y:S01]  /*b2a0*/  FMUL.FTZ R19, R19, R20 ;  /* 0x0000001413137220 */ /* 0x000fe20000410000 */
[----:B------:R-:W-:-:S03]  /*b2b0*/  FFMA.FTZ R17, R17, R26, 1.1641532182693481445e-10 ;  /* 0x2f00000011117423 */ /* 0x000fc6000001001a */
[----:B--2---:R-:W-:Y:S02]  /*b2c0*/  FMUL.FTZ R19, R19, R30 ;  /* 0x0000001e13137220 */ /* 0x004fe40000410000 */
[----:B---3--:R-:W-:-:S04]  /*b2d0*/  FSETP.GTU.FTZ.AND P0, PT, R17, R28, PT ;  /* 0x0000001c1100720b */ /* 0x008fc80003f1c000 */
        /* <DEDUP_REMOVED lines=14> */
.L_x_18664:
        /* <DEDUP_REMOVED lines=13> */
.L_x_18666:
[----:B------:R-:W-:Y:S05]  /*b490*/  BSYNC.RECONVERGENT B2 ;  /* 0x0000000000027941 */ /* 0x000fea0003800200 */
.L_x_18665:
[----:B------:R-:W-:Y:S01]  /*b4a0*/  IMAD.WIDE.U32 R196, R5, -0x326172a9, RZ ;  /* 0xcd9e8d5705c47825 */ /* 0x000fe200078e00ff */
[----:B-1----:R-:W-:Y:S02]  /*b4b0*/  LOP3.LUT R42, R8, R195, R179, 0x96, !PT ;  /* 0x000000c3082a7212 */ /* 0x002fe400078e96b3 */
        /* <DEDUP_REMOVED lines=52> */
[----:B------:R-:W-:Y:S02]  /*b800*/  IADD3 R19, PT, PT, R178, -0x700cb87f, RZ ;  /* 0x8ff34781b2137810 */ /* 0x000fe40007ffe0ff */
[----:B------:R-:W-:Y:S01]  /*b810*/  MOV R12, R46 ;  /* 0x0000002e000c7202 */ /* 0x000fe20000000f00 */
[----:B------:R-:W-:Y:S01]  /*b820*/  IMAD.WIDE.U32 R42, R42, -0x2daee0ad, RZ ;  /* 0xd2511f532a2a7825 */ /* 0x000fe200078e00ff */
[----:B------:R-:W-:-:S03]  /*b830*/  LOP3.LUT R10, R19, R196, R47, 0x96, !PT ;  /* 0x000000c4130a7212 */ /* 0x000fc600078e962f */
[----:B------:R-:W-:Y:S01]  /*b840*/  IMAD.MOV.U32 R19, RZ, RZ, R24 ;  /* 0x000000ffff137224 */ /* 0x000fe200078e0018 */
[----:B------:R-:W-:Y:S02]  /*b850*/  LOP3.LUT R14, R21, R194, R43, 0x96, !PT ;  /* 0x000000c2150e7212 */ /* 0x000fe400078e962b */
[----:B------:R-:W-:-:S07]  /*b860*/  MOV R24, R42 ;  /* 0x0000002a00187202 */ /* 0x000fce0000000f00 */
.L_x_18663:
[----:B------:R-:W-:Y:S05]  /*b870*/  BSYNC.RECONVERGENT B1 ;  /* 0x0000000000017941 */ /* 0x000fea0003800200 */
.L_x_18662:
        /* <DEDUP_REMOVED lines=22> */
.L_x_18669:
        /* <DEDUP_REMOVED lines=13> */
.L_x_18671:
[----:B------:R-:W-:Y:S05]  /*bab0*/  BSYNC.RECONVERGENT B2 ;  /* 0x0000000000027941 */ /* 0x000fea0003800200 */
.L_x_18670:
[----:B------:R-:W-:Y:S01]  /*bac0*/  IMAD.WIDE.U32 R196, R5, -0x326172a9, RZ ;  /* 0xcd9e8d5705c47825 */ /* 0x000fe200078e00ff */
[----:B-1----:R-:W-:-:S03]  /*bad0*/  LOP3.LUT R42, R8, R195, R179, 0x96, !PT ;  /* 0x000000c3082a7212 */ /* 0x002fc600078e96b3 */
        /* <DEDUP_REMOVED lines=59> */
.L_x_18668:
[----:B------:R-:W-:Y:S05]  /*be90*/  BSYNC.RECONVERGENT B1 ;  /* 0x0000000000017941 */ /* 0x000fea0003800200 */
.L_x_18667:
[----:B------:R-:W-:Y:S01]  /*bea0*/  I2FP.F32.U32 R21, R21 ;  /* 0x0000001500157245 */ /* 0x000fe20000201000 */
[----:B-1----:R-:W-:Y:S01]  /*beb0*/  HADD2.F32 R43, -RZ, R173.H0_H0 ;  /* 0x200000adff2b7230 */ /* 0x002fe20000004100 */
        /* <DEDUP_REMOVED lines=20> */
.L_x_18674:
        /* <DEDUP_REMOVED lines=13> */
.L_x_18676:
[----:B------:R-:W-:Y:S05]  /*c0d0*/  BSYNC.RECONVERGENT B2 ;  /* 0x0000000000027941 */ /* 0x000fea0003800200 */
.L_x_18675:
        /* <DEDUP_REMOVED lines=58> */
[----:B------:R-:W-:Y:S02]  /*c480*/  MOV R12, R194 ;  /* 0x000000c2000c7202 */ /* 0x000fe40000000f00 */
[----:B------:R-:W-:Y:S02]  /*c490*/  LOP3.LUT R14, R197, R42, R47, 0x96, !PT ;  /* 0x0000002ac50e7212 */ /* 0x000fe400078e962f */
[----:B------:R-:W-:-:S07]  /*c4a0*/  MOV R24, R46 ;  /* 0x0000002e00187202 */ /* 0x000fce0000000f00 */
.L_x_18673:
[----:B------:R-:W-:Y:S05]  /*c4b0*/  BSYNC.RECONVERGENT B1 ;  /* 0x0000000000017941 */ /* 0x000fea0003800200 */
.L_x_18672:
        /* <DEDUP_REMOVED lines=22> */
.L_x_18679:
        /* <DEDUP_REMOVED lines=13> */
.L_x_18681:
[----:B------:R-:W-:Y:S05]  /*c6f0*/  BSYNC.RECONVERGENT B2 ;  /* 0x0000000000027941 */ /* 0x000fea0003800200 */
.L_x_18680:
        /* <DEDUP_REMOVED lines=61> */
.L_x_18678:
[----:B------:R-:W-:Y:S05]  /*cad0*/  BSYNC.RECONVERGENT B1 ;  /* 0x0000000000017941 */ /* 0x000fea0003800200 */
.L_x_18677:
        /* <DEDUP_REMOVED lines=22> */
.L_x_18684:
        /* <DEDUP_REMOVED lines=13> */
.L_x_18686:
[----:B------:R-:W-:Y:S05]  /*cd10*/  BSYNC.RECONVERGENT B2 ;  /* 0x0000000000027941 */ /* 0x000fea0003800200 */
.L_x_18685:
        /* <DEDUP_REMOVED lines=61> */
.L_x_18683:
[----:B------:R-:W-:Y:S05]  /*d0f0*/  BSYNC.RECONVERGENT B1 ;  /* 0x0000000000017941 */ /* 0x000fea0003800200 */
.L_x_18682:
        /* <DEDUP_REMOVED lines=22> */
.L_x_18689:
        /* <DEDUP_REMOVED lines=13> */
.L_x_18691:
[----:B------:R-:W-:Y:S05]  /*d330*/  BSYNC.RECONVERGENT B2 ;  /* 0x0000000000027941 */ /* 0x000fea0003800200 */
.L_x_18690:
        /* <DEDUP_REMOVED lines=61> */
.L_x_18688:
[----:B------:R-:W-:Y:S05]  /*d710*/  BSYNC.RECONVERGENT B1 ;  /* 0x0000000000017941 */ /* 0x000fea0003800200 */
.L_x_18687:
        /* <DEDUP_REMOVED lines=22> */
.L_x_18694:
        /* <DEDUP_REMOVED lines=15> */
.L_x_18696:
[----:B------:R-:W-:Y:S05]  /*d970*/  BSYNC.RECONVERGENT B2 ;  /* 0x0000000000027941 */ /* 0x000fea0003800200 */
.L_x_18695:
        /* <DEDUP_REMOVED lines=61> */
.L_x_18693:
[----:B------:R-:W-:Y:S05]  /*dd50*/  BSYNC.RECONVERGENT B1 ;  /* 0x0000000000017941 */ /* 0x000fea0003800200 */
.L_x_18692:
        /* <DEDUP_REMOVED lines=13> */
.L_x_18656:
        /* <DEDUP_REMOVED lines=21> */
.L_x_18614:
[----:B------:R-:W-:Y:S05]  /*df80*/  BSYNC.RECONVERGENT B0 ;  /* 0x0000000000007941 */ /* 0x000fea0003800200 */
.L_x_18613:
        /* <DEDUP_REMOVED lines=8> */
[----:B-1-3--:R-:W1:Y:S01]  /*e010*/  @P0 LDC.64 R172, c[0x0][0x3a0] ;  /* 0x0000e800ffac0b82 */ /* 0x00ae620000000a00 */
[----:B--2---:R-:W-:-:S04]  /*e020*/  IMAD.WIDE.U32 R24, R22, 0x10, R24 ;  /* 0x0000001016187825 */ /* 0x004fc800078e0018 */
[----:B-1----:R-:W-:Y:S02]  /*e030*/  @P0 IMAD.WIDE.U32 R176, R22, 0x10, R172 ;  /* 0x0000001016b00825 */ /* 0x002fe400078e00ac */
[----:B------:R1:W5:Y:S04]  /*e040*/  LDG.E.128 R172, desc[UR6][R24.64] ;  /* 0x0000000618ac7981 */ /* 0x000368000c1e1d00 */
[----:B------:R1:W5:Y:S01]  /*e050*/  @P0 LDG.E.128 R48, desc[UR6][R176.64] ;  /* 0x00000006b0300981 */ /* 0x000362000c1e1d00 */
[----:B------:R-:W-:Y:S05]  /*e060*/  @!P0 BRA `(.L_x_18699) ;  /* 0x00000030009c8947 */ /* 0x000fea0003800000 */
[----:B------:R-:W-:Y:S01]  /*e070*/  ISETP.NE.AND P0, PT, R32, 0x1, PT ;  /* 0x000000012000780c */ /* 0x000fe20003f05270 */
[----:B------:R-:W-:Y:S01]  /*e080*/  BSSY.RECONVERGENT B1, `(.L_x_18700) ;  /* 0x000005a000017945 */ /* 0x000fe20003800200 */
[----:B------:R-:W-:Y:S02]  /*e090*/  HFMA2 R27, -RZ, RZ, 0, 1.1920928955078125e-07 ;  /* 0x00000002ff1b7431 */ /* 0x000fe400000001ff */
[----:B------:R-:W-:Y:S01]  /*e0a0*/  IMAD.MOV.U32 R23, RZ, RZ, R12 ;  /* 0x000000ffff177224 */ /* 0x000fe200078e000c */
[----:B-1----:R-:W-:-:S08]  /*e0b0*/  MOV R24, R26 ;  /* 0x0000001a00187202 */ /* 0x002fd00000000f00 */
        /* <DEDUP_REMOVED lines=11> */
.L_x_18702:
        /* <DEDUP_REMOVED lines=13> */
.L_x_18704:
[----:B------:R-:W-:Y:S05]  /*e240*/  BSYNC.RECONVERGENT B2 ;  /* 0x0000000000027941 */ /* 0x000fea0003800200 */
.L_x_18703:
        /* <DEDUP_REMOVED lines=61> */
.L_x_18701:
[----:B------:R-:W-:Y:S05]  /*e620*/  BSYNC.RECONVERGENT B1 ;  /* 0x0000000000017941 */ /* 0x000fea0003800200 */
.L_x_18700:
        /* <DEDUP_REMOVED lines=28> */
.L_x_18707:
        /* <DEDUP_REMOVED lines=13> */
.L_x_18709:
[----:B------:R-:W-:Y:S05]  /*e8c0*/  BSYNC.RECONVERGENT B2 ;  /* 0x0000000000027941 */ /* 0x000fea0003800200 */
.L_x_18708:
        /* <DEDUP_REMOVED lines=61> */
.L_x_18706:
[----:B------:R-:W-:Y:S05]  /*eca0*/  BSYNC.RECONVERGENT B1 ;  /* 0x0000000000017941 */ /* 0x000fea0003800200 */
.L_x_18705:
        /* <DEDUP_REMOVED lines=23> */
.L_x_18712:
        /* <DEDUP_REMOVED lines=13> */
.L_x_18714:
[----:B------:R-:W-:Y:S05]  /*eef0*/  BSYNC.RECONVERGENT B2 ;  /* 0x0000000000027941 */ /* 0x000fea0003800200 */
.L_x_18713:
        /* <DEDUP_REMOVED lines=61> */
.L_x_18711:
[----:B------:R-:W-:Y:S05]  /*f2d0*/  BSYNC.RECONVERGENT B1 ;  /* 0x0000000000017941 */ /* 0x000fea0003800200 */
.L_x_18710:
        /* <DEDUP_REMOVED lines=23> */
.L_x_18717:
        /* <DEDUP_REMOVED lines=13> */
.L_x_18719:
[----:B------:R-:W-:Y:S05]  /*f520*/  BSYNC.RECONVERGENT B2 ;  /* 0x0000000000027941 */ /* 0x000fea0003800200 */
.L_x_18718:
        /* <DEDUP_REMOVED lines=61> */
.L_x_18716:
[----:B------:R-:W-:Y:S05]  /*f900*/  BSYNC.RECONVERGENT B1 ;  /* 0x0000000000017941 */ /* 0x000fea0003800200 */
.L_x_18715:
        /* <DEDUP_REMOVED lines=23> */
.L_x_18722:
        /* <DEDUP_REMOVED lines=13> */
.L_x_18724:
[----:B------:R-:W-:Y:S05]  /*fb50*/  BSYNC.RECONVERGENT B2 ;  /* 0x0000000000027941 */ /* 0x000fea0003800200 */
.L_x_18723:
        /* <DEDUP_REMOVED lines=61> */
.L_x_18721:
[----:B------:R-:W-:Y:S05]  /*ff30*/  BSYNC.RECONVERGENT B1 ;  /* 0x0000000000017941 */ /* 0x000fea0003800200 */
.L_x_18720:
        /* <DEDUP_REMOVED lines=23> */
.L_x_18727:
        /* <DEDUP_REMOVED lines=13> */
.L_x_18729:
[----:B------:R-:W-:Y:S05]  /*10180*/  BSYNC.RECONVERGENT B2 ;  /* 0x0000000000027941 */ /* 0x000fea0003800200 */
.L_x_18728:
        /* <DEDUP_REMOVED lines=61> */
.L_x_18726:
[----:B------:R-:W-:Y:S05]  /*10560*/  BSYNC.RECONVERGENT B1 ;  /* 0x0000000000017941 */ /* 0x000fea0003800200 */
.L_x_18725:
        /* <DEDUP_REMOVED lines=23> */
.L_x_18732:
        /* <DEDUP_REMOVED lines=13> */
.L_x_18734:
[----:B------:R-:W-:Y:S05]  /*107b0*/  BSYNC.RECONVERGENT B2 ;  /* 0x0000000000027941 */ /* 0x000fea0003800200 */
.L_x_18733:
        /* <DEDUP_REMOVED lines=61> */
.L_x_18731:
[----:B------:R-:W-:Y:S05]  /*10b90*/  BSYNC.RECONVERGENT B1 ;  /* 0x0000000000017941 */ /* 0x000fea0003800200 */
.L_x_18730:
        /* <DEDUP_REMOVED lines=23> */
.L_x_18737:
        /* <DEDUP_REMOVED lines=15> */
.L_x_18739:
[----:B------:R-:W-:Y:S05]  /*10e00*/  BSYNC.RECONVERGENT B2 ;  /* 0x0000000000027941 */ /* 0x000fea0003800200 */
.L_x_18738:
        /* <DEDUP_REMOVED lines=61> */
.L_x_18736:
[----:B------:R-:W-:Y:S05]  /*111e0*/  BSYNC.RECONVERGENT B1 ;  /* 0x0000000000017941 */ /* 0x000fea0003800200 */
.L_x_18735:
        /* <DEDUP_REMOVED lines=15> */
.L_x_18699:
        /* <DEDUP_REMOVED lines=16> */
.L_x_18743:
        /* <DEDUP_REMOVED lines=13> */
.L_x_18745:
[----:B------:R-:W-:Y:S05]  /*114b0*/  BSYNC.RECONVERGENT B2 ;  /* 0x0000000000027941 */ /* 0x000fea0003800200 */
.L_x_18744:
        /* <DEDUP_REMOVED lines=61> */
.L_x_18742:
[----:B------:R-:W-:Y:S05]  /*11890*/  BSYNC.RECONVERGENT B1 ;  /* 0x0000000000017941 */ /* 0x000fea0003800200 */
.L_x_18741:
        /* <DEDUP_REMOVED lines=27> */
.L_x_18748:
        /* <DEDUP_REMOVED lines=13> */
.L_x_18750:
[----:B------:R-:W-:Y:S05]  /*11b20*/  BSYNC.RECONVERGENT B2 ;  /* 0x0000000000027941 */ /* 0x000fea0003800200 */
.L_x_18749:
        /* <DEDUP_REMOVED lines=61> */
.L_x_18747:
[----:B------:R-:W-:Y:S05]  /*11f00*/  BSYNC.RECONVERGENT B1 ;  /* 0x0000000000017941 */ /* 0x000fea0003800200 */
.L_x_18746:
        /* <DEDUP_REMOVED lines=22> */
.L_x_18753:
        /* <DEDUP_REMOVED lines=13> */
.L_x_18755:
[----:B------:R-:W-:Y:S05]  /*12140*/  BSYNC.RECONVERGENT B2 ;  /* 0x0000000000027941 */ /* 0x000fea0003800200 */
.L_x_18754:
        /* <DEDUP_REMOVED lines=61> */
.L_x_18752:
[----:B------:R-:W-:Y:S05]  /*12520*/  BSYNC.RECONVERGENT B1 ;  /* 0x0000000000017941 */ /* 0x000fea0003800200 */
.L_x_18751:
        /* <DEDUP_REMOVED lines=22> */
.L_x_18758:
        /* <DEDUP_REMOVED lines=13> */
.L_x_18760:
[----:B------:R-:W-:Y:S05]  /*12760*/  BSYNC.RECONVERGENT B2 ;  /* 0x0000000000027941 */ /* 0x000fea0003800200 */
.L_x_18759:
        /* <DEDUP_REMOVED lines=61> */
.L_x_18757:
[----:B------:R-:W-:Y:S05]  /*12b40*/  BSYNC.RECONVERGENT B1 ;  /* 0x0000000000017941 */ /* 0x000fea0003800200 */
.L_x_18756:
        /* <DEDUP_REMOVED lines=22> */
.L_x_18763:
        /* <DEDUP_REMOVED lines=13> */
.L_x_18765:
[----:B------:R-:W-:Y:S05]  /*12d80*/  BSYNC.RECONVERGENT B2 ;  /* 0x0000000000027941 */ /* 0x000fea0003800200 */
.L_x_18764:
        /* <DEDUP_REMOVED lines=61> */
.L_x_18762:
[----:B------:R-:W-:Y:S05]  /*13160*/  BSYNC.RECONVERGENT B1 ;  /* 0x0000000000017941 */ /* 0x000fea0003800200 */
.L_x_18761:
        /* <DEDUP_REMOVED lines=22> */
.L_x_18768:
        /* <DEDUP_REMOVED lines=13> */
.L_x_18770:
[----:B------:R-:W-:Y:S05]  /*133a0*/  BSYNC.RECONVERGENT B2 ;  /* 0x0000000000027941 */ /* 0x000fea0003800200 */
.L_x_18769:
        /* <DEDUP_REMOVED lines=61> */
.L_x_18767:
[----:B------:R-:W-:Y:S05]  /*13780*/  BSYNC.RECONVERGENT B1 ;  /* 0x0000000000017941 */ /* 0x000fea0003800200 */
.L_x_18766:
        /* <DEDUP_REMOVED lines=22> */
.L_x_18773:
        /* <DEDUP_REMOVED lines=13> */
.L_x_18775:
[----:B------:R-:W-:Y:S05]  /*139c0*/  BSYNC.RECONVERGENT B2 ;  /* 0x0000000000027941 */ /* 0x000fea0003800200 */
.L_x_18774:
        /* <DEDUP_REMOVED lines=61> */
.L_x_18772:
[----:B------:R-:W-:Y:S05]  /*13da0*/  BSYNC.RECONVERGENT B1 ;  /* 0x0000000000017941 */ /* 0x000fea0003800200 */
.L_x_18771:
        /* <DEDUP_REMOVED lines=22> */
.L_x_18778:
        /* <DEDUP_REMOVED lines=15> */
.L_x_18780:
[----:B------:R-:W-:Y:S05]  /*14000*/  BSYNC.RECONVERGENT B2 ;  /* 0x0000000000027941 */ /* 0x000fea0003800200 */
.L_x_18779:
        /* <DEDUP_REMOVED lines=61> */
.L_x_18777:
[----:B------:R-:W-:Y:S05]  /*143e0*/  BSYNC.RECONVERGENT B1 ;  /* 0x0000000000017941 */ /* 0x000fea0003800200 */
.L_x_18776:
        /* <DEDUP_REMOVED lines=13> */
.L_x_18740:
        /* <DEDUP_REMOVED lines=21> */
.L_x_18698:
[----:B------:R-:W-:Y:S05]  /*14610*/  BSYNC.RECONVERGENT B0 ;  /* 0x0000000000007941 */ /* 0x000fea0003800200 */
.L_x_18697:
        /* <DEDUP_REMOVED lines=30> */
.L_x_18786:
        /* <DEDUP_REMOVED lines=13> */
.L_x_18788:
[----:B------:R-:W-:Y:S05]  /*148d0*/  BSYNC.RECONVERGENT B2 ;  /* 0x0000000000027941 */ /* 0x000fea0003800200 */
.L_x_18787:
        /* <DEDUP_REMOVED lines=58> */
[----:B------:R-:W-:-:S03]  /*14c80*/  IMAD.MOV.U32 R24, RZ, RZ, R32 ;  /* 0x000000ffff187224 */ /* 0x000fc600078e0020 */
[----:B------:R-:W-:Y:S01]  /*14c90*/  LOP3.LUT R14, R31, R28, R33, 0x96, !PT ;  /* 0x0000001c1f0e7212 */ /* 0x000fe200078e9621 */
[----:B------:R-:W-:-:S07]  /*14ca0*/  IMAD.MOV.U32 R33, RZ, RZ, RZ ;  /* 0x000000ffff217224 */ /* 0x000fce00078e00ff */
.L_x_18785:
[----:B------:R-:W-:Y:S05]  /*14cb0*/  BSYNC.RECONVERGENT B1 ;  /* 0x0000000000017941 */ /* 0x000fea0003800200 */
.L_x_18784:
[----:B------:R-:W0:Y:S01]  /*14cc0*/  LDC R30, c[0x0][0x408] ;  /* 0x00010200ff1e7b82 */ /* 0x000e220000000800 */
[----:B------:R-:W-:Y:S01]  /*14cd0*/  HFMA2 R26, -RZ, RZ, 0.1171875, 0 ;  /* 0x2f800000ff1a7431 */ /* 0x000fe200000001ff */
[----:B------:R-:W-:Y:S01]  /*14ce0*/  I2FP.F32.U32 R29, R29 ;  /* 0x0000001d001d7245 */ /* 0x000fe20000201000 */
[----:B-----5:R-:W-:Y:S01]  /*14cf0*/  HADD2.F32 R31, -RZ, R172.H0_H0 ;  /* 0x200000acff1f7230 */ /* 0x020fe20000004100 */
[----:B------:R-:W-:Y:S01]  /*14d00*/  ISETP.NE.AND P0, PT, R33, 0x1, PT ;  /* 0x000000012100780c */ /* 0x000fe20003f05270 */
[----:B------:R-:W-:Y:S01]  /*14d10*/  HADD2.F32 R32, -RZ, R48.H0_H0 ;  /* 0x20000030ff207230 */ /* 0x000fe20000004100 */
[----:B------:R-:W-:Y:S01]  /*14d20*/  LOP3.LUT R9, R9, 0xfffffffd, RZ, 0xc0, !PT ;  /* 0xfffffffd09097812 */ /* 0x000fe200078ec0ff */
[----:B------:R-:W-:Y:S01]  /*14d30*/  BSSY.RECONVERGENT B1, `(.L_x_18789) ;  /* 0x0000060000017945 */ /* 0x000fe20003800200 */
[----:B------:R-:W1:Y:S01]  /*14d40*/  LDC R28, c[0x0][0x404] ;  /* 0x00010100ff1c7b82 */ /* 0x000e620000000800 */
[----:B------:R-:W-:Y:S01]  /*14d50*/  FMUL.FTZ R31, R31, R20 ;  /* 0x000000141f1f7220 */ /* 0x000fe20000410000 */
[----:B------:R-:W-:-:S02]  /*14d60*/  IMAD.MOV.U32 R34, RZ, RZ, 0x2 ;  /* 0x00000002ff227424 */ /* 0x000fc400078e00ff */
[----:B------:R-:W-:Y:S01]  /*14d70*/  FFMA.FTZ R29, R29, R26, 1.1641532182693481445e-10 ;  /* 0x2f0000001d1d7423 */ /* 0x000fe2000001001a */
[----:B0-----:R-:W-:-:S04]  /*14d80*/  FMUL.FTZ R31, R31, R30 ;  /* 0x0000001e1f1f7220 */ /* 0x001fc80000410000 */
[----:B-1----:R-:W-:-:S04]  /*14d90*/  FSETP.GTU.FTZ.AND P1, PT, R29, R28, PT ;  /* 0x0000001c1d00720b */ /* 0x002fc80003f3c000 */
        /* <DEDUP_REMOVED lines=14> */
.L_x_18791:
        /* <DEDUP_REMOVED lines=13> */
.L_x_18793:
[----:B------:R-:W-:Y:S05]  /*14f50*/  BSYNC.RECONVERGENT B2 ;  /* 0x0000000000027941 */ /* 0x000fea0003800200 */
.L_x_18792:
        /* <DEDUP_REMOVED lines=61> */
.L_x_18790:
[----:B------:R-:W-:Y:S05]  /*15330*/  BSYNC.RECONVERGENT B1 ;  /* 0x0000000000017941 */ /* 0x000fea0003800200 */
.L_x_18789:
        /* <DEDUP_REMOVED lines=23> */
.L_x_18796:
        /* <DEDUP_REMOVED lines=13> */
.L_x_18798:
[----:B------:R-:W-:Y:S05]  /*15580*/  BSYNC.RECONVERGENT B2 ;  /* 0x0000000000027941 */ /* 0x000fea0003800200 */
.L_x_18797:
        /* <DEDUP_REMOVED lines=61> */
.L_x_18795:
[----:B------:R-:W-:Y:S05]  /*15960*/  BSYNC.RECONVERGENT B1 ;  /* 0x0000000000017941 */ /* 0x000fea0003800200 */
.L_x_18794:
        /* <DEDUP_REMOVED lines=23> */
.L_x_18801:
        /* <DEDUP_REMOVED lines=13> */
.L_x_18803:
[----:B------:R-:W-:Y:S05]  /*15bb0*/  BSYNC.RECONVERGENT B2 ;  /* 0x0000000000027941 */ /* 0x000fea0003800200 */
.L_x_18802:
        /* <DEDUP_REMOVED lines=61> */
.L_x_18800:
[----:B------:R-:W-:Y:S05]  /*15f90*/  BSYNC.RECONVERGENT B1 ;  /* 0x0000000000017941 */ /* 0x000fea0003800200 */
.L_x_18799:
        /* <DEDUP_REMOVED lines=23> */
.L_x_18806:
        /* <DEDUP_REMOVED lines=13> */
.L_x_18808:
[----:B------:R-:W-:Y:S05]  /*161e0*/  BSYNC.RECONVERGENT B2 ;  /* 0x0000000000027941 */ /* 0x000fea0003800200 */
.L_x_18807:
        /* <DEDUP_REMOVED lines=61> */
.L_x_18805:
[----:B------:R-:W-:Y:S05]  /*165c0*/  BSYNC.RECONVERGENT B1 ;  /* 0x0000000000017941 */ /* 0x000fea0003800200 */
.L_x_18804:
        /* <DEDUP_REMOVED lines=23> */
.L_x_18811:
        /* <DEDUP_REMOVED lines=13> */
.L_x_18813:
[----:B------:R-:W-:Y:S05]  /*16810*/  BSYNC.RECONVERGENT B2 ;  /* 0x0000000000027941 */ /* 0x000fea0003800200 */
.L_x_18812:
        /* <DEDUP_REMOVED lines=61> */
.L_x_18810:
[----:B------:R-:W-:Y:S05]  /*16bf0*/  BSYNC.RECONVERGENT B1 ;  /* 0x0000000000017941 */ /* 0x000fea0003800200 */
.L_x_18809:
        /* <DEDUP_REMOVED lines=23> */
.L_x_18816:
        /* <DEDUP_REMOVED lines=13> */
.L_x_18818:
[----:B------:R-:W-:Y:S05]  /*16e40*/  BSYNC.RECONVERGENT B2 ;  /* 0x0000000000027941 */ /* 0x000fea0003800200 */
.L_x_18817:
        /* <DEDUP_REMOVED lines=61> */
.L_x_18815:
[----:B------:R-:W-:Y:S05]  /*17220*/  BSYNC.RECONVERGENT B1 ;  /* 0x0000000000017941 */ /* 0x000fea0003800200 */
.L_x_18814:
        /* <DEDUP_REMOVED lines=23> */
.L_x_18821:
        /* <DEDUP_REMOVED lines=15> */
.L_x_18823:
[----:B------:R-:W-:Y:S05]  /*17490*/  BSYNC.RECONVERGENT B2 ;  /* 0x0000000000027941 */ /* 0x000fea0003800200 */
.L_x_18822:
        /* <DEDUP_REMOVED lines=61> */
.L_x_18820:
[----:B------:R-:W-:Y:S05]  /*17870*/  BSYNC.RECONVERGENT B1 ;  /* 0x0000000000017941 */ /* 0x000fea0003800200 */
.L_x_18819:
        /* <DEDUP_REMOVED lines=15> */
.L_x_18783:
        /* <DEDUP_REMOVED lines=16> */
.L_x_18827:
        /* <DEDUP_REMOVED lines=13> */
.L_x_18829:
[----:B------:R-:W-:Y:S05]  /*17b40*/  BSYNC.RECONVERGENT B2 ;  /* 0x0000000000027941 */ /* 0x000fea0003800200 */
.L_x_18828:
        /* <DEDUP_REMOVED lines=61> */
.L_x_18826:
[----:B------:R-:W-:Y:S05]  /*17f20*/  BSYNC.RECONVERGENT B1 ;  /* 0x0000000000017941 */ /* 0x000fea0003800200 */
.L_x_18825:
[----:B------:R-:W0:Y:S01]  /*17f30*/  LDC R30, c[0x0][0x408] ;  /* 0x00010200ff1e7b82 */ /* 0x000e220000000800 */
[----:B------:R-:W-:Y:S01]  /*17f40*/  HFMA2 R26, -RZ, RZ, 0.1171875, 0 ;  /* 0x2f800000ff1a7431 */ /* 0x000fe200000001ff */
[----:B------:R-:W-:Y:S01]  /*17f50*/  I2FP.F32.U32 R29, R29 ;  /* 0x0000001d001d7245 */ /* 0x000fe20000201000 */
[----:B-----5:R-:W-:Y:S01]  /*17f60*/  HADD2.F32 R31, -RZ, R172.H0_H0 ;  /* 0x200000acff1f7230 */ /* 0x020fe20000004100 */
[----:B------:R-:W-:Y:S01]  /*17f70*/  ISETP.NE.AND P0, PT, R33, 0x1, PT ;  /* 0x000000012100780c */ /* 0x000fe20003f05270 */
[----:B------:R-:W-:Y:S01]  /*17f80*/  BSSY.RECONVERGENT B1, `(.L_x_18830) ;  /* 0x0000061000017945 */ /* 0x000fe20003800200 */
[----:B------:R-:W-:Y:S01]  /*17f90*/  LOP3.LUT R9, R9, 0xfffffffd, RZ, 0xc0, !PT ;  /* 0xfffffffd09097812 */ /* 0x000fe200078ec0ff */
[----:B------:R-:W-:Y:S01]  /*17fa0*/  IMAD.MOV.U32 R34, RZ, RZ, 0x2 ;  /* 0x00000002ff227424 */ /* 0x000fe200078e00ff */
[----:B------:R-:W1:Y:S01]  /*17fb0*/  LDC R28, c[0x0][0x404] ;  /* 0x00010100ff1c7b82 */ /* 0x000e620000000800 */
[----:B------:R-:W-:Y:S01]  /*17fc0*/  FMUL.FTZ R31, R31, R20 ;  /* 0x000000141f1f7220 */ /* 0x000fe20000410000 */
[----:B------:R-:W-:-:S03]  /*17fd0*/  FFMA.FTZ R29, R29, R26, 1.1641532182693481445e-10 ;  /* 0x2f0000001d1d7423 */ /* 0x000fc6000001001a */
[----:B0-----:R-:W-:Y:S02]  /*17fe0*/  FMUL.FTZ R31, R31, R30 ;  /* 0x0000001e1f1f7220 */ /* 0x001fe40000410000 */
[----:B-1----:R-:W-:-:S04]  /*17ff0*/  FSETP.GTU.FTZ.AND P1, PT, R29, R28, PT ;  /* 0x0000001c1d00720b */ /* 0x002fc80003f3c000 */
        /* <DEDUP_REMOVED lines=14> */
.L_x_18832:
        /* <DEDUP_REMOVED lines=13> */
.L_x_18834:
[----:B------:R-:W-:Y:S05]  /*181b0*/  BSYNC.RECONVERGENT B2 ;  /* 0x0000000000027941 */ /* 0x000fea0003800200 */
.L_x_18833:
        /* <DEDUP_REMOVED lines=61> */
.L_x_18831:
[----:B------:R-:W-:Y:S05]  /*18590*/  BSYNC.RECONVERGENT B1 ;  /* 0x0000000000017941 */ /* 0x000fea0003800200 */
.L_x_18830:
        /* <DEDUP_REMOVED lines=22> */
.L_x_18837:
        /* <DEDUP_REMOVED lines=13> */
.L_x_18839:
[----:B------:R-:W-:Y:S05]  /*187d0*/  BSYNC.RECONVERGENT B2 ;  /* 0x0000000000027941 */ /* 0x000fea0003800200 */
.L_x_18838:
        /* <DEDUP_REMOVED lines=61> */
.L_x_18836:
[----:B------:R-:W-:Y:S05]  /*18bb0*/  BSYNC.RECONVERGENT B1 ;  /* 0x0000000000017941 */ /* 0x000fea0003800200 */
.L_x_18835:
        /* <DEDUP_REMOVED lines=22> */
.L_x_18842:
        /* <DEDUP_REMOVED lines=13> */
.L_x_18844:
[----:B------:R-:W-:Y:S05]  /*18df0*/  BSYNC.RECONVERGENT B2 ;  /* 0x0000000000027941 */ /* 0x000fea0003800200 */
.L_x_18843:
        /* <DEDUP_REMOVED lines=61> */
.L_x_18841:
[----:B------:R-:W-:Y:S05]  /*191d0*/  BSYNC.RECONVERGENT B1 ;  /* 0x0000000000017941 */ /* 0x000fea0003800200 */
.L_x_18840:
        /* <DEDUP_REMOVED lines=22> */
.L_x_18847:
        /* <DEDUP_REMOVED lines=13> */
.L_x_18849:
[----:B------:R-:W-:Y:S05]  /*19410*/  BSYNC.RECONVERGENT B2 ;  /* 0x0000000000027941 */ /* 0x000fea0003800200 */
.L_x_18848:
        /* <DEDUP_REMOVED lines=61> */
.L_x_18846:
[----:B------:R-:W-:Y:S05]  /*197f0*/  BSYNC.RECONVERGENT B1 ;  /* 0x0000000000017941 */ /* 0x000fea0003800200 */
.L_x_18845:
        /* <DEDUP_REMOVED lines=22> */
.L_x_18852:
        /* <DEDUP_REMOVED lines=13> */
.L_x_18854:
[----:B------:R-:W-:Y:S05]  /*19a30*/  BSYNC.RECONVERGENT B2 ;  /* 0x0000000000027941 */ /* 0x000fea0003800200 */
.L_x_18853:
        /* <DEDUP_REMOVED lines=61> */
.L_x_18851:
[----:B------:R-:W-:Y:S05]  /*19e10*/  BSYNC.RECONVERGENT B1 ;  /* 0x0000000000017941 */ /* 0x000fea0003800200 */
.L_x_18850:
        /* <DEDUP_REMOVED lines=22> */
.L_x_18857:
        /* <DEDUP_REMOVED lines=13> */
.L_x_18859:
[----:B------:R-:W-:Y:S05]  /*1a050*/  BSYNC.RECONVERGENT B2 ;  /* 0x0000000000027941 */ /* 0x000fea0003800200 */
.L_x_18858:
        /* <DEDUP_REMOVED lines=61> */
.L_x_18856:
[----:B------:R-:W-:Y:S05]  /*1a430*/  BSYNC.RECONVERGENT B1 ;  /* 0x0000000000017941 */ /* 0x000fea0003800200 */
.L_x_18855:
        /* <DEDUP_REMOVED lines=22> */
.L_x_18862:
        /* <DEDUP_REMOVED lines=15> */
.L_x_18864:
[----:B------:R-:W-:Y:S05]  /*1a690*/  BSYNC.RECONVERGENT B2 ;  /* 0x0000000000027941 */ /* 0x000fea0003800200 */
.L_x_18863:
        /* <DEDUP_REMOVED lines=61> */
.L_x_18861:
[----:B------:R-:W-:Y:S05]  /*1aa70*/  BSYNC.RECONVERGENT B1 ;  /* 0x0000000000017941 */ /* 0x000fea0003800200 */
.L_x_18860:
        /* <DEDUP_REMOVED lines=13> */
.L_x_18824:
        /* <DEDUP_REMOVED lines=21> */
.L_x_18782:
[----:B------:R-:W-:Y:S05]  /*1aca0*/  BSYNC.RECONVERGENT B0 ;  /* 0x0000000000007941 */ /* 0x000fea0003800200 */
.L_x_18781:
        /* <DEDUP_REMOVED lines=28> */
.L_x_18870:
        /* <DEDUP_REMOVED lines=13> */
.L_x_18872:
[----:B------:R-:W-:Y:S05]  /*1af40*/  BSYNC.RECONVERGENT B2 ;  /* 0x0000000000027941 */ /* 0x000fea0003800200 */
.L_x_18871:
        /* <DEDUP_REMOVED lines=61> */
.L_x_18869:
[----:B------:R-:W-:Y:S05]  /*1b320*/  BSYNC.RECONVERGENT B1 ;  /* 0x0000000000017941 */ /* 0x000fea0003800200 */
.L_x_18868:
[----:B------:R-:W1:Y:S01]  /*1b330*/  LDC R30, c[0x0][0x408] ;  /* 0x00010200ff1e7b82 */ /* 0x000e620000000800 */
[----:B------:R-:W-:Y:S01]  /*1b340*/  HFMA2 R26, -RZ, RZ, 0.1171875, 0 ;  /* 0x2f800000ff1a7431 */ /* 0x000fe200000001ff */
[----:B------:R-:W-:Y:S01]  /*1b350*/  I2FP.F32.U32 R35, R34 ;  /* 0x0000002200237245 */ /* 0x000fe20000201000 */
[----:B-----5:R-:W-:Y:S01]  /*1b360*/  HADD2.F32 R37, -RZ, R172.H0_H0 ;  /* 0x200000acff257230 */ /* 0x020fe20000004100 */
[----:B------:R-:W-:Y:S01]  /*1b370*/  LOP3.LUT R9, R9, 0xfffffffb, RZ, 0xc0, !PT ;  /* 0xfffffffb09097812 */ /* 0x000fe200078ec0ff */
[----:B------:R-:W-:Y:S01]  /*1b380*/  HADD2.F32 R32, -RZ, R48.H0_H0 ;  /* 0x20000030ff207230 */ /* 0x000fe20000004100 */
[----:B------:R-:W-:Y:S01]  /*1b390*/  BSSY.RECONVERGENT B1, `(.L_x_18873) ;  /* 0x0000061000017945 */ /* 0x000fe20003800200 */
        /* <DEDUP_REMOVED lines=21> */
.L_x_18875:
        /* <DEDUP_REMOVED lines=13> */
.L_x_18877:
[----:B------:R-:W-:Y:S05]  /*1b5c0*/  BSYNC.RECONVERGENT B2 ;  /* 0x0000000000027941 */ /* 0x000fea0003800200 */
.L_x_18876:
        /* <DEDUP_REMOVED lines=61> */
.L_x_18874:
[----:B------:R-:W-:Y:S05]  /*1b9a0*/  BSYNC.RECONVERGENT B1 ;  /* 0x0000000000017941 */ /* 0x000fea0003800200 */
.L_x_18873:
[----:B------:R-:W-:Y:S01]  /*1b9b0*/  I2FP.F32.U32 R37, R32 ;  /* 0x0000002000257245 */ /* 0x000fe20000201000 */
[----:B------:R-:W-:Y:S01]  /*1b9c0*/  HADD2.F32 R45, -RZ, R172.H1_H1 ;  /* 0x300000acff2d7230 */ /* 0x000fe20000004100 */
[----:B------:R-:W-:Y:S01]  /*1b9d0*/  LOP3.LUT R9, R9, 0xfffffffd, RZ, 0xc0, !PT ;  /* 0xfffffffd09097812 */ /* 0x000fe200078ec0ff */
        /* <DEDUP_REMOVED lines=22> */
.L_x_18880:
        /* <DEDUP_REMOVED lines=13> */
.L_x_18882:
[----:B------:R-:W-:Y:S05]  /*1bc10*/  BSYNC.RECONVERGENT B2 ;  /* 0x0000000000027941 */ /* 0x000fea0003800200 */
.L_x_18881:
        /* <DEDUP_REMOVED lines=61> */
.L_x_18879:
[----:B------:R-:W-:Y:S05]  /*1bff0*/  BSYNC.RECONVERGENT B1 ;  /* 0x0000000000017941 */ /* 0x000fea0003800200 */
.L_x_18878:
        /* <DEDUP_REMOVED lines=23> */
.L_x_18885:
        /* <DEDUP_REMOVED lines=13> */
.L_x_18887:
[----:B------:R-:W-:Y:S05]  /*1c240*/  BSYNC.RECONVERGENT B2 ;  /* 0x0000000000027941 */ /* 0x000fea0003800200 */
.L_x_18886:
        /* <DEDUP_REMOVED lines=61> */
.L_x_18884:
[----:B------:R-:W-:Y:S05]  /*1c620*/  BSYNC.RECONVERGENT B1 ;  /* 0x0000000000017941 */ /* 0x000fea0003800200 */
.L_x_18883:
        /* <DEDUP_REMOVED lines=23> */
.L_x_18890:
        /* <DEDUP_REMOVED lines=13> */
.L_x_18892:
[----:B------:R-:W-:Y:S05]  /*1c870*/  BSYNC.RECONVERGENT B2 ;  /* 0x0000000000027941 */ /* 0x000fea0003800200 */
.L_x_18891:
        /* <DEDUP_REMOVED lines=61> */
.L_x_18889:
[----:B------:R-:W-:Y:S05]  /*1cc50*/  BSYNC.RECONVERGENT B1 ;  /* 0x0000000000017941 */ /* 0x000fea0003800200 */
.L_x_18888:
        /* <DEDUP_REMOVED lines=23> */
.L_x_18895:
        /* <DEDUP_REMOVED lines=13> */
.L_x_18897:
[----:B------:R-:W-:Y:S05]  /*1cea0*/  BSYNC.RECONVERGENT B2 ;  /* 0x0000000000027941 */ /* 0x000fea0003800200 */
.L_x_18896:
        /* <DEDUP_REMOVED lines=61> */
.L_x_18894:
[----:B------:R-:W-:Y:S05]  /*1d280*/  BSYNC.RECONVERGENT B1 ;  /* 0x0000000000017941 */ /* 0x000fea0003800200 */
.L_x_18893:
        /* <DEDUP_REMOVED lines=23> */
.L_x_18900:
        /* <DEDUP_REMOVED lines=13> */
.L_x_18902:
[----:B------:R-:W-:Y:S05]  /*1d4d0*/  BSYNC.RECONVERGENT B2 ;  /* 0x0000000000027941 */ /* 0x000fea0003800200 */
.L_x_18901:
        /* <DEDUP_REMOVED lines=61> */
.L_x_18899:
[----:B------:R-:W-:Y:S05]  /*1d8b0*/  BSYNC.RECONVERGENT B1 ;  /* 0x0000000000017941 */ /* 0x000fea0003800200 */
.L_x_18898:
        /* <DEDUP_REMOVED lines=23> */
.L_x_18905:
        /* <DEDUP_REMOVED lines=15> */
.L_x_18907:
[----:B------:R-:W-:Y:S05]  /*1db20*/  BSYNC.RECONVERGENT B2 ;  /* 0x0000000000027941 */ /* 0x000fea0003800200 */
.L_x_18906:
        /* <DEDUP_REMOVED lines=61> */
.L_x_18904:
[----:B------:R-:W-:Y:S05]  /*1df00*/  BSYNC.RECONVERGENT B1 ;  /* 0x0000000000017941 */ /* 0x000fea0003800200 */
.L_x_18903:
        /* <DEDUP_REMOVED lines=15> */
.L_x_18867:
        /* <DEDUP_REMOVED lines=16> */
.L_x_18911:
        /* <DEDUP_REMOVED lines=13> */
.L_x_18913:
[----:B------:R-:W-:Y:S05]  /*1e1d0*/  BSYNC.RECONVERGENT B2 ;  /* 0x0000000000027941 */ /* 0x000fea0003800200 */
.L_x_18912:
        /* <DEDUP_REMOVED lines=61> */
.L_x_18910:
[----:B------:R-:W-:Y:S05]  /*1e5b0*/  BSYNC.RECONVERGENT B1 ;  /* 0x0000000000017941 */ /* 0x000fea0003800200 */
.L_x_18909:
[----:B------:R-:W1:Y:S01]  /*1e5c0*/  LDC R30, c[0x0][0x408] ;  /* 0x00010200ff1e7b82 */ /* 0x000e620000000800 */
[----:B------:R-:W-:Y:S01]  /*1e5d0*/  HFMA2 R26, -RZ, RZ, 0.1171875, 0 ;  /* 0x2f800000ff1a7431 */ /* 0x000fe200000001ff */
[----:B------:R-:W-:Y:S01]  /*1e5e0*/  I2FP.F32.U32 R35, R34 ;  /* 0x0000002200237245 */ /* 0x000fe20000201000 */
[----:B-----5:R-:W-:Y:S01]  /*1e5f0*/  HADD2.F32 R37, -RZ, R172.H0_H0 ;  /* 0x200000acff257230 */ /* 0x020fe20000004100 */
[----:B------:R-:W-:Y:S01]  /*1e600*/  LOP3.LUT R9, R9, 0xfffffffb, RZ, 0xc0, !PT ;  /* 0xfffffffb09097812 */ /* 0x000fe200078ec0ff */
[----:B------:R-:W-:Y:S01]  /*1e610*/  BSSY.RECONVERGENT B1, `(.L_x_18914) ;  /* 0x0000061000017945 */ /* 0x000fe20003800200 */
[----:B------:R-:W-:Y:S01]  /*1e620*/  IMAD.MOV.U32 R34, RZ, RZ, 0x2 ;  /* 0x00000002ff227424 */ /* 0x000fe200078e00ff */
[----:B------:R-:W-:Y:S01]  /*1e630*/  MOV R32, R12 ;  /* 0x0000000c00207202 */ /* 0x000fe20000000f00 */
        /* <DEDUP_REMOVED lines=19> */
.L_x_18916:
        /* <DEDUP_REMOVED lines=13> */
.L_x_18918:
[----:B------:R-:W-:Y:S05]  /*1e840*/  BSYNC.RECONVERGENT B2 ;  /* 0x0000000000027941 */ /* 0x000fea0003800200 */
.L_x_18917:
        /* <DEDUP_REMOVED lines=61> */
.L_x_18915:
[----:B------:R-:W-:Y:S05]  /*1ec20*/  BSYNC.RECONVERGENT B1 ;  /* 0x0000000000017941 */ /* 0x000fea0003800200 */
.L_x_18914:
[----:B------:R-:W-:Y:S01]  /*1ec30*/  I2FP.F32.U32 R37, R32 ;  /* 0x0000002000257245 */ /* 0x000fe20000201000 */
[----:B------:R-:W-:Y:S01]  /*1ec40*/  HADD2.F32 R45, -RZ, R172.H1_H1 ;  /* 0x300000acff2d7230 */ /* 0x000fe20000004100 */
[----:B------:R-:W-:Y:S01]  /*1ec50*/  LOP3.LUT R9, R9, 0xfffffffd, RZ, 0xc0, !PT ;  /* 0xfffffffd09097812 */ /* 0x000fe200078ec0ff */
[----:B------:R-:W-:Y:S01]  /*1ec60*/  BSSY.RECONVERGENT B1, `(.L_x_18919) ;  /* 0x0000060000017945 */ /* 0x000fe20003800200 */
[----:B------:R-:W-:Y:S02]  /*1ec70*/  HFMA2 R36, -RZ, RZ, 0, 1.1920928955078125e-07 ;  /* 0x00000002ff247431 */ /* 0x000fe400000001ff */
        /* <DEDUP_REMOVED lines=19> */
.L_x_18921:
        /* <DEDUP_REMOVED lines=13> */
.L_x_18923:
[----:B------:R-:W-:Y:S05]  /*1ee80*/  BSYNC.RECONVERGENT B2 ;  /* 0x0000000000027941 */ /* 0x000fea0003800200 */
.L_x_18922:
        /* <DEDUP_REMOVED lines=61> */
.L_x_18920:
[----:B------:R-:W-:Y:S05]  /*1f260*/  BSYNC.RECONVERGENT B1 ;  /* 0x0000000000017941 */ /* 0x000fea0003800200 */
.L_x_18919:
        /* <DEDUP_REMOVED lines=22> */
.L_x_18926:
        /* <DEDUP_REMOVED lines=13> */
.L_x_18928:
[----:B------:R-:W-:Y:S05]  /*1f4a0*/  BSYNC.RECONVERGENT B2 ;  /* 0x0000000000027941 */ /* 0x000fea0003800200 */
.L_x_18927:
        /* <DEDUP_REMOVED lines=61> */
.L_x_18925:
[----:B------:R-:W-:Y:S05]  /*1f880*/  BSYNC.RECONVERGENT B1 ;  /* 0x0000000000017941 */ /* 0x000fea0003800200 */
.L_x_18924:
        /* <DEDUP_REMOVED lines=22> */
.L_x_18931:
        /* <DEDUP_REMOVED lines=13> */
.L_x_18933:
[----:B------:R-:W-:Y:S05]  /*1fac0*/  BSYNC.RECONVERGENT B2 ;  /* 0x0000000000027941 */ /* 0x000fea0003800200 */
.L_x_18932:
        /* <DEDUP_REMOVED lines=61> */
.L_x_18930:
[----:B------:R-:W-:Y:S05]  /*1fea0*/  BSYNC.RECONVERGENT B1 ;  /* 0x0000000000017941 */ /* 0x000fea0003800200 */
.L_x_18929:
        /* <DEDUP_REMOVED lines=22> */
.L_x_18936:
        /* <DEDUP_REMOVED lines=13> */
.L_x_18938:
[----:B------:R-:W-:Y:S05]  /*200e0*/  BSYNC.RECONVERGENT B2 ;  /* 0x0000000000027941 */ /* 0x000fea0003800200 */
.L_x_18937:
        /* <DEDUP_REMOVED lines=61> */
.L_x_18935:
[----:B------:R-:W-:Y:S05]  /*204c0*/  BSYNC.RECONVERGENT B1 ;  /* 0x0000000000017941 */ /* 0x000fea0003800200 */
.L_x_18934:
        /* <DEDUP_REMOVED lines=22> */
.L_x_18941:
        /* <DEDUP_REMOVED lines=13> */
.L_x_18943:
[----:B------:R-:W-:Y:S05]  /*20700*/  BSYNC.RECONVERGENT B2 ;  /* 0x0000000000027941 */ /* 0x000fea0003800200 */
.L_x_18942:
        /* <DEDUP_REMOVED lines=61> */
.L_x_18940:
[----:B------:R-:W-:Y:S05]  /*20ae0*/  BSYNC.RECONVERGENT B1 ;  /* 0x0000000000017941 */ /* 0x000fea0003800200 */
.L_x_18939:
        /* <DEDUP_REMOVED lines=22> */
.L_x_18946:
        /* <DEDUP_REMOVED lines=15> */
.L_x_18948:
[----:B------:R-:W-:Y:S05]  /*20d40*/  BSYNC.RECONVERGENT B2 ;  /* 0x0000000000027941 */ /* 0x000fea0003800200 */
.L_x_18947:
        /* <DEDUP_REMOVED lines=61> */
.L_x_18945:
[----:B------:R-:W-:Y:S05]  /*21120*/  BSYNC.RECONVERGENT B1 ;  /* 0x0000000000017941 */ /* 0x000fea0003800200 */
.L_x_18944:
        /* <DEDUP_REMOVED lines=13> */
.L_x_18908:
        /* <DEDUP_REMOVED lines=21> */
.L_x_18866:
[----:B------:R-:W-:Y:S05]  /*21350*/  BSYNC.RECONVERGENT B0 ;  /* 0x0000000000007941 */ /* 0x000fea0003800200 */
.L_x_18865:
[----:B------:R-:W-:Y:S01]  /*21360*/  FADD.FTZ R20, RZ, R11 ;  /* 0x0000000bff147221 */ /* 0x000fe20000010000 */
[----:B------:R-:W-:Y:S01]  /*21370*/  LOP3.LUT P5, RZ, R9, 0x10, RZ, 0xc0, !PT ;  /* 0x0000001009ff7812 */ /* 0x000fe200078ac0ff */
[----:B------:R-:W-:Y:S01]  /*21380*/  BSSY.RECONVERGENT B0, `(.L_x_18949) ;  /* 0x000009f000007945 */ /* 0x000fe20003800200 */
[C---:B------:R-:W-:Y:S01]  /*21390*/  ISETP.GT.U32.AND P1, PT, R2.reuse, 0xff, PT ;  /* 0x000000ff0200780c */ /* 0x040fe20003f24070 */
[----:B------:R-:W-:Y:S01]  /*213a0*/  FADD.FTZ R20, R13, R20 ;  /* 0x000000140d147221 */ /* 0x000fe20000010000 */
[C---:B------:R-:W-:Y:S01]  /*213b0*/  ISETP.GT.U32.AND P2, PT, R2.reuse, 0x17f, PT ;  /* 0x0000017f0200780c */ /* 0x040fe20003f44070 */
[----:B------:R-:W-:Y:S01]  /*213c0*/  IMAD.MOV.U32 R36, RZ, RZ, RZ ;  /* 0x000000ffff247224 */ /* 0x000fe200078e00ff */
[C---:B------:R-:W-:Y:S01]  /*213d0*/  ISETP.GT.U32.AND P3, PT, R2.reuse, 0x1ff, PT ;  /* 0x000001ff0200780c */ /* 0x040fe20003f64070 */
        /* <DEDUP_REMOVED lines=153> */
.L_x_18950:
[----:B------:R-:W-:Y:S05]  /*21d70*/  BSYNC.RECONVERGENT B0 ;  /* 0x0000000000007941 */ /* 0x000fea0003800200 */
.L_x_18949:
        /* <DEDUP_REMOVED lines=12> */
.L_x_18952:
[----:B------:R-:W-:Y:S05]  /*21e40*/  BSYNC.RECONVERGENT B0 ;  /* 0x0000000000007941 */ /* 0x000fea0003800200 */
.L_x_18951:
        /* <DEDUP_REMOVED lines=84> */
.L_x_18954:
[----:B------:R-:W-:Y:S05]  /*22390*/  BSYNC.RECONVERGENT B0 ;  /* 0x0000000000007941 */ /* 0x000fea0003800200 */
.L_x_18953:
        /* <DEDUP_REMOVED lines=31> */
[----:B------:R-:W-:Y:S01]  /*22590*/  F2FP.F16.F32.PACK_AB R173, R24, R223 ;  /* 0x000000df18ad723e */ /* 0x000fe200000000ff */
[----:B------:R-:W-:Y:S01]  /*225a0*/  VIADD R16, R16, 0x80 ;  /* 0x0000008010107836 */ /* 0x000fe20000000000 */
[----:B------:R-:W-:-:S05]  /*225b0*/  F2FP.F16.F32.PACK_AB R175, R30, R231 ;  /* 0x000000e71eaf723e */ /* 0x000fca00000000ff */
[----:B------:R2:W-:Y:S02]  /*225c0*/  STG.E.128 desc[UR6][R220.64], R172 ;  /* 0x000000acdc007986 */ /* 0x0005e4000c101d06 */
.L_x_18956:
[----:B------:R-:W-:Y:S05]  /*225d0*/  BSYNC.RECONVERGENT B0 ;  /* 0x0000000000007941 */ /* 0x000fea0003800200 */
.L_x_18955:
        /* <DEDUP_REMOVED lines=35> */
.L_x_18958:
[----:B------:R-:W-:Y:S05]  /*22810*/  BSYNC.RECONVERGENT B0 ;  /* 0x0000000000007941 */ /* 0x000fea0003800200 */
.L_x_18957:
        /* <DEDUP_REMOVED lines=35> */
.L_x_18960:
[----:B------:R-:W-:Y:S05]  /*22a50*/  BSYNC.RECONVERGENT B0 ;  /* 0x0000000000007941 */ /* 0x000fea0003800200 */
.L_x_18959:
        /* <DEDUP_REMOVED lines=33> */
.L_x_18962:
[----:B------:R-:W-:Y:S05]  /*22c70*/  BSYNC.RECONVERGENT B0 ;  /* 0x0000000000007941 */ /* 0x000fea0003800200 */
.L_x_18961:
[----:B01234-:R-:W0:Y:S01]  /*22c80*/  LDC.64 R172, c[0x0][0x380] ;  /* 0x0000e000ffac7b82 */ /* 0x01fe220000000a00 */
[----:B------:R-:W-:Y:S01]  /*22c90*/  UPLOP3.LUT UP1, UPT, UPT, UPT, UP1, 0x40, 0x4 ;  /* 0x000000000004789c */ /* 0x000fe20003f2e810 */
[----:B0-----:R-:W-:-:S04]  /*22ca0*/  IADD3 R0, PT, PT, R0, R172, RZ ;  /* 0x000000ac00007210 */ /* 0x001fc80007ffe0ff */
[----:B------:R-:W-:-:S13]  /*22cb0*/  ISETP.GE.AND P0, PT, R0, R173, PT ;  /* 0x000000ad0000720c */ /* 0x000fda0003f06270 */
[----:B------:R-:W-:Y:S05]  /*22cc0*/  @!P0 BRA `(.L_x_18963) ;  /* 0xfffffde400388947 */ /* 0x000fea000383ffff */
[----:B------:R-:W-:Y:S05]  /*22cd0*/  EXIT ;  /* 0x000000000000794d */ /* 0x000fea0003800000 */
.L_x_18964:
        /* <DEDUP_REMOVED lines=10> */
.L_x_34072:


//--------------------- .text._ZN10layer_norm13ln_fwd_kernelINS_13Kernel_traitsIf6__halfS2_S2_fjLj5120ELj1ELj1ELj4ELj16ENS_18Kernel_traits_baseILj5120EfS2_S2_S2_fjLj128EEEEELb1ELb1ELb0ELb1EEEvNS_9FwdParamsE --------------------------
	.section	.text._ZN10layer_norm13ln_fwd_kernelINS_13Kernel_traitsIf6__halfS2_S2_fjLj5120ELj1ELj1ELj4ELj16ENS_18Kernel_traits_baseILj5120EfS2_S2_S2_fjLj128EEEEELb1ELb1ELb0ELb1EEEvNS_9FwdParamsE,"ax",@progbits
	.align	128
        .global         _ZN10layer_norm13ln_fwd_kernelINS_13Kernel_traitsIf6__halfS2_S2_fjLj5120ELj1ELj1ELj4ELj16ENS_18Kernel_traits_baseILj5120EfS2_S2_S2_fjLj128EEEEELb1ELb1ELb0ELb1EEEvNS_9FwdParamsE
        .type           _ZN10layer_norm13ln_fwd_kernelINS_13Kernel_traitsIf6__halfS2_S2_fjLj5120ELj1ELj1ELj4ELj16ENS_18Kernel_traits_baseILj5120EfS2_S2_S2_fjLj128EEEEELb1ELb1ELb0ELb1EEEvNS_9FwdParamsE,@function
        .size           _ZN10layer_norm13ln_fwd_kernelINS_13Kernel_traitsIf6__halfS2_S2_fjLj5120ELj1ELj1ELj4ELj16ENS_18Kernel_traits_baseILj5120EfS2_S2_S2_fjLj128EEEEELb1ELb1ELb0ELb1EEEvNS_9FwdParamsE,(.L_x_34073 - _ZN10layer_norm13ln_fwd_kernelINS_13Kernel_traitsIf6__halfS2_S2_fjLj5120ELj1ELj1ELj4ELj16ENS_18Kernel_traits_baseILj5120EfS2_S2_S2_fjLj128EEEEELb1ELb1ELb0ELb1EEEvNS_9FwdParamsE)
        .other          _ZN10layer_norm13ln_fwd_kernelINS_13Kernel_traitsIf6__halfS2_S2_fjLj5120ELj1ELj1ELj4ELj16ENS_18Kernel_traits_baseILj5120EfS2_S2_S2_fjLj128EEEEELb1ELb1ELb0ELb1EEEvNS_9FwdParamsE,@"STO_CUDA_ENTRY STV_DEFAULT"
_ZN10layer_norm13ln_fwd_kernelINS_13Kernel_traitsIf6__halfS2_S2_fjLj5120ELj1ELj1ELj4ELj16ENS_18Kernel_traits_baseILj5120EfS2_S2_S2_fjLj128EEEEELb1ELb1ELb0ELb1EEEvNS_9FwdParamsE:
.text._ZN10layer_norm13ln_fwd_kernelINS_13Kernel_traitsIf6__halfS2_S2_fjLj5120ELj1ELj1ELj4ELj16ENS_18Kernel_traits_baseILj5120EfS2_S2_S2_fjLj128EEEEELb1ELb1ELb0ELb1EEEvNS_9FwdParamsE:
        /* <DEDUP_REMOVED lines=64> */
.L_x_18965:
        /* <DEDUP_REMOVED lines=44> */
.L_x_18966:
        /* <DEDUP_REMOVED lines=92> */
[----:B------:R-:W-:-:S04]  /*0c80*/  IMAD.HI.U32 R219, R9, -0x326172a9, RZ ;  /* 0xcd9e8d5709db7827 */ /* 0x000fc800078e00ff */
[----:B------:R-:W-:Y:S01]  /*0c90*/  IMAD.MOV.U32 R5, RZ, RZ, RZ ;  /* 0x000000ffff057224 */ /* 0x000fe200078e00ff */
[----:B------:R-:W-:Y:S01]  /*0ca0*/  LOP3.LUT R219, R11, R10, R219, 0x96, !PT ;  /* 0x0000000a0bdb7212 */ /* 0x000fe200078e96db */
[----:B------:R-:W-:Y:S02]  /*0cb0*/  IMAD R30, R9, -0x326172a9, RZ ;  /* 0xcd9e8d57091e7824 */ /* 0x000fe400078e02ff */
[----:B-1234-:R-:W-:-:S07]  /*0cc0*/  IMAD R28, R8, -0x2daee0ad, RZ ;  /* 0xd2511f53081c7824 */ /* 0x01efce00078e02ff */
.L_x_19220:
        /* <DEDUP_REMOVED lines=35> */
.L_x_33912:
[----:B------:R-:W-:Y:S05]  /*0f00*/  BRX R10 -0xf10                                         (*"BRANCH_TARGETS .L_x_33913,.L_x_33914,.L_x_33915"*) ;  /* 0xfffffff00a3c7949 */ /* 0x000fea000383ffff */
.L_x_33915:
[----:B------:R-:W-:Y:S01]  /*0f10*/  VIADD R10, R32, 0x1 ;  /* 0x00000001200a7836 */ /* 0x000fe20000000000 */
[----:B------:R-:W-:Y:S01]  /*0f20*/  MOV R9, R219 ;  /* 0x000000db00097202 */ /* 0x000fe20000000f00 */
[----:B------:R-:W-:Y:S01]  /*0f30*/  IMAD.MOV.U32 R34, RZ, RZ, R28 ;  /* 0x000000ffff227224 */ /* 0x000fe200078e001c */
[----:B------:R-:W-:Y:S06]  /*0f40*/  BRA `(.L_x_18968) ;  /* 0x00000004001c7947 */ /* 0x000fec0003800000 */
.L_x_33913:
[----:B------:R-:W-:Y:S01]  /*0f50*/  IMAD.MOV.U32 R34, RZ, RZ, R28 ;  /* 0x000000ffff227224 */ /* 0x000fe200078e001c */
[----:B------:R-:W-:Y:S01]  /*0f60*/  MOV R9, R218 ;  /* 0x000000da00097202 */ /* 0x000fe20000000f00 */
[----:B------:R-:W-:Y:S01]  /*0f70*/  IMAD.MOV.U32 R10, RZ, RZ, 0x3 ;  /* 0x00000003ff0a7424 */ /* 0x000fe200078e00ff */
[----:B------:R-:W-:Y:S06]  /*0f80*/  BRA `(.L_x_18968) ;  /* 0x00000004000c7947 */ /* 0x000fec0003800000 */
.L_x_33914:
        /* <DEDUP_REMOVED lines=12> */
.L_x_18969:
        /* <DEDUP_REMOVED lines=52> */
[----:B------:R-:W-:Y:S01]  /*1390*/  IMAD.MOV.U32 R10, RZ, RZ, RZ ;  /* 0x000000ffff0a7224 */ /* 0x000fe200078e00ff */
[----:B------:R-:W-:Y:S01]  /*13a0*/  LOP3.LUT R218, R9, R218, R35, 0x96, !PT ;  /* 0x000000da09da7212 */ /* 0x000fe200078e9623 */
[----:B------:R-:W-:-:S07]  /*13b0*/  IMAD.MOV.U32 R9, RZ, RZ, R28 ;  /* 0x000000ffff097224 */ /* 0x000fce00078e001c */
.L_x_18968:
[----:B------:R-:W-:Y:S01]  /*13c0*/  I2FP.F32.U32 R9, R9 ;  /* 0x0000000900097245 */ /* 0x000fe20000201000 */
[----:B-----5:R-:W-:Y:S01]  /*13d0*/  HADD2.F32 R11, -RZ, R24.H0_H0 ;  /* 0x20000018ff0b7230 */ /* 0x020fe20000004100 */
[----:B------:R-:W-:Y:S01]  /*13e0*/  UMOV UR5, UR7 ;  /* 0x0000000700057c82 */ /* 0x000fe20008000000 */
[----:B------:R-:W-:Y:S01]  /*13f0*/  UMOV UR4, UR6 ;  /* 0x0000000600047c82 */ /* 0x000fe20008000000 */
[----:B------:R-:W-:Y:S01]  /*1400*/  ISETP.NE.AND P2, PT, R10, 0x1, PT ;  /* 0x000000010a00780c */ /* 0x000fe20003f45270 */
[----:B------:R-:W-:Y:S01]  /*1410*/  FFMA.FTZ R9, R9, R22, 1.1641532182693481445e-10 ;  /* 0x2f00000009097423 */ /* 0x000fe20000010016 */
[----:B------:R-:W-:Y:S01]  /*1420*/  FMUL.FTZ R11, R11, R12 ;  /* 0x0000000c0b0b7220 */ /* 0x000fe20000410000 */
[----:B------:R-:W-:Y:S01]  /*1430*/  HADD2.F32 R28, -RZ, R40.H0_H0 ;  /* 0x20000028ff1c7230 */ /* 0x000fe20000004100 */
[----:B------:R-:W-:Y:S01]  /*1440*/  LOP3.LUT R6, R6, 0xfffffffb, RZ, 0xc0, !PT ;  /* 0xfffffffb06067812 */ /* 0x000fe200078ec0ff */
[----:B------:R-:W-:Y:S02]  /*1450*/  HFMA2 R15, -RZ, RZ, 0, 1.1920928955078125e-07 ;  /* 0x00000002ff0f7431 */ /* 0x000fe400000001ff */
[----:B------:R-:W-:Y:S01]  /*1460*/  FMUL.FTZ R11, R11, UR5 ;  /* 0x000000050b0b7c20 */ /* 0x000fe20008410000 */
[----:B------:R-:W-:-:S04]  /*1470*/  FSETP.GTU.FTZ.AND P1, PT, R9, UR4, PT ;  /* 0x0000000409007c0b */ /* 0x000fc8000bf3c000 */
        /* <DEDUP_REMOVED lines=14> */
.L_x_18971:
        /* <DEDUP_REMOVED lines=12> */
.L_x_18972:
        /* <DEDUP_REMOVED lines=56> */
.L_x_18970:
[----:B------:R-:W-:Y:S01]  /*19a0*/  I2FP.F32.U32 R11, R11 ;  /* 0x0000000b000b7245 */ /* 0x000fe20000201000 */
[----:B------:R-:W-:Y:S01]  /*19b0*/  HADD2.F32 R13, -RZ, R24.H1_H1 ;  /* 0x30000018ff0d7230 */ /* 0x000fe20000004100 */
[----:B------:R-:W-:Y:S02]  /*19c0*/  ISETP.NE.AND P2, PT, R15, 0x1, PT ;  /* 0x000000010f00780c */ /* 0x000fe40003f45270 */
[----:B------:R-:W-:Y:S01]  /*19d0*/  LOP3.LUT R6, R6, 0xfffffffd, RZ, 0xc0, !PT ;  /* 0xfffffffd06067812 */ /* 0x000fe200078ec0ff */
[----:B------:R-:W-:Y:S01]  /*19e0*/  FFMA.FTZ R11, R11, R22, 1.1641532182693481445e-10 ;  /* 0x2f0000000b0b7423 */ /* 0x000fe20000010016 */
[----:B------:R-:W-:Y:S01]  /*19f0*/  FMUL.FTZ R13, R13, R12 ;  /* 0x0000000c0d0d7220 */ /* 0x000fe20000410000 */
[----:B------:R-:W-:-:S03]  /*1a00*/  MOV R17, 0x2 ;  /* 0x0000000200117802 */ /* 0x000fc60000000f00 */
[----:B------:R-:W-:Y:S01]  /*1a10*/  FMUL.FTZ R13, R13, UR5 ;  /* 0x000000050d0d7c20 */ /* 0x000fe20008410000 */
[----:B------:R-:W-:Y:S01]  /*1a20*/  FSETP.GTU.FTZ.AND P1, PT, R11, UR4, PT ;  /* 0x000000040b007c0b */ /* 0x000fe2000bf3c000 */
[----:B------:R-:W-:-:S03]  /*1a30*/  HADD2.F32 R11, -RZ, R40.H1_H1 ;  /* 0x30000028ff0b7230 */ /* 0x000fc60000004100 */
        /* <DEDUP_REMOVED lines=14> */
.L_x_18974:
        /* <DEDUP_REMOVED lines=12> */
.L_x_18975:
        /* <DEDUP_REMOVED lines=50> */
[----:B------:R-:W-:-:S04]  /*1f00*/  IMAD.WIDE.U32 R30, R15, -0x326172a9, RZ ;  /* 0xcd9e8d570f1e7825 */ /* 0x000fc800078e00ff */
[----:B------:R-:W-:Y:S02]  /*1f10*/  VIADD R219, R198, 0x8ff34781 ;  /* 0x8ff34781c6db7836 */ /* 0x000fe40000000000 */
[----:B------:R-:W-:Y:S02]  /*1f20*/  VIADD R13, R199, 0x96a522ad ;  /* 0x96a522adc70d7836 */ /* 0x000fe40000000000 */
[----:B------:R-:W-:Y:S01]  /*1f30*/  IMAD.MOV.U32 R34, RZ, RZ, R32 ;  /* 0x000000ffff227224 */ /* 0x000fe200078e0020 */
[----:B------:R-:W-:Y:S02]  /*1f40*/  LOP3.LUT R219, R219, R28, R31, 0x96, !PT ;  /* 0x0000001cdbdb7212 */ /* 0x000fe400078e961f */
[----:B------:R-:W-:-:S07]  /*1f50*/  LOP3.LUT R218, R13, R218, R33, 0x96, !PT ;  /* 0x000000da0dda7212 */ /* 0x000fce00078e9621 */
.L_x_18973:
        /* <DEDUP_REMOVED lines=22> */
.L_x_18977:
        /* <DEDUP_REMOVED lines=12> */
.L_x_18978:
        /* <DEDUP_REMOVED lines=56> */
.L_x_18976:
        /* <DEDUP_REMOVED lines=22> */
.L_x_18980:
        /* <DEDUP_REMOVED lines=12> */
.L_x_18981:
        /* <DEDUP_REMOVED lines=56> */
.L_x_18979:
        /* <DEDUP_REMOVED lines=22> */
.L_x_18983:
        /* <DEDUP_REMOVED lines=12> */
.L_x_18984:
        /* <DEDUP_REMOVED lines=56> */
.L_x_18982:
        /* <DEDUP_REMOVED lines=22> */
.L_x_18986:
        /* <DEDUP_REMOVED lines=12> */
.L_x_18987:
        /* <DEDUP_REMOVED lines=54> */
[----:B------:R-:W-:Y:S01]  /*35c0*/  IMAD.MOV.U32 R25, RZ, RZ, RZ ;  /* 0x000000ffff197224 */ /* 0x000fe200078e00ff */
[----:B------:R-:W-:-:S07]  /*35d0*/  LOP3.LUT R218, R21, R218, R29, 0x96, !PT ;  /* 0x000000da15da7212 */ /* 0x000fce00078e961d */
.L_x_18985:
        /* <DEDUP_REMOVED lines=22> */
.L_x_18989:
        /* <DEDUP_REMOVED lines=14> */
.L_x_18990:
        /* <DEDUP_REMOVED lines=54> */
[----:B------:R-:W-:-:S03]  /*3b80*/  IMAD.MOV.U32 R34, RZ, RZ, R28 ;  /* 0x000000ffff227224 */ /* 0x000fc600078e001c */
[----:B------:R-:W-:-:S07]  /*3b90*/  LOP3.LUT R218, R23, R218, R29, 0x96, !PT ;  /* 0x000000da17da7212 */ /* 0x000fce00078e961d */
.L_x_18988:
[----:B------:R-:W-:Y:S01]  /*3ba0*/  I2FP.F32.U32 R23, R10 ;  /* 0x0000000a00177245 */ /* 0x000fe20000201000 */
[----:B------:R-:W-:Y:S01]  /*3bb0*/  HADD2.F32 R27, -RZ, R27.H1_H1 ;  /* 0x3000001bff1b7230 */ /* 0x000fe20000004100 */
[----:B------:R-:W-:Y:S01]  /*3bc0*/  F2FP.F16.F32.PACK_AB R26, R19, R17 ;  /* 0x00000011131a723e */ /* 0x000fe200000000ff */
[----:B------:R-:W-:Y:S01]  /*3bd0*/  HADD2.F32 R25, -RZ, R43.H1_H1 ;  /* 0x3000002bff197230 */ /* 0x000fe20000004100 */
[----:B------:R-:W-:Y:S01]  /*3be0*/  F2FP.F16.F32.PACK_AB R24, R11, R9 ;  /* 0x000000090b18723e */ /* 0x000fe200000000ff */
[----:B------:R-:W-:Y:S01]  /*3bf0*/  FFMA.FTZ R23, R23, R22, 1.1641532182693481445e-10 ;  /* 0x2f00000017177423 */ /* 0x000fe20000010016 */
[----:B------:R-:W-:-:S04]  /*3c00*/  FMUL.FTZ R27, R27, R12 ;  /* 0x0000000c1b1b7220 */ /* 0x000fc80000410000 */
[----:B------:R-:W-:Y:S01]  /*3c10*/  FMUL.FTZ R27, R27, UR5 ;  /* 0x000000051b1b7c20 */ /* 0x000fe20008410000 */
[----:B------:R-:W-:-:S04]  /*3c20*/  FSETP.GTU.FTZ.AND P6, PT, R23, UR4, PT ;  /* 0x0000000417007c0b */ /* 0x000fc8000bfdc000 */
[----:B------:R-:W-:Y:S02]  /*3c30*/  FSEL R10, R27, RZ, !P6 ;  /* 0x000000ff1b0a7208 */ /* 0x000fe40007000000 */
[----:B------:R-:W-:-:S03]  /*3c40*/  PLOP3.LUT P6, PT, P6, PT, PT, 0x8, 0x80 ;  /* 0x000000000080781c */ /* 0x000fc600037ce170 */
[----:B------:R-:W-:Y:S01]  /*3c50*/  FFMA.FTZ R23, R10, R79, R25 ;  /* 0x0000004f0a177223 */ /* 0x000fe20000010019 */
[----:B------:R-:W-:-:S04]  /*3c60*/  F2FP.F16.F32.PACK_AB R25, R15, R13 ;  /* 0x0000000d0f19723e */ /* 0x000fc800000000ff */
[----:B------:R-:W-:Y:S01]  /*3c70*/  F2FP.F16.F32.PACK_AB R27, R23, R21 ;  /* 0x00000015171b723e */ /* 0x000fe200000000ff */
[----:B------:R-:W-:Y:S06]  /*3c80*/  BRA `(.L_x_18991) ;  /* 0x0000002c00587947 */ /* 0x000fec0003800000 */
.L_x_18967:
        /* <DEDUP_REMOVED lines=15> */
.L_x_18993:
        /* <DEDUP_REMOVED lines=12> */
.L_x_18994:
        /* <DEDUP_REMOVED lines=54> */
[----:B------:R-:W-:-:S07]  /*41a0*/  MOV R9, R28 ;  /* 0x0000001c00097202 */ /* 0x000fce0000000f00 */
.L_x_18992:
[----:B------:R-:W-:Y:S01]  /*41b0*/  I2FP.F32.U32 R9, R9 ;  /* 0x0000000900097245 */ /* 0x000fe20000201000 */
[----:B-----5:R-:W-:Y:S01]  /*41c0*/  HADD2.F32 R11, -RZ, R24.H0_H0 ;  /* 0x20000018ff0b7230 */ /* 0x020fe20000004100 */
[----:B------:R-:W-:Y:S01]  /*41d0*/  UMOV UR5, UR7 ;  /* 0x0000000700057c82 */ /* 0x000fe20008000000 */
[----:B------:R-:W-:Y:S01]  /*41e0*/  UMOV UR4, UR6 ;  /* 0x0000000600047c82 */ /* 0x000fe20008000000 */
[----:B------:R-:W-:Y:S01]  /*41f0*/  ISETP.NE.AND P2, PT, R13, 0x1, PT ;  /* 0x000000010d00780c */ /* 0x000fe20003f45270 */
[----:B------:R-:W-:Y:S01]  /*4200*/  FFMA.FTZ R9, R9, R22, 1.1641532182693481445e-10 ;  /* 0x2f00000009097423 */ /* 0x000fe20000010016 */
[----:B------:R-:W-:Y:S01]  /*4210*/  FMUL.FTZ R11, R11, R12 ;  /* 0x0000000c0b0b7220 */ /* 0x000fe20000410000 */
[----:B------:R-:W-:Y:S01]  /*4220*/  LOP3.LUT R6, R6, 0xfffffffb, RZ, 0xc0, !PT ;  /* 0xfffffffb06067812 */ /* 0x000fe200078ec0ff */
[----:B------:R-:W-:Y:S01]  /*4230*/  IMAD.MOV.U32 R15, RZ, RZ, 0x2 ;  /* 0x00000002ff0f7424 */ /* 0x000fe200078e00ff */
[----:B------:R-:W-:Y:S01]  /*4240*/  MOV R10, R30 ;  /* 0x0000001e000a7202 */ /* 0x000fe20000000f00 */
        /* <DEDUP_REMOVED lines=15> */
.L_x_18996:
        /* <DEDUP_REMOVED lines=12> */
.L_x_18997:
        /* <DEDUP_REMOVED lines=34> */
[----:B------:R-:W-:Y:S01]  /*4620*/  IADD3 R11, PT, PT, R199, 0x1fd5c5a3, RZ ;  /* 0x1fd5c5a3c70b7810 */ /* 0x000fe20007ffe0ff */
        /* <DEDUP_REMOVED lines=21> */
.L_x_18995:
[----:B------:R-:W-:Y:S01]  /*4780*/  I2FP.F32.U32 R11, R10 ;  /* 0x0000000a000b7245 */ /* 0x000fe20000201000 */
[----:B------:R-:W-:Y:S01]  /*4790*/  HADD2.F32 R13, -RZ, R24.H1_H1 ;  /* 0x30000018ff0d7230 */ /* 0x000fe20000004100 */
        /* <DEDUP_REMOVED lines=21> */
.L_x_18999:
        /* <DEDUP_REMOVED lines=12> */
.L_x_19000:
        /* <DEDUP_REMOVED lines=52> */
[----:B------:R-:W-:-:S03]  /*4cf0*/  MOV R34, R32 ;  /* 0x0000002000227202 */ /* 0x000fc60000000f00 */
[----:B------:R-:W-:Y:S01]  /*4d00*/  VIADD R13, R199, 0x96a522ad ;  /* 0x96a522adc70d7836 */ /* 0x000fe20000000000 */
[----:B------:R-:W-:-:S04]  /*4d10*/  LOP3.LUT R219, R219, R28, R31, 0x96, !PT ;  /* 0x0000001cdbdb7212 */ /* 0x000fc800078e961f */
[----:B------:R-:W-:-:S07]  /*4d20*/  LOP3.LUT R218, R13, R218, R33, 0x96, !PT ;  /* 0x000000da0dda7212 */ /* 0x000fce00078e9621 */
.L_x_18998:
[----:B------:R-:W-:Y:S01]  /*4d30*/  I2FP.F32.U32 R13, R10 ;  /* 0x0000000a000d7245 */ /* 0x000fe20000201000 */
[----:B------:R-:W-:Y:S01]  /*4d40*/  HADD2.F32 R15, -RZ, R25.H0_H0 ;  /* 0x20000019ff0f7230 */ /* 0x000fe20000004100 */
        /* <DEDUP_REMOVED lines=19> */
.L_x_19002:
        /* <DEDUP_REMOVED lines=12> */
.L_x_19003:
        /* <DEDUP_REMOVED lines=56> */
.L_x_19001:
[----:B------:R-:W-:Y:S01]  /*52c0*/  I2FP.F32.U32 R15, R10 ;  /* 0x0000000a000f7245 */ /* 0x000fe20000201000 */
[----:B------:R-:W-:Y:S01]  /*52d0*/  HADD2.F32 R25, -RZ, R25.H1_H1 ;  /* 0x30000019ff197230 */ /* 0x000fe20000004100 */
        /* <DEDUP_REMOVED lines=19> */
.L_x_19005:
        /* <DEDUP_REMOVED lines=12> */
.L_x_19006:
        /* <DEDUP_REMOVED lines=54> */
[----:B------:R-:W-:-:S04]  /*5830*/  LOP3.LUT R218, R17, R218, R29, 0x96, !PT ;  /* 0x000000da11da7212 */ /* 0x000fc800078e961d */
[----:B------:R-:W-:-:S07]  /*5840*/  LOP3.LUT R219, R219, R24, R31, 0x96, !PT ;  /* 0x00000018dbdb7212 */ /* 0x000fce00078e961f */
.L_x_19004:
        /* <DEDUP_REMOVED lines=21> */
.L_x_19008:
        /* <DEDUP_REMOVED lines=12> */
.L_x_19009:
        /* <DEDUP_REMOVED lines=56> */
.L_x_19007:
        /* <DEDUP_REMOVED lines=21> */
.L_x_19011:
        /* <DEDUP_REMOVED lines=12> */
.L_x_19012:
        /* <DEDUP_REMOVED lines=39> */
[C---:B------:R-:W-:Y:S02]  /*6260*/  IADD3 R21, PT, PT, R199.reuse, 0x1fd5c5a3, RZ ;  /* 0x1fd5c5a3c7157810 */ /* 0x040fe40007ffe0ff */
        /* <DEDUP_REMOVED lines=16> */
.L_x_19010:
        /* <DEDUP_REMOVED lines=21> */
.L_x_19014:
        /* <DEDUP_REMOVED lines=14> */
.L_x_19015:
        /* <DEDUP_REMOVED lines=56> */
.L_x_19013:
[----:B------:R-:W-:Y:S01]  /*6920*/  I2FP.F32.U32 R23, R10 ;  /* 0x0000000a00177245 */ /* 0x000fe20000201000 */
[----:B------:R-:W-:Y:S01]  /*6930*/  HADD2.F32 R27, -RZ, R27.H1_H1 ;  /* 0x3000001bff1b7230 */ /* 0x000fe20000004100 */
[----:B------:R-:W-:Y:S02]  /*6940*/  F2FP.F16.F32.PACK_AB R26, R19, R17 ;  /* 0x00000011131a723e */ /* 0x000fe400000000ff */
[----:B------:R-:W-:Y:S01]  /*6950*/  F2FP.F16.F32.PACK_AB R25, R15, R13 ;  /* 0x0000000d0f19723e */ /* 0x000fe200000000ff */
[----:B------:R-:W-:Y:S01]  /*6960*/  FFMA.FTZ R23, R23, R22, 1.1641532182693481445e-10 ;  /* 0x2f00000017177423 */ /* 0x000fe20000010016 */
[----:B------:R-:W-:Y:S01]  /*6970*/  FMUL.FTZ R27, R27, R12 ;  /* 0x0000000c1b1b7220 */ /* 0x000fe20000410000 */
[----:B------:R-:W-:-:S03]  /*6980*/  F2FP.F16.F32.PACK_AB R24, R11, R9 ;  /* 0x000000090b18723e */ /* 0x000fc600000000ff */
[----:B------:R-:W-:Y:S01]  /*6990*/  FMUL.FTZ R10, R27, UR5 ;  /* 0x000000051b0a7c20 */ /* 0x000fe20008410000 */
[----:B------:R-:W-:-:S04]  /*69a0*/  FSETP.GTU.FTZ.AND P6, PT, R23, UR4, PT ;  /* 0x0000000417007c0b */ /* 0x000fc8000bfdc000 */
[----:B------:R-:W-:Y:S02]  /*69b0*/  FSEL R10, R10, RZ, !P6 ;  /* 0x000000ff0a0a7208 */ /* 0x000fe40007000000 */
[----:B------:R-:W-:-:S03]  /*69c0*/  PLOP3.LUT P6, PT, P6, PT, PT, 0x8, 0x80 ;  /* 0x000000000080781c */ /* 0x000fc600037ce170 */
[----:B------:R-:W-:-:S05]  /*69d0*/  FMUL.FTZ R23, R10, R79 ;  /* 0x0000004f0a177220 */ /* 0x000fca0000410000 */
[----:B------:R-:W-:-:S07]  /*69e0*/  F2FP.F16.F32.PACK_AB R27, R23, R21 ;  /* 0x00000015171b723e */ /* 0x000fce00000000ff */
.L_x_18991:
        /* <DEDUP_REMOVED lines=13> */
[----:B------:R-:W-:Y:S01]  /*6ac0*/  LOP3.LUT R31, R31, R28, R10, 0xfe, !PT ;  /* 0x0000001c1f1f7212 */ /* 0x000fe200078efe0a */
[C---:B------:R-:W-:Y:S01]  /*6ad0*/  VIADD R10, R8.reuse, 0x80 ;  /* 0x00000080080a7836 */ /* 0x040fe20000000000 */
        /* <DEDUP_REMOVED lines=27> */
.L_x_19018:
        /* <DEDUP_REMOVED lines=12> */
.L_x_19019:
        /* <DEDUP_REMOVED lines=55> */
.L_x_19017:
[----:B------:R-:W-:Y:S01]  /*70c0*/  I2FP.F32.U32 R25, R24 ;  /* 0x0000001800197245 */ /* 0x000fe20000201000 */
[----:B-----5:R-:W-:Y:S01]  /*70d0*/  HADD2.F32 R27, -RZ, R36.H0_H0 ;  /* 0x20000024ff1b7230 */ /* 0x020fe20000004100 */
[----:B------:R-:W-:Y:S01]  /*70e0*/  ISETP.NE.AND P2, PT, R28, 0x1, PT ;  /* 0x000000011c00780c */ /* 0x000fe20003f45270 */
[----:B------:R-:W-:Y:S01]  /*70f0*/  HADD2.F32 R24, -RZ, R40.H0_H0 ;  /* 0x20000028ff187230 */ /* 0x000fe20000004100 */
[----:B------:R-:W-:Y:S01]  /*7100*/  LOP3.LUT R6, R6, 0xfffffffb, RZ, 0xc0, !PT ;  /* 0xfffffffb06067812 */ /* 0x000fe200078ec0ff */
[----:B------:R-:W-:Y:S01]  /*7110*/  FFMA.FTZ R25, R25, R22, 1.1641532182693481445e-10 ;  /* 0x2f00000019197423 */ /* 0x000fe20000010016 */
[----:B------:R-:W-:Y:S01]  /*7120*/  FMUL.FTZ R27, R27, R12 ;  /* 0x0000000c1b1b7220 */ /* 0x000fe20000410000 */
[----:B------:R-:W-:-:S03]  /*7130*/  IMAD.MOV.U32 R31, RZ, RZ, 0x2 ;  /* 0x00000002ff1f7424 */ /* 0x000fc600078e00ff */
        /* <DEDUP_REMOVED lines=16> */
.L_x_19021:
        /* <DEDUP_REMOVED lines=12> */
.L_x_19022:
[----:B------:R-:W-:Y:S01]  /*7300*/  IMAD.WIDE.U32 R30, R4, -0x326172a9, RZ ;  /* 0xcd9e8d57041e7825 */ /* 0x000fe200078e00ff */
[----:B------:R-:W-:Y:S02]  /*7310*/  LOP3.LUT R34, R5, R29, R199, 0x96, !PT ;  /* 0x0000001d05227212 */ /* 0x000fe400078e96c7 */
[----:B------:R-:W-:Y:S01]  /*7320*/  IADD3 R27, PT, PT, R199, 0x76cf5d0a, RZ ;  /* 0x76cf5d0ac71b7810 */ /* 0x000fe20007ffe0ff */
[----:B------:R-:W-:Y:S01]  /*7330*/  IMAD.MOV.U32 R24, RZ, RZ, R26 ;  /* 0x000000ffff187224 */ /* 0x000fe200078e001a */
        /* <DEDUP_REMOVED lines=52> */
.L_x_19020:
        /* <DEDUP_REMOVED lines=24> */
.L_x_19024:
        /* <DEDUP_REMOVED lines=12> */
.L_x_19025:
        /* <DEDUP_REMOVED lines=53> */
[----:B------:R-:W-:Y:S01]  /*7c10*/  IMAD.MOV.U32 R28, RZ, RZ, RZ ;  /* 0x000000ffff1c7224 */ /* 0x000fe200078e00ff */
[----:B------:R-:W-:Y:S02]  /*7c20*/  LOP3.LUT R218, R29, R218, R33, 0x96, !PT ;  /* 0x000000da1dda7212 */ /* 0x000fe400078e9621 */
[----:B------:R-:W-:-:S07]  /*7c30*/  MOV R26, R32 ;  /* 0x00000020001a7202 */ /* 0x000fce0000000f00 */
.L_x_19023:
        /* <DEDUP_REMOVED lines=22> */
.L_x_19027:
        /* <DEDUP_REMOVED lines=12> */
.L_x_19028:
[----:B------:R-:W-:Y:S01]  /*7e60*/  IMAD.WIDE.U32 R32, R4, -0x326172a9, RZ ;  /* 0xcd9e8d5704207825 */ /* 0x000fe200078e00ff */
[----:B------:R-:W-:Y:S02]  /*7e70*/  LOP3.LUT R164, R5, R31, R199, 0x96, !PT ;  /* 0x0000001f05a47212 */ /* 0x000fe400078e96c7 */
[----:B------:R-:W-:Y:S02]  /*7e80*/  MOV R24, R26 ;  /* 0x0000001a00187202 */ /* 0x000fe40000000f00 */
        /* <DEDUP_REMOVED lines=52> */
[----:B------:R-:W-:Y:S02]  /*81d0*/  IMAD.MOV.U32 R30, RZ, RZ, R34 ;  /* 0x000000ffff1e7224 */ /* 0x000fe400078e0022 */
[----:B------:R-:W-:-:S07]  /*81e0*/  IMAD.MOV.U32 R32, RZ, RZ, RZ ;  /* 0x000000ffff207224 */ /* 0x000fce00078e00ff */
.L_x_19026:
[----:B------:R-:W-:Y:S01]  /*81f0*/  I2FP.F32.U32 R31, R24 ;  /* 0x00000018001f7245 */ /* 0x000fe20000201000 */
[----:B------:R-:W-:Y:S01]  /*8200*/  HADD2.F32 R37, -RZ, R37.H1_H1 ;  /* 0x30000025ff257230 */ /* 0x000fe20000004100 */
[----:B------:R-:W-:Y:S01]  /*8210*/  ISETP.NE.AND P3, PT, R32, 0x1, PT ;  /* 0x000000012000780c */ /* 0x000fe20003f65270 */
        /* <DEDUP_REMOVED lines=19> */
.L_x_19030:
        /* <DEDUP_REMOVED lines=12> */
.L_x_19031:
[----:B------:R-:W-:Y:S01]  /*8410*/  IMAD.WIDE.U32 R34, R4, -0x326172a9, RZ ;  /* 0xcd9e8d5704227825 */ /* 0x000fe200078e00ff */
[----:B------:R-:W-:-:S03]  /*8420*/  LOP3.LUT R164, R5, R33, R199, 0x96, !PT ;  /* 0x0000002105a47212 */ /* 0x000fc600078e96c7 */
[----:B------:R-:W-:Y:S02]  /*8430*/  HFMA2 R28, -RZ, RZ, 0, 0 ;  /* 0x00000000ff1c7431 */ /* 0x000fe400000001ff */
        /* <DEDUP_REMOVED lines=54> */
.L_x_19029:
        /* <DEDUP_REMOVED lines=22> */
.L_x_19033:
        /* <DEDUP_REMOVED lines=12> */
.L_x_19034:
[----:B------:R-:W-:Y:S01]  /*89c0*/  IMAD.WIDE.U32 R36, R4, -0x326172a9, RZ ;  /* 0xcd9e8d5704247825 */ /* 0x000fe200078e00ff */
[----:B------:R-:W-:-:S03]  /*89d0*/  LOP3.LUT R166, R5, R35, R199, 0x96, !PT ;  /* 0x0000002305a67212 */ /* 0x000fc600078e96c7 */
        /* <DEDUP_REMOVED lines=55> */
.L_x_19032:
        /* <DEDUP_REMOVED lines=22> */
.L_x_19036:
        /* <DEDUP_REMOVED lines=12> */
.L_x_19037:
[----:B------:R-:W-:Y:S01]  /*8f70*/  IMAD.WIDE.U32 R164, R4, -0x326172a9, RZ ;  /* 0xcd9e8d5704a47825 */ /* 0x000fe200078e00ff */
[----:B------:R-:W-:Y:S02]  /*8f80*/  LOP3.LUT R168, R5, R37, R199, 0x96, !PT ;  /* 0x0000002505a87212 */ /* 0x000fe400078e96c7 */
[----:B------:R-:W-:Y:S01]  /*8f90*/  MOV R24, R26 ;  /* 0x0000001a00187202 */ /* 0x000fe20000000f00 */
[----:B------:R-:W-:Y:S01]  /*8fa0*/  IMAD.MOV.U32 R28, RZ, RZ, RZ ;  /* 0x000000ffff1c7224 */ /* 0x000fe200078e00ff */
        /* <DEDUP_REMOVED lines=53> */
.L_x_19035:
        /* <DEDUP_REMOVED lines=22> */
.L_x_19039:
        /* <DEDUP_REMOVED lines=14> */
.L_x_19040:
        /* <DEDUP_REMOVED lines=57> */
.L_x_19038:
        /* <DEDUP_REMOVED lines=8> */
[----:B------:R-:W-:Y:S02]  /*9950*/  FSETP.GTU.FTZ.AND P6, PT, R165, UR4, PT ;  /* 0x00000004a5007c0b */ /* 0x000fe4000bfdc000 */
[----:B------:R-:W-:Y:S02]  /*9960*/  F2FP.F16.F32.PACK_AB R165, R31, R29 ;  /* 0x0000001d1fa5723e */ /* 0x000fe400000000ff */
[----:B------:R-:W-:Y:S02]  /*9970*/  FSEL R24, R39, RZ, !P6 ;  /* 0x000000ff27187208 */ /* 0x000fe40007000000 */
[----:B------:R-:W-:-:S03]  /*9980*/  PLOP3.LUT P6, PT, P6, PT, PT, 0x8, 0x80 ;  /* 0x000000000080781c */ /* 0x000fc600037ce170 */
[----:B------:R-:W-:-:S05]  /*9990*/  FFMA.FTZ R39, R24, R71, R167 ;  /* 0x0000004718277223 */ /* 0x000fca00000100a7 */
[----:B------:R-:W-:Y:S01]  /*99a0*/  F2FP.F16.F32.PACK_AB R167, R39, R37 ;  /* 0x0000002527a7723e */ /* 0x000fe200000000ff */
[----:B------:R-:W-:Y:S06]  /*99b0*/  BRA `(.L_x_19041) ;  /* 0x0000002c00647947 */ /* 0x000fec0003800000 */
.L_x_19016:
        /* <DEDUP_REMOVED lines=15> */
.L_x_19043:
        /* <DEDUP_REMOVED lines=12> */
.L_x_19044:
        /* <DEDUP_REMOVED lines=55> */
.L_x_19042:
[----:B------:R-:W-:Y:S01]  /*9ee0*/  I2FP.F32.U32 R25, R24 ;  /* 0x0000001800197245 */ /* 0x000fe20000201000 */
[----:B-----5:R-:W-:Y:S01]  /*9ef0*/  HADD2.F32 R27, -RZ, R36.H0_H0 ;  /* 0x20000024ff1b7230 */ /* 0x020fe20000004100 */
[----:B------:R-:W-:Y:S01]  /*9f00*/  ISETP.NE.AND P2, PT, R28, 0x1, PT ;  /* 0x000000011c00780c */ /* 0x000fe20003f45270 */
[----:B------:R-:W-:Y:S01]  /*9f10*/  HFMA2 R31, -RZ, RZ, 0, 1.1920928955078125e-07 ;  /* 0x00000002ff1f7431 */ /* 0x000fe200000001ff */
[----:B------:R-:W-:Y:S01]  /*9f20*/  LOP3.LUT R6, R6, 0xfffffffb, RZ, 0xc0, !PT ;  /* 0xfffffffb06067812 */ /* 0x000fe200078ec0ff */
[----:B------:R-:W-:Y:S01]  /*9f30*/  FFMA.FTZ R25, R25, R22, 1.1641532182693481445e-10 ;  /* 0x2f00000019197423 */ /* 0x000fe20000010016 */
[----:B------:R-:W-:Y:S01]  /*9f40*/  FMUL.FTZ R27, R27, R12 ;  /* 0x0000000c1b1b7220 */ /* 0x000fe20000410000 */
[----:B------:R-:W-:-:S03]  /*9f50*/  IMAD.MOV.U32 R24, RZ, RZ, R30 ;  /* 0x000000ffff187224 */ /* 0x000fc600078e001e */
        /* <DEDUP_REMOVED lines=15> */
.L_x_19046:
        /* <DEDUP_REMOVED lines=12> */
.L_x_19047:
[----:B------:R-:W-:Y:S01]  /*a110*/  IMAD.WIDE.U32 R30, R4, -0x326172a9, RZ ;  /* 0xcd9e8d57041e7825 */ /* 0x000fe200078e00ff */
[----:B------:R-:W-:Y:S02]  /*a120*/  LOP3.LUT R34, R5, R29, R199, 0x96, !PT ;  /* 0x0000001d05227212 */ /* 0x000fe400078e96c7 */
[----:B------:R-:W-:Y:S02]  /*a130*/  IADD3 R27, PT, PT, R199, 0x76cf5d0a, RZ ;  /* 0x76cf5d0ac71b7810 */ /* 0x000fe40007ffe0ff */
[----:B------:R-:W-:Y:S01]  /*a140*/  LOP3.LUT R32, R3, R31, R198, 0x96, !PT ;  /* 0x0000001f03207212 */ /* 0x000fe200078e96c6 */
[----:B------:R-:W-:Y:S01]  /*a150*/  IMAD.WIDE.U32 R34, R34, -0x326172a9, RZ ;  /* 0xcd9e8d5722227825 */ /* 0x000fe200078e00ff */
[----:B------:R-:W-:-:S03]  /*a160*/  MOV R24, R26 ;  /* 0x0000001a00187202 */ /* 0x000fc60000000f00 */
        /* <DEDUP_REMOVED lines=46> */
[----:B------:R-:W-:Y:S02]  /*a450*/  HFMA2 R31, -RZ, RZ, 0, 0 ;  /* 0x00000000ff1f7431 */ /* 0x000fe400000001ff */
[----:B------:R-:W-:Y:S02]  /*a460*/  VIADD R27, R199, 0x96a522ad ;  /* 0x96a522adc71b7836 */ /* 0x000fe40000000000 */
[----:B------:R-:W-:-:S03]  /*a470*/  IMAD.MOV.U32 R26, RZ, RZ, R32 ;  /* 0x000000ffff1a7224 */ /* 0x000fc600078e0020 */
[----:B------:R-:W-:-:S07]  /*a480*/  LOP3.LUT R218, R27, R218, R33, 0x96, !PT ;  /* 0x000000da1bda7212 */ /* 0x000fce00078e9621 */
.L_x_19045:
        /* <DEDUP_REMOVED lines=23> */
.L_x_19049:
        /* <DEDUP_REMOVED lines=12> */
.L_x_19050:
        /* <DEDUP_REMOVED lines=56> */
.L_x_19048:
        /* <DEDUP_REMOVED lines=21> */
.L_x_19052:
        /* <DEDUP_REMOVED lines=12> */
.L_x_19053:
        /* <DEDUP_REMOVED lines=57> */
.L_x_19051:
[----:B------:R-:W-:Y:S01]  /*afe0*/  I2FP.F32.U32 R31, R24 ;  /* 0x00000018001f7245 */ /* 0x000fe20000201000 */
[----:B------:R-:W-:Y:S01]  /*aff0*/  HADD2.F32 R37, -RZ, R37.H1_H1 ;  /* 0x30000025ff257230 */ /* 0x000fe20000004100 */
[----:B------:R-:W-:Y:S01]  /*b000*/  ISETP.NE.AND P3, PT, R32, 0x1, PT ;  /* 0x000000012000780c */ /* 0x000fe20003f65270 */
[----:B------:R-:W-:Y:S02]  /*b010*/  HFMA2 R28, -RZ, RZ, 0, 1.1920928955078125e-07 ;  /* 0x00000002ff1c7431 */ /* 0x000fe400000001ff */
        /* <DEDUP_REMOVED lines=17> */
.L_x_19055:
        /* <DEDUP_REMOVED lines=12> */
.L_x_19056:
[----:B------:R-:W-:Y:S01]  /*b1f0*/  IMAD.WIDE.U32 R34, R4, -0x326172a9, RZ ;  /* 0xcd9e8d5704227825 */ /* 0x000fe200078e00ff */
[----:B------:R-:W-:-:S03]  /*b200*/  LOP3.LUT R164, R5, R33, R199, 0x96, !PT ;  /* 0x0000002105a47212 */ /* 0x000fc600078e96c7 */
[----:B------:R-:W-:Y:S01]  /*b210*/  HFMA2 R28, -RZ, RZ, 0, 0 ;  /* 0x00000000ff1c7431 */ /* 0x000fe200000001ff */
[----:B------:R-:W-:Y:S02]  /*b220*/  MOV R24, R26 ;  /* 0x0000001a00187202 */ /* 0x000fe40000000f00 */
        /* <DEDUP_REMOVED lines=53> */
.L_x_19054:
        /* <DEDUP_REMOVED lines=21> */
.L_x_19058:
        /* <DEDUP_REMOVED lines=12> */
.L_x_19059:
        /* <DEDUP_REMOVED lines=57> */
.L_x_19057:
        /* <DEDUP_REMOVED lines=21> */
.L_x_19061:
        /* <DEDUP_REMOVED lines=12> */
.L_x_19062:
        /* <DEDUP_REMOVED lines=57> */
.L_x_19060:
        /* <DEDUP_REMOVED lines=21> */
.L_x_19064:
        /* <DEDUP_REMOVED lines=14> */
.L_x_19065:
        /* <DEDUP_REMOVED lines=57> */
.L_x_19063:
[----:B------:R-:W-:Y:S01]  /*c680*/  I2FP.F32.U32 R165, R24 ;  /* 0x0000001800a57245 */ /* 0x000fe20000201000 */
[----:B------:R-:W-:Y:S01]  /*c690*/  HADD2.F32 R39, -RZ, R39.H1_H1 ;  /* 0x30000027ff277230 */ /* 0x000fe20000004100 */
[----:B------:R-:W-:Y:S02]  /*c6a0*/  F2FP.F16.F32.PACK_AB R166, R35, R33 ;  /* 0x0000002123a6723e */ /* 0x000fe400000000ff */
        /* <DEDUP_REMOVED lines=8> */
[----:B------:R-:W-:-:S05]  /*c730*/  FMUL.FTZ R39, R24, R71 ;  /* 0x0000004718277220 */ /* 0x000fca0000410000 */
[----:B------:R-:W-:-:S07]  /*c740*/  F2FP.F16.F32.PACK_AB R167, R39, R37 ;  /* 0x0000002527a7723e */ /* 0x000fce00000000ff */
.L_x_19041:
        /* <DEDUP_REMOVED lines=40> */
.L_x_19068:
        /* <DEDUP_REMOVED lines=12> */
.L_x_19069:
        /* <DEDUP_REMOVED lines=57> */
.L_x_19067:
[----:B-1----:R-:W-:Y:S01]  /*ce20*/  I2FP.F32.U32 R165, R32 ;  /* 0x0000002000a57245 */ /* 0x002fe20000201000 */
        /* <DEDUP_REMOVED lines=23> */
.L_x_19071:
        /* <DEDUP_REMOVED lines=12> */
.L_x_19072:
        /* <DEDUP_REMOVED lines=57> */
.L_x_19070:
[----:B------:R-:W-:Y:S01]  /*d3f0*/  I2FP.F32.U32 R165, R26 ;  /* 0x0000001a00a57245 */ /* 0x000fe20000201000 */
[----:B------:R-:W-:Y:S01]  /*d400*/  HADD2.F32 R167, -RZ, R168.H1_H1 ;  /* 0x300000a8ffa77230 */ /* 0x000fe20000004100 */
[----:B------:R-:W-:Y:S01]  /*d410*/  ISETP.NE.AND P2, PT, R32, 0x1, PT ;  /* 0x000000012000780c */ /* 0x000fe20003f45270 */
[----:B------:R-:W-:Y:S01]  /*d420*/  HADD2.F32 R177, -RZ, R40.H1_H1 ;  /* 0x30000028ffb17230 */ /* 0x000fe20000004100 */
[----:B------:R-:W-:Y:S01]  /*d430*/  LOP3.LUT R6, R6, 0xfffffffd, RZ, 0xc0, !PT ;  /* 0xfffffffd06067812 */ /* 0x000fe200078ec0ff */
[----:B------:R-:W-:Y:S01]  /*d440*/  FFMA.FTZ R165, R165, R22, 1.1641532182693481445e-10 ;  /* 0x2f000000a5a57423 */ /* 0x000fe20000010016 */
[----:B------:R-:W-:Y:S01]  /*d450*/  FMUL.FTZ R167, R167, R12 ;  /* 0x0000000ca7a77220 */ /* 0x000fe20000410000 */
[----:B------:R-:W-:-:S03]  /*d460*/  HFMA2 R34, -RZ, RZ, 0, 1.1920928955078125e-07 ;  /* 0x00000002ff227431 */ /* 0x000fc600000001ff */
        /* <DEDUP_REMOVED lines=16> */
.L_x_19074:
        /* <DEDUP_REMOVED lines=12> */
.L_x_19075:
        /* <DEDUP_REMOVED lines=57> */
.L_x_19073:
        /* <DEDUP_REMOVED lines=22> */
.L_x_19077:
        /* <DEDUP_REMOVED lines=12> */
.L_x_19078:
        /* <DEDUP_REMOVED lines=57> */
.L_x_19076:
        /* <DEDUP_REMOVED lines=22> */
.L_x_19080:
        /* <DEDUP_REMOVED lines=12> */
.L_x_19081:
        /* <DEDUP_REMOVED lines=57> */
.L_x_19079:
        /* <DEDUP_REMOVED lines=22> */
.L_x_19083:
        /* <DEDUP_REMOVED lines=12> */
.L_x_19084:
        /* <DEDUP_REMOVED lines=57> */
.L_x_19082:
        /* <DEDUP_REMOVED lines=22> */
.L_x_19086:
        /* <DEDUP_REMOVED lines=12> */
.L_x_19087:
        /* <DEDUP_REMOVED lines=57> */
.L_x_19085:
        /* <DEDUP_REMOVED lines=22> */
.L_x_19089:
        /* <DEDUP_REMOVED lines=14> */
.L_x_19090:
        /* <DEDUP_REMOVED lines=57> */
.L_x_19088:
        /* <DEDUP_REMOVED lines=15> */
.L_x_19066:
        /* <DEDUP_REMOVED lines=15> */
.L_x_19093:
        /* <DEDUP_REMOVED lines=12> */
.L_x_19094:
        /* <DEDUP_REMOVED lines=57> */
.L_x_19092:
[----:B-1----:R-:W-:Y:S01]  /*fc80*/  I2FP.F32.U32 R165, R32 ;  /* 0x0000002000a57245 */ /* 0x002fe20000201000 */
[----:B-----5:R-:W-:Y:S01]  /*fc90*/  HADD2.F32 R167, -RZ, R168.H0_H0 ;  /* 0x200000a8ffa77230 */ /* 0x020fe20000004100 */
[----:B------:R-:W-:Y:S01]  /*fca0*/  ISETP.NE.AND P2, PT, R34, 0x1, PT ;  /* 0x000000012200780c */ /* 0x000fe20003f45270 */
[----:B------:R-:W-:Y:S01]  /*fcb0*/  IMAD.MOV.U32 R26, RZ, RZ, R30 ;  /* 0x000000ffff1a7224 */ /* 0x000fe200078e001e */
        /* <DEDUP_REMOVED lines=19> */
.L_x_19096:
        /* <DEDUP_REMOVED lines=12> */
.L_x_19097:
        /* <DEDUP_REMOVED lines=57> */
.L_x_19095:
        /* <DEDUP_REMOVED lines=23> */
.L_x_19099:
        /* <DEDUP_REMOVED lines=12> */
.L_x_19100:
        /* <DEDUP_REMOVED lines=57> */
.L_x_19098:
[----:B------:R-:W-:Y:S01]  /*10800*/  I2FP.F32.U32 R165, R26 ;  /* 0x0000001a00a57245 */ /* 0x000fe20000201000 */
[----:B------:R-:W-:Y:S01]  /*10810*/  HADD2.F32 R167, -RZ, R169.H0_H0 ;  /* 0x200000a9ffa77230 */ /* 0x000fe20000004100 */
[----:B------:R-:W-:Y:S01]  /*10820*/  ISETP.NE.AND P2, PT, R34, 0x1, PT ;  /* 0x000000012200780c */ /* 0x000fe20003f45270 */
[----:B------:R-:W-:Y:S02]  /*10830*/  HFMA2 R32, -RZ, RZ, 0, 1.1920928955078125e-07 ;  /* 0x00000002ff207431 */ /* 0x000fe400000001ff */
[----:B------:R-:W-:Y:S02]  /*10840*/  IMAD.MOV.U32 R26, RZ, RZ, R30 ;  /* 0x000000ffff1a7224 */ /* 0x000fe400078e001e */
        /* <DEDUP_REMOVED lines=16> */
.L_x_19102:
        /* <DEDUP_REMOVED lines=12> */
.L_x_19103:
        /* <DEDUP_REMOVED lines=57> */
.L_x_19101:
        /* <DEDUP_REMOVED lines=21> */
.L_x_19105:
        /* <DEDUP_REMOVED lines=12> */
.L_x_19106:
        /* <DEDUP_REMOVED lines=57> */
.L_x_19104:
        /* <DEDUP_REMOVED lines=21> */
.L_x_19108:
        /* <DEDUP_REMOVED lines=12> */
.L_x_19109:
        /* <DEDUP_REMOVED lines=57> */
.L_x_19107:
        /* <DEDUP_REMOVED lines=21> */
.L_x_19111:
        /* <DEDUP_REMOVED lines=12> */
.L_x_19112:
        /* <DEDUP_REMOVED lines=57> */
.L_x_19110:
        /* <DEDUP_REMOVED lines=21> */
.L_x_19114:
        /* <DEDUP_REMOVED lines=14> */
.L_x_19115:
        /* <DEDUP_REMOVED lines=57> */
.L_x_19113:
        /* <DEDUP_REMOVED lines=13> */
.L_x_19091:
        /* <DEDUP_REMOVED lines=40> */
.L_x_19118:
        /* <DEDUP_REMOVED lines=12> */
.L_x_19119:
        /* <DEDUP_REMOVED lines=57> */
.L_x_19117:
[----:B-1----:R-:W-:Y:S01]  /*12be0*/  I2FP.F32.U32 R165, R34 ;  /* 0x0000002200a57245 */ /* 0x002fe20000201000 */
[----:B-----5:R-:W-:Y:S01]  /*12bf0*/  HADD2.F32 R167, -RZ, R168.H0_H0 ;  /* 0x200000a8ffa77230 */ /* 0x020fe20000004100 */
[----:B------:R-:W-:Y:S01]  /*12c00*/  ISETP.NE.AND P2, PT, R36, 0x1, PT ;  /* 0x000000012400780c */ /* 0x000fe20003f45270 */
[----:B------:R-:W-:Y:S01]  /*12c10*/  HADD2.F32 R28, -RZ, R40.H0_H0 ;  /* 0x20000028ff1c7230 */ /* 0x000fe20000004100 */
        /* <DEDUP_REMOVED lines=20> */
.L_x_19121:
        /* <DEDUP_REMOVED lines=12> */
.L_x_19122:
        /* <DEDUP_REMOVED lines=57> */
.L_x_19120:
[----:B------:R-:W-:Y:S01]  /*131b0*/  I2FP.F32.U32 R165, R28 ;  /* 0x0000001c00a57245 */ /* 0x000fe20000201000 */
[----:B------:R-:W-:Y:S01]  /*131c0*/  HADD2.F32 R167, -RZ, R168.H1_H1 ;  /* 0x300000a8ffa77230 */ /* 0x000fe20000004100 */
[----:B------:R-:W-:Y:S01]  /*131d0*/  ISETP.NE.AND P2, PT, R34, 0x1, PT ;  /* 0x000000012200780c */ /* 0x000fe20003f45270 */
[----:B------:R-:W-:Y:S01]  /*131e0*/  HADD2.F32 R193, -RZ, R40.H1_H1 ;  /* 0x30000028ffc17230 */ /* 0x000fe20000004100 */
        /* <DEDUP_REMOVED lines=20> */
.L_x_19124:
        /* <DEDUP_REMOVED lines=12> */
.L_x_19125:
        /* <DEDUP_REMOVED lines=57> */
.L_x_19123:
        /* <DEDUP_REMOVED lines=22> */
.L_x_19127:
        /* <DEDUP_REMOVED lines=12> */
.L_x_19128:
        /* <DEDUP_REMOVED lines=57> */
.L_x_19126:
        /* <DEDUP_REMOVED lines=22> */
.L_x_19130:
        /* <DEDUP_REMOVED lines=12> */
.L_x_19131:
        /* <DEDUP_REMOVED lines=57> */
.L_x_19129:
        /* <DEDUP_REMOVED lines=22> */
.L_x_19133:
        /* <DEDUP_REMOVED lines=12> */
.L_x_19134:
        /* <DEDUP_REMOVED lines=57> */
.L_x_19132:
        /* <DEDUP_REMOVED lines=22> */
.L_x_19136:
        /* <DEDUP_REMOVED lines=12> */
.L_x_19137:
        /* <DEDUP_REMOVED lines=57> */
.L_x_19135:
        /* <DEDUP_REMOVED lines=22> */
.L_x_19139:
        /* <DEDUP_REMOVED lines=14> */
.L_x_19140:
        /* <DEDUP_REMOVED lines=57> */
.L_x_19138:
        /* <DEDUP_REMOVED lines=15> */
.L_x_19116:
        /* <DEDUP_REMOVED lines=15> */
.L_x_19143:
        /* <DEDUP_REMOVED lines=12> */
.L_x_19144:
        /* <DEDUP_REMOVED lines=57> */
.L_x_19142:
[----:B-1----:R-:W-:Y:S01]  /*15a40*/  I2FP.F32.U32 R165, R34 ;  /* 0x0000002200a57245 */ /* 0x002fe20000201000 */
[----:B-----5:R-:W-:Y:S01]  /*15a50*/  HADD2.F32 R167, -RZ, R168.H0_H0 ;  /* 0x200000a8ffa77230 */ /* 0x020fe20000004100 */
[----:B------:R-:W-:Y:S01]  /*15a60*/  ISETP.NE.AND P2, PT, R36, 0x1, PT ;  /* 0x000000012400780c */ /* 0x000fe20003f45270 */
[----:B------:R-:W-:Y:S01]  /*15a70*/  IMAD.MOV.U32 R34, RZ, RZ, 0x2 ;  /* 0x00000002ff227424 */ /* 0x000fe200078e00ff */
[----:B------:R-:W-:Y:S01]  /*15a80*/  LOP3.LUT R6, R6, 0xfffffffb, RZ, 0xc0, !PT ;  /* 0xfffffffb06067812 */ /* 0x000fe200078ec0ff */
[----:B------:R-:W-:Y:S01]  /*15a90*/  FFMA.FTZ R165, R165, R22, 1.1641532182693481445e-10 ;  /* 0x2f000000a5a57423 */ /* 0x000fe20000010016 */
[----:B------:R-:W-:Y:S01]  /*15aa0*/  FMUL.FTZ R167, R167, R12 ;  /* 0x0000000ca7a77220 */ /* 0x000fe20000410000 */
[----:B------:R-:W-:-:S03]  /*15ab0*/  MOV R28, R30 ;  /* 0x0000001e001c7202 */ /* 0x000fc60000000f00 */
        /* <DEDUP_REMOVED lines=15> */
.L_x_19146:
        /* <DEDUP_REMOVED lines=12> */
.L_x_19147:
        /* <DEDUP_REMOVED lines=57> */
.L_x_19145:
[----:B------:R-:W-:Y:S01]  /*16000*/  I2FP.F32.U32 R165, R28 ;  /* 0x0000001c00a57245 */ /* 0x000fe20000201000 */
[----:B------:R-:W-:Y:S01]  /*16010*/  HADD2.F32 R167, -RZ, R168.H1_H1 ;  /* 0x300000a8ffa77230 */ /* 0x000fe20000004100 */
        /* <DEDUP_REMOVED lines=21> */
.L_x_19149:
        /* <DEDUP_REMOVED lines=12> */
.L_x_19150:
        /* <DEDUP_REMOVED lines=57> */
.L_x_19148:
        /* <DEDUP_REMOVED lines=21> */
.L_x_19152:
        /* <DEDUP_REMOVED lines=12> */
.L_x_19153:
        /* <DEDUP_REMOVED lines=57> */
.L_x_19151:
        /* <DEDUP_REMOVED lines=21> */
.L_x_19155:
        /* <DEDUP_REMOVED lines=12> */
.L_x_19156:
        /* <DEDUP_REMOVED lines=57> */
.L_x_19154:
        /* <DEDUP_REMOVED lines=21> */
.L_x_19158:
        /* <DEDUP_REMOVED lines=12> */
.L_x_19159:
        /* <DEDUP_REMOVED lines=57> */
.L_x_19157:
        /* <DEDUP_REMOVED lines=21> */
.L_x_19161:
        /* <DEDUP_REMOVED lines=12> */
.L_x_19162:
        /* <DEDUP_REMOVED lines=57> */
.L_x_19160:
        /* <DEDUP_REMOVED lines=21> */
.L_x_19164:
        /* <DEDUP_REMOVED lines=14> */
.L_x_19165:
        /* <DEDUP_REMOVED lines=57> */
.L_x_19163:
        /* <DEDUP_REMOVED lines=13> */
.L_x_19141:
        /* <DEDUP_REMOVED lines=40> */
.L_x_19168:
        /* <DEDUP_REMOVED lines=12> */
.L_x_19169:
[----:B-1----:R-:W-:Y:S01]  /*18610*/  IMAD.WIDE.U32 R214, R4, -0x326172a9, RZ ;  /* 0xcd9e8d5704d67825 */ /* 0x002fe200078e00ff */
[----:B------:R-:W-:-:S03]  /*18620*/  LOP3.LUT R164, R5, R213, R199, 0x96, !PT ;  /* 0x000000d505a47212 */ /* 0x000fc600078e96c7 */
[----:B------:R-:W-:Y:S02]  /*18630*/  HFMA2 R36, -RZ, RZ, 0, 0 ;  /* 0x00000000ff247431 */ /* 0x000fe400000001ff */
        /* <DEDUP_REMOVED lines=54> */
.L_x_19167:
        /* <DEDUP_REMOVED lines=24> */
.L_x_19171:
        /* <DEDUP_REMOVED lines=12> */
.L_x_19172:
        /* <DEDUP_REMOVED lines=57> */
.L_x_19170:
        /* <DEDUP_REMOVED lines=22> */
.L_x_19174:
        /* <DEDUP_REMOVED lines=12> */
.L_x_19175:
        /* <DEDUP_REMOVED lines=57> */
.L_x_19173:
        /* <DEDUP_REMOVED lines=22> */
.L_x_19177:
        /* <DEDUP_REMOVED lines=12> */
.L_x_19178:
        /* <DEDUP_REMOVED lines=57> */
.L_x_19176:
        /* <DEDUP_REMOVED lines=22> */
.L_x_19180:
        /* <DEDUP_REMOVED lines=12> */
.L_x_19181:
        /* <DEDUP_REMOVED lines=57> */
.L_x_19179:
        /* <DEDUP_REMOVED lines=22> */
.L_x_19183:
        /* <DEDUP_REMOVED lines=12> */
.L_x_19184:
        /* <DEDUP_REMOVED lines=55> */
[----:B------:R-:W-:-:S04]  /*1a610*/  MOV R28, R164 ;  /* 0x000000a4001c7202 */ /* 0x000fc80000000f00 */
[----:B------:R-:W-:-:S07]  /*1a620*/  LOP3.LUT R218, R221, R166, R165, 0x96, !PT ;  /* 0x000000a6ddda7212 */ /* 0x000fce00078e96a5 */
.L_x_19182:
        /* <DEDUP_REMOVED lines=22> */
.L_x_19186:
        /* <DEDUP_REMOVED lines=12> */
.L_x_19187:
        /* <DEDUP_REMOVED lines=57> */
.L_x_19185:
[----:B------:R-:W-:Y:S01]  /*1abe0*/  I2FP.F32.U32 R165, R32 ;  /* 0x0000002000a57245 */ /* 0x000fe20000201000 */
[----:B------:R-:W-:Y:S01]  /*1abf0*/  HADD2.F32 R167, -RZ, R171.H0_H0 ;  /* 0x200000abffa77230 */ /* 0x000fe20000004100 */
        /* <DEDUP_REMOVED lines=20> */
.L_x_19189:
        /* <DEDUP_REMOVED lines=14> */
.L_x_19190:
        /* <DEDUP_REMOVED lines=57> */
.L_x_19188:
        /* <DEDUP_REMOVED lines=15> */
.L_x_19166:
        /* <DEDUP_REMOVED lines=15> */
.L_x_19193:
        /* <DEDUP_REMOVED lines=12> */
.L_x_19194:
[----:B-1----:R-:W-:Y:S01]  /*1b450*/  IMAD.WIDE.U32 R214, R4, -0x326172a9, RZ ;  /* 0xcd9e8d5704d67825 */ /* 0x002fe200078e00ff */
[----:B------:R-:W-:Y:S02]  /*1b460*/  LOP3.LUT R164, R5, R213, R199, 0x96, !PT ;  /* 0x000000d505a47212 */ /* 0x000fe400078e96c7 */
[----:B------:R-:W-:Y:S01]  /*1b470*/  MOV R34, R32 ;  /* 0x0000002000227202 */ /* 0x000fe20000000f00 */
        /* <DEDUP_REMOVED lines=54> */
.L_x_19192:
        /* <DEDUP_REMOVED lines=23> */
.L_x_19196:
        /* <DEDUP_REMOVED lines=12> */
.L_x_19197:
        /* <DEDUP_REMOVED lines=57> */
.L_x_19195:
        /* <DEDUP_REMOVED lines=21> */
.L_x_19199:
        /* <DEDUP_REMOVED lines=12> */
.L_x_19200:
        /* <DEDUP_REMOVED lines=57> */
.L_x_19198:
        /* <DEDUP_REMOVED lines=21> */
.L_x_19202:
        /* <DEDUP_REMOVED lines=12> */
.L_x_19203:
        /* <DEDUP_REMOVED lines=57> */
.L_x_19201:
        /* <DEDUP_REMOVED lines=21> */
.L_x_19205:
        /* <DEDUP_REMOVED lines=12> */
.L_x_19206:
        /* <DEDUP_REMOVED lines=57> */
.L_x_19204:
        /* <DEDUP_REMOVED lines=21> */
.L_x_19208:
        /* <DEDUP_REMOVED lines=12> */
.L_x_19209:
        /* <DEDUP_REMOVED lines=57> */
.L_x_19207:
        /* <DEDUP_REMOVED lines=21> */
.L_x_19211:
        /* <DEDUP_REMOVED lines=12> */
.L_x_19212:
        /* <DEDUP_REMOVED lines=57> */
.L_x_19210:
        /* <DEDUP_REMOVED lines=21> */
.L_x_19214:
        /* <DEDUP_REMOVED lines=14> */
.L_x_19215:
        /* <DEDUP_REMOVED lines=57> */
.L_x_19213:
        /* <DEDUP_REMOVED lines=13> */
.L_x_19191:
        /* <DEDUP_REMOVED lines=168> */
.L_x_19217:
[----:B------:R-:W-:Y:S05]  /*1ead0*/  BSYNC.RECONVERGENT B0 ;  /* 0x0000000000007941 */ /* 0x000fea0003800200 */
.L_x_19216:
        /* <DEDUP_REMOVED lines=15> */
.L_x_19219:
[----:B------:R-:W-:Y:S05]  /*1ebd0*/  BSYNC.RECONVERGENT B0 ;  /* 0x0000000000007941 */ /* 0x000fea0003800200 */
.L_x_19218:
        /* <DEDUP_REMOVED lines=95> */
[----:B------:R-:W-:Y:S01]  /*1f1d0*/  FMUL.FTZ R15, R196, R17 ;  /* 0x00000011c40f7220 */ /* 0x000fe20000410000 */
[----:B-1----:R-:W-:-:S04]  /*1f1e0*/  IMAD.WIDE.U32 R16, R8, 0x10, R12 ;  /* 0x0000001008107825 */ /* 0x002fc800078e000c */
[----:B------:R-:W-:Y:S01]  /*1f1f0*/  FFMA.FTZ R8, R9, R160, R120 ;  /* 0x000000a009087223 */ /* 0x000fe20000010078 */
[----:B------:R-:W-:Y:S01]  /*1f200*/  FFMA.FTZ R9, R11, R162, R122 ;  /* 0x000000a20b097223 */ /* 0x000fe2000001007a */
[----:B------:R-:W-:Y:S01]  /*1f210*/  FFMA.FTZ R36, R36, R163, R123 ;  /* 0x000000a324247223 */ /* 0x000fe2000001007b */
[C---:B------:R-:W-:Y:S01]  /*1f220*/  FMUL.FTZ R29, R196.reuse, R21 ;  /* 0x00000015c41d7220 */ /* 0x040fe20000410000 */
[C---:B------:R-:W-:Y:S01]  /*1f230*/  FMUL.FTZ R172, R196.reuse, R27 ;  /* 0x0000001bc4ac7220 */ /* 0x040fe20000410000 */
[C---:B------:R-:W-:Y:S01]  /*1f240*/  FMUL.FTZ R173, R196.reuse, R173 ;  /* 0x000000adc4ad7220 */ /* 0x040fe20000410000 */
[----:B------:R-:W-:Y:S01]  /*1f250*/  FMUL.FTZ R38, R196, R19 ;  /* 0x00000013c4267220 */ /* 0x000fe20000410000 */
[----:B------:R-:W-:Y:S01]  /*1f260*/  FFMA.FTZ R11, R29, R158, R118 ;  /* 0x0000009e1d0b7223 */ /* 0x000fe20000010076 */
[----:B------:R-:W-:Y:S01]  /*1f270*/  F2FP.F16.F32.PACK_AB R9, R36, R9 ;  /* 0x000000092409723e */ /* 0x000fe200000000ff */
[----:B------:R-:W-:Y:S01]  /*1f280*/  FFMA.FTZ R29, R172, R153, R113 ;  /* 0x00000099ac1d7223 */ /* 0x000fe20000010071 */
[----:B------:R-:W-:Y:S01]  /*1f290*/  FFMA.FTZ R36, R173, R144, R104 ;  /* 0x00000090ad247223 */ /* 0x000fe20000010068 */
[C---:B------:R-:W-:Y:S01]  /*1f2a0*/  FMUL.FTZ R170, R196.reuse, R23 ;  /* 0x00000017c4aa7220 */ /* 0x040fe20000410000 */
[----:B------:R-:W1:Y:S01]  /*1f2b0*/  LDC.64 R172, c[0x0][0x380] ;  /* 0x0000e000ffac7b82 */ /* 0x000e620000000a00 */
[C---:B------:R-:W-:Y:S01]  /*1f2c0*/  FMUL.FTZ R31, R196.reuse, R25 ;  /* 0x00000019c41f7220 */ /* 0x040fe20000410000 */
[C---:B------:R-:W-:Y:S01]  /*1f2d0*/  FMUL.FTZ R33, R196.reuse, R18 ;  /* 0x00000012c4217220 */ /* 0x040fe20000410000 */
[C---:B------:R-:W-:Y:S01]  /*1f2e0*/  FMUL.FTZ R37, R196.reuse, R37 ;  /* 0x00000025c4257220 */ /* 0x040fe20000410000 */
[C---:B------:R-:W-:Y:S01]  /*1f2f0*/  FMUL.FTZ R178, R196.reuse, R39 ;  /* 0x00000027c4b27220 */ /* 0x040fe20000410000 */
[C---:B------:R-:W-:Y:S01]  /*1f300*/  FMUL.FTZ R174, R196.reuse, R20 ;  /* 0x00000014c4ae7220 */ /* 0x040fe20000410000 */
[C---:B------:R-:W-:Y:S01]  /*1f310*/  FMUL.FTZ R35, R196.reuse, R22 ;  /* 0x00000016c4237220 */ /* 0x040fe20000410000 */
[----:B------:R-:W-:Y:S01]  /*1f320*/  FMUL.FTZ R176, R196, R34 ;  /* 0x00000022c4b07220 */ /* 0x000fe20000410000 */
[----:B------:R-:W-:-:S04]  /*1f330*/  IMAD.WIDE.U32 R18, R10, 0x10, R12 ;  /* 0x000000100a127825 */ /* 0x000fc800078e000c */
        /* <DEDUP_REMOVED lines=39> */
[----:B------:R-:W-:Y:S01]  /*1f5b0*/  F2FP.F16.F32.PACK_AB R11, R170, R11 ;  /* 0x0000000baa0b723e */ /* 0x000fe200000000ff */
[----:B------:R0:W-:Y:S01]  /*1f5c0*/  @!P0 STG.E desc[UR8][R166.64], R196 ;  /* 0x000000c4a6008986 */ /* 0x0001e2000c101908 */
        /* <DEDUP_REMOVED lines=38> */
[----:B------:R-:W-:Y:S02]  /*1f830*/  F2FP.F16.F32.PACK_AB R164, R22, R7 ;  /* 0x0000000716a4723e */ /* 0x000fe400000000ff */
[----:B------:R-:W-:Y:S02]  /*1f840*/  F2FP.F16.F32.PACK_AB R169, R168, R215 ;  /* 0x000000d7a8a9723e */ /* 0x000fe400000000ff */
[----:B------:R-:W-:Y:S01]  /*1f850*/  F2FP.F16.F32.PACK_AB R171, R194, R227 ;  /* 0x000000e3c2ab723e */ /* 0x000fe200000000ff */
[----:B------:R0:W-:Y:S01]  /*1f860*/  STG.E.128 desc[UR8][R26.64], R164 ;  /* 0x000000a41a007986 */ /* 0x0001e2000c101d08 */
[----:B------:R-:W-:Y:S02]  /*1f870*/  F2FP.F16.F32.PACK_AB R168, R34, R23 ;  /* 0x0000001722a8723e */ /* 0x000fe400000000ff */
[----:B-1----:R-:W-:-:S03]  /*1f880*/  IADD3 R0, PT, PT, R0, R172, RZ ;  /* 0x000000ac00007210 */ /* 0x002fc60007ffe0ff */
[----:B------:R0:W-:Y:S01]  /*1f890*/  STG.E.128 desc[UR8][R20.64], R168 ;  /* 0x000000a814007986 */ /* 0x0001e2000c101d08 */
[----:B------:R-:W-:-:S13]  /*1f8a0*/  ISETP.GE.AND P0, PT, R0, R173, PT ;  /* 0x000000ad0000720c */ /* 0x000fda0003f06270 */
[----:B------:R-:W-:Y:S05]  /*1f8b0*/  @!P0 BRA `(.L_x_19220) ;  /* 0xfffffe1400048947 */ /* 0x000fea000383ffff */
[----:B------:R-:W-:Y:S05]  /*1f8c0*/  EXIT ;  /* 0x000000000000794d */ /* 0x000fea0003800000 */
.L_x_19221:
        /* <DEDUP_REMOVED lines=11> */
.L_x_34073:


//--------------------- .text._ZN10layer_norm13ln_fwd_kernelINS_13Kernel_traitsIf6__halfS2_S2_fjLj5120ELj1ELj1ELj4ELj16ENS_18Kernel_traits_baseILj5120EfS2_S2_S2_fjLj128EEEEELb1ELb1ELb1ELb0EEEvNS_9FwdParamsE --------------------------
	.section	.text._ZN10layer_norm13ln_fwd_kernelINS_13Kernel_traitsIf6__halfS2_S2_fjLj5120ELj1ELj1ELj4ELj16ENS_18Kernel_traits_baseILj5120EfS2_S2_S2_fjLj128EEEEELb1ELb1ELb1ELb0EEEvNS_9FwdParamsE,"ax",@progbits
	.align	128
        .global         _ZN10layer_norm13ln_fwd_kernelINS_13Kernel_traitsIf6__halfS2_S2_fjLj5120ELj1ELj1ELj4ELj16ENS_18Kernel_traits_baseILj5120EfS2_S2_S2_fjLj128EEEEELb1ELb1ELb1ELb0EEEvNS_9FwdParamsE
        .type           _ZN10layer_norm13ln_fwd_kernelINS_13Kernel_traitsIf6__halfS2_S2_fjLj5120ELj1ELj1ELj4ELj16ENS_18Kernel_traits_baseILj5120EfS2_S2_S2_fjLj128EEEEELb1ELb1ELb1ELb0EEEvNS_9FwdParamsE,@function
        .size           _ZN10layer_norm13ln_fwd_kernelINS_13Kernel_traitsIf6__halfS2_S2_fjLj5120ELj1ELj1ELj4ELj16ENS_18Kernel_traits_baseILj5120EfS2_S2_S2_fjLj128EEEEELb1ELb1ELb1ELb0EEEvNS_9FwdParamsE,(.L_x_34074 - _ZN10layer_norm13ln_fwd_kernelINS_13Kernel_traitsIf6__halfS2_S2_fjLj5120ELj1ELj1ELj4ELj16ENS_18Kernel_traits_baseILj5120EfS2_S2_S2_fjLj128EEEEELb1ELb1ELb1ELb0EEEvNS_9FwdParamsE)
        .other          _ZN10layer_norm13ln_fwd_kernelINS_13Kernel_traitsIf6__halfS2_S2_fjLj5120ELj1ELj1ELj4ELj16ENS_18Kernel_traits_baseILj5120EfS2_S2_S2_fjLj128EEEEELb1ELb1ELb1ELb0EEEvNS_9FwdParamsE,@"STO_CUDA_ENTRY STV_DEFAULT"
_ZN10layer_norm13ln_fwd_kernelINS_13Kernel_traitsIf6__halfS2_S2_fjLj5120ELj1ELj1ELj4ELj16ENS_18Kernel_traits_baseILj5120EfS2_S2_S2_fjLj128EEEEELb1ELb1ELb1ELb0EEEvNS_9FwdParamsE:
.text._ZN10layer_norm13ln_fwd_kernelINS_13Kernel_traitsIf6__halfS2_S2_fjLj5120ELj1ELj1ELj4ELj16ENS_18Kernel_traits_baseILj5120EfS2_S2_S2_fjLj128EEEEELb1ELb1ELb1ELb0EEEvNS_9FwdParamsE:
        /* <DEDUP_REMOVED lines=103> */
.L_x_19223:
        /* <DEDUP_REMOVED lines=69> */
.L_x_19224:
[----:B------:R-:W-:Y:S05]  /*0ac0*/  BSYNC.RECONVERGENT B0 ;  /* 0x0000000000007941 */ /* 0x000fea0003800200 */
.L_x_19222:
        /* <DEDUP_REMOVED lines=106> */
.L_x_19744:
        /* <DEDUP_REMOVED lines=28> */
.L_x_19227:
[----:B------:R-:W-:Y:S05]  /*1330*/  BRA.U !UP0, `(.L_x_19228) ;  /* 0x0000003508a47547 */ /* 0x000fea000b800000 */
[----:B------:R-:W1:Y:S02]  /*1340*/  LDC.64 R36, c[0x0][0x3a0] ;  /* 0x0000e800ff247b82 */ /* 0x000e640000000a00 */
[----:B-1----:R-:W-:-:S06]  /*1350*/  IMAD.WIDE.U32 R36, R231, 0x10, R36 ;  /* 0x00000010e7247825 */ /* 0x002fcc00078e0024 */
[----:B------:R-:W2:Y:S01]  /*1360*/  LDG.E.128 R36, desc[UR6][R36.64] ;  /* 0x0000000624247981 */ /* 0x000ea2000c1e1d00 */
[----:B------:R-:W-:-:S13]  /*1370*/  ISETP.GT.AND P2, PT, R174, RZ, PT ;  /* 0x000000ffae00720c */ /* 0x000fda0003f44270 */
[----:B------:R-:W-:Y:S01]  /*1380*/  @!P2 MOV R15, R30 ;  /* 0x0000001e000fa202 */ /* 0x000fe20000000f00 */
[----:B------:R-:W-:Y:S02]  /*1390*/  @!P2 IMAD.MOV.U32 R17, RZ, RZ, R178 ;  /* 0x000000ffff11a224 */ /* 0x000fe400078e00b2 */
        /* <DEDUP_REMOVED lines=18> */
.L_x_19232:
        /* <DEDUP_REMOVED lines=13> */
.L_x_19234:
[----:B0-----:R-:W-:Y:S05]  /*1590*/  BSYNC.RECONVERGENT B2 ;  /* 0x0000000000027941 */ /* 0x001fea0003800200 */
.L_x_19233:
        /* <DEDUP_REMOVED lines=61> */
.L_x_19231:
[----:B0-----:R-:W-:Y:S05]  /*1970*/  BSYNC.RECONVERGENT B1 ;  /* 0x0000000000017941 */ /* 0x001fea0003800200 */
.L_x_19230:
        /* <DEDUP_REMOVED lines=10> */
[----:B------:R-:W-:-:S07]  /*1a20*/  FFMA.FTZ R11, R11, R144, R30 ;  /* 0x000000900b0b7223 */ /* 0x000fce000001001e */
.L_x_19229:
        /* <DEDUP_REMOVED lines=21> */
.L_x_19238:
        /* <DEDUP_REMOVED lines=13> */
.L_x_19240:
[----:B0-----:R-:W-:Y:S05]  /*1c50*/  BSYNC.RECONVERGENT B2 ;  /* 0x0000000000027941 */ /* 0x001fea0003800200 */
.L_x_19239:
        /* <DEDUP_REMOVED lines=41> */
[C---:B------:R-:W-:Y:S02]  /*1ef0*/  VIADD R15, R188.reuse, 0x5384540f ;  /* 0x5384540fbc0f7836 */ /* 0x040fe40000000000 */
[----:B------:R-:W-:Y:S02]  /*1f00*/  VIADD R19, R189, 0xdb3d7428 ;  /* 0xdb3d7428bd137836 */ /* 0x000fe40000000000 */
[----:B------:R-:W-:Y:S01]  /*1f10*/  IMAD.WIDE.U32 R224, R13, -0x2daee0ad, RZ ;  /* 0xd2511f530de07825 */ /* 0x000fe200078e00ff */
[----:B------:R-:W-:Y:S02]  /*1f20*/  IADD3 R13, PT, PT, R189, 0x1fd5c5a3, RZ ;  /* 0x1fd5c5a3bd0d7810 */ /* 0x000fe40007ffe0ff */
[----:B------:R-:W-:Y:S02]  /*1f30*/  LOP3.LUT R15, R15, R222, R165, 0x96, !PT ;  /* 0x000000de0f0f7212 */ /* 0x000fe400078e96a5 */
[----:B------:R-:W-:Y:S01]  /*1f40*/  LOP3.LUT R166, R13, R166, R225, 0x96, !PT ;  /* 0x000000a60da67212 */ /* 0x000fe200078e96e1 */
[----:B------:R-:W-:-:S02]  /*1f50*/  VIADD R13, R188, 0xf1bbcdc8 ;  /* 0xf1bbcdc8bc0d7836 */ /* 0x000fc40000000000 */
        /* <DEDUP_REMOVED lines=13> */
.L_x_19237:
[----:B0-----:R-:W-:Y:S05]  /*2030*/  BSYNC.RECONVERGENT B1 ;  /* 0x0000000000017941 */ /* 0x001fea0003800200 */
.L_x_19236:
[----:B------:R-:W-:Y:S01]  /*2040*/  HFMA2 R30, -RZ, RZ, 0.1171875, 0 ;  /* 0x2f800000ff1e7431 */ /* 0x000fe200000001ff */
[----:B------:R-:W-:Y:S01]  /*2050*/  I2FP.F32.U32 R13, R13 ;  /* 0x0000000d000d7245 */ /* 0x000fe20000201000 */
[----:B-----5:R-:W-:-:S05]  /*2060*/  HADD2.F32 R14, -RZ, R40.H1_H1 ;  /* 0x30000028ff0e7230 */ /* 0x020fca0000004100 */
        /* <DEDUP_REMOVED lines=8> */
.L_x_19235:
        /* <DEDUP_REMOVED lines=21> */
.L_x_19244:
        /* <DEDUP_REMOVED lines=13> */
.L_x_19246:
[----:B0-----:R-:W-:Y:S05]  /*2310*/  BSYNC.RECONVERGENT B2 ;  /* 0x0000000000027941 */ /* 0x001fea0003800200 */
.L_x_19245:
        /* <DEDUP_REMOVED lines=61> */
.L_x_19243:
[----:B0-----:R-:W-:Y:S05]  /*26f0*/  BSYNC.RECONVERGENT B1 ;  /* 0x0000000000017941 */ /* 0x001fea0003800200 */
.L_x_19242:
        /* <DEDUP_REMOVED lines=11> */
.L_x_19241:
        /* <DEDUP_REMOVED lines=21> */
.L_x_19250:
        /* <DEDUP_REMOVED lines=13> */
.L_x_19252:
[----:B0-----:R-:W-:Y:S05]  /*29d0*/  BSYNC.RECONVERGENT B2 ;  /* 0x0000000000027941 */ /* 0x001fea0003800200 */
.L_x_19251:
        /* <DEDUP_REMOVED lines=61> */
.L_x_19249:
[----:B0-----:R-:W-:Y:S05]  /*2db0*/  BSYNC.RECONVERGENT B1 ;  /* 0x0000000000017941 */ /* 0x001fea0003800200 */
.L_x_19248:
        /* <DEDUP_REMOVED lines=11> */
.L_x_19247:
        /* <DEDUP_REMOVED lines=21> */
.L_x_19256:
        /* <DEDUP_REMOVED lines=13> */
.L_x_19258:
[----:B0-----:R-:W-:Y:S05]  /*3090*/  BSYNC.RECONVERGENT B2 ;  /* 0x0000000000027941 */ /* 0x001fea0003800200 */
.L_x_19257:
        /* <DEDUP_REMOVED lines=61> */
.L_x_19255:
[----:B0-----:R-:W-:Y:S05]  /*3470*/  BSYNC.RECONVERGENT B1 ;  /* 0x0000000000017941 */ /* 0x001fea0003800200 */
.L_x_19254:
        /* <DEDUP_REMOVED lines=11> */
.L_x_19253:
        /* <DEDUP_REMOVED lines=21> */
.L_x_19262:
        /* <DEDUP_REMOVED lines=13> */
.L_x_19264:
[----:B0-----:R-:W-:Y:S05]  /*3750*/  BSYNC.RECONVERGENT B2 ;  /* 0x0000000000027941 */ /* 0x001fea0003800200 */
.L_x_19263:
        /* <DEDUP_REMOVED lines=61> */
.L_x_19261:
[----:B0-----:R-:W-:Y:S05]  /*3b30*/  BSYNC.RECONVERGENT B1 ;  /* 0x0000000000017941 */ /* 0x001fea0003800200 */
.L_x_19260:
        /* <DEDUP_REMOVED lines=11> */
.L_x_19259:
        /* <DEDUP_REMOVED lines=21> */
.L_x_19268:
        /* <DEDUP_REMOVED lines=13> */
.L_x_19270:
[----:B0-----:R-:W-:Y:S05]  /*3e10*/  BSYNC.RECONVERGENT B2 ;  /* 0x0000000000027941 */ /* 0x001fea0003800200 */
.L_x_19269:
        /* <DEDUP_REMOVED lines=61> */
.L_x_19267:
[----:B0-----:R-:W-:Y:S05]  /*41f0*/  BSYNC.RECONVERGENT B1 ;  /* 0x0000000000017941 */ /* 0x001fea0003800200 */
.L_x_19266:
        /* <DEDUP_REMOVED lines=11> */
.L_x_19265:
        /* <DEDUP_REMOVED lines=21> */
.L_x_19274:
        /* <DEDUP_REMOVED lines=13> */
.L_x_19276:
[----:B0-----:R-:W-:Y:S05]  /*44d0*/  BSYNC.RECONVERGENT B2 ;  /* 0x0000000000027941 */ /* 0x001fea0003800200 */
.L_x_19275:
        /* <DEDUP_REMOVED lines=61> */
.L_x_19273:
[----:B0-----:R-:W-:Y:S05]  /*48b0*/  BSYNC.RECONVERGENT B1 ;  /* 0x0000000000017941 */ /* 0x001fea0003800200 */
.L_x_19272:
        /* <DEDUP_REMOVED lines=11> */
.L_x_19271:
[----:B------:R-:W-:Y:S02]  /*4970*/  F2FP.F16.F32.PACK_AB R167, RZ, R25 ;  /* 0x00000019ffa7723e */ /* 0x000fe400000000ff */
[----:B------:R-:W-:Y:S02]  /*4980*/  PRMT R166, R182, 0x5410, R184 ;  /* 0x00005410b6a67816 */ /* 0x000fe400000000b8 */
[----:B------:R-:W-:Y:S02]  /*4990*/  PRMT R165, R180, 0x5410, R178 ;  /* 0x00005410b4a57816 */ /* 0x000fe400000000b2 */
[----:B------:R-:W-:Y:S02]  /*49a0*/  PRMT R164, R176, 0x5410, R172 ;  /* 0x00005410b0a47816 */ /* 0x000fe400000000ac */
[----:B------:R-:W-:Y:S01]  /*49b0*/  PRMT R167, R190, 0x5410, R167 ;  /* 0x00005410bea77816 */ /* 0x000fe200000000a7 */
[----:B------:R-:W-:Y:S06]  /*49c0*/  BRA `(.L_x_19277) ;  /* 0x0000003400007947 */ /* 0x000fec0003800000 */
.L_x_19228:
        /* <DEDUP_REMOVED lines=20> */
.L_x_19281:
        /* <DEDUP_REMOVED lines=13> */
.L_x_19283:
[----:B0-----:R-:W-:Y:S05]  /*4be0*/  BSYNC.RECONVERGENT B2 ;  /* 0x0000000000027941 */ /* 0x001fea0003800200 */
.L_x_19282:
        /* <DEDUP_REMOVED lines=61> */
.L_x_19280:
[----:B0-----:R-:W-:Y:S05]  /*4fc0*/  BSYNC.RECONVERGENT B1 ;  /* 0x0000000000017941 */ /* 0x001fea0003800200 */
.L_x_19279:
[----:B------:R-:W-:Y:S01]  /*4fd0*/  HFMA2 R12, -RZ, RZ, 0.1171875, 0 ;  /* 0x2f800000ff0c7431 */ /* 0x000fe200000001ff */
[----:B------:R-:W-:Y:S01]  /*4fe0*/  I2FP.F32.U32 R11, R11 ;  /* 0x0000000b000b7245 */ /* 0x000fe20000201000 */
[----:B-----5:R-:W-:-:S05]  /*4ff0*/  HADD2.F32 R13, -RZ, R40.H0_H0 ;  /* 0x20000028ff0d7230 */ /* 0x020fca0000004100 */
[----:B------:R-:W-:Y:S01]  /*5000*/  FMUL.FTZ R13, R13, UR13 ;  /* 0x0000000d0d0d7c20 */ /* 0x000fe20008410000 */
[----:B------:R-:W-:-:S03]  /*5010*/  FFMA.FTZ R11, R11, R12, 1.1641532182693481445e-10 ;  /* 0x2f0000000b0b7423 */ /* 0x000fc6000001000c */
[----:B------:R-:W-:Y:S02]  /*5020*/  FMUL.FTZ R13, R13, UR12 ;  /* 0x0000000c0d0d7c20 */ /* 0x000fe40008410000 */
[----:B------:R-:W-:-:S04]  /*5030*/  FSETP.GTU.FTZ.AND P2, PT, R11, UR10, PT ;  /* 0x0000000a0b007c0b */ /* 0x000fc8000bf5c000 */
[----:B------:R-:W-:Y:S02]  /*5040*/  FSEL R11, R13, RZ, !P2 ;  /* 0x000000ff0d0b7208 */ /* 0x000fe40005000000 */
[----:B------:R-:W-:-:S03]  /*5050*/  SEL R12, RZ, 0x1, P2 ;  /* 0x00000001ff0c7807 */ /* 0x000fc60001000000 */
[----:B------:R-:W-:-:S07]  /*5060*/  FMUL.FTZ R11, R11, R144 ;  /* 0x000000900b0b7220 */ /* 0x000fce0000410000 */
.L_x_19278:
[----:B------:R-:W-:Y:S01]  /*5070*/  F2FP.F16.F32.PACK_AB R176, RZ, R11 ;  /* 0x0000000bffb0723e */ /* 0x000fe200000000ff */
        /* <DEDUP_REMOVED lines=16> */
.L_x_19287:
        /* <DEDUP_REMOVED lines=13> */
.L_x_19289:
[----:B0-----:R-:W-:Y:S05]  /*5250*/  BSYNC.RECONVERGENT B2 ;  /* 0x0000000000027941 */ /* 0x001fea0003800200 */
.L_x_19288:
        /* <DEDUP_REMOVED lines=61> */
.L_x_19286:
[----:B0-----:R-:W-:Y:S05]  /*5630*/  BSYNC.RECONVERGENT B1 ;  /* 0x0000000000017941 */ /* 0x001fea0003800200 */
.L_x_19285:
[----:B------:R-:W-:Y:S01]  /*5640*/  I2FP.F32.U32 R13, R13 ;  /* 0x0000000d000d7245 */ /* 0x000fe20000201000 */
[----:B-----5:R-:W-:Y:S02]  /*5650*/  HADD2.F32 R15, -RZ, R40.H1_H1 ;  /* 0x30000028ff0f7230 */ /* 0x020fe40000004100 */
[----:B------:R-:W-:-:S03]  /*5660*/  IMAD.MOV.U32 R14, RZ, RZ, 0x2f800000 ;  /* 0x2f800000ff0e7424 */ /* 0x000fc600078e00ff */
[----:B------:R-:W-:Y:S01]  /*5670*/  FMUL.FTZ R15, R15, UR13 ;  /* 0x0000000d0f0f7c20 */ /* 0x000fe20008410000 */
[----:B------:R-:W-:-:S03]  /*5680*/  FFMA.FTZ R13, R13, R14, 1.1641532182693481445e-10 ;  /* 0x2f0000000d0d7423 */ /* 0x000fc6000001000e */
[----:B------:R-:W-:Y:S02]  /*5690*/  FMUL.FTZ R15, R15, UR12 ;  /* 0x0000000c0f0f7c20 */ /* 0x000fe40008410000 */
[----:B------:R-:W-:-:S04]  /*56a0*/  FSETP.GTU.FTZ.AND P2, PT, R13, UR10, PT ;  /* 0x0000000a0d007c0b */ /* 0x000fc8000bf5c000 */
[----:B------:R-:W-:Y:S02]  /*56b0*/  FSEL R30, R15, RZ, !P2 ;  /* 0x000000ff0f1e7208 */ /* 0x000fe40005000000 */
[----:B------:R-:W-:-:S03]  /*56c0*/  SEL R14, RZ, 0x1, P2 ;  /* 0x00000001ff0e7807 */ /* 0x000fc60001000000 */
[----:B------:R-:W-:-:S07]  /*56d0*/  FMUL.FTZ R13, R30, R145 ;  /* 0x000000911e0d7220 */ /* 0x000fce0000410000 */
.L_x_19284:
[----:B------:R-:W-:Y:S01]  /*56e0*/  HFMA2 R15, -RZ, RZ, 0, 0 ;  /* 0x00000000ff0f7431 */ /* 0x000fe200000001ff */
[----:B------:R-:W-:Y:S01]  /*56f0*/  F2FP.F16.F32.PACK_AB R172, RZ, R13 ;  /* 0x0000000dffac723e */ /* 0x000fe200000000ff */
        /* <DEDUP_REMOVED lines=15> */
.L_x_19293:
        /* <DEDUP_REMOVED lines=13> */
.L_x_19295:
[----:B0-----:R-:W-:Y:S05]  /*58c0*/  BSYNC.RECONVERGENT B2 ;  /* 0x0000000000027941 */ /* 0x001fea0003800200 */
.L_x_19294:
        /* <DEDUP_REMOVED lines=53> */
[----:B------:R-:W-:Y:S01]  /*5c20*/  IMAD.WIDE.U32 R16, R16, -0x2daee0ad, RZ ;  /* 0xd2511f5310107825 */ /* 0x000fe200078e00ff */
[----:B------:R-:W-:-:S03]  /*5c30*/  MOV R0, R166 ;  /* 0x000000a600007202 */ /* 0x000fc60000000f00 */
[----:B------:R-:W-:Y:S01]  /*5c40*/  VIADD R15, R188, 0x8ff34781 ;  /* 0x8ff34781bc0f7836 */ /* 0x000fe20000000000 */
[----:B------:R-:W-:Y:S01]  /*5c50*/  LOP3.LUT R26, R19, R164, R17, 0x96, !PT ;  /* 0x000000a4131a7212 */ /* 0x000fe200078e9611 */
[----:B------:R-:W-:-:S03]  /*5c60*/  HFMA2 R19, -RZ, RZ, 0, 0 ;  /* 0x00000000ff137431 */ /* 0x000fc600000001ff */
[----:B------:R-:W-:Y:S01]  /*5c70*/  LOP3.LUT R2, R15, R222, R167, 0x96, !PT ;  /* 0x000000de0f027212 */ /* 0x000fe200078e96a7 */
[----:B------:R-:W-:Y:S02]  /*5c80*/  IMAD.MOV.U32 R15, RZ, RZ, R32 ;  /* 0x000000ffff0f7224 */ /* 0x000fe400078e0020 */
[----:B------:R-:W-:-:S07]  /*5c90*/  IMAD.MOV.U32 R32, RZ, RZ, R16 ;  /* 0x000000ffff207224 */ /* 0x000fce00078e0010 */
.L_x_19292:
[----:B0-----:R-:W-:Y:S05]  /*5ca0*/  BSYNC.RECONVERGENT B1 ;  /* 0x0000000000017941 */ /* 0x001fea0003800200 */
.L_x_19291:
[----:B------:R-:W-:Y:S01]  /*5cb0*/  I2FP.F32.U32 R15, R15 ;  /* 0x0000000f000f7245 */ /* 0x000fe20000201000 */
[----:B-----5:R-:W-:Y:S02]  /*5cc0*/  HADD2.F32 R17, -RZ, R41.H0_H0 ;  /* 0x20000029ff117230 */ /* 0x020fe40000004100 */
        /* <DEDUP_REMOVED lines=8> */
.L_x_19290:
[----:B------:R-:W-:Y:S01]  /*5d50*/  F2FP.F16.F32.PACK_AB R180, RZ, R15 ;  /* 0x0000000fffb4723e */ /* 0x000fe200000000ff */
        /* <DEDUP_REMOVED lines=16> */
.L_x_19299:
        /* <DEDUP_REMOVED lines=13> */
.L_x_19301:
[----:B0-----:R-:W-:Y:S05]  /*5f30*/  BSYNC.RECONVERGENT B2 ;  /* 0x0000000000027941 */ /* 0x001fea0003800200 */
.L_x_19300:
        /* <DEDUP_REMOVED lines=61> */
.L_x_19298:
[----:B0-----:R-:W-:Y:S05]  /*6310*/  BSYNC.RECONVERGENT B1 ;  /* 0x0000000000017941 */ /* 0x001fea0003800200 */
.L_x_19297:
[----:B------:R-:W-:Y:S01]  /*6320*/  HFMA2 R18, -RZ, RZ, 0.1171875, 0 ;  /* 0x2f800000ff127431 */ /* 0x000fe200000001ff */
[----:B------:R-:W-:Y:S01]  /*6330*/  I2FP.F32.U32 R17, R17 ;  /* 0x0000001100117245 */ /* 0x000fe20000201000 */
[----:B-----5:R-:W-:-:S05]  /*6340*/  HADD2.F32 R19, -RZ, R41.H1_H1 ;  /* 0x30000029ff137230 */ /* 0x020fca0000004100 */
[----:B------:R-:W-:Y:S01]  /*6350*/  FMUL.FTZ R19, R19, UR13 ;  /* 0x0000000d13137c20 */ /* 0x000fe20008410000 */
[----:B------:R-:W-:-:S03]  /*6360*/  FFMA.FTZ R17, R17, R18, 1.1641532182693481445e-10 ;  /* 0x2f00000011117423 */ /* 0x000fc60000010012 */
[----:B------:R-:W-:Y:S02]  /*6370*/  FMUL.FTZ R19, R19, UR12 ;  /* 0x0000000c13137c20 */ /* 0x000fe40008410000 */
[----:B------:R-:W-:-:S04]  /*6380*/  FSETP.GTU.FTZ.AND P2, PT, R17, UR10, PT ;  /* 0x0000000a11007c0b */ /* 0x000fc8000bf5c000 */
[----:B------:R-:W-:Y:S02]  /*6390*/  FSEL R30, R19, RZ, !P2 ;  /* 0x000000ff131e7208 */ /* 0x000fe40005000000 */
[----:B------:R-:W-:-:S03]  /*63a0*/  SEL R18, RZ, 0x1, P2 ;  /* 0x00000001ff127807 */ /* 0x000fc60001000000 */
[----:B------:R-:W-:-:S07]  /*63b0*/  FMUL.FTZ R17, R30, R147 ;  /* 0x000000931e117220 */ /* 0x000fce0000410000 */
.L_x_19296:
        /* <DEDUP_REMOVED lines=17> */
.L_x_19305:
        /* <DEDUP_REMOVED lines=13> */
.L_x_19307:
[----:B0-----:R-:W-:Y:S05]  /*65a0*/  BSYNC.RECONVERGENT B2 ;  /* 0x0000000000027941 */ /* 0x001fea0003800200 */
.L_x_19306:
        /* <DEDUP_REMOVED lines=61> */
.L_x_19304:
[----:B0-----:R-:W-:Y:S05]  /*6980*/  BSYNC.RECONVERGENT B1 ;  /* 0x0000000000017941 */ /* 0x001fea0003800200 */
.L_x_19303:
        /* <DEDUP_REMOVED lines=10> */
.L_x_19302:
        /* <DEDUP_REMOVED lines=17> */
.L_x_19311:
        /* <DEDUP_REMOVED lines=13> */
.L_x_19313:
[----:B0-----:R-:W-:Y:S05]  /*6c10*/  BSYNC.RECONVERGENT B2 ;  /* 0x0000000000027941 */ /* 0x001fea0003800200 */
.L_x_19312:
        /* <DEDUP_REMOVED lines=61> */
.L_x_19310:
[----:B0-----:R-:W-:Y:S05]  /*6ff0*/  BSYNC.RECONVERGENT B1 ;  /* 0x0000000000017941 */ /* 0x001fea0003800200 */
.L_x_19309:
        /* <DEDUP_REMOVED lines=10> */
.L_x_19308:
        /* <DEDUP_REMOVED lines=17> */
.L_x_19317:
        /* <DEDUP_REMOVED lines=13> */
.L_x_19319:
[----:B0-----:R-:W-:Y:S05]  /*7280*/  BSYNC.RECONVERGENT B2 ;  /* 0x0000000000027941 */ /* 0x001fea0003800200 */
.L_x_19318:
        /* <DEDUP_REMOVED lines=61> */
.L_x_19316:
[----:B0-----:R-:W-:Y:S05]  /*7660*/  BSYNC.RECONVERGENT B1 ;  /* 0x0000000000017941 */ /* 0x001fea0003800200 */
.L_x_19315:
        /* <DEDUP_REMOVED lines=10> */
.L_x_19314:
        /* <DEDUP_REMOVED lines=17> */
.L_x_19323:
        /* <DEDUP_REMOVED lines=13> */
.L_x_19325:
[----:B0-----:R-:W-:Y:S05]  /*78f0*/  BSYNC.RECONVERGENT B2 ;  /* 0x0000000000027941 */ /* 0x001fea0003800200 */
.L_x_19324:
        /* <DEDUP_REMOVED lines=61> */
.L_x_19322:
[----:B0-----:R-:W-:Y:S05]  /*7cd0*/  BSYNC.RECONVERGENT B1 ;  /* 0x0000000000017941 */ /* 0x001fea0003800200 */
.L_x_19321:
        /* <DEDUP_REMOVED lines=10> */
.L_x_19320:
[----:B------:R-:W-:Y:S02]  /*7d80*/  F2FP.F16.F32.PACK_AB R167, RZ, R25 ;  /* 0x00000019ffa7723e */ /* 0x000fe400000000ff */
[----:B------:R-:W-:Y:S02]  /*7d90*/  PRMT R166, R182, 0x5410, R184 ;  /* 0x00005410b6a67816 */ /* 0x000fe400000000b8 */
[----:B------:R-:W-:Y:S02]  /*7da0*/  PRMT R165, R180, 0x5410, R178 ;  /* 0x00005410b4a57816 */ /* 0x000fe400000000b2 */
[----:B------:R-:W-:Y:S02]  /*7db0*/  PRMT R164, R176, 0x5410, R172 ;  /* 0x00005410b0a47816 */ /* 0x000fe400000000ac */
[----:B------:R-:W-:-:S07]  /*7dc0*/  PRMT R167, R186, 0x5410, R167 ;  /* 0x00005410baa77816 */ /* 0x000fce00000000a7 */
.L_x_19277:
[----:B------:R-:W1:Y:S01]  /*7dd0*/  LDC.64 R222, c[0x0][0x3a8] ;  /* 0x0000ea00ffde7b82 */ /* 0x000e620000000a00 */
[----:B------:R-:W-:Y:S01]  /*7de0*/  MOV R178, R32 ;  /* 0x0000002000b27202 */ /* 0x000fe20000000f00 */
[----:B-1----:R-:W-:-:S05]  /*7df0*/  IMAD.WIDE.U32 R222, R231, 0x10, R222 ;  /* 0x00000010e7de7825 */ /* 0x002fca00078e00de */
[----:B------:R1:W-:Y:S01]  /*7e00*/  STG.E.128 desc[UR6][R222.64], R164 ;  /* 0x000000a4de007986 */ /* 0x0003e2000c101d06 */
[----:B------:R-:W-:Y:S05]  /*7e10*/  @!P0 BRA `(.L_x_19326) ;  /* 0x0000000000508947 */ /* 0x000fea0003800000 */
[----:B-1----:R-:W-:Y:S01]  /*7e20*/  IMAD.U32 R166, R24, 0x10000, RZ ;  /* 0x0001000018a67824 */ /* 0x002fe200078e00ff */
[----:B------:R-:W1:Y:S01]  /*7e30*/  LDC.64 R164, c[0x0][0x3b0] ;  /* 0x0000ec00ffa47b82 */ /* 0x000e620000000a00 */
        /* <DEDUP_REMOVED lines=13> */
[----:B-1----:R-:W-:Y:S01]  /*7f10*/  IMAD.WIDE.U32 R164, R229, 0x8, R164 ;  /* 0x00000008e5a47825 */ /* 0x002fe200078e00a4 */
[----:B------:R-:W-:Y:S02]  /*7f20*/  LOP3.LUT R233, R166, R224, R222, 0xfe, !PT ;  /* 0x000000e0a6e97212 */ /* 0x000fe400078efede */
[----:B------:R-:W-:Y:S02]  /*7f30*/  LOP3.LUT R167, R223, R167, RZ, 0xfc, !PT ;  /* 0x000000a7dfa77212 */ /* 0x000fe400078efcff */
[----:B------:R-:W-:-:S05]  /*7f40*/  LOP3.LUT R166, R233, 0xff, R12, 0xf8, !PT ;  /* 0x000000ffe9a67812 */ /* 0x000fca00078ef80c */
[----:B------:R2:W-:Y:S02]  /*7f50*/  STG.E.64 desc[UR6][R164.64], R166 ;  /* 0x000000a6a4007986 */ /* 0x0005e4000c101b06 */
.L_x_19326:
[----:B------:R-:W-:Y:S01]  /*7f60*/  VIADD R231, R231, 0x80 ;  /* 0x00000080e7e77836 */ /* 0x000fe20000000000 */
[----:B------:R-:W-:-:S07]  /*7f70*/  IADD3 R229, PT, PT, R229, 0x80, RZ ;  /* 0x00000080e5e57810 */ /* 0x000fce0007ffe0ff */
.L_x_19226:
[----:B0-----:R-:W-:Y:S05]  /*7f80*/  BSYNC.RECONVERGENT B0 ;  /* 0x0000000000007941 */ /* 0x001fea0003800200 */
.L_x_19225:
        /* <DEDUP_REMOVED lines=14> */
[----:B-----5:R-:W-:Y:S02]  /*8070*/  @!P2 HADD2.F32 R27, -RZ, R36.H0_H0 ;  /* 0x20000024ff1ba230 */ /* 0x020fe40000004100 */
        /* <DEDUP_REMOVED lines=19> */
.L_x_19333:
        /* <DEDUP_REMOVED lines=13> */
.L_x_19335:
[----:B------:R-:W-:Y:S05]  /*8280*/  BSYNC.RECONVERGENT B2 ;  /* 0x0000000000027941 */ /* 0x000fea0003800200 */
.L_x_19334:
        /* <DEDUP_REMOVED lines=61> */
.L_x_19332:
[----:B------:R-:W-:Y:S05]  /*8660*/  BSYNC.RECONVERGENT B1 ;  /* 0x0000000000017941 */ /* 0x000fea0003800200 */
.L_x_19331:
[----:B------:R-:W-:Y:S01]  /*8670*/  I2FP.F32.U32 R12, R12 ;  /* 0x0000000c000c7245 */ /* 0x000fe20000201000 */
[----:B------:R-:W-:Y:S02]  /*8680*/  HADD2.F32 R29, -RZ, R40.H0_H0 ;  /* 0x20000028ff1d7230 */ /* 0x000fe40000004100 */
        /* <DEDUP_REMOVED lines=9> */
.L_x_19330:
[----:B------:R-:W-:Y:S01]  /*8720*/  F2FP.F16.F32.PACK_AB R178, RZ, R27 ;  /* 0x0000001bffb2723e */ /* 0x000fe200000000ff */
[----:B------:R-:W-:Y:S01]  /*8730*/  @!P2 HADD2.F32 R29, -RZ, R36.H1_H1 ;  /* 0x30000024ff1da230 */ /* 0x000fe20000004100 */
        /* <DEDUP_REMOVED lines=19> */
.L_x_19339:
        /* <DEDUP_REMOVED lines=13> */
.L_x_19341:
[----:B------:R-:W-:Y:S05]  /*8940*/  BSYNC.RECONVERGENT B2 ;  /* 0x0000000000027941 */ /* 0x000fea0003800200 */
.L_x_19340:
        /* <DEDUP_REMOVED lines=61> */
.L_x_19338:
[----:B------:R-:W-:Y:S05]  /*8d20*/  BSYNC.RECONVERGENT B1 ;  /* 0x0000000000017941 */ /* 0x000fea0003800200 */
.L_x_19337:
[----:B------:R-:W-:Y:S01]  /*8d30*/  I2FP.F32.U32 R14, R14 ;  /* 0x0000000e000e7245 */ /* 0x000fe20000201000 */
[----:B------:R-:W-:Y:S02]  /*8d40*/  HADD2.F32 R30, -RZ, R40.H1_H1 ;  /* 0x30000028ff1e7230 */ /* 0x000fe40000004100 */
        /* <DEDUP_REMOVED lines=8> */
[----:B------:R-:W-:-:S07]  /*8dd0*/  FFMA.FTZ R29, R30, R121, R29 ;  /* 0x000000791e1d7223 */ /* 0x000fce000001001d */
.L_x_19336:
        /* <DEDUP_REMOVED lines=21> */
.L_x_19345:
        /* <DEDUP_REMOVED lines=13> */
.L_x_19347:
[----:B------:R-:W-:Y:S05]  /*9000*/  BSYNC.RECONVERGENT B2 ;  /* 0x0000000000027941 */ /* 0x000fea0003800200 */
.L_x_19346:
        /* <DEDUP_REMOVED lines=58> */
[----:B------:R-:W-:Y:S02]  /*93b0*/  LOP3.LUT R2, R33, R166, R165, 0x96, !PT ;  /* 0x000000a621027212 */ /* 0x000fe400078e96a5 */
[----:B------:R-:W-:-:S07]  /*93c0*/  MOV R0, R164 ;  /* 0x000000a400007202 */ /* 0x000fce0000000f00 */
.L_x_19344:
[----:B------:R-:W-:Y:S05]  /*93d0*/  BSYNC.RECONVERGENT B1 ;  /* 0x0000000000017941 */ /* 0x000fea0003800200 */
.L_x_19343:
[----:B------:R-:W-:Y:S01]  /*93e0*/  I2FP.F32.U32 R16, R16 ;  /* 0x0000001000107245 */ /* 0x000fe20000201000 */
[----:B------:R-:W-:Y:S02]  /*93f0*/  HADD2.F32 R32, -RZ, R41.H0_H0 ;  /* 0x20000029ff207230 */ /* 0x000fe40000004100 */
        /* <DEDUP_REMOVED lines=9> */
.L_x_19342:
        /* <DEDUP_REMOVED lines=21> */
.L_x_19351:
        /* <DEDUP_REMOVED lines=13> */
.L_x_19353:
[----:B------:R-:W-:Y:S05]  /*96b0*/  BSYNC.RECONVERGENT B2 ;  /* 0x0000000000027941 */ /* 0x000fea0003800200 */
.L_x_19352:
        /* <DEDUP_REMOVED lines=59> */
[----:B------:R-:W-:-:S07]  /*9a70*/  HFMA2 R164, -RZ, RZ, 0, 0 ;  /* 0x00000000ffa47431 */ /* 0x000fce00000001ff */
.L_x_19350:
[----:B------:R-:W-:Y:S05]  /*9a80*/  BSYNC.RECONVERGENT B1 ;  /* 0x0000000000017941 */ /* 0x000fea0003800200 */
.L_x_19349:
        /* <DEDUP_REMOVED lines=11> */
.L_x_19348:
        /* <DEDUP_REMOVED lines=21> */
.L_x_19357:
        /* <DEDUP_REMOVED lines=13> */
.L_x_19359:
[----:B------:R-:W-:Y:S05]  /*9d60*/  BSYNC.RECONVERGENT B2 ;  /* 0x0000000000027941 */ /* 0x000fea0003800200 */
.L_x_19358:
        /* <DEDUP_REMOVED lines=61> */
.L_x_19356:
[----:B------:R-:W-:Y:S05]  /*a140*/  BSYNC.RECONVERGENT B1 ;  /* 0x0000000000017941 */ /* 0x000fea0003800200 */
.L_x_19355:
[----:B------:R-:W-:Y:S01]  /*a150*/  HFMA2 R35, -RZ, RZ, 0.1171875, 0 ;  /* 0x2f800000ff237431 */ /* 0x000fe200000001ff */
[----:B------:R-:W-:Y:S01]  /*a160*/  I2FP.F32.U32 R20, R20 ;  /* 0x0000001400147245 */ /* 0x000fe20000201000 */
[----:B------:R-:W-:Y:S02]  /*a170*/  HADD2.F32 R30, -RZ, R42.H0_H0 ;  /* 0x2000002aff1e7230 */ /* 0x000fe40000004100 */
[----:B------:R-:W-:-:S03]  /*a180*/  HADD2.F32 R32, -RZ, R38.H0_H0 ;  /* 0x20000026ff207230 */ /* 0x000fc60000004100 */
[----:B------:R-:W-:Y:S01]  /*a190*/  FMUL.FTZ R30, R30, UR13 ;  /* 0x0000000d1e1e7c20 */ /* 0x000fe20008410000 */
[----:B------:R-:W-:-:S03]  /*a1a0*/  FFMA.FTZ R20, R20, R35, 1.1641532182693481445e-10 ;  /* 0x2f00000014147423 */ /* 0x000fc60000010023 */
[----:B------:R-:W-:Y:S02]  /*a1b0*/  FMUL.FTZ R30, R30, UR12 ;  /* 0x0000000c1e1e7c20 */ /* 0x000fe40008410000 */
[----:B------:R-:W-:-:S04]  /*a1c0*/  FSETP.GTU.FTZ.AND P3, PT, R20, UR10, PT ;  /* 0x0000000a14007c0b */ /* 0x000fc8000bf7c000 */
[----:B------:R-:W-:Y:S02]  /*a1d0*/  FSEL R35, R30, RZ, !P3 ;  /* 0x000000ff1e237208 */ /* 0x000fe40005800000 */
[----:B------:R-:W-:-:S03]  /*a1e0*/  SEL R20, RZ, 0x1, P3 ;  /* 0x00000001ff147807 */ /* 0x000fc60001800000 */
[----:B------:R-:W-:-:S07]  /*a1f0*/  FFMA.FTZ R35, R35, R116, R32 ;  /* 0x0000007423237223 */ /* 0x000fce0000010020 */
.L_x_19354:
        /* <DEDUP_REMOVED lines=21> */
.L_x_19363:
        /* <DEDUP_REMOVED lines=13> */
.L_x_19365:
[----:B------:R-:W-:Y:S05]  /*a420*/  BSYNC.RECONVERGENT B2 ;  /* 0x0000000000027941 */ /* 0x000fea0003800200 */
.L_x_19364:
        /* <DEDUP_REMOVED lines=61> */
.L_x_19362:
[----:B------:R-:W-:Y:S05]  /*a800*/  BSYNC.RECONVERGENT B1 ;  /* 0x0000000000017941 */ /* 0x000fea0003800200 */
.L_x_19361:
        /* <DEDUP_REMOVED lines=11> */
.L_x_19360:
        /* <DEDUP_REMOVED lines=21> */
.L_x_19369:
        /* <DEDUP_REMOVED lines=13> */
.L_x_19371:
[----:B------:R-:W-:Y:S05]  /*aae0*/  BSYNC.RECONVERGENT B2 ;  /* 0x0000000000027941 */ /* 0x000fea0003800200 */
.L_x_19370:
        /* <DEDUP_REMOVED lines=61> */
.L_x_19368:
[----:B------:R-:W-:Y:S05]  /*aec0*/  BSYNC.RECONVERGENT B1 ;  /* 0x0000000000017941 */ /* 0x000fea0003800200 */
.L_x_19367:
        /* <DEDUP_REMOVED lines=11> */
.L_x_19366:
        /* <DEDUP_REMOVED lines=21> */
.L_x_19375:
        /* <DEDUP_REMOVED lines=13> */
.L_x_19377:
[----:B------:R-:W-:Y:S05]  /*b1a0*/  BSYNC.RECONVERGENT B2 ;  /* 0x0000000000027941 */ /* 0x000fea0003800200 */
.L_x_19376:
        /* <DEDUP_REMOVED lines=61> */
.L_x_19374:
[----:B------:R-:W-:Y:S05]  /*b580*/  BSYNC.RECONVERGENT B1 ;  /* 0x0000000000017941 */ /* 0x000fea0003800200 */
.L_x_19373:
        /* <DEDUP_REMOVED lines=11> */
.L_x_19372:
[----:B------:R-:W-:Y:S02]  /*b640*/  F2FP.F16.F32.PACK_AB R167, RZ, R173 ;  /* 0x000000adffa7723e */ /* 0x000fe400000000ff */
[----:B------:R-:W-:Y:S02]  /*b650*/  PRMT R166, R184, 0x5410, R186 ;  /* 0x00005410b8a67816 */ /* 0x000fe400000000ba */
[----:B------:R-:W-:Y:S02]  /*b660*/  PRMT R165, R180, 0x5410, R182 ;  /* 0x00005410b4a57816 */ /* 0x000fe400000000b6 */
[----:B------:R-:W-:Y:S02]  /*b670*/  PRMT R164, R178, 0x5410, R176 ;  /* 0x00005410b2a47816 */ /* 0x000fe400000000b0 */
[----:B------:R-:W-:Y:S01]  /*b680*/  PRMT R167, R192, 0x5410, R167 ;  /* 0x00005410c0a77816 */ /* 0x000fe200000000a7 */
[----:B------:R-:W-:Y:S06]  /*b690*/  BRA `(.L_x_19378) ;  /* 0x0000003000fc7947 */ /* 0x000fec0003800000 */
.L_x_19329:
[----:B------:R-:W-:Y:S01]  /*b6a0*/  MOV R27, RZ ;  /* 0x000000ff001b7202 */ /* 0x000fe20000000f00 */
[----:B------:R-:W-:Y:S01]  /*b6b0*/  IMAD.MOV.U32 R31, RZ, RZ, R30 ;  /* 0x000000ffff1f7224 */ /* 0x000fe200078e001e */
[----:B0-----:R-:W-:Y:S01]  /*b6c0*/  MOV R32, R178 ;  /* 0x000000b200207202 */ /* 0x001fe20000000f00 */
        /* <DEDUP_REMOVED lines=17> */
.L_x_19382:
        /* <DEDUP_REMOVED lines=13> */
.L_x_19384:
[----:B------:R-:W-:Y:S05]  /*b8b0*/  BSYNC.RECONVERGENT B2 ;  /* 0x0000000000027941 */ /* 0x000fea0003800200 */
.L_x_19383:
        /* <DEDUP_REMOVED lines=57> */
[----:B------:R-:W-:-:S03]  /*bc50*/  LOP3.LUT R2, R27, R30, R165, 0x96, !PT ;  /* 0x0000001e1b027212 */ /* 0x000fc600078e96a5 */
[----:B------:R-:W-:Y:S01]  /*bc60*/  IMAD.MOV.U32 R0, RZ, RZ, R164 ;  /* 0x000000ffff007224 */ /* 0x000fe200078e00a4 */
[----:B------:R-:W-:-:S07]  /*bc70*/  LOP3.LUT R26, R29, R26, R33, 0x96, !PT ;  /* 0x0000001a1d1a7212 */ /* 0x000fce00078e9621 */
.L_x_19381:
[----:B------:R-:W-:Y:S05]  /*bc80*/  BSYNC.RECONVERGENT B1 ;  /* 0x0000000000017941 */ /* 0x000fea0003800200 */
.L_x_19380:
        /* <DEDUP_REMOVED lines=10> */
.L_x_19379:
[----:B------:R-:W-:Y:S01]  /*bd30*/  F2FP.F16.F32.PACK_AB R178, RZ, R27 ;  /* 0x0000001bffb2723e */ /* 0x000fe200000000ff */
        /* <DEDUP_REMOVED lines=16> */
.L_x_19388:
        /* <DEDUP_REMOVED lines=13> */
.L_x_19390:
[----:B------:R-:W-:Y:S05]  /*bf10*/  BSYNC.RECONVERGENT B2 ;  /* 0x0000000000027941 */ /* 0x000fea0003800200 */
.L_x_19389:
        /* <DEDUP_REMOVED lines=59> */
[----:B------:R-:W-:Y:S01]  /*c2d0*/  IMAD.MOV.U32 R30, RZ, RZ, RZ ;  /* 0x000000ffff1e7224 */ /* 0x000fe200078e00ff */
[----:B------:R-:W-:-:S07]  /*c2e0*/  LOP3.LUT R26, R33, R164, R31, 0x96, !PT ;  /* 0x000000a4211a7212 */ /* 0x000fce00078e961f */
.L_x_19387:
[----:B------:R-:W-:Y:S05]  /*c2f0*/  BSYNC.RECONVERGENT B1 ;  /* 0x0000000000017941 */ /* 0x000fea0003800200 */
.L_x_19386:
        /* <DEDUP_REMOVED lines=10> */
.L_x_19385:
        /* <DEDUP_REMOVED lines=17> */
.L_x_19394:
        /* <DEDUP_REMOVED lines=13> */
.L_x_19396:
[----:B------:R-:W-:Y:S05]  /*c580*/  BSYNC.RECONVERGENT B2 ;  /* 0x0000000000027941 */ /* 0x000fea0003800200 */
.L_x_19395:
        /* <DEDUP_REMOVED lines=61> */
.L_x_19393:
[----:B------:R-:W-:Y:S05]  /*c960*/  BSYNC.RECONVERGENT B1 ;  /* 0x0000000000017941 */ /* 0x000fea0003800200 */
.L_x_19392:
        /* <DEDUP_REMOVED lines=10> */
.L_x_19391:
        /* <DEDUP_REMOVED lines=17> */
.L_x_19400:
        /* <DEDUP_REMOVED lines=13> */
.L_x_19402:
[----:B------:R-:W-:Y:S05]  /*cbf0*/  BSYNC.RECONVERGENT B2 ;  /* 0x0000000000027941 */ /* 0x000fea0003800200 */
.L_x_19401:
        /* <DEDUP_REMOVED lines=61> */
.L_x_19399:
[----:B------:R-:W-:Y:S05]  /*cfd0*/  BSYNC.RECONVERGENT B1 ;  /* 0x0000000000017941 */ /* 0x000fea0003800200 */
.L_x_19398:
        /* <DEDUP_REMOVED lines=10> */
.L_x_19397:
        /* <DEDUP_REMOVED lines=17> */
.L_x_19406:
        /* <DEDUP_REMOVED lines=13> */
.L_x_19408:
[----:B------:R-:W-:Y:S05]  /*d260*/  BSYNC.RECONVERGENT B2 ;  /* 0x0000000000027941 */ /* 0x000fea0003800200 */
.L_x_19407:
        /* <DEDUP_REMOVED lines=61> */
.L_x_19405:
[----:B------:R-:W-:Y:S05]  /*d640*/  BSYNC.RECONVERGENT B1 ;  /* 0x0000000000017941 */ /* 0x000fea0003800200 */
.L_x_19404:
        /* <DEDUP_REMOVED lines=10> */
.L_x_19403:
        /* <DEDUP_REMOVED lines=17> */
.L_x_19412:
        /* <DEDUP_REMOVED lines=13> */
.L_x_19414:
[----:B------:R-:W-:Y:S05]  /*d8d0*/  BSYNC.RECONVERGENT B2 ;  /* 0x0000000000027941 */ /* 0x000fea0003800200 */
.L_x_19413:
        /* <DEDUP_REMOVED lines=61> */
.L_x_19411:
[----:B------:R-:W-:Y:S05]  /*dcb0*/  BSYNC.RECONVERGENT B1 ;  /* 0x0000000000017941 */ /* 0x000fea0003800200 */
.L_x_19410:
        /* <DEDUP_REMOVED lines=10> */
.L_x_19409:
        /* <DEDUP_REMOVED lines=17> */
.L_x_19418:
        /* <DEDUP_REMOVED lines=13> */
.L_x_19420:
[----:B------:R-:W-:Y:S05]  /*df40*/  BSYNC.RECONVERGENT B2 ;  /* 0x0000000000027941 */ /* 0x000fea0003800200 */
.L_x_19419:
        /* <DEDUP_REMOVED lines=58> */
[----:B------:R-:W-:Y:S01]  /*e2f0*/  MOV R32, R164 ;  /* 0x000000a400207202 */ /* 0x000fe20000000f00 */
[----:B------:R-:W-:Y:S01]  /*e300*/  IMAD.MOV.U32 R164, RZ, RZ, RZ ;  /* 0x000000ffffa47224 */ /* 0x000fe200078e00ff */
[----:B------:R-:W-:-:S07]  /*e310*/  LOP3.LUT R26, R171, R166, R165, 0x96, !PT ;  /* 0x000000a6ab1a7212 */ /* 0x000fce00078e96a5 */
.L_x_19417:
[----:B------:R-:W-:Y:S05]  /*e320*/  BSYNC.RECONVERGENT B1 ;  /* 0x0000000000017941 */ /* 0x000fea0003800200 */
.L_x_19416:
        /* <DEDUP_REMOVED lines=10> */
.L_x_19415:
        /* <DEDUP_REMOVED lines=17> */
.L_x_19424:
        /* <DEDUP_REMOVED lines=13> */
.L_x_19426:
[----:B------:R-:W-:Y:S05]  /*e5b0*/  BSYNC.RECONVERGENT B2 ;  /* 0x0000000000027941 */ /* 0x000fea0003800200 */
.L_x_19425:
        /* <DEDUP_REMOVED lines=61> */
.L_x_19423:
[----:B------:R-:W-:Y:S05]  /*e990*/  BSYNC.RECONVERGENT B1 ;  /* 0x0000000000017941 */ /* 0x000fea0003800200 */
.L_x_19422:
        /* <DEDUP_REMOVED lines=10> */
.L_x_19421:
[----:B------:R-:W-:Y:S02]  /*ea40*/  F2FP.F16.F32.PACK_AB R167, RZ, R173 ;  /* 0x000000adffa7723e */ /* 0x000fe400000000ff */
[----:B------:R-:W-:Y:S02]  /*ea50*/  PRMT R166, R184, 0x5410, R186 ;  /* 0x00005410b8a67816 */ /* 0x000fe400000000ba */
[----:B------:R-:W-:Y:S02]  /*ea60*/  PRMT R165, R180, 0x5410, R182 ;  /* 0x00005410b4a57816 */ /* 0x000fe400000000b6 */
[----:B------:R-:W-:Y:S02]  /*ea70*/  PRMT R164, R178, 0x5410, R176 ;  /* 0x00005410b2a47816 */ /* 0x000fe400000000b0 */
[----:B------:R-:W-:-:S07]  /*ea80*/  PRMT R167, R190, 0x5410, R167 ;  /* 0x00005410bea77816 */ /* 0x000fce00000000a7 */
.L_x_19378:
        /* <DEDUP_REMOVED lines=25> */
.L_x_19427:
[----:B------:R-:W-:Y:S01]  /*ec20*/  VIADD R231, R231, 0x80 ;  /* 0x00000080e7e77836 */ /* 0x000fe20000000000 */
[----:B------:R-:W-:-:S07]  /*ec30*/  IADD3 R229, PT, PT, R229, 0x80, RZ ;  /* 0x00000080e5e57810 */ /* 0x000fce0007ffe0ff */
.L_x_19328:
[----:B------:R-:W-:Y:S05]  /*ec40*/  BSYNC.RECONVERGENT B0 ;  /* 0x0000000000007941 */ /* 0x000fea0003800200 */
.L_x_19327:
        /* <DEDUP_REMOVED lines=34> */
.L_x_19434:
        /* <DEDUP_REMOVED lines=13> */
.L_x_19436:
[----:B------:R-:W-:Y:S05]  /*ef40*/  BSYNC.RECONVERGENT B2 ;  /* 0x0000000000027941 */ /* 0x000fea0003800200 */
.L_x_19435:
        /* <DEDUP_REMOVED lines=61> */
.L_x_19433:
[----:B------:R-:W-:Y:S05]  /*f320*/  BSYNC.RECONVERGENT B1 ;  /* 0x0000000000017941 */ /* 0x000fea0003800200 */
.L_x_19432:
        /* <DEDUP_REMOVED lines=11> */
.L_x_19431:
        /* <DEDUP_REMOVED lines=21> */
.L_x_19440:
        /* <DEDUP_REMOVED lines=13> */
.L_x_19442:
[----:B------:R-:W-:Y:S05]  /*f600*/  BSYNC.RECONVERGENT B2 ;  /* 0x0000000000027941 */ /* 0x000fea0003800200 */
.L_x_19441:
        /* <DEDUP_REMOVED lines=61> */
.L_x_19439:
[----:B------:R-:W-:Y:S05]  /*f9e0*/  BSYNC.RECONVERGENT B1 ;  /* 0x0000000000017941 */ /* 0x000fea0003800200 */
.L_x_19438:
[----:B------:R-:W-:Y:S01]  /*f9f0*/  HFMA2 R167, -RZ, RZ, 0.1171875, 0 ;  /* 0x2f800000ffa77431 */ /* 0x000fe200000001ff */
[----:B------:R-:W-:Y:S01]  /*fa00*/  I2FP.F32.U32 R14, R14 ;  /* 0x0000000e000e7245 */ /* 0x000fe20000201000 */
[----:B------:R-:W-:Y:S02]  /*fa10*/  HADD2.F32 R164, -RZ, R40.H1_H1 ;  /* 0x30000028ffa47230 */ /* 0x000fe40000004100 */
[----:B------:R-:W-:-:S03]  /*fa20*/  HADD2.F32 R177, -RZ, R36.H1_H1 ;  /* 0x30000024ffb17230 */ /* 0x000fc60000004100 */
[----:B------:R-:W-:Y:S01]  /*fa30*/  FMUL.FTZ R164, R164, UR13 ;  /* 0x0000000da4a47c20 */ /* 0x000fe20008410000 */
[----:B------:R-:W-:-:S03]  /*fa40*/  FFMA.FTZ R14, R14, R167, 1.1641532182693481445e-10 ;  /* 0x2f0000000e0e7423 */ /* 0x000fc600000100a7 */
[----:B------:R-:W-:Y:S02]  /*fa50*/  FMUL.FTZ R164, R164, UR12 ;  /* 0x0000000ca4a47c20 */ /* 0x000fe40008410000 */
[----:B------:R-:W-:-:S04]  /*fa60*/  FSETP.GTU.FTZ.AND P3, PT, R14, UR10, PT ;  /* 0x0000000a0e007c0b */ /* 0x000fc8000bf7c000 */
[----:B------:R-:W-:Y:S02]  /*fa70*/  FSEL R164, R164, RZ, !P3 ;  /* 0x000000ffa4a47208 */ /* 0x000fe40005800000 */
[----:B------:R-:W-:-:S03]  /*fa80*/  SEL R14, RZ, 0x1, P3 ;  /* 0x00000001ff0e7807 */ /* 0x000fc60001800000 */
[----:B------:R-:W-:-:S07]  /*fa90*/  FFMA.FTZ R177, R164, R97, R177 ;  /* 0x00000061a4b17223 */ /* 0x000fce00000100b1 */
.L_x_19437:
        /* <DEDUP_REMOVED lines=21> */
.L_x_19446:
        /* <DEDUP_REMOVED lines=13> */
.L_x_19448:
[----:B------:R-:W-:Y:S05]  /*fcc0*/  BSYNC.RECONVERGENT B2 ;  /* 0x0000000000027941 */ /* 0x000fea0003800200 */
.L_x_19447:
        /* <DEDUP_REMOVED lines=61> */
.L_x_19445:
[----:B------:R-:W-:Y:S05]  /*100a0*/  BSYNC.RECONVERGENT B1 ;  /* 0x0000000000017941 */ /* 0x000fea0003800200 */
.L_x_19444:
        /* <DEDUP_REMOVED lines=11> */
.L_x_19443:
        /* <DEDUP_REMOVED lines=21> */
.L_x_19452:
        /* <DEDUP_REMOVED lines=13> */
.L_x_19454:
[----:B------:R-:W-:Y:S05]  /*10380*/  BSYNC.RECONVERGENT B2 ;  /* 0x0000000000027941 */ /* 0x000fea0003800200 */
.L_x_19453:
        /* <DEDUP_REMOVED lines=61> */
.L_x_19451:
[----:B------:R-:W-:Y:S05]  /*10760*/  BSYNC.RECONVERGENT B1 ;  /* 0x0000000000017941 */ /* 0x000fea0003800200 */
.L_x_19450:
        /* <DEDUP_REMOVED lines=11> */
.L_x_19449:
        /* <DEDUP_REMOVED lines=21> */
.L_x_19458:
        /* <DEDUP_REMOVED lines=13> */
.L_x_19460:
[----:B------:R-:W-:Y:S05]  /*10a40*/  BSYNC.RECONVERGENT B2 ;  /* 0x0000000000027941 */ /* 0x000fea0003800200 */
.L_x_19459:
        /* <DEDUP_REMOVED lines=61> */
.L_x_19457:
[----:B------:R-:W-:Y:S05]  /*10e20*/  BSYNC.RECONVERGENT B1 ;  /* 0x0000000000017941 */ /* 0x000fea0003800200 */
.L_x_19456:
        /* <DEDUP_REMOVED lines=11> */
.L_x_19455:
        /* <DEDUP_REMOVED lines=21> */
.L_x_19464:
        /* <DEDUP_REMOVED lines=13> */
.L_x_19466:
[----:B------:R-:W-:Y:S05]  /*11100*/  BSYNC.RECONVERGENT B2 ;  /* 0x0000000000027941 */ /* 0x000fea0003800200 */
.L_x_19465:
        /* <DEDUP_REMOVED lines=61> */
.L_x_19463:
[----:B------:R-:W-:Y:S05]  /*114e0*/  BSYNC.RECONVERGENT B1 ;  /* 0x0000000000017941 */ /* 0x000fea0003800200 */
.L_x_19462:
        /* <DEDUP_REMOVED lines=11> */
.L_x_19461:
        /* <DEDUP_REMOVED lines=21> */
.L_x_19470:
        /* <DEDUP_REMOVED lines=13> */
.L_x_19472:
[----:B------:R-:W-:Y:S05]  /*117c0*/  BSYNC.RECONVERGENT B2 ;  /* 0x0000000000027941 */ /* 0x000fea0003800200 */
.L_x_19471:
        /* <DEDUP_REMOVED lines=60> */
[----:B------:R-:W-:-:S07]  /*11b90*/  LOP3.LUT R26, R191, R166, R165, 0x96, !PT ;  /* 0x000000a6bf1a7212 */ /* 0x000fce00078e96a5 */
.L_x_19469:
[----:B------:R-:W-:Y:S05]  /*11ba0*/  BSYNC.RECONVERGENT B1 ;  /* 0x0000000000017941 */ /* 0x000fea0003800200 */
.L_x_19468:
        /* <DEDUP_REMOVED lines=11> */
.L_x_19467:
        /* <DEDUP_REMOVED lines=21> */
.L_x_19476:
        /* <DEDUP_REMOVED lines=13> */
.L_x_19478:
[----:B------:R-:W-:Y:S05]  /*11e80*/  BSYNC.RECONVERGENT B2 ;  /* 0x0000000000027941 */ /* 0x000fea0003800200 */
.L_x_19477:
        /* <DEDUP_REMOVED lines=61> */
.L_x_19475:
[----:B------:R-:W-:Y:S05]  /*12260*/  BSYNC.RECONVERGENT B1 ;  /* 0x0000000000017941 */ /* 0x000fea0003800200 */
.L_x_19474:
        /* <DEDUP_REMOVED lines=11> */
.L_x_19473:
[----:B------:R-:W-:Y:S02]  /*12320*/  F2FP.F16.F32.PACK_AB R167, RZ, R191 ;  /* 0x000000bfffa7723e */ /* 0x000fe400000000ff */
[----:B------:R-:W-:Y:S02]  /*12330*/  PRMT R166, R192, 0x5410, R194 ;  /* 0x00005410c0a67816 */ /* 0x000fe400000000c2 */
[----:B------:R-:W-:Y:S02]  /*12340*/  PRMT R165, R184, 0x5410, R182 ;  /* 0x00005410b8a57816 */ /* 0x000fe400000000b6 */
[----:B------:R-:W-:Y:S02]  /*12350*/  PRMT R164, R180, 0x5410, R178 ;  /* 0x00005410b4a47816 */ /* 0x000fe400000000b2 */
[----:B------:R-:W-:Y:S01]  /*12360*/  PRMT R167, R196, 0x5410, R167 ;  /* 0x00005410c4a77816 */ /* 0x000fe200000000a7 */
[----:B------:R-:W-:Y:S06]  /*12370*/  BRA `(.L_x_19479) ;  /* 0x0000003000fc7947 */ /* 0x000fec0003800000 */
.L_x_19430:
        /* <DEDUP_REMOVED lines=20> */
.L_x_19483:
        /* <DEDUP_REMOVED lines=13> */
.L_x_19485:
[----:B------:R-:W-:Y:S05]  /*12590*/  BSYNC.RECONVERGENT B2 ;  /* 0x0000000000027941 */ /* 0x000fea0003800200 */
.L_x_19484:
        /* <DEDUP_REMOVED lines=60> */
.L_x_19482:
[----:B------:R-:W-:Y:S05]  /*12960*/  BSYNC.RECONVERGENT B1 ;  /* 0x0000000000017941 */ /* 0x000fea0003800200 */
.L_x_19481:
        /* <DEDUP_REMOVED lines=10> */
.L_x_19480:
        /* <DEDUP_REMOVED lines=17> */
.L_x_19489:
        /* <DEDUP_REMOVED lines=13> */
.L_x_19491:
[----:B------:R-:W-:Y:S05]  /*12bf0*/  BSYNC.RECONVERGENT B2 ;  /* 0x0000000000027941 */ /* 0x000fea0003800200 */
.L_x_19490:
        /* <DEDUP_REMOVED lines=61> */
.L_x_19488:
[----:B------:R-:W-:Y:S05]  /*12fd0*/  BSYNC.RECONVERGENT B1 ;  /* 0x0000000000017941 */ /* 0x000fea0003800200 */
.L_x_19487:
        /* <DEDUP_REMOVED lines=10> */
.L_x_19486:
        /* <DEDUP_REMOVED lines=17> */
.L_x_19495:
        /* <DEDUP_REMOVED lines=13> */
.L_x_19497:
[----:B------:R-:W-:Y:S05]  /*13260*/  BSYNC.RECONVERGENT B2 ;  /* 0x0000000000027941 */ /* 0x000fea0003800200 */
.L_x_19496:
        /* <DEDUP_REMOVED lines=61> */
.L_x_19494:
[----:B------:R-:W-:Y:S05]  /*13640*/  BSYNC.RECONVERGENT B1 ;  /* 0x0000000000017941 */ /* 0x000fea0003800200 */
.L_x_19493:
        /* <DEDUP_REMOVED lines=10> */
.L_x_19492:
        /* <DEDUP_REMOVED lines=17> */
.L_x_19501:
        /* <DEDUP_REMOVED lines=13> */
.L_x_19503:
[----:B------:R-:W-:Y:S05]  /*138d0*/  BSYNC.RECONVERGENT B2 ;  /* 0x0000000000027941 */ /* 0x000fea0003800200 */
.L_x_19502:
        /* <DEDUP_REMOVED lines=61> */
.L_x_19500:
[----:B------:R-:W-:Y:S05]  /*13cb0*/  BSYNC.RECONVERGENT B1 ;  /* 0x0000000000017941 */ /* 0x000fea0003800200 */
.L_x_19499:
        /* <DEDUP_REMOVED lines=10> */
.L_x_19498:
        /* <DEDUP_REMOVED lines=17> */
.L_x_19507:
        /* <DEDUP_REMOVED lines=13> */
.L_x_19509:
[----:B------:R-:W-:Y:S05]  /*13f40*/  BSYNC.RECONVERGENT B2 ;  /* 0x0000000000027941 */ /* 0x000fea0003800200 */
.L_x_19508:
        /* <DEDUP_REMOVED lines=61> */
.L_x_19506:
[----:B------:R-:W-:Y:S05]  /*14320*/  BSYNC.RECONVERGENT B1 ;  /* 0x0000000000017941 */ /* 0x000fea0003800200 */
.L_x_19505:
        /* <DEDUP_REMOVED lines=10> */
.L_x_19504:
        /* <DEDUP_REMOVED lines=17> */
.L_x_19513:
        /* <DEDUP_REMOVED lines=13> */
.L_x_19515:
[----:B------:R-:W-:Y:S05]  /*145b0*/  BSYNC.RECONVERGENT B2 ;  /* 0x0000000000027941 */ /* 0x000fea0003800200 */
.L_x_19514:
        /* <DEDUP_REMOVED lines=61> */
.L_x_19512:
[----:B------:R-:W-:Y:S05]  /*14990*/  BSYNC.RECONVERGENT B1 ;  /* 0x0000000000017941 */ /* 0x000fea0003800200 */
.L_x_19511:
        /* <DEDUP_REMOVED lines=10> */
.L_x_19510:
        /* <DEDUP_REMOVED lines=17> */
.L_x_19519:
        /* <DEDUP_REMOVED lines=13> */
.L_x_19521:
[----:B------:R-:W-:Y:S05]  /*14c20*/  BSYNC.RECONVERGENT B2 ;  /* 0x0000000000027941 */ /* 0x000fea0003800200 */
.L_x_19520:
        /* <DEDUP_REMOVED lines=61> */
.L_x_19518:
[----:B------:R-:W-:Y:S05]  /*15000*/  BSYNC.RECONVERGENT B1 ;  /* 0x0000000000017941 */ /* 0x000fea0003800200 */
.L_x_19517:
        /* <DEDUP_REMOVED lines=10> */
.L_x_19516:
        /* <DEDUP_REMOVED lines=17> */
.L_x_19525:
        /* <DEDUP_REMOVED lines=13> */
.L_x_19527:
[----:B------:R-:W-:Y:S05]  /*15290*/  BSYNC.RECONVERGENT B2 ;  /* 0x0000000000027941 */ /* 0x000fea0003800200 */
.L_x_19526:
        /* <DEDUP_REMOVED lines=61> */
.L_x_19524:
[----:B------:R-:W-:Y:S05]  /*15670*/  BSYNC.RECONVERGENT B1 ;  /* 0x0000000000017941 */ /* 0x000fea0003800200 */
.L_x_19523:
        /* <DEDUP_REMOVED lines=10> */
.L_x_19522:
[----:B------:R-:W-:Y:S02]  /*15720*/  F2FP.F16.F32.PACK_AB R167, RZ, R191 ;  /* 0x000000bfffa7723e */ /* 0x000fe400000000ff */
[----:B------:R-:W-:Y:S02]  /*15730*/  PRMT R166, R192, 0x5410, R194 ;  /* 0x00005410c0a67816 */ /* 0x000fe400000000c2 */
[----:B------:R-:W-:Y:S02]  /*15740*/  PRMT R165, R184, 0x5410, R182 ;  /* 0x00005410b8a57816 */ /* 0x000fe400000000b6 */
[----:B------:R-:W-:Y:S02]  /*15750*/  PRMT R164, R180, 0x5410, R178 ;  /* 0x00005410b4a47816 */ /* 0x000fe400000000b2 */
[----:B------:R-:W-:-:S07]  /*15760*/  PRMT R167, R186, 0x5410, R167 ;  /* 0x00005410baa77816 */ /* 0x000fce00000000a7 */
.L_x_19479:
        /* <DEDUP_REMOVED lines=25> */
.L_x_19528:
[----:B------:R-:W-:Y:S01]  /*15900*/  IADD3 R231, PT, PT, R231, 0x80, RZ ;  /* 0x00000080e7e77810 */ /* 0x000fe20007ffe0ff */
[----:B------:R-:W-:-:S07]  /*15910*/  VIADD R229, R229, 0x80 ;  /* 0x00000080e5e57836 */ /* 0x000fce0000000000 */
.L_x_19429:
[----:B------:R-:W-:Y:S05]  /*15920*/  BSYNC.RECONVERGENT B0 ;  /* 0x0000000000007941 */ /* 0x000fea0003800200 */
.L_x_19428:
        /* <DEDUP_REMOVED lines=33> */
.L_x_19535:
        /* <DEDUP_REMOVED lines=13> */
.L_x_19537:
[----:B------:R-:W-:Y:S05]  /*15c10*/  BSYNC.RECONVERGENT B2 ;  /* 0x0000000000027941 */ /* 0x000fea0003800200 */
.L_x_19536:
        /* <DEDUP_REMOVED lines=61> */
.L_x_19534:
[----:B------:R-:W-:Y:S05]  /*15ff0*/  BSYNC.RECONVERGENT B1 ;  /* 0x0000000000017941 */ /* 0x000fea0003800200 */
.L_x_19533:
        /* <DEDUP_REMOVED lines=11> */
.L_x_19532:
        /* <DEDUP_REMOVED lines=21> */
.L_x_19541:
        /* <DEDUP_REMOVED lines=13> */
.L_x_19543:
[----:B------:R-:W-:Y:S05]  /*162d0*/  BSYNC.RECONVERGENT B2 ;  /* 0x0000000000027941 */ /* 0x000fea0003800200 */
.L_x_19542:
        /* <DEDUP_REMOVED lines=61> */
.L_x_19540:
[----:B------:R-:W-:Y:S05]  /*166b0*/  BSYNC.RECONVERGENT B1 ;  /* 0x0000000000017941 */ /* 0x000fea0003800200 */
.L_x_19539:
        /* <DEDUP_REMOVED lines=11> */
.L_x_19538:
        /* <DEDUP_REMOVED lines=21> */
.L_x_19547:
        /* <DEDUP_REMOVED lines=13> */
.L_x_19549:
[----:B------:R-:W-:Y:S05]  /*16990*/  BSYNC.RECONVERGENT B2 ;  /* 0x0000000000027941 */ /* 0x000fea0003800200 */
.L_x_19548:
        /* <DEDUP_REMOVED lines=61> */
.L_x_19546:
[----:B------:R-:W-:Y:S05]  /*16d70*/  BSYNC.RECONVERGENT B1 ;  /* 0x0000000000017941 */ /* 0x000fea0003800200 */
.L_x_19545:
        /* <DEDUP_REMOVED lines=11> */
.L_x_19544:
        /* <DEDUP_REMOVED lines=21> */
.L_x_19553:
        /* <DEDUP_REMOVED lines=13> */
.L_x_19555:
[----:B------:R-:W-:Y:S05]  /*17050*/  BSYNC.RECONVERGENT B2 ;  /* 0x0000000000027941 */ /* 0x000fea0003800200 */
.L_x_19554:
        /* <DEDUP_REMOVED lines=61> */
.L_x_19552:
[----:B------:R-:W-:Y:S05]  /*17430*/  BSYNC.RECONVERGENT B1 ;  /* 0x0000000000017941 */ /* 0x000fea0003800200 */
.L_x_19551:
        /* <DEDUP_REMOVED lines=11> */
.L_x_19550:
        /* <DEDUP_REMOVED lines=21> */
.L_x_19559:
        /* <DEDUP_REMOVED lines=13> */
.L_x_19561:
[----:B------:R-:W-:Y:S05]  /*17710*/  BSYNC.RECONVERGENT B2 ;  /* 0x0000000000027941 */ /* 0x000fea0003800200 */
.L_x_19560:
        /* <DEDUP_REMOVED lines=61> */
.L_x_19558:
[----:B------:R-:W-:Y:S05]  /*17af0*/  BSYNC.RECONVERGENT B1 ;  /* 0x0000000000017941 */ /* 0x000fea0003800200 */
.L_x_19557:
        /* <DEDUP_REMOVED lines=11> */
.L_x_19556:
        /* <DEDUP_REMOVED lines=21> */
.L_x_19565:
        /* <DEDUP_REMOVED lines=13> */
.L_x_19567:
[----:B------:R-:W-:Y:S05]  /*17dd0*/  BSYNC.RECONVERGENT B2 ;  /* 0x0000000000027941 */ /* 0x000fea0003800200 */
.L_x_19566:
        /* <DEDUP_REMOVED lines=61> */
.L_x_19564:
[----:B------:R-:W-:Y:S05]  /*181b0*/  BSYNC.RECONVERGENT B1 ;  /* 0x0000000000017941 */ /* 0x000fea0003800200 */
.L_x_19563:
        /* <DEDUP_REMOVED lines=11> */
.L_x_19562:
        /* <DEDUP_REMOVED lines=21> */
.L_x_19571:
        /* <DEDUP_REMOVED lines=13> */
.L_x_19573:
[----:B------:R-:W-:Y:S05]  /*18490*/  BSYNC.RECONVERGENT B2 ;  /* 0x0000000000027941 */ /* 0x000fea0003800200 */
.L_x_19572:
        /* <DEDUP_REMOVED lines=61> */
.L_x_19570:
[----:B------:R-:W-:Y:S05]  /*18870*/  BSYNC.RECONVERGENT B1 ;  /* 0x0000000000017941 */ /* 0x000fea0003800200 */
.L_x_19569:
        /* <DEDUP_REMOVED lines=11> */
.L_x_19568:
        /* <DEDUP_REMOVED lines=21> */
.L_x_19577:
        /* <DEDUP_REMOVED lines=13> */
.L_x_19579:
[----:B------:R-:W-:Y:S05]  /*18b50*/  BSYNC.RECONVERGENT B2 ;  /* 0x0000000000027941 */ /* 0x000fea0003800200 */
.L_x_19578:
        /* <DEDUP_REMOVED lines=61> */
.L_x_19576:
[----:B------:R-:W-:Y:S05]  /*18f30*/  BSYNC.RECONVERGENT B1 ;  /* 0x0000000000017941 */ /* 0x000fea0003800200 */
.L_x_19575:
        /* <DEDUP_REMOVED lines=11> */
.L_x_19574:
[----:B------:R-:W-:Y:S02]  /*18ff0*/  F2FP.F16.F32.PACK_AB R167, RZ, R227 ;  /* 0x000000e3ffa7723e */ /* 0x000fe400000000ff */
[----:B------:R-:W-:Y:S02]  /*19000*/  PRMT R166, R186, 0x5410, R190 ;  /* 0x00005410baa67816 */ /* 0x000fe400000000be */
[----:B------:R-:W-:Y:S02]  /*19010*/  PRMT R165, R184, 0x5410, R182 ;  /* 0x00005410b8a57816 */ /* 0x000fe400000000b6 */
[----:B------:R-:W-:Y:S02]  /*19020*/  PRMT R164, R180, 0x5410, R178 ;  /* 0x00005410b4a47816 */ /* 0x000fe400000000b2 */
[----:B------:R-:W-:Y:S01]  /*19030*/  PRMT R167, R194, 0x5410, R167 ;  /* 0x00005410c2a77816 */ /* 0x000fe200000000a7 */
[----:B------:R-:W-:Y:S06]  /*19040*/  BRA `(.L_x_19580) ;  /* 0x0000003400007947 */ /* 0x000fec0003800000 */
.L_x_19531:
        /* <DEDUP_REMOVED lines=20> */
.L_x_19584:
        /* <DEDUP_REMOVED lines=13> */
.L_x_19586:
[----:B------:R-:W-:Y:S05]  /*19260*/  BSYNC.RECONVERGENT B2 ;  /* 0x0000000000027941 */ /* 0x000fea0003800200 */
.L_x_19585:
        /* <DEDUP_REMOVED lines=61> */
.L_x_19583:
[----:B------:R-:W-:Y:S05]  /*19640*/  BSYNC.RECONVERGENT B1 ;  /* 0x0000000000017941 */ /* 0x000fea0003800200 */
.L_x_19582:
        /* <DEDUP_REMOVED lines=10> */
.L_x_19581:
        /* <DEDUP_REMOVED lines=17> */
.L_x_19590:
        /* <DEDUP_REMOVED lines=13> */
.L_x_19592:
[----:B------:R-:W-:Y:S05]  /*198d0*/  BSYNC.RECONVERGENT B2 ;  /* 0x0000000000027941 */ /* 0x000fea0003800200 */
.L_x_19591:
        /* <DEDUP_REMOVED lines=61> */
.L_x_19589:
[----:B------:R-:W-:Y:S05]  /*19cb0*/  BSYNC.RECONVERGENT B1 ;  /* 0x0000000000017941 */ /* 0x000fea0003800200 */
.L_x_19588:
        /* <DEDUP_REMOVED lines=10> */
.L_x_19587:
        /* <DEDUP_REMOVED lines=17> */
.L_x_19596:
        /* <DEDUP_REMOVED lines=13> */
.L_x_19598:
[----:B------:R-:W-:Y:S05]  /*19f40*/  BSYNC.RECONVERGENT B2 ;  /* 0x0000000000027941 */ /* 0x000fea0003800200 */
.L_x_19597:
        /* <DEDUP_REMOVED lines=61> */
.L_x_19595:
[----:B------:R-:W-:Y:S05]  /*1a320*/  BSYNC.RECONVERGENT B1 ;  /* 0x0000000000017941 */ /* 0x000fea0003800200 */
.L_x_19594:
        /* <DEDUP_REMOVED lines=10> */
.L_x_19593:
        /* <DEDUP_REMOVED lines=17> */
.L_x_19602:
        /* <DEDUP_REMOVED lines=13> */
.L_x_19604:
[----:B------:R-:W-:Y:S05]  /*1a5b0*/  BSYNC.RECONVERGENT B2 ;  /* 0x0000000000027941 */ /* 0x000fea0003800200 */
.L_x_19603:
        /* <DEDUP_REMOVED lines=61> */
.L_x_19601:
[----:B------:R-:W-:Y:S05]  /*1a990*/  BSYNC.RECONVERGENT B1 ;  /* 0x0000000000017941 */ /* 0x000fea0003800200 */
.L_x_19600:
        /* <DEDUP_REMOVED lines=10> */
.L_x_19599:
        /* <DEDUP_REMOVED lines=17> */
.L_x_19608:
        /* <DEDUP_REMOVED lines=13> */
.L_x_19610:
[----:B------:R-:W-:Y:S05]  /*1ac20*/  BSYNC.RECONVERGENT B2 ;  /* 0x0000000000027941 */ /* 0x000fea0003800200 */
.L_x_19609:
        /* <DEDUP_REMOVED lines=61> */
.L_x_19607:
[----:B------:R-:W-:Y:S05]  /*1b000*/  BSYNC.RECONVERGENT B1 ;  /* 0x0000000000017941 */ /* 0x000fea0003800200 */
.L_x_19606:
        /* <DEDUP_REMOVED lines=10> */
.L_x_19605:
        /* <DEDUP_REMOVED lines=17> */
.L_x_19614:
        /* <DEDUP_REMOVED lines=13> */
.L_x_19616:
[----:B------:R-:W-:Y:S05]  /*1b290*/  BSYNC.RECONVERGENT B2 ;  /* 0x0000000000027941 */ /* 0x000fea0003800200 */
.L_x_19615:
        /* <DEDUP_REMOVED lines=61> */
.L_x_19613:
[----:B------:R-:W-:Y:S05]  /*1b670*/  BSYNC.RECONVERGENT B1 ;  /* 0x0000000000017941 */ /* 0x000fea0003800200 */
.L_x_19612:
        /* <DEDUP_REMOVED lines=10> */
.L_x_19611:
        /* <DEDUP_REMOVED lines=17> */
.L_x_19620:
        /* <DEDUP_REMOVED lines=13> */
.L_x_19622:
[----:B------:R-:W-:Y:S05]  /*1b900*/  BSYNC.RECONVERGENT B2 ;  /* 0x0000000000027941 */ /* 0x000fea0003800200 */
.L_x_19621:
        /* <DEDUP_REMOVED lines=61> */
.L_x_19619:
[----:B------:R-:W-:Y:S05]  /*1bce0*/  BSYNC.RECONVERGENT B1 ;  /* 0x0000000000017941 */ /* 0x000fea0003800200 */
.L_x_19618:
        /* <DEDUP_REMOVED lines=10> */
.L_x_19617:
        /* <DEDUP_REMOVED lines=17> */
.L_x_19626:
        /* <DEDUP_REMOVED lines=13> */
.L_x_19628:
[----:B------:R-:W-:Y:S05]  /*1bf70*/  BSYNC.RECONVERGENT B2 ;  /* 0x0000000000027941 */ /* 0x000fea0003800200 */
.L_x_19627:
        /* <DEDUP_REMOVED lines=61> */
.L_x_19625:
[----:B------:R-:W-:Y:S05]  /*1c350*/  BSYNC.RECONVERGENT B1 ;  /* 0x0000000000017941 */ /* 0x000fea0003800200 */
.L_x_19624:
        /* <DEDUP_REMOVED lines=10> */
.L_x_19623:
[----:B------:R-:W-:Y:S02]  /*1c400*/  F2FP.F16.F32.PACK_AB R167, RZ, R227 ;  /* 0x000000e3ffa7723e */ /* 0x000fe400000000ff */
[----:B------:R-:W-:Y:S02]  /*1c410*/  PRMT R166, R186, 0x5410, R190 ;  /* 0x00005410baa67816 */ /* 0x000fe400000000be */
[----:B------:R-:W-:Y:S02]  /*1c420*/  PRMT R165, R184, 0x5410, R182 ;  /* 0x00005410b8a57816 */ /* 0x000fe400000000b6 */
[----:B------:R-:W-:Y:S02]  /*1c430*/  PRMT R164, R180, 0x5410, R178 ;  /* 0x00005410b4a47816 */ /* 0x000fe400000000b2 */
[----:B------:R-:W-:-:S07]  /*1c440*/  PRMT R167, R192, 0x5410, R167 ;  /* 0x00005410c0a77816 */ /* 0x000fce00000000a7 */
.L_x_19580:
        /* <DEDUP_REMOVED lines=25> */
.L_x_19629:
[----:B------:R-:W-:Y:S01]  /*1c5e0*/  IADD3 R231, PT, PT, R231, 0x80, RZ ;  /* 0x00000080e7e77810 */ /* 0x000fe20007ffe0ff */
[----:B------:R-:W-:-:S07]  /*1c5f0*/  VIADD R229, R229, 0x80 ;  /* 0x00000080e5e57836 */ /* 0x000fce0000000000 */
.L_x_19530:
[----:B------:R-:W-:Y:S05]  /*1c600*/  BSYNC.RECONVERGENT B0 ;  /* 0x0000000000007941 */ /* 0x000fea0003800200 */
.L_x_19529:
        /* <DEDUP_REMOVED lines=33> */
.L_x_19636:
        /* <DEDUP_REMOVED lines=13> */
.L_x_19638:
[----:B------:R-:W-:Y:S05]  /*1c8f0*/  BSYNC.RECONVERGENT B2 ;  /* 0x0000000000027941 */ /* 0x000fea0003800200 */
.L_x_19637:
        /* <DEDUP_REMOVED lines=61> */
.L_x_19635:
[----:B------:R-:W-:Y:S05]  /*1ccd0*/  BSYNC.RECONVERGENT B1 ;  /* 0x0000000000017941 */ /* 0x000fea0003800200 */
.L_x_19634:
[----:B------:R-:W-:Y:S01]  /*1cce0*/  HFMA2 R165, -RZ, RZ, 0.1171875, 0 ;  /* 0x2f800000ffa57431 */ /* 0x000fe200000001ff */
[----:B------:R-:W-:Y:S01]  /*1ccf0*/  I2FP.F32.U32 R12, R12 ;  /* 0x0000000c000c7245 */ /* 0x000fe20000201000 */
[----:B------:R-:W-:-:S05]  /*1cd00*/  HADD2.F32 R30, -RZ, R40.H0_H0 ;  /* 0x20000028ff1e7230 */ /* 0x000fca0000004100 */
[----:B------:R-:W-:Y:S01]  /*1cd10*/  FMUL.FTZ R30, R30, UR13 ;  /* 0x0000000d1e1e7c20 */ /* 0x000fe20008410000 */
[----:B------:R-:W-:-:S03]  /*1cd20*/  FFMA.FTZ R12, R12, R165, 1.1641532182693481445e-10 ;  /* 0x2f0000000c0c7423 */ /* 0x000fc600000100a5 */
[----:B------:R-:W-:Y:S02]  /*1cd30*/  FMUL.FTZ R30, R30, UR12 ;  /* 0x0000000c1e1e7c20 */ /* 0x000fe40008410000 */
[----:B------:R-:W-:-:S04]  /*1cd40*/  FSETP.GTU.FTZ.AND P5, PT, R12, UR10, PT ;  /* 0x0000000a0c007c0b */ /* 0x000fc8000bfbc000 */
[----:B------:R-:W-:Y:S01]  /*1cd50*/  FSEL R207, R30, RZ, !P5 ;  /* 0x000000ff1ecf7208 */ /* 0x000fe20006800000 */
[----:B------:R-:W-:Y:S01]  /*1cd60*/  HADD2.F32 R30, -RZ, R36.H0_H0 ;  /* 0x20000024ff1e7230 */ /* 0x000fe20000004100 */
[----:B------:R-:W-:-:S04]  /*1cd70*/  SEL R12, RZ, 0x1, P5 ;  /* 0x00000001ff0c7807 */ /* 0x000fc80002800000 */
[----:B------:R-:W-:-:S07]  /*1cd80*/  FFMA.FTZ R207, R207, R48, R30 ;  /* 0x00000030cfcf7223 */ /* 0x000fce000001001e */
.L_x_19633:
        /* <DEDUP_REMOVED lines=21> */
.L_x_19642:
        /* <DEDUP_REMOVED lines=13> */
.L_x_19644:
[----:B------:R-:W-:Y:S05]  /*1cfb0*/  BSYNC.RECONVERGENT B2 ;  /* 0x0000000000027941 */ /* 0x000fea0003800200 */
.L_x_19643:
        /* <DEDUP_REMOVED lines=61> */
.L_x_19641:
[----:B------:R-:W-:Y:S05]  /*1d390*/  BSYNC.RECONVERGENT B1 ;  /* 0x0000000000017941 */ /* 0x000fea0003800200 */
.L_x_19640:
        /* <DEDUP_REMOVED lines=11> */
.L_x_19639:
        /* <DEDUP_REMOVED lines=21> */
.L_x_19648:
        /* <DEDUP_REMOVED lines=13> */
.L_x_19650:
[----:B------:R-:W-:Y:S05]  /*1d670*/  BSYNC.RECONVERGENT B2 ;  /* 0x0000000000027941 */ /* 0x000fea0003800200 */
.L_x_19649:
        /* <DEDUP_REMOVED lines=61> */
.L_x_19647:
[----:B------:R-:W-:Y:S05]  /*1da50*/  BSYNC.RECONVERGENT B1 ;  /* 0x0000000000017941 */ /* 0x000fea0003800200 */
.L_x_19646:
        /* <DEDUP_REMOVED lines=11> */
.L_x_19645:
        /* <DEDUP_REMOVED lines=21> */
.L_x_19654:
        /* <DEDUP_REMOVED lines=13> */
.L_x_19656:
[----:B------:R-:W-:Y:S05]  /*1dd30*/  BSYNC.RECONVERGENT B2 ;  /* 0x0000000000027941 */ /* 0x000fea0003800200 */
.L_x_19655:
        /* <DEDUP_REMOVED lines=61> */
.L_x_19653:
[----:B------:R-:W-:Y:S05]  /*1e110*/  BSYNC.RECONVERGENT B1 ;  /* 0x0000000000017941 */ /* 0x000fea0003800200 */
.L_x_19652:
        /* <DEDUP_REMOVED lines=11> */
.L_x_19651:
        /* <DEDUP_REMOVED lines=21> */
.L_x_19660:
        /* <DEDUP_REMOVED lines=13> */
.L_x_19662:
[----:B------:R-:W-:Y:S05]  /*1e3f0*/  BSYNC.RECONVERGENT B2 ;  /* 0x0000000000027941 */ /* 0x000fea0003800200 */
.L_x_19661:
        /* <DEDUP_REMOVED lines=61> */
.L_x_19659:
[----:B------:R-:W-:Y:S05]  /*1e7d0*/  BSYNC.RECONVERGENT B1 ;  /* 0x0000000000017941 */ /* 0x000fea0003800200 */
.L_x_19658:
        /* <DEDUP_REMOVED lines=11> */
.L_x_19657:
        /* <DEDUP_REMOVED lines=21> */
.L_x_19666:
        /* <DEDUP_REMOVED lines=13> */
.L_x_19668:
[----:B------:R-:W-:Y:S05]  /*1eab0*/  BSYNC.RECONVERGENT B2 ;  /* 0x0000000000027941 */ /* 0x000fea0003800200 */
.L_x_19667:
        /* <DEDUP_REMOVED lines=61> */
.L_x_19665:
[----:B------:R-:W-:Y:S05]  /*1ee90*/  BSYNC.RECONVERGENT B1 ;  /* 0x0000000000017941 */ /* 0x000fea0003800200 */
.L_x_19664:
        /* <DEDUP_REMOVED lines=11> */
.L_x_19663:
        /* <DEDUP_REMOVED lines=21> */
.L_x_19672:
        /* <DEDUP_REMOVED lines=13> */
.L_x_19674:
[----:B------:R-:W-:Y:S05]  /*1f170*/  BSYNC.RECONVERGENT B2 ;  /* 0x0000000000027941 */ /* 0x000fea0003800200 */
.L_x_19673:
        /* <DEDUP_REMOVED lines=61> */
.L_x_19671:
[----:B------:R-:W-:Y:S05]  /*1f550*/  BSYNC.RECONVERGENT B1 ;  /* 0x0000000000017941 */ /* 0x000fea0003800200 */
.L_x_19670:
        /* <DEDUP_REMOVED lines=11> */
.L_x_19669:
        /* <DEDUP_REMOVED lines=21> */
.L_x_19678:
        /* <DEDUP_REMOVED lines=13> */
.L_x_19680:
[----:B------:R-:W-:Y:S05]  /*1f830*/  BSYNC.RECONVERGENT B2 ;  /* 0x0000000000027941 */ /* 0x000fea0003800200 */
.L_x_19679:
        /* <DEDUP_REMOVED lines=61> */
.L_x_19677:
[----:B------:R-:W-:Y:S05]  /*1fc10*/  BSYNC.RECONVERGENT B1 ;  /* 0x0000000000017941 */ /* 0x000fea0003800200 */
.L_x_19676:
        /* <DEDUP_REMOVED lines=11> */
.L_x_19675:
[----:B------:R-:W-:Y:S02]  /*1fcd0*/  F2FP.F16.F32.PACK_AB R167, RZ, R221 ;  /* 0x000000ddffa7723e */ /* 0x000fe400000000ff */
[----:B------:R-:W-:Y:S02]  /*1fce0*/  PRMT R166, R184, 0x5410, R186 ;  /* 0x00005410b8a67816 */ /* 0x000fe400000000ba */
[----:B------:R-:W-:Y:S02]  /*1fcf0*/  PRMT R165, R180, 0x5410, R182 ;  /* 0x00005410b4a57816 */ /* 0x000fe400000000b6 */
[----:B------:R-:W-:Y:S02]  /*1fd00*/  PRMT R164, R176, 0x5410, R174 ;  /* 0x00005410b0a47816 */ /* 0x000fe400000000ae */
[----:B------:R-:W-:Y:S01]  /*1fd10*/  PRMT R167, R192, 0x5410, R167 ;  /* 0x00005410c0a77816 */ /* 0x000fe200000000a7 */
[----:B------:R-:W-:Y:S06]  /*1fd20*/  BRA `(.L_x_19681) ;  /* 0x0000003400047947 */ /* 0x000fec0003800000 */
.L_x_19632:
        /* <DEDUP_REMOVED lines=20> */
.L_x_19685:
        /* <DEDUP_REMOVED lines=13> */
.L_x_19687:
[----:B------:R-:W-:Y:S05]  /*1ff40*/  BSYNC.RECONVERGENT B2 ;  /* 0x0000000000027941 */ /* 0x000fea0003800200 */
.L_x_19686:
        /* <DEDUP_REMOVED lines=61> */
.L_x_19684:
[----:B------:R-:W-:Y:S05]  /*20320*/  BSYNC.RECONVERGENT B1 ;  /* 0x0000000000017941 */ /* 0x000fea0003800200 */
.L_x_19683:
        /* <DEDUP_REMOVED lines=10> */
.L_x_19682:
        /* <DEDUP_REMOVED lines=17> */
.L_x_19691:
        /* <DEDUP_REMOVED lines=13> */
.L_x_19693:
[----:B------:R-:W-:Y:S05]  /*205b0*/  BSYNC.RECONVERGENT B2 ;  /* 0x0000000000027941 */ /* 0x000fea0003800200 */
.L_x_19692:
        /* <DEDUP_REMOVED lines=61> */
.L_x_19690:
[----:B------:R-:W-:Y:S05]  /*20990*/  BSYNC.RECONVERGENT B1 ;  /* 0x0000000000017941 */ /* 0x000fea0003800200 */
.L_x_19689:
        /* <DEDUP_REMOVED lines=10> */
.L_x_19688:
        /* <DEDUP_REMOVED lines=17> */
.L_x_19697:
        /* <DEDUP_REMOVED lines=13> */
.L_x_19699:
[----:B------:R-:W-:Y:S05]  /*20c20*/  BSYNC.RECONVERGENT B2 ;  /* 0x0000000000027941 */ /* 0x000fea0003800200 */
.L_x_19698:
        /* <DEDUP_REMOVED lines=61> */
.L_x_19696:
[----:B------:R-:W-:Y:S05]  /*21000*/  BSYNC.RECONVERGENT B1 ;  /* 0x0000000000017941 */ /* 0x000fea0003800200 */
.L_x_19695:
        /* <DEDUP_REMOVED lines=10> */
.L_x_19694:
        /* <DEDUP_REMOVED lines=17> */
.L_x_19703:
        /* <DEDUP_REMOVED lines=13> */
.L_x_19705:
[----:B------:R-:W-:Y:S05]  /*21290*/  BSYNC.RECONVERGENT B2 ;  /* 0x0000000000027941 */ /* 0x000fea0003800200 */
.L_x_19704:
        /* <DEDUP_REMOVED lines=61> */
.L_x_19702:
[----:B------:R-:W-:Y:S05]  /*21670*/  BSYNC.RECONVERGENT B1 ;  /* 0x0000000000017941 */ /* 0x000fea0003800200 */
.L_x_19701:
        /* <DEDUP_REMOVED lines=10> */
.L_x_19700:
        /* <DEDUP_REMOVED lines=17> */
.L_x_19709:
        /* <DEDUP_REMOVED lines=13> */
.L_x_19711:
[----:B------:R-:W-:Y:S05]  /*21900*/  BSYNC.RECONVERGENT B2 ;  /* 0x0000000000027941 */ /* 0x000fea0003800200 */
.L_x_19710:
        /* <DEDUP_REMOVED lines=61> */
.L_x_19708:
[----:B------:R-:W-:Y:S05]  /*21ce0*/  BSYNC.RECONVERGENT B1 ;  /* 0x0000000000017941 */ /* 0x000fea0003800200 */
.L_x_19707:
        /* <DEDUP_REMOVED lines=10> */
.L_x_19706:
        /* <DEDUP_REMOVED lines=17> */
.L_x_19715:
        /* <DEDUP_REMOVED lines=13> */
.L_x_19717:
[----:B------:R-:W-:Y:S05]  /*21f70*/  BSYNC.RECONVERGENT B2 ;  /* 0x0000000000027941 */ /* 0x000fea0003800200 */
.L_x_19716:
        /* <DEDUP_REMOVED lines=61> */
.L_x_19714:
[----:B------:R-:W-:Y:S05]  /*22350*/  BSYNC.RECONVERGENT B1 ;  /* 0x0000000000017941 */ /* 0x000fea0003800200 */
.L_x_19713:
        /* <DEDUP_REMOVED lines=10> */
.L_x_19712:
        /* <DEDUP_REMOVED lines=17> */
.L_x_19721:
        /* <DEDUP_REMOVED lines=13> */
.L_x_19723:
[----:B------:R-:W-:Y:S05]  /*225e0*/  BSYNC.RECONVERGENT B2 ;  /* 0x0000000000027941 */ /* 0x000fea0003800200 */
.L_x_19722:
        /* <DEDUP_REMOVED lines=61> */
.L_x_19720:
[----:B------:R-:W-:Y:S05]  /*229c0*/  BSYNC.RECONVERGENT B1 ;  /* 0x0000000000017941 */ /* 0x000fea0003800200 */
.L_x_19719:
        /* <DEDUP_REMOVED lines=10> */
.L_x_19718:
        /* <DEDUP_REMOVED lines=17> */
.L_x_19727:
        /* <DEDUP_REMOVED lines=13> */
.L_x_19729:
[----:B------:R-:W-:Y:S05]  /*22c50*/  BSYNC.RECONVERGENT B2 ;  /* 0x0000000000027941 */ /* 0x000fea0003800200 */
.L_x_19728:
        /* <DEDUP_REMOVED lines=61> */
.L_x_19726:
[----:B------:R-:W-:Y:S05]  /*23030*/  BSYNC.RECONVERGENT B1 ;  /* 0x0000000000017941 */ /* 0x000fea0003800200 */
.L_x_19725:
        /* <DEDUP_REMOVED lines=10> */
.L_x_19724:
[----:B------:R-:W-:Y:S02]  /*230e0*/  F2FP.F16.F32.PACK_AB R167, RZ, R221 ;  /* 0x000000ddffa7723e */ /* 0x000fe400000000ff */
[----:B------:R-:W-:Y:S02]  /*230f0*/  MOV R178, R184 ;  /* 0x000000b800b27202 */ /* 0x000fe40000000f00 */
[----:B------:R-:W-:Y:S02]  /*23100*/  PRMT R166, R186, 0x5410, R190 ;  /* 0x00005410baa67816 */ /* 0x000fe400000000be */
[----:B------:R-:W-:Y:S02]  /*23110*/  PRMT R165, R182, 0x5410, R180 ;  /* 0x00005410b6a57816 */ /* 0x000fe400000000b4 */
[----:B------:R-:W-:Y:S02]  /*23120*/  PRMT R164, R176, 0x5410, R174 ;  /* 0x00005410b0a47816 */ /* 0x000fe400000000ae */
[----:B------:R-:W-:-:S07]  /*23130*/  PRMT R167, R192, 0x5410, R167 ;  /* 0x00005410c0a77816 */ /* 0x000fce00000000a7 */
.L_x_19681:
        /* <DEDUP_REMOVED lines=24> */
.L_x_19631:
[----:B------:R-:W-:Y:S05]  /*232c0*/  BSYNC.RECONVERGENT B0 ;  /* 0x0000000000007941 */ /* 0x000fea0003800200 */
.L_x_19630:
        /* <DEDUP_REMOVED lines=160> */
.L_x_19731:
[----:B------:R-:W-:Y:S05]  /*23cd0*/  BSYNC.RECONVERGENT B0 ;  /* 0x0000000000007941 */ /* 0x000fea0003800200 */
.L_x_19730:
        /* <DEDUP_REMOVED lines=12> */
.L_x_19733:
[----:B------:R-:W-:Y:S05]  /*23da0*/  BSYNC.RECONVERGENT B0 ;  /* 0x0000000000007941 */ /* 0x000fea0003800200 */
.L_x_19732:
        /* <DEDUP_REMOVED lines=91> */
.L_x_19736:
[----:B------:R-:W-:Y:S05]  /*24360*/  BSYNC.RECONVERGENT B0 ;  /* 0x0000000000007941 */ /* 0x000fea0003800200 */
.L_x_19735:
        /* <DEDUP_REMOVED lines=35> */
.L_x_19738:
[----:B------:R-:W-:Y:S05]  /*245a0*/  BSYNC.RECONVERGENT B0 ;  /* 0x0000000000007941 */ /* 0x000fea0003800200 */
.L_x_19737:
        /* <DEDUP_REMOVED lines=35> */
.L_x_19740:
[----:B------:R-:W-:Y:S05]  /*247e0*/  BSYNC.RECONVERGENT B0 ;  /* 0x0000000000007941 */ /* 0x000fea0003800200 */
.L_x_19739:
        /* <DEDUP_REMOVED lines=34> */
.L_x_19742:
[----:B------:R-:W-:Y:S05]  /*24a10*/  BSYNC.RECONVERGENT B0 ;  /* 0x0000000000007941 */ /* 0x000fea0003800200 */
.L_x_19741:
        /* <DEDUP_REMOVED lines=33> */
.L_x_19743:
[----:B------:R-:W-:Y:S05]  /*24c30*/  BSYNC.RECONVERGENT B0 ;  /* 0x0000000000007941 */ /* 0x000fea0003800200 */
.L_x_19734:
[----:B01234-:R-:W0:Y:S01]  /*24c40*/  LDC.64 R164, c[0x0][0x380] ;  /* 0x0000e000ffa47b82 */ /* 0x01fe220000000a00 */
[----:B------:R-:W-:Y:S01]  /*24c50*/  UPLOP3.LUT UP1, UPT, UPT, UPT, UP1, 0x40, 0x4 ;  /* 0x000000000004789c */ /* 0x000fe20003f2e810 */
[----:B0-----:R-:W-:-:S04]  /*24c60*/  IADD3 R3, PT, PT, R3, R164, RZ ;  /* 0x000000a403037210 */ /* 0x001fc80007ffe0ff */
[----:B------:R-:W-:-:S13]  /*24c70*/  ISETP.GE.AND P0, PT, R3, R165, PT ;  /* 0x000000a50300720c */ /* 0x000fda0003f06270 */
[----:B------:R-:W-:Y:S05]  /*24c80*/  @!P0 BRA `(.L_x_19744) ;  /* 0xfffffdc400388947 */ /* 0x000fea000383ffff */
[----:B------:R-:W-:Y:S05]  /*24c90*/  EXIT ;  /* 0x000000000000794d */ /* 0x000fea0003800000 */
.L_x_19745:
        /* <DEDUP_REMOVED lines=14> */
.L_x_34074:


//--------------------- .text._ZN10layer_norm13ln_fwd_kernelINS_13Kernel_traitsIf6__halfS2_S2_fjLj5120ELj1ELj1ELj4ELj16ENS_18Kernel_traits_baseILj5120EfS2_S2_S2_fjLj128EEEEELb1ELb1ELb1ELb1EEEvNS_9FwdParamsE --------------------------
	.section	.text._ZN10layer_norm13ln_fwd_kernelINS_13Kernel_traitsIf6__halfS2_S2_fjLj5120ELj1ELj1ELj4ELj16ENS_18Kernel_traits_baseILj5120EfS2_S2_S2_fjLj128EEEEELb1ELb1ELb1ELb1EEEvNS_9FwdParamsE,"ax",@progbits
	.align	128
        .global         _ZN10layer_norm13ln_fwd_kernelINS_13Kernel_traitsIf6__halfS2_S2_fjLj5120ELj1ELj1ELj4ELj16ENS_18Kernel_traits_baseILj5120EfS2_S2_S2_fjLj128EEEEELb1ELb1ELb1ELb1EEEvNS_9FwdParamsE
        .type           _ZN10layer_norm13ln_fwd_kernelINS_13Kernel_traitsIf6__halfS2_S2_fjLj5120ELj1ELj1ELj4ELj16ENS_18Kernel_traits_baseILj5120EfS2_S2_S2_fjLj128EEEEELb1ELb1ELb1ELb1EEEvNS_9FwdParamsE,@function
        .size           _ZN10layer_norm13ln_fwd_kernelINS_13Kernel_traitsIf6__halfS2_S2_fjLj5120ELj1ELj1ELj4ELj16ENS_18Kernel_traits_baseILj5120EfS2_S2_S2_fjLj128EEEEELb1ELb1ELb1ELb1EEEvNS_9FwdParamsE,(.L_x_34075 - _ZN10layer_norm13ln_fwd_kernelINS_13Kernel_traitsIf6__halfS2_S2_fjLj5120ELj1ELj1ELj4ELj16ENS_18Kernel_traits_baseILj5120EfS2_S2_S2_fjLj128EEEEELb1ELb1ELb1ELb1EEEvNS_9FwdParamsE)
        .other          _ZN10layer_norm13ln_fwd_kernelINS_13Kernel_traitsIf6__halfS2_S2_fjLj5120ELj1ELj1ELj4ELj16ENS_18Kernel_traits_baseILj5120EfS2_S2_S2_fjLj128EEEEELb1ELb1ELb1ELb1EEEvNS_9FwdParamsE,@"STO_CUDA_ENTRY STV_DEFAULT"
_ZN10layer_norm13ln_fwd_kernelINS_13Kernel_traitsIf6__halfS2_S2_fjLj5120ELj1ELj1ELj4ELj16ENS_18Kernel_traits_baseILj5120EfS2_S2_S2_fjLj128EEEEELb1ELb1ELb1ELb1EEEvNS_9FwdParamsE:
.text._ZN10layer_norm13ln_fwd_kernelINS_13Kernel_traitsIf6__halfS2_S2_fjLj5120ELj1ELj1ELj4ELj16ENS_18Kernel_traits_baseILj5120EfS2_S2_S2_fjLj128EEEEELb1ELb1ELb1ELb1EEEvNS_9FwdParamsE:
        /* <DEDUP_REMOVED lines=62> */
.L_x_19746:
        /* <DEDUP_REMOVED lines=44> */
.L_x_19747:
        /* <DEDUP_REMOVED lines=91> */
.L_x_20088:
        /* <DEDUP_REMOVED lines=48> */
.L_x_19751:
        /* <DEDUP_REMOVED lines=12> */
.L_x_19752:
        /* <DEDUP_REMOVED lines=57> */
[----:B------:R-:W-:Y:S01]  /*13a0*/  HFMA2 R3, -RZ, RZ, 0, 0 ;  /* 0x00000000ff037431 */ /* 0x000fe200000001ff */
[----:B------:R-:W-:Y:S01]  /*13b0*/  LOP3.LUT R182, R5, R182, R27, 0x96, !PT ;  /* 0x000000b605b67212 */ /* 0x000fe200078e961b */
[----:B------:R-:W-:-:S07]  /*13c0*/  IMAD.MOV.U32 R5, RZ, RZ, R26 ;  /* 0x000000ffff057224 */ /* 0x000fce00078e001a */
.L_x_19750:
        /* <DEDUP_REMOVED lines=11> */
.L_x_19749:
        /* <DEDUP_REMOVED lines=20> */
.L_x_19755:
        /* <DEDUP_REMOVED lines=12> */
.L_x_19756:
        /* <DEDUP_REMOVED lines=60> */
.L_x_19754:
        /* <DEDUP_REMOVED lines=11> */
.L_x_19753:
        /* <DEDUP_REMOVED lines=20> */
.L_x_19759:
        /* <DEDUP_REMOVED lines=12> */
.L_x_19760:
        /* <DEDUP_REMOVED lines=59> */
.L_x_19758:
        /* <DEDUP_REMOVED lines=11> */
.L_x_19757:
        /* <DEDUP_REMOVED lines=20> */
.L_x_19763:
        /* <DEDUP_REMOVED lines=12> */
.L_x_19764:
        /* <DEDUP_REMOVED lines=59> */
.L_x_19762:
        /* <DEDUP_REMOVED lines=11> */
.L_x_19761:
        /* <DEDUP_REMOVED lines=20> */
.L_x_19767:
        /* <DEDUP_REMOVED lines=12> */
.L_x_19768:
        /* <DEDUP_REMOVED lines=60> */
.L_x_19766:
        /* <DEDUP_REMOVED lines=11> */
.L_x_19765:
        /* <DEDUP_REMOVED lines=20> */
.L_x_19771:
        /* <DEDUP_REMOVED lines=12> */
.L_x_19772:
        /* <DEDUP_REMOVED lines=60> */
.L_x_19770:
        /* <DEDUP_REMOVED lines=11> */
.L_x_19769:
        /* <DEDUP_REMOVED lines=20> */
.L_x_19775:
        /* <DEDUP_REMOVED lines=12> */
.L_x_19776:
        /* <DEDUP_REMOVED lines=60> */
.L_x_19774:
        /* <DEDUP_REMOVED lines=11> */
.L_x_19773:
        /* <DEDUP_REMOVED lines=20> */
.L_x_19779:
        /* <DEDUP_REMOVED lines=12> */
.L_x_19780:
        /* <DEDUP_REMOVED lines=60> */
.L_x_19778:
        /* <DEDUP_REMOVED lines=11> */
.L_x_19777:
[----:B------:R-:W-:Y:S02]  /*4170*/  F2FP.F16.F32.PACK_AB R11, RZ, R19 ;  /* 0x00000013ff0b723e */ /* 0x000fe400000000ff */
[----:B------:R-:W-:Y:S02]  /*4180*/  PRMT R166, R166, 0x5410, R7 ;  /* 0x00005410a6a67816 */ /* 0x000fe40000000007 */
[----:B------:R-:W-:Y:S02]  /*4190*/  PRMT R165, R165, 0x5410, R5 ;  /* 0x00005410a5a57816 */ /* 0x000fe40000000005 */
[----:B------:R-:W-:Y:S02]  /*41a0*/  PRMT R164, R164, 0x5410, R3 ;  /* 0x00005410a4a47816 */ /* 0x000fe40000000003 */
[----:B------:R-:W-:Y:S01]  /*41b0*/  PRMT R167, R167, 0x5410, R11 ;  /* 0x00005410a7a77816 */ /* 0x000fe2000000000b */
[----:B------:R-:W-:Y:S06]  /*41c0*/  BRA `(.L_x_19781) ;  /* 0x00000030005c7947 */ /* 0x000fec0003800000 */
.L_x_19748:
        /* <DEDUP_REMOVED lines=19> */
.L_x_19784:
        /* <DEDUP_REMOVED lines=12> */
.L_x_19785:
        /* <DEDUP_REMOVED lines=49> */
[----:B------:R-:W-:Y:S02]  /*46d0*/  VIADD R5, R209, 0xdb3d7428 ;  /* 0xdb3d7428d1057836 */ /* 0x000fe40000000000 */
[----:B------:R-:W-:-:S03]  /*46e0*/  IMAD.WIDE.U32 R26, R3, -0x2daee0ad, RZ ;  /* 0xd2511f53031a7825 */ /* 0x000fc600078e00ff */
[----:B------:R-:W-:Y:S01]  /*46f0*/  LOP3.LUT R5, R5, R28, R183, 0x96, !PT ;  /* 0x0000001c05057212 */ /* 0x000fe200078e96b7 */
[----:B------:R-:W-:-:S04]  /*4700*/  VIADD R3, R209, 0x96a522ad ;  /* 0x96a522add1037836 */ /* 0x000fc80000000000 */
[----:B------:R-:W-:Y:S01]  /*4710*/  IMAD.WIDE.U32 R180, R5, -0x326172a9, RZ ;  /* 0xcd9e8d5705b47825 */ /* 0x000fe200078e00ff */
[----:B------:R-:W-:Y:S02]  /*4720*/  IADD3 R5, PT, PT, R208, -0x700cb87f, RZ ;  /* 0x8ff34781d0057810 */ /* 0x000fe40007ffe0ff */
[----:B------:R-:W-:Y:S01]  /*4730*/  LOP3.LUT R182, R3, R182, R27, 0x96, !PT ;  /* 0x000000b603b67212 */ /* 0x000fe200078e961b */
[----:B------:R-:W-:Y:S01]  /*4740*/  HFMA2 R3, -RZ, RZ, 0, 0 ;  /* 0x00000000ff037431 */ /* 0x000fe200000001ff */
[----:B------:R-:W-:Y:S01]  /*4750*/  LOP3.LUT R200, R5, R10, R181, 0x96, !PT ;  /* 0x0000000a05c87212 */ /* 0x000fe200078e96b5 */
[----:B------:R-:W-:-:S07]  /*4760*/  IMAD.MOV.U32 R5, RZ, RZ, R30 ;  /* 0x000000ffff057224 */ /* 0x000fce00078e001e */
.L_x_19783:
        /* <DEDUP_REMOVED lines=10> */
.L_x_19782:
        /* <DEDUP_REMOVED lines=16> */
.L_x_19788:
        /* <DEDUP_REMOVED lines=12> */
.L_x_19789:
        /* <DEDUP_REMOVED lines=60> */
.L_x_19787:
        /* <DEDUP_REMOVED lines=10> */
.L_x_19786:
        /* <DEDUP_REMOVED lines=16> */
.L_x_19792:
        /* <DEDUP_REMOVED lines=12> */
.L_x_19793:
        /* <DEDUP_REMOVED lines=60> */
.L_x_19791:
[----:B------:R-:W-:Y:S01]  /*53b0*/  I2FP.F32.U32 R5, R6 ;  /* 0x0000000600057245 */ /* 0x000fe20000201000 */
[----:B------:R-:W-:Y:S02]  /*53c0*/  HFMA2 R6, -RZ, RZ, 0.1171875, 0 ;  /* 0x2f800000ff067431 */ /* 0x000fe400000001ff */
        /* <DEDUP_REMOVED lines=8> */
.L_x_19790:
        /* <DEDUP_REMOVED lines=16> */
.L_x_19796:
        /* <DEDUP_REMOVED lines=12> */
.L_x_19797:
[----:B------:R-:W-:Y:S01]  /*5610*/  IMAD.WIDE.U32 R166, R20, -0x326172a9, RZ ;  /* 0xcd9e8d5714a67825 */ /* 0x000fe200078e00ff */
[----:B------:R-:W-:Y:S02]  /*5620*/  LOP3.LUT R170, R18, R5, R209, 0x96, !PT ;  /* 0x0000000512aa7212 */ /* 0x000fe400078e96d1 */
[C---:B------:R-:W-:Y:S01]  /*5630*/  IADD3 R9, PT, PT, R209.reuse, 0x76cf5d0a, RZ ;  /* 0x76cf5d0ad1097810 */ /* 0x040fe20007ffe0ff */
        /* <DEDUP_REMOVED lines=21> */
[C---:B------:R-:W-:Y:S01]  /*5790*/  VIADD R7, R208.reuse, 0x78dde6e4 ;  /* 0x78dde6e4d0077836 */ /* 0x040fe20000000000 */
        /* <DEDUP_REMOVED lines=27> */
[----:B------:R-:W-:Y:S02]  /*5950*/  HFMA2 R9, -RZ, RZ, 0, 0 ;  /* 0x00000000ff097431 */ /* 0x000fe400000001ff */
[----:B------:R-:W-:Y:S02]  /*5960*/  VIADD R5, R208, 0x8ff34781 ;  /* 0x8ff34781d0057836 */ /* 0x000fe40000000000 */
[----:B------:R-:W-:Y:S01]  /*5970*/  IMAD.WIDE.U32 R166, R7, -0x2daee0ad, RZ ;  /* 0xd2511f5307a67825 */ /* 0x000fe200078e00ff */
[----:B------:R-:W-:Y:S02]  /*5980*/  IADD3 R7, PT, PT, R209, -0x695add53, RZ ;  /* 0x96a522add1077810 */ /* 0x000fe40007ffe0ff */
[----:B------:R-:W-:Y:S01]  /*5990*/  LOP3.LUT R200, R5, R4, R181, 0x96, !PT ;  /* 0x0000000405c87212 */ /* 0x000fe200078e96b5 */
[----:B------:R-:W-:Y:S01]  /*59a0*/  IMAD.MOV.U32 R4, RZ, RZ, R26 ;  /* 0x000000ffff047224 */ /* 0x000fe200078e001a */
[----:B------:R-:W-:Y:S01]  /*59b0*/  LOP3.LUT R182, R7, R182, R167, 0x96, !PT ;  /* 0x000000b607b67212 */ /* 0x000fe200078e96a7 */
[----:B------:R-:W-:-:S07]  /*59c0*/  IMAD.MOV.U32 R26, RZ, RZ, R166 ;  /* 0x000000ffff1a7224 */ /* 0x000fce00078e00a6 */
.L_x_19795:
        /* <DEDUP_REMOVED lines=10> */
.L_x_19794:
        /* <DEDUP_REMOVED lines=16> */
.L_x_19800:
        /* <DEDUP_REMOVED lines=12> */
.L_x_19801:
        /* <DEDUP_REMOVED lines=60> */
.L_x_19799:
        /* <DEDUP_REMOVED lines=10> */
.L_x_19798:
        /* <DEDUP_REMOVED lines=16> */
.L_x_19804:
        /* <DEDUP_REMOVED lines=12> */
.L_x_19805:
        /* <DEDUP_REMOVED lines=60> */
.L_x_19803:
        /* <DEDUP_REMOVED lines=10> */
.L_x_19802:
        /* <DEDUP_REMOVED lines=16> */
.L_x_19808:
        /* <DEDUP_REMOVED lines=12> */
.L_x_19809:
        /* <DEDUP_REMOVED lines=60> */
.L_x_19807:
        /* <DEDUP_REMOVED lines=10> */
.L_x_19806:
        /* <DEDUP_REMOVED lines=16> */
.L_x_19812:
        /* <DEDUP_REMOVED lines=12> */
.L_x_19813:
        /* <DEDUP_REMOVED lines=60> */
.L_x_19811:
        /* <DEDUP_REMOVED lines=10> */
.L_x_19810:
[----:B------:R-:W-:Y:S02]  /*72f0*/  F2FP.F16.F32.PACK_AB R11, RZ, R19 ;  /* 0x00000013ff0b723e */ /* 0x000fe400000000ff */
[----:B------:R-:W-:Y:S02]  /*7300*/  PRMT R166, R166, 0x5410, R7 ;  /* 0x00005410a6a67816 */ /* 0x000fe40000000007 */
[----:B------:R-:W-:Y:S02]  /*7310*/  PRMT R165, R165, 0x5410, R5 ;  /* 0x00005410a5a57816 */ /* 0x000fe40000000005 */
[----:B------:R-:W-:Y:S02]  /*7320*/  PRMT R164, R164, 0x5410, R3 ;  /* 0x00005410a4a47816 */ /* 0x000fe40000000003 */
[----:B------:R-:W-:-:S07]  /*7330*/  PRMT R167, R167, 0x5410, R11 ;  /* 0x00005410a7a77816 */ /* 0x000fce000000000b */
.L_x_19781:
        /* <DEDUP_REMOVED lines=10> */
[----:B------:R-:W-:Y:S01]  /*73e0*/  IMAD.U32 R5, R176, 0x10000, RZ ;  /* 0x00010000b0057824 */ /* 0x000fe200078e00ff */
[----:B------:R-:W1:Y:S01]  /*73f0*/  LDC.64 R174, c[0x0][0x3b0] ;  /* 0x0000ec00ffae7b82 */ /* 0x000e620000000a00 */
[----:B------:R-:W-:Y:S02]  /*7400*/  LOP3.LUT R3, R178, 0xffff, RZ, 0xc0, !PT ;  /* 0x0000ffffb2037812 */ /* 0x000fe400078ec0ff */
[----:B0-----:R-:W-:Y:S02]  /*7410*/  LOP3.LUT R164, R4, 0xff, RZ, 0xc0, !PT ;  /* 0x000000ff04a47812 */ /* 0x001fe400078ec0ff */
        /* <DEDUP_REMOVED lines=10> */
[----:B------:R-:W-:Y:S02]  /*74c0*/  LOP3.LUT R165, R167, R5, R165, 0xfe, !PT ;  /* 0x00000005a7a57212 */ /* 0x000fe400078efea5 */
[----:B------:R-:W-:Y:S02]  /*74d0*/  LOP3.LUT R3, R168, R164, R166, 0xfe, !PT ;  /* 0x000000a4a8037212 */ /* 0x000fe400078efea6 */
[----:B------:R-:W-:Y:S01]  /*74e0*/  LOP3.LUT R167, R165, R169, RZ, 0xfc, !PT ;  /* 0x000000a9a5a77212 */ /* 0x000fe200078efcff */
[----:B-1----:R-:W-:Y:S01]  /*74f0*/  IMAD.WIDE.U32 R164, R34, 0x8, R174 ;  /* 0x0000000822a47825 */ /* 0x002fe200078e00ae */
[----:B------:R-:W-:-:S05]  /*7500*/  LOP3.LUT R166, R3, 0xff, R10, 0xf8, !PT ;  /* 0x000000ff03a67812 */ /* 0x000fca00078ef80a */
[----:B------:R1:W-:Y:S02]  /*7510*/  STG.E.64 desc[UR6][R164.64], R166 ;  /* 0x000000a6a4007986 */ /* 0x0003e4000c101b06 */
.L_x_19814:
[----:B-----5:R2:W5:Y:S04]  /*7520*/  @P1 LDG.E.128 R40, desc[UR6][R170.64] ;  /* 0x00000006aa281981 */ /* 0x020568000c1e1d00 */
        /* <DEDUP_REMOVED lines=22> */
.L_x_19818:
        /* <DEDUP_REMOVED lines=12> */
.L_x_19819:
        /* <DEDUP_REMOVED lines=60> */
.L_x_19817:
        /* <DEDUP_REMOVED lines=11> */
.L_x_19816:
[----:B01----:R-:W-:Y:S01]  /*7bc0*/  F2FP.F16.F32.PACK_AB R164, RZ, R17 ;  /* 0x00000011ffa4723e */ /* 0x003fe200000000ff */
        /* <DEDUP_REMOVED lines=19> */
.L_x_19822:
        /* <DEDUP_REMOVED lines=12> */
.L_x_19823:
        /* <DEDUP_REMOVED lines=17> */
[----:B------:R-:W-:-:S03]  /*7ed0*/  MOV R7, R28 ;  /* 0x0000001c00077202 */ /* 0x000fc60000000f00 */
        /* <DEDUP_REMOVED lines=42> */
.L_x_19821:
        /* <DEDUP_REMOVED lines=11> */
.L_x_19820:
        /* <DEDUP_REMOVED lines=20> */
.L_x_19826:
        /* <DEDUP_REMOVED lines=12> */
.L_x_19827:
        /* <DEDUP_REMOVED lines=58> */
[----:B------:R-:W-:Y:S01]  /*87d0*/  IMAD.MOV.U32 R3, RZ, RZ, RZ ;  /* 0x000000ffff037224 */ /* 0x000fe200078e00ff */
[----:B------:R-:W-:-:S07]  /*87e0*/  MOV R6, R30 ;  /* 0x0000001e00067202 */ /* 0x000fce0000000f00 */
.L_x_19825:
[----:B------:R-:W-:Y:S01]  /*87f0*/  I2FP.F32.U32 R5, R6 ;  /* 0x0000000600057245 */ /* 0x000fe20000201000 */
[----:B------:R-:W-:Y:S02]  /*8800*/  HFMA2 R6, -RZ, RZ, 0.1171875, 0 ;  /* 0x2f800000ff067431 */ /* 0x000fe400000001ff */
        /* <DEDUP_REMOVED lines=9> */
.L_x_19824:
        /* <DEDUP_REMOVED lines=20> */
.L_x_19830:
        /* <DEDUP_REMOVED lines=12> */
.L_x_19831:
        /* <DEDUP_REMOVED lines=60> */
.L_x_19829:
[----:B------:R-:W-:Y:S01]  /*8e60*/  I2FP.F32.U32 R3, R4 ;  /* 0x0000000400037245 */ /* 0x000fe20000201000 */
[----:B------:R-:W-:Y:S02]  /*8e70*/  HFMA2 R4, -RZ, RZ, 0.1171875, 0 ;  /* 0x2f800000ff047431 */ /* 0x000fe400000001ff */
        /* <DEDUP_REMOVED lines=9> */
.L_x_19828:
        /* <DEDUP_REMOVED lines=20> */
.L_x_19834:
        /* <DEDUP_REMOVED lines=12> */
.L_x_19835:
        /* <DEDUP_REMOVED lines=59> */
.L_x_19833:
        /* <DEDUP_REMOVED lines=11> */
.L_x_19832:
[----:B------:R-:W-:Y:S01]  /*9570*/  F2FP.F16.F32.PACK_AB R166, RZ, R9 ;  /* 0x00000009ffa6723e */ /* 0x000fe200000000ff */
[----:B------:R-:W-:Y:S01]  /*9580*/  @!P2 HADD2.F32 R7, -RZ, R38.H1_H1 ;  /* 0x30000026ff07a230 */ /* 0x000fe20000004100 */
[----:B------:R-:W-:Y:S01]  /*9590*/  @!P2 MOV R167, R3 ;  /* 0x0000000300a7a202 */ /* 0x000fe20000000f00 */
[----:B--2---:R-:W-:Y:S01]  /*95a0*/  @!P2 IMAD.MOV.U32 R170, RZ, RZ, R168 ;  /* 0x000000ffffaaa224 */ /* 0x004fe200078e00a8 */
        /* <DEDUP_REMOVED lines=16> */
.L_x_19838:
        /* <DEDUP_REMOVED lines=12> */
.L_x_19839:
[----:B------:R-:W-:Y:S01]  /*9770*/  IMAD.WIDE.U32 R172, R20, -0x326172a9, RZ ;  /* 0xcd9e8d5714ac7825 */ /* 0x000fe200078e00ff */
[----:B------:R-:W-:-:S03]  /*9780*/  LOP3.LUT R180, R18, R171, R209, 0x96, !PT ;  /* 0x000000ab12b47212 */ /* 0x000fc600078e96d1 */
[----:B------:R-:W-:Y:S01]  /*9790*/  HFMA2 R167, -RZ, RZ, 0, 0 ;  /* 0x00000000ffa77431 */ /* 0x000fe200000001ff */
[----:B------:R-:W-:Y:S01]  /*97a0*/  IADD3 R3, PT, PT, R208, -0x61c88647, RZ ;  /* 0x9e3779b9d0037810 */ /* 0x000fe20007ffe0ff */
[C---:B------:R-:W-:Y:S01]  /*97b0*/  VIADD R5, R209.reuse, 0xbb67ae85 ;  /* 0xbb67ae85d1057836 */ /* 0x040fe20000000000 */
[----:B------:R-:W-:Y:S01]  /*97c0*/  LOP3.LUT R174, R22, R173, R208, 0x96, !PT ;  /* 0x000000ad16ae7212 */ /* 0x000fe200078e96d0 */
[----:B------:R-:W-:Y:S01]  /*97d0*/  IMAD.WIDE.U32 R180, R180, -0x326172a9, RZ ;  /* 0xcd9e8d57b4b47825 */ /* 0x000fe200078e00ff */
[----:B------:R-:W-:-:S03]  /*97e0*/  IADD3 R7, PT, PT, R209, 0x76cf5d0a, RZ ;  /* 0x76cf5d0ad1077810 */ /* 0x000fc60007ffe0ff */
[----:B------:R-:W-:Y:S01]  /*97f0*/  IMAD.WIDE.U32 R174, R174, -0x2daee0ad, RZ ;  /* 0xd2511f53aeae7825 */ /* 0x000fe200078e00ff */
[----:B------:R-:W-:-:S03]  /*9800*/  LOP3.LUT R3, R3, R172, R181, 0x96, !PT ;  /* 0x000000ac03037212 */ /* 0x000fc600078e96b5 */
        /* <DEDUP_REMOVED lines=47> */
[----:B------:R-:W-:Y:S01]  /*9b00*/  VIADD R3, R209, 0x96a522ad ;  /* 0x96a522add1037836 */ /* 0x000fe20000000000 */
[----:B------:R-:W-:-:S04]  /*9b10*/  MOV R170, R172 ;  /* 0x000000ac00aa7202 */ /* 0x000fc80000000f00 */
[----:B------:R-:W-:-:S07]  /*9b20*/  LOP3.LUT R182, R3, R182, R173, 0x96, !PT ;  /* 0x000000b603b67212 */ /* 0x000fce00078e96ad */
.L_x_19837:
        /* <DEDUP_REMOVED lines=11> */
.L_x_19836:
        /* <DEDUP_REMOVED lines=20> */
.L_x_19842:
        /* <DEDUP_REMOVED lines=12> */
.L_x_19843:
        /* <DEDUP_REMOVED lines=53> */
[----:B------:R-:W-:Y:S02]  /*a130*/  IMAD.MOV.U32 R169, RZ, RZ, RZ ;  /* 0x000000ffffa97224 */ /* 0x000fe400078e00ff */
[----:B------:R-:W-:Y:S01]  /*a140*/  IMAD.WIDE.U32 R172, R3, -0x2daee0ad, RZ ;  /* 0xd2511f5303ac7825 */ /* 0x000fe200078e00ff */
[----:B------:R-:W-:-:S03]  /*a150*/  LOP3.LUT R200, R5, R168, R181, 0x96, !PT ;  /* 0x000000a805c87212 */ /* 0x000fc600078e96b5 */
[----:B------:R-:W-:-:S05]  /*a160*/  VIADD R3, R209, 0x96a522ad ;  /* 0x96a522add1037836 */ /* 0x000fca0000000000 */
[----:B------:R-:W-:Y:S02]  /*a170*/  LOP3.LUT R182, R3, R182, R173, 0x96, !PT ;  /* 0x000000b603b67212 */ /* 0x000fe400078e96ad */
[----:B------:R-:W-:-:S07]  /*a180*/  MOV R3, R170 ;  /* 0x000000aa00037202 */ /* 0x000fce0000000f00 */
.L_x_19841:
[----:B------:R-:W-:Y:S01]  /*a190*/  I2FP.F32.U32 R3, R3 ;  /* 0x0000000300037245 */ /* 0x000fe20000201000 */
[----:B------:R-:W-:Y:S01]  /*a1a0*/  HADD2.F32 R5, -RZ, R43.H0_H0 ;  /* 0x2000002bff057230 */ /* 0x000fe20000004100 */
        /* <DEDUP_REMOVED lines=9> */
.L_x_19840:
        /* <DEDUP_REMOVED lines=20> */
.L_x_19846:
        /* <DEDUP_REMOVED lines=12> */
.L_x_19847:
        /* <DEDUP_REMOVED lines=60> */
.L_x_19845:
[----:B------:R-:W-:Y:S01]  /*a800*/  HFMA2 R172, -RZ, RZ, 0.1171875, 0 ;  /* 0x2f800000ffac7431 */ /* 0x000fe200000001ff */
[----:B------:R-:W-:Y:S01]  /*a810*/  I2FP.F32.U32 R3, R3 ;  /* 0x0000000300037245 */ /* 0x000fe20000201000 */
[----:B------:R-:W-:-:S05]  /*a820*/  HADD2.F32 R169, -RZ, R43.H1_H1 ;  /* 0x3000002bffa97230 */ /* 0x000fca0000004100 */
        /* <DEDUP_REMOVED lines=8> */
.L_x_19844:
[----:B------:R-:W-:Y:S02]  /*a8b0*/  F2FP.F16.F32.PACK_AB R169, RZ, R3 ;  /* 0x00000003ffa9723e */ /* 0x000fe400000000ff */
[----:B------:R-:W-:Y:S02]  /*a8c0*/  PRMT R166, R166, 0x5410, R30 ;  /* 0x00005410a6a67816 */ /* 0x000fe4000000001e */
[----:B------:R-:W-:Y:S02]  /*a8d0*/  PRMT R165, R165, 0x5410, R28 ;  /* 0x00005410a5a57816 */ /* 0x000fe4000000001c */
[----:B------:R-:W-:Y:S02]  /*a8e0*/  PRMT R164, R164, 0x5410, R26 ;  /* 0x00005410a4a47816 */ /* 0x000fe4000000001a */
[----:B------:R-:W-:Y:S01]  /*a8f0*/  PRMT R167, R167, 0x5410, R169 ;  /* 0x00005410a7a77816 */ /* 0x000fe200000000a9 */
[----:B------:R-:W-:Y:S06]  /*a900*/  BRA `(.L_x_19848) ;  /* 0x00000030005c7947 */ /* 0x000fec0003800000 */
.L_x_19815:
[----:B------:R-:W-:Y:S01]  /*a910*/  IMAD.MOV.U32 R17, RZ, RZ, RZ ;  /* 0x000000ffff117224 */ /* 0x000fe200078e00ff */
[----:B------:R-:W-:Y:S01]  /*a920*/  MOV R3, R9 ;  /* 0x0000000900037202 */ /* 0x000fe20000000f00 */
[----:B0-----:R-:W-:Y:S01]  /*a930*/  IMAD.MOV.U32 R168, RZ, RZ, R26 ;  /* 0x000000ffffa87224 */ /* 0x001fe200078e001a */
        /* <DEDUP_REMOVED lines=16> */
.L_x_19851:
        /* <DEDUP_REMOVED lines=12> */
.L_x_19852:
[----:B-1----:R-:W-:Y:S01]  /*ab00*/  IMAD.WIDE.U32 R164, R20, -0x326172a9, RZ ;  /* 0xcd9e8d5714a47825 */ /* 0x002fe200078e00ff */
        /* <DEDUP_REMOVED lines=54> */
[----:B------:R-:W-:-:S03]  /*ae70*/  LOP3.LUT R200, R3, R10, R181, 0x96, !PT ;  /* 0x0000000a03c87212 */ /* 0x000fc600078e96b5 */
[----:B------:R-:W-:Y:S01]  /*ae80*/  IMAD.MOV.U32 R3, RZ, RZ, RZ ;  /* 0x000000ffff037224 */ /* 0x000fe200078e00ff */
[----:B------:R-:W-:Y:S02]  /*ae90*/  LOP3.LUT R182, R5, R182, R169, 0x96, !PT ;  /* 0x000000b605b67212 */ /* 0x000fe400078e96a9 */
[----:B------:R-:W-:-:S07]  /*aea0*/  MOV R5, R26 ;  /* 0x0000001a00057202 */ /* 0x000fce0000000f00 */
.L_x_19850:
[----:B------:R-:W-:Y:S01]  /*aeb0*/  I2FP.F32.U32 R5, R5 ;  /* 0x0000000500057245 */ /* 0x000fe20000201000 */
[----:B-----5:R-:W-:Y:S01]  /*aec0*/  HADD2.F32 R7, -RZ, R40.H0_H0 ;  /* 0x20000028ff077230 */ /* 0x020fe20000004100 */
[----:B------:R-:W-:-:S04]  /*aed0*/  MOV R10, 0x2f800000 ;  /* 0x2f800000000a7802 */ /* 0x000fc80000000f00 */
[----:B------:R-:W-:Y:S01]  /*aee0*/  FMUL.FTZ R7, R7, UR13 ;  /* 0x0000000d07077c20 */ /* 0x000fe20008410000 */
[----:B------:R-:W-:-:S03]  /*aef0*/  FFMA.FTZ R5, R5, R10, 1.1641532182693481445e-10 ;  /* 0x2f00000005057423 */ /* 0x000fc6000001000a */
[----:B------:R-:W-:Y:S02]  /*af00*/  FMUL.FTZ R7, R7, UR12 ;  /* 0x0000000c07077c20 */ /* 0x000fe40008410000 */
[----:B------:R-:W-:-:S04]  /*af10*/  FSETP.GTU.FTZ.AND P2, PT, R5, UR10, PT ;  /* 0x0000000a05007c0b */ /* 0x000fc8000bf5c000 */
[----:B------:R-:W-:Y:S02]  /*af20*/  FSEL R17, R7, RZ, !P2 ;  /* 0x000000ff07117208 */ /* 0x000fe40005000000 */
[----:B------:R-:W-:-:S03]  /*af30*/  SEL R10, RZ, 0x1, P2 ;  /* 0x00000001ff0a7807 */ /* 0x000fc60001000000 */
[----:B------:R-:W-:-:S07]  /*af40*/  FMUL.FTZ R17, R17, R72 ;  /* 0x0000004811117220 */ /* 0x000fce0000410000 */
.L_x_19849:
        /* <DEDUP_REMOVED lines=16> */
.L_x_19855:
        /* <DEDUP_REMOVED lines=12> */
.L_x_19856:
[----:B------:R-:W-:Y:S01]  /*b110*/  IMAD.WIDE.U32 R166, R20, -0x326172a9, RZ ;  /* 0xcd9e8d5714a67825 */ /* 0x000fe200078e00ff */
[----:B--2---:R-:W-:Y:S02]  /*b120*/  LOP3.LUT R172, R18, R9, R209, 0x96, !PT ;  /* 0x0000000912ac7212 */ /* 0x004fe400078e96d1 */
        /* <DEDUP_REMOVED lines=55> */
[----:B------:R-:W-:Y:S02]  /*b4a0*/  VIADD R3, R209, 0x96a522ad ;  /* 0x96a522add1037836 */ /* 0x000fe40000000000 */
[----:B------:R-:W-:-:S03]  /*b4b0*/  IMAD.MOV.U32 R168, RZ, RZ, R166 ;  /* 0x000000ffffa87224 */ /* 0x000fc600078e00a6 */
[----:B------:R-:W-:-:S07]  /*b4c0*/  LOP3.LUT R182, R3, R182, R167, 0x96, !PT ;  /* 0x000000b603b67212 */ /* 0x000fce00078e96a7 */
.L_x_19854:
        /* <DEDUP_REMOVED lines=10> */
.L_x_19853:
        /* <DEDUP_REMOVED lines=16> */
.L_x_19859:
        /* <DEDUP_REMOVED lines=12> */
.L_x_19860:
        /* <DEDUP_REMOVED lines=60> */
.L_x_19858:
        /* <DEDUP_REMOVED lines=10> */
.L_x_19857:
        /* <DEDUP_REMOVED lines=16> */
.L_x_19863:
        /* <DEDUP_REMOVED lines=12> */
.L_x_19864:
        /* <DEDUP_REMOVED lines=60> */
.L_x_19862:
        /* <DEDUP_REMOVED lines=10> */
.L_x_19861:
        /* <DEDUP_REMOVED lines=16> */
.L_x_19867:
        /* <DEDUP_REMOVED lines=12> */
.L_x_19868:
        /* <DEDUP_REMOVED lines=60> */
.L_x_19866:
        /* <DEDUP_REMOVED lines=10> */
.L_x_19865:
        /* <DEDUP_REMOVED lines=16> */
.L_x_19871:
        /* <DEDUP_REMOVED lines=12> */
.L_x_19872:
[----:B------:R-:W-:Y:S01]  /*c990*/  IMAD.WIDE.U32 R172, R20, -0x326172a9, RZ ;  /* 0xcd9e8d5714ac7825 */ /* 0x000fe200078e00ff */
[----:B------:R-:W-:-:S03]  /*c9a0*/  LOP3.LUT R180, R18, R171, R209, 0x96, !PT ;  /* 0x000000ab12b47212 */ /* 0x000fc600078e96d1 */
[----:B------:R-:W-:Y:S01]  /*c9b0*/  HFMA2 R167, -RZ, RZ, 0, 0 ;  /* 0x00000000ffa77431 */ /* 0x000fe200000001ff */
        /* <DEDUP_REMOVED lines=54> */
[----:B------:R-:W-:Y:S02]  /*cd20*/  VIADD R3, R209, 0x96a522ad ;  /* 0x96a522add1037836 */ /* 0x000fe40000000000 */
[----:B------:R-:W-:-:S03]  /*cd30*/  IMAD.MOV.U32 R168, RZ, RZ, R172 ;  /* 0x000000ffffa87224 */ /* 0x000fc600078e00ac */
[----:B------:R-:W-:-:S07]  /*cd40*/  LOP3.LUT R182, R3, R182, R173, 0x96, !PT ;  /* 0x000000b603b67212 */ /* 0x000fce00078e96ad */
.L_x_19870:
        /* <DEDUP_REMOVED lines=10> */
.L_x_19869:
        /* <DEDUP_REMOVED lines=16> */
.L_x_19875:
        /* <DEDUP_REMOVED lines=12> */
.L_x_19876:
        /* <DEDUP_REMOVED lines=20> */
[----:B------:R-:W-:Y:S01]  /*d0f0*/  IMAD.MOV.U32 R169, RZ, RZ, RZ ;  /* 0x000000ffffa97224 */ /* 0x000fe200078e00ff */
        /* <DEDUP_REMOVED lines=36> */
[----:B------:R-:W-:Y:S01]  /*d340*/  IMAD.MOV.U32 R3, RZ, RZ, R168 ;  /* 0x000000ffff037224 */ /* 0x000fe200078e00a8 */
[----:B------:R-:W-:Y:S02]  /*d350*/  MOV R168, R172 ;  /* 0x000000ac00a87202 */ /* 0x000fe40000000f00 */
[----:B------:R-:W-:-:S07]  /*d360*/  LOP3.LUT R200, R5, R170, R181, 0x96, !PT ;  /* 0x000000aa05c87212 */ /* 0x000fce00078e96b5 */
.L_x_19874:
[----:B------:R-:W-:Y:S01]  /*d370*/  I2FP.F32.U32 R3, R3 ;  /* 0x0000000300037245 */ /* 0x000fe20000201000 */
[----:B-----5:R-:W-:Y:S01]  /*d380*/  HADD2.F32 R5, -RZ, R43.H0_H0 ;  /* 0x2000002bff057230 */ /* 0x020fe20000004100 */
[----:B--2---:R-:W-:-:S04]  /*d390*/  MOV R170, 0x2f800000 ;  /* 0x2f80000000aa7802 */ /* 0x004fc80000000f00 */
[----:B------:R-:W-:Y:S01]  /*d3a0*/  FMUL.FTZ R5, R5, UR13 ;  /* 0x0000000d05057c20 */ /* 0x000fe20008410000 */
[----:B------:R-:W-:-:S03]  /*d3b0*/  FFMA.FTZ R3, R3, R170, 1.1641532182693481445e-10 ;  /* 0x2f00000003037423 */ /* 0x000fc600000100aa */
[----:B------:R-:W-:Y:S02]  /*d3c0*/  FMUL.FTZ R5, R5, UR12 ;  /* 0x0000000c05057c20 */ /* 0x000fe40008410000 */
[----:B------:R-:W-:-:S04]  /*d3d0*/  FSETP.GTU.FTZ.AND P2, PT, R3, UR10, PT ;  /* 0x0000000a03007c0b */ /* 0x000fc8000bf5c000 */
[----:B------:R-:W-:Y:S02]  /*d3e0*/  FSEL R5, R5, RZ, !P2 ;  /* 0x000000ff05057208 */ /* 0x000fe40005000000 */
[----:B------:R-:W-:-:S03]  /*d3f0*/  SEL R176, RZ, 0x1, P2 ;  /* 0x00000001ffb07807 */ /* 0x000fc60001000000 */
[----:B------:R-:W-:-:S07]  /*d400*/  FMUL.FTZ R5, R5, R70 ;  /* 0x0000004605057220 */ /* 0x000fce0000410000 */
.L_x_19873:
[----:B------:R-:W-:Y:S01]  /*d410*/  F2FP.F16.F32.PACK_AB R167, RZ, R5 ;  /* 0x00000005ffa7723e */ /* 0x000fe200000000ff */
[----:B------:R-:W-:Y:S01]  /*d420*/  IMAD.MOV.U32 R3, RZ, RZ, RZ ;  /* 0x000000ffff037224 */ /* 0x000fe200078e00ff */
[----:B--2---:R-:W-:Y:S01]  /*d430*/  MOV R170, R169 ;  /* 0x000000a900aa7202 */ /* 0x004fe20000000f00 */
        /* <DEDUP_REMOVED lines=13> */
.L_x_19879:
        /* <DEDUP_REMOVED lines=12> */
.L_x_19880:
        /* <DEDUP_REMOVED lines=60> */
.L_x_19878:
        /* <DEDUP_REMOVED lines=10> */
.L_x_19877:
[----:B------:R-:W-:Y:S02]  /*da30*/  F2FP.F16.F32.PACK_AB R169, RZ, R3 ;  /* 0x00000003ffa9723e */ /* 0x000fe400000000ff */
[----:B------:R-:W-:Y:S02]  /*da40*/  PRMT R166, R166, 0x5410, R30 ;  /* 0x00005410a6a67816 */ /* 0x000fe4000000001e */
[----:B------:R-:W-:Y:S02]  /*da50*/  PRMT R165, R165, 0x5410, R28 ;  /* 0x00005410a5a57816 */ /* 0x000fe4000000001c */
[----:B------:R-:W-:Y:S02]  /*da60*/  PRMT R164, R164, 0x5410, R26 ;  /* 0x00005410a4a47816 */ /* 0x000fe4000000001a */
[----:B------:R-:W-:-:S07]  /*da70*/  PRMT R167, R167, 0x5410, R169 ;  /* 0x00005410a7a77816 */ /* 0x000fce00000000a9 */
.L_x_19848:
[C---:B------:R-:W-:Y:S01]  /*da80*/  IADD3 R185, PT, PT, R201.reuse, 0x80, RZ ;  /* 0x00000080c9b97810 */ /* 0x040fe20007ffe0ff */
        /* <DEDUP_REMOVED lines=30> */
.L_x_19881:
        /* <DEDUP_REMOVED lines=23> */
.L_x_19885:
        /* <DEDUP_REMOVED lines=12> */
.L_x_19886:
        /* <DEDUP_REMOVED lines=60> */
.L_x_19884:
[----:B0-----:R-:W-:Y:S01]  /*e260*/  HFMA2 R165, -RZ, RZ, 0.1171875, 0 ;  /* 0x2f800000ffa57431 */ /* 0x001fe200000001ff */
        /* <DEDUP_REMOVED lines=10> */
.L_x_19883:
[----:B0-----:R-:W-:Y:S01]  /*e310*/  F2FP.F16.F32.PACK_AB R164, RZ, R169 ;  /* 0x000000a9ffa4723e */ /* 0x001fe200000000ff */
        /* <DEDUP_REMOVED lines=19> */
.L_x_19889:
        /* <DEDUP_REMOVED lines=12> */
.L_x_19890:
[----:B------:R-:W-:Y:S01]  /*e510*/  IMAD.WIDE.U32 R170, R20, -0x326172a9, RZ ;  /* 0xcd9e8d5714aa7825 */ /* 0x000fe200078e00ff */
[----:B-1----:R-:W-:Y:S02]  /*e520*/  LOP3.LUT R174, R18, R167, R209, 0x96, !PT ;  /* 0x000000a712ae7212 */ /* 0x002fe400078e96d1 */
        /* <DEDUP_REMOVED lines=58> */
.L_x_19888:
        /* <DEDUP_REMOVED lines=11> */
.L_x_19887:
[----:B------:R-:W-:Y:S01]  /*e980*/  F2FP.F16.F32.PACK_AB R28, RZ, R171 ;  /* 0x000000abff1c723e */ /* 0x000fe200000000ff */
[----:B-1----:R-:W-:Y:S01]  /*e990*/  @!P2 HADD2.F32 R173, -RZ, R37.H0_H0 ;  /* 0x20000025ffada230 */ /* 0x002fe20000004100 */
        /* <DEDUP_REMOVED lines=18> */
.L_x_19893:
        /* <DEDUP_REMOVED lines=12> */
.L_x_19894:
        /* <DEDUP_REMOVED lines=60> */
.L_x_19892:
        /* <DEDUP_REMOVED lines=11> */
.L_x_19891:
        /* <DEDUP_REMOVED lines=20> */
.L_x_19897:
        /* <DEDUP_REMOVED lines=12> */
.L_x_19898:
        /* <DEDUP_REMOVED lines=60> */
.L_x_19896:
        /* <DEDUP_REMOVED lines=11> */
.L_x_19895:
        /* <DEDUP_REMOVED lines=20> */
.L_x_19901:
        /* <DEDUP_REMOVED lines=12> */
.L_x_19902:
        /* <DEDUP_REMOVED lines=56> */
[----:B------:R-:W-:Y:S01]  /*fbe0*/  HFMA2 R167, -RZ, RZ, 0, 0 ;  /* 0x00000000ffa77431 */ /* 0x000fe200000001ff */
[----:B------:R-:W-:Y:S01]  /*fbf0*/  MOV R26, R184 ;  /* 0x000000b8001a7202 */ /* 0x000fe20000000f00 */
[----:B------:R-:W-:-:S05]  /*fc00*/  VIADD R177, R208, 0x8ff34781 ;  /* 0x8ff34781d0b17836 */ /* 0x000fca0000000000 */
[----:B------:R-:W-:Y:S01]  /*fc10*/  LOP3.LUT R200, R177, R180, R187, 0x96, !PT ;  /* 0x000000b4b1c87212 */ /* 0x000fe200078e96bb */
[----:B------:R-:W-:-:S07]  /*fc20*/  IMAD.MOV.U32 R180, RZ, RZ, R186 ;  /* 0x000000ffffb47224 */ /* 0x000fce00078e00ba */
.L_x_19900:
        /* <DEDUP_REMOVED lines=11> */
.L_x_19899:
        /* <DEDUP_REMOVED lines=20> */
.L_x_19905:
        /* <DEDUP_REMOVED lines=12> */
.L_x_19906:
        /* <DEDUP_REMOVED lines=61> */
.L_x_19904:
[----:B------:R-:W-:Y:S01]  /*102b0*/  I2FP.F32.U32 R0, R0 ;  /* 0x0000000000007245 */ /* 0x000fe20000201000 */
[----:B------:R-:W-:Y:S01]  /*102c0*/  HADD2.F32 R26, -RZ, R42.H1_H1 ;  /* 0x3000002aff1a7230 */ /* 0x000fe20000004100 */
        /* <DEDUP_REMOVED lines=9> */
.L_x_19903:
        /* <DEDUP_REMOVED lines=20> */
.L_x_19909:
        /* <DEDUP_REMOVED lines=12> */
.L_x_19910:
        /* <DEDUP_REMOVED lines=60> */
.L_x_19908:
[----:B------:R-:W-:Y:S01]  /*10920*/  HFMA2 R181, -RZ, RZ, 0.1171875, 0 ;  /* 0x2f800000ffb57431 */ /* 0x000fe200000001ff */
[----:B------:R-:W-:Y:S01]  /*10930*/  I2FP.F32.U32 R26, R26 ;  /* 0x0000001a001a7245 */ /* 0x000fe20000201000 */
[----:B------:R-:W-:-:S05]  /*10940*/  HADD2.F32 R168, -RZ, R43.H0_H0 ;  /* 0x2000002bffa87230 */ /* 0x000fca0000004100 */
        /* <DEDUP_REMOVED lines=8> */
.L_x_19907:
        /* <DEDUP_REMOVED lines=20> */
.L_x_19913:
        /* <DEDUP_REMOVED lines=12> */
.L_x_19914:
        /* <DEDUP_REMOVED lines=61> */
.L_x_19912:
        /* <DEDUP_REMOVED lines=11> */
.L_x_19911:
[----:B------:R-:W-:Y:S02]  /*11050*/  F2FP.F16.F32.PACK_AB R170, RZ, R183 ;  /* 0x000000b7ffaa723e */ /* 0x000fe400000000ff */
[----:B------:R-:W-:Y:S02]  /*11060*/  PRMT R166, R166, 0x5410, R167 ;  /* 0x00005410a6a67816 */ /* 0x000fe400000000a7 */
[----:B------:R-:W-:Y:S02]  /*11070*/  PRMT R165, R165, 0x5410, R30 ;  /* 0x00005410a5a57816 */ /* 0x000fe4000000001e */
[----:B------:R-:W-:Y:S02]  /*11080*/  PRMT R164, R164, 0x5410, R28 ;  /* 0x00005410a4a47816 */ /* 0x000fe4000000001c */
[----:B------:R-:W-:Y:S01]  /*11090*/  PRMT R167, R168, 0x5410, R170 ;  /* 0x00005410a8a77816 */ /* 0x000fe200000000aa */
[----:B------:R-:W-:Y:S06]  /*110a0*/  BRA `(.L_x_19915) ;  /* 0x00000030006c7947 */ /* 0x000fec0003800000 */
.L_x_19882:
        /* <DEDUP_REMOVED lines=19> */
.L_x_19918:
        /* <DEDUP_REMOVED lines=12> */
.L_x_19919:
        /* <DEDUP_REMOVED lines=60> */
.L_x_19917:
[----:B0-----:R-:W-:Y:S01]  /*11660*/  HFMA2 R165, -RZ, RZ, 0.1171875, 0 ;  /* 0x2f800000ffa57431 */ /* 0x001fe200000001ff */
        /* <DEDUP_REMOVED lines=9> */
.L_x_19916:
[----:B0-----:R-:W-:Y:S01]  /*11700*/  F2FP.F16.F32.PACK_AB R164, RZ, R169 ;  /* 0x000000a9ffa4723e */ /* 0x001fe200000000ff */
        /* <DEDUP_REMOVED lines=15> */
.L_x_19922:
        /* <DEDUP_REMOVED lines=12> */
.L_x_19923:
[----:B------:R-:W-:Y:S01]  /*118c0*/  IMAD.WIDE.U32 R170, R20, -0x326172a9, RZ ;  /* 0xcd9e8d5714aa7825 */ /* 0x000fe200078e00ff */
[----:B-1----:R-:W-:-:S03]  /*118d0*/  LOP3.LUT R174, R18, R167, R209, 0x96, !PT ;  /* 0x000000a712ae7212 */ /* 0x002fc600078e96d1 */
        /* <DEDUP_REMOVED lines=55> */
[----:B------:R-:W-:Y:S02]  /*11c50*/  VIADD R165, R209, 0x96a522ad ;  /* 0x96a522add1a57836 */ /* 0x000fe40000000000 */
[----:B------:R-:W-:-:S03]  /*11c60*/  IMAD.MOV.U32 R26, RZ, RZ, R170 ;  /* 0x000000ffff1a7224 */ /* 0x000fc600078e00aa */
[----:B------:R-:W-:-:S07]  /*11c70*/  LOP3.LUT R182, R165, R182, R171, 0x96, !PT ;  /* 0x000000b6a5b67212 */ /* 0x000fce00078e96ab */
.L_x_19921:
        /* <DEDUP_REMOVED lines=10> */
.L_x_19920:
[----:B------:R-:W-:Y:S01]  /*11d20*/  F2FP.F16.F32.PACK_AB R28, RZ, R171 ;  /* 0x000000abff1c723e */ /* 0x000fe200000000ff */
        /* <DEDUP_REMOVED lines=15> */
.L_x_19926:
        /* <DEDUP_REMOVED lines=12> */
.L_x_19927:
        /* <DEDUP_REMOVED lines=60> */
.L_x_19925:
        /* <DEDUP_REMOVED lines=10> */
.L_x_19924:
        /* <DEDUP_REMOVED lines=16> */
.L_x_19930:
        /* <DEDUP_REMOVED lines=12> */
.L_x_19931:
        /* <DEDUP_REMOVED lines=60> */
.L_x_19929:
        /* <DEDUP_REMOVED lines=10> */
.L_x_19928:
        /* <DEDUP_REMOVED lines=16> */
.L_x_19934:
        /* <DEDUP_REMOVED lines=12> */
.L_x_19935:
        /* <DEDUP_REMOVED lines=61> */
.L_x_19933:
        /* <DEDUP_REMOVED lines=10> */
.L_x_19932:
        /* <DEDUP_REMOVED lines=16> */
.L_x_19938:
        /* <DEDUP_REMOVED lines=12> */
.L_x_19939:
        /* <DEDUP_REMOVED lines=60> */
[----:B------:R-:W-:-:S07]  /*13510*/  IMAD.MOV.U32 R26, RZ, RZ, R184 ;  /* 0x000000ffff1a7224 */ /* 0x000fce00078e00b8 */
.L_x_19937:
        /* <DEDUP_REMOVED lines=10> */
.L_x_19936:
        /* <DEDUP_REMOVED lines=16> */
.L_x_19942:
        /* <DEDUP_REMOVED lines=12> */
.L_x_19943:
        /* <DEDUP_REMOVED lines=60> */
.L_x_19941:
        /* <DEDUP_REMOVED lines=10> */
.L_x_19940:
        /* <DEDUP_REMOVED lines=16> */
.L_x_19946:
        /* <DEDUP_REMOVED lines=12> */
.L_x_19947:
        /* <DEDUP_REMOVED lines=61> */
.L_x_19945:
        /* <DEDUP_REMOVED lines=10> */
.L_x_19944:
[----:B------:R-:W-:Y:S02]  /*14210*/  F2FP.F16.F32.PACK_AB R170, RZ, R183 ;  /* 0x000000b7ffaa723e */ /* 0x000fe400000000ff */
[----:B------:R-:W-:Y:S02]  /*14220*/  PRMT R166, R166, 0x5410, R167 ;  /* 0x00005410a6a67816 */ /* 0x000fe400000000a7 */
[----:B------:R-:W-:Y:S02]  /*14230*/  PRMT R165, R165, 0x5410, R30 ;  /* 0x00005410a5a57816 */ /* 0x000fe4000000001e */
[----:B------:R-:W-:Y:S02]  /*14240*/  PRMT R164, R164, 0x5410, R28 ;  /* 0x00005410a4a47816 */ /* 0x000fe4000000001c */
[----:B------:R-:W-:-:S07]  /*14250*/  PRMT R167, R168, 0x5410, R170 ;  /* 0x00005410a8a77816 */ /* 0x000fce00000000aa */
.L_x_19915:
        /* <DEDUP_REMOVED lines=31> */
.L_x_19948:
        /* <DEDUP_REMOVED lines=23> */
.L_x_19952:
        /* <DEDUP_REMOVED lines=12> */
.L_x_19953:
[----:B------:R-:W-:Y:S01]  /*14680*/  IMAD.WIDE.U32 R166, R20, -0x326172a9, RZ ;  /* 0xcd9e8d5714a67825 */ /* 0x000fe200078e00ff */
[----:B------:R-:W-:Y:S02]  /*14690*/  LOP3.LUT R186, R18, R165, R209, 0x96, !PT ;  /* 0x000000a512ba7212 */ /* 0x000fe400078e96d1 */
[----:B------:R-:W-:Y:S02]  /*146a0*/  IADD3 R165, PT, PT, R208, -0x61c88647, RZ ;  /* 0x9e3779b9d0a57810 */ /* 0x000fe40007ffe0ff */
[----:B------:R-:W-:Y:S01]  /*146b0*/  LOP3.LUT R184, R22, R167, R208, 0x96, !PT ;  /* 0x000000a716b87212 */ /* 0x000fe200078e96d0 */
[----:B------:R-:W-:Y:S01]  /*146c0*/  VIADD R167, R209, 0xbb67ae85 ;  /* 0xbb67ae85d1a77836 */ /* 0x000fe20000000000 */
[----:B------:R-:W-:Y:S01]  /*146d0*/  MOV R10, R26 ;  /* 0x0000001a000a7202 */ /* 0x000fe20000000f00 */
        /* <DEDUP_REMOVED lines=55> */
.L_x_19951:
[----:B------:R-:W-:Y:S01]  /*14a50*/  I2FP.F32.U32 R10, R10 ;  /* 0x0000000a000a7245 */ /* 0x000fe20000201000 */
[----:B------:R-:W-:Y:S01]  /*14a60*/  HADD2.F32 R26, -RZ, R40.H0_H0 ;  /* 0x20000028ff1a7230 */ /* 0x000fe20000004100 */
        /* <DEDUP_REMOVED lines=9> */
.L_x_19950:
        /* <DEDUP_REMOVED lines=20> */
.L_x_19956:
        /* <DEDUP_REMOVED lines=12> */
.L_x_19957:
        /* <DEDUP_REMOVED lines=61> */
.L_x_19955:
        /* <DEDUP_REMOVED lines=11> */
.L_x_19954:
        /* <DEDUP_REMOVED lines=20> */
.L_x_19960:
        /* <DEDUP_REMOVED lines=12> */
.L_x_19961:
        /* <DEDUP_REMOVED lines=61> */
.L_x_19959:
        /* <DEDUP_REMOVED lines=11> */
.L_x_19958:
        /* <DEDUP_REMOVED lines=20> */
.L_x_19964:
        /* <DEDUP_REMOVED lines=12> */
.L_x_19965:
        /* <DEDUP_REMOVED lines=61> */
.L_x_19963:
        /* <DEDUP_REMOVED lines=11> */
.L_x_19962:
        /* <DEDUP_REMOVED lines=20> */
.L_x_19968:
        /* <DEDUP_REMOVED lines=12> */
.L_x_19969:
        /* <DEDUP_REMOVED lines=61> */
.L_x_19967:
        /* <DEDUP_REMOVED lines=11> */
.L_x_19966:
        /* <DEDUP_REMOVED lines=20> */
.L_x_19972:
        /* <DEDUP_REMOVED lines=12> */
.L_x_19973:
        /* <DEDUP_REMOVED lines=61> */
.L_x_19971:
        /* <DEDUP_REMOVED lines=11> */
.L_x_19970:
        /* <DEDUP_REMOVED lines=20> */
.L_x_19976:
        /* <DEDUP_REMOVED lines=12> */
.L_x_19977:
        /* <DEDUP_REMOVED lines=61> */
.L_x_19975:
        /* <DEDUP_REMOVED lines=11> */
.L_x_19974:
        /* <DEDUP_REMOVED lines=20> */
.L_x_19980:
        /* <DEDUP_REMOVED lines=12> */
.L_x_19981:
        /* <DEDUP_REMOVED lines=59> */
[----:B------:R-:W-:Y:S01]  /*177b0*/  IMAD.MOV.U32 R165, RZ, RZ, R186 ;  /* 0x000000ffffa57224 */ /* 0x000fe200078e00ba */
[----:B------:R-:W-:-:S07]  /*177c0*/  MOV R168, R166 ;  /* 0x000000a600a87202 */ /* 0x000fce0000000f00 */
.L_x_19979:
        /* <DEDUP_REMOVED lines=11> */
.L_x_19978:
[----:B------:R-:W-:Y:S02]  /*17880*/  F2FP.F16.F32.PACK_AB R167, RZ, R199 ;  /* 0x000000c7ffa7723e */ /* 0x000fe400000000ff */
[----:B------:R-:W-:Y:S02]  /*17890*/  PRMT R166, R172, 0x5410, R174 ;  /* 0x00005410aca67816 */ /* 0x000fe400000000ae */
[----:B------:R-:W-:Y:S02]  /*178a0*/  PRMT R165, R30, 0x5410, R170 ;  /* 0x000054101ea57816 */ /* 0x000fe400000000aa */
[----:B------:R-:W-:Y:S02]  /*178b0*/  PRMT R164, R26, 0x5410, R28 ;  /* 0x000054101aa47816 */ /* 0x000fe4000000001c */
[----:B------:R-:W-:Y:S01]  /*178c0*/  PRMT R167, R184, 0x5410, R167 ;  /* 0x00005410b8a77816 */ /* 0x000fe200000000a7 */
[----:B------:R-:W-:Y:S06]  /*178d0*/  BRA `(.L_x_19982) ;  /* 0x0000003000807947 */ /* 0x000fec0003800000 */
.L_x_19949:
        /* <DEDUP_REMOVED lines=19> */
.L_x_19985:
        /* <DEDUP_REMOVED lines=12> */
.L_x_19986:
        /* <DEDUP_REMOVED lines=61> */
.L_x_19984:
[----:B------:R-:W-:Y:S01]  /*17ea0*/  I2FP.F32.U32 R10, R10 ;  /* 0x0000000a000a7245 */ /* 0x000fe20000201000 */
[----:B-----5:R-:W-:Y:S02]  /*17eb0*/  HADD2.F32 R26, -RZ, R40.H0_H0 ;  /* 0x20000028ff1a7230 */ /* 0x020fe40000004100 */
[----:B0-----:R-:W-:-:S03]  /*17ec0*/  IMAD.MOV.U32 R165, RZ, RZ, 0x2f800000 ;  /* 0x2f800000ffa57424 */ /* 0x001fc600078e00ff */
[----:B------:R-:W-:Y:S01]  /*17ed0*/  FMUL.FTZ R26, R26, UR13 ;  /* 0x0000000d1a1a7c20 */ /* 0x000fe20008410000 */
[----:B------:R-:W-:-:S03]  /*17ee0*/  FFMA.FTZ R10, R10, R165, 1.1641532182693481445e-10 ;  /* 0x2f0000000a0a7423 */ /* 0x000fc600000100a5 */
[----:B------:R-:W-:Y:S02]  /*17ef0*/  FMUL.FTZ R26, R26, UR12 ;  /* 0x0000000c1a1a7c20 */ /* 0x000fe40008410000 */
[----:B------:R-:W-:-:S04]  /*17f00*/  FSETP.GTU.FTZ.AND P2, PT, R10, UR10, PT ;  /* 0x0000000a0a007c0b */ /* 0x000fc8000bf5c000 */
[----:B------:R-:W-:Y:S02]  /*17f10*/  FSEL R185, R26, RZ, !P2 ;  /* 0x000000ff1ab97208 */ /* 0x000fe40005000000 */
[----:B------:R-:W-:-:S03]  /*17f20*/  SEL R10, RZ, 0x1, P2 ;  /* 0x00000001ff0a7807 */ /* 0x000fc60001000000 */
[----:B------:R-:W-:-:S07]  /*17f30*/  FMUL.FTZ R185, R185, R56 ;  /* 0x00000038b9b97220 */ /* 0x000fce0000410000 */
.L_x_19983:
        /* <DEDUP_REMOVED lines=16> */
.L_x_19989:
        /* <DEDUP_REMOVED lines=12> */
.L_x_19990:
        /* <DEDUP_REMOVED lines=61> */
.L_x_19988:
[----:B------:R-:W-:Y:S01]  /*184d0*/  I2FP.F32.U32 R8, R8 ;  /* 0x0000000800087245 */ /* 0x000fe20000201000 */
[----:B-----5:R-:W-:Y:S02]  /*184e0*/  HADD2.F32 R28, -RZ, R40.H1_H1 ;  /* 0x30000028ff1c7230 */ /* 0x020fe40000004100 */
        /* <DEDUP_REMOVED lines=8> */
.L_x_19987:
[----:B------:R-:W-:Y:S01]  /*18570*/  F2FP.F16.F32.PACK_AB R28, RZ, R187 ;  /* 0x000000bbff1c723e */ /* 0x000fe200000000ff */
[----:B0-----:R-:W-:Y:S01]  /*18580*/  IMAD.MOV.U32 R164, RZ, RZ, R30 ;  /* 0x000000ffffa47224 */ /* 0x001fe200078e001e */
        /* <DEDUP_REMOVED lines=14> */
.L_x_19993:
        /* <DEDUP_REMOVED lines=12> */
.L_x_19994:
        /* <DEDUP_REMOVED lines=61> */
.L_x_19992:
        /* <DEDUP_REMOVED lines=10> */
.L_x_19991:
        /* <DEDUP_REMOVED lines=16> */
.L_x_19997:
        /* <DEDUP_REMOVED lines=12> */
.L_x_19998:
        /* <DEDUP_REMOVED lines=61> */
.L_x_19996:
        /* <DEDUP_REMOVED lines=10> */
.L_x_19995:
        /* <DEDUP_REMOVED lines=16> */
.L_x_20001:
        /* <DEDUP_REMOVED lines=12> */
.L_x_20002:
        /* <DEDUP_REMOVED lines=61> */
.L_x_20000:
        /* <DEDUP_REMOVED lines=10> */
.L_x_19999:
        /* <DEDUP_REMOVED lines=16> */
.L_x_20005:
        /* <DEDUP_REMOVED lines=12> */
.L_x_20006:
        /* <DEDUP_REMOVED lines=60> */
[----:B------:R-:W-:-:S07]  /*19d80*/  IMAD.MOV.U32 R168, RZ, RZ, R166 ;  /* 0x000000ffffa87224 */ /* 0x000fce00078e00a6 */
.L_x_20004:
        /* <DEDUP_REMOVED lines=10> */
.L_x_20003:
        /* <DEDUP_REMOVED lines=16> */
.L_x_20009:
        /* <DEDUP_REMOVED lines=12> */
.L_x_20010:
        /* <DEDUP_REMOVED lines=61> */
.L_x_20008:
        /* <DEDUP_REMOVED lines=10> */
.L_x_20007:
        /* <DEDUP_REMOVED lines=16> */
.L_x_20013:
        /* <DEDUP_REMOVED lines=12> */
.L_x_20014:
        /* <DEDUP_REMOVED lines=61> */
.L_x_20012:
        /* <DEDUP_REMOVED lines=10> */
.L_x_20011:
[----:B------:R-:W-:Y:S02]  /*1aa90*/  F2FP.F16.F32.PACK_AB R167, RZ, R199 ;  /* 0x000000c7ffa7723e */ /* 0x000fe400000000ff */
[----:B------:R-:W-:Y:S02]  /*1aaa0*/  PRMT R166, R172, 0x5410, R174 ;  /* 0x00005410aca67816 */ /* 0x000fe400000000ae */
[----:B------:R-:W-:Y:S02]  /*1aab0*/  PRMT R165, R30, 0x5410, R170 ;  /* 0x000054101ea57816 */ /* 0x000fe400000000aa */
[----:B------:R-:W-:Y:S02]  /*1aac0*/  PRMT R164, R26, 0x5410, R28 ;  /* 0x000054101aa47816 */ /* 0x000fe4000000001c */
[----:B------:R-:W-:-:S07]  /*1aad0*/  PRMT R167, R184, 0x5410, R167 ;  /* 0x00005410b8a77816 */ /* 0x000fce00000000a7 */
.L_x_19982:
        /* <DEDUP_REMOVED lines=31> */
.L_x_20015:
        /* <DEDUP_REMOVED lines=23> */
.L_x_20019:
        /* <DEDUP_REMOVED lines=12> */
.L_x_20020:
[----:B-1----:R-:W-:Y:S01]  /*1af00*/  IMAD.WIDE.U32 R202, R20, -0x326172a9, RZ ;  /* 0xcd9e8d5714ca7825 */ /* 0x002fe200078e00ff */
[----:B0-----:R-:W-:-:S03]  /*1af10*/  LOP3.LUT R164, R18, R201, R209, 0x96, !PT ;  /* 0x000000c912a47212 */ /* 0x001fc600078e96d1 */
        /* <DEDUP_REMOVED lines=58> */
[----:B------:R-:W-:-:S07]  /*1b2c0*/  MOV R30, R164 ;  /* 0x000000a4001e7202 */ /* 0x000fce0000000f00 */
.L_x_20018:
[----:B------:R-:W-:Y:S01]  /*1b2d0*/  I2FP.F32.U32 R10, R10 ;  /* 0x0000000a000a7245 */ /* 0x000fe20000201000 */
[----:B------:R-:W-:Y:S02]  /*1b2e0*/  HADD2.F32 R34, -RZ, R40.H0_H0 ;  /* 0x20000028ff227230 */ /* 0x000fe40000004100 */
[----:B0-----:R-:W-:Y:S02]  /*1b2f0*/  IMAD.MOV.U32 R165, RZ, RZ, 0x2f800000 ;  /* 0x2f800000ffa57424 */ /* 0x001fe400078e00ff */
        /* <DEDUP_REMOVED lines=8> */
.L_x_20017:
[----:B------:R-:W-:Y:S01]  /*1b380*/  F2FP.F16.F32.PACK_AB R34, RZ, R215 ;  /* 0x000000d7ff22723e */ /* 0x000fe200000000ff */
[----:B0-----:R-:W-:Y:S01]  /*1b390*/  @!P0 HADD2.F32 R213, -RZ, R36.H1_H1 ;  /* 0x30000024ffd58230 */ /* 0x001fe20000004100 */
        /* <DEDUP_REMOVED lines=18> */
.L_x_20023:
        /* <DEDUP_REMOVED lines=12> */
.L_x_20024:
        /* <DEDUP_REMOVED lines=61> */
.L_x_20022:
        /* <DEDUP_REMOVED lines=11> */
.L_x_20021:
        /* <DEDUP_REMOVED lines=20> */
.L_x_20027:
        /* <DEDUP_REMOVED lines=12> */
.L_x_20028:
[----:B-1----:R-:W-:Y:S01]  /*1bc00*/  IMAD.WIDE.U32 R202, R20, -0x326172a9, RZ ;  /* 0xcd9e8d5714ca7825 */ /* 0x002fe200078e00ff */
        /* <DEDUP_REMOVED lines=60> */
.L_x_20026:
        /* <DEDUP_REMOVED lines=11> */
.L_x_20025:
[----:B------:R-:W-:Y:S01]  /*1c080*/  F2FP.F16.F32.PACK_AB R168, RZ, R211 ;  /* 0x000000d3ffa8723e */ /* 0x000fe200000000ff */
[----:B-1----:R-:W-:Y:S01]  /*1c090*/  @!P0 HADD2.F32 R205, -RZ, R37.H1_H1 ;  /* 0x30000025ffcd8230 */ /* 0x002fe20000004100 */
        /* <DEDUP_REMOVED lines=18> */
.L_x_20031:
        /* <DEDUP_REMOVED lines=12> */
.L_x_20032:
        /* <DEDUP_REMOVED lines=61> */
.L_x_20030:
        /* <DEDUP_REMOVED lines=11> */
.L_x_20029:
        /* <DEDUP_REMOVED lines=20> */
.L_x_20035:
        /* <DEDUP_REMOVED lines=12> */
.L_x_20036:
        /* <DEDUP_REMOVED lines=61> */
.L_x_20034:
        /* <DEDUP_REMOVED lines=11> */
.L_x_20033:
        /* <DEDUP_REMOVED lines=20> */
.L_x_20039:
        /* <DEDUP_REMOVED lines=12> */
.L_x_20040:
        /* <DEDUP_REMOVED lines=61> */
.L_x_20038:
        /* <DEDUP_REMOVED lines=11> */
.L_x_20037:
        /* <DEDUP_REMOVED lines=20> */
.L_x_20043:
        /* <DEDUP_REMOVED lines=12> */
.L_x_20044:
        /* <DEDUP_REMOVED lines=61> */
.L_x_20042:
[----:B------:R-:W-:Y:S01]  /*1d9d0*/  I2FP.F32.U32 R30, R30 ;  /* 0x0000001e001e7245 */ /* 0x000fe20000201000 */
[----:B------:R-:W-:Y:S02]  /*1d9e0*/  HADD2.F32 R164, -RZ, R43.H0_H0 ;  /* 0x2000002bffa47230 */ /* 0x000fe40000004100 */
        /* <DEDUP_REMOVED lines=9> */
.L_x_20041:
        /* <DEDUP_REMOVED lines=20> */
.L_x_20047:
        /* <DEDUP_REMOVED lines=12> */
.L_x_20048:
        /* <DEDUP_REMOVED lines=61> */
.L_x_20046:
        /* <DEDUP_REMOVED lines=11> */
.L_x_20045:
[----:B------:R-:W-:Y:S02]  /*1e100*/  F2FP.F16.F32.PACK_AB R167, RZ, R219 ;  /* 0x000000dbffa7723e */ /* 0x000fe400000000ff */
[----:B------:R-:W-:Y:S02]  /*1e110*/  PRMT R166, R172, 0x5410, R174 ;  /* 0x00005410aca67816 */ /* 0x000fe400000000ae */
[----:B------:R-:W-:Y:S02]  /*1e120*/  PRMT R165, R168, 0x5410, R170 ;  /* 0x00005410a8a57816 */ /* 0x000fe400000000aa */
[----:B------:R-:W-:Y:S02]  /*1e130*/  PRMT R164, R34, 0x5410, R32 ;  /* 0x0000541022a47816 */ /* 0x000fe40000000020 */
[----:B------:R-:W-:Y:S01]  /*1e140*/  PRMT R167, R186, 0x5410, R167 ;  /* 0x00005410baa77816 */ /* 0x000fe200000000a7 */
[----:B------:R-:W-:Y:S06]  /*1e150*/  BRA `(.L_x_20049) ;  /* 0x0000003000807947 */ /* 0x000fec0003800000 */
.L_x_20016:
        /* <DEDUP_REMOVED lines=19> */
.L_x_20052:
        /* <DEDUP_REMOVED lines=12> */
.L_x_20053:
        /* <DEDUP_REMOVED lines=61> */
.L_x_20051:
[----:B------:R-:W-:Y:S01]  /*1e720*/  I2FP.F32.U32 R10, R10 ;  /* 0x0000000a000a7245 */ /* 0x000fe20000201000 */
[----:B-----5:R-:W-:Y:S01]  /*1e730*/  HADD2.F32 R34, -RZ, R40.H0_H0 ;  /* 0x20000028ff227230 */ /* 0x020fe20000004100 */
[----:B0-----:R-:W-:-:S04]  /*1e740*/  MOV R165, 0x2f800000 ;  /* 0x2f80000000a57802 */ /* 0x001fc80000000f00 */
[----:B------:R-:W-:Y:S01]  /*1e750*/  FMUL.FTZ R34, R34, UR13 ;  /* 0x0000000d22227c20 */ /* 0x000fe20008410000 */
[----:B------:R-:W-:-:S03]  /*1e760*/  FFMA.FTZ R10, R10, R165, 1.1641532182693481445e-10 ;  /* 0x2f0000000a0a7423 */ /* 0x000fc600000100a5 */
[----:B------:R-:W-:Y:S02]  /*1e770*/  FMUL.FTZ R34, R34, UR12 ;  /* 0x0000000c22227c20 */ /* 0x000fe40008410000 */
[----:B------:R-:W-:-:S04]  /*1e780*/  FSETP.GTU.FTZ.AND P0, PT, R10, UR10, PT ;  /* 0x0000000a0a007c0b */ /* 0x000fc8000bf1c000 */
[----:B------:R-:W-:Y:S02]  /*1e790*/  FSEL R215, R34, RZ, !P0 ;  /* 0x000000ff22d77208 */ /* 0x000fe40004000000 */
[----:B------:R-:W-:-:S03]  /*1e7a0*/  SEL R10, RZ, 0x1, P0 ;  /* 0x00000001ff0a7807 */ /* 0x000fc60000000000 */
[----:B------:R-:W-:-:S07]  /*1e7b0*/  FMUL.FTZ R215, R215, R48 ;  /* 0x00000030d7d77220 */ /* 0x000fce0000410000 */
.L_x_20050:
[----:B------:R-:W-:Y:S01]  /*1e7c0*/  F2FP.F16.F32.PACK_AB R34, RZ, R215 ;  /* 0x000000d7ff22723e */ /* 0x000fe200000000ff */
[----:B0-----:R-:W-:Y:S01]  /*1e7d0*/  IMAD.MOV.U32 R213, RZ, RZ, RZ ;  /* 0x000000ffffd57224 */ /* 0x001fe200078e00ff */
        /* <DEDUP_REMOVED lines=14> */
.L_x_20056:
        /* <DEDUP_REMOVED lines=12> */
.L_x_20057:
[----:B-1----:R-:W-:Y:S01]  /*1e980*/  IMAD.WIDE.U32 R202, R20, -0x326172a9, RZ ;  /* 0xcd9e8d5714ca7825 */ /* 0x002fe200078e00ff */
        /* <DEDUP_REMOVED lines=60> */
.L_x_20055:
        /* <DEDUP_REMOVED lines=10> */
.L_x_20054:
        /* <DEDUP_REMOVED lines=16> */
.L_x_20060:
        /* <DEDUP_REMOVED lines=12> */
.L_x_20061:
        /* <DEDUP_REMOVED lines=61> */
.L_x_20059:
        /* <DEDUP_REMOVED lines=10> */
.L_x_20058:
[----:B------:R-:W-:Y:S01]  /*1f420*/  F2FP.F16.F32.PACK_AB R170, RZ, R211 ;  /* 0x000000d3ffaa723e */ /* 0x000fe200000000ff */
        /* <DEDUP_REMOVED lines=15> */
.L_x_20064:
        /* <DEDUP_REMOVED lines=12> */
.L_x_20065:
        /* <DEDUP_REMOVED lines=61> */
.L_x_20063:
        /* <DEDUP_REMOVED lines=10> */
.L_x_20062:
        /* <DEDUP_REMOVED lines=16> */
.L_x_20068:
        /* <DEDUP_REMOVED lines=12> */
.L_x_20069:
        /* <DEDUP_REMOVED lines=61> */
.L_x_20067:
        /* <DEDUP_REMOVED lines=10> */
.L_x_20066:
        /* <DEDUP_REMOVED lines=16> */
.L_x_20072:
        /* <DEDUP_REMOVED lines=12> */
.L_x_20073:
        /* <DEDUP_REMOVED lines=59> */
[----:B------:R-:W-:Y:S01]  /*205f0*/  IMAD.MOV.U32 R164, RZ, RZ, RZ ;  /* 0x000000ffffa47224 */ /* 0x000fe200078e00ff */
[----:B------:R-:W-:-:S07]  /*20600*/  MOV R30, R166 ;  /* 0x000000a6001e7202 */ /* 0x000fce0000000f00 */
.L_x_20071:
        /* <DEDUP_REMOVED lines=10> */
.L_x_20070:
        /* <DEDUP_REMOVED lines=16> */
.L_x_20076:
        /* <DEDUP_REMOVED lines=12> */
.L_x_20077:
        /* <DEDUP_REMOVED lines=61> */
.L_x_20075:
        /* <DEDUP_REMOVED lines=10> */
.L_x_20074:
        /* <DEDUP_REMOVED lines=16> */
.L_x_20080:
        /* <DEDUP_REMOVED lines=12> */
.L_x_20081:
        /* <DEDUP_REMOVED lines=61> */
.L_x_20079:
        /* <DEDUP_REMOVED lines=10> */
.L_x_20078:
[----:B------:R-:W-:Y:S02]  /*21310*/  F2FP.F16.F32.PACK_AB R167, RZ, R219 ;  /* 0x000000dbffa7723e */ /* 0x000fe400000000ff */
[----:B------:R-:W-:Y:S02]  /*21320*/  PRMT R166, R172, 0x5410, R174 ;  /* 0x00005410aca67816 */ /* 0x000fe400000000ae */
[----:B------:R-:W-:Y:S02]  /*21330*/  PRMT R165, R170, 0x5410, R168 ;  /* 0x00005410aaa57816 */ /* 0x000fe400000000a8 */
[----:B------:R-:W-:Y:S02]  /*21340*/  PRMT R164, R34, 0x5410, R32 ;  /* 0x0000541022a47816 */ /* 0x000fe40000000020 */
[----:B------:R-:W-:-:S07]  /*21350*/  PRMT R167, R186, 0x5410, R167 ;  /* 0x00005410baa77816 */ /* 0x000fce00000000a7 */
.L_x_20049:
        /* <DEDUP_REMOVED lines=63> */
.L_x_20082:
        /* <DEDUP_REMOVED lines=114> */
.L_x_20084:
[----:B------:R-:W-:Y:S05]  /*21e70*/  BSYNC.RECONVERGENT B0 ;  /* 0x0000000000007941 */ /* 0x000fea0003800200 */
.L_x_20083:
        /* <DEDUP_REMOVED lines=12> */
.L_x_20086:
[----:B------:R-:W-:Y:S05]  /*21f40*/  BSYNC.RECONVERGENT B0 ;  /* 0x0000000000007941 */ /* 0x000fea0003800200 */
.L_x_20085:
        /* <DEDUP_REMOVED lines=212> */
.L_x_20087:
[----:B0-----:R-:W0:Y:S01]  /*22c90*/  LDC.64 R12, c[0x0][0x380] ;  /* 0x0000e000ff0c7b82 */ /* 0x001e220000000a00 */
[----:B------:R-:W-:Y:S01]  /*22ca0*/  UPLOP3.LUT UP0, UPT, UPT, UPT, UP0, 0x40, 0x4 ;  /* 0x000000000004789c */ /* 0x000fe20003f0e800 */
[----:B0-----:R-:W-:-:S04]  /*22cb0*/  IADD3 R35, PT, PT, R35, R12, RZ ;  /* 0x0000000c23237210 */ /* 0x001fc80007ffe0ff */
[----:B------:R-:W-:-:S13]  /*22cc0*/  ISETP.GE.AND P0, PT, R35, R13, PT ;  /* 0x0000000d2300720c */ /* 0x000fda0003f06270 */
[----:B------:R-:W-:Y:S05]  /*22cd0*/  @!P0 BRA `(.L_x_20088) ;  /* 0xfffffddc00dc8947 */ /* 0x000fea000383ffff */
[----:B------:R-:W-:Y:S05]  /*22ce0*/  EXIT ;  /* 0x000000000000794d */ /* 0x000fea0003800000 */
.L_x_20089:
        /* <DEDUP_REMOVED lines=9> */
.L_x_34075:


//--------------------- .text._ZN10layer_norm13ln_fwd_kernelINS_13Kernel_traitsI6__halfS2_fS2_fjLj5120ELj1ELj1ELj4ELj16ENS_18Kernel_traits_baseILj5120ES2_S2_fS2_fjLj128EEEEELb0ELb0ELb0ELb0EEEvNS_9FwdParamsE --------------------------
	.section	.text._ZN10layer_norm13ln_fwd_kernelINS_13Kernel_traitsI6__halfS2_fS2_fjLj5120ELj1ELj1ELj4ELj16ENS_18Kernel_traits_baseILj5120ES2_S2_fS2_fjLj128EEEEELb0ELb0ELb0ELb0EEEvNS_9FwdParamsE,"ax",@progbits
	.align	128
        .global         _ZN10layer_norm13ln_fwd_kernelINS_13Kernel_traitsI6__halfS2_fS2_fjLj5120ELj1ELj1ELj4ELj16ENS_18Kernel_traits_baseILj5120ES2_S2_fS2_fjLj128EEEEELb0ELb0ELb0ELb0EEEvNS_9FwdParamsE
        .type           _ZN10layer_norm13ln_fwd_kernelINS_13Kernel_traitsI6__halfS2_fS2_fjLj5120ELj1ELj1ELj4ELj16ENS_18Kernel_traits_baseILj5120ES2_S2_fS2_fjLj128EEEEELb0ELb0ELb0ELb0EEEvNS_9FwdParamsE,@function
        .size           _ZN10layer_norm13ln_fwd_kernelINS_13Kernel_traitsI6__halfS2_fS2_fjLj5120ELj1ELj1ELj4ELj16ENS_18Kernel_traits_baseILj5120ES2_S2_fS2_fjLj128EEEEELb0ELb0ELb0ELb0EEEvNS_9FwdParamsE,(.L_x_34076 - _ZN10layer_norm13ln_fwd_kernelINS_13Kernel_traitsI6__halfS2_fS2_fjLj5120ELj1ELj1ELj4ELj16ENS_18Kernel_traits_baseILj5120ES2_S2_fS2_fjLj128EEEEELb0ELb0ELb0ELb0EEEvNS_9FwdParamsE)
        .other          _ZN10layer_norm13ln_fwd_kernelINS_13Kernel_traitsI6__halfS2_fS2_fjLj5120ELj1ELj1ELj4ELj16ENS_18Kernel_traits_baseILj5120ES2_S2_fS2_fjLj128EEEEELb0ELb0ELb0ELb0EEEvNS_9FwdParamsE,@"STO_CUDA_ENTRY STV_DEFAULT"
_ZN10layer_norm13ln_fwd_kernelINS_13Kernel_traitsI6__halfS2_fS2_fjLj5120ELj1ELj1ELj4ELj16ENS_18Kernel_traits_baseILj5120ES2_S2_fS2_fjLj128EEEEELb0ELb0ELb0ELb0EEEvNS_9FwdParamsE:
.text._ZN10layer_norm13ln_fwd_kernelINS_13Kernel_traitsI6__halfS2_fS2_fjLj5120ELj1ELj1ELj4ELj16ENS_18Kernel_traits_baseILj5120ES2_S2_fS2_fjLj128EEEEELb0ELb0ELb0ELb0EEEvNS_9FwdParamsE:
        /* <DEDUP_REMOVED lines=58> */
.L_x_20091:
        /* <DEDUP_REMOVED lines=10> */
[----:B------:R-:W-:-:S03]  /*0440*/  @P0 LOP3.LUT R49, R49, 0x80, RZ, 0xfc, !PT ;  /* 0x0000008031310812 */ /* 0x000fc600078efcff */
[----:B------:R-:W-:Y:S02]  /*0450*/  HFMA2 R14, -RZ, RZ, 0, 0 ;  /* 0x00000000ff0e7431 */ /* 0x000fe400000001ff */
[----:B------:R-:W-:Y:S01]  /*0460*/  HFMA2 R30, -RZ, RZ, 0, 0 ;  /* 0x00000000ff1e7431 */ /* 0x000fe200000001ff */
[----:B------:R0:W5:Y:S01]  /*0470*/  @P0 LDG.E.128 R88, desc[UR8][R28.64] ;  /* 0x000000081c580981 */ /* 0x000162000c1e1d00 */
[----:B------:R-:W4:Y:S01]  /*0480*/  @P4 LDC.64 R44, c[0x0][0x3d0] ;  /* 0x0000f400ff2c4b82 */ /* 0x000f220000000a00 */
[C---:B-1----:R-:W-:Y:S01]  /*0490*/  @P1 IMAD.WIDE.U32 R36, R49.reuse, 0x10, R12 ;  /* 0x0000001031241825 */ /* 0x042fe200078e000c */
[----:B------:R-:W-:Y:S02]  /*04a0*/  @P1 IADD3 R49, PT, PT, R49, 0x80, RZ ;  /* 0x0000008031311810 */ /* 0x000fe40007ffe0ff */
[----:B------:R-:W-:Y:S02]  /*04b0*/  CS2R R12, SRZ ;  /* 0x00000000000c7805 */ /* 0x000fe4000001ff00 */
[----:B------:R-:W-:-:S02]  /*04c0*/  MOV R22, RZ ;  /* 0x000000ff00167202 */ /* 0x000fc40000000f00 */
[----:B------:R-:W-:Y:S01]  /*04d0*/  @P4 CS2R R6, SRZ ;  /* 0x0000000000064805 */ /* 0x000fe2000001ff00 */
        /* <DEDUP_REMOVED lines=9> */
[----:B------:R-:W-:Y:S02]  /*0570*/  CS2R R20, SRZ ;  /* 0x0000000000147805 */ /* 0x000fe4000001ff00 */
[----:B0-----:R-:W-:Y:S02]  /*0580*/  CS2R R28, SRZ ;  /* 0x00000000001c7805 */ /* 0x001fe4000001ff00 */
[----:B------:R-:W-:Y:S02]  /*0590*/  MOV R38, RZ ;  /* 0x000000ff00267202 */ /* 0x000fe40000000f00 */
[----:B-1----:R-:W-:Y:S02]  /*05a0*/  CS2R R36, SRZ ;  /* 0x0000000000247805 */ /* 0x002fe4000001ff00 */
[----:B------:R-:W-:Y:S02]  /*05b0*/  @P4 CS2R R4, SRZ ;  /* 0x0000000000044805 */ /* 0x000fe4000001ff00 */
[----:B------:R-:W-:-:S02]  /*05c0*/  @P0 MOV R39, RZ ;  /* 0x000000ff00270202 */ /* 0x000fc40000000f00 */
[----:B------:R-:W-:Y:S02]  /*05d0*/  @P1 MOV R31, RZ ;  /* 0x000000ff001f1202 */ /* 0x000fe40000000f00 */
[----:B------:R-:W-:Y:S02]  /*05e0*/  @P2 MOV R23, RZ ;  /* 0x000000ff00172202 */ /* 0x000fe40000000f00 */
[----:B--2---:R-:W-:-:S07]  /*05f0*/  @P3 MOV R15, RZ ;  /* 0x000000ff000f3202 */ /* 0x004fce0000000f00 */
.L_x_20092:
[----:B------:R-:W-:Y:S05]  /*0600*/  BSYNC.RECONVERGENT B0 ;  /* 0x0000000000007941 */ /* 0x000fea0003800200 */
.L_x_20090:
        /* <DEDUP_REMOVED lines=21> */
[----:B------:R-:W-:Y:S02]  /*0760*/  LEA R80, R0, R47, 0x3 ;  /* 0x0000002f00507211 */ /* 0x000fe400078e18ff */
[----:B------:R4:W0:Y:S01]  /*0770*/  MUFU.RCP R81, R46 ;  /* 0x0000002e00517308 */ /* 0x0008220000001000 */
[----:B------:R-:W0:Y:S01]  /*0780*/  LDCU.64 UR14, c[0x0][0x380] ;  /* 0x00007000ff0e77ac */ /* 0x000e220008000a00 */
[----:B------:R-:W-:-:S02]  /*0790*/  UISETP.NE.AND.EX UP0, UPT, UR5, URZ, UPT, UP0 ;  /* 0x000000ff0500728c */ /* 0x000fc4000bf05300 */
[----:B-1----:R-:W-:-:S11]  /*07a0*/  UPLOP3.LUT UP2, UPT, UPT, UPT, UPT, 0x40, 0x4 ;  /* 0x000000000004789c */ /* 0x002fd60003f4e870 */
.L_x_20127:
[----:B-1----:R-:W1:Y:S01]  /*07b0*/  @UP0 LDCU.64 UR4, c[0x0][0x3e0] ;  /* 0x00007c00ff0407ac */ /* 0x002e620008000a00 */
[----:B------:R-:W-:Y:S01]  /*07c0*/  PLOP3.LUT P0, PT, PT, PT, UP0, 0x80, 0x8 ;  /* 0x000000000008781c */ /* 0x000fe20003f0f008 */
[----:B-1----:R-:W-:-:S06]  /*07d0*/  @UP0 UIMAD.WIDE UR4, UR6, 0x2, UR4 ;  /* 0x00000002060408a5 */ /* 0x002fcc000f8e0204 */
[----:B0-23--:R-:W-:Y:S02]  /*07e0*/  MOV R84, UR4 ;  /* 0x0000000400547c02 */ /* 0x00dfe40008000f00 */
        /* <DEDUP_REMOVED lines=10> */
[----:B------:R-:W-:-:S04]  /*0890*/  MOV R2, UR5 ;  /* 0x0000000500027c02 */ /* 0x000fc80008000f00 */
[----:B-1----:R-:W-:Y:S01]  /*08a0*/  LEA.HI.SX32 R2, R2, R3, 0x1d ;  /* 0x0000000302027211 */ /* 0x002fe200078feaff */
[----:B--2---:R-:W-:Y:S01]  /*08b0*/  @P0 HADD2.F32 R0, -RZ, R84.H0_H0 ;  /* 0x20000054ff000230 */ /* 0x004fe20000004100 */
[----:B------:R-:W-:-:S04]  /*08c0*/  ISETP.GE.U32.AND P0, PT, R82, 0x80, PT ;  /* 0x000000805200780c */ /* 0x000fc80003f06070 */
[----:B------:R-:W-:Y:S02]  /*08d0*/  @P1 R2UR UR4, R0 ;  /* 0x00000000000412ca */ /* 0x000fe400000e0000 */
[----:B------:R-:W-:-:S07]  /*08e0*/  MOV R0, R2 ;  /* 0x0000000200007202 */ /* 0x000fce0000000f00 */
        /* <DEDUP_REMOVED lines=8> */
[----:B0-----:R-:W-:-:S05]  /*0970*/  IMAD.WIDE.U32 R92, R2, 0x20, R92 ;  /* 0x00000020025c7825 */ /* 0x001fca00078e005c */
[----:B------:R-:W2:Y:S04]  /*0980*/  LDG.E.128 R84, desc[UR8][R92.64] ;  /* 0x000000085c547981 */ /* 0x000ea8000c1e1d00 */
[----:B------:R-:W3:Y:S01]  /*0990*/  LDG.E.128 R76, desc[UR8][R92.64+0x10] ;  /* 0x000010085c4c7981 */ /* 0x000ee2000c1e1d00 */
[--C-:B-----5:R-:W-:Y:S02]  /*09a0*/  HADD2.F32 R83, -RZ, R68.reuse.H0_H0 ;  /* 0x20000044ff537230 */ /* 0x120fe40000004100 */
[----:B------:R-:W-:Y:S02]  /*09b0*/  HADD2.F32 R0, -RZ, R68.H1_H1 ;  /* 0x30000044ff007230 */ /* 0x000fe40000004100 */
[--C-:B------:R-:W-:Y:S02]  /*09c0*/  HADD2.F32 R95, -RZ, R69.reuse.H0_H0 ;  /* 0x20000045ff5f7230 */ /* 0x100fe40000004100 */
[----:B------:R-:W-:-:S02]  /*09d0*/  HADD2.F32 R94, -RZ, R69.H1_H1 ;  /* 0x30000045ff5e7230 */ /* 0x000fc40000004100 */
[--C-:B------:R-:W-:Y:S02]  /*09e0*/  HADD2.F32 R97, -RZ, R70.reuse.H0_H0 ;  /* 0x20000046ff617230 */ /* 0x100fe40000004100 */
[----:B------:R-:W-:Y:S02]  /*09f0*/  HADD2.F32 R96, -RZ, R70.H1_H1 ;  /* 0x30000046ff607230 */ /* 0x000fe40000004100 */
[--C-:B------:R-:W-:Y:S02]  /*0a00*/  HADD2.F32 R99, -RZ, R71.reuse.H0_H0 ;  /* 0x20000047ff637230 */ /* 0x100fe40000004100 */
[----:B------:R-:W-:Y:S02]  /*0a10*/  HADD2.F32 R98, -RZ, R71.H1_H1 ;  /* 0x30000047ff627230 */ /* 0x000fe40000004100 */
        /* <DEDUP_REMOVED lines=9> */
.L_x_20095:
[----:B-----5:R-:W-:Y:S02]  /*0ab0*/  HADD2.F32 R76, -RZ, R68.H1_H1 ;  /* 0x30000044ff4c7230 */ /* 0x020fe40000004100 */
[--C-:B------:R-:W-:Y:S02]  /*0ac0*/  HADD2.F32 R77, -RZ, R69.reuse.H0_H0 ;  /* 0x20000045ff4d7230 */ /* 0x100fe40000004100 */
[----:B------:R-:W-:Y:S02]  /*0ad0*/  HADD2.F32 R78, -RZ, R69.H1_H1 ;  /* 0x30000045ff4e7230 */ /* 0x000fe40000004100 */
[----:B------:R-:W-:Y:S01]  /*0ae0*/  FMUL.FTZ R69, R76, UR4 ;  /* 0x000000044c457c20 */ /* 0x000fe20008410000 */
[----:B------:R-:W-:Y:S02]  /*0af0*/  HADD2.F32 R79, -RZ, R70.H0_H0 ;  /* 0x20000046ff4f7230 */ /* 0x000fe40000004100 */
[----:B------:R-:W-:Y:S02]  /*0b00*/  HADD2.F32 R0, -RZ, R68.H0_H0 ;  /* 0x20000044ff007230 */ /* 0x000fe40000004100 */
[----:B------:R-:W-:-:S02]  /*0b10*/  HADD2.F32 R83, -RZ, R70.H1_H1 ;  /* 0x30000046ff537230 */ /* 0x000fc40000004100 */
[----:B------:R-:W-:Y:S01]  /*0b20*/  FMUL.FTZ R70, R77, UR4 ;  /* 0x000000044d467c20 */ /* 0x000fe20008410000 */
[--C-:B------:R-:W-:Y:S02]  /*0b30*/  HADD2.F32 R84, -RZ, R71.reuse.H0_H0 ;  /* 0x20000047ff547230 */ /* 0x100fe40000004100 */
[----:B------:R-:W-:Y:S01]  /*0b40*/  FMUL.FTZ R76, R79, UR4 ;  /* 0x000000044f4c7c20 */ /* 0x000fe20008410000 */
[----:B------:R-:W-:Y:S02]  /*0b50*/  HADD2.F32 R85, -RZ, R71.H1_H1 ;  /* 0x30000047ff557230 */ /* 0x000fe40000004100 */
[----:B------:R-:W-:Y:S01]  /*0b60*/  FMUL.FTZ R71, R78, UR4 ;  /* 0x000000044e477c20 */ /* 0x000fe20008410000 */
[----:B------:R-:W-:Y:S01]  /*0b70*/  FMUL.FTZ R68, R0, UR4 ;  /* 0x0000000400447c20 */ /* 0x000fe20008410000 */
[----:B------:R-:W-:Y:S01]  /*0b80*/  FMUL.FTZ R77, R83, UR4 ;  /* 0x00000004534d7c20 */ /* 0x000fe20008410000 */
[----:B------:R-:W-:Y:S01]  /*0b90*/  FMUL.FTZ R78, R84, UR4 ;  /* 0x00000004544e7c20 */ /* 0x000fe20008410000 */
[----:B------:R-:W-:-:S07]  /*0ba0*/  FMUL.FTZ R79, R85, UR4 ;  /* 0x00000004554f7c20 */ /* 0x000fce0008410000 */
.L_x_20096:
[----:B------:R-:W0:Y:S01]  /*0bb0*/  LDC.64 R84, c[0x0][0x3a8] ;  /* 0x0000ea00ff547b82 */ /* 0x000e220000000a00 */
[C---:B------:R-:W-:Y:S01]  /*0bc0*/  IADD3 R0, PT, PT, R2.reuse, 0x80, RZ ;  /* 0x0000008002007810 */ /* 0x040fe20007ffe0ff */
[----:B0-----:R-:W-:-:S05]  /*0bd0*/  IMAD.WIDE.U32 R84, R2, 0x20, R84 ;  /* 0x0000002002547825 */ /* 0x001fca00078e0054 */
[----:B------:R1:W-:Y:S04]  /*0be0*/  STG.E.128 desc[UR8][R84.64], R68 ;  /* 0x0000004454007986 */ /* 0x0003e8000c101d08 */
[----:B------:R1:W-:Y:S02]  /*0bf0*/  STG.E.128 desc[UR8][R84.64+0x10], R76 ;  /* 0x0000104c54007986 */ /* 0x0003e4000c101d08 */
.L_x_20094:
[----:B0--3--:R-:W-:Y:S05]  /*0c00*/  BSYNC.RECONVERGENT B0 ;  /* 0x0000000000007941 */ /* 0x009fea0003800200 */
.L_x_20093:
[----:B------:R-:W-:Y:S01]  /*0c10*/  ISETP.GE.U32.AND P1, PT, R82, 0x100, PT ;  /* 0x000001005200780c */ /* 0x000fe20003f26070 */
[----:B------:R-:W-:-:S12]  /*0c20*/  BSSY.RECONVERGENT B0, `(.L_x_20097) ;  /* 0x0000032000007945 */ /* 0x000fd80003800200 */
        /* <DEDUP_REMOVED lines=9> */
[----:B-1----:R-:W2:Y:S04]  /*0cc0*/  LDG.E.128 R84, desc[UR8][R92.64] ;  /* 0x000000085c547981 */ /* 0x002ea8000c1e1d00 */
        /* <DEDUP_REMOVED lines=18> */
.L_x_20099:
[--C-:B-----5:R-:W-:Y:S02]  /*0df0*/  HADD2.F32 R72, -RZ, R64.reuse.H0_H0 ;  /* 0x20000040ff487230 */ /* 0x120fe40000004100 */
[----:B------:R-:W-:Y:S02]  /*0e00*/  HADD2.F32 R73, -RZ, R64.H1_H1 ;  /* 0x30000040ff497230 */ /* 0x000fe40000004100 */
[--C-:B------:R-:W-:Y:S02]  /*0e10*/  HADD2.F32 R74, -RZ, R65.reuse.H0_H0 ;  /* 0x20000041ff4a7230 */ /* 0x100fe40000004100 */
[----:B------:R-:W-:Y:S01]  /*0e20*/  FMUL.FTZ R64, R72, UR4 ;  /* 0x0000000448407c20 */ /* 0x000fe20008410000 */
[----:B------:R-:W-:Y:S02]  /*0e30*/  HADD2.F32 R75, -RZ, R65.H1_H1 ;  /* 0x30000041ff4b7230 */ /* 0x000fe40000004100 */
[----:B------:R-:W-:Y:S01]  /*0e40*/  FMUL.FTZ R65, R73, UR4 ;  /* 0x0000000449417c20 */ /* 0x000fe20008410000 */
[----:B------:R-:W-:-:S02]  /*0e50*/  HADD2.F32 R83, -RZ, R66.H0_H0 ;  /* 0x20000042ff537230 */ /* 0x000fc40000004100 */
[----:B-1----:R-:W-:Y:S02]  /*0e60*/  HADD2.F32 R84, -RZ, R66.H1_H1 ;  /* 0x30000042ff547230 */ /* 0x002fe40000004100 */
[----:B------:R-:W-:Y:S01]  /*0e70*/  FMUL.FTZ R66, R74, UR4 ;  /* 0x000000044a427c20 */ /* 0x000fe20008410000 */
[--C-:B------:R-:W-:Y:S02]  /*0e80*/  HADD2.F32 R85, -RZ, R67.reuse.H0_H0 ;  /* 0x20000043ff557230 */ /* 0x100fe40000004100 */
[----:B------:R-:W-:Y:S01]  /*0e90*/  FMUL.FTZ R72, R83, UR4 ;  /* 0x0000000453487c20 */ /* 0x000fe20008410000 */
[----:B------:R-:W-:Y:S02]  /*0ea0*/  HADD2.F32 R86, -RZ, R67.H1_H1 ;  /* 0x30000043ff567230 */ /* 0x000fe40000004100 */
[----:B------:R-:W-:Y:S01]  /*0eb0*/  FMUL.FTZ R67, R75, UR4 ;  /* 0x000000044b437c20 */ /* 0x000fe20008410000 */
[----:B------:R-:W-:Y:S01]  /*0ec0*/  FMUL.FTZ R73, R84, UR4 ;  /* 0x0000000454497c20 */ /* 0x000fe20008410000 */
[----:B------:R-:W-:Y:S01]  /*0ed0*/  FMUL.FTZ R74, R85, UR4 ;  /* 0x00000004554a7c20 */ /* 0x000fe20008410000 */
[----:B------:R-:W-:-:S07]  /*0ee0*/  FMUL.FTZ R75, R86, UR4 ;  /* 0x00000004564b7c20 */ /* 0x000fce0008410000 */
.L_x_20100:
[----:B------:R-:W0:Y:S02]  /*0ef0*/  LDC.64 R84, c[0x0][0x3a8] ;  /* 0x0000ea00ff547b82 */ /* 0x000e240000000a00 */
[C---:B0-----:R-:W-:Y:S01]  /*0f00*/  IMAD.WIDE.U32 R84, R0.reuse, 0x20, R84 ;  /* 0x0000002000547825 */ /* 0x041fe200078e0054 */
[----:B------:R-:W-:-:S04]  /*0f10*/  IADD3 R0, PT, PT, R0, 0x80, RZ ;  /* 0x0000008000007810 */ /* 0x000fc80007ffe0ff */
[----:B------:R0:W-:Y:S04]  /*0f20*/  STG.E.128 desc[UR8][R84.64], R64 ;  /* 0x0000004054007986 */ /* 0x0001e8000c101d08 */
[----:B------:R0:W-:Y:S02]  /*0f30*/  STG.E.128 desc[UR8][R84.64+0x10], R72 ;  /* 0x0000104854007986 */ /* 0x0001e4000c101d08 */
.L_x_20098:
[----:B------:R-:W-:Y:S05]  /*0f40*/  BSYNC.RECONVERGENT B0 ;  /* 0x0000000000007941 */ /* 0x000fea0003800200 */
.L_x_20097:
        /* <DEDUP_REMOVED lines=12> */
[----:B----4-:R-:W3:Y:S01]  /*1010*/  LDG.E.128 R44, desc[UR8][R92.64+0x10] ;  /* 0x000010085c2c7981 */ /* 0x010ee2000c1e1d00 */
        /* <DEDUP_REMOVED lines=17> */
.L_x_20103:
[--C-:B-----5:R-:W-:Y:S02]  /*1130*/  HADD2.F32 R44, -RZ, R40.reuse.H0_H0 ;  /* 0x20000028ff2c7230 */ /* 0x120fe40000004100 */
[----:B------:R-:W-:Y:S02]  /*1140*/  HADD2.F32 R45, -RZ, R40.H1_H1 ;  /* 0x30000028ff2d7230 */ /* 0x000fe40000004100 */
[--C-:B----4-:R-:W-:Y:S02]  /*1150*/  HADD2.F32 R46, -RZ, R41.reuse.H0_H0 ;  /* 0x20000029ff2e7230 */ /* 0x110fe40000004100 */
[----:B------:R-:W-:Y:S01]  /*1160*/  FMUL.FTZ R40, R44, UR4 ;  /* 0x000000042c287c20 */ /* 0x000fe20008410000 */
[----:B------:R-:W-:Y:S02]  /*1170*/  HADD2.F32 R47, -RZ, R41.H1_H1 ;  /* 0x30000029ff2f7230 */ /* 0x000fe40000004100 */
[----:B------:R-:W-:Y:S01]  /*1180*/  FMUL.FTZ R41, R45, UR4 ;  /* 0x000000042d297c20 */ /* 0x000fe20008410000 */
[----:B------:R-:W-:-:S02]  /*1190*/  HADD2.F32 R83, -RZ, R42.H0_H0 ;  /* 0x2000002aff537230 */ /* 0x000fc40000004100 */
[----:B01----:R-:W-:Y:S02]  /*11a0*/  HADD2.F32 R84, -RZ, R42.H1_H1 ;  /* 0x3000002aff547230 */ /* 0x003fe40000004100 */
        /* <DEDUP_REMOVED lines=8> */
.L_x_20104:
[----:B------:R-:W0:Y:S02]  /*1230*/  LDC.64 R84, c[0x0][0x3a8] ;  /* 0x0000ea00ff547b82 */ /* 0x000e240000000a00 */
[C---:B0-----:R-:W-:Y:S01]  /*1240*/  IMAD.WIDE.U32 R84, R0.reuse, 0x20, R84 ;  /* 0x0000002000547825 */ /* 0x041fe200078e0054 */
[----:B------:R-:W-:-:S04]  /*1250*/  IADD3 R0, PT, PT, R0, 0x80, RZ ;  /* 0x0000008000007810 */ /* 0x000fc80007ffe0ff */
[----:B------:R2:W-:Y:S04]  /*1260*/  STG.E.128 desc[UR8][R84.64], R40 ;  /* 0x0000002854007986 */ /* 0x0005e8000c101d08 */
[----:B------:R2:W-:Y:S02]  /*1270*/  STG.E.128 desc[UR8][R84.64+0x10], R44 ;  /* 0x0000102c54007986 */ /* 0x0005e4000c101d08 */
.L_x_20102:
[----:B------:R-:W-:Y:S05]  /*1280*/  BSYNC.RECONVERGENT B0 ;  /* 0x0000000000007941 */ /* 0x000fea0003800200 */
.L_x_20101:
        /* <DEDUP_REMOVED lines=30> */
.L_x_20107:
[--C-:B-----5:R-:W-:Y:S02]  /*1470*/  HADD2.F32 R52, -RZ, R48.reuse.H0_H0 ;  /* 0x20000030ff347230 */ /* 0x120fe40000004100 */
[----:B------:R-:W-:Y:S02]  /*1480*/  HADD2.F32 R53, -RZ, R48.H1_H1 ;  /* 0x30000030ff357230 */ /* 0x000fe40000004100 */
[--C-:B------:R-:W-:Y:S02]  /*1490*/  HADD2.F32 R54, -RZ, R49.reuse.H0_H0 ;  /* 0x20000031ff367230 */ /* 0x100fe40000004100 */
[----:B------:R-:W-:Y:S01]  /*14a0*/  FMUL.FTZ R48, R52, UR4 ;  /* 0x0000000434307c20 */ /* 0x000fe20008410000 */
[----:B------:R-:W-:Y:S02]  /*14b0*/  HADD2.F32 R55, -RZ, R49.H1_H1 ;  /* 0x30000031ff377230 */ /* 0x000fe40000004100 */
[----:B------:R-:W-:Y:S01]  /*14c0*/  FMUL.FTZ R49, R53, UR4 ;  /* 0x0000000435317c20 */ /* 0x000fe20008410000 */
[----:B------:R-:W-:-:S02]  /*14d0*/  HADD2.F32 R83, -RZ, R50.H0_H0 ;  /* 0x20000032ff537230 */ /* 0x000fc40000004100 */
[----:B012---:R-:W-:Y:S02]  /*14e0*/  HADD2.F32 R84, -RZ, R50.H1_H1 ;  /* 0x30000032ff547230 */ /* 0x007fe40000004100 */
        /* <DEDUP_REMOVED lines=8> */
.L_x_20108:
[----:B------:R-:W0:Y:S02]  /*1570*/  LDC.64 R84, c[0x0][0x3a8] ;  /* 0x0000ea00ff547b82 */ /* 0x000e240000000a00 */
[C---:B0-----:R-:W-:Y:S01]  /*1580*/  IMAD.WIDE.U32 R84, R0.reuse, 0x20, R84 ;  /* 0x0000002000547825 */ /* 0x041fe200078e0054 */
[----:B------:R-:W-:-:S04]  /*1590*/  IADD3 R0, PT, PT, R0, 0x80, RZ ;  /* 0x0000008000007810 */ /* 0x000fc80007ffe0ff */
[----:B------:R3:W-:Y:S04]  /*15a0*/  STG.E.128 desc[UR8][R84.64], R48 ;  /* 0x0000003054007986 */ /* 0x0007e8000c101d08 */
[----:B------:R3:W-:Y:S02]  /*15b0*/  STG.E.128 desc[UR8][R84.64+0x10], R52 ;  /* 0x0000103454007986 */ /* 0x0007e4000c101d08 */
.L_x_20106:
[----:B------:R-:W-:Y:S05]  /*15c0*/  BSYNC.RECONVERGENT B0 ;  /* 0x0000000000007941 */ /* 0x000fea0003800200 */
.L_x_20105:
        /* <DEDUP_REMOVED lines=11> */
[----:B-123--:R-:W2:Y:S04]  /*1680*/  LDG.E.128 R84, desc[UR8][R92.64] ;  /* 0x000000085c547981 */ /* 0x00eea8000c1e1d00 */
        /* <DEDUP_REMOVED lines=18> */
.L_x_20111:
[--C-:B-----5:R-:W-:Y:S02]  /*17b0*/  HADD2.F32 R60, -RZ, R56.reuse.H0_H0 ;  /* 0x20000038ff3c7230 */ /* 0x120fe40000004100 */
[----:B------:R-:W-:Y:S02]  /*17c0*/  HADD2.F32 R61, -RZ, R56.H1_H1 ;  /* 0x30000038ff3d7230 */ /* 0x000fe40000004100 */
[--C-:B------:R-:W-:Y:S02]  /*17d0*/  HADD2.F32 R62, -RZ, R57.reuse.H0_H0 ;  /* 0x20000039ff3e7230 */ /* 0x100fe40000004100 */
[----:B------:R-:W-:Y:S01]  /*17e0*/  FMUL.FTZ R56, R60, UR4 ;  /* 0x000000043c387c20 */ /* 0x000fe20008410000 */
[----:B------:R-:W-:Y:S02]  /*17f0*/  HADD2.F32 R63, -RZ, R57.H1_H1 ;  /* 0x30000039ff3f7230 */ /* 0x000fe40000004100 */
[----:B------:R-:W-:Y:S01]  /*1800*/  FMUL.FTZ R57, R61, UR4 ;  /* 0x000000043d397c20 */ /* 0x000fe20008410000 */
[----:B------:R-:W-:-:S02]  /*1810*/  HADD2.F32 R83, -RZ, R58.H0_H0 ;  /* 0x2000003aff537230 */ /* 0x000fc40000004100 */
[----:B-123--:R-:W-:Y:S02]  /*1820*/  HADD2.F32 R84, -RZ, R58.H1_H1 ;  /* 0x3000003aff547230 */ /* 0x00efe40000004100 */
        /* <DEDUP_REMOVED lines=8> */
.L_x_20112:
[----:B------:R-:W0:Y:S02]  /*18b0*/  LDC.64 R84, c[0x0][0x3a8] ;  /* 0x0000ea00ff547b82 */ /* 0x000e240000000a00 */
[----:B0-----:R-:W-:-:S05]  /*18c0*/  IMAD.WIDE.U32 R84, R0, 0x20, R84 ;  /* 0x0000002000547825 */ /* 0x001fca00078e0054 */
[----:B------:R0:W-:Y:S04]  /*18d0*/  STG.E.128 desc[UR8][R84.64], R56 ;  /* 0x0000003854007986 */ /* 0x0001e8000c101d08 */
[----:B------:R0:W-:Y:S02]  /*18e0*/  STG.E.128 desc[UR8][R84.64+0x10], R60 ;  /* 0x0000103c54007986 */ /* 0x0001e4000c101d08 */
.L_x_20110:
[----:B------:R-:W-:Y:S05]  /*18f0*/  BSYNC.RECONVERGENT B0 ;  /* 0x0000000000007941 */ /* 0x000fea0003800200 */
.L_x_20109:
[----:B------:R-:W-:Y:S01]  /*1900*/  FADD.FTZ R0, RZ, R68 ;  /* 0x00000044ff007221 */ /* 0x000fe20000010000 */
[C---:B------:R-:W-:Y:S01]  /*1910*/  ISETP.GT.U32.AND P5, PT, R82.reuse, 0xff, PT ;  /* 0x000000ff5200780c */ /* 0x040fe20003fa4070 */
[----:B------:R-:W-:Y:S01]  /*1920*/  BSSY.RECONVERGENT B0, `(.L_x_20113) ;  /* 0x00000a2000007945 */ /* 0x000fe20003800200 */
[C---:B------:R-:W-:Y:S01]  /*1930*/  ISETP.GT.U32.AND P6, PT, R82.reuse, 0x17f, PT ;  /* 0x0000017f5200780c */ /* 0x040fe20003fc4070 */
[----:B------:R-:W-:Y:S01]  /*1940*/  FADD.FTZ R83, R69, R0 ;  /* 0x0000000045537221 */ /* 0x000fe20000010000 */
[----:B0123--:R-:W-:Y:S02]  /*1950*/  P2R R84, PR, RZ, 0x2 ;  /* 0x00000002ff547803 */ /* 0x00ffe40000000000 */
        /* <DEDUP_REMOVED lines=158> */
.L_x_20114:
[----:B------:R-:W-:Y:S05]  /*2340*/  BSYNC.RECONVERGENT B0 ;  /* 0x0000000000007941 */ /* 0x000fea0003800200 */
.L_x_20113:
        /* <DEDUP_REMOVED lines=12> */
.L_x_20116:
[----:B------:R-:W-:Y:S05]  /*2410*/  BSYNC.RECONVERGENT B0 ;  /* 0x0000000000007941 */ /* 0x000fea0003800200 */
.L_x_20115:
[----:B0-----:R-:W0:Y:S01]  /*2420*/  SHFL.DOWN PT, R0, R93, 0x2, 0x1f ;  /* 0x08401f005d007f89 */ /* 0x001e2200000e0000 */
[----:B------:R-:W-:Y:S01]  /*2430*/  ISETP.NE.AND P6, PT, RZ, UR7, PT ;  /* 0x00000007ff007c0c */ /* 0x000fe2000bfc5270 */
[----:B------:R-:W-:Y:S01]  /*2440*/  BSSY.RECONVERGENT B0, `(.L_x_20117) ;  /* 0x0000067000007945 */ /* 0x000fe20003800200 */
[----:B------:R-:W-:Y:S01]  /*2450*/  ISETP.NE.AND P5, PT, R3, RZ, PT ;  /* 0x000000ff0300720c */ /* 0x000fe20003fa5270 */
        /* <DEDUP_REMOVED lines=31> */
[----:B------:R-:W-:Y:S02]  /*2650*/  FMUL.FTZ R85, R85, R98 ;  /* 0x0000006255557220 */ /* 0x000fe40000410000 */
[----:B------:R0:W1:Y:S02]  /*2660*/  SHFL.IDX PT, R93, R86, RZ, 0x1f ;  /* 0x00001fff565d7589 */ /* 0x00006400000e0000 */
[----:B------:R-:W-:Y:S02]  /*2670*/  FFMA.FTZ R0, R87, R85, R84 ;  /* 0x0000005557007223 */ /* 0x000fe40000010054 */
[----:B------:R-:W2:Y:S04]  /*2680*/  LDC R85, c[0x0][0x448] ;  /* 0x00011200ff557b82 */ /* 0x000ea80000000800 */
[----:B------:R-:W2:Y:S04]  /*2690*/  SHFL.IDX PT, R0, R0, RZ, 0x1f ;  /* 0x00001fff00007589 */ /* 0x000ea800000e0000 */
[----:B0-----:R-:W0:Y:S01]  /*26a0*/  @!P5 LDC.64 R86, c[0x0][0x3c8] ;  /* 0x0000f200ff56db82 */ /* 0x001e220000000a00 */
[----:B-1----:R-:W-:-:S05]  /*26b0*/  FMUL.FTZ R83, R93, R93 ;  /* 0x0000005d5d537220 */ /* 0x002fca0000410000 */
[----:B------:R-:W-:Y:S02]  /*26c0*/  FSEL R84, R83, RZ, P6 ;  /* 0x000000ff53547208 */ /* 0x000fe40003000000 */
[----:B------:R-:W-:Y:S01]  /*26d0*/  MOV R83, UR6 ;  /* 0x0000000600537c02 */ /* 0x000fe20008000f00 */
[----:B--2---:R-:W-:Y:S01]  /*26e0*/  FFMA.FTZ R3, R0, UR12, R85 ;  /* 0x0000000c00037c23 */ /* 0x004fe20008010055 */
[----:B------:R-:W-:-:S03]  /*26f0*/  FSEL R0, R93, RZ, !P6 ;  /* 0x000000ff5d007208 */ /* 0x000fc60007000000 */
[----:B------:R-:W-:Y:S01]  /*2700*/  FADD.FTZ R3, R3, R84 ;  /* 0x0000005403037221 */ /* 0x000fe20000010000 */
[----:B0-----:R-:W-:Y:S01]  /*2710*/  @!P5 IMAD.WIDE R86, R95, 0x4, R86 ;  /* 0x000000045f56d825 */ /* 0x001fe200078e0256 */
[----:B------:R-:W0:Y:S01]  /*2720*/  @!P5 LDC.64 R84, c[0x0][0x3c0] ;  /* 0x0000f000ff54db82 */ /* 0x000e220000000a00 */
[----:B------:R-:W-:-:S03]  /*2730*/  R2UR UR5, R0 ;  /* 0x00000000000572ca */ /* 0x000fc600000e0000 */
[----:B------:R-:W1:Y:S02]  /*2740*/  MUFU.RSQ R3, R3 ;  /* 0x0000000300037308 */ /* 0x000e640000001400 */
[----:B-1----:R-:W-:Y:S01]  /*2750*/  R2UR UR4, R3 ;  /* 0x00000000030472ca */ /* 0x002fe200000e0000 */
[----:B0-----:R-:W-:-:S05]  /*2760*/  @!P5 IMAD.WIDE R84, R83, 0x4, R84 ;  /* 0x000000045354d825 */ /* 0x001fca00078e0254 */
[----:B------:R0:W-:Y:S07]  /*2770*/  @!P5 STG.E desc[UR8][R84.64], R93 ;  /* 0x0000005d5400d986 */ /* 0x0001ee000c101908 */
[----:B------:R-:W-:-:S05]  /*2780*/  MOV R83, UR4 ;  /* 0x0000000400537c02 */ /* 0x000fca0008000f00 */
[----:B------:R0:W-:Y:S01]  /*2790*/  @!P5 STG.E desc[UR8][R86.64], R83 ;  /* 0x000000535600d986 */ /* 0x0001e2000c101908 */
[----:B------:R-:W-:Y:S05]  /*27a0*/  @!P0 BRA `(.L_x_20118) ;  /* 0x0000000000c08947 */ /* 0x000fea0003800000 */
[----:B------:R-:W-:Y:S01]  /*27b0*/  FADD.FTZ R92, R78, -UR5 ;  /* 0x800000054e5c7e21 */ /* 0x000fe20008010000 */
        /* <DEDUP_REMOVED lines=8> */
[----:B------:R-:W-:Y:S01]  /*2840*/  FADD.FTZ R84, R70, -UR5 ;  /* 0x8000000546547e21 */ /* 0x000fe20008010000 */
[----:B------:R-:W-:Y:S02]  /*2850*/  HADD2.F32 R3, -RZ, R88.H0_H0 ;  /* 0x20000058ff037230 */ /* 0x000fe40000004100 */
[----:B------:R-:W-:Y:S01]  /*2860*/  FFMA.FTZ R95, R86, R93, R95 ;  /* 0x0000005d565f7223 */ /* 0x000fe2000001005f */
[--C-:B------:R-:W-:Y:S02]  /*2870*/  HADD2.F32 R83, -RZ, R36.reuse.H0_H0 ;  /* 0x20000024ff537230 */ /* 0x100fe40000004100 */
[----:B------:R-:W-:Y:S01]  /*2880*/  FFMA.FTZ R97, R92, R97, R99 ;  /* 0x000000615c617223 */ /* 0x000fe20000010063 */
[----:B------:R-:W-:Y:S01]  /*2890*/  HADD2.F32 R85, -RZ, R89.H0_H0 ;  /* 0x20000059ff557230 */ /* 0x000fe20000004100 */
[----:B------:R-:W0:Y:S01]  /*28a0*/  LDC.64 R92, c[0x0][0x428] ;  /* 0x00010a00ff5c7b82 */ /* 0x000e220000000a00 */
[----:B------:R-:W-:Y:S02]  /*28b0*/  HADD2.F32 R87, -RZ, R37.H0_H0 ;  /* 0x20000025ff577230 */ /* 0x000fe40000004100 */
[----:B------:R-:W-:Y:S01]  /*28c0*/  FMUL.FTZ R0, R0, UR4 ;  /* 0x0000000400007c20 */ /* 0x000fe20008410000 */
[----:B------:R-:W-:Y:S01]  /*28d0*/  FMUL.FTZ R84, R84, UR4 ;  /* 0x0000000454547c20 */ /* 0x000fe20008410000 */
[----:B------:R-:W-:Y:S01]  /*28e0*/  FADD.FTZ R99, R79, -UR5 ;  /* 0x800000054f637e21 */ /* 0x000fe20008010000 */
[----:B------:R-:W-:-:S02]  /*28f0*/  HADD2.F32 R86, -RZ, R36.H1_H1 ;  /* 0x30000024ff567230 */ /* 0x000fc40000004100 */
[----:B------:R-:W-:Y:S01]  /*2900*/  FFMA.FTZ R0, R0, R3, R83 ;  /* 0x0000000300007223 */ /* 0x000fe20000010053 */
[----:B------:R-:W-:Y:S01]  /*2910*/  FFMA.FTZ R85, R84, R85, R87 ;  /* 0x0000005554557223 */ /* 0x000fe20000010057 */
[----:B------:R-:W-:Y:S01]  /*2920*/  FADD.FTZ R3, R69, -UR5 ;  /* 0x8000000545037e21 */ /* 0x000fe20008010000 */
[----:B------:R-:W-:Y:S01]  /*2930*/  FADD.FTZ R83, R71, -UR5 ;  /* 0x8000000547537e21 */ /* 0x000fe20008010000 */
[----:B------:R-:W-:Y:S01]  /*2940*/  FADD.FTZ R87, R77, -UR5 ;  /* 0x800000054d577e21 */ /* 0x000fe20008010000 */
[----:B------:R-:W-:Y:S02]  /*2950*/  HADD2.F32 R84, -RZ, R88.H1_H1 ;  /* 0x30000058ff547230 */ /* 0x000fe40000004100 */
[----:B------:R-:W-:Y:S01]  /*2960*/  FMUL.FTZ R99, R99, UR4 ;  /* 0x0000000463637c20 */ /* 0x000fe20008410000 */
[----:B------:R-:W-:Y:S02]  /*2970*/  HADD2.F32 R94, -RZ, R89.H1_H1 ;  /* 0x30000059ff5e7230 */ /* 0x000fe40000004100 */
[----:B------:R-:W-:Y:S01]  /*2980*/  FMUL.FTZ R87, R87, UR4 ;  /* 0x0000000457577c20 */ /* 0x000fe20008410000 */
[----:B------:R-:W-:-:S02]  /*2990*/  HADD2.F32 R96, -RZ, R37.H1_H1 ;  /* 0x30000025ff607230 */ /* 0x000fc40000004100 */
[----:B------:R-:W-:Y:S01]  /*29a0*/  FMUL.FTZ R83, R83, UR4 ;  /* 0x0000000453537c20 */ /* 0x000fe20008410000 */
[----:B------:R-:W-:Y:S02]  /*29b0*/  HADD2.F32 R98, -RZ, R90.H1_H1 ;  /* 0x3000005aff627230 */ /* 0x000fe40000004100 */
[----:B------:R-:W-:Y:S01]  /*29c0*/  FMUL.FTZ R3, R3, UR4 ;  /* 0x0000000403037c20 */ /* 0x000fe20008410000 */
[----:B------:R-:W-:Y:S02]  /*29d0*/  HADD2.F32 R100, -RZ, R38.H1_H1 ;  /* 0x30000026ff647230 */ /* 0x000fe40000004100 */
[----:B------:R-:W-:Y:S01]  /*29e0*/  FFMA.FTZ R94, R83, R94, R96 ;  /* 0x0000005e535e7223 */ /* 0x000fe20000010060 */
[----:B------:R-:W-:Y:S02]  /*29f0*/  HADD2.F32 R102, -RZ, R91.H1_H1 ;  /* 0x3000005bff667230 */ /* 0x000fe40000004100 */
[----:B------:R-:W-:Y:S01]  /*2a00*/  FFMA.FTZ R3, R3, R84, R86 ;  /* 0x0000005403037223 */ /* 0x000fe20000010056 */
[----:B------:R-:W-:-:S02]  /*2a10*/  HADD2.F32 R104, -RZ, R39.H1_H1 ;  /* 0x30000027ff687230 */ /* 0x000fc40000004100 */
        /* <DEDUP_REMOVED lines=9> */
.L_x_20118:
[----:B------:R-:W-:Y:S05]  /*2ab0*/  BSYNC.RECONVERGENT B0 ;  /* 0x0000000000007941 */ /* 0x000fea0003800200 */
.L_x_20117:
[----:B------:R-:W-:Y:S04]  /*2ac0*/  BSSY.RECONVERGENT B0, `(.L_x_20119) ;  /* 0x0000032000007945 */ /* 0x000fe80003800200 */
[----:B------:R-:W-:Y:S05]  /*2ad0*/  @!P1 BRA `(.L_x_20120) ;  /* 0x0000000000c09947 */ /* 0x000fea0003800000 */
[----:B-1----:R-:W-:Y:S01]  /*2ae0*/  FADD.FTZ R92, R74, -UR5 ;  /* 0x800000054a5c7e21 */ /* 0x002fe20008010000 */
        /* <DEDUP_REMOVED lines=47> */
.L_x_20120:
[----:B------:R-:W-:Y:S05]  /*2de0*/  BSYNC.RECONVERGENT B0 ;  /* 0x0000000000007941 */ /* 0x000fea0003800200 */
.L_x_20119:
[----:B------:R-:W-:Y:S04]  /*2df0*/  BSSY.RECONVERGENT B0, `(.L_x_20121) ;  /* 0x0000032000007945 */ /* 0x000fe80003800200 */
[----:B------:R-:W-:Y:S05]  /*2e00*/  @!P2 BRA `(.L_x_20122) ;  /* 0x0000000000c0a947 */ /* 0x000fea0003800000 */
[----:B-12---:R-:W-:Y:S01]  /*2e10*/  FADD.FTZ R92, R46, -UR5 ;  /* 0x800000052e5c7e21 */ /* 0x006fe20008010000 */
        /* <DEDUP_REMOVED lines=47> */
.L_x_20122:
[----:B------:R-:W-:Y:S05]  /*3110*/  BSYNC.RECONVERGENT B0 ;  /* 0x0000000000007941 */ /* 0x000fea0003800200 */
.L_x_20121:
[----:B------:R-:W-:Y:S04]  /*3120*/  BSSY.RECONVERGENT B0, `(.L_x_20123) ;  /* 0x0000032000007945 */ /* 0x000fe80003800200 */
[----:B------:R-:W-:Y:S05]  /*3130*/  @!P3 BRA `(.L_x_20124) ;  /* 0x0000000000c0b947 */ /* 0x000fea0003800000 */
[----:B-123--:R-:W-:Y:S01]  /*3140*/  FADD.FTZ R92, R54, -UR5 ;  /* 0x80000005365c7e21 */ /* 0x00efe20008010000 */
        /* <DEDUP_REMOVED lines=47> */
.L_x_20124:
[----:B------:R-:W-:Y:S05]  /*3440*/  BSYNC.RECONVERGENT B0 ;  /* 0x0000000000007941 */ /* 0x000fea0003800200 */
.L_x_20123:
[----:B------:R-:W-:Y:S04]  /*3450*/  BSSY.RECONVERGENT B0, `(.L_x_20125) ;  /* 0x0000031000007945 */ /* 0x000fe80003800200 */
[----:B------:R-:W-:Y:S05]  /*3460*/  @!P4 BRA `(.L_x_20126) ;  /* 0x0000000000bcc947 */ /* 0x000fea0003800000 */
[----:B------:R-:W-:Y:S01]  /*3470*/  FADD.FTZ R0, R56, -UR5 ;  /* 0x8000000538007e21 */ /* 0x000fe20008010000 */
[----:B-----5:R-:W-:Y:S02]  /*3480*/  HADD2.F32 R3, -RZ, R8.H0_H0 ;  /* 0x20000008ff037230 */ /* 0x020fe40000004100 */
[----:B0123--:R-:W-:Y:S01]  /*3490*/  FADD.FTZ R84, R58, -UR5 ;  /* 0x800000053a547e21 */ /* 0x00ffe20008010000 */
[----:B------:R-:W-:Y:S02]  /*34a0*/  HADD2.F32 R83, -RZ, R4.H0_H0 ;  /* 0x20000004ff537230 */ /* 0x000fe40000004100 */
[----:B------:R-:W-:Y:S01]  /*34b0*/  FMUL.FTZ R0, R0, UR4 ;  /* 0x0000000400007c20 */ /* 0x000fe20008410000 */
[----:B------:R-:W-:Y:S01]  /*34c0*/  FADD.FTZ R85, R62, -UR5 ;  /* 0x800000053e557e21 */ /* 0x000fe20008010000 */
[----:B------:R-:W-:Y:S02]  /*34d0*/  HADD2.F32 R94, -RZ, R10.H0_H0 ;  /* 0x2000000aff5e7230 */ /* 0x000fe40000004100 */
[----:B------:R-:W-:Y:S01]  /*34e0*/  FADD.FTZ R99, R63, -UR5 ;  /* 0x800000053f637e21 */ /* 0x000fe20008010000 */
[----:B------:R-:W-:Y:S01]  /*34f0*/  FFMA.FTZ R0, R0, R3, R83 ;  /* 0x0000000300007223 */ /* 0x000fe20000010053 */
[----:B------:R-:W-:Y:S01]  /*3500*/  FMUL.FTZ R3, R84, UR4 ;  /* 0x0000000454037c20 */ /* 0x000fe20008410000 */
[----:B------:R-:W-:Y:S01]  /*3510*/  FMUL.FTZ R87, R85, UR4 ;  /* 0x0000000455577c20 */ /* 0x000fe20008410000 */
[----:B------:R-:W-:Y:S01]  /*3520*/  FADD.FTZ R83, R60, -UR5 ;  /* 0x800000053c537e21 */ /* 0x000fe20008010000 */
[----:B------:R-:W0:Y:S01]  /*3530*/  LDC.64 R84, c[0x0][0x428] ;  /* 0x00010a00ff547b82 */ /* 0x000e220000000a00 */
[----:B------:R-:W-:-:S02]  /*3540*/  HADD2.F32 R96, -RZ, R6.H0_H0 ;  /* 0x20000006ff607230 */ /* 0x000fc40000004100 */
[----:B------:R-:W-:Y:S01]  /*3550*/  FMUL.FTZ R99, R99, UR4 ;  /* 0x0000000463637c20 */ /* 0x000fe20008410000 */
[----:B------:R-:W-:Y:S02]  /*3560*/  HADD2.F32 R86, -RZ, R9.H0_H0 ;  /* 0x20000009ff567230 */ /* 0x000fe40000004100 */
[----:B------:R-:W-:Y:S01]  /*3570*/  FMUL.FTZ R83, R83, UR4 ;  /* 0x0000000453537c20 */ /* 0x000fe20008410000 */
[----:B------:R-:W-:Y:S02]  /*3580*/  HADD2.F32 R92, -RZ, R5.H0_H0 ;  /* 0x20000005ff5c7230 */ /* 0x000fe40000004100 */
[----:B------:R-:W-:Y:S02]  /*3590*/  HADD2.F32 R98, -RZ, R11.H0_H0 ;  /* 0x2000000bff627230 */ /* 0x000fe40000004100 */
[----:B------:R-:W-:Y:S01]  /*35a0*/  FFMA.FTZ R95, R83, R94, R96 ;  /* 0x0000005e535f7223 */ /* 0x000fe20000010060 */
[----:B------:R-:W-:Y:S02]  /*35b0*/  HADD2.F32 R100, -RZ, R7.H0_H0 ;  /* 0x20000007ff647230 */ /* 0x000fe40000004100 */
[----:B------:R-:W-:Y:S01]  /*35c0*/  FFMA.FTZ R93, R3, R86, R92 ;  /* 0x00000056035d7223 */ /* 0x000fe2000001005c */
[----:B------:R-:W-:Y:S01]  /*35d0*/  FADD.FTZ R83, R59, -UR5 ;  /* 0x800000053b537e21 */ /* 0x000fe20008010000 */
[----:B------:R-:W-:Y:S01]  /*35e0*/  FADD.FTZ R3, R57, -UR5 ;  /* 0x8000000539037e21 */ /* 0x000fe20008010000 */
[----:B------:R-:W-:-:S02]  /*35f0*/  HADD2.F32 R94, -RZ, R9.H1_H1 ;  /* 0x30000009ff5e7230 */ /* 0x000fc40000004100 */
[----:B------:R-:W-:Y:S01]  /*3600*/  FFMA.FTZ R97, R87, R98, R100 ;  /* 0x0000006257617223 */ /* 0x000fe20000010064 */
[----:B------:R-:W-:Y:S01]  /*3610*/  FADD.FTZ R87, R61, -UR5 ;  /* 0x800000053d577e21 */ /* 0x000fe20008010000 */
[----:B------:R-:W-:Y:S02]  /*3620*/  HADD2.F32 R96, -RZ, R5.H1_H1 ;  /* 0x30000005ff607230 */ /* 0x000fe40000004100 */
[----:B------:R-:W-:Y:S01]  /*3630*/  FMUL.FTZ R83, R83, UR4 ;  /* 0x0000000453537c20 */ /* 0x000fe20008410000 */
[----:B------:R-:W-:Y:S02]  /*3640*/  HADD2.F32 R86, -RZ, R8.H1_H1 ;  /* 0x30000008ff567230 */ /* 0x000fe40000004100 */
[----:B------:R-:W-:Y:S01]  /*3650*/  FMUL.FTZ R87, R87, UR4 ;  /* 0x0000000457577c20 */ /* 0x000fe20008410000 */
[----:B------:R-:W-:Y:S02]  /*3660*/  HADD2.F32 R92, -RZ, R4.H1_H1 ;  /* 0x30000004ff5c7230 */ /* 0x000fe40000004100 */
[----:B------:R-:W-:Y:S01]  /*3670*/  FMUL.FTZ R3, R3, UR4 ;  /* 0x0000000403037c20 */ /* 0x000fe20008410000 */
[----:B------:R-:W-:-:S02]  /*3680*/  HADD2.F32 R98, -RZ, R10.H1_H1 ;  /* 0x3000000aff627230 */ /* 0x000fc40000004100 */
[----:B------:R-:W-:Y:S01]  /*3690*/  FFMA.FTZ R94, R83, R94, R96 ;  /* 0x0000005e535e7223 */ /* 0x000fe20000010060 */
[----:B------:R-:W-:Y:S02]  /*36a0*/  HADD2.F32 R100, -RZ, R6.H1_H1 ;  /* 0x30000006ff647230 */ /* 0x000fe40000004100 */
[----:B------:R-:W-:Y:S01]  /*36b0*/  FFMA.FTZ R83, R3, R86, R92 ;  /* 0x0000005603537223 */ /* 0x000fe2000001005c */
[----:B------:R-:W-:Y:S02]  /*36c0*/  HADD2.F32 R102, -RZ, R11.H1_H1 ;  /* 0x3000000bff667230 */ /* 0x000fe40000004100 */
[----:B------:R-:W-:Y:S02]  /*36d0*/  HADD2.F32 R104, -RZ, R7.H1_H1 ;  /* 0x30000007ff687230 */ /* 0x000fe40000004100 */
[----:B------:R-:W-:Y:S01]  /*36e0*/  FFMA.FTZ R98, R87, R98, R100 ;  /* 0x0000006257627223 */ /* 0x000fe20000010064 */
[----:B0-----:R-:W-:Y:S01]  /*36f0*/  IMAD.WIDE.U32 R2, R2, 0x10, R84 ;  /* 0x0000001002027825 */ /* 0x001fe200078e0054 */
[----:B------:R-:W-:-:S03]  /*3700*/  F2FP.F16.F32.PACK_AB R85, R94, R93 ;  /* 0x0000005d5e55723e */ /* 0x000fc600000000ff */
[----:B------:R-:W-:Y:S01]  /*3710*/  FFMA.FTZ R102, R99, R102, R104 ;  /* 0x0000006663667223 */ /* 0x000fe20000010068 */
[----:B------:R-:W-:Y:S02]  /*3720*/  F2FP.F16.F32.PACK_AB R86, R98, R95 ;  /* 0x0000005f6256723e */ /* 0x000fe400000000ff */
[----:B------:R-:W-:Y:S02]  /*3730*/  F2FP.F16.F32.PACK_AB R84, R83, R0 ;  /* 0x000000005354723e */ /* 0x000fe400000000ff */
[----:B------:R-:W-:-:S05]  /*3740*/  F2FP.F16.F32.PACK_AB R87, R102, R97 ;  /* 0x000000616657723e */ /* 0x000fca00000000ff */
[----:B------:R0:W-:Y:S02]  /*3750*/  STG.E.128 desc[UR8][R2.64], R84 ;  /* 0x0000005402007986 */ /* 0x0001e4000c101d08 */
.L_x_20126:
[----:B------:R-:W-:Y:S05]  /*3760*/  BSYNC.RECONVERGENT B0 ;  /* 0x0000000000007941 */ /* 0x000fea0003800200 */
.L_x_20125:
[----:B------:R-:W-:Y:S02]  /*3770*/  UIADD3 UR6, UPT, UPT, UR6, UR14, URZ ;  /* 0x0000000e06067290 */ /* 0x000fe4000fffe0ff */
[----:B------:R-:W-:Y:S02]  /*3780*/  UPLOP3.LUT UP2, UPT, UPT, UPT, UP2, 0x40, 0x4 ;  /* 0x000000000004789c */ /* 0x000fe40003f4e820 */
[----:B------:R-:W-:-:S09]  /*3790*/  UISETP.GE.AND UP1, UPT, UR6, UR15, UPT ;  /* 0x0000000f0600728c */ /* 0x000fd2000bf26270 */
[----:B------:R-:W-:Y:S05]  /*37a0*/  BRA.U !UP1, `(.L_x_20127) ;  /* 0xffffffd109007547 */ /* 0x000fea000b83ffff */
[----:B------:R-:W-:Y:S05]  /*37b0*/  EXIT ;  /* 0x000000000000794d */ /* 0x000fea0003800000 */
.L_x_20128:
        /* <DEDUP_REMOVED lines=12> */
.L_x_34076:


//--------------------- .text._ZN10layer_norm13ln_fwd_kernelINS_13Kernel_traitsI6__halfS2_fS2_fjLj5120ELj1ELj1ELj4ELj16ENS_18Kernel_traits_baseILj5120ES2_S2_fS2_fjLj128EEEEELb0ELb0ELb0ELb1EEEvNS_9FwdParamsE --------------------------
	.section	.text._ZN10layer_norm13ln_fwd_kernelINS_13Kernel_traitsI6__halfS2_fS2_fjLj5120ELj1ELj1ELj4ELj16ENS_18Kernel_traits_baseILj5120ES2_S2_fS2_fjLj128EEEEELb0ELb0ELb0ELb1EEEvNS_9FwdParamsE,"ax",@progbits
	.align	128
        .global         _ZN10layer_norm13ln_fwd_kernelINS_13Kernel_traitsI6__halfS2_fS2_fjLj5120ELj1ELj1ELj4ELj16ENS_18Kernel_traits_baseILj5120ES2_S2_fS2_fjLj128EEEEELb0ELb0ELb0ELb1EEEvNS_9FwdParamsE
        .type           _ZN10layer_norm13ln_fwd_kernelINS_13Kernel_traitsI6__halfS2_fS2_fjLj5120ELj1ELj1ELj4ELj16ENS_18Kernel_traits_baseILj5120ES2_S2_fS2_fjLj128EEEEELb0ELb0ELb0ELb1EEEvNS_9FwdParamsE,@function
        .size           _ZN10layer_norm13ln_fwd_kernelINS_13Kernel_traitsI6__halfS2_fS2_fjLj5120ELj1ELj1ELj4ELj16ENS_18Kernel_traits_baseILj5120ES2_S2_fS2_fjLj128EEEEELb0ELb0ELb0ELb1EEEvNS_9FwdParamsE,(.L_x_34077 - _ZN10layer_norm13ln_fwd_kernelINS_13Kernel_traitsI6__halfS2_fS2_fjLj5120ELj1ELj1ELj4ELj16ENS_18Kernel_traits_baseILj5120ES2_S2_fS2_fjLj128EEEEELb0ELb0ELb0ELb1EEEvNS_9FwdParamsE)
        .other          _ZN10layer_norm13ln_fwd_kernelINS_13Kernel_traitsI6__halfS2_fS2_fjLj5120ELj1ELj1ELj4ELj16ENS_18Kernel_traits_baseILj5120ES2_S2_fS2_fjLj128EEEEELb0ELb0ELb0ELb1EEEvNS_9FwdParamsE,@"STO_CUDA_ENTRY STV_DEFAULT"
_ZN10layer_norm13ln_fwd_kernelINS_13Kernel_traitsI6__halfS2_fS2_fjLj5120ELj1ELj1ELj4ELj16ENS_18Kernel_traits_baseILj5120ES2_S2_fS2_fjLj128EEEEELb0ELb0ELb0ELb1EEEvNS_9FwdParamsE:
.text._ZN10layer_norm13ln_fwd_kernelINS_13Kernel_traitsI6__halfS2_fS2_fjLj5120ELj1ELj1ELj4ELj16ENS_18Kernel_traits_baseILj5120ES2_S2_fS2_fjLj128EEEEELb0ELb0ELb0ELb1EEEvNS_9FwdParamsE:
        /* <DEDUP_REMOVED lines=43> */
[----:B------:R-:W1:Y:S01]  /*02b0*/  LDCU UR12, c[0x0][0x388] ;  /* 0x00007100ff0c77ac */ /* 0x000e620008000800 */
[----:B------:R-:W2:Y:S01]  /*02c0*/  LDCU.U8 UR13, c[0x0][0x410] ;  /* 0x00008200ff0d77ac */ /* 0x000ea20008000000 */
[----:B0-----:R-:W-:Y:S01]  /*02d0*/  UISETP.NE.U32.AND UP0, UPT, UR4, URZ, UPT ;  /* 0x000000ff0400728c */ /* 0x001fe2000bf05070 */
[----:B------:R-:W0:Y:S03]  /*02e0*/  LDCU UR14, c[0x0][0x400] ;  /* 0x00008000ff0e77ac */ /* 0x000e260008000800 */
[----:B------:R-:W-:Y:S01]  /*02f0*/  UISETP.NE.AND.EX UP0, UPT, UR5, URZ, UPT, UP0 ;  /* 0x000000ff0500728c */ /* 0x000fe2000bf05300 */
[----:B------:R-:W3:Y:S01]  /*0300*/  LDCU.64 UR10, c[0x0][0x3a0] ;  /* 0x00007400ff0a77ac */ /* 0x000ee20008000a00 */
[----:B------:R-:W4:Y:S09]  /*0310*/  LDCU.64 UR16, c[0x0][0x380] ;  /* 0x00007000ff1077ac */ /* 0x000f320008000a00 */
.L_x_20143:
[----:B------:R-:W2:Y:S01]  /*0320*/  @UP0 LDCU.64 UR4, c[0x0][0x3e0] ;  /* 0x00007c00ff0407ac */ /* 0x000ea20008000a00 */
[----:B------:R-:W-:Y:S01]  /*0330*/  PLOP3.LUT P0, PT, PT, PT, UP0, 0x80, 0x8 ;  /* 0x000000000008781c */ /* 0x000fe20003f0f008 */
[----:B-1----:R-:W0:Y:S01]  /*0340*/  LDC.64 R44, c[0x0][0x390] ;  /* 0x0000e400ff2c7b82 */ /* 0x002e220000000a00 */
[----:B-1----:R-:W-:Y:S02]  /*0350*/  UIMAD UR6, UR7, UR12, URZ ;  /* 0x0000000c070672a4 */ /* 0x002fe4000f8e02ff */
[----:B--2---:R-:W-:-:S06]  /*0360*/  @UP0 UIMAD.WIDE UR4, UR7, 0x2, UR4 ;  /* 0x00000002070408a5 */ /* 0x004fcc000f8e0204 */
[----:B------:R-:W-:Y:S01]  /*0370*/  MOV R2, UR4 ;  /* 0x0000000400027c02 */ /* 0x000fe20008000f00 */
[----:B------:R-:W-:Y:S01]  /*0380*/  USHF.R.S32.HI UR4, URZ, 0x1f, UR6 ;  /* 0x0000001fff047899 */ /* 0x000fe20008011406 */
[----:B------:R-:W-:-:S03]  /*0390*/  MOV R3, UR5 ;  /* 0x0000000500037c02 */ /* 0x000fc60008000f00 */
[----:B------:R-:W-:Y:S02]  /*03a0*/  ULEA.HI UR4, UR4, UR6, URZ, 0x3 ;  /* 0x0000000604047291 */ /* 0x000fe4000f8f18ff */
[----:B------:R-:W2:Y:S04]  /*03b0*/  @P0 LDG.E.U16 R2, desc[UR8][R2.64] ;  /* 0x0000000802020981 */ /* 0x000ea8000c1e1500 */
[----:B------:R-:W-:-:S04]  /*03c0*/  MOV R85, UR4 ;  /* 0x0000000400557c02 */ /* 0x000fc80008000f00 */
[----:B------:R-:W-:-:S05]  /*03d0*/  LEA.HI.SX32 R85, R85, R0, 0x1d ;  /* 0x0000000055557211 */ /* 0x000fca00078feaff */
[----:B0-----:R-:W-:-:S06]  /*03e0*/  IMAD.WIDE.U32 R48, R85, 0x10, R44 ;  /* 0x0000001055307825 */ /* 0x001fcc00078e002c */
[----:B------:R-:W5:Y:S01]  /*03f0*/  LDG.E.128 R48, desc[UR8][R48.64] ;  /* 0x0000000830307981 */ /* 0x000f62000c1e1d00 */
[----:B---3--:R-:W-:Y:S01]  /*0400*/  UISETP.NE.U32.AND UP1, UPT, UR10, URZ, UPT ;  /* 0x000000ff0a00728c */ /* 0x008fe2000bf25070 */
[----:B------:R-:W-:-:S03]  /*0410*/  UMOV UR4, 0x3f800000 ;  /* 0x3f80000000047882 */ /* 0x000fc60000000000 */
[----:B------:R-:W-:Y:S01]  /*0420*/  UISETP.NE.AND.EX UP1, UPT, UR11, URZ, UPT, UP1 ;  /* 0x000000ff0b00728c */ /* 0x000fe2000bf25310 */
[----:B--2---:R-:W-:-:S05]  /*0430*/  @P0 HADD2.F32 R0, -RZ, R2.H0_H0 ;  /* 0x20000002ff000230 */ /* 0x004fca0000004100 */
[----:B------:R-:W-:-:S13]  /*0440*/  @P0 R2UR UR5, R0 ;  /* 0x00000000000502ca */ /* 0x000fda00000e0000 */
[----:B------:R-:W-:Y:S01]  /*0450*/  @UP0 UMOV UR4, UR5 ;  /* 0x0000000500040c82 */ /* 0x000fe20008000000 */
[----:B------:R-:W-:Y:S05]  /*0460*/  BRA.U !UP1, `(.L_x_20129) ;  /* 0x0000000109547547 */ /* 0x000fea000b800000 */
[----:B------:R-:W0:Y:S02]  /*0470*/  LDC.64 R2, c[0x0][0x3a0] ;  /* 0x0000e800ff027b82 */ /* 0x000e240000000a00 */
[----:B0-----:R-:W-:-:S05]  /*0480*/  IMAD.WIDE.U32 R2, R85, 0x20, R2 ;  /* 0x0000002055027825 */ /* 0x001fca00078e0002 */
[----:B------:R-:W2:Y:S04]  /*0490*/  LDG.E.128 R80, desc[UR8][R2.64] ;  /* 0x0000000802507981 */ /* 0x000ea8000c1e1d00 */
[----:B------:R-:W3:Y:S01]  /*04a0*/  LDG.E.128 R76, desc[UR8][R2.64+0x10] ;  /* 0x00001008024c7981 */ /* 0x000ee2000c1e1d00 */
[--C-:B-----5:R-:W-:Y:S02]  /*04b0*/  HADD2.F32 R53, -RZ, R49.reuse.H0_H0 ;  /* 0x20000031ff357230 */ /* 0x120fe40000004100 */
[----:B------:R-:W-:Y:S02]  /*04c0*/  HADD2.F32 R0, -RZ, R49.H1_H1 ;  /* 0x30000031ff007230 */ /* 0x000fe40000004100 */
[----:B------:R-:W-:Y:S02]  /*04d0*/  HADD2.F32 R47, -RZ, R48.H0_H0 ;  /* 0x20000030ff2f7230 */ /* 0x000fe40000004100 */
[----:B------:R-:W-:-:S02]  /*04e0*/  HADD2.F32 R49, -RZ, R50.H0_H0 ;  /* 0x20000032ff317230 */ /* 0x000fc40000004100 */
[----:B------:R-:W-:Y:S02]  /*04f0*/  HADD2.F32 R48, -RZ, R48.H1_H1 ;  /* 0x30000030ff307230 */ /* 0x000fe40000004100 */
        /* <DEDUP_REMOVED lines=12> */
.L_x_20129:
[----:B-----5:R-:W-:Y:S02]  /*05c0*/  HADD2.F32 R80, -RZ, R48.H0_H0 ;  /* 0x20000030ff507230 */ /* 0x020fe40000004100 */
[----:B------:R-:W-:Y:S02]  /*05d0*/  HADD2.F32 R82, -RZ, R49.H0_H0 ;  /* 0x20000031ff527230 */ /* 0x000fe40000004100 */
[----:B------:R-:W-:Y:S02]  /*05e0*/  HADD2.F32 R76, -RZ, R50.H0_H0 ;  /* 0x20000032ff4c7230 */ /* 0x000fe40000004100 */
[----:B------:R-:W-:Y:S01]  /*05f0*/  FMUL.FTZ R80, R80, UR4 ;  /* 0x0000000450507c20 */ /* 0x000fe20008410000 */
[----:B------:R-:W-:Y:S02]  /*0600*/  HADD2.F32 R78, -RZ, R51.H0_H0 ;  /* 0x20000033ff4e7230 */ /* 0x000fe40000004100 */
[----:B------:R-:W-:Y:S01]  /*0610*/  FMUL.FTZ R82, R82, UR4 ;  /* 0x0000000452527c20 */ /* 0x000fe20008410000 */
        /* <DEDUP_REMOVED lines=8> */
[----:B------:R-:W-:-:S02]  /*06a0*/  FMUL.FTZ R77, R50, UR4 ;  /* 0x00000004324d7c20 */ /* 0x000fc40008410000 */
[----:B------:R-:W-:-:S07]  /*06b0*/  FMUL.FTZ R79, R51, UR4 ;  /* 0x00000004334f7c20 */ /* 0x000fce0008410000 */
.L_x_20130:
        /* <DEDUP_REMOVED lines=29> */
.L_x_20131:
        /* <DEDUP_REMOVED lines=16> */
.L_x_20132:
[----:B------:R-:W-:Y:S01]  /*0990*/  IADD3 R87, PT, PT, R85, 0x100, RZ ;  /* 0x0000010055577810 */ /* 0x000fe20007ffe0ff */
[----:B0-----:R-:W-:-:S04]  /*09a0*/  IMAD.WIDE.U32 R46, R84, 0x20, R2 ;  /* 0x00000020542e7825 */ /* 0x001fc800078e0002 */
        /* <DEDUP_REMOVED lines=26> */
.L_x_20133:
        /* <DEDUP_REMOVED lines=16> */
.L_x_20134:
        /* <DEDUP_REMOVED lines=28> */
.L_x_20135:
        /* <DEDUP_REMOVED lines=16> */
.L_x_20136:
[----:B------:R-:W-:Y:S01]  /*0f10*/  IADD3 R88, PT, PT, R85, 0x200, RZ ;  /* 0x0000020055587810 */ /* 0x000fe20007ffe0ff */
[----:B------:R-:W-:-:S04]  /*0f20*/  IMAD.WIDE.U32 R48, R86, 0x20, R2 ;  /* 0x0000002056307825 */ /* 0x000fc800078e0002 */
[----:B------:R-:W-:Y:S01]  /*0f30*/  IMAD.WIDE.U32 R44, R88, 0x10, R44 ;  /* 0x00000010582c7825 */ /* 0x000fe200078e002c */
[----:B------:R1:W-:Y:S04]  /*0f40*/  STG.E.128 desc[UR8][R48.64], R52 ;  /* 0x0000003430007986 */ /* 0x0003e8000c101d08 */
[----:B------:R1:W-:Y:S04]  /*0f50*/  STG.E.128 desc[UR8][R48.64+0x10], R56 ;  /* 0x0000103830007986 */ /* 0x0003e8000c101d08 */
[----:B0-----:R-:W5:Y:S01]  /*0f60*/  LDG.E.128 R44, desc[UR8][R44.64] ;  /* 0x000000082c2c7981 */ /* 0x001f62000c1e1d00 */
        /* <DEDUP_REMOVED lines=22> */
.L_x_20137:
[--C-:B-----5:R-:W-:Y:S02]  /*10d0*/  HADD2.F32 R50, -RZ, R45.reuse.H0_H0 ;  /* 0x2000002dff327230 */ /* 0x120fe40000004100 */
[----:B-1----:R-:W-:Y:S02]  /*10e0*/  HADD2.F32 R48, -RZ, R44.H0_H0 ;  /* 0x2000002cff307230 */ /* 0x002fe40000004100 */
[----:B------:R-:W-:Y:S02]  /*10f0*/  HADD2.F32 R45, -RZ, R45.H1_H1 ;  /* 0x3000002dff2d7230 */ /* 0x000fe40000004100 */
[----:B------:R-:W-:Y:S01]  /*1100*/  FMUL.FTZ R50, R50, UR4 ;  /* 0x0000000432327c20 */ /* 0x000fe20008410000 */
[----:B------:R-:W-:Y:S02]  /*1110*/  HADD2.F32 R0, -RZ, R46.H0_H0 ;  /* 0x2000002eff007230 */ /* 0x000fe40000004100 */
[----:B------:R-:W-:Y:S01]  /*1120*/  FMUL.FTZ R48, R48, UR4 ;  /* 0x0000000430307c20 */ /* 0x000fe20008410000 */
[----:B------:R-:W-:-:S02]  /*1130*/  HADD2.F32 R44, -RZ, R44.H1_H1 ;  /* 0x3000002cff2c7230 */ /* 0x000fc40000004100 */
[----:B------:R-:W-:Y:S01]  /*1140*/  FMUL.FTZ R51, R45, UR4 ;  /* 0x000000042d337c20 */ /* 0x000fe20008410000 */
[----:B------:R-:W-:Y:S02]  /*1150*/  HADD2.F32 R46, -RZ, R46.H1_H1 ;  /* 0x3000002eff2e7230 */ /* 0x000fe40000004100 */
[--C-:B------:R-:W-:Y:S02]  /*1160*/  HADD2.F32 R89, -RZ, R47.reuse.H0_H0 ;  /* 0x2000002fff597230 */ /* 0x100fe40000004100 */
[----:B------:R-:W-:Y:S01]  /*1170*/  FMUL.FTZ R49, R44, UR4 ;  /* 0x000000042c317c20 */ /* 0x000fe20008410000 */
[----:B------:R-:W-:Y:S02]  /*1180*/  HADD2.F32 R47, -RZ, R47.H1_H1 ;  /* 0x3000002fff2f7230 */ /* 0x000fe40000004100 */
[----:B------:R-:W-:Y:S01]  /*1190*/  FMUL.FTZ R45, R46, UR4 ;  /* 0x000000042e2d7c20 */ /* 0x000fe20008410000 */
[----:B------:R-:W-:Y:S01]  /*11a0*/  FMUL.FTZ R44, R0, UR4 ;  /* 0x00000004002c7c20 */ /* 0x000fe20008410000 */
[----:B------:R-:W-:Y:S01]  /*11b0*/  FMUL.FTZ R46, R89, UR4 ;  /* 0x00000004592e7c20 */ /* 0x000fe20008410000 */
[----:B------:R-:W-:-:S07]  /*11c0*/  FMUL.FTZ R47, R47, UR4 ;  /* 0x000000042f2f7c20 */ /* 0x000fce0008410000 */
.L_x_20138:
        /* <DEDUP_REMOVED lines=155> */
.L_x_20140:
[----:B----4-:R-:W-:Y:S05]  /*1b80*/  BSYNC.RECONVERGENT B0 ;  /* 0x0000000000007941 */ /* 0x010fea0003800200 */
.L_x_20139:
        /* <DEDUP_REMOVED lines=15> */
.L_x_20142:
[----:B------:R-:W-:Y:S05]  /*1c80*/  BSYNC.RECONVERGENT B0 ;  /* 0x0000000000007941 */ /* 0x000fea0003800200 */
.L_x_20141:
[----:B------:R-:W1:Y:S01]  /*1c90*/  SHFL.DOWN PT, R90, R89, 0x2, 0x1f ;  /* 0x08401f00595a7f89 */ /* 0x000e6200000e0000 */
[-C--:B------:R-:W-:Y:S01]  /*1ca0*/  I2FP.F32.U32 R95, R89.reuse ;  /* 0x00000059005f7245 */ /* 0x080fe20000201000 */
[----:B------:R-:W-:Y:S01]  /*1cb0*/  HADD2.F32 R101, -RZ, R21.H1_H1 ;  /* 0x30000015ff657230 */ /* 0x000fe20000004100 */
[----:B------:R-:W-:Y:S01]  /*1cc0*/  ISETP.NE.AND P1, PT, RZ, UR13, PT ;  /* 0x0000000dff007c0c */ /* 0x000fe2000bf25270 */
[----:B0-----:R-:W0:Y:S01]  /*1cd0*/  SHFL.DOWN PT, R91, R2, 0x2, 0x1f ;  /* 0x08401f00025b7f89 */ /* 0x001e2200000e0000 */
[----:B------:R-:W-:Y:S01]  /*1ce0*/  ISETP.NE.AND P0, PT, R0, RZ, PT ;  /* 0x000000ff0000720c */ /* 0x000fe20003f05270 */
[----:B------:R-:W-:Y:S01]  /*1cf0*/  HADD2.F32 R103, -RZ, R41.H1_H1 ;  /* 0x30000029ff677230 */ /* 0x000fe20000004100 */
[----:B------:R-:W-:Y:S01]  /*1d00*/  MOV R105, UR7 ;  /* 0x0000000700697c02 */ /* 0x000fe20008000f00 */
[----:B------:R-:W-:Y:S01]  /*1d10*/  UPLOP3.LUT UP2, UPT, UPT, UPT, UP2, 0x40, 0x4 ;  /* 0x000000000004789c */ /* 0x000fe20003f4e820 */
[----:B-1----:R-:W-:Y:S02]  /*1d20*/  IADD3 R92, PT, PT, R90, R89, RZ ;  /* 0x000000595a5c7210 */ /* 0x002fe40007ffe0ff */
[----:B------:R-:W-:-:S02]  /*1d30*/  I2FP.F32.S32 R96, R90 ;  /* 0x0000005a00607245 */ /* 0x000fc40000201400 */
        /* <DEDUP_REMOVED lines=8> */
[----:B------:R-:W-:Y:S01]  /*1dc0*/  FMUL.FTZ R2, R2, R95 ;  /* 0x0000005f02027220 */ /* 0x000fe20000410000 */
[----:B------:R-:W-:-:S03]  /*1dd0*/  HADD2.F32 R95, -RZ, R25.H0_H0 ;  /* 0x20000019ff5f7230 */ /* 0x000fc60000004100 */
[----:B------:R-:W-:Y:S01]  /*1de0*/  FMUL.FTZ R2, R2, R96 ;  /* 0x0000006002027220 */ /* 0x000fe20000410000 */
[----:B0-----:R-:W-:Y:S01]  /*1df0*/  FMUL.FTZ R98, R94, R97 ;  /* 0x000000615e627220 */ /* 0x001fe20000410000 */
[----:B------:R-:W-:Y:S01]  /*1e00*/  HADD2.F32 R96, -RZ, R24.H1_H1 ;  /* 0x30000018ff607230 */ /* 0x000fe20000004100 */
[----:B-1----:R-:W-:-:S03]  /*1e10*/  IADD3 R89, PT, PT, R92, R99, RZ ;  /* 0x000000635c597210 */ /* 0x002fc60007ffe0ff */
[----:B------:R-:W0:Y:S01]  /*1e20*/  SHFL.DOWN PT, R97, R98, 0x1, 0x1f ;  /* 0x08201f0062617f89 */ /* 0x000e2200000e0000 */
[----:B------:R-:W-:Y:S02]  /*1e30*/  I2FP.F32.S32 R99, R99 ;  /* 0x0000006300637245 */ /* 0x000fe40000201400 */
[----:B------:R-:W-:Y:S01]  /*1e40*/  I2FP.F32.S32 R100, R89 ;  /* 0x0000005900647245 */ /* 0x000fe20000201400 */
[----:B--2---:R-:W-:-:S05]  /*1e50*/  FADD.FTZ R89, R90, R3 ;  /* 0x000000035a597221 */ /* 0x004fca0000010000 */
[----:B------:R-:W1:Y:S01]  /*1e60*/  MUFU.RCP R100, R100 ;  /* 0x0000006400647308 */ /* 0x000e620000001000 */
[----:B------:R-:W-:Y:S01]  /*1e70*/  FFMA.FTZ R2, R94, R2, R89 ;  /* 0x000000025e027223 */ /* 0x000fe20000010059 */
[----:B0-----:R-:W-:Y:S01]  /*1e80*/  FMUL.FTZ R90, R97, R99 ;  /* 0x00000063615a7220 */ /* 0x001fe20000410000 */
[----:B------:R-:W-:-:S03]  /*1e90*/  FADD.FTZ R97, R98, -R97 ;  /* 0x8000006162617221 */ /* 0x000fc60000010000 */
[----:B------:R-:W-:Y:S01]  /*1ea0*/  FFMA.FTZ R3, R93, R98, R90 ;  /* 0x000000625d037223 */ /* 0x000fe2000001005a */
[----:B------:R-:W-:Y:S01]  /*1eb0*/  FMUL.FTZ R90, R97, R97 ;  /* 0x00000061615a7220 */ /* 0x000fe20000410000 */
[----:B------:R-:W-:Y:S02]  /*1ec0*/  HADD2.F32 R98, -RZ, R5.H1_H1 ;  /* 0x30000005ff627230 */ /* 0x000fe40000004100 */
[----:B-1----:R-:W-:Y:S01]  /*1ed0*/  FMUL.FTZ R89, R100, R3 ;  /* 0x0000000364597220 */ /* 0x002fe20000410000 */
[----:B------:R-:W-:Y:S01]  /*1ee0*/  FMUL.FTZ R90, R93, R90 ;  /* 0x0000005a5d5a7220 */ /* 0x000fe20000410000 */
[----:B------:R-:W0:Y:S01]  /*1ef0*/  SHFL.DOWN PT, R3, R2, 0x1, 0x1f ;  /* 0x08201f0002037f89 */ /* 0x000e2200000e0000 */
[----:B------:R-:W-:Y:S01]  /*1f00*/  MOV R93, UR7 ;  /* 0x00000007005d7c02 */ /* 0x000fe20008000f00 */
[----:B------:R-:W-:Y:S02]  /*1f10*/  HADD2.F32 R97, -RZ, R7.H1_H1 ;  /* 0x30000007ff617230 */ /* 0x000fe40000004100 */
[----:B------:R-:W-:Y:S01]  /*1f20*/  FMUL.FTZ R90, R90, R99 ;  /* 0x000000635a5a7220 */ /* 0x000fe20000410000 */
[----:B------:R-:W1:Y:S01]  /*1f30*/  SHFL.IDX PT, R89, R89, RZ, 0x1f ;  /* 0x00001fff59597589 */ /* 0x000e6200000e0000 */
[----:B------:R-:W-:Y:S01]  /*1f40*/  HADD2.F32 R99, -RZ, R27.H1_H1 ;  /* 0x3000001bff637230 */ /* 0x000fe20000004100 */
[----:B------:R-:W-:-:S04]  /*1f50*/  UIADD3 UR7, UPT, UPT, UR7, UR16, URZ ;  /* 0x0000001007077290 */ /* 0x000fc8000fffe0ff */
[----:B------:R-:W-:Y:S01]  /*1f60*/  UISETP.GE.AND UP1, UPT, UR7, UR17, UPT ;  /* 0x000000110700728c */ /* 0x000fe2000bf26270 */
[----:B0-----:R-:W-:-:S04]  /*1f70*/  FADD.FTZ R3, R2, R3 ;  /* 0x0000000302037221 */ /* 0x001fc80000010000 */
[----:B------:R-:W-:Y:S01]  /*1f80*/  FFMA.FTZ R3, R100, R90, R3 ;  /* 0x0000005a64037223 */ /* 0x000fe20000010003 */
[C---:B-1----:R-:W-:Y:S01]  /*1f90*/  FSEL R91, R89.reuse, RZ, !P1 ;  /* 0x000000ff595b7208 */ /* 0x042fe20004800000 */
[----:B------:R-:W0:Y:S01]  /*1fa0*/  LDC R90, c[0x0][0x448] ;  /* 0x00011200ff5a7b82 */ /* 0x000e220000000800 */
[----:B------:R-:W-:Y:S01]  /*1fb0*/  FMUL.FTZ R2, R89, R89 ;  /* 0x0000005959027220 */ /* 0x000fe20000410000 */
[----:B------:R-:W-:Y:S01]  /*1fc0*/  HADD2.F32 R100, -RZ, R25.H1_H1 ;  /* 0x30000019ff647230 */ /* 0x000fe20000004100 */
[----:B------:R-:W-:Y:S01]  /*1fd0*/  R2UR UR4, R91 ;  /* 0x000000005b0472ca */ /* 0x000fe200000e0000 */
[----:B------:R-:W0:Y:S02]  /*1fe0*/  SHFL.IDX PT, R3, R3, RZ, 0x1f ;  /* 0x00001fff03037589 */ /* 0x000e2400000e0000 */
[----:B------:R-:W-:-:S10]  /*1ff0*/  FSEL R91, R2, RZ, P1 ;  /* 0x000000ff025b7208 */ /* 0x000fd40000800000 */
[----:B------:R-:W-:Y:S01]  /*2000*/  FADD.FTZ R80, R80, -UR4 ;  /* 0x8000000450507e21 */ /* 0x000fe20008010000 */
[----:B------:R-:W-:Y:S01]  /*2010*/  FADD.FTZ R82, R82, -UR4 ;  /* 0x8000000452527e21 */ /* 0x000fe20008010000 */
[----:B------:R-:W-:Y:S01]  /*2020*/  FADD.FTZ R81, R81, -UR4 ;  /* 0x8000000451517e21 */ /* 0x000fe20008010000 */
[----:B------:R-:W-:Y:S01]  /*2030*/  FADD.FTZ R83, R83, -UR4 ;  /* 0x8000000453537e21 */ /* 0x000fe20008010000 */
[----:B------:R-:W-:Y:S01]  /*2040*/  FADD.FTZ R92, R51, -UR4 ;  /* 0x80000004335c7e21 */ /* 0x000fe20008010000 */
[----:B------:R-:W-:Y:S02]  /*2050*/  HADD2.F32 R51, -RZ, R5.H0_H0 ;  /* 0x20000005ff337230 */ /* 0x000fe40000004100 */
[----:B------:R-:W-:Y:S01]  /*2060*/  FADD.FTZ R76, R76, -UR4 ;  /* 0x800000044c4c7e21 */ /* 0x000fe20008010000 */
[----:B------:R-:W-:Y:S01]  /*2070*/  FADD.FTZ R78, R78, -UR4 ;  /* 0x800000044e4e7e21 */ /* 0x000fe20008010000 */
[----:B------:R-:W-:Y:S01]  /*2080*/  FADD.FTZ R77, R77, -UR4 ;  /* 0x800000044d4d7e21 */ /* 0x000fe20008010000 */
[----:B------:R-:W-:Y:S01]  /*2090*/  FADD.FTZ R79, R79, -UR4 ;  /* 0x800000044f4f7e21 */ /* 0x000fe20008010000 */
[----:B------:R-:W-:Y:S01]  /*20a0*/  FADD.FTZ R68, R68, -UR4 ;  /* 0x8000000444447e21 */ /* 0x000fe20008010000 */
[----:B------:R-:W-:Y:S01]  /*20b0*/  FADD.FTZ R70, R70, -UR4 ;  /* 0x8000000446467e21 */ /* 0x000fe20008010000 */
[----:B0-----:R-:W-:Y:S01]  /*20c0*/  FFMA.FTZ R90, R3, UR14, R90 ;  /* 0x0000000e035a7c23 */ /* 0x001fe2000801005a */
[----:B------:R-:W-:Y:S01]  /*20d0*/  FADD.FTZ R69, R69, -UR4 ;  /* 0x8000000445457e21 */ /* 0x000fe20008010000 */
[----:B------:R-:W0:Y:S01]  /*20e0*/  @!P0 LDC.64 R2, c[0x0][0x3c0] ;  /* 0x0000f000ff028b82 */ /* 0x000e220000000a00 */
[----:B------:R-:W-:Y:S01]  /*20f0*/  FADD.FTZ R71, R71, -UR4 ;  /* 0x8000000447477e21 */ /* 0x000fe20008010000 */
[----:B------:R-:W-:Y:S01]  /*2100*/  FADD.FTZ R90, R90, R91 ;  /* 0x0000005b5a5a7221 */ /* 0x000fe20000010000 */
[----:B------:R-:W-:Y:S01]  /*2110*/  FADD.FTZ R91, R50, -UR4 ;  /* 0x80000004325b7e21 */ /* 0x000fe20008010000 */
[----:B------:R-:W-:Y:S01]  /*2120*/  FADD.FTZ R72, R72, -UR4 ;  /* 0x8000000448487e21 */ /* 0x000fe20008010000 */
[----:B------:R-:W-:Y:S01]  /*2130*/  FADD.FTZ R74, R74, -UR4 ;  /* 0x800000044a4a7e21 */ /* 0x000fe20008010000 */
[----:B------:R1:W2:Y:S01]  /*2140*/  MUFU.RSQ R94, R90 ;  /* 0x0000005a005e7308 */ /* 0x0002a20000001400 */
        /* <DEDUP_REMOVED lines=8> */
[----:B-1----:R-:W-:Y:S01]  /*21d0*/  FADD.FTZ R90, R49, -UR4 ;  /* 0x80000004315a7e21 */ /* 0x002fe20008010000 */
[----:B------:R-:W-:-:S02]  /*21e0*/  HADD2.F32 R49, -RZ, R24.H0_H0 ;  /* 0x20000018ff317230 */ /* 0x000fc40000004100 */
[----:B------:R-:W-:Y:S01]  /*21f0*/  FADD.FTZ R65, R65, -UR4 ;  /* 0x8000000441417e21 */ /* 0x000fe20008010000 */
[----:B------:R-:W-:Y:S01]  /*2200*/  FADD.FTZ R67, R67, -UR4 ;  /* 0x8000000443437e21 */ /* 0x000fe20008010000 */
[----:B------:R-:W-:Y:S01]  /*2210*/  FADD.FTZ R54, R54, -UR4 ;  /* 0x8000000436367e21 */ /* 0x000fe20008010000 */
[----:B------:R-:W-:Y:S01]  /*2220*/  FADD.FTZ R55, R55, -UR4 ;  /* 0x8000000437377e21 */ /* 0x000fe20008010000 */
[----:B------:R-:W-:Y:S01]  /*2230*/  FADD.FTZ R52, R52, -UR4 ;  /* 0x8000000434347e21 */ /* 0x000fe20008010000 */
[----:B------:R-:W-:Y:S01]  /*2240*/  FADD.FTZ R53, R53, -UR4 ;  /* 0x8000000435357e21 */ /* 0x000fe20008010000 */
[----:B--2---:R-:W-:Y:S01]  /*2250*/  R2UR UR5, R94 ;  /* 0x000000005e0572ca */ /* 0x004fe200000e0000 */
[----:B0-----:R-:W-:-:S04]  /*2260*/  @!P0 IMAD.WIDE R2, R93, 0x4, R2 ;  /* 0x000000045d028825 */ /* 0x001fc800078e0202 */
[----:B------:R-:W-:Y:S01]  /*2270*/  FADD.FTZ R94, R45, -UR4 ;  /* 0x800000042d5e7e21 */ /* 0x000fe20008010000 */
[----:B------:R-:W-:Y:S01]  /*2280*/  FADD.FTZ R93, R44, -UR4 ;  /* 0x800000042c5d7e21 */ /* 0x000fe20008010000 */
[----:B------:R-:W-:Y:S01]  /*2290*/  FADD.FTZ R56, R56, -UR4 ;  /* 0x8000000438387e21 */ /* 0x000fe20008010000 */
[--C-:B------:R-:W-:Y:S01]  /*22a0*/  HADD2.F32 R45, -RZ, R4.reuse.H0_H0 ;  /* 0x20000004ff2d7230 */ /* 0x100fe20000004100 */
[----:B------:R0:W-:Y:S01]  /*22b0*/  @!P0 STG.E desc[UR8][R2.64], R89 ;  /* 0x0000005902008986 */ /* 0x0001e2000c101908 */
[----:B------:R-:W-:Y:S02]  /*22c0*/  HADD2.F32 R44, -RZ, R4.H1_H1 ;  /* 0x30000004ff2c7230 */ /* 0x000fe40000004100 */
[----:B------:R-:W-:Y:S01]  /*22d0*/  FADD.FTZ R57, R57, -UR4 ;  /* 0x8000000439397e21 */ /* 0x000fe20008010000 */
        /* <DEDUP_REMOVED lines=9> */
[----:B------:R-:W-:Y:S01]  /*2370*/  FFMA.FTZ R80, R80, R51, R95 ;  /* 0x0000003350507223 */ /* 0x000fe2000001005f */
[----:B------:R-:W-:Y:S01]  /*2380*/  FFMA.FTZ R49, R81, R44, R96 ;  /* 0x0000002c51317223 */ /* 0x000fe20000010060 */
[----:B------:R-:W-:Y:S01]  /*2390*/  FFMA.FTZ R51, R83, R98, R100 ;  /* 0x0000006253337223 */ /* 0x000fe20000010064 */
[----:B0-----:R-:W-:-:S02]  /*23a0*/  HADD2.F32 R3, -RZ, R6.H0_H0 ;  /* 0x20000006ff037230 */ /* 0x001fc40000004100 */
[----:B------:R-:W-:Y:S01]  /*23b0*/  FMUL.FTZ R76, R76, UR5 ;  /* 0x000000054c4c7c20 */ /* 0x000fe20008410000 */
[----:B------:R-:W-:Y:S02]  /*23c0*/  HADD2.F32 R45, -RZ, R26.H0_H0 ;  /* 0x2000001aff2d7230 */ /* 0x000fe40000004100 */
[----:B------:R-:W-:Y:S01]  /*23d0*/  FMUL.FTZ R78, R78, UR5 ;  /* 0x000000054e4e7c20 */ /* 0x000fe20008410000 */
[----:B------:R-:W-:Y:S02]  /*23e0*/  HADD2.F32 R89, -RZ, R7.H0_H0 ;  /* 0x20000007ff597230 */ /* 0x000fe40000004100 */
[----:B------:R-:W-:Y:S01]  /*23f0*/  FMUL.FTZ R2, R77, UR5 ;  /* 0x000000054d027c20 */ /* 0x000fe20008410000 */
[----:B------:R-:W-:Y:S02]  /*2400*/  HADD2.F32 R95, -RZ, R27.H0_H0 ;  /* 0x2000001bff5f7230 */ /* 0x000fe40000004100 */
[----:B------:R-:W-:Y:S01]  /*2410*/  FMUL.FTZ R44, R79, UR5 ;  /* 0x000000054f2c7c20 */ /* 0x000fe20008410000 */
[----:B------:R-:W-:-:S02]  /*2420*/  HADD2.F32 R81, -RZ, R6.H1_H1 ;  /* 0x30000006ff517230 */ /* 0x000fc40000004100 */
[----:B------:R-:W-:Y:S01]  /*2430*/  FFMA.FTZ R77, R76, R3, R45 ;  /* 0x000000034c4d7223 */ /* 0x000fe2000001002d */
[----:B------:R-:W-:Y:S02]  /*2440*/  HADD2.F32 R83, -RZ, R26.H1_H1 ;  /* 0x3000001aff537230 */ /* 0x000fe40000004100 */
[----:B------:R-:W-:Y:S01]  /*2450*/  FFMA.FTZ R79, R78, R89, R95 ;  /* 0x000000594e4f7223 */ /* 0x000fe2000001005f */
[----:B------:R-:W-:Y:S01]  /*2460*/  FFMA.FTZ R78, R44, R97, R99 ;  /* 0x000000612c4e7223 */ /* 0x000fe20000010063 */
[----:B------:R-:W-:Y:S02]  /*2470*/  HADD2.F32 R3, -RZ, R8.H0_H0 ;  /* 0x20000008ff037230 */ /* 0x000fe40000004100 */
[----:B------:R-:W-:Y:S01]  /*2480*/  FMUL.FTZ R68, R68, UR5 ;  /* 0x0000000544447c20 */ /* 0x000fe20008410000 */
[----:B------:R-:W-:Y:S01]  /*2490*/  FFMA.FTZ R76, R2, R81, R83 ;  /* 0x00000051024c7223 */ /* 0x000fe20000010053 */
[----:B------:R-:W-:Y:S02]  /*24a0*/  HADD2.F32 R45, -RZ, R28.H0_H0 ;  /* 0x2000001cff2d7230 */ /* 0x000fe40000004100 */
[----:B------:R-:W-:Y:S01]  /*24b0*/  FMUL.FTZ R70, R70, UR5 ;  /* 0x0000000546467c20 */ /* 0x000fe20008410000 */
[----:B------:R-:W-:-:S02]  /*24c0*/  HADD2.F32 R89, -RZ, R9.H0_H0 ;  /* 0x20000009ff597230 */ /* 0x000fc40000004100 */
[----:B------:R-:W-:Y:S01]  /*24d0*/  FMUL.FTZ R2, R69, UR5 ;  /* 0x0000000545027c20 */ /* 0x000fe20008410000 */
[----:B------:R-:W-:Y:S02]  /*24e0*/  HADD2.F32 R95, -RZ, R29.H0_H0 ;  /* 0x2000001dff5f7230 */ /* 0x000fe40000004100 */
[----:B------:R-:W-:Y:S01]  /*24f0*/  FMUL.FTZ R44, R71, UR5 ;  /* 0x00000005472c7c20 */ /* 0x000fe20008410000 */
[----:B------:R-:W-:Y:S02]  /*2500*/  HADD2.F32 R81, -RZ, R8.H1_H1 ;  /* 0x30000008ff517230 */ /* 0x000fe40000004100 */
[----:B------:R-:W-:Y:S01]  /*2510*/  FFMA.FTZ R69, R68, R3, R45 ;  /* 0x0000000344457223 */ /* 0x000fe2000001002d */
[----:B------:R-:W-:Y:S02]  /*2520*/  HADD2.F32 R83, -RZ, R28.H1_H1 ;  /* 0x3000001cff537230 */ /* 0x000fe40000004100 */
[----:B------:R-:W-:Y:S01]  /*2530*/  FFMA.FTZ R71, R70, R89, R95 ;  /* 0x0000005946477223 */ /* 0x000fe2000001005f */
[----:B------:R-:W-:-:S02]  /*2540*/  HADD2.F32 R97, -RZ, R9.H1_H1 ;  /* 0x30000009ff617230 */ /* 0x000fc40000004100 */
[----:B------:R-:W-:Y:S01]  /*2550*/  FMUL.FTZ R72, R72, UR5 ;  /* 0x0000000548487c20 */ /* 0x000fe20008410000 */
[----:B------:R-:W-:Y:S02]  /*2560*/  HADD2.F32 R99, -RZ, R29.H1_H1 ;  /* 0x3000001dff637230 */ /* 0x000fe40000004100 */
[----:B------:R-:W-:Y:S01]  /*2570*/  FFMA.FTZ R68, R2, R81, R83 ;  /* 0x0000005102447223 */ /* 0x000fe20000010053 */
[----:B------:R-:W-:Y:S02]  /*2580*/  HADD2.F32 R3, -RZ, R10.H0_H0 ;  /* 0x2000000aff037230 */ /* 0x000fe40000004100 */
[----:B------:R-:W-:Y:S01]  /*2590*/  FMUL.FTZ R74, R74, UR5 ;  /* 0x000000054a4a7c20 */ /* 0x000fe20008410000 */
[----:B------:R-:W-:Y:S02]  /*25a0*/  HADD2.F32 R45, -RZ, R30.H0_H0 ;  /* 0x2000001eff2d7230 */ /* 0x000fe40000004100 */
[----:B------:R-:W-:Y:S01]  /*25b0*/  FFMA.FTZ R70, R44, R97, R99 ;  /* 0x000000612c467223 */ /* 0x000fe20000010063 */
        /* <DEDUP_REMOVED lines=46> */
[--C-:B------:R-:W-:Y:S02]  /*28a0*/  HADD2.F32 R96, -RZ, R17.reuse.H1_H1 ;  /* 0x30000011ff607230 */ /* 0x100fe40000004100 */
[----:B------:R-:W-:Y:S01]  /*28b0*/  FFMA.FTZ R82, R83, R98, R100 ;  /* 0x0000006253527223 */ /* 0x000fe20000010064 */
[----:B------:R-:W-:-:S02]  /*28c0*/  HADD2.F32 R83, -RZ, R17.H0_H0 ;  /* 0x20000011ff537230 */ /* 0x000fc40000004100 */
[----:B------:R-:W-:Y:S01]  /*28d0*/  FMUL.FTZ R52, R52, UR5 ;  /* 0x0000000534347c20 */ /* 0x000fe20008410000 */
[----:B------:R-:W-:Y:S02]  /*28e0*/  HADD2.F32 R44, -RZ, R37.H1_H1 ;  /* 0x30000025ff2c7230 */ /* 0x000fe40000004100 */
[----:B------:R-:W-:Y:S01]  /*28f0*/  FMUL.FTZ R53, R53, UR5 ;  /* 0x0000000535357c20 */ /* 0x000fe20008410000 */
[----:B------:R-:W-:Y:S02]  /*2900*/  HADD2.F32 R65, -RZ, R16.H0_H0 ;  /* 0x20000010ff417230 */ /* 0x000fe40000004100 */
[----:B------:R-:W-:Y:S01]  /*2910*/  FFMA.FTZ R83, R54, R83, R45 ;  /* 0x0000005336537223 */ /* 0x000fe2000001002d */
[----:B------:R-:W-:Y:S02]  /*2920*/  HADD2.F32 R3, -RZ, R36.H0_H0 ;  /* 0x20000024ff037230 */ /* 0x000fe40000004100 */
[----:B------:R-:W-:Y:S01]  /*2930*/  FFMA.FTZ R96, R55, R96, R44 ;  /* 0x0000006037607223 */ /* 0x000fe2000001002c */
[----:B------:R-:W-:Y:S01]  /*2940*/  HADD2.F32 R64, -RZ, R16.H1_H1 ;  /* 0x30000010ff407230 */ /* 0x000fe20000004100 */
[----:B------:R-:W0:Y:S01]  /*2950*/  @!P0 LDC.64 R44, c[0x0][0x3c8] ;  /* 0x0000f200ff2c8b82 */ /* 0x000e220000000a00 */
[----:B------:R-:W-:-:S02]  /*2960*/  HADD2.F32 R2, -RZ, R36.H1_H1 ;  /* 0x30000024ff027230 */ /* 0x000fc40000004100 */
[----:B------:R-:W-:Y:S01]  /*2970*/  FFMA.FTZ R65, R52, R65, R3 ;  /* 0x0000004134417223 */ /* 0x000fe20000010003 */
[----:B------:R-:W-:Y:S02]  /*2980*/  HADD2.F32 R89, -RZ, R18.H0_H0 ;  /* 0x20000012ff597230 */ /* 0x000fe40000004100 */
[----:B------:R-:W-:Y:S01]  /*2990*/  FMUL.FTZ R56, R56, UR5 ;  /* 0x0000000538387c20 */ /* 0x000fe20008410000 */
[----:B------:R-:W-:Y:S02]  /*29a0*/  HADD2.F32 R3, -RZ, R38.H0_H0 ;  /* 0x20000026ff037230 */ /* 0x000fe40000004100 */
[----:B------:R-:W-:Y:S01]  /*29b0*/  FFMA.FTZ R64, R53, R64, R2 ;  /* 0x0000004035407223 */ /* 0x000fe20000010002 */
[----:B------:R-:W-:Y:S02]  /*29c0*/  HADD2.F32 R98, -RZ, R18.H1_H1 ;  /* 0x30000012ff627230 */ /* 0x000fe40000004100 */
[----:B------:R-:W-:Y:S01]  /*29d0*/  FMUL.FTZ R57, R57, UR5 ;  /* 0x0000000539397c20 */ /* 0x000fe20008410000 */
[----:B------:R-:W-:-:S02]  /*29e0*/  HADD2.F32 R2, -RZ, R38.H1_H1 ;  /* 0x30000026ff027230 */ /* 0x000fc40000004100 */
[----:B------:R-:W-:Y:S01]  /*29f0*/  FFMA.FTZ R89, R56, R89, R3 ;  /* 0x0000005938597223 */ /* 0x000fe20000010003 */
[----:B------:R-:W-:Y:S02]  /*2a00*/  HADD2.F32 R100, -RZ, R19.H1_H1 ;  /* 0x30000013ff647230 */ /* 0x000fe40000004100 */
[----:B------:R-:W-:Y:S01]  /*2a10*/  FMUL.FTZ R59, R59, UR5 ;  /* 0x000000053b3b7c20 */ /* 0x000fe20008410000 */
[----:B------:R-:W-:Y:S02]  /*2a20*/  HADD2.F32 R52, -RZ, R39.H1_H1 ;  /* 0x30000027ff347230 */ /* 0x000fe40000004100 */
[----:B------:R-:W-:Y:S01]  /*2a30*/  FFMA.FTZ R98, R57, R98, R2 ;  /* 0x0000006239627223 */ /* 0x000fe20000010002 */
[----:B------:R-:W-:Y:S01]  /*2a40*/  HADD2.F32 R95, -RZ, R19.H0_H0 ;  /* 0x20000013ff5f7230 */ /* 0x000fe20000004100 */
[----:B------:R-:W1:Y:S01]  /*2a50*/  LDC.64 R2, c[0x0][0x428] ;  /* 0x00010a00ff027b82 */ /* 0x000e620000000a00 */
[----:B------:R-:W-:Y:S02]  /*2a60*/  HADD2.F32 R53, -RZ, R39.H0_H0 ;  /* 0x20000027ff357230 */ /* 0x000fe40000004100 */
[----:B------:R-:W-:Y:S01]  /*2a70*/  FMUL.FTZ R58, R58, UR5 ;  /* 0x000000053a3a7c20 */ /* 0x000fe20008410000 */
[----:B------:R-:W-:Y:S01]  /*2a80*/  FFMA.FTZ R100, R59, R100, R52 ;  /* 0x000000643b647223 */ /* 0x000fe20000010034 */
[----:B------:R-:W-:-:S02]  /*2a90*/  HADD2.F32 R97, -RZ, R21.H0_H0 ;  /* 0x20000015ff617230 */ /* 0x000fc40000004100 */
[----:B------:R-:W-:Y:S01]  /*2aa0*/  FMUL.FTZ R54, R91, UR5 ;  /* 0x000000055b367c20 */ /* 0x000fe20008410000 */
[----:B------:R-:W-:Y:S02]  /*2ab0*/  HADD2.F32 R99, -RZ, R41.H0_H0 ;  /* 0x20000029ff637230 */ /* 0x000fe40000004100 */
[----:B------:R-:W-:Y:S01]  /*2ac0*/  FFMA.FTZ R95, R58, R95, R53 ;  /* 0x0000005f3a5f7223 */ /* 0x000fe20000010035 */
[----:B------:R-:W-:Y:S02]  /*2ad0*/  HADD2.F32 R57, -RZ, R20.H1_H1 ;  /* 0x30000014ff397230 */ /* 0x000fe40000004100 */
[----:B------:R-:W-:Y:S01]  /*2ae0*/  FMUL.FTZ R52, R90, UR5 ;  /* 0x000000055a347c20 */ /* 0x000fe20008410000 */
[----:B------:R-:W-:Y:S02]  /*2af0*/  HADD2.F32 R59, -RZ, R40.H1_H1 ;  /* 0x30000028ff3b7230 */ /* 0x000fe40000004100 */
[----:B------:R-:W-:Y:S01]  /*2b00*/  FMUL.FTZ R56, R92, UR5 ;  /* 0x000000055c387c20 */ /* 0x000fe20008410000 */
[----:B------:R-:W-:-:S02]  /*2b10*/  HADD2.F32 R53, -RZ, R20.H0_H0 ;  /* 0x20000014ff357230 */ /* 0x000fc40000004100 */
[----:B------:R-:W-:Y:S01]  /*2b20*/  FMUL.FTZ R48, R48, UR5 ;  /* 0x0000000530307c20 */ /* 0x000fe20008410000 */
[----:B------:R-:W-:Y:S02]  /*2b30*/  HADD2.F32 R55, -RZ, R40.H0_H0 ;  /* 0x20000028ff377230 */ /* 0x000fe40000004100 */
[----:B------:R-:W-:Y:S01]  /*2b40*/  FADD.FTZ R47, R47, -UR4 ;  /* 0x800000042f2f7e21 */ /* 0x000fe20008010000 */
[----:B------:R-:W-:Y:S01]  /*2b50*/  FFMA.FTZ R92, R54, R97, R99 ;  /* 0x00000061365c7223 */ /* 0x000fe20000010063 */
[----:B------:R-:W-:Y:S01]  /*2b60*/  FFMA.FTZ R91, R52, R57, R59 ;  /* 0x00000039345b7223 */ /* 0x000fe2000001003b */
[----:B------:R-:W-:Y:S01]  /*2b70*/  FFMA.FTZ R97, R56, R101, R103 ;  /* 0x0000006538617223 */ /* 0x000fe20000010067 */
[----:B------:R-:W-:Y:S01]  /*2b80*/  FFMA.FTZ R90, R48, R53, R55 ;  /* 0x00000035305a7223 */ /* 0x000fe20000010037 */
[----:B0-----:R-:W-:-:S04]  /*2b90*/  @!P0 IMAD.WIDE R56, R105, 0x4, R44 ;  /* 0x0000000469388825 */ /* 0x001fc800078e022c */
[----:B------:R-:W-:Y:S01]  /*2ba0*/  FMUL.FTZ R93, R93, UR5 ;  /* 0x000000055d5d7c20 */ /* 0x000fe20008410000 */
[----:B------:R-:W-:Y:S01]  /*2bb0*/  FMUL.FTZ R94, R94, UR5 ;  /* 0x000000055e5e7c20 */ /* 0x000fe20008410000 */
[----:B------:R-:W-:Y:S01]  /*2bc0*/  FMUL.FTZ R46, R46, UR5 ;  /* 0x000000052e2e7c20 */ /* 0x000fe20008410000 */
[----:B------:R-:W-:Y:S02]  /*2bd0*/  HADD2.F32 R44, -RZ, R22.H0_H0 ;  /* 0x20000016ff2c7230 */ /* 0x000fe40000004100 */
[----:B------:R-:W-:Y:S01]  /*2be0*/  FMUL.FTZ R47, R47, UR5 ;  /* 0x000000052f2f7c20 */ /* 0x000fe20008410000 */
[----:B------:R-:W-:Y:S01]  /*2bf0*/  HADD2.F32 R48, -RZ, R42.H0_H0 ;  /* 0x2000002aff307230 */ /* 0x000fe20000004100 */
[----:B------:R-:W-:Y:S01]  /*2c00*/  MOV R101, UR5 ;  /* 0x0000000500657c02 */ /* 0x000fe20008000f00 */
        /* <DEDUP_REMOVED lines=8> */
[----:B------:R-:W-:Y:S01]  /*2c90*/  HADD2.F32 R52, -RZ, R23.H1_H1 ;  /* 0x30000017ff347230 */ /* 0x000fe20000004100 */
[----:B------:R-:W-:Y:S01]  /*2ca0*/  F2FP.F16.F32.PACK_AB R45, R51, R80 ;  /* 0x00000050332d723e */ /* 0x000fe200000000ff */
[----:B------:R-:W-:Y:S02]  /*2cb0*/  HADD2.F32 R54, -RZ, R43.H1_H1 ;  /* 0x3000002bff367230 */ /* 0x000fe40000004100 */
[----:B------:R-:W-:Y:S01]  /*2cc0*/  FFMA.FTZ R99, R46, R55, R59 ;  /* 0x000000372e637223 */ /* 0x000fe2000001003b */
[----:B------:R-:W-:Y:S01]  /*2cd0*/  F2FP.F16.F32.PACK_AB R46, R76, R77 ;  /* 0x0000004d4c2e723e */ /* 0x000fe200000000ff */
[----:B------:R0:W-:Y:S01]  /*2ce0*/  @!P0 STG.E desc[UR8][R56.64], R101 ;  /* 0x0000006538008986 */ /* 0x0001e2000c101908 */
[----:B------:R-:W-:Y:S01]  /*2cf0*/  F2FP.F16.F32.PACK_AB R51, R74, R75 ;  /* 0x0000004b4a33723e */ /* 0x000fe200000000ff */
[----:B------:R-:W-:Y:S01]  /*2d00*/  FFMA.FTZ R102, R47, R52, R54 ;  /* 0x000000342f667223 */ /* 0x000fe20000010036 */
[----:B-1----:R-:W-:Y:S01]  /*2d10*/  IMAD.WIDE.U32 R52, R85, 0x10, R2 ;  /* 0x0000001055347825 */ /* 0x002fe200078e0002 */
[----:B------:R-:W-:-:S02]  /*2d20*/  F2FP.F16.F32.PACK_AB R47, R78, R79 ;  /* 0x0000004f4e2f723e */ /* 0x000fc400000000ff */
[----:B------:R-:W-:Y:S01]  /*2d30*/  F2FP.F16.F32.PACK_AB R50, R72, R73 ;  /* 0x000000494832723e */ /* 0x000fe200000000ff */
[--C-:B------:R-:W-:Y:S01]  /*2d40*/  IMAD.WIDE.U32 R84, R84, 0x10, R2.reuse ;  /* 0x0000001054547825 */ /* 0x100fe200078e0002 */
[----:B------:R-:W-:Y:S01]  /*2d50*/  F2FP.F16.F32.PACK_AB R49, R70, R71 ;  /* 0x000000474631723e */ /* 0x000fe200000000ff */
[----:B------:R1:W-:Y:S01]  /*2d60*/  STG.E.128 desc[UR8][R52.64], R44 ;  /* 0x0000002c34007986 */ /* 0x0003e2000c101d08 */
[----:B------:R-:W-:Y:S01]  /*2d70*/  F2FP.F16.F32.PACK_AB R48, R68, R69 ;  /* 0x000000454430723e */ /* 0x000fe200000000ff */
[--C-:B------:R-:W-:Y:S01]  /*2d80*/  IMAD.WIDE.U32 R54, R87, 0x10, R2.reuse ;  /* 0x0000001057367825 */ /* 0x100fe200078e0002 */
[----:B------:R-:W-:Y:S02]  /*2d90*/  F2FP.F16.F32.PACK_AB R59, R82, R81 ;  /* 0x00000051523b723e */ /* 0x000fe400000000ff */
[----:B0-----:R-:W-:Y:S01]  /*2da0*/  F2FP.F16.F32.PACK_AB R57, R62, R63 ;  /* 0x0000003f3e39723e */ /* 0x001fe200000000ff */
        /* <DEDUP_REMOVED lines=17> */
.L_x_20144:
        /* <DEDUP_REMOVED lines=12> */
.L_x_34077:


//--------------------- .text._ZN10layer_norm13ln_fwd_kernelINS_13Kernel_traitsI6__halfS2_fS2_fjLj5120ELj1ELj1ELj4ELj16ENS_18Kernel_traits_baseILj5120ES2_S2_fS2_fjLj128EEEEELb0ELb0ELb1ELb0EEEvNS_9FwdParamsE --------------------------
	.section	.text._ZN10layer_norm13ln_fwd_kernelINS_13Kernel_traitsI6__halfS2_fS2_fjLj5120ELj1ELj1ELj4ELj16ENS_18Kernel_traits_baseILj5120ES2_S2_fS2_fjLj128EEEEELb0ELb0ELb1ELb0EEEvNS_9FwdParamsE,"ax",@progbits
	.align	128
        .global         _ZN10layer_norm13ln_fwd_kernelINS_13Kernel_traitsI6__halfS2_fS2_fjLj5120ELj1ELj1ELj4ELj16ENS_18Kernel_traits_baseILj5120ES2_S2_fS2_fjLj128EEEEELb0ELb0ELb1ELb0EEEvNS_9FwdParamsE
        .type           _ZN10layer_norm13ln_fwd_kernelINS_13Kernel_traitsI6__halfS2_fS2_fjLj5120ELj1ELj1ELj4ELj16ENS_18Kernel_traits_baseILj5120ES2_S2_fS2_fjLj128EEEEELb0ELb0ELb1ELb0EEEvNS_9FwdParamsE,@function
        .size           _ZN10layer_norm13ln_fwd_kernelINS_13Kernel_traitsI6__halfS2_fS2_fjLj5120ELj1ELj1ELj4ELj16ENS_18Kernel_traits_baseILj5120ES2_S2_fS2_fjLj128EEEEELb0ELb0ELb1ELb0EEEvNS_9FwdParamsE,(.L_x_34078 - _ZN10layer_norm13ln_fwd_kernelINS_13Kernel_traitsI6__halfS2_fS2_fjLj5120ELj1ELj1ELj4ELj16ENS_18Kernel_traits_baseILj5120ES2_S2_fS2_fjLj128EEEEELb0ELb0ELb1ELb0EEEvNS_9FwdParamsE)
        .other          _ZN10layer_norm13ln_fwd_kernelINS_13Kernel_traitsI6__halfS2_fS2_fjLj5120ELj1ELj1ELj4ELj16ENS_18Kernel_traits_baseILj5120ES2_S2_fS2_fjLj128EEEEELb0ELb0ELb1ELb0EEEvNS_9FwdParamsE,@"STO_CUDA_ENTRY STV_DEFAULT"
_ZN10layer_norm13ln_fwd_kernelINS_13Kernel_traitsI6__halfS2_fS2_fjLj5120ELj1ELj1ELj4ELj16ENS_18Kernel_traits_baseILj5120ES2_S2_fS2_fjLj128EEEEELb0ELb0ELb1ELb0EEEvNS_9FwdParamsE:
.text._ZN10layer_norm13ln_fwd_kernelINS_13Kernel_traitsI6__halfS2_fS2_fjLj5120ELj1ELj1ELj4ELj16ENS_18Kernel_traits_baseILj5120ES2_S2_fS2_fjLj128EEEEELb0ELb0ELb1ELb0EEEvNS_9FwdParamsE:
        /* <DEDUP_REMOVED lines=60> */
.L_x_20146:
[C---:B------:R-:W-:Y:S02]  /*03c0*/  ISETP.GE.U32.AND P1, PT, R9.reuse, 0x100, PT ;  /* 0x000001000900780c */ /* 0x040fe40003f26070 */
[C---:B------:R-:W-:Y:S02]  /*03d0*/  ISETP.GE.U32.AND P2, PT, R9.reuse, 0x180, PT ;  /* 0x000001800900780c */ /* 0x040fe40003f46070 */
[C---:B------:R-:W-:Y:S02]  /*03e0*/  ISETP.GE.U32.AND P3, PT, R9.reuse, 0x200, PT ;  /* 0x000002000900780c */ /* 0x040fe40003f66070 */
[C---:B------:R-:W-:Y:S02]  /*03f0*/  ISETP.GE.U32.AND P4, PT, R9.reuse, 0x280, PT ;  /* 0x000002800900780c */ /* 0x040fe40003f86070 */
[----:B------:R-:W-:Y:S02]  /*0400*/  ISETP.GE.U32.AND P0, PT, R9, 0x80, PT ;  /* 0x000000800900780c */ /* 0x000fe40003f06070 */
[----:B------:R-:W-:-:S03]  /*0410*/  MOV R55, R10 ;  /* 0x0000000a00377202 */ /* 0x000fc60000000f00 */
[----:B------:R-:W0:Y:S08]  /*0420*/  @P1 LDC.64 R4, c[0x0][0x3d0] ;  /* 0x0000f400ff041b82 */ /* 0x000e300000000a00 */
[----:B------:R-:W1:Y:S01]  /*0430*/  @P2 LDC.64 R6, c[0x0][0x3d0] ;  /* 0x0000f400ff062b82 */ /* 0x000e620000000a00 */
[----:B------:R-:W-:-:S07]  /*0440*/  @P0 LOP3.LUT R55, R10, 0x80, RZ, 0xfc, !PT ;  /* 0x000000800a370812 */ /* 0x000fce00078efcff */
[----:B------:R-:W2:Y:S08]  /*0450*/  @P3 LDC.64 R32, c[0x0][0x3d0] ;  /* 0x0000f400ff203b82 */ /* 0x000eb00000000a00 */
[----:B------:R-:W3:Y:S01]  /*0460*/  @P4 LDC.64 R40, c[0x0][0x3d0] ;  /* 0x0000f400ff284b82 */ /* 0x000ee20000000a00 */
[C---:B0-----:R-:W-:Y:S01]  /*0470*/  @P1 IMAD.WIDE.U32 R4, R55.reuse, 0x10, R4 ;  /* 0x0000001037041825 */ /* 0x041fe200078e0004 */
[----:B------:R-:W-:-:S04]  /*0480*/  @P1 IADD3 R55, PT, PT, R55, 0x80, RZ ;  /* 0x0000008037371810 */ /* 0x000fc80007ffe0ff */
[----:B------:R-:W5:Y:S01]  /*0490*/  @P1 LDG.E.128 R20, desc[UR6][R4.64] ;  /* 0x0000000604141981 */ /* 0x000f62000c1e1d00 */
[C---:B-1----:R-:W-:Y:S01]  /*04a0*/  @P2 IMAD.WIDE.U32 R24, R55.reuse, 0x10, R6 ;  /* 0x0000001037182825 */ /* 0x042fe200078e0006 */
[----:B------:R-:W-:Y:S01]  /*04b0*/  @P2 IADD3 R55, PT, PT, R55, 0x80, RZ ;  /* 0x0000008037372810 */ /* 0x000fe20007ffe0ff */
[----:B------:R-:W0:Y:S02]  /*04c0*/  @P0 LDC.64 R16, c[0x0][0x3d0] ;  /* 0x0000f400ff100b82 */ /* 0x000e240000000a00 */
[----:B------:R-:W-:Y:S02]  /*04d0*/  HFMA2 R42, -RZ, RZ, 0, 0 ;  /* 0x00000000ff2a7431 */ /* 0x000fe400000001ff */
[----:B------:R-:W-:Y:S01]  /*04e0*/  HFMA2 R26, -RZ, RZ, 0, 0 ;  /* 0x00000000ff1a7431 */ /* 0x000fe200000001ff */
[----:B------:R1:W5:Y:S01]  /*04f0*/  @P2 LDG.E.128 R28, desc[UR6][R24.64] ;  /* 0x00000006181c2981 */ /* 0x000362000c1e1d00 */
[C---:B--2---:R-:W-:Y:S01]  /*0500*/  @P3 IMAD.WIDE.U32 R52, R55.reuse, 0x10, R32 ;  /* 0x0000001037343825 */ /* 0x044fe200078e0020 */
[----:B------:R-:W-:-:S04]  /*0510*/  @P3 IADD3 R55, PT, PT, R55, 0x80, RZ ;  /* 0x0000008037373810 */ /* 0x000fc80007ffe0ff */
[----:B------:R-:W5:Y:S01]  /*0520*/  @P3 LDG.E.128 R36, desc[UR6][R52.64] ;  /* 0x0000000634243981 */ /* 0x000f62000c1e1d00 */
[----:B---3--:R-:W-:-:S05]  /*0530*/  @P4 IMAD.WIDE.U32 R6, R55, 0x10, R40 ;  /* 0x0000001037064825 */ /* 0x008fca00078e0028 */
[----:B------:R-:W5:Y:S01]  /*0540*/  @P4 LDG.E.128 R44, desc[UR6][R6.64] ;  /* 0x00000006062c4981 */ /* 0x000f62000c1e1d00 */
[----:B0-----:R-:W-:Y:S01]  /*0550*/  @P0 IMAD.WIDE.U32 R16, R10, 0x10, R16 ;  /* 0x000000100a100825 */ /* 0x001fe200078e0010 */
[----:B------:R-:W-:Y:S02]  /*0560*/  CS2R R40, SRZ ;  /* 0x0000000000287805 */ /* 0x000fe4000001ff00 */
[----:B------:R-:W-:Y:S02]  /*0570*/  MOV R34, RZ ;  /* 0x000000ff00227202 */ /* 0x000fe40000000f00 */
[----:B------:R-:W-:Y:S02]  /*0580*/  CS2R R32, SRZ ;  /* 0x0000000000207805 */ /* 0x000fe4000001ff00 */
[----:B-1----:R-:W-:Y:S01]  /*0590*/  CS2R R24, SRZ ;  /* 0x0000000000187805 */ /* 0x002fe2000001ff00 */
[----:B------:R0:W5:Y:S01]  /*05a0*/  @P0 LDG.E.128 R12, desc[UR6][R16.64] ;  /* 0x00000006100c0981 */ /* 0x000162000c1e1d00 */
[----:B------:R-:W-:-:S02]  /*05b0*/  MOV R18, RZ ;  /* 0x000000ff00127202 */ /* 0x000fc40000000f00 */
[----:B------:R-:W-:Y:S02]  /*05c0*/  @P4 CS2R R50, SRZ ;  /* 0x0000000000324805 */ /* 0x000fe4000001ff00 */
[----:B------:R-:W-:Y:S02]  /*05d0*/  @P4 CS2R R48, SRZ ;  /* 0x0000000000304805 */ /* 0x000fe4000001ff00 */
[----:B------:R-:W-:Y:S02]  /*05e0*/  @P1 MOV R27, RZ ;  /* 0x000000ff001b1202 */ /* 0x000fe40000000f00 */
[----:B------:R-:W-:Y:S02]  /*05f0*/  @P2 MOV R35, RZ ;  /* 0x000000ff00232202 */ /* 0x000fe40000000f00 */
[----:B------:R-:W-:Y:S02]  /*0600*/  @P3 MOV R43, RZ ;  /* 0x000000ff002b3202 */ /* 0x000fe40000000f00 */
[----:B0-----:R-:W-:-:S02]  /*0610*/  CS2R R16, SRZ ;  /* 0x0000000000107805 */ /* 0x001fc4000001ff00 */
[----:B------:R-:W-:-:S07]  /*0620*/  @P0 MOV R19, RZ ;  /* 0x000000ff00130202 */ /* 0x000fce0000000f00 */
.L_x_20147:
[----:B------:R-:W-:Y:S05]  /*0630*/  BSYNC.RECONVERGENT B0 ;  /* 0x0000000000007941 */ /* 0x000fea0003800200 */
.L_x_20145:
        /* <DEDUP_REMOVED lines=18> */
[----:B0-----:R-:W-:Y:S02]  /*0760*/  ISETP.NE.AND P0, PT, RZ, UR4, PT ;  /* 0x00000004ff007c0c */ /* 0x001fe4000bf05270 */
[----:B------:R-:W-:-:S02]  /*0770*/  LEA R4, R5, R8, 0x3 ;  /* 0x0000000805047211 */ /* 0x000fc400078e18ff */
[----:B------:R-:W0:Y:S01]  /*0780*/  MUFU.RCP R3, R3 ;  /* 0x0000000300037308 */ /* 0x000e220000001000 */
[----:B-1----:R-:W-:-:S08]  /*0790*/  P2R R96, PR, RZ, 0x1 ;  /* 0x00000001ff607803 */ /* 0x002fd00000000000 */
.L_x_20183:
[----:B01234-:R-:W1:Y:S08]  /*07a0*/  LDC.64 R98, c[0x0][0x3f0] ;  /* 0x0000fc00ff627b82 */ /* 0x01fe700000000a00 */
[----:B------:R-:W3:Y:S08]  /*07b0*/  LDC.64 R100, c[0x0][0x3f8] ;  /* 0x0000fe00ff647b82 */ /* 0x000ef00000000a00 */
[----:B------:R-:W4:Y:S01]  /*07c0*/  LDC R7, c[0x0][0x388] ;  /* 0x0000e200ff077b82 */ /* 0x000f220000000800 */
[----:B-1----:R-:W-:-:S05]  /*07d0*/  IMAD.WIDE R98, R2, 0x4, R98 ;  /* 0x0000000402627825 */ /* 0x002fca00078e0262 */
[----:B------:R-:W2:Y:S01]  /*07e0*/  LDG.E R8, desc[UR6][R98.64] ;  /* 0x0000000662087981 */ /* 0x000ea2000c1e1900 */
[----:B---3--:R-:W-:-:S05]  /*07f0*/  IMAD.WIDE R100, R2, 0x4, R100 ;  /* 0x0000000402647825 */ /* 0x008fca00078e0264 */
[----:B-----5:R1:W5:Y:S01]  /*0800*/  LDG.E R5, desc[UR6][R100.64] ;  /* 0x0000000664057981 */ /* 0x020362000c1e1900 */
[----:B------:R-:W-:Y:S01]  /*0810*/  ISETP.GE.U32.AND P0, PT, R9, 0x80, PT ;  /* 0x000000800900780c */ /* 0x000fe20003f06070 */
[----:B------:R-:W-:Y:S01]  /*0820*/  BSSY.RECONVERGENT B0, `(.L_x_20148) ;  /* 0x0000055000007945 */ /* 0x000fe20003800200 */
[----:B--2---:R-:W-:-:S13]  /*0830*/  ISETP.GE.AND P5, PT, R8, 0x1, PT ;  /* 0x000000010800780c */ /* 0x004fda0003fa6270 */
[----:B------:R-:W-:-:S05]  /*0840*/  @P5 IADD3 R6, PT, PT, R8, -0x1, RZ ;  /* 0xffffffff08065810 */ /* 0x000fca0007ffe0ff */
[-C--:B----4-:R-:W-:Y:S02]  /*0850*/  @P5 IMAD R97, R6, R7.reuse, RZ ;  /* 0x0000000706615224 */ /* 0x090fe400078e02ff */
        /* <DEDUP_REMOVED lines=15> */
.L_x_20150:
[----:B------:R-:W-:Y:S05]  /*0950*/  BRA.U !UP0, `(.L_x_20151) ;  /* 0x0000000108787547 */ /* 0x000fea000b800000 */
[----:B------:R-:W1:Y:S02]  /*0960*/  LDC.64 R98, c[0x0][0x3a0] ;  /* 0x0000e800ff627b82 */ /* 0x000e640000000a00 */
[----:B-1----:R-:W-:-:S05]  /*0970*/  IMAD.WIDE.U32 R98, R6, 0x20, R98 ;  /* 0x0000002006627825 */ /* 0x002fca00078e0062 */
[----:B------:R-:W2:Y:S04]  /*0980*/  LDG.E.128 R88, desc[UR6][R98.64] ;  /* 0x0000000662587981 */ /* 0x000ea8000c1e1d00 */
[----:B------:R1:W3:Y:S01]  /*0990*/  LDG.E.128 R92, desc[UR6][R98.64+0x10] ;  /* 0x00001006625c7981 */ /* 0x0002e2000c1e1d00 */
[----:B------:R-:W-:-:S13]  /*09a0*/  ISETP.GT.AND P1, PT, R8, RZ, PT ;  /* 0x000000ff0800720c */ /* 0x000fda0003f24270 */
[----:B------:R-:W2:Y:S01]  /*09b0*/  @P1 LDC R102, c[0x0][0x40c] ;  /* 0x00010300ff661b82 */ /* 0x000ea20000000800 */
[--C-:B-----5:R-:W-:Y:S02]  /*09c0*/  @P1 HADD2.F32 R101, -RZ, R52.reuse.H0_H0 ;  /* 0x20000034ff651230 */ /* 0x120fe40000004100 */
[----:B------:R-:W-:Y:S02]  /*09d0*/  @P1 HADD2.F32 R100, -RZ, R52.H1_H1 ;  /* 0x30000034ff641230 */ /* 0x000fe40000004100 */
[--C-:B-1----:R-:W-:Y:S02]  /*09e0*/  @P1 HADD2.F32 R99, -RZ, R53.reuse.H0_H0 ;  /* 0x20000035ff631230 */ /* 0x102fe40000004100 */
[----:B------:R-:W-:Y:S01]  /*09f0*/  @P1 HADD2.F32 R98, -RZ, R53.H1_H1 ;  /* 0x30000035ff621230 */ /* 0x000fe20000004100 */
[----:B------:R-:W1:Y:S08]  /*0a00*/  @P1 LDC R103, c[0x0][0x40c] ;  /* 0x00010300ff671b82 */ /* 0x000e700000000800 */
[----:B------:R-:W4:Y:S08]  /*0a10*/  @P1 LDC R104, c[0x0][0x40c] ;  /* 0x00010300ff681b82 */ /* 0x000f300000000800 */
[----:B------:R-:W0:Y:S08]  /*0a20*/  @P1 LDC R105, c[0x0][0x40c] ;  /* 0x00010300ff691b82 */ /* 0x000e300000000800 */
[----:B------:R-:W3:Y:S08]  /*0a30*/  @P1 LDC R106, c[0x0][0x40c] ;  /* 0x00010300ff6a1b82 */ /* 0x000ef00000000800 */
[----:B------:R-:W3:Y:S08]  /*0a40*/  @P1 LDC R107, c[0x0][0x40c] ;  /* 0x00010300ff6b1b82 */ /* 0x000ef00000000800 */
[----:B------:R-:W3:Y:S08]  /*0a50*/  @P1 LDC R108, c[0x0][0x40c] ;  /* 0x00010300ff6c1b82 */ /* 0x000ef00000000800 */
[----:B------:R-:W3:Y:S01]  /*0a60*/  @P1 LDC R109, c[0x0][0x40c] ;  /* 0x00010300ff6d1b82 */ /* 0x000ee20000000800 */
[----:B--2---:R-:W-:Y:S01]  /*0a70*/  @P1 FFMA.FTZ R88, R101, R102, R88 ;  /* 0x0000006665581223 */ /* 0x004fe20000010058 */
[----:B-1----:R-:W-:Y:S01]  /*0a80*/  @P1 FFMA.FTZ R89, R100, R103, R89 ;  /* 0x0000006764591223 */ /* 0x002fe20000010059 */
[----:B----4-:R-:W-:Y:S01]  /*0a90*/  @P1 FFMA.FTZ R90, R99, R104, R90 ;  /* 0x00000068635a1223 */ /* 0x010fe2000001005a */
[----:B------:R-:W-:-:S02]  /*0aa0*/  @P1 HADD2.F32 R99, -RZ, R54.H0_H0 ;  /* 0x20000036ff631230 */ /* 0x000fc40000004100 */
[----:B0-----:R-:W-:Y:S01]  /*0ab0*/  @P1 FFMA.FTZ R91, R98, R105, R91 ;  /* 0x00000069625b1223 */ /* 0x001fe2000001005b */
[----:B------:R-:W-:Y:S02]  /*0ac0*/  @P1 HADD2.F32 R100, -RZ, R54.H1_H1 ;  /* 0x30000036ff641230 */ /* 0x000fe40000004100 */
[--C-:B------:R-:W-:Y:S02]  /*0ad0*/  @P1 HADD2.F32 R101, -RZ, R55.reuse.H0_H0 ;  /* 0x20000037ff651230 */ /* 0x100fe40000004100 */
[----:B---3--:R-:W-:Y:S01]  /*0ae0*/  @P1 FFMA.FTZ R92, R99, R106, R92 ;  /* 0x0000006a635c1223 */ /* 0x008fe2000001005c */
[----:B------:R-:W-:Y:S02]  /*0af0*/  @P1 HADD2.F32 R102, -RZ, R55.H1_H1 ;  /* 0x30000037ff661230 */ /* 0x000fe40000004100 */
[----:B------:R-:W-:Y:S01]  /*0b00*/  @P1 FFMA.FTZ R93, R100, R107, R93 ;  /* 0x0000006b645d1223 */ /* 0x000fe2000001005d */
[----:B------:R-:W-:Y:S02]  /*0b10*/  @P1 FFMA.FTZ R94, R101, R108, R94 ;  /* 0x0000006c655e1223 */ /* 0x000fe4000001005e */
[----:B------:R-:W-:Y:S01]  /*0b20*/  @P1 FFMA.FTZ R95, R102, R109, R95 ;  /* 0x0000006d665f1223 */ /* 0x000fe2000001005f */
[----:B------:R-:W-:Y:S06]  /*0b30*/  BRA `(.L_x_20152) ;  /* 0x0000000000747947 */ /* 0x000fec0003800000 */
.L_x_20151:
[----:B------:R-:W1:Y:S01]  /*0b40*/  @P5 LDC R92, c[0x0][0x40c] ;  /* 0x00010300ff5c5b82 */ /* 0x000e620000000800 */
[--C-:B-----5:R-:W-:Y:S01]  /*0b50*/  @P5 HADD2.F32 R91, -RZ, R52.reuse.H0_H0 ;  /* 0x20000034ff5b5230 */ /* 0x120fe20000004100 */
[----:B------:R-:W-:Y:S01]  /*0b60*/  CS2R R88, SRZ ;  /* 0x0000000000587805 */ /* 0x000fe2000001ff00 */
[----:B------:R-:W-:Y:S01]  /*0b70*/  @P5 HADD2.F32 R95, -RZ, R53.H0_H0 ;  /* 0x20000035ff5f5230 */ /* 0x000fe20000004100 */
[----:B------:R-:W-:Y:S01]  /*0b80*/  MOV R90, RZ ;  /* 0x000000ff005a7202 */ /* 0x000fe20000000f00 */
[----:B------:R-:W-:Y:S02]  /*0b90*/  @P5 HADD2.F32 R93, -RZ, R52.H1_H1 ;  /* 0x30000034ff5d5230 */ /* 0x000fe40000004100 */
[--C-:B------:R-:W-:Y:S01]  /*0ba0*/  @P5 HADD2.F32 R100, -RZ, R54.reuse.H0_H0 ;  /* 0x20000036ff645230 */ /* 0x100fe20000004100 */
[----:B------:R-:W2:Y:S01]  /*0bb0*/  @P5 LDC R98, c[0x0][0x40c] ;  /* 0x00010300ff625b82 */ /* 0x000ea20000000800 */
[----:B------:R-:W-:Y:S02]  /*0bc0*/  @P5 HADD2.F32 R102, -RZ, R54.H1_H1 ;  /* 0x30000036ff665230 */ /* 0x000fe40000004100 */
[----:B------:R-:W-:-:S02]  /*0bd0*/  @P5 HADD2.F32 R104, -RZ, R55.H0_H0 ;  /* 0x20000037ff685230 */ /* 0x000fc40000004100 */
[----:B------:R-:W-:-:S03]  /*0be0*/  @P5 HADD2.F32 R106, -RZ, R55.H1_H1 ;  /* 0x30000037ff6a5230 */ /* 0x000fc60000004100 */
[----:B------:R-:W3:Y:S08]  /*0bf0*/  @P5 LDC R94, c[0x0][0x40c] ;  /* 0x00010300ff5e5b82 */ /* 0x000ef00000000800 */
[----:B------:R-:W4:Y:S01]  /*0c00*/  @P5 LDC R99, c[0x0][0x40c] ;  /* 0x00010300ff635b82 */ /* 0x000f220000000800 */
[----:B-1----:R-:W-:Y:S01]  /*0c10*/  @P5 FMUL.FTZ R88, R91, R92 ;  /* 0x0000005c5b585220 */ /* 0x002fe20000410000 */
[----:B------:R-:W-:-:S06]  /*0c20*/  HFMA2 R91, -RZ, RZ, 0, 0 ;  /* 0x00000000ff5b7431 */ /* 0x000fcc00000001ff */
[----:B------:R-:W1:Y:S01]  /*0c30*/  @P5 LDC R101, c[0x0][0x40c] ;  /* 0x00010300ff655b82 */ /* 0x000e620000000800 */
[----:B--2---:R-:W-:Y:S01]  /*0c40*/  @P5 FMUL.FTZ R90, R95, R98 ;  /* 0x000000625f5a5220 */ /* 0x004fe20000410000 */
[----:B------:R-:W-:-:S06]  /*0c50*/  @P5 HADD2.F32 R98, -RZ, R53.H1_H1 ;  /* 0x30000035ff625230 */ /* 0x000fcc0000004100 */
[----:B------:R-:W2:Y:S01]  /*0c60*/  @P5 LDC R103, c[0x0][0x40c] ;  /* 0x00010300ff675b82 */ /* 0x000ea20000000800 */
[----:B---3--:R-:W-:Y:S01]  /*0c70*/  @P5 FMUL.FTZ R89, R93, R94 ;  /* 0x0000005e5d595220 */ /* 0x008fe20000410000 */
[----:B------:R-:W-:Y:S02]  /*0c80*/  CS2R R92, SRZ ;  /* 0x00000000005c7805 */ /* 0x000fe4000001ff00 */
[----:B------:R-:W-:-:S04]  /*0c90*/  CS2R R94, SRZ ;  /* 0x00000000005e7805 */ /* 0x000fc8000001ff00 */
[----:B------:R-:W3:Y:S01]  /*0ca0*/  @P5 LDC R105, c[0x0][0x40c] ;  /* 0x00010300ff695b82 */ /* 0x000ee20000000800 */
[----:B----4-:R-:W-:-:S07]  /*0cb0*/  @P5 FMUL.FTZ R91, R98, R99 ;  /* 0x00000063625b5220 */ /* 0x010fce0000410000 */
[----:B------:R-:W4:Y:S01]  /*0cc0*/  @P5 LDC R107, c[0x0][0x40c] ;  /* 0x00010300ff6b5b82 */ /* 0x000f220000000800 */
[----:B-1----:R-:W-:Y:S01]  /*0cd0*/  @P5 FMUL.FTZ R92, R100, R101 ;  /* 0x00000065645c5220 */ /* 0x002fe20000410000 */
[----:B--2---:R-:W-:Y:S01]  /*0ce0*/  @P5 FMUL.FTZ R93, R102, R103 ;  /* 0x00000067665d5220 */ /* 0x004fe20000410000 */
[----:B---3--:R-:W-:Y:S01]  /*0cf0*/  @P5 FMUL.FTZ R94, R104, R105 ;  /* 0x00000069685e5220 */ /* 0x008fe20000410000 */
[----:B----4-:R-:W-:-:S07]  /*0d00*/  @P5 FMUL.FTZ R95, R106, R107 ;  /* 0x0000006b6a5f5220 */ /* 0x010fce0000410000 */
.L_x_20152:
[----:B------:R-:W1:Y:S01]  /*0d10*/  LDC.64 R98, c[0x0][0x3a8] ;  /* 0x0000ea00ff627b82 */ /* 0x000e620000000a00 */
[----:B------:R-:W-:Y:S01]  /*0d20*/  IADD3 R97, PT, PT, R97, 0x80, RZ ;  /* 0x0000008061617810 */ /* 0x000fe20007ffe0ff */
[C---:B-1----:R-:W-:Y:S01]  /*0d30*/  IMAD.WIDE.U32 R98, R6.reuse, 0x20, R98 ;  /* 0x0000002006627825 */ /* 0x042fe200078e0062 */
[----:B------:R-:W-:-:S04]  /*0d40*/  IADD3 R6, PT, PT, R6, 0x80, RZ ;  /* 0x0000008006067810 */ /* 0x000fc80007ffe0ff */
[----:B------:R1:W-:Y:S04]  /*0d50*/  STG.E.128 desc[UR6][R98.64], R88 ;  /* 0x0000005862007986 */ /* 0x0003e8000c101d06 */
[----:B------:R1:W-:Y:S02]  /*0d60*/  STG.E.128 desc[UR6][R98.64+0x10], R92 ;  /* 0x0000105c62007986 */ /* 0x0003e4000c101d06 */
.L_x_20149:
[----:B------:R-:W-:Y:S05]  /*0d70*/  BSYNC.RECONVERGENT B0 ;  /* 0x0000000000007941 */ /* 0x000fea0003800200 */
.L_x_20148:
        /* <DEDUP_REMOVED lines=9> */
.L_x_20155:
        /* <DEDUP_REMOVED lines=31> */
.L_x_20156:
[----:B------:R-:W2:Y:S01]  /*1000*/  @P5 LDC R60, c[0x0][0x40c] ;  /* 0x00010300ff3c5b82 */ /* 0x000ea20000000800 */
[--C-:B-----5:R-:W-:Y:S01]  /*1010*/  @P5 HADD2.F32 R59, -RZ, R52.reuse.H0_H0 ;  /* 0x20000034ff3b5230 */ /* 0x120fe20000004100 */
[----:B------:R-:W-:Y:S01]  /*1020*/  CS2R R56, SRZ ;  /* 0x0000000000387805 */ /* 0x000fe2000001ff00 */
[----:B------:R-:W-:Y:S01]  /*1030*/  @P5 HADD2.F32 R63, -RZ, R53.H0_H0 ;  /* 0x20000035ff3f5230 */ /* 0x000fe20000004100 */
[----:B------:R-:W-:Y:S01]  /*1040*/  MOV R58, RZ ;  /* 0x000000ff003a7202 */ /* 0x000fe20000000f00 */
[----:B------:R-:W-:Y:S02]  /*1050*/  @P5 HADD2.F32 R61, -RZ, R52.H1_H1 ;  /* 0x30000034ff3d5230 */ /* 0x000fe40000004100 */
[--C-:B------:R-:W-:Y:S01]  /*1060*/  @P5 HADD2.F32 R100, -RZ, R54.reuse.H0_H0 ;  /* 0x20000036ff645230 */ /* 0x100fe20000004100 */
[----:B-1----:R-:W1:Y:S01]  /*1070*/  @P5 LDC R98, c[0x0][0x40c] ;  /* 0x00010300ff625b82 */ /* 0x002e620000000800 */
[----:B------:R-:W-:Y:S02]  /*1080*/  @P5 HADD2.F32 R102, -RZ, R54.H1_H1 ;  /* 0x30000036ff665230 */ /* 0x000fe40000004100 */
[----:B------:R-:W-:-:S02]  /*1090*/  @P5 HADD2.F32 R104, -RZ, R55.H0_H0 ;  /* 0x20000037ff685230 */ /* 0x000fc40000004100 */
[----:B------:R-:W-:-:S03]  /*10a0*/  @P5 HADD2.F32 R106, -RZ, R55.H1_H1 ;  /* 0x30000037ff6a5230 */ /* 0x000fc60000004100 */
[----:B------:R-:W3:Y:S08]  /*10b0*/  @P5 LDC R62, c[0x0][0x40c] ;  /* 0x00010300ff3e5b82 */ /* 0x000ef00000000800 */
[----:B------:R-:W4:Y:S01]  /*10c0*/  @P5 LDC R99, c[0x0][0x40c] ;  /* 0x00010300ff635b82 */ /* 0x000f220000000800 */
[----:B--2---:R-:W-:Y:S01]  /*10d0*/  @P5 FMUL.FTZ R56, R59, R60 ;  /* 0x0000003c3b385220 */ /* 0x004fe20000410000 */
[----:B------:R-:W-:-:S06]  /*10e0*/  HFMA2 R59, -RZ, RZ, 0, 0 ;  /* 0x00000000ff3b7431 */ /* 0x000fcc00000001ff */
[----:B------:R-:W2:Y:S01]  /*10f0*/  @P5 LDC R101, c[0x0][0x40c] ;  /* 0x00010300ff655b82 */ /* 0x000ea20000000800 */
[----:B-1----:R-:W-:Y:S01]  /*1100*/  @P5 FMUL.FTZ R58, R63, R98 ;  /* 0x000000623f3a5220 */ /* 0x002fe20000410000 */
[----:B------:R-:W-:-:S06]  /*1110*/  @P5 HADD2.F32 R98, -RZ, R53.H1_H1 ;  /* 0x30000035ff625230 */ /* 0x000fcc0000004100 */
[----:B------:R-:W1:Y:S01]  /*1120*/  @P5 LDC R103, c[0x0][0x40c] ;  /* 0x00010300ff675b82 */ /* 0x000e620000000800 */
[----:B---3--:R-:W-:Y:S01]  /*1130*/  @P5 FMUL.FTZ R57, R61, R62 ;  /* 0x0000003e3d395220 */ /* 0x008fe20000410000 */
[----:B------:R-:W-:Y:S02]  /*1140*/  CS2R R60, SRZ ;  /* 0x00000000003c7805 */ /* 0x000fe4000001ff00 */
[----:B------:R-:W-:-:S04]  /*1150*/  CS2R R62, SRZ ;  /* 0x00000000003e7805 */ /* 0x000fc8000001ff00 */
[----:B------:R-:W3:Y:S01]  /*1160*/  @P5 LDC R105, c[0x0][0x40c] ;  /* 0x00010300ff695b82 */ /* 0x000ee20000000800 */
[----:B----4-:R-:W-:-:S07]  /*1170*/  @P5 FMUL.FTZ R59, R98, R99 ;  /* 0x00000063623b5220 */ /* 0x010fce0000410000 */
[----:B------:R-:W4:Y:S01]  /*1180*/  @P5 LDC R107, c[0x0][0x40c] ;  /* 0x00010300ff6b5b82 */ /* 0x000f220000000800 */
[----:B--2---:R-:W-:Y:S01]  /*1190*/  @P5 FMUL.FTZ R60, R100, R101 ;  /* 0x00000065643c5220 */ /* 0x004fe20000410000 */
[----:B-1----:R-:W-:Y:S01]  /*11a0*/  @P5 FMUL.FTZ R61, R102, R103 ;  /* 0x00000067663d5220 */ /* 0x002fe20000410000 */
[----:B---3--:R-:W-:Y:S01]  /*11b0*/  @P5 FMUL.FTZ R62, R104, R105 ;  /* 0x00000069683e5220 */ /* 0x008fe20000410000 */
[----:B----4-:R-:W-:-:S07]  /*11c0*/  @P5 FMUL.FTZ R63, R106, R107 ;  /* 0x0000006b6a3f5220 */ /* 0x010fce0000410000 */
.L_x_20157:
[----:B------:R-:W1:Y:S01]  /*11d0*/  LDC.64 R98, c[0x0][0x3a8] ;  /* 0x0000ea00ff627b82 */ /* 0x000e620000000a00 */
[----:B------:R-:W-:Y:S01]  /*11e0*/  IADD3 R97, PT, PT, R97, 0x80, RZ ;  /* 0x0000008061617810 */ /* 0x000fe20007ffe0ff */
[C---:B-1----:R-:W-:Y:S01]  /*11f0*/  IMAD.WIDE.U32 R98, R6.reuse, 0x20, R98 ;  /* 0x0000002006627825 */ /* 0x042fe200078e0062 */
[----:B------:R-:W-:-:S04]  /*1200*/  IADD3 R6, PT, PT, R6, 0x80, RZ ;  /* 0x0000008006067810 */ /* 0x000fc80007ffe0ff */
[----:B------:R2:W-:Y:S04]  /*1210*/  STG.E.128 desc[UR6][R98.64], R56 ;  /* 0x0000003862007986 */ /* 0x0005e8000c101d06 */
[----:B------:R2:W-:Y:S02]  /*1220*/  STG.E.128 desc[UR6][R98.64+0x10], R60 ;  /* 0x0000103c62007986 */ /* 0x0005e4000c101d06 */
.L_x_20154:
[----:B------:R-:W-:Y:S05]  /*1230*/  BSYNC.RECONVERGENT B0 ;  /* 0x0000000000007941 */ /* 0x000fea0003800200 */
.L_x_20153:
        /* <DEDUP_REMOVED lines=9> */
.L_x_20160:
[----:B------:R-:W-:Y:S05]  /*12d0*/  BRA.U !UP0, `(.L_x_20161) ;  /* 0x0000000108787547 */ /* 0x000fea000b800000 */
[----:B------:R-:W1:Y:S02]  /*12e0*/  LDC.64 R64, c[0x0][0x3a0] ;  /* 0x0000e800ff407b82 */ /* 0x000e640000000a00 */
[----:B-12---:R-:W-:-:S05]  /*12f0*/  IMAD.WIDE.U32 R98, R6, 0x20, R64 ;  /* 0x0000002006627825 */ /* 0x006fca00078e0040 */
        /* <DEDUP_REMOVED lines=28> */
.L_x_20161:
[----:B------:R-:W3:Y:S01]  /*14c0*/  @P5 LDC R68, c[0x0][0x40c] ;  /* 0x00010300ff445b82 */ /* 0x000ee20000000800 */
[--C-:B-----5:R-:W-:Y:S01]  /*14d0*/  @P5 HADD2.F32 R67, -RZ, R52.reuse.H0_H0 ;  /* 0x20000034ff435230 */ /* 0x120fe20000004100 */
[----:B------:R-:W-:Y:S01]  /*14e0*/  CS2R R64, SRZ ;  /* 0x0000000000407805 */ /* 0x000fe2000001ff00 */
[----:B------:R-:W-:Y:S01]  /*14f0*/  @P5 HADD2.F32 R71, -RZ, R53.H0_H0 ;  /* 0x20000035ff475230 */ /* 0x000fe20000004100 */
[----:B------:R-:W-:Y:S01]  /*1500*/  MOV R66, RZ ;  /* 0x000000ff00427202 */ /* 0x000fe20000000f00 */
[----:B------:R-:W-:Y:S02]  /*1510*/  @P5 HADD2.F32 R69, -RZ, R52.H1_H1 ;  /* 0x30000034ff455230 */ /* 0x000fe40000004100 */
[--C-:B------:R-:W-:Y:S01]  /*1520*/  @P5 HADD2.F32 R100, -RZ, R54.reuse.H0_H0 ;  /* 0x20000036ff645230 */ /* 0x100fe20000004100 */
[----:B-12---:R-:W1:Y:S01]  /*1530*/  @P5 LDC R98, c[0x0][0x40c] ;  /* 0x00010300ff625b82 */ /* 0x006e620000000800 */
[----:B------:R-:W-:Y:S02]  /*1540*/  @P5 HADD2.F32 R102, -RZ, R54.H1_H1 ;  /* 0x30000036ff665230 */ /* 0x000fe40000004100 */
[----:B------:R-:W-:-:S02]  /*1550*/  @P5 HADD2.F32 R104, -RZ, R55.H0_H0 ;  /* 0x20000037ff685230 */ /* 0x000fc40000004100 */
[----:B------:R-:W-:-:S03]  /*1560*/  @P5 HADD2.F32 R106, -RZ, R55.H1_H1 ;  /* 0x30000037ff6a5230 */ /* 0x000fc60000004100 */
[----:B------:R-:W2:Y:S08]  /*1570*/  @P5 LDC R70, c[0x0][0x40c] ;  /* 0x00010300ff465b82 */ /* 0x000eb00000000800 */
[----:B------:R-:W4:Y:S01]  /*1580*/  @P5 LDC R99, c[0x0][0x40c] ;  /* 0x00010300ff635b82 */ /* 0x000f220000000800 */
[----:B---3--:R-:W-:Y:S01]  /*1590*/  @P5 FMUL.FTZ R64, R67, R68 ;  /* 0x0000004443405220 */ /* 0x008fe20000410000 */
[----:B------:R-:W-:-:S06]  /*15a0*/  HFMA2 R67, -RZ, RZ, 0, 0 ;  /* 0x00000000ff437431 */ /* 0x000fcc00000001ff */
[----:B------:R-:W3:Y:S01]  /*15b0*/  @P5 LDC R101, c[0x0][0x40c] ;  /* 0x00010300ff655b82 */ /* 0x000ee20000000800 */
[----:B-1----:R-:W-:Y:S01]  /*15c0*/  @P5 FMUL.FTZ R66, R71, R98 ;  /* 0x0000006247425220 */ /* 0x002fe20000410000 */
[----:B------:R-:W-:-:S06]  /*15d0*/  @P5 HADD2.F32 R98, -RZ, R53.H1_H1 ;  /* 0x30000035ff625230 */ /* 0x000fcc0000004100 */
[----:B------:R-:W1:Y:S01]  /*15e0*/  @P5 LDC R103, c[0x0][0x40c] ;  /* 0x00010300ff675b82 */ /* 0x000e620000000800 */
[----:B--2---:R-:W-:Y:S01]  /*15f0*/  @P5 FMUL.FTZ R65, R69, R70 ;  /* 0x0000004645415220 */ /* 0x004fe20000410000 */
[----:B------:R-:W-:Y:S02]  /*1600*/  CS2R R68, SRZ ;  /* 0x0000000000447805 */ /* 0x000fe4000001ff00 */
[----:B------:R-:W-:-:S04]  /*1610*/  CS2R R70, SRZ ;  /* 0x0000000000467805 */ /* 0x000fc8000001ff00 */
[----:B------:R-:W2:Y:S01]  /*1620*/  @P5 LDC R105, c[0x0][0x40c] ;  /* 0x00010300ff695b82 */ /* 0x000ea20000000800 */
[----:B----4-:R-:W-:-:S07]  /*1630*/  @P5 FMUL.FTZ R67, R98, R99 ;  /* 0x0000006362435220 */ /* 0x010fce0000410000 */
[----:B------:R-:W4:Y:S01]  /*1640*/  @P5 LDC R107, c[0x0][0x40c] ;  /* 0x00010300ff6b5b82 */ /* 0x000f220000000800 */
[----:B---3--:R-:W-:Y:S01]  /*1650*/  @P5 FMUL.FTZ R68, R100, R101 ;  /* 0x0000006564445220 */ /* 0x008fe20000410000 */
[----:B-1----:R-:W-:Y:S01]  /*1660*/  @P5 FMUL.FTZ R69, R102, R103 ;  /* 0x0000006766455220 */ /* 0x002fe20000410000 */
[----:B--2---:R-:W-:Y:S01]  /*1670*/  @P5 FMUL.FTZ R70, R104, R105 ;  /* 0x0000006968465220 */ /* 0x004fe20000410000 */
[----:B----4-:R-:W-:-:S07]  /*1680*/  @P5 FMUL.FTZ R71, R106, R107 ;  /* 0x0000006b6a475220 */ /* 0x010fce0000410000 */
.L_x_20162:
[----:B------:R-:W1:Y:S01]  /*1690*/  LDC.64 R98, c[0x0][0x3a8] ;  /* 0x0000ea00ff627b82 */ /* 0x000e620000000a00 */
[----:B------:R-:W-:Y:S01]  /*16a0*/  IADD3 R97, PT, PT, R97, 0x80, RZ ;  /* 0x0000008061617810 */ /* 0x000fe20007ffe0ff */
[C---:B-1----:R-:W-:Y:S01]  /*16b0*/  IMAD.WIDE.U32 R98, R6.reuse, 0x20, R98 ;  /* 0x0000002006627825 */ /* 0x042fe200078e0062 */
[----:B------:R-:W-:-:S04]  /*16c0*/  IADD3 R6, PT, PT, R6, 0x80, RZ ;  /* 0x0000008006067810 */ /* 0x000fc80007ffe0ff */
[----:B------:R3:W-:Y:S04]  /*16d0*/  STG.E.128 desc[UR6][R98.64], R64 ;  /* 0x0000004062007986 */ /* 0x0007e8000c101d06 */
[----:B------:R3:W-:Y:S02]  /*16e0*/  STG.E.128 desc[UR6][R98.64+0x10], R68 ;  /* 0x0000104462007986 */ /* 0x0007e4000c101d06 */
.L_x_20159:
[----:B------:R-:W-:Y:S05]  /*16f0*/  BSYNC.RECONVERGENT B0 ;  /* 0x0000000000007941 */ /* 0x000fea0003800200 */
.L_x_20158:
        /* <DEDUP_REMOVED lines=9> */
.L_x_20165:
[----:B------:R-:W-:Y:S05]  /*1790*/  BRA.U !UP0, `(.L_x_20166) ;  /* 0x0000000108787547 */ /* 0x000fea000b800000 */
[----:B------:R-:W1:Y:S02]  /*17a0*/  LDC.64 R72, c[0x0][0x3a0] ;  /* 0x0000e800ff487b82 */ /* 0x000e640000000a00 */
[----:B-123--:R-:W-:-:S05]  /*17b0*/  IMAD.WIDE.U32 R98, R6, 0x20, R72 ;  /* 0x0000002006627825 */ /* 0x00efca00078e0048 */
        /* <DEDUP_REMOVED lines=28> */
.L_x_20166:
[----:B------:R-:W4:Y:S01]  /*1980*/  @P5 LDC R76, c[0x0][0x40c] ;  /* 0x00010300ff4c5b82 */ /* 0x000f220000000800 */
[--C-:B-----5:R-:W-:Y:S01]  /*1990*/  @P5 HADD2.F32 R75, -RZ, R52.reuse.H0_H0 ;  /* 0x20000034ff4b5230 */ /* 0x120fe20000004100 */
[----:B------:R-:W-:Y:S01]  /*19a0*/  CS2R R72, SRZ ;  /* 0x0000000000487805 */ /* 0x000fe2000001ff00 */
[----:B------:R-:W-:Y:S01]  /*19b0*/  @P5 HADD2.F32 R79, -RZ, R53.H0_H0 ;  /* 0x20000035ff4f5230 */ /* 0x000fe20000004100 */
[----:B------:R-:W-:Y:S01]  /*19c0*/  MOV R74, RZ ;  /* 0x000000ff004a7202 */ /* 0x000fe20000000f00 */
[----:B------:R-:W-:Y:S02]  /*19d0*/  @P5 HADD2.F32 R77, -RZ, R52.H1_H1 ;  /* 0x30000034ff4d5230 */ /* 0x000fe40000004100 */
[--C-:B------:R-:W-:Y:S01]  /*19e0*/  @P5 HADD2.F32 R100, -RZ, R54.reuse.H0_H0 ;  /* 0x20000036ff645230 */ /* 0x100fe20000004100 */
[----:B-123--:R-:W1:Y:S01]  /*19f0*/  @P5 LDC R98, c[0x0][0x40c] ;  /* 0x00010300ff625b82 */ /* 0x00ee620000000800 */
[----:B------:R-:W-:Y:S02]  /*1a00*/  @P5 HADD2.F32 R102, -RZ, R54.H1_H1 ;  /* 0x30000036ff665230 */ /* 0x000fe40000004100 */
[----:B------:R-:W-:-:S02]  /*1a10*/  @P5 HADD2.F32 R104, -RZ, R55.H0_H0 ;  /* 0x20000037ff685230 */ /* 0x000fc40000004100 */
[----:B------:R-:W-:-:S03]  /*1a20*/  @P5 HADD2.F32 R106, -RZ, R55.H1_H1 ;  /* 0x30000037ff6a5230 */ /* 0x000fc60000004100 */
[----:B------:R-:W2:Y:S08]  /*1a30*/  @P5 LDC R78, c[0x0][0x40c] ;  /* 0x00010300ff4e5b82 */ /* 0x000eb00000000800 */
[----:B------:R-:W3:Y:S01]  /*1a40*/  @P5 LDC R99, c[0x0][0x40c] ;  /* 0x00010300ff635b82 */ /* 0x000ee20000000800 */
[----:B----4-:R-:W-:Y:S01]  /*1a50*/  @P5 FMUL.FTZ R72, R75, R76 ;  /* 0x0000004c4b485220 */ /* 0x010fe20000410000 */
[----:B------:R-:W-:-:S06]  /*1a60*/  HFMA2 R75, -RZ, RZ, 0, 0 ;  /* 0x00000000ff4b7431 */ /* 0x000fcc00000001ff */
[----:B------:R-:W4:Y:S01]  /*1a70*/  @P5 LDC R101, c[0x0][0x40c] ;  /* 0x00010300ff655b82 */ /* 0x000f220000000800 */
[----:B-1----:R-:W-:Y:S01]  /*1a80*/  @P5 FMUL.FTZ R74, R79, R98 ;  /* 0x000000624f4a5220 */ /* 0x002fe20000410000 */
[----:B------:R-:W-:-:S06]  /*1a90*/  @P5 HADD2.F32 R98, -RZ, R53.H1_H1 ;  /* 0x30000035ff625230 */ /* 0x000fcc0000004100 */
[----:B------:R-:W1:Y:S01]  /*1aa0*/  @P5 LDC R103, c[0x0][0x40c] ;  /* 0x00010300ff675b82 */ /* 0x000e620000000800 */
[----:B--2---:R-:W-:Y:S01]  /*1ab0*/  @P5 FMUL.FTZ R73, R77, R78 ;  /* 0x0000004e4d495220 */ /* 0x004fe20000410000 */
[----:B------:R-:W-:Y:S02]  /*1ac0*/  CS2R R76, SRZ ;  /* 0x00000000004c7805 */ /* 0x000fe4000001ff00 */
[----:B------:R-:W-:-:S04]  /*1ad0*/  CS2R R78, SRZ ;  /* 0x00000000004e7805 */ /* 0x000fc8000001ff00 */
[----:B------:R-:W2:Y:S01]  /*1ae0*/  @P5 LDC R105, c[0x0][0x40c] ;  /* 0x00010300ff695b82 */ /* 0x000ea20000000800 */
[----:B---3--:R-:W-:-:S07]  /*1af0*/  @P5 FMUL.FTZ R75, R98, R99 ;  /* 0x00000063624b5220 */ /* 0x008fce0000410000 */
[----:B------:R-:W3:Y:S01]  /*1b00*/  @P5 LDC R107, c[0x0][0x40c] ;  /* 0x00010300ff6b5b82 */ /* 0x000ee20000000800 */
[----:B----4-:R-:W-:Y:S01]  /*1b10*/  @P5 FMUL.FTZ R76, R100, R101 ;  /* 0x00000065644c5220 */ /* 0x010fe20000410000 */
[----:B-1----:R-:W-:Y:S01]  /*1b20*/  @P5 FMUL.FTZ R77, R102, R103 ;  /* 0x00000067664d5220 */ /* 0x002fe20000410000 */
[----:B--2---:R-:W-:Y:S01]  /*1b30*/  @P5 FMUL.FTZ R78, R104, R105 ;  /* 0x00000069684e5220 */ /* 0x004fe20000410000 */
[----:B---3--:R-:W-:-:S07]  /*1b40*/  @P5 FMUL.FTZ R79, R106, R107 ;  /* 0x0000006b6a4f5220 */ /* 0x008fce0000410000 */
.L_x_20167:
[----:B------:R-:W1:Y:S01]  /*1b50*/  LDC.64 R98, c[0x0][0x3a8] ;  /* 0x0000ea00ff627b82 */ /* 0x000e620000000a00 */
[----:B------:R-:W-:Y:S01]  /*1b60*/  IADD3 R97, PT, PT, R97, 0x80, RZ ;  /* 0x0000008061617810 */ /* 0x000fe20007ffe0ff */
[C---:B-1----:R-:W-:Y:S01]  /*1b70*/  IMAD.WIDE.U32 R98, R6.reuse, 0x20, R98 ;  /* 0x0000002006627825 */ /* 0x042fe200078e0062 */
[----:B------:R-:W-:-:S04]  /*1b80*/  IADD3 R6, PT, PT, R6, 0x80, RZ ;  /* 0x0000008006067810 */ /* 0x000fc80007ffe0ff */
[----:B------:R4:W-:Y:S04]  /*1b90*/  STG.E.128 desc[UR6][R98.64], R72 ;  /* 0x0000004862007986 */ /* 0x0009e8000c101d06 */
[----:B------:R4:W-:Y:S02]  /*1ba0*/  STG.E.128 desc[UR6][R98.64+0x10], R76 ;  /* 0x0000104c62007986 */ /* 0x0009e4000c101d06 */
.L_x_20164:
[----:B------:R-:W-:Y:S05]  /*1bb0*/  BSYNC.RECONVERGENT B0 ;  /* 0x0000000000007941 */ /* 0x000fea0003800200 */
.L_x_20163:
        /* <DEDUP_REMOVED lines=9> */
.L_x_20170:
[----:B------:R-:W-:Y:S05]  /*1c50*/  BRA.U !UP0, `(.L_x_20171) ;  /* 0x0000000108787547 */ /* 0x000fea000b800000 */
[----:B-1234-:R-:W1:Y:S02]  /*1c60*/  LDC.64 R98, c[0x0][0x3a0] ;  /* 0x0000e800ff627b82 */ /* 0x01ee640000000a00 */
        /* <DEDUP_REMOVED lines=12> */
[----:B------:R-:W0:Y:S08]  /*1d30*/  @P5 LDC R104, c[0x0][0x40c] ;  /* 0x00010300ff685b82 */ /* 0x000e300000000800 */
[----:B------:R-:W3:Y:S08]  /*1d40*/  @P5 LDC R105, c[0x0][0x40c] ;  /* 0x00010300ff695b82 */ /* 0x000ef00000000800 */
[----:B------:R-:W0:Y:S08]  /*1d50*/  @P5 LDC R106, c[0x0][0x40c] ;  /* 0x00010300ff6a5b82 */ /* 0x000e300000000800 */
[----:B------:R-:W0:Y:S01]  /*1d60*/  @P5 LDC R107, c[0x0][0x40c] ;  /* 0x00010300ff6b5b82 */ /* 0x000e220000000800 */
[----:B--2---:R-:W-:Y:S01]  /*1d70*/  @P5 FFMA.FTZ R80, R97, R8, R80 ;  /* 0x0000000861505223 */ /* 0x004fe20000010050 */
[----:B-1----:R-:W-:Y:S01]  /*1d80*/  @P5 FFMA.FTZ R81, R100, R101, R81 ;  /* 0x0000006564515223 */ /* 0x002fe20000010051 */
[----:B----4-:R-:W-:Y:S01]  /*1d90*/  @P5 FFMA.FTZ R82, R99, R102, R82 ;  /* 0x0000006663525223 */ /* 0x010fe20000010052 */
[----:B------:R-:W-:-:S02]  /*1da0*/  @P5 HADD2.F32 R8, -RZ, R53.H1_H1 ;  /* 0x30000035ff085230 */ /* 0x000fc40000004100 */
[----:B---3--:R-:W-:Y:S01]  /*1db0*/  @P5 FFMA.FTZ R85, R98, R105, R85 ;  /* 0x0000006962555223 */ /* 0x008fe20000010055 */
[----:B------:R-:W-:Y:S02]  /*1dc0*/  @P5 HADD2.F32 R97, -RZ, R54.H0_H0 ;  /* 0x20000036ff615230 */ /* 0x000fe40000004100 */
[--C-:B------:R-:W-:Y:S02]  /*1dd0*/  @P5 HADD2.F32 R99, -RZ, R55.reuse.H0_H0 ;  /* 0x20000037ff635230 */ /* 0x100fe40000004100 */
[----:B0-----:R-:W-:Y:S01]  /*1de0*/  @P5 FFMA.FTZ R83, R8, R103, R83 ;  /* 0x0000006708535223 */ /* 0x001fe20000010053 */
[----:B------:R-:W-:Y:S02]  /*1df0*/  @P5 HADD2.F32 R100, -RZ, R55.H1_H1 ;  /* 0x30000037ff645230 */ /* 0x000fe40000004100 */
[----:B------:R-:W-:Y:S01]  /*1e00*/  @P5 FFMA.FTZ R84, R97, R104, R84 ;  /* 0x0000006861545223 */ /* 0x000fe20000010054 */
[----:B------:R-:W-:Y:S02]  /*1e10*/  @P5 FFMA.FTZ R86, R99, R106, R86 ;  /* 0x0000006a63565223 */ /* 0x000fe40000010056 */
[----:B------:R-:W-:Y:S01]  /*1e20*/  @P5 FFMA.FTZ R87, R100, R107, R87 ;  /* 0x0000006b64575223 */ /* 0x000fe20000010057 */
[----:B------:R-:W-:Y:S06]  /*1e30*/  BRA `(.L_x_20172) ;  /* 0x0000000000747947 */ /* 0x000fec0003800000 */
.L_x_20171:
[----:B------:R-:W0:Y:S01]  /*1e40*/  @P5 LDC R83, c[0x0][0x40c] ;  /* 0x00010300ff535b82 */ /* 0x000e220000000800 */
[--C-:B-----5:R-:W-:Y:S01]  /*1e50*/  @P5 HADD2.F32 R8, -RZ, R52.reuse.H0_H0 ;  /* 0x20000034ff085230 */ /* 0x120fe20000004100 */
[----:B------:R-:W-:Y:S01]  /*1e60*/  CS2R R80, SRZ ;  /* 0x0000000000507805 */ /* 0x000fe2000001ff00 */
[----:B------:R-:W-:Y:S01]  /*1e70*/  @P5 HADD2.F32 R84, -RZ, R52.H1_H1 ;  /* 0x30000034ff545230 */ /* 0x000fe20000004100 */
[----:B------:R-:W-:Y:S01]  /*1e80*/  MOV R82, RZ ;  /* 0x000000ff00527202 */ /* 0x000fe20000000f00 */
[----:B------:R-:W-:Y:S02]  /*1e90*/  @P5 HADD2.F32 R86, -RZ, R53.H0_H0 ;  /* 0x20000035ff565230 */ /* 0x000fe40000004100 */
[--C-:B-1234-:R-:W-:Y:S01]  /*1ea0*/  @P5 HADD2.F32 R98, -RZ, R54.reuse.H0_H0 ;  /* 0x20000036ff625230 */ /* 0x11efe20000004100 */
[----:B------:R-:W1:Y:S01]  /*1eb0*/  @P5 LDC R85, c[0x0][0x40c] ;  /* 0x00010300ff555b82 */ /* 0x000e620000000800 */
[----:B------:R-:W-:Y:S02]  /*1ec0*/  @P5 HADD2.F32 R100, -RZ, R54.H1_H1 ;  /* 0x30000036ff645230 */ /* 0x000fe40000004100 */
[----:B------:R-:W-:-:S02]  /*1ed0*/  @P5 HADD2.F32 R102, -RZ, R55.H0_H0 ;  /* 0x20000037ff665230 */ /* 0x000fc40000004100 */
[----:B------:R-:W-:-:S03]  /*1ee0*/  @P5 HADD2.F32 R104, -RZ, R55.H1_H1 ;  /* 0x30000037ff685230 */ /* 0x000fc60000004100 */
[----:B------:R-:W2:Y:S08]  /*1ef0*/  @P5 LDC R87, c[0x0][0x40c] ;  /* 0x00010300ff575b82 */ /* 0x000eb00000000800 */
[----:B------:R-:W3:Y:S01]  /*1f00*/  @P5 LDC R97, c[0x0][0x40c] ;  /* 0x00010300ff615b82 */ /* 0x000ee20000000800 */
[----:B0-----:R-:W-:Y:S01]  /*1f10*/  @P5 FMUL.FTZ R80, R8, R83 ;  /* 0x0000005308505220 */ /* 0x001fe20000410000 */
[----:B------:R-:W-:-:S02]  /*1f20*/  HFMA2 R83, -RZ, RZ, 0, 0 ;  /* 0x00000000ff537431 */ /* 0x000fc400000001ff */
[----:B------:R-:W-:-:S04]  /*1f30*/  @P5 HADD2.F32 R8, -RZ, R53.H1_H1 ;  /* 0x30000035ff085230 */ /* 0x000fc80000004100 */
[----:B------:R-:W0:Y:S01]  /*1f40*/  @P5 LDC R99, c[0x0][0x40c] ;  /* 0x00010300ff635b82 */ /* 0x000e220000000800 */
[----:B-1----:R-:W-:Y:S01]  /*1f50*/  @P5 FMUL.FTZ R81, R84, R85 ;  /* 0x0000005554515220 */ /* 0x002fe20000410000 */
[----:B------:R-:W-:-:S06]  /*1f60*/  CS2R R84, SRZ ;  /* 0x0000000000547805 */ /* 0x000fcc000001ff00 */
[----:B------:R-:W1:Y:S01]  /*1f70*/  @P5 LDC R101, c[0x0][0x40c] ;  /* 0x00010300ff655b82 */ /* 0x000e620000000800 */
[----:B--2---:R-:W-:Y:S01]  /*1f80*/  @P5 FMUL.FTZ R82, R86, R87 ;  /* 0x0000005756525220 */ /* 0x004fe20000410000 */
[----:B------:R-:W-:-:S06]  /*1f90*/  CS2R R86, SRZ ;  /* 0x0000000000567805 */ /* 0x000fcc000001ff00 */
[----:B------:R-:W2:Y:S01]  /*1fa0*/  @P5 LDC R103, c[0x0][0x40c] ;  /* 0x00010300ff675b82 */ /* 0x000ea20000000800 */
[----:B---3--:R-:W-:-:S07]  /*1fb0*/  @P5 FMUL.FTZ R83, R8, R97 ;  /* 0x0000006108535220 */ /* 0x008fce0000410000 */
[----:B------:R-:W3:Y:S01]  /*1fc0*/  @P5 LDC R105, c[0x0][0x40c] ;  /* 0x00010300ff695b82 */ /* 0x000ee20000000800 */
[----:B0-----:R-:W-:Y:S01]  /*1fd0*/  @P5 FMUL.FTZ R84, R98, R99 ;  /* 0x0000006362545220 */ /* 0x001fe20000410000 */
[----:B-1----:R-:W-:Y:S01]  /*1fe0*/  @P5 FMUL.FTZ R85, R100, R101 ;  /* 0x0000006564555220 */ /* 0x002fe20000410000 */
[----:B--2---:R-:W-:Y:S01]  /*1ff0*/  @P5 FMUL.FTZ R86, R102, R103 ;  /* 0x0000006766565220 */ /* 0x004fe20000410000 */
[----:B---3--:R-:W-:-:S07]  /*2000*/  @P5 FMUL.FTZ R87, R104, R105 ;  /* 0x0000006968575220 */ /* 0x008fce0000410000 */
.L_x_20172:
[----:B------:R-:W0:Y:S02]  /*2010*/  LDC.64 R98, c[0x0][0x3a8] ;  /* 0x0000ea00ff627b82 */ /* 0x000e240000000a00 */
[----:B0-----:R-:W-:-:S05]  /*2020*/  IMAD.WIDE.U32 R98, R6, 0x20, R98 ;  /* 0x0000002006627825 */ /* 0x001fca00078e0062 */
[----:B------:R0:W-:Y:S04]  /*2030*/  STG.E.128 desc[UR6][R98.64], R80 ;  /* 0x0000005062007986 */ /* 0x0001e8000c101d06 */
[----:B------:R0:W-:Y:S02]  /*2040*/  STG.E.128 desc[UR6][R98.64+0x10], R84 ;  /* 0x0000105462007986 */ /* 0x0001e4000c101d06 */
.L_x_20169:
[----:B------:R-:W-:Y:S05]  /*2050*/  BSYNC.RECONVERGENT B0 ;  /* 0x0000000000007941 */ /* 0x000fea0003800200 */
.L_x_20168:
        /* <DEDUP_REMOVED lines=18> */
[----:B0-234-:R-:W-:-:S04]  /*2180*/  FADD.FTZ R99, R57, R6 ;  /* 0x0000000639637221 */ /* 0x01dfc80000010000 */
        /* <DEDUP_REMOVED lines=207> */
[----:B------:R-:W-:Y:S02]  /*2e80*/  HADD2.F32 R98, -RZ, R13.H0_H0 ;  /* 0x2000000dff627230 */ /* 0x000fe40000004100 */
[--C-:B------:R-:W-:Y:S01]  /*2e90*/  FADD.FTZ R101, R92, -R5.reuse ;  /* 0x800000055c657221 */ /* 0x100fe20000010000 */
[----:B------:R-:W-:Y:S02]  /*2ea0*/  HADD2.F32 R102, -RZ, R17.H0_H0 ;  /* 0x20000011ff667230 */ /* 0x000fe40000004100 */
[----:B------:R-:W-:Y:S01]  /*2eb0*/  FMUL.FTZ R99, R6, R99 ;  /* 0x0000006306637220 */ /* 0x000fe20000410000 */
[--C-:B------:R-:W-:Y:S01]  /*2ec0*/  FADD.FTZ R97, R88, -R5.reuse ;  /* 0x8000000558617221 */ /* 0x100fe20000010000 */
[----:B------:R-:W-:Y:S01]  /*2ed0*/  FMUL.FTZ R103, R6, R101 ;  /* 0x0000006506677220 */ /* 0x000fe20000410000 */
[----:B------:R-:W-:Y:S01]  /*2ee0*/  FADD.FTZ R105, R94, -R5 ;  /* 0x800000055e697221 */ /* 0x000fe20000010000 */
[----:B------:R-:W-:Y:S01]  /*2ef0*/  FFMA.FTZ R101, R99, R98, R102 ;  /* 0x0000006263657223 */ /* 0x000fe20000010066 */
[----:B------:R-:W-:Y:S01]  /*2f00*/  HADD2.F32 R100, -RZ, R12.H0_H0 ;  /* 0x2000000cff647230 */ /* 0x000fe20000004100 */
[----:B------:R-:W0:Y:S01]  /*2f10*/  LDC.64 R98, c[0x0][0x428] ;  /* 0x00010a00ff627b82 */ /* 0x000e220000000a00 */
[----:B------:R-:W-:-:S02]  /*2f20*/  HADD2.F32 R8, -RZ, R16.H0_H0 ;  /* 0x20000010ff087230 */ /* 0x000fc40000004100 */
[C---:B------:R-:W-:Y:S01]  /*2f30*/  FMUL.FTZ R97, R6.reuse, R97 ;  /* 0x0000006106617220 */ /* 0x040fe20000410000 */
[----:B------:R-:W-:Y:S02]  /*2f40*/  HADD2.F32 R104, -RZ, R14.H0_H0 ;  /* 0x2000000eff687230 */ /* 0x000fe40000004100 */
[----:B------:R-:W-:Y:S01]  /*2f50*/  FMUL.FTZ R107, R6, R105 ;  /* 0x00000069066b7220 */ /* 0x000fe20000410000 */
[----:B------:R-:W-:Y:S02]  /*2f60*/  HADD2.F32 R106, -RZ, R18.H0_H0 ;  /* 0x20000012ff6a7230 */ /* 0x000fe40000004100 */
[----:B------:R-:W-:Y:S01]  /*2f70*/  FFMA.FTZ R100, R97, R100, R8 ;  /* 0x0000006461647223 */ /* 0x000fe20000010008 */
[----:B------:R-:W-:Y:S02]  /*2f80*/  HADD2.F32 R108, -RZ, R15.H0_H0 ;  /* 0x2000000fff6c7230 */ /* 0x000fe40000004100 */
[----:B------:R-:W-:Y:S01]  /*2f90*/  FADD.FTZ R97, R89, -R5 ;  /* 0x8000000559617221 */ /* 0x000fe20000010000 */
[----:B------:R-:W-:-:S02]  /*2fa0*/  HADD2.F32 R110, -RZ, R19.H0_H0 ;  /* 0x20000013ff6e7230 */ /* 0x000fc40000004100 */
[----:B------:R-:W-:Y:S01]  /*2fb0*/  FFMA.FTZ R105, R103, R104, R106 ;  /* 0x0000006867697223 */ /* 0x000fe2000001006a */
[--C-:B------:R-:W-:Y:S01]  /*2fc0*/  FADD.FTZ R103, R91, -R5.reuse ;  /* 0x800000055b677221 */ /* 0x100fe20000010000 */
[--C-:B------:R-:W-:Y:S01]  /*2fd0*/  FADD.FTZ R111, R95, -R5.reuse ;  /* 0x800000055f6f7221 */ /* 0x100fe20000010000 */
[----:B------:R-:W-:Y:S02]  /*2fe0*/  HADD2.F32 R8, -RZ, R12.H1_H1 ;  /* 0x3000000cff087230 */ /* 0x000fe40000004100 */
[----:B------:R-:W-:Y:S01]  /*2ff0*/  FFMA.FTZ R109, R107, R108, R110 ;  /* 0x0000006c6b6d7223 */ /* 0x000fe2000001006e */
[----:B------:R-:W-:Y:S01]  /*3000*/  FADD.FTZ R107, R93, -R5 ;  /* 0x800000055d6b7221 */ /* 0x000fe20000010000 */
[----:B------:R-:W-:Y:S02]  /*3010*/  HADD2.F32 R102, -RZ, R16.H1_H1 ;  /* 0x30000010ff667230 */ /* 0x000fe40000004100 */
[----:B------:R-:W-:Y:S01]  /*3020*/  FMUL.FTZ R111, R6, R111 ;  /* 0x0000006f066f7220 */ /* 0x000fe20000410000 */
        /* <DEDUP_REMOVED lines=9> */
[----:B------:R-:W-:Y:S01]  /*30c0*/  FFMA.FTZ R97, R97, R8, R102 ;  /* 0x0000000861617223 */ /* 0x000fe20000010066 */
        /* <DEDUP_REMOVED lines=10> */
.L_x_20175:
[----:B------:R-:W-:Y:S05]  /*3170*/  BSYNC.RECONVERGENT B0 ;  /* 0x0000000000007941 */ /* 0x000fea0003800200 */
.L_x_20174:
[----:B------:R-:W-:Y:S04]  /*3180*/  BSSY.RECONVERGENT B0, `(.L_x_20176) ;  /* 0x0000032000007945 */ /* 0x000fe80003800200 */
[----:B------:R-:W-:Y:S05]  /*3190*/  @!P1 BRA `(.L_x_20177) ;  /* 0x0000000000c09947 */ /* 0x000fea0003800000 */
[--C-:B0-----:R-:W-:Y:S01]  /*31a0*/  FADD.FTZ R99, R58, -R5.reuse ;  /* 0x800000053a637221 */ /* 0x101fe20000010000 */
        /* <DEDUP_REMOVED lines=47> */
.L_x_20177:
[----:B------:R-:W-:Y:S05]  /*34a0*/  BSYNC.RECONVERGENT B0 ;  /* 0x0000000000007941 */ /* 0x000fea0003800200 */
.L_x_20176:
[----:B------:R-:W-:Y:S04]  /*34b0*/  BSSY.RECONVERGENT B0, `(.L_x_20178) ;  /* 0x0000032000007945 */ /* 0x000fe80003800200 */
[----:B------:R-:W-:Y:S05]  /*34c0*/  @!P2 BRA `(.L_x_20179) ;  /* 0x0000000000c0a947 */ /* 0x000fea0003800000 */
[--C-:B01----:R-:W-:Y:S01]  /*34d0*/  FADD.FTZ R99, R66, -R5.reuse ;  /* 0x8000000542637221 */ /* 0x103fe20000010000 */
        /* <DEDUP_REMOVED lines=47> */
.L_x_20179:
[----:B------:R-:W-:Y:S05]  /*37d0*/  BSYNC.RECONVERGENT B0 ;  /* 0x0000000000007941 */ /* 0x000fea0003800200 */
.L_x_20178:
[----:B------:R-:W-:Y:S04]  /*37e0*/  BSSY.RECONVERGENT B0, `(.L_x_20180) ;  /* 0x0000032000007945 */ /* 0x000fe80003800200 */
[----:B------:R-:W-:Y:S05]  /*37f0*/  @!P3 BRA `(.L_x_20181) ;  /* 0x0000000000c0b947 */ /* 0x000fea0003800000 */
[--C-:B012---:R-:W-:Y:S01]  /*3800*/  FADD.FTZ R99, R74, -R5.reuse ;  /* 0x800000054a637221 */ /* 0x107fe20000010000 */
        /* <DEDUP_REMOVED lines=47> */
.L_x_20181:
[----:B------:R-:W-:Y:S05]  /*3b00*/  BSYNC.RECONVERGENT B0 ;  /* 0x0000000000007941 */ /* 0x000fea0003800200 */
.L_x_20180:
[----:B------:R-:W-:Y:S04]  /*3b10*/  BSSY.RECONVERGENT B0, `(.L_x_20173) ;  /* 0x0000031000007945 */ /* 0x000fe80003800200 */
[----:B------:R-:W-:Y:S05]  /*3b20*/  @!P4 BRA `(.L_x_20182) ;  /* 0x0000000000bcc947 */ /* 0x000fea0003800000 */
[----:B0123--:R-:W0:Y:S01]  /*3b30*/  LDC.64 R98, c[0x0][0x428] ;  /* 0x00010a00ff627b82 */ /* 0x00fe220000000a00 */
[--C-:B------:R-:W-:Y:S01]  /*3b40*/  FADD.FTZ R97, R80, -R5.reuse ;  /* 0x8000000550617221 */ /* 0x100fe20000010000 */
[--C-:B------:R-:W-:Y:S01]  /*3b50*/  FADD.FTZ R107, R82, -R5.reuse ;  /* 0x80000005526b7221 */ /* 0x100fe20000010000 */
[--C-:B------:R-:W-:Y:S01]  /*3b60*/  FADD.FTZ R111, R84, -R5.reuse ;  /* 0x80000005546f7221 */ /* 0x100fe20000010000 */
[----:B------:R-:W-:Y:S02]  /*3b70*/  HADD2.F32 R101, -RZ, R44.H0_H0 ;  /* 0x2000002cff657230 */ /* 0x000fe40000004100 */
[----:B------:R-:W-:Y:S01]  /*3b80*/  FMUL.FTZ R100, R6, R97 ;  /* 0x0000006106647220 */ /* 0x000fe20000410000 */
[----:B------:R-:W-:Y:S02]  /*3b90*/  HADD2.F32 R103, -RZ, R48.H0_H0 ;  /* 0x20000030ff677230 */ /* 0x000fe40000004100 */
[----:B------:R-:W-:Y:S01]  /*3ba0*/  FADD.FTZ R105, R81, -R5 ;  /* 0x8000000551697221 */ /* 0x000fe20000010000 */
[----:B------:R-:W-:-:S02]  /*3bb0*/  HADD2.F32 R102, -RZ, R45.H0_H0 ;  /* 0x2000002dff667230 */ /* 0x000fc40000004100 */
[--C-:B------:R-:W-:Y:S01]  /*3bc0*/  FADD.FTZ R109, R83, -R5.reuse ;  /* 0x80000005536d7221 */ /* 0x100fe20000010000 */
[----:B------:R-:W-:Y:S02]  /*3bd0*/  HADD2.F32 R104, -RZ, R49.H0_H0 ;  /* 0x20000031ff687230 */ /* 0x000fe40000004100 */
[--C-:B------:R-:W-:Y:S01]  /*3be0*/  FADD.FTZ R113, R85, -R5.reuse ;  /* 0x8000000555717221 */ /* 0x100fe20000010000 */
[----:B------:R-:W-:Y:S02]  /*3bf0*/  HADD2.F32 R106, -RZ, R46.H0_H0 ;  /* 0x2000002eff6a7230 */ /* 0x000fe40000004100 */
[--C-:B------:R-:W-:Y:S01]  /*3c00*/  FADD.FTZ R115, R86, -R5.reuse ;  /* 0x8000000556737221 */ /* 0x100fe20000010000 */
[----:B------:R-:W-:Y:S02]  /*3c10*/  HADD2.F32 R108, -RZ, R50.H0_H0 ;  /* 0x20000032ff6c7230 */ /* 0x000fe40000004100 */
[----:B------:R-:W-:Y:S01]  /*3c20*/  FADD.FTZ R117, R87, -R5 ;  /* 0x8000000557757221 */ /* 0x000fe20000010000 */
[C---:B------:R-:W-:Y:S01]  /*3c30*/  FMUL.FTZ R107, R6.reuse, R107 ;  /* 0x0000006b066b7220 */ /* 0x040fe20000410000 */
[----:B------:R-:W-:Y:S01]  /*3c40*/  FMUL.FTZ R111, R6, R111 ;  /* 0x0000006f066f7220 */ /* 0x000fe20000410000 */
        /* <DEDUP_REMOVED lines=8> */
[----:B------:R-:W-:-:S02]  /*3cd0*/  HADD2.F32 R6, -RZ, R44.H1_H1 ;  /* 0x3000002cff067230 */ /* 0x000fc40000004100 */
[----:B------:R-:W-:Y:S02]  /*3ce0*/  HADD2.F32 R103, -RZ, R45.H1_H1 ;  /* 0x3000002dff677230 */ /* 0x000fe40000004100 */
[----:B------:R-:W-:Y:S02]  /*3cf0*/  HADD2.F32 R104, -RZ, R46.H1_H1 ;  /* 0x3000002eff687230 */ /* 0x000fe40000004100 */
[----:B------:R-:W-:Y:S02]  /*3d00*/  HADD2.F32 R110, -RZ, R47.H0_H0 ;  /* 0x2000002fff6e7230 */ /* 0x000fe40000004100 */
[----:B------:R-:W-:Y:S02]  /*3d10*/  HADD2.F32 R112, -RZ, R51.H0_H0 ;  /* 0x20000033ff707230 */ /* 0x000fe40000004100 */
[----:B------:R-:W-:Y:S02]  /*3d20*/  HADD2.F32 R114, -RZ, R47.H1_H1 ;  /* 0x3000002fff727230 */ /* 0x000fe40000004100 */
[----:B------:R-:W-:-:S02]  /*3d30*/  HADD2.F32 R116, -RZ, R51.H1_H1 ;  /* 0x30000033ff747230 */ /* 0x000fc40000004100 */
[----:B------:R-:W-:Y:S01]  /*3d40*/  FFMA.FTZ R110, R115, R110, R112 ;  /* 0x0000006e736e7223 */ /* 0x000fe20000010070 */
[----:B------:R-:W-:Y:S02]  /*3d50*/  HADD2.F32 R108, -RZ, R50.H1_H1 ;  /* 0x30000032ff6c7230 */ /* 0x000fe40000004100 */
[----:B------:R-:W-:Y:S02]  /*3d60*/  HADD2.F32 R105, -RZ, R49.H1_H1 ;  /* 0x30000031ff697230 */ /* 0x000fe40000004100 */
[----:B------:R-:W-:Y:S01]  /*3d70*/  FFMA.FTZ R117, R117, R114, R116 ;  /* 0x0000007275757223 */ /* 0x000fe20000010074 */
[----:B------:R-:W-:Y:S02]  /*3d80*/  HADD2.F32 R102, -RZ, R48.H1_H1 ;  /* 0x30000030ff667230 */ /* 0x000fe40000004100 */
[----:B------:R-:W-:Y:S01]  /*3d90*/  FFMA.FTZ R97, R97, R104, R108 ;  /* 0x0000006861617223 */ /* 0x000fe2000001006c */
[----:B0-----:R-:W-:-:S04]  /*3da0*/  IMAD.WIDE.U32 R98, R7, 0x10, R98 ;  /* 0x0000001007627825 */ /* 0x001fc800078e0062 */
[----:B------:R-:W-:Y:S01]  /*3db0*/  FFMA.FTZ R8, R8, R103, R105 ;  /* 0x0000006708087223 */ /* 0x000fe20000010069 */
[----:B------:R-:W-:Y:S01]  /*3dc0*/  F2FP.F16.F32.PACK_AB R103, R117, R110 ;  /* 0x0000006e7567723e */ /* 0x000fe200000000ff */
[----:B------:R-:W-:Y:S01]  /*3dd0*/  FFMA.FTZ R5, R5, R6, R102 ;  /* 0x0000000605057223 */ /* 0x000fe20000010066 */
[----:B------:R-:W-:Y:S02]  /*3de0*/  F2FP.F16.F32.PACK_AB R102, R97, R106 ;  /* 0x0000006a6166723e */ /* 0x000fe400000000ff */
[----:B------:R-:W-:Y:S02]  /*3df0*/  F2FP.F16.F32.PACK_AB R101, R8, R101 ;  /* 0x000000650865723e */ /* 0x000fe400000000ff */
[----:B------:R-:W-:-:S05]  /*3e00*/  F2FP.F16.F32.PACK_AB R100, R5, R100 ;  /* 0x000000640564723e */ /* 0x000fca00000000ff */
[----:B------:R4:W-:Y:S02]  /*3e10*/  STG.E.128 desc[UR6][R98.64], R100 ;  /* 0x0000006462007986 */ /* 0x0009e4000c101d06 */
.L_x_20182:
[----:B------:R-:W-:Y:S05]  /*3e20*/  BSYNC.RECONVERGENT B0 ;  /* 0x0000000000007941 */ /* 0x000fea0003800200 */
.L_x_20173:
[----:B------:R-:W5:Y:S01]  /*3e30*/  LDC.64 R6, c[0x0][0x380] ;  /* 0x0000e000ff067b82 */ /* 0x000f620000000a00 */
[----:B------:R-:W-:Y:S01]  /*3e40*/  UPLOP3.LUT UP1, UPT, UPT, UPT, UP1, 0x40, 0x4 ;  /* 0x000000000004789c */ /* 0x000fe20003f2e810 */
[----:B-----5:R-:W-:-:S04]  /*3e50*/  IADD3 R2, PT, PT, R2, R6, RZ ;  /* 0x0000000602027210 */ /* 0x020fc80007ffe0ff */
[----:B------:R-:W-:-:S13]  /*3e60*/  ISETP.GE.AND P0, PT, R2, R7, PT ;  /* 0x000000070200720c */ /* 0x000fda0003f06270 */
[----:B------:R-:W-:Y:S05]  /*3e70*/  @!P0 BRA `(.L_x_20183) ;  /* 0xffffffc800488947 */ /* 0x000fea000383ffff */
[----:B------:R-:W-:Y:S05]  /*3e80*/  EXIT ;  /* 0x000000000000794d */ /* 0x000fea0003800000 */
.L_x_20184:
        /* <DEDUP_REMOVED lines=15> */
.L_x_34078:


//--------------------- .text._ZN10layer_norm13ln_fwd_kernelINS_13Kernel_traitsI6__halfS2_fS2_fjLj5120ELj1ELj1ELj4ELj16ENS_18Kernel_traits_baseILj5120ES2_S2_fS2_fjLj128EEEEELb0ELb0ELb1ELb1EEEvNS_9FwdParamsE --------------------------
	.section	.text._ZN10layer_norm13ln_fwd_kernelINS_13Kernel_traitsI6__halfS2_fS2_fjLj5120ELj1ELj1ELj4ELj16ENS_18Kernel_traits_baseILj5120ES2_S2_fS2_fjLj128EEEEELb0ELb0ELb1ELb1EEEvNS_9FwdParamsE,"ax",@progbits
	.align	128
        .global         _ZN10layer_norm13ln_fwd_kernelINS_13Kernel_traitsI6__halfS2_fS2_fjLj5120ELj1ELj1ELj4ELj16ENS_18Kernel_traits_baseILj5120ES2_S2_fS2_fjLj128EEEEELb0ELb0ELb1ELb1EEEvNS_9FwdParamsE
        .type           _ZN10layer_norm13ln_fwd_kernelINS_13Kernel_traitsI6__halfS2_fS2_fjLj5120ELj1ELj1ELj4ELj16ENS_18Kernel_traits_baseILj5120ES2_S2_fS2_fjLj128EEEEELb0ELb0ELb1ELb1EEEvNS_9FwdParamsE,@function
        .size           _ZN10layer_norm13ln_fwd_kernelINS_13Kernel_traitsI6__halfS2_fS2_fjLj5120ELj1ELj1ELj4ELj16ENS_18Kernel_traits_baseILj5120ES2_S2_fS2_fjLj128EEEEELb0ELb0ELb1ELb1EEEvNS_9FwdParamsE,(.L_x_34079 - _ZN10layer_norm13ln_fwd_kernelINS_13Kernel_traitsI6__halfS2_fS2_fjLj5120ELj1ELj1ELj4ELj16ENS_18Kernel_traits_baseILj5120ES2_S2_fS2_fjLj128EEEEELb0ELb0ELb1ELb1EEEvNS_9FwdParamsE)
        .other          _ZN10layer_norm13ln_fwd_kernelINS_13Kernel_traitsI6__halfS2_fS2_fjLj5120ELj1ELj1ELj4ELj16ENS_18Kernel_traits_baseILj5120ES2_S2_fS2_fjLj128EEEEELb0ELb0ELb1ELb1EEEvNS_9FwdParamsE,@"STO_CUDA_ENTRY STV_DEFAULT"
_ZN10layer_norm13ln_fwd_kernelINS_13Kernel_traitsI6__halfS2_fS2_fjLj5120ELj1ELj1ELj4ELj16ENS_18Kernel_traits_baseILj5120ES2_S2_fS2_fjLj128EEEEELb0ELb0ELb1ELb1EEEvNS_9FwdParamsE:
.text._ZN10layer_norm13ln_fwd_kernelINS_13Kernel_traitsI6__halfS2_fS2_fjLj5120ELj1ELj1ELj4ELj16ENS_18Kernel_traits_baseILj5120ES2_S2_fS2_fjLj128EEEEELb0ELb0ELb1ELb1EEEvNS_9FwdParamsE:
        /* <DEDUP_REMOVED lines=48> */
.L_x_20203:
[----:B---3--:R-:W-:-:S06]  /*0300*/  UIMAD.WIDE UR4, UR7, 0x4, UR8 ;  /* 0x00000004070478a5 */ /* 0x008fcc000f8e0208 */
[----:B01----:R-:W-:Y:S02]  /*0310*/  MOV R2, UR4 ;  /* 0x0000000400027c02 */ /* 0x003fe40008000f00 */
[----:B------:R-:W-:-:S05]  /*0320*/  MOV R3, UR5 ;  /* 0x0000000500037c02 */ /* 0x000fca0008000f00 */
[----:B------:R-:W3:Y:S01]  /*0330*/  LDG.E R2, desc[UR12][R2.64] ;  /* 0x0000000c02027981 */ /* 0x000ee2000c1e1900 */
[----:B------:R-:W-:Y:S01]  /*0340*/  UIMAD.WIDE UR22, UR7, 0x4, UR10 ;  /* 0x00000004071678a5 */ /* 0x000fe2000f8e020a */
[----:B------:R-:W-:-:S05]  /*0350*/  HFMA2 R52, -RZ, RZ, 0, 0 ;  /* 0x00000000ff347431 */ /* 0x000fca00000001ff */
[----:B------:R-:W-:Y:S02]  /*0360*/  MOV R48, UR22 ;  /* 0x0000001600307c02 */ /* 0x000fe40008000f00 */
[----:B------:R-:W-:-:S05]  /*0370*/  MOV R49, UR23 ;  /* 0x0000001700317c02 */ /* 0x000fca0008000f00 */
[----:B------:R-:W2:Y:S01]  /*0380*/  LDG.E R48, desc[UR12][R48.64] ;  /* 0x0000000c30307981 */ /* 0x000ea2000c1e1900 */
[----:B---3--:R-:W-:-:S13]  /*0390*/  R2UR UR21, R2 ;  /* 0x00000000021572ca */ /* 0x008fda00000e0000 */
[----:B------:R-:W-:-:S06]  /*03a0*/  UISETP.GE.AND UP2, UPT, UR21, 0x1, UPT ;  /* 0x000000011500788c */ /* 0x000fcc000bf46270 */
[----:B------:R-:W-:-:S05]  /*03b0*/  PLOP3.LUT P0, PT, PT, PT, UP2, 0x80, 0x8 ;  /* 0x000000000008781c */ /* 0x000fca0003f0f028 */
[----:B------:R-:W-:Y:S01]  /*03c0*/  @UP2 UIADD3 UR4, UPT, UPT, UR21, -0x1, URZ ;  /* 0xffffffff15042890 */ /* 0x000fe2000fffe0ff */
[----:B------:R-:W3:Y:S03]  /*03d0*/  @UP2 LDCU.64 UR24, c[0x0][0x390] ;  /* 0x00007200ff1827ac */ /* 0x000ee60008000a00 */
[----:B0-----:R-:W-:-:S04]  /*03e0*/  @UP2 UIMAD UR4, UR4, UR18, URZ ;  /* 0x00000012040422a4 */ /* 0x001fc8000f8e02ff */
[----:B------:R-:W-:-:S04]  /*03f0*/  @UP2 USHF.R.S32.HI UR5, URZ, 0x1f, UR4 ;  /* 0x0000001fff052899 */ /* 0x000fc80008011404 */
[----:B------:R-:W-:-:S06]  /*0400*/  @UP2 ULEA.HI UR5, UR5, UR4, URZ, 0x3 ;  /* 0x0000000405052291 */ /* 0x000fcc000f8f18ff */
[----:B------:R-:W-:Y:S02]  /*0410*/  MOV R51, UR5 ;  /* 0x0000000500337c02 */ /* 0x000fe40008000f00 */
[----:B---3--:R-:W-:Y:S02]  /*0420*/  MOV R2, UR24 ;  /* 0x0000001800027c02 */ /* 0x008fe40008000f00 */
[----:B------:R-:W-:Y:S02]  /*0430*/  MOV R3, UR25 ;  /* 0x0000001900037c02 */ /* 0x000fe40008000f00 */
[----:B------:R-:W-:-:S05]  /*0440*/  @P0 LEA.HI.SX32 R52, R51, R0, 0x1d ;  /* 0x0000000033340211 */ /* 0x000fca00078feaff */
[----:B------:R-:W-:-:S05]  /*0450*/  @P0 IMAD.WIDE.U32 R2, R52, 0x10, R2 ;  /* 0x0000001034020825 */ /* 0x000fca00078e0002 */
[----:B------:R0:W5:Y:S01]  /*0460*/  @P0 LDG.E.128 R44, desc[UR12][R2.64] ;  /* 0x0000000c022c0981 */ /* 0x000162000c1e1d00 */
[----:B------:R-:W-:Y:S02]  /*0470*/  UIMAD UR4, UR7, UR18, URZ ;  /* 0x00000012070472a4 */ /* 0x000fe4000f8e02ff */
[----:B----4-:R-:W-:Y:S02]  /*0480*/  UISETP.NE.U32.AND UP0, UPT, UR14, URZ, UPT ;  /* 0x000000ff0e00728c */ /* 0x010fe4000bf05070 */
[----:B------:R-:W-:Y:S02]  /*0490*/  USHF.R.S32.HI UR5, URZ, 0x1f, UR4 ;  /* 0x0000001fff057899 */ /* 0x000fe40008011404 */
[----:B------:R-:W-:Y:S01]  /*04a0*/  UISETP.NE.AND.EX UP0, UPT, UR15, URZ, UPT, UP0 ;  /* 0x000000ff0f00728c */ /* 0x000fe2000bf05300 */
[----:B--2---:R-:W-:Y:S01]  /*04b0*/  R2UR UR6, R48 ;  /* 0x00000000300672ca */ /* 0x004fe200000e0000 */
[----:B------:R-:W-:-:S06]  /*04c0*/  ULEA.HI UR5, UR5, UR4, URZ, 0x3 ;  /* 0x0000000405057291 */ /* 0x000fcc000f8f18ff */
[----:B------:R-:W-:-:S04]  /*04d0*/  MOV R53, UR5 ;  /* 0x0000000500357c02 */ /* 0x000fc80008000f00 */
[----:B------:R-:W-:Y:S01]  /*04e0*/  LEA.HI.SX32 R53, R53, R0, 0x1d ;  /* 0x0000000035357211 */ /* 0x000fe200078feaff */
[----:B0-----:R-:W-:Y:S06]  /*04f0*/  BRA.U !UP0, `(.L_x_20185) ;  /* 0x0000000108787547 */ /* 0x001fec000b800000 */
[----:B------:R-:W0:Y:S02]  /*0500*/  LDC.64 R2, c[0x0][0x3a0] ;  /* 0x0000e800ff027b82 */ /* 0x000e240000000a00 */
[----:B0-----:R-:W-:-:S05]  /*0510*/  IMAD.WIDE.U32 R2, R53, 0x20, R2 ;  /* 0x0000002035027825 */ /* 0x001fca00078e0002 */
[----:B------:R-:W2:Y:S04]  /*0520*/  LDG.E.128 R84, desc[UR12][R2.64] ;  /* 0x0000000c02547981 */ /* 0x000ea8000c1e1d00 */
[----:B------:R0:W3:Y:S01]  /*0530*/  LDG.E.128 R80, desc[UR12][R2.64+0x10] ;  /* 0x0000100c02507981 */ /* 0x0000e2000c1e1d00 */
[----:B------:R-:W-:-:S13]  /*0540*/  ISETP.LT.AND P1, PT, RZ, UR21, PT ;  /* 0x00000015ff007c0c */ /* 0x000fda000bf21270 */
[----:B------:R-:W2:Y:S01]  /*0550*/  @P1 LDC R48, c[0x0][0x40c] ;  /* 0x00010300ff301b82 */ /* 0x000ea20000000800 */
[--C-:B-----5:R-:W-:Y:S02]  /*0560*/  @P1 HADD2.F32 R49, -RZ, R44.reuse.H0_H0 ;  /* 0x2000002cff311230 */ /* 0x120fe40000004100 */
[----:B------:R-:W-:Y:S02]  /*0570*/  @P1 HADD2.F32 R0, -RZ, R44.H1_H1 ;  /* 0x3000002cff001230 */ /* 0x000fe40000004100 */
[--C-:B0-----:R-:W-:Y:S02]  /*0580*/  @P1 HADD2.F32 R3, -RZ, R45.reuse.H0_H0 ;  /* 0x2000002dff031230 */ /* 0x101fe40000004100 */
[----:B------:R-:W-:Y:S01]  /*0590*/  @P1 HADD2.F32 R2, -RZ, R46.H1_H1 ;  /* 0x3000002eff021230 */ /* 0x000fe20000004100 */
[----:B------:R-:W0:Y:S08]  /*05a0*/  @P1 LDC R50, c[0x0][0x40c] ;  /* 0x00010300ff321b82 */ /* 0x000e300000000800 */
[----:B------:R-:W4:Y:S08]  /*05b0*/  @P1 LDC R51, c[0x0][0x40c] ;  /* 0x00010300ff331b82 */ /* 0x000f300000000800 */
[----:B------:R-:W1:Y:S08]  /*05c0*/  @P1 LDC R54, c[0x0][0x40c] ;  /* 0x00010300ff361b82 */ /* 0x000e700000000800 */
[----:B------:R-:W1:Y:S08]  /*05d0*/  @P1 LDC R55, c[0x0][0x40c] ;  /* 0x00010300ff371b82 */ /* 0x000e700000000800 */
[----:B------:R-:W3:Y:S08]  /*05e0*/  @P1 LDC R56, c[0x0][0x40c] ;  /* 0x00010300ff381b82 */ /* 0x000ef00000000800 */
[----:B------:R-:W1:Y:S08]  /*05f0*/  @P1 LDC R57, c[0x0][0x40c] ;  /* 0x00010300ff391b82 */ /* 0x000e700000000800 */
[----:B------:R-:W1:Y:S01]  /*0600*/  @P1 LDC R58, c[0x0][0x40c] ;  /* 0x00010300ff3a1b82 */ /* 0x000e620000000800 */
[----:B--2---:R-:W-:Y:S01]  /*0610*/  @P1 FFMA.FTZ R84, R49, R48, R84 ;  /* 0x0000003031541223 */ /* 0x004fe20000010054 */
[----:B0-----:R-:W-:Y:S01]  /*0620*/  @P1 FFMA.FTZ R85, R0, R50, R85 ;  /* 0x0000003200551223 */ /* 0x001fe20000010055 */
[----:B----4-:R-:W-:Y:S01]  /*0630*/  @P1 FFMA.FTZ R86, R3, R51, R86 ;  /* 0x0000003303561223 */ /* 0x010fe20000010056 */
[----:B------:R-:W-:-:S02]  /*0640*/  @P1 HADD2.F32 R0, -RZ, R45.H1_H1 ;  /* 0x3000002dff001230 */ /* 0x000fc40000004100 */
[----:B---3--:R-:W-:Y:S01]  /*0650*/  @P1 FFMA.FTZ R81, R2, R56, R81 ;  /* 0x0000003802511223 */ /* 0x008fe20000010051 */
[----:B------:R-:W-:Y:S02]  /*0660*/  @P1 HADD2.F32 R3, -RZ, R46.H0_H0 ;  /* 0x2000002eff031230 */ /* 0x000fe40000004100 */
[--C-:B------:R-:W-:Y:S02]  /*0670*/  @P1 HADD2.F32 R49, -RZ, R47.reuse.H0_H0 ;  /* 0x2000002fff311230 */ /* 0x100fe40000004100 */
[----:B-1----:R-:W-:Y:S01]  /*0680*/  @P1 FFMA.FTZ R87, R0, R54, R87 ;  /* 0x0000003600571223 */ /* 0x002fe20000010057 */
[----:B------:R-:W-:Y:S02]  /*0690*/  @P1 HADD2.F32 R48, -RZ, R47.H1_H1 ;  /* 0x3000002fff301230 */ /* 0x000fe40000004100 */
[----:B------:R-:W-:Y:S01]  /*06a0*/  @P1 FFMA.FTZ R80, R3, R55, R80 ;  /* 0x0000003703501223 */ /* 0x000fe20000010050 */
[----:B------:R-:W-:Y:S02]  /*06b0*/  @P1 FFMA.FTZ R82, R49, R57, R82 ;  /* 0x0000003931521223 */ /* 0x000fe40000010052 */
[----:B------:R-:W-:Y:S01]  /*06c0*/  @P1 FFMA.FTZ R83, R48, R58, R83 ;  /* 0x0000003a30531223 */ /* 0x000fe20000010053 */
[----:B------:R-:W-:Y:S06]  /*06d0*/  BRA `(.L_x_20186) ;  /* 0x0000000000707947 */ /* 0x000fec0003800000 */
.L_x_20185:
[----:B------:R-:W0:Y:S01]  /*06e0*/  @UP2 LDCU UR4, c[0x0][0x40c] ;  /* 0x00008180ff0427ac */ /* 0x000e220008000800 */
[--C-:B-----5:R-:W-:Y:S01]  /*06f0*/  @P0 HADD2.F32 R0, -RZ, R44.reuse.H0_H0 ;  /* 0x2000002cff000230 */ /* 0x120fe20000004100 */
[----:B------:R-:W-:Y:S01]  /*0700*/  CS2R R84, SRZ ;  /* 0x0000000000547805 */ /* 0x000fe2000001ff00 */
[----:B------:R-:W-:Y:S01]  /*0710*/  @P0 HADD2.F32 R2, -RZ, R44.H1_H1 ;  /* 0x3000002cff020230 */ /* 0x000fe20000004100 */
[----:B------:R-:W2:Y:S01]  /*0720*/  @UP2 LDCU UR5, c[0x0][0x40c] ;  /* 0x00008180ff0527ac */ /* 0x000ea20008000800 */
[----:B------:R-:W-:Y:S01]  /*0730*/  @P0 HADD2.F32 R3, -RZ, R45.H0_H0 ;  /* 0x2000002dff030230 */ /* 0x000fe20000004100 */
[----:B------:R-:W-:Y:S01]  /*0740*/  CS2R R86, SRZ ;  /* 0x0000000000567805 */ /* 0x000fe2000001ff00 */
[--C-:B------:R-:W-:Y:S01]  /*0750*/  @P0 HADD2.F32 R48, -RZ, R47.reuse.H0_H0 ;  /* 0x2000002fff300230 */ /* 0x100fe20000004100 */
[----:B------:R-:W3:Y:S01]  /*0760*/  @UP2 LDCU UR22, c[0x0][0x40c] ;  /* 0x00008180ff1627ac */ /* 0x000ee20008000800 */
[----:B------:R-:W-:Y:S01]  /*0770*/  @P0 HADD2.F32 R49, -RZ, R47.H1_H1 ;  /* 0x3000002fff310230 */ /* 0x000fe20000004100 */
[----:B------:R-:W-:-:S02]  /*0780*/  CS2R R80, SRZ ;  /* 0x0000000000507805 */ /* 0x000fc4000001ff00 */
[----:B------:R-:W-:Y:S01]  /*0790*/  CS2R R82, SRZ ;  /* 0x0000000000527805 */ /* 0x000fe2000001ff00 */
[----:B------:R-:W4:Y:S01]  /*07a0*/  @UP2 LDCU UR23, c[0x0][0x40c] ;  /* 0x00008180ff1727ac */ /* 0x000f220008000800 */
[----:B------:R-:W1:Y:S01]  /*07b0*/  @UP2 LDCU UR24, c[0x0][0x40c] ;  /* 0x00008180ff1827ac */ /* 0x000e620008000800 */
[----:B0-----:R-:W-:Y:S01]  /*07c0*/  @P0 FMUL.FTZ R84, R0, UR4 ;  /* 0x0000000400540c20 */ /* 0x001fe20008410000 */
[----:B------:R-:W-:Y:S01]  /*07d0*/  @P0 HADD2.F32 R0, -RZ, R45.H1_H1 ;  /* 0x3000002dff000230 */ /* 0x000fe20000004100 */
[----:B------:R-:W0:Y:S01]  /*07e0*/  @UP2 LDCU UR25, c[0x0][0x40c] ;  /* 0x00008180ff1927ac */ /* 0x000e220008000800 */
[----:B--2---:R-:W-:Y:S01]  /*07f0*/  @P0 FMUL.FTZ R85, R2, UR5 ;  /* 0x0000000502550c20 */ /* 0x004fe20008410000 */
[--C-:B------:R-:W-:Y:S01]  /*0800*/  @P0 HADD2.F32 R2, -RZ, R46.reuse.H0_H0 ;  /* 0x2000002eff020230 */ /* 0x100fe20000004100 */
[----:B------:R-:W2:Y:S01]  /*0810*/  @UP2 LDCU UR26, c[0x0][0x40c] ;  /* 0x00008180ff1a27ac */ /* 0x000ea20008000800 */
[----:B---3--:R-:W-:Y:S01]  /*0820*/  @P0 FMUL.FTZ R86, R3, UR22 ;  /* 0x0000001603560c20 */ /* 0x008fe20008410000 */
[----:B------:R-:W-:Y:S01]  /*0830*/  @P0 HADD2.F32 R3, -RZ, R46.H1_H1 ;  /* 0x3000002eff030230 */ /* 0x000fe20000004100 */
[----:B------:R-:W3:Y:S01]  /*0840*/  @UP2 LDCU UR27, c[0x0][0x40c] ;  /* 0x00008180ff1b27ac */ /* 0x000ee20008000800 */
[----:B----4-:R-:W-:Y:S01]  /*0850*/  @P0 FMUL.FTZ R87, R0, UR23 ;  /* 0x0000001700570c20 */ /* 0x010fe20008410000 */
[----:B-1----:R-:W-:-:S02]  /*0860*/  @P0 FMUL.FTZ R80, R2, UR24 ;  /* 0x0000001802500c20 */ /* 0x002fc40008410000 */
[----:B0-----:R-:W-:Y:S01]  /*0870*/  @P0 FMUL.FTZ R81, R3, UR25 ;  /* 0x0000001903510c20 */ /* 0x001fe20008410000 */
[----:B--2---:R-:W-:Y:S01]  /*0880*/  @P0 FMUL.FTZ R82, R48, UR26 ;  /* 0x0000001a30520c20 */ /* 0x004fe20008410000 */
[----:B---3--:R-:W-:-:S07]  /*0890*/  @P0 FMUL.FTZ R83, R49, UR27 ;  /* 0x0000001b31530c20 */ /* 0x008fce0008410000 */
.L_x_20186:
[----:B------:R-:W0:Y:S02]  /*08a0*/  LDC.64 R2, c[0x0][0x3a8] ;  /* 0x0000ea00ff027b82 */ /* 0x000e240000000a00 */
[----:B0-----:R-:W-:-:S05]  /*08b0*/  IMAD.WIDE.U32 R48, R53, 0x20, R2 ;  /* 0x0000002035307825 */ /* 0x001fca00078e0002 */
[----:B------:R0:W-:Y:S04]  /*08c0*/  STG.E.128 desc[UR12][R48.64], R84 ;  /* 0x0000005430007986 */ /* 0x0001e8000c101d0c */
[----:B------:R0:W-:Y:S01]  /*08d0*/  STG.E.128 desc[UR12][R48.64+0x10], R80 ;  /* 0x0000105030007986 */ /* 0x0001e2000c101d0c */
[----:B------:R-:W-:Y:S05]  /*08e0*/  BRA.U !UP2, `(.L_x_20187) ;  /* 0x000000010a107547 */ /* 0x000fea000b800000 */
[----:B------:R-:W1:Y:S01]  /*08f0*/  LDC.64 R44, c[0x0][0x390] ;  /* 0x0000e400ff2c7b82 */ /* 0x000e620000000a00 */
[----:B------:R-:W-:-:S05]  /*0900*/  IADD3 R47, PT, PT, R52, 0x80, RZ ;  /* 0x00000080342f7810 */ /* 0x000fca0007ffe0ff */
[----:B-1----:R-:W-:-:S06]  /*0910*/  IMAD.WIDE.U32 R44, R47, 0x10, R44 ;  /* 0x000000102f2c7825 */ /* 0x002fcc00078e002c */
[----:B------:R-:W5:Y:S02]  /*0920*/  LDG.E.128 R44, desc[UR12][R44.64] ;  /* 0x0000000c2c2c7981 */ /* 0x000f64000c1e1d00 */
.L_x_20187:
[----:B------:R-:W-:Y:S05]  /*0930*/  BRA.U !UP0, `(.L_x_20188) ;  /* 0x00000001087c7547 */ /* 0x000fea000b800000 */
[----:B------:R-:W1:Y:S01]  /*0940*/  LDC.64 R54, c[0x0][0x3a0] ;  /* 0x0000e800ff367b82 */ /* 0x000e620000000a00 */
[----:B0-----:R-:W-:-:S05]  /*0950*/  IADD3 R49, PT, PT, R53, 0x80, RZ ;  /* 0x0000008035317810 */ /* 0x001fca0007ffe0ff */
[----:B-1----:R-:W-:-:S05]  /*0960*/  IMAD.WIDE.U32 R54, R49, 0x20, R54 ;  /* 0x0000002031367825 */ /* 0x002fca00078e0036 */
        /* <DEDUP_REMOVED lines=9> */
[----:B------:R-:W1:Y:S08]  /*0a00*/  @P1 LDC R59, c[0x0][0x40c] ;  /* 0x00010300ff3b1b82 */ /* 0x000e700000000800 */
[----:B------:R-:W4:Y:S08]  /*0a10*/  @P1 LDC R60, c[0x0][0x40c] ;  /* 0x00010300ff3c1b82 */ /* 0x000f300000000800 */
[----:B------:R-:W4:Y:S08]  /*0a20*/  @P1 LDC R61, c[0x0][0x40c] ;  /* 0x00010300ff3d1b82 */ /* 0x000f300000000800 */
[----:B------:R-:W3:Y:S08]  /*0a30*/  @P1 LDC R62, c[0x0][0x40c] ;  /* 0x00010300ff3e1b82 */ /* 0x000ef00000000800 */
[----:B------:R-:W4:Y:S08]  /*0a40*/  @P1 LDC R63, c[0x0][0x40c] ;  /* 0x00010300ff3f1b82 */ /* 0x000f300000000800 */
[----:B------:R-:W4:Y:S01]  /*0a50*/  @P1 LDC R64, c[0x0][0x40c] ;  /* 0x00010300ff401b82 */ /* 0x000f220000000800 */
[----:B--2---:R-:W-:Y:S01]  /*0a60*/  @P1 FFMA.FTZ R48, R57, R0, R48 ;  /* 0x0000000039301223 */ /* 0x004fe20000010030 */
[----:B0-----:R-:W-:Y:S01]  /*0a70*/  @P1 FFMA.FTZ R49, R56, R58, R49 ;  /* 0x0000003a38311223 */ /* 0x001fe20000010031 */
[----:B-1----:R-:W-:Y:S01]  /*0a80*/  @P1 FFMA.FTZ R50, R55, R59, R50 ;  /* 0x0000003b37321223 */ /* 0x002fe20000010032 */
[----:B------:R-:W-:-:S02]  /*0a90*/  @P1 HADD2.F32 R0, -RZ, R45.H1_H1 ;  /* 0x3000002dff001230 */ /* 0x000fc40000004100 */
[----:B---3--:R-:W-:Y:S01]  /*0aa0*/  @P1 FFMA.FTZ R77, R54, R62, R77 ;  /* 0x0000003e364d1223 */ /* 0x008fe2000001004d */
[----:B------:R-:W-:Y:S02]  /*0ab0*/  @P1 HADD2.F32 R55, -RZ, R46.H0_H0 ;  /* 0x2000002eff371230 */ /* 0x000fe40000004100 */
[--C-:B------:R-:W-:Y:S02]  /*0ac0*/  @P1 HADD2.F32 R57, -RZ, R47.reuse.H0_H0 ;  /* 0x2000002fff391230 */ /* 0x100fe40000004100 */
[----:B----4-:R-:W-:Y:S01]  /*0ad0*/  @P1 FFMA.FTZ R51, R0, R60, R51 ;  /* 0x0000003c00331223 */ /* 0x010fe20000010033 */
[----:B------:R-:W-:Y:S02]  /*0ae0*/  @P1 HADD2.F32 R56, -RZ, R47.H1_H1 ;  /* 0x3000002fff381230 */ /* 0x000fe40000004100 */
[----:B------:R-:W-:Y:S01]  /*0af0*/  @P1 FFMA.FTZ R76, R55, R61, R76 ;  /* 0x0000003d374c1223 */ /* 0x000fe2000001004c */
[----:B------:R-:W-:Y:S02]  /*0b00*/  @P1 FFMA.FTZ R78, R57, R63, R78 ;  /* 0x0000003f394e1223 */ /* 0x000fe4000001004e */
[----:B------:R-:W-:Y:S01]  /*0b10*/  @P1 FFMA.FTZ R79, R56, R64, R79 ;  /* 0x00000040384f1223 */ /* 0x000fe2000001004f */
[----:B------:R-:W-:Y:S06]  /*0b20*/  BRA `(.L_x_20189) ;  /* 0x0000000000747947 */ /* 0x000fec0003800000 */
.L_x_20188:
[----:B------:R-:W1:Y:S01]  /*0b30*/  @UP2 LDCU UR5, c[0x0][0x40c] ;  /* 0x00008180ff0527ac */ /* 0x000e620008000800 */
[--C-:B-----5:R-:W-:Y:S01]  /*0b40*/  @P0 HADD2.F32 R51, -RZ, R44.reuse.H1_H1 ;  /* 0x3000002cff330230 */ /* 0x120fe20000004100 */
[----:B0-----:R-:W-:Y:S01]  /*0b50*/  CS2R R48, SRZ ;  /* 0x0000000000307805 */ /* 0x001fe2000001ff00 */
[----:B------:R-:W-:Y:S01]  /*0b60*/  @P0 HADD2.F32 R0, -RZ, R44.H0_H0 ;  /* 0x2000002cff000230 */ /* 0x000fe20000004100 */
[----:B------:R-:W0:Y:S01]  /*0b70*/  @UP2 LDCU UR4, c[0x0][0x40c] ;  /* 0x00008180ff0427ac */ /* 0x000e220008000800 */
[----:B------:R-:W-:Y:S01]  /*0b80*/  @P0 HADD2.F32 R54, -RZ, R45.H0_H0 ;  /* 0x2000002dff360230 */ /* 0x000fe20000004100 */
[----:B------:R-:W-:Y:S01]  /*0b90*/  MOV R50, RZ ;  /* 0x000000ff00327202 */ /* 0x000fe20000000f00 */
[--C-:B------:R-:W-:Y:S01]  /*0ba0*/  @P0 HADD2.F32 R55, -RZ, R46.reuse.H1_H1 ;  /* 0x3000002eff370230 */ /* 0x100fe20000004100 */
[----:B------:R-:W2:Y:S01]  /*0bb0*/  @UP2 LDCU UR22, c[0x0][0x40c] ;  /* 0x00008180ff1627ac */ /* 0x000ea20008000800 */
[--C-:B------:R-:W-:Y:S01]  /*0bc0*/  @P0 HADD2.F32 R56, -RZ, R47.reuse.H0_H0 ;  /* 0x2000002fff380230 */ /* 0x100fe20000004100 */
[----:B------:R-:W-:Y:S01]  /*0bd0*/  CS2R R76, SRZ ;  /* 0x00000000004c7805 */ /* 0x000fe2000001ff00 */
[----:B------:R-:W-:Y:S01]  /*0be0*/  @P0 HADD2.F32 R57, -RZ, R47.H1_H1 ;  /* 0x3000002fff390230 */ /* 0x000fe20000004100 */
[----:B------:R-:W3:Y:S01]  /*0bf0*/  @UP2 LDCU UR23, c[0x0][0x40c] ;  /* 0x00008180ff1727ac */ /* 0x000ee20008000800 */
[----:B------:R-:W-:Y:S01]  /*0c00*/  CS2R R78, SRZ ;  /* 0x00000000004e7805 */ /* 0x000fe2000001ff00 */
[----:B------:R-:W4:Y:S01]  /*0c10*/  @UP2 LDCU UR24, c[0x0][0x40c] ;  /* 0x00008180ff1827ac */ /* 0x000f220008000800 */
[----:B-1----:R-:W-:Y:S01]  /*0c20*/  @P0 FMUL.FTZ R49, R51, UR5 ;  /* 0x0000000533310c20 */ /* 0x002fe20008410000 */
[----:B------:R-:W-:Y:S01]  /*0c30*/  HFMA2 R51, -RZ, RZ, 0, 0 ;  /* 0x00000000ff337431 */ /* 0x000fe200000001ff */
[----:B------:R-:W1:Y:S01]  /*0c40*/  @UP2 LDCU UR25, c[0x0][0x40c] ;  /* 0x00008180ff1927ac */ /* 0x000e620008000800 */
[----:B0-----:R-:W-:Y:S01]  /*0c50*/  @P0 FMUL.FTZ R48, R0, UR4 ;  /* 0x0000000400300c20 */ /* 0x001fe20008410000 */
[----:B------:R-:W-:Y:S01]  /*0c60*/  @P0 HADD2.F32 R0, -RZ, R45.H1_H1 ;  /* 0x3000002dff000230 */ /* 0x000fe20000004100 */
[----:B------:R-:W0:Y:S01]  /*0c70*/  @UP2 LDCU UR26, c[0x0][0x40c] ;  /* 0x00008180ff1a27ac */ /* 0x000e220008000800 */
[----:B--2---:R-:W-:Y:S01]  /*0c80*/  @P0 FMUL.FTZ R50, R54, UR22 ;  /* 0x0000001636320c20 */ /* 0x004fe20008410000 */
[----:B------:R-:W-:Y:S01]  /*0c90*/  @P0 HADD2.F32 R54, -RZ, R46.H0_H0 ;  /* 0x2000002eff360230 */ /* 0x000fe20000004100 */
[----:B------:R-:W2:Y:S01]  /*0ca0*/  @UP2 LDCU UR27, c[0x0][0x40c] ;  /* 0x00008180ff1b27ac */ /* 0x000ea20008000800 */
[----:B---3--:R-:W-:-:S03]  /*0cb0*/  @P0 FMUL.FTZ R51, R0, UR23 ;  /* 0x0000001700330c20 */ /* 0x008fc60008410000 */
[----:B----4-:R-:W-:Y:S01]  /*0cc0*/  @P0 FMUL.FTZ R76, R54, UR24 ;  /* 0x00000018364c0c20 */ /* 0x010fe20008410000 */
[----:B-1----:R-:W-:Y:S01]  /*0cd0*/  @P0 FMUL.FTZ R77, R55, UR25 ;  /* 0x00000019374d0c20 */ /* 0x002fe20008410000 */
[----:B0-----:R-:W-:Y:S01]  /*0ce0*/  @P0 FMUL.FTZ R78, R56, UR26 ;  /* 0x0000001a384e0c20 */ /* 0x001fe20008410000 */
[----:B--2---:R-:W-:-:S07]  /*0cf0*/  @P0 FMUL.FTZ R79, R57, UR27 ;  /* 0x0000001b394f0c20 */ /* 0x004fce0008410000 */
.L_x_20189:
[----:B------:R-:W0:Y:S01]  /*0d00*/  @UP2 LDCU.64 UR4, c[0x0][0x390] ;  /* 0x00007200ff0427ac */ /* 0x000e220008000a00 */
[----:B------:R-:W-:Y:S02]  /*0d10*/  IADD3 R55, PT, PT, R53, 0x80, RZ ;  /* 0x0000008035377810 */ /* 0x000fe40007ffe0ff */
[----:B------:R-:W-:Y:S02]  /*0d20*/  @P0 IADD3 R56, PT, PT, R52, 0x100, RZ ;  /* 0x0000010034380810 */ /* 0x000fe40007ffe0ff */
[----:B------:R-:W-:Y:S01]  /*0d30*/  MOV R57, 0x10 ;  /* 0x0000001000397802 */ /* 0x000fe20000000f00 */
[----:B------:R-:W-:-:S05]  /*0d40*/  IMAD.WIDE.U32 R54, R55, 0x20, R2 ;  /* 0x0000002037367825 */ /* 0x000fca00078e0002 */
[----:B------:R1:W-:Y:S04]  /*0d50*/  STG.E.128 desc[UR12][R54.64], R48 ;  /* 0x0000003036007986 */ /* 0x0003e8000c101d0c */
[----:B------:R1:W-:Y:S01]  /*0d60*/  STG.E.128 desc[UR12][R54.64+0x10], R76 ;  /* 0x0000104c36007986 */ /* 0x0003e2000c101d0c */
[----:B0-----:R-:W-:-:S05]  /*0d70*/  @P0 IMAD.WIDE.U32 R56, R56, R57, UR4 ;  /* 0x0000000438380e25 */ /* 0x001fca000f8e0039 */
[----:B------:R1:W5:Y:S01]  /*0d80*/  @P0 LDG.E.128 R44, desc[UR12][R56.64] ;  /* 0x0000000c382c0981 */ /* 0x000362000c1e1d00 */
[----:B------:R-:W-:Y:S05]  /*0d90*/  BRA.U !UP0, `(.L_x_20190) ;  /* 0x00000001087c7547 */ /* 0x000fea000b800000 */
[----:B-1----:R-:W0:Y:S01]  /*0da0*/  LDC.64 R54, c[0x0][0x3a0] ;  /* 0x0000e800ff367b82 */ /* 0x002e220000000a00 */
[----:B------:R-:W-:-:S05]  /*0db0*/  IADD3 R57, PT, PT, R53, 0x100, RZ ;  /* 0x0000010035397810 */ /* 0x000fca0007ffe0ff */
[----:B0-----:R-:W-:-:S05]  /*0dc0*/  IMAD.WIDE.U32 R54, R57, 0x20, R54 ;  /* 0x0000002039367825 */ /* 0x001fca00078e0036 */
[----:B------:R-:W2:Y:S04]  /*0dd0*/  LDG.E.128 R68, desc[UR12][R54.64] ;  /* 0x0000000c36447981 */ /* 0x000ea8000c1e1d00 */
[----:B------:R0:W3:Y:S01]  /*0de0*/  LDG.E.128 R72, desc[UR12][R54.64+0x10] ;  /* 0x0000100c36487981 */ /* 0x0000e2000c1e1d00 */
[----:B------:R-:W-:-:S13]  /*0df0*/  ISETP.LT.AND P1, PT, RZ, UR21, PT ;  /* 0x00000015ff007c0c */ /* 0x000fda000bf21270 */
[----:B------:R-:W2:Y:S01]  /*0e00*/  @P1 LDC R0, c[0x0][0x40c] ;  /* 0x00010300ff001b82 */ /* 0x000ea20000000800 */
[----:B-----5:R-:W-:Y:S02]  /*0e10*/  @P1 HADD2.F32 R57, -RZ, R44.H0_H0 ;  /* 0x2000002cff391230 */ /* 0x020fe40000004100 */
[----:B0-----:R-:W-:-:S05]  /*0e20*/  @P1 HADD2.F32 R55, -RZ, R45.H0_H0 ;  /* 0x2000002dff371230 */ /* 0x001fca0000004100 */
[----:B------:R-:W0:Y:S08]  /*0e30*/  @P1 LDC R56, c[0x0][0x40c] ;  /* 0x00010300ff381b82 */ /* 0x000e300000000800 */
[----:B------:R-:W1:Y:S08]  /*0e40*/  @P1 LDC R58, c[0x0][0x40c] ;  /* 0x00010300ff3a1b82 */ /* 0x000e700000000800 */
[----:B------:R-:W4:Y:S08]  /*0e50*/  @P1 LDC R59, c[0x0][0x40c] ;  /* 0x00010300ff3b1b82 */ /* 0x000f300000000800 */
[----:B------:R-:W3:Y:S08]  /*0e60*/  @P1 LDC R54, c[0x0][0x40c] ;  /* 0x00010300ff361b82 */ /* 0x000ef00000000800 */
[----:B------:R-:W3:Y:S08]  /*0e70*/  @P1 LDC R60, c[0x0][0x40c] ;  /* 0x00010300ff3c1b82 */ /* 0x000ef00000000800 */
[----:B------:R-:W3:Y:S01]  /*0e80*/  @P1 LDC R61, c[0x0][0x40c] ;  /* 0x00010300ff3d1b82 */ /* 0x000ee20000000800 */
[----:B--2---:R-:W-:Y:S01]  /*0e90*/  @P1 FFMA.FTZ R68, R57, R0, R68 ;  /* 0x0000000039441223 */ /* 0x004fe20000010044 */
[----:B------:R-:W-:-:S06]  /*0ea0*/  @P1 HADD2.F32 R0, -RZ, R44.H1_H1 ;  /* 0x3000002cff001230 */ /* 0x000fcc0000004100 */
[----:B------:R-:W2:Y:S01]  /*0eb0*/  @P1 LDC R57, c[0x0][0x40c] ;  /* 0x00010300ff391b82 */ /* 0x000ea20000000800 */
[----:B-1----:R-:W-:Y:S01]  /*0ec0*/  @P1 FFMA.FTZ R70, R55, R58, R70 ;  /* 0x0000003a37461223 */ /* 0x002fe20000010046 */
[----:B------:R-:W-:Y:S02]  /*0ed0*/  @P1 HADD2.F32 R55, -RZ, R46.H0_H0 ;  /* 0x2000002eff371230 */ /* 0x000fe40000004100 */
[----:B0-----:R-:W-:Y:S01]  /*0ee0*/  @P1 FFMA.FTZ R69, R0, R56, R69 ;  /* 0x0000003800451223 */ /* 0x001fe20000010045 */
[----:B------:R-:W-:Y:S02]  /*0ef0*/  @P1 HADD2.F32 R0, -RZ, R45.H1_H1 ;  /* 0x3000002dff001230 */ /* 0x000fe40000004100 */
[----:B------:R-:W-:-:S03]  /*0f00*/  @P1 HADD2.F32 R56, -RZ, R47.H1_H1 ;  /* 0x3000002fff381230 */ /* 0x000fc60000004100 */
[----:B----4-:R-:W-:Y:S01]  /*0f10*/  @P1 FFMA.FTZ R71, R0, R59, R71 ;  /* 0x0000003b00471223 */ /* 0x010fe20000010047 */
[----:B------:R-:W-:Y:S02]  /*0f20*/  @P1 HADD2.F32 R0, -RZ, R46.H1_H1 ;  /* 0x3000002eff001230 */ /* 0x000fe40000004100 */
[----:B---3--:R-:W-:Y:S01]  /*0f30*/  @P1 FFMA.FTZ R75, R56, R61, R75 ;  /* 0x0000003d384b1223 */ /* 0x008fe2000001004b */
[----:B------:R-:W-:Y:S02]  /*0f40*/  @P1 HADD2.F32 R59, -RZ, R47.H0_H0 ;  /* 0x2000002fff3b1230 */ /* 0x000fe40000004100 */
[----:B------:R-:W-:-:S03]  /*0f50*/  @P1 FFMA.FTZ R73, R0, R54, R73 ;  /* 0x0000003600491223 */ /* 0x000fc60000010049 */
[----:B------:R-:W-:Y:S01]  /*0f60*/  @P1 FFMA.FTZ R74, R59, R60, R74 ;  /* 0x0000003c3b4a1223 */ /* 0x000fe2000001004a */
[----:B--2---:R-:W-:Y:S01]  /*0f70*/  @P1 FFMA.FTZ R72, R55, R57, R72 ;  /* 0x0000003937481223 */ /* 0x004fe20000010048 */
[----:B------:R-:W-:Y:S06]  /*0f80*/  BRA `(.L_x_20191) ;  /* 0x0000000000707947 */ /* 0x000fec0003800000 */
.L_x_20190:
[----:B------:R-:W0:Y:S01]  /*0f90*/  @UP2 LDCU UR4, c[0x0][0x40c] ;  /* 0x00008180ff0427ac */ /* 0x000e220008000800 */
[--C-:B-----5:R-:W-:Y:S01]  /*0fa0*/  @P0 HADD2.F32 R0, -RZ, R44.reuse.H0_H0 ;  /* 0x2000002cff000230 */ /* 0x120fe20000004100 */
[----:B------:R-:W-:Y:S01]  /*0fb0*/  CS2R R68, SRZ ;  /* 0x0000000000447805 */ /* 0x000fe2000001ff00 */
[----:B-1----:R-:W-:Y:S01]  /*0fc0*/  @P0 HADD2.F32 R54, -RZ, R44.H1_H1 ;  /* 0x3000002cff360230 */ /* 0x002fe20000004100 */
[----:B------:R-:W1:Y:S01]  /*0fd0*/  @UP2 LDCU UR5, c[0x0][0x40c] ;  /* 0x00008180ff0527ac */ /* 0x000e620008000800 */
[----:B------:R-:W-:Y:S01]  /*0fe0*/  @P0 HADD2.F32 R55, -RZ, R45.H0_H0 ;  /* 0x2000002dff370230 */ /* 0x000fe20000004100 */
[----:B------:R-:W-:Y:S01]  /*0ff0*/  CS2R R70, SRZ ;  /* 0x0000000000467805 */ /* 0x000fe2000001ff00 */
[--C-:B------:R-:W-:Y:S01]  /*1000*/  @P0 HADD2.F32 R56, -RZ, R47.reuse.H0_H0 ;  /* 0x2000002fff380230 */ /* 0x100fe20000004100 */
[----:B------:R-:W2:Y:S01]  /*1010*/  @UP2 LDCU UR22, c[0x0][0x40c] ;  /* 0x00008180ff1627ac */ /* 0x000ea20008000800 */
[----:B------:R-:W-:Y:S01]  /*1020*/  @P0 HADD2.F32 R57, -RZ, R47.H1_H1 ;  /* 0x3000002fff390230 */ /* 0x000fe20000004100 */
[----:B------:R-:W-:-:S02]  /*1030*/  CS2R R72, SRZ ;  /* 0x0000000000487805 */ /* 0x000fc4000001ff00 */
[----:B------:R-:W-:Y:S01]  /*1040*/  CS2R R74, SRZ ;  /* 0x00000000004a7805 */ /* 0x000fe2000001ff00 */
[----:B------:R-:W3:Y:S01]  /*1050*/  @UP2 LDCU UR23, c[0x0][0x40c] ;  /* 0x00008180ff1727ac */ /* 0x000ee20008000800 */
[----:B------:R-:W4:Y:S01]  /*1060*/  @UP2 LDCU UR24, c[0x0][0x40c] ;  /* 0x00008180ff1827ac */ /* 0x000f220008000800 */
[----:B0-----:R-:W-:Y:S01]  /*1070*/  @P0 FMUL.FTZ R68, R0, UR4 ;  /* 0x0000000400440c20 */ /* 0x001fe20008410000 */
[----:B------:R-:W-:Y:S01]  /*1080*/  @P0 HADD2.F32 R0, -RZ, R45.H1_H1 ;  /* 0x3000002dff000230 */ /* 0x000fe20000004100 */
[----:B------:R-:W0:Y:S01]  /*1090*/  @UP2 LDCU UR25, c[0x0][0x40c] ;  /* 0x00008180ff1927ac */ /* 0x000e220008000800 */
[----:B-1----:R-:W-:Y:S01]  /*10a0*/  @P0 FMUL.FTZ R69, R54, UR5 ;  /* 0x0000000536450c20 */ /* 0x002fe20008410000 */
[--C-:B------:R-:W-:Y:S01]  /*10b0*/  @P0 HADD2.F32 R54, -RZ, R46.reuse.H0_H0 ;  /* 0x2000002eff360230 */ /* 0x100fe20000004100 */
[----:B------:R-:W1:Y:S01]  /*10c0*/  @UP2 LDCU UR26, c[0x0][0x40c] ;  /* 0x00008180ff1a27ac */ /* 0x000e620008000800 */
[----:B--2---:R-:W-:Y:S01]  /*10d0*/  @P0 FMUL.FTZ R70, R55, UR22 ;  /* 0x0000001637460c20 */ /* 0x004fe20008410000 */
[----:B------:R-:W-:Y:S01]  /*10e0*/  @P0 HADD2.F32 R55, -RZ, R46.H1_H1 ;  /* 0x3000002eff370230 */ /* 0x000fe20000004100 */
[----:B------:R-:W2:Y:S01]  /*10f0*/  @UP2 LDCU UR27, c[0x0][0x40c] ;  /* 0x00008180ff1b27ac */ /* 0x000ea20008000800 */
[----:B---3--:R-:W-:Y:S01]  /*1100*/  @P0 FMUL.FTZ R71, R0, UR23 ;  /* 0x0000001700470c20 */ /* 0x008fe20008410000 */
[----:B----4-:R-:W-:-:S02]  /*1110*/  @P0 FMUL.FTZ R72, R54, UR24 ;  /* 0x0000001836480c20 */ /* 0x010fc40008410000 */
[----:B0-----:R-:W-:Y:S01]  /*1120*/  @P0 FMUL.FTZ R73, R55, UR25 ;  /* 0x0000001937490c20 */ /* 0x001fe20008410000 */
[----:B-1----:R-:W-:Y:S01]  /*1130*/  @P0 FMUL.FTZ R74, R56, UR26 ;  /* 0x0000001a384a0c20 */ /* 0x002fe20008410000 */
[----:B--2---:R-:W-:-:S07]  /*1140*/  @P0 FMUL.FTZ R75, R57, UR27 ;  /* 0x0000001b394b0c20 */ /* 0x004fce0008410000 */
.L_x_20191:
[----:B------:R-:W-:-:S05]  /*1150*/  IADD3 R55, PT, PT, R53, 0x100, RZ ;  /* 0x0000010035377810 */ /* 0x000fca0007ffe0ff */
[----:B------:R-:W-:-:S05]  /*1160*/  IMAD.WIDE.U32 R54, R55, 0x20, R2 ;  /* 0x0000002037367825 */ /* 0x000fca00078e0002 */
[----:B------:R0:W-:Y:S04]  /*1170*/  STG.E.128 desc[UR12][R54.64], R68 ;  /* 0x0000004436007986 */ /* 0x0001e8000c101d0c */
[----:B------:R0:W-:Y:S01]  /*1180*/  STG.E.128 desc[UR12][R54.64+0x10], R72 ;  /* 0x0000104836007986 */ /* 0x0001e2000c101d0c */
[----:B------:R-:W-:Y:S05]  /*1190*/  BRA.U !UP2, `(.L_x_20192) ;  /* 0x000000010a107547 */ /* 0x000fea000b800000 */
[----:B------:R-:W1:Y:S01]  /*11a0*/  LDC.64 R44, c[0x0][0x390] ;  /* 0x0000e400ff2c7b82 */ /* 0x000e620000000a00 */
[----:B------:R-:W-:-:S05]  /*11b0*/  IADD3 R47, PT, PT, R52, 0x180, RZ ;  /* 0x00000180342f7810 */ /* 0x000fca0007ffe0ff */
[----:B-1----:R-:W-:-:S06]  /*11c0*/  IMAD.WIDE.U32 R44, R47, 0x10, R44 ;  /* 0x000000102f2c7825 */ /* 0x002fcc00078e002c */
[----:B------:R-:W5:Y:S02]  /*11d0*/  LDG.E.128 R44, desc[UR12][R44.64] ;  /* 0x0000000c2c2c7981 */ /* 0x000f64000c1e1d00 */
.L_x_20192:
[----:B------:R-:W-:Y:S05]  /*11e0*/  BRA.U !UP0, `(.L_x_20193) ;  /* 0x00000001087c7547 */ /* 0x000fea000b800000 */
[----:B0-----:R-:W0:Y:S01]  /*11f0*/  LDC.64 R54, c[0x0][0x3a0] ;  /* 0x0000e800ff367b82 */ /* 0x001e220000000a00 */
        /* <DEDUP_REMOVED lines=18> */
[----:B---3--:R-:W-:Y:S01]  /*1320*/  @P1 FFMA.FTZ R64, R55, R54, R64 ;  /* 0x0000003637401223 */ /* 0x008fe20000010040 */
[----:B------:R-:W0:Y:S01]  /*1330*/  @P1 LDC R56, c[0x0][0x40c] ;  /* 0x00010300ff381b82 */ /* 0x000e220000000800 */
[----:B------:R-:W-:-:S07]  /*1340*/  @P1 HADD2.F32 R55, -RZ, R47.H0_H0 ;  /* 0x2000002fff371230 */ /* 0x000fce0000004100 */
[----:B------:R-:W1:Y:S01]  /*1350*/  @P1 LDC R54, c[0x0][0x40c] ;  /* 0x00010300ff361b82 */ /* 0x000e620000000800 */
[----:B--2---:R-:W-:Y:S01]  /*1360*/  @P1 FFMA.FTZ R63, R0, R57, R63 ;  /* 0x00000039003f1223 */ /* 0x004fe2000001003f */
[----:B------:R-:W-:-:S06]  /*1370*/  @P1 HADD2.F32 R0, -RZ, R46.H1_H1 ;  /* 0x3000002eff001230 */ /* 0x000fcc0000004100 */
[----:B------:R-:W2:Y:S01]  /*1380*/  @P1 LDC R57, c[0x0][0x40c] ;  /* 0x00010300ff391b82 */ /* 0x000ea20000000800 */
[----:B0-----:R-:W-:Y:S01]  /*1390*/  @P1 FFMA.FTZ R65, R0, R56, R65 ;  /* 0x0000003800411223 */ /* 0x001fe20000010041 */
[----:B------:R-:W-:-:S05]  /*13a0*/  @P1 HADD2.F32 R0, -RZ, R47.H1_H1 ;  /* 0x3000002fff001230 */ /* 0x000fca0000004100 */
[----:B-1----:R-:W-:Y:S01]  /*13b0*/  @P1 FFMA.FTZ R67, R0, R54, R67 ;  /* 0x0000003600431223 */ /* 0x002fe20000010043 */
[----:B--2---:R-:W-:Y:S01]  /*13c0*/  @P1 FFMA.FTZ R66, R55, R57, R66 ;  /* 0x0000003937421223 */ /* 0x004fe20000010042 */
[----:B------:R-:W-:Y:S06]  /*13d0*/  BRA `(.L_x_20194) ;  /* 0x0000000000707947 */ /* 0x000fec0003800000 */
.L_x_20193:
[----:B------:R-:W1:Y:S01]  /*13e0*/  @UP2 LDCU UR4, c[0x0][0x40c] ;  /* 0x00008180ff0427ac */ /* 0x000e620008000800 */
[--C-:B-----5:R-:W-:Y:S01]  /*13f0*/  @P0 HADD2.F32 R0, -RZ, R44.reuse.H0_H0 ;  /* 0x2000002cff000230 */ /* 0x120fe20000004100 */
[----:B------:R-:W-:Y:S01]  /*1400*/  CS2R R60, SRZ ;  /* 0x00000000003c7805 */ /* 0x000fe2000001ff00 */
[----:B0-----:R-:W-:Y:S01]  /*1410*/  @P0 HADD2.F32 R54, -RZ, R44.H1_H1 ;  /* 0x3000002cff360230 */ /* 0x001fe20000004100 */
[----:B------:R-:W0:Y:S01]  /*1420*/  @UP2 LDCU UR5, c[0x0][0x40c] ;  /* 0x00008180ff0527ac */ /* 0x000e220008000800 */
[--C-:B------:R-:W-:Y:S01]  /*1430*/  @P0 HADD2.F32 R55, -RZ, R45.reuse.H0_H0 ;  /* 0x2000002dff370230 */ /* 0x100fe20000004100 */
[----:B------:R-:W-:Y:S01]  /*1440*/  CS2R R62, SRZ ;  /* 0x00000000003e7805 */ /* 0x000fe2000001ff00 */
[----:B------:R-:W-:Y:S01]  /*1450*/  @P0 HADD2.F32 R56, -RZ, R45.H1_H1 ;  /* 0x3000002dff380230 */ /* 0x000fe20000004100 */
[----:B------:R-:W2:Y:S01]  /*1460*/  @UP2 LDCU UR22, c[0x0][0x40c] ;  /* 0x00008180ff1627ac */ /* 0x000ea20008000800 */
[----:B------:R-:W-:Y:S02]  /*1470*/  CS2R R64, SRZ ;  /* 0x0000000000407805 */ /* 0x000fe4000001ff00 */
[----:B------:R-:W-:Y:S01]  /*1480*/  CS2R R66, SRZ ;  /* 0x0000000000427805 */ /* 0x000fe2000001ff00 */
[----:B------:R-:W3:Y:S01]  /*1490*/  @UP2 LDCU UR23, c[0x0][0x40c] ;  /* 0x00008180ff1727ac */ /* 0x000ee20008000800 */
[----:B------:R-:W4:Y:S01]  /*14a0*/  @UP2 LDCU UR24, c[0x0][0x40c] ;  /* 0x00008180ff1827ac */ /* 0x000f220008000800 */
[----:B-1----:R-:W-:Y:S01]  /*14b0*/  @P0 FMUL.FTZ R60, R0, UR4 ;  /* 0x00000004003c0c20 */ /* 0x002fe20008410000 */
[--C-:B------:R-:W-:Y:S01]  /*14c0*/  @P0 HADD2.F32 R0, -RZ, R46.reuse.H0_H0 ;  /* 0x2000002eff000230 */ /* 0x100fe20000004100 */
        /* <DEDUP_REMOVED lines=8> */
[----:B------:R-:W-:-:S02]  /*1550*/  @P0 HADD2.F32 R56, -RZ, R47.H1_H1 ;  /* 0x3000002fff380230 */ /* 0x000fc40000004100 */
[----:B----4-:R-:W-:Y:S01]  /*1560*/  @P0 FMUL.FTZ R64, R0, UR24 ;  /* 0x0000001800400c20 */ /* 0x010fe20008410000 */
[----:B-1----:R-:W-:Y:S01]  /*1570*/  @P0 FMUL.FTZ R65, R54, UR25 ;  /* 0x0000001936410c20 */ /* 0x002fe20008410000 */
[----:B0-----:R-:W-:Y:S01]  /*1580*/  @P0 FMUL.FTZ R66, R55, UR26 ;  /* 0x0000001a37420c20 */ /* 0x001fe20008410000 */
[----:B--2---:R-:W-:-:S07]  /*1590*/  @P0 FMUL.FTZ R67, R56, UR27 ;  /* 0x0000001b38430c20 */ /* 0x004fce0008410000 */
.L_x_20194:
        /* <DEDUP_REMOVED lines=9> */
.L_x_20195:
[----:B------:R-:W-:Y:S01]  /*1630*/  IADD3 R0, PT, PT, R53, 0x200, RZ ;  /* 0x0000020035007810 */ /* 0x000fe20007ffe0ff */
[----:B------:R-:W-:Y:S06]  /*1640*/  BRA.U !UP0, `(.L_x_20196) ;  /* 0x0000000108787547 */ /* 0x000fec000b800000 */
[----:B------:R-:W1:Y:S02]  /*1650*/  LDC.64 R88, c[0x0][0x3a0] ;  /* 0x0000e800ff587b82 */ /* 0x000e640000000a00 */
[----:B-1----:R-:W-:-:S05]  /*1660*/  IMAD.WIDE.U32 R88, R0, 0x20, R88 ;  /* 0x0000002000587825 */ /* 0x002fca00078e0058 */
[----:B0-----:R-:W2:Y:S04]  /*1670*/  LDG.E.128 R52, desc[UR12][R88.64] ;  /* 0x0000000c58347981 */ /* 0x001ea8000c1e1d00 */
[----:B------:R0:W3:Y:S01]  /*1680*/  LDG.E.128 R56, desc[UR12][R88.64+0x10] ;  /* 0x0000100c58387981 */ /* 0x0000e2000c1e1d00 */
[----:B------:R-:W-:-:S13]  /*1690*/  ISETP.LT.AND P0, PT, RZ, UR21, PT ;  /* 0x00000015ff007c0c */ /* 0x000fda000bf01270 */
[----:B------:R-:W2:Y:S01]  /*16a0*/  @P0 LDC R90, c[0x0][0x40c] ;  /* 0x00010300ff5a0b82 */ /* 0x000ea20000000800 */
[--C-:B-----5:R-:W-:Y:S02]  /*16b0*/  @P0 HADD2.F32 R91, -RZ, R44.reuse.H0_H0 ;  /* 0x2000002cff5b0230 */ /* 0x120fe40000004100 */
[--C-:B0-----:R-:W-:Y:S02]  /*16c0*/  @P0 HADD2.F32 R89, -RZ, R45.reuse.H0_H0 ;  /* 0x2000002dff590230 */ /* 0x101fe40000004100 */
[----:B------:R-:W-:Y:S02]  /*16d0*/  @P0 HADD2.F32 R88, -RZ, R45.H1_H1 ;  /* 0x3000002dff580230 */ /* 0x000fe40000004100 */
[----:B--2---:R-:W-:Y:S01]  /*16e0*/  @P0 FFMA.FTZ R52, R91, R90, R52 ;  /* 0x0000005a5b340223 */ /* 0x004fe20000010034 */
[----:B------:R-:W-:Y:S01]  /*16f0*/  @P0 HADD2.F32 R90, -RZ, R44.H1_H1 ;  /* 0x3000002cff5a0230 */ /* 0x000fe20000004100 */
[----:B------:R-:W0:Y:S04]  /*1700*/  @P0 LDC R91, c[0x0][0x40c] ;  /* 0x00010300ff5b0b82 */ /* 0x000e280000000800 */
[----:B0-----:R-:W-:-:S04]  /*1710*/  @P0 FFMA.FTZ R53, R90, R91, R53 ;  /* 0x0000005b5a350223 */ /* 0x001fc80000010035 */
[----:B------:R-:W0:Y:S02]  /*1720*/  @P0 LDC R90, c[0x0][0x40c] ;  /* 0x00010300ff5a0b82 */ /* 0x000e240000000800 */
[----:B0-----:R-:W-:-:S06]  /*1730*/  @P0 FFMA.FTZ R54, R89, R90, R54 ;  /* 0x0000005a59360223 */ /* 0x001fcc0000010036 */
[----:B------:R-:W0:Y:S02]  /*1740*/  @P0 LDC R89, c[0x0][0x40c] ;  /* 0x00010300ff590b82 */ /* 0x000e240000000800 */
[----:B0-----:R-:W-:Y:S01]  /*1750*/  @P0 FFMA.FTZ R55, R88, R89, R55 ;  /* 0x0000005958370223 */ /* 0x001fe20000010037 */
[----:B------:R-:W-:-:S05]  /*1760*/  @P0 HADD2.F32 R89, -RZ, R46.H0_H0 ;  /* 0x2000002eff590230 */ /* 0x000fca0000004100 */
[----:B------:R-:W3:Y:S02]  /*1770*/  @P0 LDC R88, c[0x0][0x40c] ;  /* 0x00010300ff580b82 */ /* 0x000ee40000000800 */
[----:B---3--:R-:W-:Y:S01]  /*1780*/  @P0 FFMA.FTZ R56, R89, R88, R56 ;  /* 0x0000005859380223 */ /* 0x008fe20000010038 */
[----:B------:R-:W-:-:S05]  /*1790*/  @P0 HADD2.F32 R88, -RZ, R46.H1_H1 ;  /* 0x3000002eff580230 */ /* 0x000fca0000004100 */
[----:B------:R-:W0:Y:S02]  /*17a0*/  @P0 LDC R89, c[0x0][0x40c] ;  /* 0x00010300ff590b82 */ /* 0x000e240000000800 */
[----:B0-----:R-:W-:Y:S01]  /*17b0*/  @P0 FFMA.FTZ R57, R88, R89, R57 ;  /* 0x0000005958390223 */ /* 0x001fe20000010039 */
[----:B------:R-:W-:-:S05]  /*17c0*/  @P0 HADD2.F32 R89, -RZ, R47.H0_H0 ;  /* 0x2000002fff590230 */ /* 0x000fca0000004100 */
[----:B------:R-:W0:Y:S02]  /*17d0*/  @P0 LDC R88, c[0x0][0x40c] ;  /* 0x00010300ff580b82 */ /* 0x000e240000000800 */
[----:B0-----:R-:W-:Y:S01]  /*17e0*/  @P0 FFMA.FTZ R58, R89, R88, R58 ;  /* 0x00000058593a0223 */ /* 0x001fe2000001003a */
[----:B------:R-:W-:-:S05]  /*17f0*/  @P0 HADD2.F32 R88, -RZ, R47.H1_H1 ;  /* 0x3000002fff580230 */ /* 0x000fca0000004100 */
[----:B------:R-:W0:Y:S02]  /*1800*/  @P0 LDC R89, c[0x0][0x40c] ;  /* 0x00010300ff590b82 */ /* 0x000e240000000800 */
[----:B0-----:R-:W-:Y:S01]  /*1810*/  @P0 FFMA.FTZ R59, R88, R89, R59 ;  /* 0x00000059583b0223 */ /* 0x001fe2000001003b */
[----:B------:R-:W-:Y:S06]  /*1820*/  BRA `(.L_x_20197) ;  /* 0x0000000000707947 */ /* 0x000fec0003800000 */
.L_x_20196:
[----:B------:R-:W1:Y:S01]  /*1830*/  @UP2 LDCU UR4, c[0x0][0x40c] ;  /* 0x00008180ff0427ac */ /* 0x000e620008000800 */
[--C-:B0----5:R-:W-:Y:S01]  /*1840*/  @P0 HADD2.F32 R54, -RZ, R44.reuse.H0_H0 ;  /* 0x2000002cff360230 */ /* 0x121fe20000004100 */
[----:B------:R-:W-:Y:S01]  /*1850*/  CS2R R52, SRZ ;  /* 0x0000000000347805 */ /* 0x000fe2000001ff00 */
[----:B------:R-:W-:Y:S01]  /*1860*/  @P0 HADD2.F32 R55, -RZ, R44.H1_H1 ;  /* 0x3000002cff370230 */ /* 0x000fe20000004100 */
[----:B------:R-:W0:Y:S01]  /*1870*/  @UP2 LDCU UR5, c[0x0][0x40c] ;  /* 0x00008180ff0527ac */ /* 0x000e220008000800 */
[--C-:B------:R-:W-:Y:S02]  /*1880*/  @P0 HADD2.F32 R56, -RZ, R45.reuse.H0_H0 ;  /* 0x2000002dff380230 */ /* 0x100fe40000004100 */
[----:B------:R-:W-:Y:S01]  /*1890*/  @P0 HADD2.F32 R57, -RZ, R45.H1_H1 ;  /* 0x3000002dff390230 */ /* 0x000fe20000004100 */
[----:B------:R-:W2:Y:S01]  /*18a0*/  @UP2 LDCU UR21, c[0x0][0x40c] ;  /* 0x00008180ff1527ac */ /* 0x000ea20008000800 */
[--C-:B------:R-:W-:Y:S02]  /*18b0*/  @P0 HADD2.F32 R58, -RZ, R46.reuse.H0_H0 ;  /* 0x2000002eff3a0230 */ /* 0x100fe40000004100 */
[----:B------:R-:W-:Y:S01]  /*18c0*/  @P0 HADD2.F32 R59, -RZ, R46.H1_H1 ;  /* 0x3000002eff3b0230 */ /* 0x000fe20000004100 */
[----:B------:R-:W3:Y:S01]  /*18d0*/  @UP2 LDCU UR22, c[0x0][0x40c] ;  /* 0x00008180ff1627ac */ /* 0x000ee20008000800 */
[----:B------:R-:W-:-:S02]  /*18e0*/  @P0 HADD2.F32 R88, -RZ, R47.H0_H0 ;  /* 0x2000002fff580230 */ /* 0x000fc40000004100 */
[----:B------:R-:W-:Y:S01]  /*18f0*/  @P0 HADD2.F32 R89, -RZ, R47.H1_H1 ;  /* 0x3000002fff590230 */ /* 0x000fe20000004100 */
[----:B------:R-:W4:Y:S01]  /*1900*/  @UP2 LDCU UR23, c[0x0][0x40c] ;  /* 0x00008180ff1727ac */ /* 0x000f220008000800 */
[----:B-1----:R-:W-:Y:S01]  /*1910*/  @P0 FMUL.FTZ R52, R54, UR4 ;  /* 0x0000000436340c20 */ /* 0x002fe20008410000 */
[----:B------:R-:W1:Y:S01]  /*1920*/  @UP2 LDCU UR4, c[0x0][0x40c] ;  /* 0x00008180ff0427ac */ /* 0x000e620008000800 */
[----:B0-----:R-:W-:Y:S01]  /*1930*/  @P0 FMUL.FTZ R53, R55, UR5 ;  /* 0x0000000537350c20 */ /* 0x001fe20008410000 */
[----:B------:R-:W-:Y:S01]  /*1940*/  CS2R R54, SRZ ;  /* 0x0000000000367805 */ /* 0x000fe2000001ff00 */
[----:B------:R-:W0:Y:S01]  /*1950*/  @UP2 LDCU UR5, c[0x0][0x40c] ;  /* 0x00008180ff0527ac */ /* 0x000e220008000800 */
[----:B--2---:R-:W-:Y:S01]  /*1960*/  @P0 FMUL.FTZ R54, R56, UR21 ;  /* 0x0000001538360c20 */ /* 0x004fe20008410000 */
[----:B------:R-:W2:Y:S01]  /*1970*/  @UP2 LDCU UR21, c[0x0][0x40c] ;  /* 0x00008180ff1527ac */ /* 0x000ea20008000800 */
[----:B---3--:R-:W-:Y:S01]  /*1980*/  @P0 FMUL.FTZ R55, R57, UR22 ;  /* 0x0000001639370c20 */ /* 0x008fe20008410000 */
[----:B------:R-:W-:-:S02]  /*1990*/  CS2R R56, SRZ ;  /* 0x0000000000387805 */ /* 0x000fc4000001ff00 */
[----:B----4-:R-:W-:Y:S01]  /*19a0*/  @P0 FMUL.FTZ R56, R58, UR23 ;  /* 0x000000173a380c20 */ /* 0x010fe20008410000 */
[----:B-1----:R-:W-:Y:S01]  /*19b0*/  @P0 FMUL.FTZ R57, R59, UR4 ;  /* 0x000000043b390c20 */ /* 0x002fe20008410000 */
[----:B------:R-:W-:Y:S02]  /*19c0*/  CS2R R58, SRZ ;  /* 0x00000000003a7805 */ /* 0x000fe4000001ff00 */
[----:B0-----:R-:W-:Y:S01]  /*19d0*/  @P0 FMUL.FTZ R58, R88, UR5 ;  /* 0x00000005583a0c20 */ /* 0x001fe20008410000 */
[----:B--2---:R-:W-:-:S07]  /*19e0*/  @P0 FMUL.FTZ R59, R89, UR21 ;  /* 0x00000015593b0c20 */ /* 0x004fce0008410000 */
.L_x_20197:
        /* <DEDUP_REMOVED lines=157> */
.L_x_20199:
[----:B------:R-:W-:Y:S05]  /*23c0*/  BSYNC.RECONVERGENT B0 ;  /* 0x0000000000007941 */ /* 0x000fea0003800200 */
.L_x_20198:
        /* <DEDUP_REMOVED lines=13> */
.L_x_20201:
[----:B------:R-:W-:Y:S05]  /*24a0*/  BSYNC.RECONVERGENT B0 ;  /* 0x0000000000007941 */ /* 0x000fea0003800200 */
.L_x_20200:
[----:B0-----:R-:W0:Y:S01]  /*24b0*/  SHFL.DOWN PT, R91, R2, 0x2, 0x1f ;  /* 0x08401f00025b7f89 */ /* 0x001e2200000e0000 */
[----:B------:R-:W-:Y:S01]  /*24c0*/  I2FP.F32.U32 R89, R93 ;  /* 0x0000005d00597245 */ /* 0x000fe20000201000 */
[----:B------:R-:W-:Y:S01]  /*24d0*/  UISETP.GE.AND UP0, UPT, UR6, 0x1, UPT ;  /* 0x000000010600788c */ /* 0x000fe2000bf06270 */
[----:B------:R-:W-:Y:S01]  /*24e0*/  ISETP.NE.AND P1, PT, RZ, UR19, PT ;  /* 0x00000013ff007c0c */ /* 0x000fe2000bf25270 */
[----:B------:R-:W1:Y:S01]  /*24f0*/  SHFL.DOWN PT, R92, R93, 0x2, 0x1f ;  /* 0x08401f005d5c7f89 */ /* 0x000e6200000e0000 */
[----:B------:R-:W-:Y:S01]  /*2500*/  ISETP.NE.AND P0, PT, R0, RZ, PT ;  /* 0x000000ff0000720c */ /* 0x000fe20003f05270 */
[----:B0-----:R-:W-:-:S04]  /*2510*/  FADD.FTZ R90, -R91, R2 ;  /* 0x000000025b5a7221 */ /* 0x001fc80000010100 */
[----:B------:R-:W-:Y:S01]  /*2520*/  FMUL.FTZ R90, R90, R90 ;  /* 0x0000005a5a5a7220 */ /* 0x000fe20000410000 */
[----:B-1----:R-:W-:Y:S02]  /*2530*/  IADD3 R88, PT, PT, R92, R93, RZ ;  /* 0x0000005d5c587210 */ /* 0x002fe40007ffe0ff */
[----:B------:R-:W-:Y:S01]  /*2540*/  I2FP.F32.S32 R92, R92 ;  /* 0x0000005c005c7245 */ /* 0x000fe20000201400 */
[----:B------:R-:W-:-:S04]  /*2550*/  FMUL.FTZ R95, R90, R89 ;  /* 0x000000595a5f7220 */ /* 0x000fc80000410000 */
[-C--:B------:R-:W-:Y:S01]  /*2560*/  FMUL.FTZ R90, R95, R92.reuse ;  /* 0x0000005c5f5a7220 */ /* 0x080fe20000410000 */
[----:B------:R-:W-:Y:S01]  /*2570*/  FMUL.FTZ R92, R91, R92 ;  /* 0x0000005c5b5c7220 */ /* 0x000fe20000410000 */
[----:B------:R-:W-:Y:S03]  /*2580*/  SHFL.DOWN PT, R95, R88, 0x1, 0x1f ;  /* 0x08201f00585f7f89 */ /* 0x000fe600000e0000 */
[----:B------:R-:W-:Y:S02]  /*2590*/  FFMA.FTZ R89, R89, R2, R92 ;  /* 0x0000000259597223 */ /* 0x000fe4000001005c */
[----:B------:R-:W0:Y:S02]  /*25a0*/  SHFL.DOWN PT, R2, R3, 0x2, 0x1f ;  /* 0x08401f0003027f89 */ /* 0x000e2400000e0000 */
[----:B0-----:R-:W-:Y:S01]  /*25b0*/  FADD.FTZ R92, R2, R3 ;  /* 0x00000003025c7221 */ /* 0x001fe20000010000 */
[----:B------:R-:W-:-:S04]  /*25c0*/  I2FP.F32.S32 R2, R88 ;  /* 0x0000005800027245 */ /* 0x000fc80000201400 */
[----:B------:R-:W0:Y:S02]  /*25d0*/  MUFU.RCP R91, R2 ;  /* 0x00000002005b7308 */ /* 0x000e240000001000 */
[C---:B0-----:R-:W-:Y:S01]  /*25e0*/  FMUL.FTZ R89, R91.reuse, R89 ;  /* 0x000000595b597220 */ /* 0x041fe20000410000 */
[----:B------:R-:W-:Y:S01]  /*25f0*/  FFMA.FTZ R90, R91, R90, R92 ;  /* 0x0000005a5b5a7223 */ /* 0x000fe2000001005c */
[-C--:B------:R-:W-:Y:S02]  /*2600*/  IADD3 R91, PT, PT, R88, R95.reuse, RZ ;  /* 0x0000005f585b7210 */ /* 0x080fe40007ffe0ff */
[----:B------:R-:W-:Y:S01]  /*2610*/  I2FP.F32.S32 R95, R95 ;  /* 0x0000005f005f7245 */ /* 0x000fe20000201400 */
[----:B------:R-:W0:Y:S01]  /*2620*/  SHFL.DOWN PT, R92, R89, 0x1, 0x1f ;  /* 0x08201f00595c7f89 */ /* 0x000e2200000e0000 */
[----:B------:R-:W-:Y:S01]  /*2630*/  I2FP.F32.S32 R91, R91 ;  /* 0x0000005b005b7245 */ /* 0x000fe20000201400 */
[----:B------:R-:W1:Y:S01]  /*2640*/  LDC R88, c[0x0][0x448] ;  /* 0x00011200ff587b82 */ /* 0x000e620000000800 */
[----:B0-----:R-:W-:-:S04]  /*2650*/  FADD.FTZ R93, R89, -R92 ;  /* 0x8000005c595d7221 */ /* 0x001fc80000010000 */
[----:B------:R-:W-:-:S04]  /*2660*/  FMUL.FTZ R93, R93, R93 ;  /* 0x0000005d5d5d7220 */ /* 0x000fc80000410000 */
[----:B------:R-:W-:Y:S02]  /*2670*/  FMUL.FTZ R94, R2, R93 ;  /* 0x0000005d025e7220 */ /* 0x000fe40000410000 */
[----:B------:R-:W0:Y:S02]  /*2680*/  SHFL.DOWN PT, R93, R90, 0x1, 0x1f ;  /* 0x08201f005a5d7f89 */ /* 0x000e2400000e0000 */
[-C--:B------:R-:W-:Y:S01]  /*2690*/  FMUL.FTZ R3, R94, R95.reuse ;  /* 0x0000005f5e037220 */ /* 0x080fe20000410000 */
[----:B------:R-:W-:-:S04]  /*26a0*/  FMUL.FTZ R95, R92, R95 ;  /* 0x0000005f5c5f7220 */ /* 0x000fc80000410000 */
[----:B------:R-:W-:Y:S02]  /*26b0*/  FFMA.FTZ R95, R2, R89, R95 ;  /* 0x00000059025f7223 */ /* 0x000fe4000001005f */
[----:B------:R-:W2:Y:S01]  /*26c0*/  MUFU.RCP R2, R91 ;  /* 0x0000005b00027308 */ /* 0x000ea20000001000 */
[----:B0-----:R-:W-:Y:S01]  /*26d0*/  FADD.FTZ R93, R90, R93 ;  /* 0x0000005d5a5d7221 */ /* 0x001fe20000010000 */
[C---:B--2---:R-:W-:Y:S01]  /*26e0*/  FMUL.FTZ R95, R2.reuse, R95 ;  /* 0x0000005f025f7220 */ /* 0x044fe20000410000 */
[----:B------:R-:W0:Y:S02]  /*26f0*/  @!P0 LDC.64 R90, c[0x0][0x3c8] ;  /* 0x0000f200ff5a8b82 */ /* 0x000e240000000a00 */
[----:B------:R-:W-:Y:S02]  /*2700*/  FFMA.FTZ R3, R2, R3, R93 ;  /* 0x0000000302037223 */ /* 0x000fe4000001005d */
[----:B------:R-:W2:Y:S04]  /*2710*/  SHFL.IDX PT, R2, R95, RZ, 0x1f ;  /* 0x00001fff5f027589 */ /* 0x000ea800000e0000 */
[----:B------:R-:W1:Y:S01]  /*2720*/  SHFL.IDX PT, R3, R3, RZ, 0x1f ;  /* 0x00001fff03037589 */ /* 0x000e6200000e0000 */
[----:B--2---:R-:W-:Y:S01]  /*2730*/  FMUL.FTZ R89, R2, R2 ;  /* 0x0000000202597220 */ /* 0x004fe20000410000 */
[----:B-1----:R-:W-:-:S04]  /*2740*/  FFMA.FTZ R88, R3, UR20, R88 ;  /* 0x0000001403587c23 */ /* 0x002fc80008010058 */
[----:B------:R-:W-:Y:S02]  /*2750*/  FSEL R89, R89, RZ, P1 ;  /* 0x000000ff59597208 */ /* 0x000fe40000800000 */
[----:B------:R-:W-:-:S03]  /*2760*/  MOV R3, UR7 ;  /* 0x0000000700037c02 */ /* 0x000fc60008000f00 */
[----:B------:R-:W-:Y:S02]  /*2770*/  FADD.FTZ R92, R88, R89 ;  /* 0x00000059585c7221 */ /* 0x000fe40000010000 */
[----:B------:R-:W1:Y:S01]  /*2780*/  @!P0 LDC.64 R88, c[0x0][0x3c0] ;  /* 0x0000f000ff588b82 */ /* 0x000e620000000a00 */
[----:B0-----:R-:W-:-:S03]  /*2790*/  @!P0 IMAD.WIDE R90, R3, 0x4, R90 ;  /* 0x00000004035a8825 */ /* 0x001fc600078e025a */
[----:B------:R-:W0:Y:S02]  /*27a0*/  MUFU.RSQ R92, R92 ;  /* 0x0000005c005c7308 */ /* 0x000e240000001400 */
[----:B0-----:R-:W-:Y:S01]  /*27b0*/  R2UR UR5, R92 ;  /* 0x000000005c0572ca */ /* 0x001fe200000e0000 */
[----:B-1----:R-:W-:-:S05]  /*27c0*/  @!P0 IMAD.WIDE R88, R3, 0x4, R88 ;  /* 0x0000000403588825 */ /* 0x002fca00078e0258 */
[----:B------:R0:W-:Y:S07]  /*27d0*/  @!P0 STG.E desc[UR12][R88.64], R2 ;  /* 0x0000000258008986 */ /* 0x0001ee000c10190c */
[----:B------:R-:W-:-:S05]  /*27e0*/  MOV R3, UR5 ;  /* 0x0000000500037c02 */ /* 0x000fca0008000f00 */
[----:B------:R0:W-:Y:S01]  /*27f0*/  @!P0 STG.E desc[UR12][R90.64], R3 ;  /* 0x000000035a008986 */ /* 0x0001e2000c10190c */
[----:B------:R-:W-:Y:S05]  /*2800*/  BRA.U !UP0, `(.L_x_20202) ;  /* 0x0000000d08cc7547 */ /* 0x000fea000b800000 */
[----:B0-----:R-:W-:Y:S01]  /*2810*/  FSEL R2, R2, RZ, !P1 ;  /* 0x000000ff02027208 */ /* 0x001fe20004800000 */
[----:B------:R-:W-:Y:S02]  /*2820*/  HADD2.F32 R3, -RZ, R4.H0_H0 ;  /* 0x20000004ff037230 */ /* 0x000fe40000004100 */
[--C-:B------:R-:W-:Y:S01]  /*2830*/  HADD2.F32 R89, -RZ, R24.reuse.H0_H0 ;  /* 0x20000018ff597230 */ /* 0x100fe20000004100 */
[----:B------:R-:W-:Y:S01]  /*2840*/  R2UR UR4, R2 ;  /* 0x00000000020472ca */ /* 0x000fe200000e0000 */
[----:B------:R-:W-:Y:S02]  /*2850*/  HADD2.F32 R88, -RZ, R24.H1_H1 ;  /* 0x30000018ff587230 */ /* 0x000fe40000004100 */
[----:B------:R-:W-:Y:S02]  /*2860*/  HADD2.F32 R90, -RZ, R21.H1_H1 ;  /* 0x30000015ff5a7230 */ /* 0x000fe40000004100 */
[--C-:B------:R-:W-:Y:S02]  /*2870*/  HADD2.F32 R91, -RZ, R22.reuse.H0_H0 ;  /* 0x20000016ff5b7230 */ /* 0x100fe40000004100 */
[----:B------:R-:W-:-:S02]  /*2880*/  HADD2.F32 R92, -RZ, R22.H1_H1 ;  /* 0x30000016ff5c7230 */ /* 0x000fc40000004100 */
[--C-:B------:R-:W-:Y:S02]  /*2890*/  HADD2.F32 R93, -RZ, R23.reuse.H0_H0 ;  /* 0x20000017ff5d7230 */ /* 0x100fe40000004100 */
[----:B------:R-:W-:Y:S02]  /*28a0*/  HADD2.F32 R94, -RZ, R23.H1_H1 ;  /* 0x30000017ff5e7230 */ /* 0x000fe40000004100 */
[----:B------:R-:W-:Y:S01]  /*28b0*/  FADD.FTZ R84, R84, -UR4 ;  /* 0x8000000454547e21 */ /* 0x000fe20008010000 */
[----:B------:R-:W-:Y:S01]  /*28c0*/  FADD.FTZ R85, R85, -UR4 ;  /* 0x8000000455557e21 */ /* 0x000fe20008010000 */
[----:B------:R-:W-:Y:S01]  /*28d0*/  FADD.FTZ R86, R86, -UR4 ;  /* 0x8000000456567e21 */ /* 0x000fe20008010000 */
[----:B------:R-:W-:Y:S01]  /*28e0*/  FADD.FTZ R87, R87, -UR4 ;  /* 0x8000000457577e21 */ /* 0x000fe20008010000 */
[----:B------:R-:W-:Y:S01]  /*28f0*/  FMUL.FTZ R2, R84, UR5 ;  /* 0x0000000554027c20 */ /* 0x000fe20008410000 */
[----:B------:R-:W-:Y:S02]  /*2900*/  HADD2.F32 R84, -RZ, R4.H1_H1 ;  /* 0x30000004ff547230 */ /* 0x000fe40000004100 */
[----:B------:R-:W-:Y:S01]  /*2910*/  FADD.FTZ R80, R80, -UR4 ;  /* 0x8000000450507e21 */ /* 0x000fe20008010000 */
[----:B------:R-:W-:Y:S01]  /*2920*/  FADD.FTZ R81, R81, -UR4 ;  /* 0x8000000451517e21 */ /* 0x000fe20008010000 */
[----:B------:R-:W-:Y:S01]  /*2930*/  FFMA.FTZ R2, R2, R3, R89 ;  /* 0x0000000302027223 */ /* 0x000fe20000010059 */
[----:B------:R-:W-:Y:S01]  /*2940*/  FMUL.FTZ R3, R85, UR5 ;  /* 0x0000000555037c20 */ /* 0x000fe20008410000 */
[----:B------:R-:W-:-:S02]  /*2950*/  HADD2.F32 R85, -RZ, R5.H0_H0 ;  /* 0x20000005ff557230 */ /* 0x000fc40000004100 */
[----:B------:R-:W-:Y:S01]  /*2960*/  FMUL.FTZ R80, R80, UR5 ;  /* 0x0000000550507c20 */ /* 0x000fe20008410000 */
[----:B------:R-:W-:Y:S02]  /*2970*/  HADD2.F32 R89, -RZ, R25.H0_H0 ;  /* 0x20000019ff597230 */ /* 0x000fe40000004100 */
[----:B------:R-:W-:Y:S01]  /*2980*/  FFMA.FTZ R3, R3, R84, R88 ;  /* 0x0000005403037223 */ /* 0x000fe20000010058 */
[----:B------:R-:W-:Y:S01]  /*2990*/  FMUL.FTZ R84, R86, UR5 ;  /* 0x0000000556547c20 */ /* 0x000fe20008410000 */
[----:B------:R-:W-:Y:S02]  /*29a0*/  HADD2.F32 R86, -RZ, R5.H1_H1 ;  /* 0x30000005ff567230 */ /* 0x000fe40000004100 */
[----:B------:R-:W-:Y:S01]  /*29b0*/  FMUL.FTZ R81, R81, UR5 ;  /* 0x0000000551517c20 */ /* 0x000fe20008410000 */
[----:B------:R-:W-:Y:S02]  /*29c0*/  HADD2.F32 R88, -RZ, R25.H1_H1 ;  /* 0x30000019ff587230 */ /* 0x000fe40000004100 */
[----:B------:R-:W-:Y:S01]  /*29d0*/  FFMA.FTZ R84, R84, R85, R89 ;  /* 0x0000005554547223 */ /* 0x000fe20000010059 */
[----:B------:R-:W-:Y:S01]  /*29e0*/  FMUL.FTZ R85, R87, UR5 ;  /* 0x0000000557557c20 */ /* 0x000fe20008410000 */
[----:B------:R-:W-:-:S02]  /*29f0*/  HADD2.F32 R87, -RZ, R6.H0_H0 ;  /* 0x20000006ff577230 */ /* 0x000fc40000004100 */
[----:B------:R-:W-:Y:S01]  /*2a00*/  FADD.FTZ R82, R82, -UR4 ;  /* 0x8000000452527e21 */ /* 0x000fe20008010000 */
[----:B------:R-:W-:Y:S02]  /*2a10*/  HADD2.F32 R89, -RZ, R26.H0_H0 ;  /* 0x2000001aff597230 */ /* 0x000fe40000004100 */
[----:B------:R-:W-:Y:S01]  /*2a20*/  FFMA.FTZ R85, R85, R86, R88 ;  /* 0x0000005655557223 */ /* 0x000fe20000010058 */
[----:B------:R-:W-:Y:S02]  /*2a30*/  HADD2.F32 R86, -RZ, R6.H1_H1 ;  /* 0x30000006ff567230 */ /* 0x000fe40000004100 */
[----:B------:R-:W-:Y:S01]  /*2a40*/  FADD.FTZ R83, R83, -UR4 ;  /* 0x8000000453537e21 */ /* 0x000fe20008010000 */
[----:B------:R-:W-:Y:S02]  /*2a50*/  HADD2.F32 R88, -RZ, R26.H1_H1 ;  /* 0x3000001aff587230 */ /* 0x000fe40000004100 */
        /* <DEDUP_REMOVED lines=8> */
[----:B------:R-:W-:Y:S01]  /*2ae0*/  FADD.FTZ R48, R48, -UR4 ;  /* 0x8000000430307e21 */ /* 0x000fe20008010000 */
[----:B------:R-:W-:Y:S01]  /*2af0*/  FFMA.FTZ R82, R82, R87, R89 ;  /* 0x0000005752527223 */ /* 0x000fe20000010059 */
[----:B------:R-:W-:Y:S01]  /*2b00*/  FADD.FTZ R49, R49, -UR4 ;  /* 0x8000000431317e21 */ /* 0x000fe20008010000 */
[----:B------:R-:W-:-:S02]  /*2b10*/  HADD2.F32 R89, -RZ, R28.H0_H0 ;  /* 0x2000001cff597230 */ /* 0x000fc40000004100 */
[----:B------:R-:W-:Y:S01]  /*2b20*/  FFMA.FTZ R87, R83, R86, R88 ;  /* 0x0000005653577223 */ /* 0x000fe20000010058 */
[--C-:B------:R-:W-:Y:S02]  /*2b30*/  HADD2.F32 R83, -RZ, R8.reuse.H0_H0 ;  /* 0x20000008ff537230 */ /* 0x100fe40000004100 */
[----:B------:R-:W-:Y:S01]  /*2b40*/  FMUL.FTZ R48, R48, UR5 ;  /* 0x0000000530307c20 */ /* 0x000fe20008410000 */
[----:B------:R-:W-:Y:S02]  /*2b50*/  HADD2.F32 R86, -RZ, R8.H1_H1 ;  /* 0x30000008ff567230 */ /* 0x000fe40000004100 */
[----:B------:R-:W-:Y:S01]  /*2b60*/  FMUL.FTZ R49, R49, UR5 ;  /* 0x0000000531317c20 */ /* 0x000fe20008410000 */
[----:B------:R-:W-:Y:S02]  /*2b70*/  HADD2.F32 R88, -RZ, R28.H1_H1 ;  /* 0x3000001cff587230 */ /* 0x000fe40000004100 */
[----:B------:R-:W-:Y:S01]  /*2b80*/  FADD.FTZ R50, R50, -UR4 ;  /* 0x8000000432327e21 */ /* 0x000fe20008010000 */
[----:B------:R-:W-:Y:S01]  /*2b90*/  FADD.FTZ R51, R51, -UR4 ;  /* 0x8000000433337e21 */ /* 0x000fe20008010000 */
[----:B------:R-:W-:Y:S01]  /*2ba0*/  FFMA.FTZ R48, R48, R83, R89 ;  /* 0x0000005330307223 */ /* 0x000fe20000010059 */
[----:B------:R-:W-:-:S02]  /*2bb0*/  HADD2.F32 R83, -RZ, R9.H0_H0 ;  /* 0x20000009ff537230 */ /* 0x000fc40000004100 */
[----:B------:R-:W-:Y:S01]  /*2bc0*/  FFMA.FTZ R49, R49, R86, R88 ;  /* 0x0000005631317223 */ /* 0x000fe20000010058 */
[----:B------:R-:W-:Y:S02]  /*2bd0*/  HADD2.F32 R89, -RZ, R29.H0_H0 ;  /* 0x2000001dff597230 */ /* 0x000fe40000004100 */
        /* <DEDUP_REMOVED lines=95> */
[----:B------:R-:W-:Y:S01]  /*31d0*/  FFMA.FTZ R64, R64, R83, R89 ;  /* 0x0000005340407223 */ /* 0x000fe20000010059 */
[----:B------:R-:W-:-:S02]  /*31e0*/  HADD2.F32 R89, -RZ, R39.H0_H0 ;  /* 0x20000027ff597230 */ /* 0x000fc40000004100 */
[----:B------:R-:W-:Y:S01]  /*31f0*/  FADD.FTZ R67, R67, -UR4 ;  /* 0x8000000443437e21 */ /* 0x000fe20008010000 */
[----:B------:R-:W-:Y:S01]  /*3200*/  FFMA.FTZ R83, R65, R86, R88 ;  /* 0x0000005641537223 */ /* 0x000fe20000010058 */
[----:B------:R-:W-:Y:S02]  /*3210*/  HADD2.F32 R65, -RZ, R19.H0_H0 ;  /* 0x20000013ff417230 */ /* 0x000fe40000004100 */
[----:B------:R-:W-:Y:S01]  /*3220*/  FMUL.FTZ R66, R66, UR5 ;  /* 0x0000000542427c20 */ /* 0x000fe20008410000 */
[----:B------:R-:W-:Y:S02]  /*3230*/  HADD2.F32 R86, -RZ, R39.H1_H1 ;  /* 0x30000027ff567230 */ /* 0x000fe40000004100 */
[----:B------:R-:W-:Y:S01]  /*3240*/  FMUL.FTZ R67, R67, UR5 ;  /* 0x0000000543437c20 */ /* 0x000fe20008410000 */
[----:B------:R-:W-:Y:S01]  /*3250*/  FADD.FTZ R52, R52, -UR4 ;  /* 0x8000000434347e21 */ /* 0x000fe20008010000 */
[----:B------:R-:W-:Y:S01]  /*3260*/  FFMA.FTZ R88, R66, R65, R89 ;  /* 0x0000004142587223 */ /* 0x000fe20000010059 */
[----:B------:R-:W-:-:S02]  /*3270*/  HADD2.F32 R66, -RZ, R19.H1_H1 ;  /* 0x30000013ff427230 */ /* 0x000fc40000004100 */
[----:B------:R-:W-:Y:S01]  /*3280*/  FADD.FTZ R53, R53, -UR4 ;  /* 0x8000000435357e21 */ /* 0x000fe20008010000 */
[----:B------:R-:W-:Y:S02]  /*3290*/  HADD2.F32 R65, -RZ, R20.H0_H0 ;  /* 0x20000014ff417230 */ /* 0x000fe40000004100 */
[----:B------:R-:W-:Y:S01]  /*32a0*/  FMUL.FTZ R52, R52, UR5 ;  /* 0x0000000534347c20 */ /* 0x000fe20008410000 */
[----:B------:R-:W-:Y:S01]  /*32b0*/  FADD.FTZ R54, R54, -UR4 ;  /* 0x8000000436367e21 */ /* 0x000fe20008010000 */
[----:B------:R-:W-:Y:S01]  /*32c0*/  FFMA.FTZ R89, R67, R66, R86 ;  /* 0x0000004243597223 */ /* 0x000fe20000010056 */
[----:B------:R-:W-:Y:S02]  /*32d0*/  HADD2.F32 R67, -RZ, R40.H0_H0 ;  /* 0x20000028ff437230 */ /* 0x000fe40000004100 */
[----:B------:R-:W-:Y:S01]  /*32e0*/  FMUL.FTZ R53, R53, UR5 ;  /* 0x0000000535357c20 */ /* 0x000fe20008410000 */
[----:B------:R-:W-:Y:S02]  /*32f0*/  HADD2.F32 R66, -RZ, R20.H1_H1 ;  /* 0x30000014ff427230 */ /* 0x000fe40000004100 */
[----:B------:R-:W-:Y:S01]  /*3300*/  FADD.FTZ R55, R55, -UR4 ;  /* 0x8000000437377e21 */ /* 0x000fe20008010000 */
[----:B------:R-:W-:Y:S01]  /*3310*/  FMUL.FTZ R54, R54, UR5 ;  /* 0x0000000536367c20 */ /* 0x000fe20008410000 */
[----:B------:R-:W-:Y:S01]  /*3320*/  FFMA.FTZ R65, R52, R65, R67 ;  /* 0x0000004134417223 */ /* 0x000fe20000010043 */
[----:B------:R-:W-:-:S02]  /*3330*/  HADD2.F32 R52, -RZ, R40.H1_H1 ;  /* 0x30000028ff347230 */ /* 0x000fc40000004100 */
[----:B------:R-:W-:Y:S01]  /*3340*/  FMUL.FTZ R55, R55, UR5 ;  /* 0x0000000537377c20 */ /* 0x000fe20008410000 */
[----:B------:R-:W-:Y:S02]  /*3350*/  HADD2.F32 R67, -RZ, R21.H0_H0 ;  /* 0x20000015ff437230 */ /* 0x000fe40000004100 */
[----:B------:R-:W-:Y:S01]  /*3360*/  FADD.FTZ R56, R56, -UR4 ;  /* 0x8000000438387e21 */ /* 0x000fe20008010000 */
        /* <DEDUP_REMOVED lines=8> */
[----:B------:R-:W-:-:S02]  /*33f0*/  HADD2.F32 R53, -RZ, R42.H0_H0 ;  /* 0x2000002aff357230 */ /* 0x000fc40000004100 */
[----:B------:R-:W-:Y:S01]  /*3400*/  FFMA.FTZ R90, R55, R90, R52 ;  /* 0x0000005a375a7223 */ /* 0x000fe20000010034 */
[----:B------:R-:W-:Y:S02]  /*3410*/  HADD2.F32 R52, -RZ, R42.H1_H1 ;  /* 0x3000002aff347230 */ /* 0x000fe40000004100 */
[----:B------:R-:W-:Y:S01]  /*3420*/  FADD.FTZ R59, R59, -UR4 ;  /* 0x800000043b3b7e21 */ /* 0x000fe20008010000 */
[----:B------:R-:W-:Y:S01]  /*3430*/  UIADD3 UR4, UPT, UPT, UR6, -0x1, URZ ;  /* 0xffffffff06047890 */ /* 0x000fe2000fffe0ff */
[----:B------:R-:W-:Y:S01]  /*3440*/  FFMA.FTZ R91, R56, R91, R53 ;  /* 0x0000005b385b7223 */ /* 0x000fe20000010035 */
[--C-:B------:R-:W-:Y:S02]  /*3450*/  HADD2.F32 R53, -RZ, R43.reuse.H0_H0 ;  /* 0x2000002bff357230 */ /* 0x100fe40000004100 */
[----:B------:R-:W-:Y:S01]  /*3460*/  FFMA.FTZ R92, R57, R92, R52 ;  /* 0x0000005c395c7223 */ /* 0x000fe20000010034 */
[----:B------:R-:W-:Y:S02]  /*3470*/  HADD2.F32 R52, -RZ, R43.H1_H1 ;  /* 0x3000002bff347230 */ /* 0x000fe40000004100 */
[----:B------:R-:W-:Y:S01]  /*3480*/  FMUL.FTZ R58, R58, UR5 ;  /* 0x000000053a3a7c20 */ /* 0x000fe20008410000 */
[----:B------:R-:W-:Y:S01]  /*3490*/  FMUL.FTZ R59, R59, UR5 ;  /* 0x000000053b3b7c20 */ /* 0x000fe20008410000 */
[----:B------:R-:W-:Y:S01]  /*34a0*/  UIMAD UR4, UR4, UR18, URZ ;  /* 0x00000012040472a4 */ /* 0x000fe2000f8e02ff */
[----:B------:R-:W-:Y:S01]  /*34b0*/  F2FP.F16.F32.PACK_AB R86, R81, R80 ;  /* 0x000000505156723e */ /* 0x000fe200000000ff */
[----:B------:R-:W-:Y:S01]  /*34c0*/  FFMA.FTZ R93, R58, R93, R53 ;  /* 0x0000005d3a5d7223 */ /* 0x000fe20000010035 */
[----:B------:R-:W-:Y:S01]  /*34d0*/  FFMA.FTZ R94, R59, R94, R52 ;  /* 0x0000005e3b5e7223 */ /* 0x000fe20000010034 */
[----:B------:R-:W-:Y:S01]  /*34e0*/  USHF.R.S32.HI UR5, URZ, 0x1f, UR4 ;  /* 0x0000001fff057899 */ /* 0x000fe20008011404 */
[----:B------:R-:W0:Y:S01]  /*34f0*/  LDC.64 R52, c[0x0][0x428] ;  /* 0x00010a00ff347b82 */ /* 0x000e220000000a00 */
[----:B------:R-:W-:-:S02]  /*3500*/  F2FP.F16.F32.PACK_AB R85, R85, R84 ;  /* 0x000000545555723e */ /* 0x000fc400000000ff */
[----:B------:R-:W-:Y:S01]  /*3510*/  ULEA.HI UR5, UR5, UR4, URZ, 0x3 ;  /* 0x0000000405057291 */ /* 0x000fe2000f8f18ff */
[----:B------:R-:W-:Y:S02]  /*3520*/  F2FP.F16.F32.PACK_AB R84, R3, R2 ;  /* 0x000000020354723e */ /* 0x000fe400000000ff */
[----:B------:R-:W-:Y:S02]  /*3530*/  F2FP.F16.F32.PACK_AB R55, R79, R78 ;  /* 0x0000004e4f37723e */ /* 0x000fe400000000ff */
[----:B------:R-:W-:Y:S02]  /*3540*/  F2FP.F16.F32.PACK_AB R54, R77, R76 ;  /* 0x0000004c4d36723e */ /* 0x000fe400000000ff */
[----:B------:R-:W-:Y:S02]  /*3550*/  MOV R81, UR5 ;  /* 0x0000000500517c02 */ /* 0x000fe40008000f00 */
[----:B------:R-:W-:Y:S02]  /*3560*/  F2FP.F16.F32.PACK_AB R87, R87, R82 ;  /* 0x000000525757723e */ /* 0x000fe400000000ff */
[----:B------:R-:W-:-:S02]  /*3570*/  LEA.HI.SX32 R81, R81, R0, 0x1d ;  /* 0x0000000051517211 */ /* 0x000fc400078feaff */
[----:B------:R-:W-:Y:S02]  /*3580*/  F2FP.F16.F32.PACK_AB R59, R89, R88 ;  /* 0x00000058593b723e */ /* 0x000fe400000000ff */
[C---:B------:R-:W-:Y:S02]  /*3590*/  IADD3 R79, PT, PT, R81.reuse, 0x80, RZ ;  /* 0x00000080514f7810 */ /* 0x040fe40007ffe0ff */
[C---:B------:R-:W-:Y:S02]  /*35a0*/  IADD3 R77, PT, PT, R81.reuse, 0x100, RZ ;  /* 0x00000100514d7810 */ /* 0x040fe40007ffe0ff */
[C---:B------:R-:W-:Y:S02]  /*35b0*/  IADD3 R3, PT, PT, R81.reuse, 0x180, RZ ;  /* 0x0000018051037810 */ /* 0x040fe40007ffe0ff */
[C---:B------:R-:W-:Y:S01]  /*35c0*/  IADD3 R97, PT, PT, R81.reuse, 0x200, RZ ;  /* 0x0000020051617810 */ /* 0x040fe20007ffe0ff */
[----:B0-----:R-:W-:Y:S01]  /*35d0*/  IMAD.WIDE.U32 R80, R81, 0x10, R52 ;  /* 0x0000001051507825 */ /* 0x001fe200078e0034 */
        /* <DEDUP_REMOVED lines=10> */
[----:B------:R-:W-:-:S03]  /*3680*/  F2FP.F16.F32.PACK_AB R60, R66, R65 ;  /* 0x00000041423c723e */ /* 0x000fc600000000ff */
[----:B------:R-:W-:Y:S01]  /*3690*/  IMAD.WIDE.U32 R96, R97, 0x10, R52 ;  /* 0x0000001061607825 */ /* 0x000fe200078e0034 */
[----:B------:R-:W-:Y:S02]  /*36a0*/  F2FP.F16.F32.PACK_AB R53, R51, R50 ;  /* 0x000000323335723e */ /* 0x000fe400000000ff */
[----:B------:R-:W-:Y:S02]  /*36b0*/  F2FP.F16.F32.PACK_AB R52, R49, R48 ;  /* 0x000000303134723e */ /* 0x000fe400000000ff */
[----:B------:R-:W-:Y:S02]  /*36c0*/  F2FP.F16.F32.PACK_AB R51, R75, R74 ;  /* 0x0000004a4b33723e */ /* 0x000fe400000000ff */
[----:B------:R-:W-:Y:S01]  /*36d0*/  F2FP.F16.F32.PACK_AB R50, R73, R72 ;  /* 0x000000484932723e */ /* 0x000fe200000000ff */
[----:B------:R1:W-:Y:S01]  /*36e0*/  STG.E.128 desc[UR12][R78.64], R52 ;  /* 0x000000344e007986 */ /* 0x0003e2000c101d0c */
[----:B------:R-:W-:Y:S02]  /*36f0*/  F2FP.F16.F32.PACK_AB R49, R71, R70 ;  /* 0x000000464731723e */ /* 0x000fe400000000ff */
[----:B------:R-:W-:-:S05]  /*3700*/  F2FP.F16.F32.PACK_AB R48, R69, R68 ;  /* 0x000000444530723e */ /* 0x000fca00000000ff */
[----:B------:R1:W-:Y:S04]  /*3710*/  STG.E.128 desc[UR12][R76.64], R48 ;  /* 0x000000304c007986 */ /* 0x0003e8000c101d0c */
[----:B------:R1:W-:Y:S04]  /*3720*/  STG.E.128 desc[UR12][R2.64], R56 ;  /* 0x0000003802007986 */ /* 0x0003e8000c101d0c */
[----:B------:R1:W-:Y:S02]  /*3730*/  STG.E.128 desc[UR12][R96.64], R60 ;  /* 0x0000003c60007986 */ /* 0x0003e4000c101d0c */
.L_x_20202:
[----:B------:R-:W-:Y:S02]  /*3740*/  UIADD3 UR7, UPT, UPT, UR7, UR16, URZ ;  /* 0x0000001007077290 */ /* 0x000fe4000fffe0ff */
[----:B------:R-:W-:Y:S02]  /*3750*/  UPLOP3.LUT UP1, UPT, UPT, UPT, UP1, 0x40, 0x4 ;  /* 0x000000000004789c */ /* 0x000fe40003f2e810 */
[----:B------:R-:W-:-:S09]  /*3760*/  UISETP.GE.AND UP0, UPT, UR7, UR17, UPT ;  /* 0x000000110700728c */ /* 0x000fd2000bf06270 */
[----:B------:R-:W-:Y:S05]  /*3770*/  BRA.U !UP0, `(.L_x_20203) ;  /* 0xffffffc908e07547 */ /* 0x000fea000b83ffff */
[----:B------:R-:W-:Y:S05]  /*3780*/  EXIT ;  /* 0x000000000000794d */ /* 0x000fea0003800000 */
.L_x_20204:
        /* <DEDUP_REMOVED lines=15> */
.L_x_34079:


//--------------------- .text._ZN10layer_norm13ln_fwd_kernelINS_13Kernel_traitsI6__halfS2_fS2_fjLj5120ELj1ELj1ELj4ELj16ENS_18Kernel_traits_baseILj5120ES2_S2_fS2_fjLj128EEEEELb0ELb1ELb0ELb0EEEvNS_9FwdParamsE --------------------------
	.section	.text._ZN10layer_norm13ln_fwd_kernelINS_13Kernel_traitsI6__halfS2_fS2_fjLj5120ELj1ELj1ELj4ELj16ENS_18Kernel_traits_baseILj5120ES2_S2_fS2_fjLj128EEEEELb0ELb1ELb0ELb0EEEvNS_9FwdParamsE,"ax",@progbits
	.align	128
        .global         _ZN10layer_norm13ln_fwd_kernelINS_13Kernel_traitsI6__halfS2_fS2_fjLj5120ELj1ELj1ELj4ELj16ENS_18Kernel_traits_baseILj5120ES2_S2_fS2_fjLj128EEEEELb0ELb1ELb0ELb0EEEvNS_9FwdParamsE
        .type           _ZN10layer_norm13ln_fwd_kernelINS_13Kernel_traitsI6__halfS2_fS2_fjLj5120ELj1ELj1ELj4ELj16ENS_18Kernel_traits_baseILj5120ES2_S2_fS2_fjLj128EEEEELb0ELb1ELb0ELb0EEEvNS_9FwdParamsE,@function
        .size           _ZN10layer_norm13ln_fwd_kernelINS_13Kernel_traitsI6__halfS2_fS2_fjLj5120ELj1ELj1ELj4ELj16ENS_18Kernel_traits_baseILj5120ES2_S2_fS2_fjLj128EEEEELb0ELb1ELb0ELb0EEEvNS_9FwdParamsE,(.L_x_34080 - _ZN10layer_norm13ln_fwd_kernelINS_13Kernel_traitsI6__halfS2_fS2_fjLj5120ELj1ELj1ELj4ELj16ENS_18Kernel_traits_baseILj5120ES2_S2_fS2_fjLj128EEEEELb0ELb1ELb0ELb0EEEvNS_9FwdParamsE)
        .other          _ZN10layer_norm13ln_fwd_kernelINS_13Kernel_traitsI6__halfS2_fS2_fjLj5120ELj1ELj1ELj4ELj16ENS_18Kernel_traits_baseILj5120ES2_S2_fS2_fjLj128EEEEELb0ELb1ELb0ELb0EEEvNS_9FwdParamsE,@"STO_CUDA_ENTRY STV_DEFAULT"
_ZN10layer_norm13ln_fwd_kernelINS_13Kernel_traitsI6__halfS2_fS2_fjLj5120ELj1ELj1ELj4ELj16ENS_18Kernel_traits_baseILj5120ES2_S2_fS2_fjLj128EEEEELb0ELb1ELb0ELb0EEEvNS_9FwdParamsE:
.text._ZN10layer_norm13ln_fwd_kernelINS_13Kernel_traitsI6__halfS2_fS2_fjLj5120ELj1ELj1ELj4ELj16ENS_18Kernel_traits_baseILj5120ES2_S2_fS2_fjLj128EEEEELb0ELb1ELb0ELb0EEEvNS_9FwdParamsE:
        /* <DEDUP_REMOVED lines=73> */
.L_x_20206:
        /* <DEDUP_REMOVED lines=32> */
[----:B----4-:R-:W-:-:S05]  /*0690*/  @P3 IMAD.WIDE.U32 R74, R64, 0x10, R74 ;  /* 0x00000010404a3825 */ /* 0x010fca00078e004a */
[----:B------:R-:W5:Y:S01]  /*06a0*/  @P3 LDG.E.128 R40, desc[UR8][R74.64] ;  /* 0x000000084a283981 */ /* 0x000f62000c1e1d00 */
[C---:B---3--:R-:W-:Y:S01]  /*06b0*/  @P3 IMAD.WIDE.U32 R76, R64.reuse, 0x10, R76 ;  /* 0x00000010404c3825 */ /* 0x048fe200078e004c */
[----:B------:R-:W-:-:S04]  /*06c0*/  @P3 IADD3 R64, PT, PT, R64, 0x80, RZ ;  /* 0x0000008040403810 */ /* 0x000fc80007ffe0ff */
[----:B------:R-:W5:Y:S01]  /*06d0*/  @P3 LDG.E.128 R48, desc[UR8][R76.64] ;  /* 0x000000084c303981 */ /* 0x000f62000c1e1d00 */
[C---:B0-----:R-:W-:Y:S01]  /*06e0*/  @P4 IMAD.WIDE.U32 R8, R64.reuse, 0x10, R8 ;  /* 0x0000001040084825 */ /* 0x041fe200078e0008 */
[----:B------:R-:W-:Y:S02]  /*06f0*/  CS2R R44, SRZ ;  /* 0x00000000002c7805 */ /* 0x000fe4000001ff00 */
[----:B------:R-:W-:Y:S02]  /*0700*/  MOV R34, RZ ;  /* 0x000000ff00227202 */ /* 0x000fe40000000f00 */
[----:B--2---:R-:W-:Y:S02]  /*0710*/  CS2R R32, SRZ ;  /* 0x0000000000207805 */ /* 0x004fe4000001ff00 */
[----:B------:R-:W-:Y:S01]  /*0720*/  CS2R R20, SRZ ;  /* 0x0000000000147805 */ /* 0x000fe2000001ff00 */
[----:B------:R0:W5:Y:S01]  /*0730*/  @P4 LDG.E.128 R52, desc[UR8][R8.64] ;  /* 0x0000000808344981 */ /* 0x000162000c1e1d00 */
[----:B-1----:R-:W-:-:S05]  /*0740*/  @P4 IMAD.WIDE.U32 R64, R64, 0x10, R78 ;  /* 0x0000001040404825 */ /* 0x002fca00078e004e */
[----:B------:R1:W5:Y:S01]  /*0750*/  @P4 LDG.E.128 R60, desc[UR8][R64.64] ;  /* 0x00000008403c4981 */ /* 0x000362000c1e1d00 */
[----:B------:R-:W-:Y:S02]  /*0760*/  MOV R10, RZ ;  /* 0x000000ff000a7202 */ /* 0x000fe40000000f00 */
[----:B0-----:R-:W-:Y:S02]  /*0770*/  CS2R R8, SRZ ;  /* 0x0000000000087805 */ /* 0x001fe4000001ff00 */
[----:B------:R-:W-:Y:S02]  /*0780*/  @P4 CS2R R58, SRZ ;  /* 0x00000000003a4805 */ /* 0x000fe4000001ff00 */
[----:B------:R-:W-:Y:S02]  /*0790*/  @P4 CS2R R56, SRZ ;  /* 0x0000000000384805 */ /* 0x000fe4000001ff00 */
[----:B------:R-:W-:Y:S02]  /*07a0*/  @P0 MOV R11, RZ ;  /* 0x000000ff000b0202 */ /* 0x000fe40000000f00 */
[----:B------:R-:W-:-:S02]  /*07b0*/  @P1 MOV R23, RZ ;  /* 0x000000ff00171202 */ /* 0x000fc40000000f00 */
[----:B------:R-:W-:Y:S02]  /*07c0*/  @P2 MOV R35, RZ ;  /* 0x000000ff00232202 */ /* 0x000fe40000000f00 */
[----:B-1----:R-:W-:-:S07]  /*07d0*/  @P3 MOV R47, RZ ;  /* 0x000000ff002f3202 */ /* 0x002fce0000000f00 */
.L_x_20207:
[----:B------:R-:W-:Y:S05]  /*07e0*/  BSYNC.RECONVERGENT B0 ;  /* 0x0000000000007941 */ /* 0x000fea0003800200 */
.L_x_20205:
        /* <DEDUP_REMOVED lines=16> */
[----:B------:R-:W-:Y:S01]  /*08f0*/  LEA R0, R0, R65, 0x3 ;  /* 0x0000004100007211 */ /* 0x000fe200078e18ff */
[----:B0-----:R-:W-:-:S03]  /*0900*/  UISETP.NE.U32.AND UP0, UPT, UR4, URZ, UPT ;  /* 0x000000ff0400728c */ /* 0x001fc6000bf05070 */
[----:B------:R-:W-:Y:S01]  /*0910*/  I2FP.F32.U32 R2, R0 ;  /* 0x0000000000027245 */ /* 0x000fe20000201000 */
[----:B------:R-:W0:Y:S01]  /*0920*/  LDCU.64 UR10, c[0x0][0x3a0] ;  /* 0x00007400ff0a77ac */ /* 0x000e220008000a00 */
[----:B------:R-:W-:Y:S02]  /*0930*/  VIMNMX R0, PT, PT, R64, 0x20, PT ;  /* 0x0000002040007848 */ /* 0x000fe40003fe0100 */
[----:B------:R4:W0:Y:S01]  /*0940*/  MUFU.RCP R3, R2 ;  /* 0x0000000200037308 */ /* 0x0008220000001000 */
[----:B------:R-:W0:Y:S01]  /*0950*/  LDCU.64 UR14, c[0x0][0x380] ;  /* 0x00007000ff0e77ac */ /* 0x000e220008000a00 */
[----:B------:R-:W-:Y:S01]  /*0960*/  LEA R0, R0, R65, 0x3 ;  /* 0x0000004100007211 */ /* 0x000fe200078e18ff */
[----:B------:R-:W-:Y:S02]  /*0970*/  UISETP.NE.AND.EX UP0, UPT, UR5, URZ, UPT, UP0 ;  /* 0x000000ff0500728c */ /* 0x000fe4000bf05300 */
[----:B-12---:R-:W-:-:S11]  /*0980*/  UPLOP3.LUT UP2, UPT, UPT, UPT, UPT, 0x40, 0x4 ;  /* 0x000000000004789c */ /* 0x006fd60003f4e870 */
.L_x_20242:
[----:B-1----:R-:W1:Y:S01]  /*0990*/  @UP0 LDCU.64 UR4, c[0x0][0x3e0] ;  /* 0x00007c00ff0407ac */ /* 0x002e620008000a00 */
[----:B------:R-:W-:Y:S01]  /*09a0*/  PLOP3.LUT P0, PT, PT, PT, UP0, 0x80, 0x8 ;  /* 0x000000000008781c */ /* 0x000fe20003f0f008 */
[----:B-1----:R-:W-:-:S06]  /*09b0*/  @UP0 UIMAD.WIDE UR4, UR6, 0x2, UR4 ;  /* 0x00000002060408a5 */ /* 0x002fcc000f8e0204 */
[----:B0-234-:R-:W-:Y:S02]  /*09c0*/  MOV R114, UR4 ;  /* 0x0000000400727c02 */ /* 0x01dfe40008000f00 */
[----:B------:R-:W-:-:S05]  /*09d0*/  MOV R115, UR5 ;  /* 0x0000000500737c02 */ /* 0x000fca0008000f00 */
[----:B------:R-:W4:Y:S01]  /*09e0*/  @P0 LDG.E.U16 R114, desc[UR8][R114.64] ;  /* 0x0000000872720981 */ /* 0x000f22000c1e1500 */
        /* <DEDUP_REMOVED lines=9> */
[----:B----4-:R-:W-:Y:S01]  /*0a80*/  @P0 HADD2.F32 R2, -RZ, R114.H0_H0 ;  /* 0x20000072ff020230 */ /* 0x010fe20000004100 */
        /* <DEDUP_REMOVED lines=14> */
[----:B------:R0:W4:Y:S01]  /*0b70*/  LDG.E.128 R68, desc[UR8][R74.64+0x10] ;  /* 0x000010084a447981 */ /* 0x000122000c1e1d00 */
[--C-:B-----5:R-:W-:Y:S02]  /*0b80*/  HADD2.F32 R72, -RZ, R76.reuse.H0_H0 ;  /* 0x2000004cff487230 */ /* 0x120fe40000004100 */
[----:B------:R-:W-:Y:S02]  /*0b90*/  HADD2.F32 R113, -RZ, R76.H1_H1 ;  /* 0x3000004cff717230 */ /* 0x000fe40000004100 */
[--C-:B------:R-:W-:Y:S02]  /*0ba0*/  HADD2.F32 R76, -RZ, R12.reuse.H0_H0 ;  /* 0x2000000cff4c7230 */ /* 0x100fe40000004100 */
[----:B------:R-:W-:Y:S01]  /*0bb0*/  FMUL.FTZ R73, R72, UR4 ;  /* 0x0000000448497c20 */ /* 0x000fe20008410000 */
[----:B------:R-:W-:-:S02]  /*0bc0*/  HADD2.F32 R115, -RZ, R12.H1_H1 ;  /* 0x3000000cff737230 */ /* 0x000fc40000004100 */
[----:B------:R-:W-:Y:S01]  /*0bd0*/  FMUL.FTZ R114, R113, UR4 ;  /* 0x0000000471727c20 */ /* 0x000fe20008410000 */
[--C-:B------:R-:W-:Y:S02]  /*0be0*/  HADD2.F32 R113, -RZ, R13.reuse.H1_H1 ;  /* 0x3000000dff717230 */ /* 0x100fe40000004100 */
[----:B0-----:R-:W-:Y:S02]  /*0bf0*/  HADD2.F32 R74, -RZ, R13.H0_H0 ;  /* 0x2000000dff4a7230 */ /* 0x001fe40000004100 */
[----:B--2---:R-:W-:Y:S01]  /*0c00*/  FFMA.FTZ R72, R73, R76, R64 ;  /* 0x0000004c49487223 */ /* 0x004fe20000010040 */
[--C-:B------:R-:W-:Y:S02]  /*0c10*/  HADD2.F32 R76, -RZ, R77.reuse.H0_H0 ;  /* 0x2000004dff4c7230 */ /* 0x100fe40000004100 */
[----:B------:R-:W-:Y:S01]  /*0c20*/  FFMA.FTZ R73, R114, R115, R65 ;  /* 0x0000007372497223 */ /* 0x000fe20000010041 */
[----:B------:R-:W-:Y:S02]  /*0c30*/  HADD2.F32 R77, -RZ, R77.H1_H1 ;  /* 0x3000004dff4d7230 */ /* 0x000fe40000004100 */
[----:B------:R-:W-:-:S02]  /*0c40*/  HADD2.F32 R114, -RZ, R79.H0_H0 ;  /* 0x2000004fff727230 */ /* 0x000fc40000004100 */
[----:B------:R-:W-:Y:S01]  /*0c50*/  FMUL.FTZ R75, R76, UR4 ;  /* 0x000000044c4b7c20 */ /* 0x000fe20008410000 */
[----:B------:R-:W-:Y:S02]  /*0c60*/  HADD2.F32 R115, -RZ, R79.H1_H1 ;  /* 0x3000004fff737230 */ /* 0x000fe40000004100 */
[----:B------:R-:W-:Y:S01]  /*0c70*/  FMUL.FTZ R76, R77, UR4 ;  /* 0x000000044d4c7c20 */ /* 0x000fe20008410000 */
[--C-:B------:R-:W-:Y:S02]  /*0c80*/  HADD2.F32 R77, -RZ, R78.reuse.H0_H0 ;  /* 0x2000004eff4d7230 */ /* 0x100fe40000004100 */
[----:B------:R-:W-:Y:S01]  /*0c90*/  FFMA.FTZ R74, R75, R74, R66 ;  /* 0x0000004a4b4a7223 */ /* 0x000fe20000010042 */
[----:B------:R-:W-:Y:S02]  /*0ca0*/  HADD2.F32 R78, -RZ, R78.H1_H1 ;  /* 0x3000004eff4e7230 */ /* 0x000fe40000004100 */
[----:B------:R-:W-:Y:S01]  /*0cb0*/  FFMA.FTZ R75, R76, R113, R67 ;  /* 0x000000714c4b7223 */ /* 0x000fe20000010043 */
[----:B------:R-:W-:-:S02]  /*0cc0*/  HADD2.F32 R76, -RZ, R14.H0_H0 ;  /* 0x2000000eff4c7230 */ /* 0x000fc40000004100 */
[----:B------:R-:W-:Y:S01]  /*0cd0*/  FMUL.FTZ R77, R77, UR4 ;  /* 0x000000044d4d7c20 */ /* 0x000fe20008410000 */
[----:B------:R-:W-:Y:S02]  /*0ce0*/  HADD2.F32 R113, -RZ, R14.H1_H1 ;  /* 0x3000000eff717230 */ /* 0x000fe40000004100 */
[----:B------:R-:W-:Y:S01]  /*0cf0*/  FMUL.FTZ R78, R78, UR4 ;  /* 0x000000044e4e7c20 */ /* 0x000fe20008410000 */
[----:B------:R-:W-:Y:S01]  /*0d00*/  FMUL.FTZ R79, R114, UR4 ;  /* 0x00000004724f7c20 */ /* 0x000fe20008410000 */
[----:B----4-:R-:W-:Y:S01]  /*0d10*/  FFMA.FTZ R76, R77, R76, R68 ;  /* 0x0000004c4d4c7223 */ /* 0x010fe20000010044 */
[----:B------:R-:W-:Y:S01]  /*0d20*/  FMUL.FTZ R114, R115, UR4 ;  /* 0x0000000473727c20 */ /* 0x000fe20008410000 */
[----:B------:R-:W-:Y:S01]  /*0d30*/  FFMA.FTZ R77, R78, R113, R69 ;  /* 0x000000714e4d7223 */ /* 0x000fe20000010045 */
[--C-:B------:R-:W-:Y:S02]  /*0d40*/  HADD2.F32 R78, -RZ, R15.reuse.H0_H0 ;  /* 0x2000000fff4e7230 */ /* 0x100fe40000004100 */
[----:B------:R-:W-:-:S03]  /*0d50*/  HADD2.F32 R113, -RZ, R15.H1_H1 ;  /* 0x3000000fff717230 */ /* 0x000fc60000004100 */
[----:B------:R-:W-:Y:S02]  /*0d60*/  FFMA.FTZ R78, R79, R78, R70 ;  /* 0x0000004e4f4e7223 */ /* 0x000fe40000010046 */
[----:B------:R-:W-:Y:S01]  /*0d70*/  FFMA.FTZ R79, R114, R113, R71 ;  /* 0x00000071724f7223 */ /* 0x000fe20000010047 */
[----:B------:R-:W-:Y:S06]  /*0d80*/  BRA `(.L_x_20211) ;  /* 0x0000000000807947 */ /* 0x000fec0003800000 */
.L_x_20210:
[--C-:B-----5:R-:W-:Y:S02]  /*0d90*/  HADD2.F32 R72, -RZ, R76.reuse.H0_H0 ;  /* 0x2000004cff487230 */ /* 0x120fe40000004100 */
[----:B------:R-:W-:Y:S02]  /*0da0*/  HADD2.F32 R76, -RZ, R76.H1_H1 ;  /* 0x3000004cff4c7230 */ /* 0x000fe40000004100 */
[--C-:B------:R-:W-:Y:S02]  /*0db0*/  HADD2.F32 R73, -RZ, R12.reuse.H0_H0 ;  /* 0x2000000cff497230 */ /* 0x100fe40000004100 */
[----:B------:R-:W-:Y:S01]  /*0dc0*/  FMUL.FTZ R72, R72, UR4 ;  /* 0x0000000448487c20 */ /* 0x000fe20008410000 */
[----:B------:R-:W-:Y:S02]  /*0dd0*/  HADD2.F32 R75, -RZ, R12.H1_H1 ;  /* 0x3000000cff4b7230 */ /* 0x000fe40000004100 */
[----:B------:R-:W-:Y:S01]  /*0de0*/  FMUL.FTZ R76, R76, UR4 ;  /* 0x000000044c4c7c20 */ /* 0x000fe20008410000 */
[----:B------:R-:W-:-:S02]  /*0df0*/  HADD2.F32 R74, -RZ, R77.H0_H0 ;  /* 0x2000004dff4a7230 */ /* 0x000fc40000004100 */
[----:B------:R-:W-:Y:S01]  /*0e00*/  FMUL.FTZ R72, R72, R73 ;  /* 0x0000004948487220 */ /* 0x000fe20000410000 */
[----:B------:R-:W-:Y:S02]  /*0e10*/  HADD2.F32 R77, -RZ, R77.H1_H1 ;  /* 0x3000004dff4d7230 */ /* 0x000fe40000004100 */
[----:B------:R-:W-:Y:S01]  /*0e20*/  FMUL.FTZ R73, R76, R75 ;  /* 0x0000004b4c497220 */ /* 0x000fe20000410000 */
[--C-:B------:R-:W-:Y:S02]  /*0e30*/  HADD2.F32 R75, -RZ, R13.reuse.H0_H0 ;  /* 0x2000000dff4b7230 */ /* 0x100fe40000004100 */
[----:B------:R-:W-:Y:S01]  /*0e40*/  FMUL.FTZ R74, R74, UR4 ;  /* 0x000000044a4a7c20 */ /* 0x000fe20008410000 */
[----:B------:R-:W-:Y:S02]  /*0e50*/  HADD2.F32 R76, -RZ, R13.H1_H1 ;  /* 0x3000000dff4c7230 */ /* 0x000fe40000004100 */
[----:B------:R-:W-:Y:S01]  /*0e60*/  FMUL.FTZ R77, R77, UR4 ;  /* 0x000000044d4d7c20 */ /* 0x000fe20008410000 */
[----:B------:R-:W-:-:S02]  /*0e70*/  HADD2.F32 R113, -RZ, R78.H0_H0 ;  /* 0x2000004eff717230 */ /* 0x000fc40000004100 */
[----:B------:R-:W-:Y:S01]  /*0e80*/  FMUL.FTZ R74, R74, R75 ;  /* 0x0000004b4a4a7220 */ /* 0x000fe20000410000 */
[--C-:B------:R-:W-:Y:S02]  /*0e90*/  HADD2.F32 R114, -RZ, R79.reuse.H0_H0 ;  /* 0x2000004fff727230 */ /* 0x100fe40000004100 */
[----:B------:R-:W-:Y:S01]  /*0ea0*/  FMUL.FTZ R75, R77, R76 ;  /* 0x0000004c4d4b7220 */ /* 0x000fe20000410000 */
[----:B------:R-:W-:Y:S02]  /*0eb0*/  HADD2.F32 R76, -RZ, R14.H0_H0 ;  /* 0x2000000eff4c7230 */ /* 0x000fe40000004100 */
[----:B------:R-:W-:Y:S01]  /*0ec0*/  FMUL.FTZ R113, R113, UR4 ;  /* 0x0000000471717c20 */ /* 0x000fe20008410000 */
[----:B------:R-:W-:Y:S02]  /*0ed0*/  HADD2.F32 R79, -RZ, R79.H1_H1 ;  /* 0x3000004fff4f7230 */ /* 0x000fe40000004100 */
[----:B------:R-:W-:Y:S01]  /*0ee0*/  FMUL.FTZ R114, R114, UR4 ;  /* 0x0000000472727c20 */ /* 0x000fe20008410000 */
[----:B------:R-:W-:-:S02]  /*0ef0*/  HADD2.F32 R78, -RZ, R78.H1_H1 ;  /* 0x3000004eff4e7230 */ /* 0x000fc40000004100 */
[----:B------:R-:W-:Y:S01]  /*0f00*/  FMUL.FTZ R76, R113, R76 ;  /* 0x0000004c714c7220 */ /* 0x000fe20000410000 */
[----:B------:R-:W-:Y:S02]  /*0f10*/  HADD2.F32 R77, -RZ, R14.H1_H1 ;  /* 0x3000000eff4d7230 */ /* 0x000fe40000004100 */
[----:B------:R-:W-:Y:S01]  /*0f20*/  FMUL.FTZ R113, R79, UR4 ;  /* 0x000000044f717c20 */ /* 0x000fe20008410000 */
[--C-:B------:R-:W-:Y:S02]  /*0f30*/  HADD2.F32 R79, -RZ, R15.reuse.H0_H0 ;  /* 0x2000000fff4f7230 */ /* 0x100fe40000004100 */
[----:B------:R-:W-:Y:S01]  /*0f40*/  FMUL.FTZ R78, R78, UR4 ;  /* 0x000000044e4e7c20 */ /* 0x000fe20008410000 */
[----:B------:R-:W-:-:S03]  /*0f50*/  HADD2.F32 R118, -RZ, R15.H1_H1 ;  /* 0x3000000fff767230 */ /* 0x000fc60000004100 */
[----:B------:R-:W-:Y:S01]  /*0f60*/  FMUL.FTZ R77, R78, R77 ;  /* 0x0000004d4e4d7220 */ /* 0x000fe20000410000 */
[----:B------:R-:W-:Y:S01]  /*0f70*/  FMUL.FTZ R78, R114, R79 ;  /* 0x0000004f724e7220 */ /* 0x000fe20000410000 */
[----:B------:R-:W-:-:S07]  /*0f80*/  FMUL.FTZ R79, R113, R118 ;  /* 0x00000076714f7220 */ /* 0x000fce0000410000 */
.L_x_20211:
[----:B------:R-:W0:Y:S01]  /*0f90*/  LDC.64 R114, c[0x0][0x3a8] ;  /* 0x0000ea00ff727b82 */ /* 0x000e220000000a00 */
[C---:B------:R-:W-:Y:S01]  /*0fa0*/  IADD3 R113, PT, PT, R2.reuse, 0x80, RZ ;  /* 0x0000008002717810 */ /* 0x040fe20007ffe0ff */
[----:B0-----:R-:W-:-:S05]  /*0fb0*/  IMAD.WIDE.U32 R114, R2, 0x20, R114 ;  /* 0x0000002002727825 */ /* 0x001fca00078e0072 */
[----:B------:R1:W-:Y:S04]  /*0fc0*/  STG.E.128 desc[UR8][R114.64], R72 ;  /* 0x0000004872007986 */ /* 0x0003e8000c101d08 */
[----:B------:R1:W-:Y:S02]  /*0fd0*/  STG.E.128 desc[UR8][R114.64+0x10], R76 ;  /* 0x0000104c72007986 */ /* 0x0003e4000c101d08 */
.L_x_20209:
[----:B0--3--:R-:W-:Y:S05]  /*0fe0*/  BSYNC.RECONVERGENT B0 ;  /* 0x0000000000007941 */ /* 0x009fea0003800200 */
.L_x_20208:
[----:B------:R-:W-:Y:S01]  /*0ff0*/  ISETP.GE.U32.AND P1, PT, R116, 0x100, PT ;  /* 0x000001007400780c */ /* 0x000fe20003f26070 */
[----:B------:R-:W-:-:S12]  /*1000*/  BSSY.RECONVERGENT B0, `(.L_x_20212) ;  /* 0x0000052000007945 */ /* 0x000fd80003800200 */
[----:B------:R-:W-:Y:S05]  /*1010*/  @!P1 BRA `(.L_x_20213) ;  /* 0x0000000400409947 */ /* 0x000fea0003800000 */
[----:B------:R-:W-:Y:S01]  /*1020*/  ISETP.NE.U32.AND P2, PT, RZ, UR10, PT ;  /* 0x0000000aff007c0c */ /* 0x000fe2000bf45070 */
[----:B------:R-:W0:Y:S03]  /*1030*/  LDC.64 R84, c[0x0][0x390] ;  /* 0x0000e400ff547b82 */ /* 0x000e260000000a00 */
[----:B------:R-:W-:-:S13]  /*1040*/  ISETP.NE.AND.EX P2, PT, RZ, UR11, PT, P2 ;  /* 0x0000000bff007c0c */ /* 0x000fda000bf45320 */
[----:B------:R-:W2:Y:S01]  /*1050*/  @P2 LDC.64 R80, c[0x0][0x3a0] ;  /* 0x0000e800ff502b82 */ /* 0x000ea20000000a00 */
[----:B0-----:R-:W-:-:S06]  /*1060*/  IMAD.WIDE.U32 R84, R113, 0x10, R84 ;  /* 0x0000001071547825 */ /* 0x001fcc00078e0054 */
[----:B------:R-:W5:Y:S01]  /*1070*/  LDG.E.128 R84, desc[UR8][R84.64] ;  /* 0x0000000854547981 */ /* 0x000f62000c1e1d00 */
[----:B--2---:R-:W-:-:S05]  /*1080*/  @P2 IMAD.WIDE.U32 R80, R113, 0x20, R80 ;  /* 0x0000002071502825 */ /* 0x004fca00078e0050 */
[----:B------:R0:W5:Y:S04]  /*1090*/  @P2 LDG.E.128 R64, desc[UR8][R80.64] ;  /* 0x0000000850402981 */ /* 0x000168000c1e1d00 */
[----:B------:R0:W5:Y:S01]  /*10a0*/  @P2 LDG.E.128 R68, desc[UR8][R80.64+0x10] ;  /* 0x0000100850442981 */ /* 0x000162000c1e1d00 */
[----:B------:R-:W-:Y:S05]  /*10b0*/  @!P2 BRA `(.L_x_20214) ;  /* 0x000000000084a947 */ /* 0x000fea0003800000 */
[--C-:B0----5:R-:W-:Y:S02]  /*10c0*/  HADD2.F32 R80, -RZ, R84.reuse.H0_H0 ;  /* 0x20000054ff507230 */ /* 0x121fe40000004100 */
[----:B------:R-:W-:Y:S02]  /*10d0*/  HADD2.F32 R84, -RZ, R84.H1_H1 ;  /* 0x30000054ff547230 */ /* 0x000fe40000004100 */
[--C-:B------:R-:W-:Y:S02]  /*10e0*/  HADD2.F32 R82, -RZ, R24.reuse.H0_H0 ;  /* 0x20000018ff527230 */ /* 0x100fe40000004100 */
[----:B------:R-:W-:Y:S01]  /*10f0*/  FMUL.FTZ R81, R80, UR4 ;  /* 0x0000000450517c20 */ /* 0x000fe20008410000 */
[----:B------:R-:W-:Y:S02]  /*1100*/  HADD2.F32 R83, -RZ, R24.H1_H1 ;  /* 0x30000018ff537230 */ /* 0x000fe40000004100 */
[----:B------:R-:W-:Y:S01]  /*1110*/  FMUL.FTZ R84, R84, UR4 ;  /* 0x0000000454547c20 */ /* 0x000fe20008410000 */
[----:B-1----:R-:W-:-:S02]  /*1120*/  HADD2.F32 R114, -RZ, R85.H0_H0 ;  /* 0x20000055ff727230 */ /* 0x002fc40000004100 */
[----:B------:R-:W-:Y:S01]  /*1130*/  FFMA.FTZ R80, R81, R82, R64 ;  /* 0x0000005251507223 */ /* 0x000fe20000010040 */
[----:B------:R-:W-:Y:S02]  /*1140*/  HADD2.F32 R85, -RZ, R85.H1_H1 ;  /* 0x30000055ff557230 */ /* 0x000fe40000004100 */
[----:B------:R-:W-:Y:S01]  /*1150*/  FFMA.FTZ R81, R84, R83, R65 ;  /* 0x0000005354517223 */ /* 0x000fe20000010041 */
[--C-:B------:R-:W-:Y:S02]  /*1160*/  HADD2.F32 R82, -RZ, R25.reuse.H0_H0 ;  /* 0x20000019ff527230 */ /* 0x100fe40000004100 */
[----:B------:R-:W-:Y:S01]  /*1170*/  FMUL.FTZ R83, R114, UR4 ;  /* 0x0000000472537c20 */ /* 0x000fe20008410000 */
[----:B------:R-:W-:Y:S02]  /*1180*/  HADD2.F32 R114, -RZ, R86.H0_H0 ;  /* 0x20000056ff727230 */ /* 0x000fe40000004100 */
[----:B------:R-:W-:Y:S01]  /*1190*/  FMUL.FTZ R84, R85, UR4 ;  /* 0x0000000455547c20 */ /* 0x000fe20008410000 */
[----:B------:R-:W-:-:S02]  /*11a0*/  HADD2.F32 R85, -RZ, R25.H1_H1 ;  /* 0x30000019ff557230 */ /* 0x000fc40000004100 */
[----:B------:R-:W-:Y:S01]  /*11b0*/  FFMA.FTZ R82, R83, R82, R66 ;  /* 0x0000005253527223 */ /* 0x000fe20000010042 */
[----:B------:R-:W-:Y:S02]  /*11c0*/  HADD2.F32 R86, -RZ, R86.H1_H1 ;  /* 0x30000056ff567230 */ /* 0x000fe40000004100 */
[----:B------:R-:W-:Y:S02]  /*11d0*/  HADD2.F32 R115, -RZ, R87.H0_H0 ;  /* 0x20000057ff737230 */ /* 0x000fe40000004100 */
[----:B------:R-:W-:Y:S01]  /*11e0*/  FFMA.FTZ R83, R84, R85, R67 ;  /* 0x0000005554537223 */ /* 0x000fe20000010043 */
[----:B------:R-:W-:Y:S01]  /*11f0*/  FMUL.FTZ R85, R114, UR4 ;  /* 0x0000000472557c20 */ /* 0x000fe20008410000 */
[--C-:B------:R-:W-:Y:S02]  /*1200*/  HADD2.F32 R84, -RZ, R26.reuse.H0_H0 ;  /* 0x2000001aff547230 */ /* 0x100fe40000004100 */
[----:B------:R-:W-:Y:S01]  /*1210*/  FMUL.FTZ R86, R86, UR4 ;  /* 0x0000000456567c20 */ /* 0x000fe20008410000 */
[----:B------:R-:W-:-:S02]  /*1220*/  HADD2.F32 R114, -RZ, R26.H1_H1 ;  /* 0x3000001aff727230 */ /* 0x000fc40000004100 */
[----:B------:R-:W-:Y:S01]  /*1230*/  FMUL.FTZ R115, R115, UR4 ;  /* 0x0000000473737c20 */ /* 0x000fe20008410000 */
[----:B------:R-:W-:Y:S02]  /*1240*/  HADD2.F32 R87, -RZ, R87.H1_H1 ;  /* 0x30000057ff577230 */ /* 0x000fe40000004100 */
[----:B------:R-:W-:Y:S01]  /*1250*/  FFMA.FTZ R84, R85, R84, R68 ;  /* 0x0000005455547223 */ /* 0x000fe20000010044 */
[----:B------:R-:W-:Y:S01]  /*1260*/  FFMA.FTZ R85, R86, R114, R69 ;  /* 0x0000007256557223 */ /* 0x000fe20000010045 */
[--C-:B------:R-:W-:Y:S02]  /*1270*/  HADD2.F32 R86, -RZ, R27.reuse.H0_H0 ;  /* 0x2000001bff567230 */ /* 0x100fe40000004100 */
[----:B------:R-:W-:Y:S01]  /*1280*/  FMUL.FTZ R114, R87, UR4 ;  /* 0x0000000457727c20 */ /* 0x000fe20008410000 */
[----:B------:R-:W-:Y:S02]  /*1290*/  HADD2.F32 R87, -RZ, R27.H1_H1 ;  /* 0x3000001bff577230 */ /* 0x000fe40000004100 */
[----:B------:R-:W-:-:S03]  /*12a0*/  FFMA.FTZ R86, R115, R86, R70 ;  /* 0x0000005673567223 */ /* 0x000fc60000010046 */
[----:B------:R-:W-:Y:S01]  /*12b0*/  FFMA.FTZ R87, R114, R87, R71 ;  /* 0x0000005772577223 */ /* 0x000fe20000010047 */
[----:B------:R-:W-:Y:S06]  /*12c0*/  BRA `(.L_x_20215) ;  /* 0x0000000000807947 */ /* 0x000fec0003800000 */
.L_x_20214:
[--C-:B0----5:R-:W-:Y:S02]  /*12d0*/  HADD2.F32 R80, -RZ, R84.reuse.H0_H0 ;  /* 0x20000054ff507230 */ /* 0x121fe40000004100 */
        /* <DEDUP_REMOVED lines=13> */
[----:B-1----:R-:W-:-:S02]  /*13b0*/  HADD2.F32 R114, -RZ, R86.H0_H0 ;  /* 0x20000056ff727230 */ /* 0x002fc40000004100 */
        /* <DEDUP_REMOVED lines=15> */
[----:B------:R-:W-:-:S03]  /*14b0*/  FMUL.FTZ R86, R117, R86 ;  /* 0x0000005675567220 */ /* 0x000fc60000410000 */
[----:B------:R-:W-:-:S07]  /*14c0*/  FMUL.FTZ R87, R87, R114 ;  /* 0x0000007257577220 */ /* 0x000fce0000410000 */
.L_x_20215:
[----:B------:R-:W0:Y:S02]  /*14d0*/  LDC.64 R114, c[0x0][0x3a8] ;  /* 0x0000ea00ff727b82 */ /* 0x000e240000000a00 */
[C---:B0-----:R-:W-:Y:S01]  /*14e0*/  IMAD.WIDE.U32 R114, R113.reuse, 0x20, R114 ;  /* 0x0000002071727825 */ /* 0x041fe200078e0072 */
[----:B------:R-:W-:-:S04]  /*14f0*/  IADD3 R113, PT, PT, R113, 0x80, RZ ;  /* 0x0000008071717810 */ /* 0x000fc80007ffe0ff */
[----:B------:R0:W-:Y:S04]  /*1500*/  STG.E.128 desc[UR8][R114.64], R80 ;  /* 0x0000005072007986 */ /* 0x0001e8000c101d08 */
[----:B------:R0:W-:Y:S02]  /*1510*/  STG.E.128 desc[UR8][R114.64+0x10], R84 ;  /* 0x0000105472007986 */ /* 0x0001e4000c101d08 */
.L_x_20213:
[----:B------:R-:W-:Y:S05]  /*1520*/  BSYNC.RECONVERGENT B0 ;  /* 0x0000000000007941 */ /* 0x000fea0003800200 */
.L_x_20212:
[----:B------:R-:W-:Y:S01]  /*1530*/  ISETP.GE.U32.AND P2, PT, R116, 0x180, PT ;  /* 0x000001807400780c */ /* 0x000fe20003f46070 */
[----:B------:R-:W-:-:S12]  /*1540*/  BSSY.RECONVERGENT B0, `(.L_x_20216) ;  /* 0x0000052000007945 */ /* 0x000fd80003800200 */
[----:B------:R-:W-:Y:S05]  /*1550*/  @!P2 BRA `(.L_x_20217) ;  /* 0x000000040040a947 */ /* 0x000fea0003800000 */
[----:B------:R-:W-:Y:S01]  /*1560*/  ISETP.NE.U32.AND P3, PT, RZ, UR10, PT ;  /* 0x0000000aff007c0c */ /* 0x000fe2000bf65070 */
[----:B------:R-:W2:Y:S03]  /*1570*/  LDC.64 R88, c[0x0][0x390] ;  /* 0x0000e400ff587b82 */ /* 0x000ea60000000a00 */
[----:B------:R-:W-:-:S13]  /*1580*/  ISETP.NE.AND.EX P3, PT, RZ, UR11, PT, P3 ;  /* 0x0000000bff007c0c */ /* 0x000fda000bf65330 */
[----:B------:R-:W3:Y:S01]  /*1590*/  @P3 LDC.64 R90, c[0x0][0x3a0] ;  /* 0x0000e800ff5a3b82 */ /* 0x000ee20000000a00 */
[----:B--2---:R-:W-:-:S05]  /*15a0*/  IMAD.WIDE.U32 R88, R113, 0x10, R88 ;  /* 0x0000001071587825 */ /* 0x004fca00078e0058 */
[----:B------:R2:W5:Y:S01]  /*15b0*/  LDG.E.128 R92, desc[UR8][R88.64] ;  /* 0x00000008585c7981 */ /* 0x000562000c1e1d00 */
[----:B---3--:R-:W-:-:S05]  /*15c0*/  @P3 IMAD.WIDE.U32 R90, R113, 0x20, R90 ;  /* 0x00000020715a3825 */ /* 0x008fca00078e005a */
[----:B------:R2:W5:Y:S04]  /*15d0*/  @P3 LDG.E.128 R64, desc[UR8][R90.64] ;  /* 0x000000085a403981 */ /* 0x000568000c1e1d00 */
[----:B------:R2:W5:Y:S01]  /*15e0*/  @P3 LDG.E.128 R68, desc[UR8][R90.64+0x10] ;  /* 0x000010085a443981 */ /* 0x000562000c1e1d00 */
[----:B------:R-:W-:Y:S05]  /*15f0*/  @!P3 BRA `(.L_x_20218) ;  /* 0x000000000084b947 */ /* 0x000fea0003800000 */
[--C-:B--2--5:R-:W-:Y:S02]  /*1600*/  HADD2.F32 R88, -RZ, R92.reuse.H0_H0 ;  /* 0x2000005cff587230 */ /* 0x124fe40000004100 */
[----:B------:R-:W-:Y:S02]  /*1610*/  HADD2.F32 R92, -RZ, R92.H1_H1 ;  /* 0x3000005cff5c7230 */ /* 0x000fe40000004100 */
[--C-:B------:R-:W-:Y:S02]  /*1620*/  HADD2.F32 R90, -RZ, R36.reuse.H0_H0 ;  /* 0x20000024ff5a7230 */ /* 0x100fe40000004100 */
[----:B------:R-:W-:Y:S01]  /*1630*/  FMUL.FTZ R89, R88, UR4 ;  /* 0x0000000458597c20 */ /* 0x000fe20008410000 */
[----:B------:R-:W-:Y:S02]  /*1640*/  HADD2.F32 R91, -RZ, R36.H1_H1 ;  /* 0x30000024ff5b7230 */ /* 0x000fe40000004100 */
[----:B------:R-:W-:Y:S01]  /*1650*/  FMUL.FTZ R92, R92, UR4 ;  /* 0x000000045c5c7c20 */ /* 0x000fe20008410000 */
[----:B01----:R-:W-:-:S02]  /*1660*/  HADD2.F32 R114, -RZ, R93.H0_H0 ;  /* 0x2000005dff727230 */ /* 0x003fc40000004100 */
        /* <DEDUP_REMOVED lines=26> */
.L_x_20218:
[--C-:B--2--5:R-:W-:Y:S02]  /*1810*/  HADD2.F32 R88, -RZ, R92.reuse.H0_H0 ;  /* 0x2000005cff587230 */ /* 0x124fe40000004100 */
        /* <DEDUP_REMOVED lines=13> */
[----:B01----:R-:W-:-:S02]  /*18f0*/  HADD2.F32 R114, -RZ, R94.H0_H0 ;  /* 0x2000005eff727230 */ /* 0x003fc40000004100 */
        /* <DEDUP_REMOVED lines=17> */
.L_x_20219:
[----:B------:R-:W0:Y:S02]  /*1a10*/  LDC.64 R114, c[0x0][0x3a8] ;  /* 0x0000ea00ff727b82 */ /* 0x000e240000000a00 */
[C---:B0-----:R-:W-:Y:S01]  /*1a20*/  IMAD.WIDE.U32 R114, R113.reuse, 0x20, R114 ;  /* 0x0000002071727825 */ /* 0x041fe200078e0072 */
[----:B------:R-:W-:-:S04]  /*1a30*/  IADD3 R113, PT, PT, R113, 0x80, RZ ;  /* 0x0000008071717810 */ /* 0x000fc80007ffe0ff */
[----:B------:R2:W-:Y:S04]  /*1a40*/  STG.E.128 desc[UR8][R114.64], R88 ;  /* 0x0000005872007986 */ /* 0x0005e8000c101d08 */
[----:B------:R2:W-:Y:S02]  /*1a50*/  STG.E.128 desc[UR8][R114.64+0x10], R92 ;  /* 0x0000105c72007986 */ /* 0x0005e4000c101d08 */
.L_x_20217:
[----:B------:R-:W-:Y:S05]  /*1a60*/  BSYNC.RECONVERGENT B0 ;  /* 0x0000000000007941 */ /* 0x000fea0003800200 */
.L_x_20216:
[----:B------:R-:W-:Y:S01]  /*1a70*/  ISETP.GE.U32.AND P3, PT, R116, 0x200, PT ;  /* 0x000002007400780c */ /* 0x000fe20003f66070 */
[----:B------:R-:W-:-:S12]  /*1a80*/  BSSY.RECONVERGENT B0, `(.L_x_20220) ;  /* 0x0000052000007945 */ /* 0x000fd80003800200 */
[----:B------:R-:W-:Y:S05]  /*1a90*/  @!P3 BRA `(.L_x_20221) ;  /* 0x000000040040b947 */ /* 0x000fea0003800000 */
[----:B------:R-:W-:Y:S01]  /*1aa0*/  ISETP.NE.U32.AND P4, PT, RZ, UR10, PT ;  /* 0x0000000aff007c0c */ /* 0x000fe2000bf85070 */
[----:B------:R-:W3:Y:S03]  /*1ab0*/  LDC.64 R96, c[0x0][0x390] ;  /* 0x0000e400ff607b82 */ /* 0x000ee60000000a00 */
[----:B------:R-:W-:-:S13]  /*1ac0*/  ISETP.NE.AND.EX P4, PT, RZ, UR11, PT, P4 ;  /* 0x0000000bff007c0c */ /* 0x000fda000bf85340 */
[----:B------:R-:W4:Y:S01]  /*1ad0*/  @P4 LDC.64 R98, c[0x0][0x3a0] ;  /* 0x0000e800ff624b82 */ /* 0x000f220000000a00 */
[----:B---3--:R-:W-:-:S05]  /*1ae0*/  IMAD.WIDE.U32 R96, R113, 0x10, R96 ;  /* 0x0000001071607825 */ /* 0x008fca00078e0060 */
[----:B------:R3:W5:Y:S01]  /*1af0*/  LDG.E.128 R100, desc[UR8][R96.64] ;  /* 0x0000000860647981 */ /* 0x000762000c1e1d00 */
[----:B----4-:R-:W-:-:S05]  /*1b00*/  @P4 IMAD.WIDE.U32 R98, R113, 0x20, R98 ;  /* 0x0000002071624825 */ /* 0x010fca00078e0062 */
[----:B------:R3:W5:Y:S04]  /*1b10*/  @P4 LDG.E.128 R64, desc[UR8][R98.64] ;  /* 0x0000000862404981 */ /* 0x000768000c1e1d00 */
[----:B------:R3:W5:Y:S01]  /*1b20*/  @P4 LDG.E.128 R68, desc[UR8][R98.64+0x10] ;  /* 0x0000100862444981 */ /* 0x000762000c1e1d00 */
[----:B------:R-:W-:Y:S05]  /*1b30*/  @!P4 BRA `(.L_x_20222) ;  /* 0x000000000084c947 */ /* 0x000fea0003800000 */
[--C-:B---3-5:R-:W-:Y:S02]  /*1b40*/  HADD2.F32 R96, -RZ, R100.reuse.H0_H0 ;  /* 0x20000064ff607230 */ /* 0x128fe40000004100 */
[----:B------:R-:W-:Y:S02]  /*1b50*/  HADD2.F32 R100, -RZ, R100.H1_H1 ;  /* 0x30000064ff647230 */ /* 0x000fe40000004100 */
[--C-:B------:R-:W-:Y:S02]  /*1b60*/  HADD2.F32 R98, -RZ, R48.reuse.H0_H0 ;  /* 0x20000030ff627230 */ /* 0x100fe40000004100 */
[----:B------:R-:W-:Y:S01]  /*1b70*/  FMUL.FTZ R97, R96, UR4 ;  /* 0x0000000460617c20 */ /* 0x000fe20008410000 */
[----:B------:R-:W-:Y:S02]  /*1b80*/  HADD2.F32 R99, -RZ, R48.H1_H1 ;  /* 0x30000030ff637230 */ /* 0x000fe40000004100 */
[----:B------:R-:W-:Y:S01]  /*1b90*/  FMUL.FTZ R100, R100, UR4 ;  /* 0x0000000464647c20 */ /* 0x000fe20008410000 */
[----:B012---:R-:W-:-:S02]  /*1ba0*/  HADD2.F32 R114, -RZ, R101.H0_H0 ;  /* 0x20000065ff727230 */ /* 0x007fc40000004100 */
        /* <DEDUP_REMOVED lines=26> */
.L_x_20222:
[--C-:B---3-5:R-:W-:Y:S02]  /*1d50*/  HADD2.F32 R96, -RZ, R100.reuse.H0_H0 ;  /* 0x20000064ff607230 */ /* 0x128fe40000004100 */
        /* <DEDUP_REMOVED lines=13> */
[----:B012---:R-:W-:-:S02]  /*1e30*/  HADD2.F32 R114, -RZ, R102.H0_H0 ;  /* 0x20000066ff727230 */ /* 0x007fc40000004100 */
        /* <DEDUP_REMOVED lines=17> */
.L_x_20223:
[----:B------:R-:W0:Y:S02]  /*1f50*/  LDC.64 R114, c[0x0][0x3a8] ;  /* 0x0000ea00ff727b82 */ /* 0x000e240000000a00 */
[C---:B0-----:R-:W-:Y:S01]  /*1f60*/  IMAD.WIDE.U32 R114, R113.reuse, 0x20, R114 ;  /* 0x0000002071727825 */ /* 0x041fe200078e0072 */
[----:B------:R-:W-:-:S04]  /*1f70*/  IADD3 R113, PT, PT, R113, 0x80, RZ ;  /* 0x0000008071717810 */ /* 0x000fc80007ffe0ff */
[----:B------:R3:W-:Y:S04]  /*1f80*/  STG.E.128 desc[UR8][R114.64], R96 ;  /* 0x0000006072007986 */ /* 0x0007e8000c101d08 */
[----:B------:R3:W-:Y:S02]  /*1f90*/  STG.E.128 desc[UR8][R114.64+0x10], R100 ;  /* 0x0000106472007986 */ /* 0x0007e4000c101d08 */
.L_x_20221:
[----:B------:R-:W-:Y:S05]  /*1fa0*/  BSYNC.RECONVERGENT B0 ;  /* 0x0000000000007941 */ /* 0x000fea0003800200 */
.L_x_20220:
        /* <DEDUP_REMOVED lines=19> */
[----:B-123--:R-:W-:-:S02]  /*20e0*/  HADD2.F32 R114, -RZ, R109.H0_H0 ;  /* 0x2000006dff727230 */ /* 0x00efc40000004100 */
        /* <DEDUP_REMOVED lines=26> */
.L_x_20226:
        /* <DEDUP_REMOVED lines=14> */
[----:B-123--:R-:W-:-:S02]  /*2370*/  HADD2.F32 R114, -RZ, R110.H0_H0 ;  /* 0x2000006eff727230 */ /* 0x00efc40000004100 */
        /* <DEDUP_REMOVED lines=17> */
.L_x_20227:
[----:B------:R-:W0:Y:S02]  /*2490*/  LDC.64 R114, c[0x0][0x3a8] ;  /* 0x0000ea00ff727b82 */ /* 0x000e240000000a00 */
[----:B0-----:R-:W-:-:S05]  /*24a0*/  IMAD.WIDE.U32 R114, R113, 0x20, R114 ;  /* 0x0000002071727825 */ /* 0x001fca00078e0072 */
[----:B------:R4:W-:Y:S04]  /*24b0*/  STG.E.128 desc[UR8][R114.64], R104 ;  /* 0x0000006872007986 */ /* 0x0009e8000c101d08 */
[----:B------:R4:W-:Y:S02]  /*24c0*/  STG.E.128 desc[UR8][R114.64+0x10], R108 ;  /* 0x0000106c72007986 */ /* 0x0009e4000c101d08 */
.L_x_20225:
[----:B------:R-:W-:Y:S05]  /*24d0*/  BSYNC.RECONVERGENT B0 ;  /* 0x0000000000007941 */ /* 0x000fea0003800200 */
.L_x_20224:
        /* <DEDUP_REMOVED lines=62> */
[----:B------:R-:W-:Y:S01]  /*28c0*/  FADD.FTZ R115, R81, -R114 ;  /* 0x8000007251737221 */ /* 0x000fe20000010000 */
[----:B------:R-:W-:-:S04]  /*28d0*/  FFMA.FTZ R113, R113, R113, RZ ;  /* 0x0000007171717223 */ /* 0x000fc800000100ff */
[----:B------:R-:W-:Y:S01]  /*28e0*/  FFMA.FTZ R113, R120, R120, R113 ;  /* 0x0000007878717223 */ /* 0x000fe20000010071 */
[----:B------:R-:W-:-:S04]  /*28f0*/  FADD.FTZ R120, R74, -R114 ;  /* 0x800000724a787221 */ /* 0x000fc80000010000 */
        /* <DEDUP_REMOVED lines=85> */
[----:B------:R-:W-:-:S04]  /*2e50*/  LOP3.LUT R115, R112, 0x1f, RZ, 0xc0, !PT ;  /* 0x0000001f70737812 */ /* 0x000fc800078ec0ff */
[----:B------:R-:W0:Y:S01]  /*2e60*/  SHFL.BFLY PT, R122, R119, 0x10, 0x1f ;  /* 0x0e001f00777a7f89 */ /* 0x000e2200000e0000 */
[----:B------:R-:W-:Y:S01]  /*2e70*/  ISETP.GT.U32.AND P6, PT, R115, 0x3, PT ;  /* 0x000000037300780c */ /* 0x000fe20003fc4070 */
[----:B0-----:R-:W-:Y:S01]  /*2e80*/  FADD.FTZ R115, R119, R122 ;  /* 0x0000007a77737221 */ /* 0x001fe20000010000 */
[----:B------:R-:W-:Y:S11]  /*2e90*/  @P5 BRA `(.L_x_20229) ;  /* 0x00000000001c5947 */ /* 0x000ff60003800000 */
[----:B------:R-:W0:Y:S01]  /*2ea0*/  S2UR UR5, SR_CgaCtaId ;  /* 0x00000000000579c3 */ /* 0x000e220000008800 */
[----:B------:R-:W-:Y:S01]  /*2eb0*/  UMOV UR4, 0x400 ;  /* 0x0000040000047882 */ /* 0x000fe20000000000 */
[----:B------:R-:W-:-:S04]  /*2ec0*/  SHF.R.U32.HI R113, RZ, 0x2, R112 ;  /* 0x00000002ff717819 */ /* 0x000fc80000011670 */
[----:B------:R-:W-:Y:S01]  /*2ed0*/  LOP3.LUT R113, R113, 0x18, RZ, 0xc0, !PT ;  /* 0x0000001871717812 */ /* 0x000fe200078ec0ff */
[----:B0-----:R-:W-:-:S04]  /*2ee0*/  ULEA UR4, UR5, UR4, 0x18 ;  /* 0x0000000405047291 */ /* 0x001fc8000f8ec0ff */
[----:B------:R-:W-:-:S09]  /*2ef0*/  @UP2 UIADD3 UR4, UPT, UPT, UR4, 0x20, URZ ;  /* 0x0000002004042890 */ /* 0x000fd2000fffe0ff */
[----:B------:R0:W-:Y:S03]  /*2f00*/  STS.64 [R113+UR4], R114 ;  /* 0x0000007271007988 */ /* 0x0001e60008000a04 */
.L_x_20229:
[----:B------:R-:W-:Y:S05]  /*2f10*/  BSYNC.RECONVERGENT B0 ;  /* 0x0000000000007941 */ /* 0x000fea0003800200 */
.L_x_20228:
        /* <DEDUP_REMOVED lines=13> */
.L_x_20231:
[----:B------:R-:W-:Y:S05]  /*2ff0*/  BSYNC.RECONVERGENT B0 ;  /* 0x0000000000007941 */ /* 0x000fea0003800200 */
.L_x_20230:
[----:B------:R-:W2:Y:S01]  /*3000*/  SHFL.DOWN PT, R120, R119, 0x2, 0x1f ;  /* 0x08401f0077787f89 */ /* 0x000ea200000e0000 */
[-C--:B------:R-:W-:Y:S01]  /*3010*/  I2FP.F32.S32 R121, R119.reuse ;  /* 0x0000007700797245 */ /* 0x080fe20000201400 */
[----:B------:R-:W-:Y:S01]  /*3020*/  BSSY.RECONVERGENT B0, `(.L_x_20232) ;  /* 0x0000066000007945 */ /* 0x000fe20003800200 */
[----:B------:R-:W-:Y:S01]  /*3030*/  ISETP.NE.AND P6, PT, RZ, UR7, PT ;  /* 0x00000007ff007c0c */ /* 0x000fe2000bfc5270 */
[----:B-1----:R-:W1:Y:S01]  /*3040*/  SHFL.DOWN PT, R117, R114, 0x2, 0x1f ;  /* 0x08401f0072757f89 */ /* 0x002e6200000e0000 */
[----:B------:R-:W-:Y:S02]  /*3050*/  ISETP.NE.AND P5, PT, R112, RZ, PT ;  /* 0x000000ff7000720c */ /* 0x000fe40003fa5270 */
[----:B--2---:R-:W-:Y:S02]  /*3060*/  I2FP.F32.S32 R118, R120 ;  /* 0x0000007800767245 */ /* 0x004fe40000201400 */
[----:B0-----:R-:W-:Y:S01]  /*3070*/  IADD3 R113, PT, PT, R120, R119, RZ ;  /* 0x0000007778717210 */ /* 0x001fe20007ffe0ff */
[----:B-1----:R-:W-:-:S02]  /*3080*/  FADD.FTZ R120, -R117, R114 ;  /* 0x0000007275787221 */ /* 0x002fc40000010100 */
[----:B------:R-:W-:Y:S01]  /*3090*/  FMUL.FTZ R122, R117, R118 ;  /* 0x00000076757a7220 */ /* 0x000fe20000410000 */
[----:B------:R-:W-:Y:S01]  /*30a0*/  I2FP.F32.S32 R117, R113 ;  /* 0x0000007100757245 */ /* 0x000fe20000201400 */
[----:B------:R-:W-:Y:S02]  /*30b0*/  FMUL.FTZ R120, R120, R120 ;  /* 0x0000007878787220 */ /* 0x000fe40000410000 */
[----:B------:R-:W-:Y:S01]  /*30c0*/  FFMA.FTZ R124, R121, R114, R122 ;  /* 0x00000072797c7223 */ /* 0x000fe2000001007a */
[----:B------:R-:W0:Y:S01]  /*30d0*/  MUFU.RCP R119, R117 ;  /* 0x0000007500777308 */ /* 0x000e220000001000 */
[----:B------:R-:W1:Y:S01]  /*30e0*/  SHFL.DOWN PT, R114, R113, 0x1, 0x1f ;  /* 0x08201f0071727f89 */ /* 0x000e6200000e0000 */
[----:B------:R-:W-:-:S03]  /*30f0*/  FMUL.FTZ R121, R120, R121 ;  /* 0x0000007978797220 */ /* 0x000fc60000410000 */
[----:B------:R-:W2:Y:S01]  /*3100*/  SHFL.DOWN PT, R120, R115, 0x2, 0x1f ;  /* 0x08401f0073787f89 */ /* 0x000ea200000e0000 */
[----:B------:R-:W-:Y:S01]  /*3110*/  FMUL.FTZ R122, R121, R118 ;  /* 0x00000076797a7220 */ /* 0x000fe20000410000 */
[----:B0-----:R-:W-:-:S05]  /*3120*/  FMUL.FTZ R118, R119, R124 ;  /* 0x0000007c77767220 */ /* 0x001fca0000410000 */
[----:B------:R-:W0:Y:S01]  /*3130*/  SHFL.DOWN PT, R121, R118, 0x1, 0x1f ;  /* 0x08201f0076797f89 */ /* 0x000e2200000e0000 */
[----:B-1----:R-:W-:Y:S01]  /*3140*/  I2FP.F32.S32 R123, R114 ;  /* 0x00000072007b7245 */ /* 0x002fe20000201400 */
[----:B--2---:R-:W-:-:S04]  /*3150*/  FADD.FTZ R120, R120, R115 ;  /* 0x0000007378787221 */ /* 0x004fc80000010000 */
[----:B------:R-:W-:Y:S01]  /*3160*/  FFMA.FTZ R119, R119, R122, R120 ;  /* 0x0000007a77777223 */ /* 0x000fe20000010078 */
[----:B------:R-:W-:-:S04]  /*3170*/  IADD3 R122, PT, PT, R113, R114, RZ ;  /* 0x00000072717a7210 */ /* 0x000fc80007ffe0ff */
[----:B------:R-:W1:Y:S01]  /*3180*/  SHFL.DOWN PT, R120, R119, 0x1, 0x1f ;  /* 0x08201f0077787f89 */ /* 0x000e6200000e0000 */
[----:B------:R-:W-:-:S04]  /*3190*/  I2FP.F32.S32 R122, R122 ;  /* 0x0000007a007a7245 */ /* 0x000fc80000201400 */
[----:B------:R-:W2:Y:S01]  /*31a0*/  MUFU.RCP R115, R122 ;  /* 0x0000007a00737308 */ /* 0x000ea20000001000 */
[----:B0-----:R-:W-:Y:S01]  /*31b0*/  FADD.FTZ R114, R118, -R121 ;  /* 0x8000007976727221 */ /* 0x001fe20000010000 */
[----:B------:R-:W-:-:S03]  /*31c0*/  FMUL.FTZ R124, R121, R123 ;  /* 0x0000007b797c7220 */ /* 0x000fc60000410000 */
[----:B------:R-:W-:Y:S01]  /*31d0*/  FMUL.FTZ R114, R114, R114 ;  /* 0x0000007272727220 */ /* 0x000fe20000410000 */
[----:B------:R-:W-:-:S03]  /*31e0*/  FFMA.FTZ R124, R117, R118, R124 ;  /* 0x00000076757c7223 */ /* 0x000fc6000001007c */
[----:B------:R-:W-:Y:S01]  /*31f0*/  FMUL.FTZ R114, R117, R114 ;  /* 0x0000007275727220 */ /* 0x000fe20000410000 */
[----:B------:R-:W-:-:S03]  /*3200*/  MOV R117, UR6 ;  /* 0x0000000600757c02 */ /* 0x000fc60008000f00 */
[----:B------:R-:W-:Y:S01]  /*3210*/  FMUL.FTZ R114, R114, R123 ;  /* 0x0000007b72727220 */ /* 0x000fe20000410000 */
[----:B--2---:R-:W-:Y:S01]  /*3220*/  FMUL.FTZ R113, R115, R124 ;  /* 0x0000007c73717220 */ /* 0x004fe20000410000 */
[----:B-1----:R-:W-:Y:S02]  /*3230*/  FADD.FTZ R120, R119, R120 ;  /* 0x0000007877787221 */ /* 0x002fe40000010000 */
[----:B------:R-:W0:Y:S02]  /*3240*/  @!P5 LDC.64 R118, c[0x0][0x3c0] ;  /* 0x0000f000ff76db82 */ /* 0x000e240000000a00 */
[----:B------:R-:W-:Y:S01]  /*3250*/  FFMA.FTZ R120, R115, R114, R120 ;  /* 0x0000007273787223 */ /* 0x000fe20000010078 */
[----:B------:R-:W1:Y:S05]  /*3260*/  SHFL.IDX PT, R113, R113, RZ, 0x1f ;  /* 0x00001fff71717589 */ /* 0x000e6a00000e0000 */
[----:B------:R-:W2:Y:S01]  /*3270*/  SHFL.IDX PT, R120, R120, RZ, 0x1f ;  /* 0x00001fff78787589 */ /* 0x000ea200000e0000 */
[----:B------:R-:W2:Y:S01]  /*3280*/  LDC R115, c[0x0][0x448] ;  /* 0x00011200ff737b82 */ /* 0x000ea20000000800 */
[----:B0-----:R-:W-:-:S04]  /*3290*/  @!P5 IMAD.WIDE R118, R117, 0x4, R118 ;  /* 0x000000047576d825 */ /* 0x001fc800078e0276 */
[----:B-1----:R-:W-:Y:S01]  /*32a0*/  FMUL.FTZ R114, R113, R113 ;  /* 0x0000007171727220 */ /* 0x002fe20000410000 */
[----:B------:R0:W-:Y:S01]  /*32b0*/  @!P5 STG.E desc[UR8][R118.64], R113 ;  /* 0x000000717600d986 */ /* 0x0001e2000c101908 */
[----:B--2---:R-:W-:-:S03]  /*32c0*/  FFMA.FTZ R112, R120, UR12, R115 ;  /* 0x0000000c78707c23 */ /* 0x004fc60008010073 */
[----:B------:R-:W-:-:S05]  /*32d0*/  FSEL R115, R114, RZ, P6 ;  /* 0x000000ff72737208 */ /* 0x000fca0003000000 */
[----:B------:R-:W-:Y:S02]  /*32e0*/  FADD.FTZ R112, R112, R115 ;  /* 0x0000007370707221 */ /* 0x000fe40000010000 */
[----:B------:R-:W1:Y:S04]  /*32f0*/  @!P5 LDC.64 R114, c[0x0][0x3c8] ;  /* 0x0000f200ff72db82 */ /* 0x000e680000000a00 */
[----:B------:R-:W2:Y:S02]  /*3300*/  MUFU.RSQ R112, R112 ;  /* 0x0000007000707308 */ /* 0x000ea40000001400 */
[----:B--2---:R-:W-:Y:S02]  /*3310*/  R2UR UR4, R112 ;  /* 0x00000000700472ca */ /* 0x004fe400000e0000 */
[----:B------:R-:W-:Y:S01]  /*3320*/  FSEL R112, R113, RZ, !P6 ;  /* 0x000000ff71707208 */ /* 0x000fe20007000000 */
[----:B-1----:R-:W-:-:S03]  /*3330*/  @!P5 IMAD.WIDE R114, R117, 0x4, R114 ;  /* 0x000000047572d825 */ /* 0x002fc600078e0272 */
[----:B------:R-:W-:-:S07]  /*3340*/  R2UR UR5, R112 ;  /* 0x00000000700572ca */ /* 0x000fce00000e0000 */
[----:B------:R-:W-:-:S05]  /*3350*/  MOV R117, UR4 ;  /* 0x0000000400757c02 */ /* 0x000fca0008000f00 */
[----:B------:R0:W-:Y:S01]  /*3360*/  @!P5 STG.E desc[UR8][R114.64], R117 ;  /* 0x000000757200d986 */ /* 0x0001e2000c101908 */
[----:B------:R-:W-:Y:S05]  /*3370*/  @!P0 BRA `(.L_x_20233) ;  /* 0x0000000000c08947 */ /* 0x000fea0003800000 */
[----:B------:R-:W-:Y:S01]  /*3380*/  FADD.FTZ R112, R72, -UR5 ;  /* 0x8000000548707e21 */ /* 0x000fe20008010000 */
[----:B0----5:R-:W-:Y:S02]  /*3390*/  HADD2.F32 R113, -RZ, R4.H0_H0 ;  /* 0x20000004ff717230 */ /* 0x021fe40000004100 */
        /* <DEDUP_REMOVED lines=46> */
.L_x_20233:
[----:B------:R-:W-:Y:S05]  /*3680*/  BSYNC.RECONVERGENT B0 ;  /* 0x0000000000007941 */ /* 0x000fea0003800200 */
.L_x_20232:
[----:B------:R-:W-:Y:S04]  /*3690*/  BSSY.RECONVERGENT B0, `(.L_x_20234) ;  /* 0x0000032000007945 */ /* 0x000fe80003800200 */
[----:B------:R-:W-:Y:S05]  /*36a0*/  @!P1 BRA `(.L_x_20235) ;  /* 0x0000000000c09947 */ /* 0x000fea0003800000 */
[----:B-1----:R-:W-:Y:S01]  /*36b0*/  FADD.FTZ R112, R80, -UR5 ;  /* 0x8000000550707e21 */ /* 0x002fe20008010000 */
        /* <DEDUP_REMOVED lines=47> */
.L_x_20235:
[----:B------:R-:W-:Y:S05]  /*39b0*/  BSYNC.RECONVERGENT B0 ;  /* 0x0000000000007941 */ /* 0x000fea0003800200 */
.L_x_20234:
[----:B------:R-:W-:Y:S04]  /*39c0*/  BSSY.RECONVERGENT B0, `(.L_x_20236) ;  /* 0x0000032000007945 */ /* 0x000fe80003800200 */
[----:B------:R-:W-:Y:S05]  /*39d0*/  @!P2 BRA `(.L_x_20237) ;  /* 0x0000000000c0a947 */ /* 0x000fea0003800000 */
[----:B-12---:R-:W-:Y:S01]  /*39e0*/  FADD.FTZ R112, R88, -UR5 ;  /* 0x8000000558707e21 */ /* 0x006fe20008010000 */
        /* <DEDUP_REMOVED lines=47> */
.L_x_20237:
[----:B------:R-:W-:Y:S05]  /*3ce0*/  BSYNC.RECONVERGENT B0 ;  /* 0x0000000000007941 */ /* 0x000fea0003800200 */
.L_x_20236:
[----:B------:R-:W-:Y:S04]  /*3cf0*/  BSSY.RECONVERGENT B0, `(.L_x_20238) ;  /* 0x0000032000007945 */ /* 0x000fe80003800200 */
[----:B------:R-:W-:Y:S05]  /*3d00*/  @!P3 BRA `(.L_x_20239) ;  /* 0x0000000000c0b947 */ /* 0x000fea0003800000 */
[----:B-123--:R-:W-:Y:S01]  /*3d10*/  FADD.FTZ R112, R96, -UR5 ;  /* 0x8000000560707e21 */ /* 0x00efe20008010000 */
        /* <DEDUP_REMOVED lines=47> */
.L_x_20239:
[----:B------:R-:W-:Y:S05]  /*4010*/  BSYNC.RECONVERGENT B0 ;  /* 0x0000000000007941 */ /* 0x000fea0003800200 */
.L_x_20238:
[----:B------:R-:W-:Y:S04]  /*4020*/  BSSY.RECONVERGENT B0, `(.L_x_20240) ;  /* 0x0000031000007945 */ /* 0x000fe80003800200 */
[----:B------:R-:W-:Y:S05]  /*4030*/  @!P4 BRA `(.L_x_20241) ;  /* 0x0000000000bcc947 */ /* 0x000fea0003800000 */
[----:B-1234-:R-:W-:Y:S01]  /*4040*/  FADD.FTZ R112, R104, -UR5 ;  /* 0x8000000568707e21 */ /* 0x01efe20008010000 */
        /* <DEDUP_REMOVED lines=46> */
.L_x_20241:
[----:B------:R-:W-:Y:S05]  /*4330*/  BSYNC.RECONVERGENT B0 ;  /* 0x0000000000007941 */ /* 0x000fea0003800200 */
.L_x_20240:
[----:B------:R-:W-:Y:S02]  /*4340*/  UIADD3 UR6, UPT, UPT, UR6, UR14, URZ ;  /* 0x0000000e06067290 */ /* 0x000fe4000fffe0ff */
[----:B------:R-:W-:Y:S02]  /*4350*/  UPLOP3.LUT UP2, UPT, UPT, UPT, UP2, 0x40, 0x4 ;  /* 0x000000000004789c */ /* 0x000fe40003f4e820 */
[----:B------:R-:W-:-:S09]  /*4360*/  UISETP.GE.AND UP1, UPT, UR6, UR15, UPT ;  /* 0x0000000f0600728c */ /* 0x000fd2000bf26270 */
[----:B------:R-:W-:Y:S05]  /*4370*/  BRA.U !UP1, `(.L_x_20242) ;  /* 0xffffffc509847547 */ /* 0x000fea000b83ffff */
[----:B------:R-:W-:Y:S05]  /*4380*/  EXIT ;  /* 0x000000000000794d */ /* 0x000fea0003800000 */
.L_x_20243:
        /* <DEDUP_REMOVED lines=15> */
.L_x_34080:


//--------------------- .text._ZN10layer_norm13ln_fwd_kernelINS_13Kernel_traitsI6__halfS2_fS2_fjLj5120ELj1ELj1ELj4ELj16ENS_18Kernel_traits_baseILj5120ES2_S2_fS2_fjLj128EEEEELb0ELb1ELb0ELb1EEEvNS_9FwdParamsE --------------------------
	.section	.text._ZN10layer_norm13ln_fwd_kernelINS_13Kernel_traitsI6__halfS2_fS2_fjLj5120ELj1ELj1ELj4ELj16ENS_18Kernel_traits_baseILj5120ES2_S2_fS2_fjLj128EEEEELb0ELb1ELb0ELb1EEEvNS_9FwdParamsE,"ax",@progbits
	.align	128
        .global         _ZN10layer_norm13ln_fwd_kernelINS_13Kernel_traitsI6__halfS2_fS2_fjLj5120ELj1ELj1ELj4ELj16ENS_18Kernel_traits_baseILj5120ES2_S2_fS2_fjLj128EEEEELb0ELb1ELb0ELb1EEEvNS_9FwdParamsE
        .type           _ZN10layer_norm13ln_fwd_kernelINS_13Kernel_traitsI6__halfS2_fS2_fjLj5120ELj1ELj1ELj4ELj16ENS_18Kernel_traits_baseILj5120ES2_S2_fS2_fjLj128EEEEELb0ELb1ELb0ELb1EEEvNS_9FwdParamsE,@function
        .size           _ZN10layer_norm13ln_fwd_kernelINS_13Kernel_traitsI6__halfS2_fS2_fjLj5120ELj1ELj1ELj4ELj16ENS_18Kernel_traits_baseILj5120ES2_S2_fS2_fjLj128EEEEELb0ELb1ELb0ELb1EEEvNS_9FwdParamsE,(.L_x_34081 - _ZN10layer_norm13ln_fwd_kernelINS_13Kernel_traitsI6__halfS2_fS2_fjLj5120ELj1ELj1ELj4ELj16ENS_18Kernel_traits_baseILj5120ES2_S2_fS2_fjLj128EEEEELb0ELb1ELb0ELb1EEEvNS_9FwdParamsE)
        .other          _ZN10layer_norm13ln_fwd_kernelINS_13Kernel_traitsI6__halfS2_fS2_fjLj5120ELj1ELj1ELj4ELj16ENS_18Kernel_traits_baseILj5120ES2_S2_fS2_fjLj128EEEEELb0ELb1ELb0ELb1EEEvNS_9FwdParamsE,@"STO_CUDA_ENTRY STV_DEFAULT"
_ZN10layer_norm13ln_fwd_kernelINS_13Kernel_traitsI6__halfS2_fS2_fjLj5120ELj1ELj1ELj4ELj16ENS_18Kernel_traits_baseILj5120ES2_S2_fS2_fjLj128EEEEELb0ELb1ELb0ELb1EEEvNS_9FwdParamsE:
.text._ZN10layer_norm13ln_fwd_kernelINS_13Kernel_traitsI6__halfS2_fS2_fjLj5120ELj1ELj1ELj4ELj16ENS_18Kernel_traits_baseILj5120ES2_S2_fS2_fjLj128EEEEELb0ELb1ELb0ELb1EEEvNS_9FwdParamsE:
        /* <DEDUP_REMOVED lines=31> */
.L_x_20244:
        /* <DEDUP_REMOVED lines=24> */
.L_x_20245:
        /* <DEDUP_REMOVED lines=11> */
.L_x_20260:
        /* <DEDUP_REMOVED lines=10> */
[----:B------:R-:W-:Y:S01]  /*04c0*/  ISETP.NE.U32.AND P1, PT, RZ, UR8, PT ;  /* 0x00000008ff007c0c */ /* 0x000fe2000bf25070 */
[----:B------:R-:W-:-:S03]  /*04d0*/  HFMA2 R0, -RZ, RZ, 1.875, 0 ;  /* 0x3f800000ff007431 */ /* 0x000fc600000001ff */
[----:B------:R-:W-:Y:S01]  /*04e0*/  ISETP.NE.AND.EX P1, PT, RZ, UR9, PT, P1 ;  /* 0x00000009ff007c0c */ /* 0x000fe2000bf25310 */
[----:B--2---:R-:W-:-:S12]  /*04f0*/  @P0 HADD2.F32 R0, -RZ, R8.H0_H0 ;  /* 0x20000008ff000230 */ /* 0x004fd80000004100 */
[----:B------:R-:W-:Y:S05]  /*0500*/  @!P1 BRA `(.L_x_20246) ;  /* 0x0000000000949947 */ /* 0x000fea0003800000 */
[----:B------:R-:W0:Y:S02]  /*0510*/  LDC.64 R8, c[0x0][0x3a0] ;  /* 0x0000e800ff087b82 */ /* 0x000e240000000a00 */
[----:B0-----:R-:W-:-:S05]  /*0520*/  IMAD.WIDE.U32 R8, R3, 0x20, R8 ;  /* 0x0000002003087825 */ /* 0x001fca00078e0008 */
[----:B------:R-:W2:Y:S04]  /*0530*/  LDG.E.128 R40, desc[UR6][R8.64] ;  /* 0x0000000608287981 */ /* 0x000ea8000c1e1d00 */
[----:B------:R-:W3:Y:S01]  /*0540*/  LDG.E.128 R36, desc[UR6][R8.64+0x10] ;  /* 0x0000100608247981 */ /* 0x000ee2000c1e1d00 */
[--C-:B-----5:R-:W-:Y:S02]  /*0550*/  HADD2.F32 R15, -RZ, R5.reuse.H0_H0 ;  /* 0x20000005ff0f7230 */ /* 0x120fe40000004100 */
[--C-:B------:R-:W-:Y:S02]  /*0560*/  HADD2.F32 R13, -RZ, R4.reuse.H1_H1 ;  /* 0x30000004ff0d7230 */ /* 0x100fe40000004100 */
[----:B------:R-:W-:Y:S02]  /*0570*/  HADD2.F32 R5, -RZ, R5.H1_H1 ;  /* 0x30000005ff057230 */ /* 0x000fe40000004100 */
[----:B------:R-:W-:Y:S01]  /*0580*/  FMUL.FTZ R15, R15, R0 ;  /* 0x000000000f0f7220 */ /* 0x000fe20000410000 */
[----:B------:R-:W-:-:S02]  /*0590*/  HADD2.F32 R11, -RZ, R4.H0_H0 ;  /* 0x20000004ff0b7230 */ /* 0x000fc40000004100 */
[-C--:B------:R-:W-:Y:S01]  /*05a0*/  FMUL.FTZ R4, R13, R0.reuse ;  /* 0x000000000d047220 */ /* 0x080fe20000410000 */
[--C-:B------:R-:W-:Y:S02]  /*05b0*/  HADD2.F32 R17, -RZ, R6.reuse.H0_H0 ;  /* 0x20000006ff117230 */ /* 0x100fe40000004100 */
[----:B------:R-:W-:Y:S02]  /*05c0*/  HADD2.F32 R19, -RZ, R6.H1_H1 ;  /* 0x30000006ff137230 */ /* 0x000fe40000004100 */
[-C--:B------:R-:W-:Y:S01]  /*05d0*/  FMUL.FTZ R6, R5, R0.reuse ;  /* 0x0000000005067220 */ /* 0x080fe20000410000 */
[----:B------:R-:W-:Y:S02]  /*05e0*/  HADD2.F32 R21, -RZ, R7.H0_H0 ;  /* 0x20000007ff157230 */ /* 0x000fe40000004100 */
[-C--:B------:R-:W-:Y:S01]  /*05f0*/  FMUL.FTZ R11, R11, R0.reuse ;  /* 0x000000000b0b7220 */ /* 0x080fe20000410000 */
[----:B------:R-:W-:Y:S02]  /*0600*/  HADD2.F32 R33, -RZ, R60.H1_H1 ;  /* 0x3000003cff217230 */ /* 0x000fe40000004100 */
[----:B------:R-:W-:Y:S01]  /*0610*/  FMUL.FTZ R17, R17, R0 ;  /* 0x0000000011117220 */ /* 0x000fe20000410000 */
[----:B------:R-:W-:-:S02]  /*0620*/  HADD2.F32 R35, -RZ, R61.H1_H1 ;  /* 0x3000003dff237230 */ /* 0x000fc40000004100 */
[----:B------:R-:W-:Y:S01]  /*0630*/  FMUL.FTZ R21, R21, R0 ;  /* 0x0000000015157220 */ /* 0x000fe20000410000 */
[----:B------:R-:W-:Y:S02]  /*0640*/  HADD2.F32 R7, -RZ, R7.H1_H1 ;  /* 0x30000007ff077230 */ /* 0x000fe40000004100 */
[----:B------:R-:W-:Y:S02]  /*0650*/  HADD2.F32 R32, -RZ, R60.H0_H0 ;  /* 0x2000003cff207230 */ /* 0x000fe40000004100 */
[----:B------:R-:W-:Y:S02]  /*0660*/  HADD2.F32 R34, -RZ, R61.H0_H0 ;  /* 0x2000003dff227230 */ /* 0x000fe40000004100 */
[--C-:B------:R-:W-:Y:S02]  /*0670*/  HADD2.F32 R28, -RZ, R62.reuse.H0_H0 ;  /* 0x2000003eff1c7230 */ /* 0x100fe40000004100 */
[----:B------:R-:W-:Y:S02]  /*0680*/  HADD2.F32 R29, -RZ, R62.H1_H1 ;  /* 0x3000003eff1d7230 */ /* 0x000fe40000004100 */
[----:B------:R-:W-:-:S02]  /*0690*/  HADD2.F32 R30, -RZ, R63.H0_H0 ;  /* 0x2000003fff1e7230 */ /* 0x000fc40000004100 */
[----:B------:R-:W-:Y:S02]  /*06a0*/  HADD2.F32 R31, -RZ, R63.H1_H1 ;  /* 0x3000003fff1f7230 */ /* 0x000fe40000004100 */
[----:B--2---:R-:W-:Y:S01]  /*06b0*/  FFMA.FTZ R33, R4, R33, R41 ;  /* 0x0000002104217223 */ /* 0x004fe20000010029 */
[----:B------:R-:W-:Y:S01]  /*06c0*/  FFMA.FTZ R35, R6, R35, R43 ;  /* 0x0000002306237223 */ /* 0x000fe2000001002b */
[-C--:B------:R-:W-:Y:S01]  /*06d0*/  FMUL.FTZ R4, R19, R0.reuse ;  /* 0x0000000013047220 */ /* 0x080fe20000410000 */
[----:B------:R-:W-:Y:S01]  /*06e0*/  FMUL.FTZ R6, R7, R0 ;  /* 0x0000000007067220 */ /* 0x000fe20000410000 */
[----:B------:R-:W-:Y:S01]  /*06f0*/  FFMA.FTZ R32, R11, R32, R40 ;  /* 0x000000200b207223 */ /* 0x000fe20000010028 */
[----:B------:R-:W-:Y:S01]  /*0700*/  FFMA.FTZ R34, R15, R34, R42 ;  /* 0x000000220f227223 */ /* 0x000fe2000001002a */
[----:B---3--:R-:W-:Y:S01]  /*0710*/  FFMA.FTZ R28, R17, R28, R36 ;  /* 0x0000001c111c7223 */ /* 0x008fe20000010024 */
[----:B------:R-:W-:Y:S01]  /*0720*/  FFMA.FTZ R29, R4, R29, R37 ;  /* 0x0000001d041d7223 */ /* 0x000fe20000010025 */
[----:B------:R-:W-:Y:S01]  /*0730*/  FFMA.FTZ R30, R21, R30, R38 ;  /* 0x0000001e151e7223 */ /* 0x000fe20000010026 */
[----:B------:R-:W-:Y:S01]  /*0740*/  FFMA.FTZ R31, R6, R31, R39 ;  /* 0x0000001f061f7223 */ /* 0x000fe20000010027 */
[----:B------:R-:W-:Y:S06]  /*0750*/  BRA `(.L_x_20247) ;  /* 0x0000000000807947 */ /* 0x000fec0003800000 */
.L_x_20246:
[--C-:B-----5:R-:W-:Y:S02]  /*0760*/  HADD2.F32 R13, -RZ, R5.reuse.H0_H0 ;  /* 0x20000005ff0d7230 */ /* 0x120fe40000004100 */
[--C-:B------:R-:W-:Y:S02]  /*0770*/  HADD2.F32 R11, -RZ, R4.reuse.H1_H1 ;  /* 0x30000004ff0b7230 */ /* 0x100fe40000004100 */
[----:B------:R-:W-:Y:S02]  /*0780*/  HADD2.F32 R5, -RZ, R5.H1_H1 ;  /* 0x30000005ff057230 */ /* 0x000fe40000004100 */
        /* <DEDUP_REMOVED lines=11> */
[----:B------:R-:W-:-:S02]  /*0840*/  HADD2.F32 R19, -RZ, R7.H0_H0 ;  /* 0x20000007ff137230 */ /* 0x000fc40000004100 */
[----:B------:R-:W-:Y:S01]  /*0850*/  FMUL.FTZ R33, R11, R4 ;  /* 0x000000040b217220 */ /* 0x000fe20000410000 */
[----:B------:R-:W-:Y:S02]  /*0860*/  HADD2.F32 R7, -RZ, R7.H1_H1 ;  /* 0x30000007ff077230 */ /* 0x000fe40000004100 */
[----:B------:R-:W-:Y:S01]  /*0870*/  FMUL.FTZ R35, R5, R6 ;  /* 0x0000000605237220 */ /* 0x000fe20000410000 */
[----:B------:R-:W-:Y:S02]  /*0880*/  HADD2.F32 R32, -RZ, R60.H0_H0 ;  /* 0x2000003cff207230 */ /* 0x000fe40000004100 */
[-C--:B------:R-:W-:Y:S01]  /*0890*/  FMUL.FTZ R19, R19, R0.reuse ;  /* 0x0000000013137220 */ /* 0x080fe20000410000 */
[----:B------:R-:W-:Y:S02]  /*08a0*/  HADD2.F32 R34, -RZ, R61.H0_H0 ;  /* 0x2000003dff227230 */ /* 0x000fe40000004100 */
[----:B------:R-:W-:Y:S01]  /*08b0*/  FMUL.FTZ R7, R7, R0 ;  /* 0x0000000007077220 */ /* 0x000fe20000410000 */
[----:B------:R-:W-:-:S02]  /*08c0*/  HADD2.F32 R28, -RZ, R62.H0_H0 ;  /* 0x2000003eff1c7230 */ /* 0x000fc40000004100 */
[----:B------:R-:W-:Y:S01]  /*08d0*/  FMUL.FTZ R32, R9, R32 ;  /* 0x0000002009207220 */ /* 0x000fe20000410000 */
[----:B------:R-:W-:Y:S02]  /*08e0*/  HADD2.F32 R4, -RZ, R62.H1_H1 ;  /* 0x3000003eff047230 */ /* 0x000fe40000004100 */
[----:B------:R-:W-:Y:S01]  /*08f0*/  FMUL.FTZ R34, R13, R34 ;  /* 0x000000220d227220 */ /* 0x000fe20000410000 */
[--C-:B------:R-:W-:Y:S02]  /*0900*/  HADD2.F32 R30, -RZ, R63.reuse.H0_H0 ;  /* 0x2000003fff1e7230 */ /* 0x100fe40000004100 */
[----:B------:R-:W-:Y:S01]  /*0910*/  FMUL.FTZ R28, R15, R28 ;  /* 0x0000001c0f1c7220 */ /* 0x000fe20000410000 */
[----:B------:R-:W-:Y:S02]  /*0920*/  HADD2.F32 R6, -RZ, R63.H1_H1 ;  /* 0x3000003fff067230 */ /* 0x000fe40000004100 */
[----:B------:R-:W-:Y:S01]  /*0930*/  FMUL.FTZ R29, R17, R4 ;  /* 0x00000004111d7220 */ /* 0x000fe20000410000 */
[----:B------:R-:W-:-:S02]  /*0940*/  FMUL.FTZ R30, R19, R30 ;  /* 0x0000001e131e7220 */ /* 0x000fc40000410000 */
[----:B------:R-:W-:-:S07]  /*0950*/  FMUL.FTZ R31, R7, R6 ;  /* 0x00000006071f7220 */ /* 0x000fce0000410000 */
.L_x_20247:
        /* <DEDUP_REMOVED lines=12> */
[--C-:B-----5:R-:W-:Y:S02]  /*0a20*/  HADD2.F32 R15, -RZ, R5.reuse.H0_H0 ;  /* 0x20000005ff0f7230 */ /* 0x120fe40000004100 */
[--C-:B0-----:R-:W-:Y:S02]  /*0a30*/  HADD2.F32 R13, -RZ, R4.reuse.H1_H1 ;  /* 0x30000004ff0d7230 */ /* 0x101fe40000004100 */
[----:B------:R-:W-:Y:S02]  /*0a40*/  HADD2.F32 R5, -RZ, R5.H1_H1 ;  /* 0x30000005ff057230 */ /* 0x000fe40000004100 */
[-C--:B------:R-:W-:Y:S01]  /*0a50*/  FMUL.FTZ R15, R15, R0.reuse ;  /* 0x000000000f0f7220 */ /* 0x080fe20000410000 */
[----:B------:R-:W-:Y:S02]  /*0a60*/  HADD2.F32 R11, -RZ, R4.H0_H0 ;  /* 0x20000004ff0b7230 */ /* 0x000fe40000004100 */
[----:B------:R-:W-:Y:S01]  /*0a70*/  FMUL.FTZ R4, R13, R0 ;  /* 0x000000000d047220 */ /* 0x000fe20000410000 */
[----:B------:R-:W-:-:S02]  /*0a80*/  HADD2.F32 R17, -RZ, R6.H0_H0 ;  /* 0x20000006ff117230 */ /* 0x000fc40000004100 */
[----:B------:R-:W-:Y:S02]  /*0a90*/  HADD2.F32 R19, -RZ, R6.H1_H1 ;  /* 0x30000006ff137230 */ /* 0x000fe40000004100 */
[-C--:B------:R-:W-:Y:S01]  /*0aa0*/  FMUL.FTZ R6, R5, R0.reuse ;  /* 0x0000000005067220 */ /* 0x080fe20000410000 */
[----:B------:R-:W-:Y:S02]  /*0ab0*/  HADD2.F32 R23, -RZ, R7.H0_H0 ;  /* 0x20000007ff177230 */ /* 0x000fe40000004100 */
[-C--:B------:R-:W-:Y:S01]  /*0ac0*/  FMUL.FTZ R11, R11, R0.reuse ;  /* 0x000000000b0b7220 */ /* 0x080fe20000410000 */
[----:B------:R-:W-:Y:S02]  /*0ad0*/  HADD2.F32 R25, -RZ, R56.H1_H1 ;  /* 0x30000038ff197230 */ /* 0x000fe40000004100 */
[-C--:B------:R-:W-:Y:S01]  /*0ae0*/  FMUL.FTZ R17, R17, R0.reuse ;  /* 0x0000000011117220 */ /* 0x080fe20000410000 */
[----:B------:R-:W-:Y:S02]  /*0af0*/  HADD2.F32 R27, -RZ, R57.H1_H1 ;  /* 0x30000039ff1b7230 */ /* 0x000fe40000004100 */
[----:B------:R-:W-:Y:S01]  /*0b00*/  FMUL.FTZ R23, R23, R0 ;  /* 0x0000000017177220 */ /* 0x000fe20000410000 */
[----:B------:R-:W-:-:S02]  /*0b10*/  HADD2.F32 R7, -RZ, R7.H1_H1 ;  /* 0x30000007ff077230 */ /* 0x000fc40000004100 */
[----:B------:R-:W-:Y:S01]  /*0b20*/  FFMA.FTZ R25, R4, R25, R41 ;  /* 0x0000001904197223 */ /* 0x000fe20000010029 */
[----:B------:R-:W-:Y:S02]  /*0b30*/  HADD2.F32 R22, -RZ, R59.H0_H0 ;  /* 0x2000003bff167230 */ /* 0x000fe40000004100 */
[----:B------:R-:W-:Y:S01]  /*0b40*/  FFMA.FTZ R27, R6, R27, R43 ;  /* 0x0000001b061b7223 */ /* 0x000fe2000001002b */
[----:B------:R-:W-:Y:S02]  /*0b50*/  HADD2.F32 R24, -RZ, R56.H0_H0 ;  /* 0x20000038ff187230 */ /* 0x000fe40000004100 */
[-C--:B------:R-:W-:Y:S01]  /*0b60*/  FMUL.FTZ R4, R19, R0.reuse ;  /* 0x0000000013047220 */ /* 0x080fe20000410000 */
[----:B------:R-:W-:Y:S02]  /*0b70*/  HADD2.F32 R26, -RZ, R57.H0_H0 ;  /* 0x20000039ff1a7230 */ /* 0x000fe40000004100 */
[----:B------:R-:W-:Y:S01]  /*0b80*/  FMUL.FTZ R6, R7, R0 ;  /* 0x0000000007067220 */ /* 0x000fe20000410000 */
[----:B------:R-:W-:-:S02]  /*0b90*/  HADD2.F32 R20, -RZ, R58.H0_H0 ;  /* 0x2000003aff147230 */ /* 0x000fc40000004100 */
[----:B------:R-:W-:Y:S01]  /*0ba0*/  FFMA.FTZ R22, R23, R22, R38 ;  /* 0x0000001617167223 */ /* 0x000fe20000010026 */
[----:B------:R-:W-:Y:S02]  /*0bb0*/  HADD2.F32 R21, -RZ, R58.H1_H1 ;  /* 0x3000003aff157230 */ /* 0x000fe40000004100 */
[----:B------:R-:W-:Y:S01]  /*0bc0*/  FFMA.FTZ R24, R11, R24, R40 ;  /* 0x000000180b187223 */ /* 0x000fe20000010028 */
[----:B------:R-:W-:Y:S02]  /*0bd0*/  HADD2.F32 R5, -RZ, R59.H1_H1 ;  /* 0x3000003bff057230 */ /* 0x000fe40000004100 */
[----:B------:R-:W-:Y:S01]  /*0be0*/  FFMA.FTZ R26, R15, R26, R42 ;  /* 0x0000001a0f1a7223 */ /* 0x000fe2000001002a */
[----:B------:R-:W-:Y:S01]  /*0bf0*/  FFMA.FTZ R20, R17, R20, R36 ;  /* 0x0000001411147223 */ /* 0x000fe20000010024 */
[----:B------:R-:W-:Y:S01]  /*0c00*/  FFMA.FTZ R21, R4, R21, R37 ;  /* 0x0000001504157223 */ /* 0x000fe20000010025 */
[----:B------:R-:W-:Y:S01]  /*0c10*/  FFMA.FTZ R23, R6, R5, R39 ;  /* 0x0000000506177223 */ /* 0x000fe20000010027 */
[----:B------:R-:W-:Y:S06]  /*0c20*/  BRA `(.L_x_20249) ;  /* 0x0000000000807947 */ /* 0x000fec0003800000 */
.L_x_20248:
[--C-:B-----5:R-:W-:Y:S02]  /*0c30*/  HADD2.F32 R15, -RZ, R5.reuse.H0_H0 ;  /* 0x20000005ff0f7230 */ /* 0x120fe40000004100 */
[--C-:B0-----:R-:W-:Y:S02]  /*0c40*/  HADD2.F32 R13, -RZ, R4.reuse.H1_H1 ;  /* 0x30000004ff0d7230 */ /* 0x101fe40000004100 */
        /* <DEDUP_REMOVED lines=30> */
.L_x_20249:
        /* <DEDUP_REMOVED lines=11> */
[--C-:B-----5:R-:W-:Y:S02]  /*0ee0*/  HADD2.F32 R15, -RZ, R5.reuse.H0_H0 ;  /* 0x20000005ff0f7230 */ /* 0x120fe40000004100 */
[--C-:B-1----:R-:W-:Y:S02]  /*0ef0*/  HADD2.F32 R13, -RZ, R4.reuse.H1_H1 ;  /* 0x30000004ff0d7230 */ /* 0x102fe40000004100 */
[----:B------:R-:W-:Y:S02]  /*0f00*/  HADD2.F32 R5, -RZ, R5.H1_H1 ;  /* 0x30000005ff057230 */ /* 0x000fe40000004100 */
[-C--:B------:R-:W-:Y:S01]  /*0f10*/  FMUL.FTZ R15, R15, R0.reuse ;  /* 0x000000000f0f7220 */ /* 0x080fe20000410000 */
[----:B------:R-:W-:Y:S02]  /*0f20*/  HADD2.F32 R18, -RZ, R53.H0_H0 ;  /* 0x20000035ff127230 */ /* 0x000fe40000004100 */
[----:B------:R-:W-:Y:S02]  /*0f30*/  HADD2.F32 R9, -RZ, R4.H0_H0 ;  /* 0x20000004ff097230 */ /* 0x000fe40000004100 */
[----:B------:R-:W-:Y:S01]  /*0f40*/  FMUL.FTZ R4, R13, R0 ;  /* 0x000000000d047220 */ /* 0x000fe20000410000 */
[----:B------:R-:W-:-:S02]  /*0f50*/  HADD2.F32 R107, -RZ, R6.H0_H0 ;  /* 0x20000006ff6b7230 */ /* 0x000fc40000004100 */
[----:B------:R-:W-:Y:S01]  /*0f60*/  FFMA.FTZ R18, R15, R18, R42 ;  /* 0x000000120f127223 */ /* 0x000fe2000001002a */
[----:B------:R-:W-:Y:S02]  /*0f70*/  HADD2.F32 R109, -RZ, R6.H1_H1 ;  /* 0x30000006ff6d7230 */ /* 0x000fe40000004100 */
[-C--:B------:R-:W-:Y:S01]  /*0f80*/  FMUL.FTZ R6, R5, R0.reuse ;  /* 0x0000000005067220 */ /* 0x080fe20000410000 */
[----:B------:R-:W-:Y:S02]  /*0f90*/  HADD2.F32 R111, -RZ, R7.H0_H0 ;  /* 0x20000007ff6f7230 */ /* 0x000fe40000004100 */
[-C--:B------:R-:W-:Y:S01]  /*0fa0*/  FMUL.FTZ R9, R9, R0.reuse ;  /* 0x0000000009097220 */ /* 0x080fe20000410000 */
[----:B------:R-:W-:Y:S02]  /*0fb0*/  HADD2.F32 R17, -RZ, R52.H1_H1 ;  /* 0x30000034ff117230 */ /* 0x000fe40000004100 */
[----:B------:R-:W-:Y:S01]  /*0fc0*/  FMUL.FTZ R107, R107, R0 ;  /* 0x000000006b6b7220 */ /* 0x000fe20000410000 */
[----:B------:R-:W-:-:S02]  /*0fd0*/  HADD2.F32 R19, -RZ, R53.H1_H1 ;  /* 0x30000035ff137230 */ /* 0x000fc40000004100 */
[-C--:B------:R-:W-:Y:S01]  /*0fe0*/  FMUL.FTZ R111, R111, R0.reuse ;  /* 0x000000006f6f7220 */ /* 0x080fe20000410000 */
[----:B------:R-:W-:Y:S02]  /*0ff0*/  HADD2.F32 R7, -RZ, R7.H1_H1 ;  /* 0x30000007ff077230 */ /* 0x000fe40000004100 */
[----:B------:R-:W-:Y:S01]  /*1000*/  FFMA.FTZ R17, R4, R17, R41 ;  /* 0x0000001104117223 */ /* 0x000fe20000010029 */
[----:B------:R-:W-:Y:S02]  /*1010*/  HADD2.F32 R16, -RZ, R52.H0_H0 ;  /* 0x20000034ff107230 */ /* 0x000fe40000004100 */
[----:B------:R-:W-:Y:S01]  /*1020*/  FFMA.FTZ R19, R6, R19, R43 ;  /* 0x0000001306137223 */ /* 0x000fe2000001002b */
[--C-:B------:R-:W-:Y:S02]  /*1030*/  HADD2.F32 R12, -RZ, R54.reuse.H0_H0 ;  /* 0x20000036ff0c7230 */ /* 0x100fe40000004100 */
[----:B------:R-:W-:Y:S01]  /*1040*/  FMUL.FTZ R4, R109, R0 ;  /* 0x000000006d047220 */ /* 0x000fe20000410000 */
[----:B------:R-:W-:-:S02]  /*1050*/  HADD2.F32 R13, -RZ, R54.H1_H1 ;  /* 0x30000036ff0d7230 */ /* 0x000fc40000004100 */
[----:B------:R-:W-:Y:S01]  /*1060*/  FMUL.FTZ R6, R7, R0 ;  /* 0x0000000007067220 */ /* 0x000fe20000410000 */
[--C-:B------:R-:W-:Y:S02]  /*1070*/  HADD2.F32 R14, -RZ, R55.reuse.H0_H0 ;  /* 0x20000037ff0e7230 */ /* 0x100fe40000004100 */
[----:B------:R-:W-:Y:S01]  /*1080*/  FFMA.FTZ R16, R9, R16, R40 ;  /* 0x0000001009107223 */ /* 0x000fe20000010028 */
[----:B------:R-:W-:Y:S02]  /*1090*/  HADD2.F32 R15, -RZ, R55.H1_H1 ;  /* 0x30000037ff0f7230 */ /* 0x000fe40000004100 */
[----:B------:R-:W-:Y:S01]  /*10a0*/  FFMA.FTZ R12, R107, R12, R36 ;  /* 0x0000000c6b0c7223 */ /* 0x000fe20000010024 */
[----:B------:R-:W-:Y:S01]  /*10b0*/  FFMA.FTZ R13, R4, R13, R37 ;  /* 0x0000000d040d7223 */ /* 0x000fe20000010025 */
[----:B------:R-:W-:Y:S01]  /*10c0*/  FFMA.FTZ R14, R111, R14, R38 ;  /* 0x0000000e6f0e7223 */ /* 0x000fe20000010026 */
[----:B------:R-:W-:Y:S01]  /*10d0*/  FFMA.FTZ R15, R6, R15, R39 ;  /* 0x0000000f060f7223 */ /* 0x000fe20000010027 */
[----:B------:R-:W-:Y:S06]  /*10e0*/  BRA `(.L_x_20251) ;  /* 0x0000000000807947 */ /* 0x000fec0003800000 */
.L_x_20250:
[--C-:B-----5:R-:W-:Y:S02]  /*10f0*/  HADD2.F32 R15, -RZ, R5.reuse.H0_H0 ;  /* 0x20000005ff0f7230 */ /* 0x120fe40000004100 */
[--C-:B-1----:R-:W-:Y:S02]  /*1100*/  HADD2.F32 R13, -RZ, R4.reuse.H1_H1 ;  /* 0x30000004ff0d7230 */ /* 0x102fe40000004100 */
        /* <DEDUP_REMOVED lines=30> */
.L_x_20251:
        /* <DEDUP_REMOVED lines=11> */
[--C-:B-1---5:R-:W-:Y:S02]  /*13a0*/  HADD2.F32 R9, -RZ, R4.reuse.H0_H0 ;  /* 0x20000004ff097230 */ /* 0x122fe40000004100 */
[----:B------:R-:W-:Y:S02]  /*13b0*/  HADD2.F32 R117, -RZ, R5.H1_H1 ;  /* 0x30000005ff757230 */ /* 0x000fe40000004100 */
[----:B------:R-:W-:Y:S02]  /*13c0*/  HADD2.F32 R11, -RZ, R4.H1_H1 ;  /* 0x30000004ff0b7230 */ /* 0x000fe40000004100 */
[-C--:B------:R-:W-:Y:S01]  /*13d0*/  FMUL.FTZ R9, R9, R0.reuse ;  /* 0x0000000009097220 */ /* 0x080fe20000410000 */
[--C-:B------:R-:W-:Y:S02]  /*13e0*/  HADD2.F32 R111, -RZ, R6.reuse.H0_H0 ;  /* 0x20000006ff6f7230 */ /* 0x100fe40000004100 */
[----:B------:R-:W-:Y:S01]  /*13f0*/  FMUL.FTZ R106, R117, R0 ;  /* 0x00000000756a7220 */ /* 0x000fe20000410000 */
[----:B------:R-:W-:-:S02]  /*1400*/  HADD2.F32 R109, -RZ, R6.H1_H1 ;  /* 0x30000006ff6d7230 */ /* 0x000fc40000004100 */
[-C--:B------:R-:W-:Y:S01]  /*1410*/  FMUL.FTZ R4, R11, R0.reuse ;  /* 0x000000000b047220 */ /* 0x080fe20000410000 */
[--C-:B------:R-:W-:Y:S02]  /*1420*/  HADD2.F32 R8, -RZ, R48.reuse.H0_H0 ;  /* 0x20000030ff087230 */ /* 0x100fe40000004100 */
[----:B------:R-:W-:Y:S01]  /*1430*/  FMUL.FTZ R111, R111, R0 ;  /* 0x000000006f6f7220 */ /* 0x000fe20000410000 */
[----:B------:R-:W-:Y:S02]  /*1440*/  HADD2.F32 R108, -RZ, R49.H1_H1 ;  /* 0x30000031ff6c7230 */ /* 0x000fe40000004100 */
[----:B------:R-:W-:Y:S02]  /*1450*/  HADD2.F32 R113, -RZ, R5.H0_H0 ;  /* 0x20000005ff717230 */ /* 0x000fe40000004100 */
[----:B------:R-:W-:Y:S01]  /*1460*/  FFMA.FTZ R8, R9, R8, R40 ;  /* 0x0000000809087223 */ /* 0x000fe20000010028 */
[----:B------:R-:W-:Y:S02]  /*1470*/  HADD2.F32 R6, -RZ, R48.H1_H1 ;  /* 0x30000030ff067230 */ /* 0x000fe40000004100 */
[----:B------:R-:W-:Y:S01]  /*1480*/  FFMA.FTZ R11, R106, R108, R43 ;  /* 0x0000006c6a0b7223 */ /* 0x000fe2000001002b */
[----:B------:R-:W-:-:S02]  /*1490*/  HADD2.F32 R5, -RZ, R7.H0_H0 ;  /* 0x20000007ff057230 */ /* 0x000fc40000004100 */
[----:B------:R-:W-:Y:S01]  /*14a0*/  FMUL.FTZ R113, R113, R0 ;  /* 0x0000000071717220 */ /* 0x000fe20000410000 */
[----:B------:R-:W-:Y:S02]  /*14b0*/  HADD2.F32 R7, -RZ, R7.H1_H1 ;  /* 0x30000007ff077230 */ /* 0x000fe40000004100 */
[----:B------:R-:W-:Y:S01]  /*14c0*/  FFMA.FTZ R9, R4, R6, R41 ;  /* 0x0000000604097223 */ /* 0x000fe20000010029 */
[--C-:B------:R-:W-:Y:S02]  /*14d0*/  HADD2.F32 R106, -RZ, R50.reuse.H1_H1 ;  /* 0x30000032ff6a7230 */ /* 0x100fe40000004100 */
[-C--:B------:R-:W-:Y:S01]  /*14e0*/  FMUL.FTZ R6, R109, R0.reuse ;  /* 0x000000006d067220 */ /* 0x080fe20000410000 */
[----:B------:R-:W-:Y:S02]  /*14f0*/  HADD2.F32 R10, -RZ, R49.H0_H0 ;  /* 0x20000031ff0a7230 */ /* 0x000fe40000004100 */
[----:B------:R-:W-:Y:S01]  /*1500*/  FMUL.FTZ R109, R5, R0 ;  /* 0x00000000056d7220 */ /* 0x000fe20000410000 */
[----:B------:R-:W-:-:S02]  /*1510*/  HADD2.F32 R4, -RZ, R50.H0_H0 ;  /* 0x20000032ff047230 */ /* 0x000fc40000004100 */
        /* <DEDUP_REMOVED lines=9> */
.L_x_20252:
[--C-:B-1---5:R-:W-:Y:S02]  /*15b0*/  HADD2.F32 R9, -RZ, R4.reuse.H0_H0 ;  /* 0x20000004ff097230 */ /* 0x122fe40000004100 */
[----:B------:R-:W-:Y:S02]  /*15c0*/  HADD2.F32 R11, -RZ, R4.H1_H1 ;  /* 0x30000004ff0b7230 */ /* 0x000fe40000004100 */
[--C-:B------:R-:W-:Y:S02]  /*15d0*/  HADD2.F32 R117, -RZ, R5.reuse.H1_H1 ;  /* 0x30000005ff757230 */ /* 0x100fe40000004100 */
[-C--:B------:R-:W-:Y:S01]  /*15e0*/  FMUL.FTZ R9, R9, R0.reuse ;  /* 0x0000000009097220 */ /* 0x080fe20000410000 */
[----:B------:R-:W-:Y:S02]  /*15f0*/  HADD2.F32 R113, -RZ, R5.H0_H0 ;  /* 0x20000005ff717230 */ /* 0x000fe40000004100 */
[----:B------:R-:W-:Y:S01]  /*1600*/  FMUL.FTZ R11, R11, R0 ;  /* 0x000000000b0b7220 */ /* 0x000fe20000410000 */
[----:B------:R-:W-:-:S02]  /*1610*/  HADD2.F32 R8, -RZ, R48.H0_H0 ;  /* 0x20000030ff087230 */ /* 0x000fc40000004100 */
[-C--:B------:R-:W-:Y:S01]  /*1620*/  FMUL.FTZ R117, R117, R0.reuse ;  /* 0x0000000075757220 */ /* 0x080fe20000410000 */
[--C-:B------:R-:W-:Y:S02]  /*1630*/  HADD2.F32 R111, -RZ, R6.reuse.H0_H0 ;  /* 0x20000006ff6f7230 */ /* 0x100fe40000004100 */
[----:B------:R-:W-:Y:S01]  /*1640*/  FMUL.FTZ R113, R113, R0 ;  /* 0x0000000071717220 */ /* 0x000fe20000410000 */
[----:B------:R-:W-:Y:S02]  /*1650*/  HADD2.F32 R109, -RZ, R6.H1_H1 ;  /* 0x30000006ff6d7230 */ /* 0x000fe40000004100 */
[----:B------:R-:W-:Y:S01]  /*1660*/  FMUL.FTZ R8, R9, R8 ;  /* 0x0000000809087220 */ /* 0x000fe20000410000 */
[----:B------:R-:W-:Y:S02]  /*1670*/  HADD2.F32 R4, -RZ, R48.H1_H1 ;  /* 0x30000030ff047230 */ /* 0x000fe40000004100 */
[----:B------:R-:W-:Y:S01]  /*1680*/  FMUL.FTZ R111, R111, R0 ;  /* 0x000000006f6f7220 */ /* 0x000fe20000410000 */
[----:B------:R-:W-:-:S02]  /*1690*/  HADD2.F32 R6, -RZ, R49.H1_H1 ;  /* 0x30000031ff067230 */ /* 0x000fc40000004100 */
[----:B------:R-:W-:Y:S01]  /*16a0*/  FMUL.FTZ R109, R109, R0 ;  /* 0x000000006d6d7220 */ /* 0x000fe20000410000 */
[----:B------:R-:W-:Y:S02]  /*16b0*/  HADD2.F32 R10, -RZ, R49.H0_H0 ;  /* 0x20000031ff0a7230 */ /* 0x000fe40000004100 */
[----:B------:R-:W-:Y:S01]  /*16c0*/  FMUL.FTZ R9, R11, R4 ;  /* 0x000000040b097220 */ /* 0x000fe20000410000 */
[--C-:B------:R-:W-:Y:S02]  /*16d0*/  HADD2.F32 R5, -RZ, R7.reuse.H0_H0 ;  /* 0x20000007ff057230 */ /* 0x100fe40000004100 */
[----:B------:R-:W-:Y:S01]  /*16e0*/  FMUL.FTZ R11, R117, R6 ;  /* 0x00000006750b7220 */ /* 0x000fe20000410000 */
[----:B------:R-:W-:Y:S02]  /*16f0*/  HADD2.F32 R7, -RZ, R7.H1_H1 ;  /* 0x30000007ff077230 */ /* 0x000fe40000004100 */
[----:B------:R-:W-:Y:S01]  /*1700*/  FMUL.FTZ R10, R113, R10 ;  /* 0x0000000a710a7220 */ /* 0x000fe20000410000 */
[----:B------:R-:W-:-:S02]  /*1710*/  HADD2.F32 R6, -RZ, R50.H1_H1 ;  /* 0x30000032ff067230 */ /* 0x000fc40000004100 */
[-C--:B------:R-:W-:Y:S01]  /*1720*/  FMUL.FTZ R106, R5, R0.reuse ;  /* 0x00000000056a7220 */ /* 0x080fe20000410000 */
[----:B------:R-:W-:Y:S02]  /*1730*/  HADD2.F32 R4, -RZ, R50.H0_H0 ;  /* 0x20000032ff047230 */ /* 0x000fe40000004100 */
[----:B------:R-:W-:Y:S01]  /*1740*/  FMUL.FTZ R7, R7, R0 ;  /* 0x0000000007077220 */ /* 0x000fe20000410000 */
[--C-:B------:R-:W-:Y:S02]  /*1750*/  HADD2.F32 R113, -RZ, R51.reuse.H0_H0 ;  /* 0x20000033ff717230 */ /* 0x100fe40000004100 */
[----:B------:R-:W-:Y:S01]  /*1760*/  FMUL.FTZ R5, R109, R6 ;  /* 0x000000066d057220 */ /* 0x000fe20000410000 */
[----:B------:R-:W-:Y:S02]  /*1770*/  HADD2.F32 R108, -RZ, R51.H1_H1 ;  /* 0x30000033ff6c7230 */ /* 0x000fe40000004100 */
[----:B------:R-:W-:Y:S01]  /*1780*/  FMUL.FTZ R4, R111, R4 ;  /* 0x000000046f047220 */ /* 0x000fe20000410000 */
[----:B------:R-:W-:-:S02]  /*1790*/  FMUL.FTZ R6, R106, R113 ;  /* 0x000000716a067220 */ /* 0x000fc40000410000 */
[----:B------:R-:W-:-:S07]  /*17a0*/  FMUL.FTZ R7, R7, R108 ;  /* 0x0000006c07077220 */ /* 0x000fce0000410000 */
.L_x_20253:
        /* <DEDUP_REMOVED lines=11> */
[--C-:B-1---5:R-:W-:Y:S02]  /*1860*/  HADD2.F32 R109, -RZ, R104.reuse.H0_H0 ;  /* 0x20000068ff6d7230 */ /* 0x122fe40000004100 */
[----:B------:R-:W-:Y:S02]  /*1870*/  HADD2.F32 R111, -RZ, R104.H1_H1 ;  /* 0x30000068ff6f7230 */ /* 0x000fe40000004100 */
[--C-:B------:R-:W-:Y:S02]  /*1880*/  HADD2.F32 R113, -RZ, R105.reuse.H0_H0 ;  /* 0x20000069ff717230 */ /* 0x100fe40000004100 */
[----:B------:R-:W-:Y:S02]  /*1890*/  HADD2.F32 R117, -RZ, R105.H1_H1 ;  /* 0x30000069ff757230 */ /* 0x000fe40000004100 */
[-C--:B------:R-:W-:Y:S01]  /*18a0*/  FMUL.FTZ R105, R109, R0.reuse ;  /* 0x000000006d697220 */ /* 0x080fe20000410000 */
[--C-:B------:R-:W-:Y:S02]  /*18b0*/  HADD2.F32 R119, -RZ, R106.reuse.H0_H0 ;  /* 0x2000006aff777230 */ /* 0x100fe40000004100 */
        /* <DEDUP_REMOVED lines=9> */
[--C-:B------:R-:W-:Y:S02]  /*1950*/  HADD2.F32 R104, -RZ, R44.reuse.H0_H0 ;  /* 0x2000002cff687230 */ /* 0x100fe40000004100 */
[----:B------:R-:W-:Y:S01]  /*1960*/  FMUL.FTZ R0, R107, R0 ;  /* 0x000000006b007220 */ /* 0x000fe20000410000 */
[----:B------:R-:W-:-:S02]  /*1970*/  HADD2.F32 R107, -RZ, R44.H1_H1 ;  /* 0x3000002cff6b7230 */ /* 0x000fc40000004100 */
[----:B------:R-:W-:-:S03]  /*1980*/  FFMA.FTZ R104, R105, R104, R40 ;  /* 0x0000006869687223 */ /* 0x000fc60000010028 */
[----:B------:R-:W-:Y:S01]  /*1990*/  FFMA.FTZ R105, R106, R107, R41 ;  /* 0x0000006b6a697223 */ /* 0x000fe20000010029 */
[--C-:B------:R-:W-:Y:S02]  /*19a0*/  HADD2.F32 R107, -RZ, R45.reuse.H1_H1 ;  /* 0x3000002dff6b7230 */ /* 0x100fe40000004100 */
[----:B------:R-:W-:-:S03]  /*19b0*/  HADD2.F32 R106, -RZ, R45.H0_H0 ;  /* 0x2000002dff6a7230 */ /* 0x000fc60000004100 */
[----:B------:R-:W-:Y:S01]  /*19c0*/  FFMA.FTZ R107, R108, R107, R43 ;  /* 0x0000006b6c6b7223 */ /* 0x000fe2000001002b */
[--C-:B------:R-:W-:Y:S02]  /*19d0*/  HADD2.F32 R108, -RZ, R46.reuse.H0_H0 ;  /* 0x2000002eff6c7230 */ /* 0x100fe40000004100 */
[----:B------:R-:W-:Y:S01]  /*19e0*/  FFMA.FTZ R106, R113, R106, R42 ;  /* 0x0000006a716a7223 */ /* 0x000fe2000001002a */
[----:B------:R-:W-:Y:S02]  /*19f0*/  HADD2.F32 R113, -RZ, R46.H1_H1 ;  /* 0x3000002eff717230 */ /* 0x000fe40000004100 */
[----:B------:R-:W-:-:S03]  /*1a00*/  FFMA.FTZ R108, R109, R108, R36 ;  /* 0x0000006c6d6c7223 */ /* 0x000fc60000010024 */
[----:B------:R-:W-:Y:S01]  /*1a10*/  FFMA.FTZ R109, R110, R113, R37 ;  /* 0x000000716e6d7223 */ /* 0x000fe20000010025 */
[--C-:B------:R-:W-:Y:S02]  /*1a20*/  HADD2.F32 R110, -RZ, R47.reuse.H0_H0 ;  /* 0x2000002fff6e7230 */ /* 0x100fe40000004100 */
[----:B------:R-:W-:-:S03]  /*1a30*/  HADD2.F32 R113, -RZ, R47.H1_H1 ;  /* 0x3000002fff717230 */ /* 0x000fc60000004100 */
[----:B------:R-:W-:Y:S02]  /*1a40*/  FFMA.FTZ R110, R111, R110, R38 ;  /* 0x0000006e6f6e7223 */ /* 0x000fe40000010026 */
[----:B------:R-:W-:Y:S01]  /*1a50*/  FFMA.FTZ R111, R0, R113, R39 ;  /* 0x00000071006f7223 */ /* 0x000fe20000010027 */
[----:B------:R-:W-:Y:S06]  /*1a60*/  BRA `(.L_x_20255) ;  /* 0x0000000000807947 */ /* 0x000fec0003800000 */
.L_x_20254:
[--C-:B-----5:R-:W-:Y:S02]  /*1a70*/  HADD2.F32 R113, -RZ, R105.reuse.H0_H0 ;  /* 0x20000069ff717230 */ /* 0x120fe40000004100 */
[----:B------:R-:W-:Y:S02]  /*1a80*/  HADD2.F32 R105, -RZ, R105.H1_H1 ;  /* 0x30000069ff697230 */ /* 0x000fe40000004100 */
[--C-:B-1----:R-:W-:Y:S02]  /*1a90*/  HADD2.F32 R109, -RZ, R104.reuse.H0_H0 ;  /* 0x20000068ff6d7230 */ /* 0x102fe40000004100 */
[-C--:B------:R-:W-:Y:S01]  /*1aa0*/  FMUL.FTZ R113, R113, R0.reuse ;  /* 0x0000000071717220 */ /* 0x080fe20000410000 */
[----:B------:R-:W-:Y:S02]  /*1ab0*/  HADD2.F32 R111, -RZ, R104.H1_H1 ;  /* 0x30000068ff6f7230 */ /* 0x000fe40000004100 */
        /* <DEDUP_REMOVED lines=8> */
[--C-:B------:R-:W-:Y:S02]  /*1b40*/  HADD2.F32 R105, -RZ, R44.reuse.H0_H0 ;  /* 0x2000002cff697230 */ /* 0x100fe40000004100 */
[----:B------:R-:W-:Y:S01]  /*1b50*/  FMUL.FTZ R108, R117, R0 ;  /* 0x00000000756c7220 */ /* 0x000fe20000410000 */
[----:B------:R-:W-:-:S02]  /*1b60*/  HADD2.F32 R106, -RZ, R44.H1_H1 ;  /* 0x3000002cff6a7230 */ /* 0x000fc40000004100 */
[-C--:B------:R-:W-:Y:S01]  /*1b70*/  FMUL.FTZ R109, R119, R0.reuse ;  /* 0x00000000776d7220 */ /* 0x080fe20000410000 */
[--C-:B------:R-:W-:Y:S02]  /*1b80*/  HADD2.F32 R116, -RZ, R45.reuse.H1_H1 ;  /* 0x3000002dff747230 */ /* 0x100fe40000004100 */
[----:B------:R-:W-:Y:S01]  /*1b90*/  FMUL.FTZ R104, R104, R105 ;  /* 0x0000006968687220 */ /* 0x000fe20000410000 */
[----:B------:R-:W-:Y:S01]  /*1ba0*/  FMUL.FTZ R0, R123, R0 ;  /* 0x000000007b007220 */ /* 0x000fe20000410000 */
[----:B------:R-:W-:Y:S01]  /*1bb0*/  FMUL.FTZ R105, R111, R106 ;  /* 0x0000006a6f697220 */ /* 0x000fe20000410000 */
[--C-:B------:R-:W-:Y:S02]  /*1bc0*/  HADD2.F32 R111, -RZ, R46.reuse.H0_H0 ;  /* 0x2000002eff6f7230 */ /* 0x100fe40000004100 */
[----:B------:R-:W-:Y:S01]  /*1bd0*/  FMUL.FTZ R107, R107, R116 ;  /* 0x000000746b6b7220 */ /* 0x000fe20000410000 */
[----:B------:R-:W-:Y:S02]  /*1be0*/  HADD2.F32 R106, -RZ, R45.H0_H0 ;  /* 0x2000002dff6a7230 */ /* 0x000fe40000004100 */
[----:B------:R-:W-:-:S02]  /*1bf0*/  HADD2.F32 R116, -RZ, R46.H1_H1 ;  /* 0x3000002eff747230 */ /* 0x000fc40000004100 */
[----:B------:R-:W-:Y:S01]  /*1c00*/  FMUL.FTZ R108, R108, R111 ;  /* 0x0000006f6c6c7220 */ /* 0x000fe20000410000 */
[--C-:B------:R-:W-:Y:S02]  /*1c10*/  HADD2.F32 R111, -RZ, R47.reuse.H0_H0 ;  /* 0x2000002fff6f7230 */ /* 0x100fe40000004100 */
[----:B------:R-:W-:Y:S01]  /*1c20*/  FMUL.FTZ R106, R113, R106 ;  /* 0x0000006a716a7220 */ /* 0x000fe20000410000 */
[----:B------:R-:W-:Y:S02]  /*1c30*/  HADD2.F32 R113, -RZ, R47.H1_H1 ;  /* 0x3000002fff717230 */ /* 0x000fe40000004100 */
[----:B------:R-:W-:Y:S01]  /*1c40*/  FMUL.FTZ R109, R109, R116 ;  /* 0x000000746d6d7220 */ /* 0x000fe20000410000 */
[----:B------:R-:W-:Y:S02]  /*1c50*/  FMUL.FTZ R110, R110, R111 ;  /* 0x0000006f6e6e7220 */ /* 0x000fe40000410000 */
[----:B------:R-:W-:-:S07]  /*1c60*/  FMUL.FTZ R111, R0, R113 ;  /* 0x00000071006f7220 */ /* 0x000fce0000410000 */
.L_x_20255:
        /* <DEDUP_REMOVED lines=155> */
.L_x_20257:
[----:B------:R-:W-:Y:S05]  /*2620*/  BSYNC.RECONVERGENT B0 ;  /* 0x0000000000007941 */ /* 0x000fea0003800200 */
.L_x_20256:
[----:B0-----:R-:W-:Y:S01]  /*2630*/  LOP3.LUT R113, R0, 0x1f, RZ, 0xc0, !PT ;  /* 0x0000001f00717812 */ /* 0x001fe200078ec0ff */
[----:B------:R-:W-:Y:S01]  /*2640*/  BAR.SYNC.DEFER_BLOCKING 0x0 ;  /* 0x0000000000007b1d */ /* 0x000fe20000010000 */
[----:B------:R-:W-:Y:S02]  /*2650*/  MOV R119, RZ ;  /* 0x000000ff00777202 */ /* 0x000fe40000000f00 */
[----:B------:R-:W-:Y:S02]  /*2660*/  CS2R R114, SRZ ;  /* 0x0000000000727805 */ /* 0x000fe4000001ff00 */
[----:B------:R-:W-:Y:S01]  /*2670*/  ISETP.GT.U32.AND P1, PT, R113, 0x3, PT ;  /* 0x000000037100780c */ /* 0x000fe20003f24070 */
[----:B------:R-:W-:-:S12]  /*2680*/  BSSY.RECONVERGENT B0, `(.L_x_20258) ;  /* 0x000000a000007945 */ /* 0x000fd80003800200 */
        /* <DEDUP_REMOVED lines=8> */
[----:B------:R0:W1:Y:S03]  /*2710*/  LDS.64 R114, [R113+UR4] ;  /* 0x0000000471727984 */ /* 0x0000660008000a00 */
.L_x_20259:
[----:B------:R-:W-:Y:S05]  /*2720*/  BSYNC.RECONVERGENT B0 ;  /* 0x0000000000007941 */ /* 0x000fea0003800200 */
.L_x_20258:
[----:B------:R-:W0:Y:S01]  /*2730*/  SHFL.DOWN PT, R116, R119, 0x2, 0x1f ;  /* 0x08401f0077747f89 */ /* 0x000e2200000e0000 */
[-C--:B------:R-:W-:Y:S01]  /*2740*/  I2FP.F32.U32 R122, R119.reuse ;  /* 0x00000077007a7245 */ /* 0x080fe20000201000 */
[----:B------:R-:W-:Y:S01]  /*2750*/  UPLOP3.LUT UP0, UPT, UPT, UPT, UP0, 0x40, 0x4 ;  /* 0x000000000004789c */ /* 0x000fe20003f0e800 */
[----:B------:R-:W-:Y:S01]  /*2760*/  ISETP.NE.AND P1, PT, R0, RZ, PT ;  /* 0x000000ff0000720c */ /* 0x000fe20003f25270 */
[----:B-1----:R-:W1:Y:S01]  /*2770*/  SHFL.DOWN PT, R118, R114, 0x2, 0x1f ;  /* 0x08401f0072767f89 */ /* 0x002e6200000e0000 */
[----:B------:R-:W-:Y:S02]  /*2780*/  ISETP.NE.AND P2, PT, RZ, UR11, PT ;  /* 0x0000000bff007c0c */ /* 0x000fe4000bf45270 */
[----:B------:R-:W-:Y:S01]  /*2790*/  IADD3 R125, PT, PT, R3, 0x80, RZ ;  /* 0x00000080037d7810 */ /* 0x000fe20007ffe0ff */
[----:B------:R-:W2:Y:S01]  /*27a0*/  SHFL.DOWN PT, R120, R115, 0x2, 0x1f ;  /* 0x08401f0073787f89 */ /* 0x000ea200000e0000 */
[----:B0-----:R-:W-:Y:S02]  /*27b0*/  IADD3 R113, PT, PT, R116, R119, RZ ;  /* 0x0000007774717210 */ /* 0x001fe40007ffe0ff */
[----:B------:R-:W-:-:S02]  /*27c0*/  I2FP.F32.S32 R117, R116 ;  /* 0x0000007400757245 */ /* 0x000fc40000201400 */
[----:B------:R-:W-:Y:S01]  /*27d0*/  I2FP.F32.S32 R116, R113 ;  /* 0x0000007100747245 */ /* 0x000fe20000201400 */
[C---:B-1----:R-:W-:Y:S02]  /*27e0*/  FADD.FTZ R121, -R118.reuse, R114 ;  /* 0x0000007276797221 */ /* 0x042fe40000010100 */
[----:B------:R-:W-:Y:S02]  /*27f0*/  FMUL.FTZ R123, R118, R117 ;  /* 0x00000075767b7220 */ /* 0x000fe40000410000 */
[----:B------:R-:W0:Y:S01]  /*2800*/  MUFU.RCP R118, R116 ;  /* 0x0000007400767308 */ /* 0x000e220000001000 */
[----:B------:R-:W-:Y:S01]  /*2810*/  FMUL.FTZ R121, R121, R121 ;  /* 0x0000007979797220 */ /* 0x000fe20000410000 */
[----:B------:R-:W-:Y:S02]  /*2820*/  FFMA.FTZ R123, R122, R114, R123 ;  /* 0x000000727a7b7223 */ /* 0x000fe4000001007b */
[----:B------:R-:W1:Y:S01]  /*2830*/  SHFL.DOWN PT, R114, R113, 0x1, 0x1f ;  /* 0x08201f0071727f89 */ /* 0x000e6200000e0000 */
[----:B------:R-:W-:-:S04]  /*2840*/  FMUL.FTZ R122, R121, R122 ;  /* 0x0000007a797a7220 */ /* 0x000fc80000410000 */
[----:B------:R-:W-:Y:S01]  /*2850*/  FMUL.FTZ R121, R122, R117 ;  /* 0x000000757a797220 */ /* 0x000fe20000410000 */
[----:B--2---:R-:W-:Y:S01]  /*2860*/  FADD.FTZ R117, R120, R115 ;  /* 0x0000007378757221 */ /* 0x004fe20000010000 */
[----:B0-----:R-:W-:-:S03]  /*2870*/  FMUL.FTZ R119, R118, R123 ;  /* 0x0000007b76777220 */ /* 0x001fc60000410000 */
[----:B------:R-:W-:Y:S01]  /*2880*/  FFMA.FTZ R118, R118, R121, R117 ;  /* 0x0000007976767223 */ /* 0x000fe20000010075 */
[----:B------:R-:W-:Y:S01]  /*2890*/  HADD2.F32 R123, -RZ, R80.H0_H0 ;  /* 0x20000050ff7b7230 */ /* 0x000fe20000004100 */
        /* <DEDUP_REMOVED lines=8> */
[----:B------:R-:W-:-:S04]  /*2920*/  FMUL.FTZ R113, R120, R120 ;  /* 0x0000007878717220 */ /* 0x000fc80000410000 */
[C---:B------:R-:W-:Y:S01]  /*2930*/  FMUL.FTZ R113, R116.reuse, R113 ;  /* 0x0000007174717220 */ /* 0x040fe20000410000 */
[----:B------:R-:W-:Y:S02]  /*2940*/  FFMA.FTZ R116, R116, R119, R121 ;  /* 0x0000007774747223 */ /* 0x000fe40000010079 */
[----:B------:R-:W0:Y:S01]  /*2950*/  LDC R119, c[0x0][0x448] ;  /* 0x00011200ff777b82 */ /* 0x000e220000000800 */
[----:B------:R-:W-:Y:S01]  /*2960*/  FMUL.FTZ R113, R113, R114 ;  /* 0x0000007271717220 */ /* 0x000fe20000410000 */
[----:B--2---:R-:W-:Y:S01]  /*2970*/  FADD.FTZ R114, R118, R117 ;  /* 0x0000007576727221 */ /* 0x004fe20000010000 */
[----:B-1----:R-:W-:-:S03]  /*2980*/  FMUL.FTZ R118, R115, R116 ;  /* 0x0000007473767220 */ /* 0x002fc60000410000 */
[----:B------:R-:W-:Y:S02]  /*2990*/  FFMA.FTZ R113, R115, R113, R114 ;  /* 0x0000007173717223 */ /* 0x000fe40000010072 */
[----:B------:R-:W1:Y:S01]  /*29a0*/  @!P1 LDC.64 R116, c[0x0][0x3c0] ;  /* 0x0000f000ff749b82 */ /* 0x000e620000000a00 */
[----:B------:R-:W-:Y:S04]  /*29b0*/  SHFL.IDX PT, R118, R118, RZ, 0x1f ;  /* 0x00001fff76767589 */ /* 0x000fe800000e0000 */
[----:B------:R-:W0:Y:S01]  /*29c0*/  SHFL.IDX PT, R114, R113, RZ, 0x1f ;  /* 0x00001fff71727589 */ /* 0x000e2200000e0000 */
[----:B-1----:R-:W-:-:S04]  /*29d0*/  @!P1 IMAD.WIDE R116, R2, 0x4, R116 ;  /* 0x0000000402749825 */ /* 0x002fc800078e0274 */
[----:B0-----:R-:W-:Y:S01]  /*29e0*/  FFMA.FTZ R119, R114, UR12, R119 ;  /* 0x0000000c72777c23 */ /* 0x001fe20008010077 */
[----:B------:R-:W-:Y:S01]  /*29f0*/  FMUL.FTZ R114, R118, R118 ;  /* 0x0000007676727220 */ /* 0x000fe20000410000 */
[----:B------:R0:W-:Y:S04]  /*2a00*/  @!P1 STG.E desc[UR6][R116.64], R118 ;  /* 0x0000007674009986 */ /* 0x0001e8000c101906 */
[----:B------:R-:W-:Y:S02]  /*2a10*/  FSEL R120, R114, RZ, P2 ;  /* 0x000000ff72787208 */ /* 0x000fe40001000000 */
[----:B------:R-:W1:Y:S03]  /*2a20*/  @!P1 LDC.64 R114, c[0x0][0x3c8] ;  /* 0x0000f200ff729b82 */ /* 0x000e660000000a00 */
[----:B------:R-:W-:Y:S01]  /*2a30*/  FADD.FTZ R119, R119, R120 ;  /* 0x0000007877777221 */ /* 0x000fe20000010000 */
[----:B0-----:R-:W-:-:S03]  /*2a40*/  HADD2.F32 R116, -RZ, R100.H1_H1 ;  /* 0x30000064ff747230 */ /* 0x001fc60000004100 */
[----:B------:R-:W0:Y:S01]  /*2a50*/  MUFU.RSQ R113, R119 ;  /* 0x0000007700717308 */ /* 0x000e220000001400 */
[----:B------:R-:W-:Y:S02]  /*2a60*/  HADD2.F32 R117, -RZ, R81.H0_H0 ;  /* 0x20000051ff757230 */ /* 0x000fe40000004100 */
[----:B-1----:R-:W-:Y:S01]  /*2a70*/  @!P1 IMAD.WIDE R120, R2, 0x4, R114 ;  /* 0x0000000402789825 */ /* 0x002fe200078e0272 */
[----:B------:R-:W-:-:S03]  /*2a80*/  FSEL R114, R118, RZ, !P2 ;  /* 0x000000ff76727208 */ /* 0x000fc60005000000 */
[----:B------:R-:W-:Y:S01]  /*2a90*/  HADD2.F32 R118, -RZ, R80.H1_H1 ;  /* 0x30000050ff767230 */ /* 0x000fe20000004100 */
[----:B0-----:R0:W-:Y:S01]  /*2aa0*/  @!P1 STG.E desc[UR6][R120.64], R113 ;  /* 0x0000007178009986 */ /* 0x0011e2000c101906 */
[C---:B------:R-:W-:Y:S01]  /*2ab0*/  FADD.FTZ R122, -R114.reuse, R33 ;  /* 0x00000021727a7221 */ /* 0x040fe20000010100 */
[C---:B------:R-:W-:Y:S01]  /*2ac0*/  FADD.FTZ R32, -R114.reuse, R32 ;  /* 0x0000002072207221 */ /* 0x040fe20000010100 */
[----:B------:R-:W-:Y:S02]  /*2ad0*/  HADD2.F32 R115, -RZ, R100.H0_H0 ;  /* 0x20000064ff737230 */ /* 0x000fe40000004100 */
[C---:B------:R-:W-:Y:S01]  /*2ae0*/  FADD.FTZ R34, -R114.reuse, R34 ;  /* 0x0000002272227221 */ /* 0x040fe20000010100 */
[C---:B------:R-:W-:Y:S01]  /*2af0*/  FMUL.FTZ R33, R113.reuse, R122 ;  /* 0x0000007a71217220 */ /* 0x040fe20000410000 */
[C---:B------:R-:W-:Y:S01]  /*2b00*/  FMUL.FTZ R32, R113.reuse, R32 ;  /* 0x0000002071207220 */ /* 0x040fe20000410000 */
[C---:B------:R-:W-:Y:S01]  /*2b10*/  FADD.FTZ R28, -R114.reuse, R28 ;  /* 0x0000001c721c7221 */ /* 0x040fe20000010100 */
[----:B------:R-:W-:Y:S01]  /*2b20*/  FMUL.FTZ R34, R113, R34 ;  /* 0x0000002271227220 */ /* 0x000fe20000410000 */
[----:B------:R-:W-:Y:S01]  /*2b30*/  FFMA.FTZ R33, R33, R116, R118 ;  /* 0x0000007421217223 */ /* 0x000fe20000010076 */
[----:B------:R-:W-:Y:S01]  /*2b40*/  FADD.FTZ R116, -R114, R35 ;  /* 0x0000002372747221 */ /* 0x000fe20000010100 */
[----:B------:R-:W-:-:S02]  /*2b50*/  HADD2.F32 R118, -RZ, R81.H1_H1 ;  /* 0x30000051ff767230 */ /* 0x000fc40000004100 */
[----:B------:R-:W-:Y:S01]  /*2b60*/  FFMA.FTZ R32, R32, R115, R123 ;  /* 0x0000007320207223 */ /* 0x000fe2000001007b */
[--C-:B------:R-:W-:Y:S02]  /*2b70*/  HADD2.F32 R115, -RZ, R101.reuse.H0_H0 ;  /* 0x20000065ff737230 */ /* 0x100fe40000004100 */
[C---:B------:R-:W-:Y:S01]  /*2b80*/  FMUL.FTZ R35, R113.reuse, R116 ;  /* 0x0000007471237220 */ /* 0x040fe20000410000 */
[----:B------:R-:W-:Y:S02]  /*2b90*/  HADD2.F32 R116, -RZ, R101.H1_H1 ;  /* 0x30000065ff747230 */ /* 0x000fe40000004100 */
[----:B------:R-:W-:Y:S01]  /*2ba0*/  FMUL.FTZ R28, R113, R28 ;  /* 0x0000001c711c7220 */ /* 0x000fe20000410000 */
[----:B------:R-:W-:Y:S01]  /*2bb0*/  FADD.FTZ R30, -R114, R30 ;  /* 0x0000001e721e7221 */ /* 0x000fe20000010100 */
[----:B------:R-:W-:Y:S01]  /*2bc0*/  FFMA.FTZ R34, R34, R115, R117 ;  /* 0x0000007322227223 */ /* 0x000fe20000010075 */
[----:B------:R-:W-:Y:S02]  /*2bd0*/  HADD2.F32 R115, -RZ, R102.H0_H0 ;  /* 0x20000066ff737230 */ /* 0x000fe40000004100 */
[----:B------:R-:W-:Y:S01]  /*2be0*/  FFMA.FTZ R35, R35, R116, R118 ;  /* 0x0000007423237223 */ /* 0x000fe20000010076 */
[----:B------:R-:W-:Y:S01]  /*2bf0*/  FADD.FTZ R116, -R114, R29 ;  /* 0x0000001d72747221 */ /* 0x000fe20000010100 */
[----:B------:R-:W-:-:S02]  /*2c00*/  HADD2.F32 R118, -RZ, R82.H1_H1 ;  /* 0x30000052ff767230 */ /* 0x000fc40000004100 */
[C---:B------:R-:W-:Y:S01]  /*2c10*/  FMUL.FTZ R30, R113.reuse, R30 ;  /* 0x0000001e711e7220 */ /* 0x040fe20000410000 */
[----:B------:R-:W-:Y:S02]  /*2c20*/  HADD2.F32 R117, -RZ, R82.H0_H0 ;  /* 0x20000052ff757230 */ /* 0x000fe40000004100 */
[----:B------:R-:W-:Y:S01]  /*2c30*/  FMUL.FTZ R29, R113, R116 ;  /* 0x00000074711d7220 */ /* 0x000fe20000410000 */
[----:B------:R-:W-:Y:S02]  /*2c40*/  HADD2.F32 R116, -RZ, R102.H1_H1 ;  /* 0x30000066ff747230 */ /* 0x000fe40000004100 */
[C---:B------:R-:W-:Y:S01]  /*2c50*/  FADD.FTZ R24, -R114.reuse, R24 ;  /* 0x0000001872187221 */ /* 0x040fe20000010100 */
        /* <DEDUP_REMOVED lines=93> */
[----:B------:R-:W-:-:S02]  /*3230*/  HADD2.F32 R117, -RZ, R75.H0_H0 ;  /* 0x2000004bff757230 */ /* 0x000fc40000004100 */
[C---:B------:R-:W-:Y:S01]  /*3240*/  FMUL.FTZ R104, R113.reuse, R104 ;  /* 0x0000006871687220 */ /* 0x040fe20000410000 */
[----:B------:R-:W-:Y:S02]  /*3250*/  HADD2.F32 R118, -RZ, R75.H1_H1 ;  /* 0x3000004bff767230 */ /* 0x000fe40000004100 */
[C---:B------:R-:W-:Y:S01]  /*3260*/  FMUL.FTZ R15, R113.reuse, R116 ;  /* 0x00000074710f7220 */ /* 0x040fe20000410000 */
[----:B------:R-:W-:Y:S02]  /*3270*/  HADD2.F32 R116, -RZ, R95.H1_H1 ;  /* 0x3000005fff747230 */ /* 0x000fe40000004100 */
[----:B------:R-:W-:Y:S01]  /*3280*/  FFMA.FTZ R14, R14, R115, R117 ;  /* 0x000000730e0e7223 */ /* 0x000fe20000010075 */
[----:B------:R-:W-:Y:S02]  /*3290*/  HADD2.F32 R115, -RZ, R88.H0_H0 ;  /* 0x20000058ff737230 */ /* 0x000fe40000004100 */
[----:B------:R-:W-:Y:S01]  /*32a0*/  FMUL.FTZ R106, R113, R106 ;  /* 0x0000006a716a7220 */ /* 0x000fe20000410000 */
[----:B------:R-:W-:-:S02]  /*32b0*/  HADD2.F32 R117, -RZ, R68.H0_H0 ;  /* 0x20000044ff757230 */ /* 0x000fc40000004100 */
[----:B------:R-:W-:Y:S01]  /*32c0*/  FFMA.FTZ R15, R15, R116, R118 ;  /* 0x000000740f0f7223 */ /* 0x000fe20000010076 */
[C---:B------:R-:W-:Y:S01]  /*32d0*/  FADD.FTZ R116, -R114.reuse, R9 ;  /* 0x0000000972747221 */ /* 0x040fe20000010100 */
[----:B------:R-:W-:Y:S02]  /*32e0*/  HADD2.F32 R118, -RZ, R68.H1_H1 ;  /* 0x30000044ff767230 */ /* 0x000fe40000004100 */
[----:B------:R-:W-:Y:S01]  /*32f0*/  FADD.FTZ R108, -R114, R108 ;  /* 0x0000006c726c7221 */ /* 0x000fe20000010100 */
[----:B------:R-:W-:Y:S01]  /*3300*/  FFMA.FTZ R8, R8, R115, R117 ;  /* 0x0000007308087223 */ /* 0x000fe20000010075 */
[----:B------:R-:W-:Y:S02]  /*3310*/  HADD2.F32 R115, -RZ, R89.H0_H0 ;  /* 0x20000059ff737230 */ /* 0x000fe40000004100 */
[C---:B------:R-:W-:Y:S01]  /*3320*/  FMUL.FTZ R9, R113.reuse, R116 ;  /* 0x0000007471097220 */ /* 0x040fe20000410000 */
[----:B------:R-:W-:Y:S02]  /*3330*/  HADD2.F32 R117, -RZ, R69.H0_H0 ;  /* 0x20000045ff757230 */ /* 0x000fe40000004100 */
[----:B------:R-:W-:Y:S01]  /*3340*/  FMUL.FTZ R108, R113, R108 ;  /* 0x0000006c716c7220 */ /* 0x000fe20000410000 */
[----:B------:R-:W-:-:S02]  /*3350*/  HADD2.F32 R116, -RZ, R88.H1_H1 ;  /* 0x30000058ff747230 */ /* 0x000fc40000004100 */
[----:B------:R-:W-:Y:S01]  /*3360*/  FADD.FTZ R110, -R114, R110 ;  /* 0x0000006e726e7221 */ /* 0x000fe20000010100 */
[----:B------:R-:W-:Y:S01]  /*3370*/  IADD3 R123, PT, PT, R3, 0x100, RZ ;  /* 0x00000100037b7810 */ /* 0x000fe20007ffe0ff */
[----:B------:R-:W-:Y:S01]  /*3380*/  FFMA.FTZ R10, R10, R115, R117 ;  /* 0x000000730a0a7223 */ /* 0x000fe20000010075 */
[----:B------:R-:W-:Y:S02]  /*3390*/  HADD2.F32 R115, -RZ, R90.H0_H0 ;  /* 0x2000005aff737230 */ /* 0x000fe40000004100 */
[----:B------:R-:W-:Y:S01]  /*33a0*/  FFMA.FTZ R9, R9, R116, R118 ;  /* 0x0000007409097223 */ /* 0x000fe20000010076 */
[----:B------:R-:W-:Y:S02]  /*33b0*/  HADD2.F32 R117, -RZ, R70.H0_H0 ;  /* 0x20000046ff757230 */ /* 0x000fe40000004100 */
[----:B------:R-:W-:Y:S01]  /*33c0*/  FADD.FTZ R116, -R114, R11 ;  /* 0x0000000b72747221 */ /* 0x000fe20000010100 */
[----:B------:R-:W-:Y:S02]  /*33d0*/  HADD2.F32 R118, -RZ, R69.H1_H1 ;  /* 0x30000045ff767230 */ /* 0x000fe40000004100 */
[----:B------:R-:W-:Y:S01]  /*33e0*/  FMUL.FTZ R110, R113, R110 ;  /* 0x0000006e716e7220 */ /* 0x000fe20000410000 */
[----:B0-----:R-:W-:Y:S01]  /*33f0*/  IADD3 R121, PT, PT, R3, 0x180, RZ ;  /* 0x0000018003797810 */ /* 0x001fe20007ffe0ff */
[----:B------:R-:W-:Y:S01]  /*3400*/  FFMA.FTZ R115, R4, R115, R117 ;  /* 0x0000007304737223 */ /* 0x000fe20000010075 */
[----:B------:R-:W-:Y:S01]  /*3410*/  FADD.FTZ R4, -R114, R5 ;  /* 0x0000000572047221 */ /* 0x000fe20000010100 */
[----:B------:R-:W-:Y:S01]  /*3420*/  FMUL.FTZ R11, R113, R116 ;  /* 0x00000074710b7220 */ /* 0x000fe20000410000 */
[----:B------:R-:W-:Y:S01]  /*3430*/  HADD2.F32 R116, -RZ, R89.H1_H1 ;  /* 0x30000059ff747230 */ /* 0x000fe20000004100 */
[----:B------:R-:W-:Y:S01]  /*3440*/  F2FP.F16.F32.PACK_AB R31, R31, R30 ;  /* 0x0000001e1f1f723e */ /* 0x000fe200000000ff */
[----:B------:R-:W-:-:S02]  /*3450*/  HADD2.F32 R5, -RZ, R90.H1_H1 ;  /* 0x3000005aff057230 */ /* 0x000fc40000004100 */
[----:B------:R-:W-:Y:S01]  /*3460*/  FMUL.FTZ R4, R113, R4 ;  /* 0x0000000471047220 */ /* 0x000fe20000410000 */
[----:B------:R-:W-:Y:S02]  /*3470*/  HADD2.F32 R117, -RZ, R70.H1_H1 ;  /* 0x30000046ff757230 */ /* 0x000fe40000004100 */
[----:B------:R-:W-:Y:S01]  /*3480*/  FFMA.FTZ R11, R11, R116, R118 ;  /* 0x000000740b0b7223 */ /* 0x000fe20000010076 */
[----:B------:R-:W-:Y:S02]  /*3490*/  F2FP.F16.F32.PACK_AB R30, R29, R28 ;  /* 0x0000001c1d1e723e */ /* 0x000fe400000000ff */
[----:B------:R-:W-:Y:S01]  /*34a0*/  F2FP.F16.F32.PACK_AB R29, R35, R34 ;  /* 0x00000022231d723e */ /* 0x000fe200000000ff */
[----:B------:R-:W-:Y:S01]  /*34b0*/  FFMA.FTZ R116, R4, R5, R117 ;  /* 0x0000000504747223 */ /* 0x000fe20000010075 */
[----:B------:R-:W-:Y:S02]  /*34c0*/  HADD2.F32 R117, -RZ, R91.H0_H0 ;  /* 0x2000005bff757230 */ /* 0x000fe40000004100 */
[----:B------:R-:W-:Y:S01]  /*34d0*/  FADD.FTZ R4, -R114, R7 ;  /* 0x0000000772047221 */ /* 0x000fe20000010100 */
[--C-:B------:R-:W-:Y:S01]  /*34e0*/  HADD2.F32 R5, -RZ, R71.reuse.H0_H0 ;  /* 0x20000047ff057230 */ /* 0x100fe20000004100 */
[----:B------:R-:W-:Y:S01]  /*34f0*/  F2FP.F16.F32.PACK_AB R28, R33, R32 ;  /* 0x00000020211c723e */ /* 0x000fe200000000ff */
[----:B------:R-:W-:-:S02]  /*3500*/  HADD2.F32 R7, -RZ, R71.H1_H1 ;  /* 0x30000047ff077230 */ /* 0x000fc40000004100 */
[----:B------:R-:W-:Y:S01]  /*3510*/  FMUL.FTZ R4, R113, R4 ;  /* 0x0000000471047220 */ /* 0x000fe20000410000 */
[----:B------:R-:W-:Y:S01]  /*3520*/  F2FP.F16.F32.PACK_AB R15, R15, R14 ;  /* 0x0000000e0f0f723e */ /* 0x000fe200000000ff */
[----:B------:R-:W-:Y:S01]  /*3530*/  FFMA.FTZ R117, R6, R117, R5 ;  /* 0x0000007506757223 */ /* 0x000fe20000010005 */
[----:B------:R-:W-:Y:S01]  /*3540*/  HADD2.F32 R5, -RZ, R91.H1_H1 ;  /* 0x3000005bff057230 */ /* 0x000fe20000004100 */
[----:B------:R-:W-:Y:S01]  /*3550*/  F2FP.F16.F32.PACK_AB R14, R13, R12 ;  /* 0x0000000c0d0e723e */ /* 0x000fe200000000ff */
[----:B------:R-:W-:Y:S01]  /*3560*/  HADD2.F32 R6, -RZ, R87.H1_H1 ;  /* 0x30000057ff067230 */ /* 0x000fe20000004100 */
[----:B------:R-:W-:Y:S02]  /*3570*/  F2FP.F16.F32.PACK_AB R13, R19, R18 ;  /* 0x00000012130d723e */ /* 0x000fe400000000ff */
[----:B------:R-:W-:Y:S01]  /*3580*/  FFMA.FTZ R118, R4, R5, R7 ;  /* 0x0000000504767223 */ /* 0x000fe20000010007 */
[----:B------:R-:W-:Y:S02]  /*3590*/  HADD2.F32 R5, -RZ, R84.H0_H0 ;  /* 0x20000054ff057230 */ /* 0x000fe40000004100 */
[----:B------:R-:W-:Y:S01]  /*35a0*/  FADD.FTZ R4, -R114, R105 ;  /* 0x0000006972047221 */ /* 0x000fe20000010100 */
[----:B------:R-:W-:Y:S01]  /*35b0*/  HADD2.F32 R7, -RZ, R64.H0_H0 ;  /* 0x20000040ff077230 */ /* 0x000fe20000004100 */
[----:B------:R-:W-:Y:S01]  /*35c0*/  F2FP.F16.F32.PACK_AB R12, R17, R16 ;  /* 0x00000010110c723e */ /* 0x000fe200000000ff */
[----:B------:R-:W-:-:S02]  /*35d0*/  HADD2.F32 R105, -RZ, R84.H1_H1 ;  /* 0x30000054ff697230 */ /* 0x000fc40000004100 */
[----:B------:R-:W-:Y:S01]  /*35e0*/  FMUL.FTZ R4, R113, R4 ;  /* 0x0000000471047220 */ /* 0x000fe20000410000 */
[----:B------:R-:W-:Y:S01]  /*35f0*/  F2FP.F16.F32.PACK_AB R19, R118, R117 ;  /* 0x000000757613723e */ /* 0x000fe200000000ff */
[----:B------:R-:W-:Y:S01]  /*3600*/  FFMA.FTZ R104, R104, R5, R7 ;  /* 0x0000000568687223 */ /* 0x000fe20000010007 */
[----:B------:R-:W-:Y:S01]  /*3610*/  HADD2.F32 R5, -RZ, R64.H1_H1 ;  /* 0x30000040ff057230 */ /* 0x000fe20000004100 */
[----:B------:R-:W-:Y:S01]  /*3620*/  F2FP.F16.F32.PACK_AB R18, R116, R115 ;  /* 0x000000737412723e */ /* 0x000fe200000000ff */
[----:B------:R-:W-:Y:S01]  /*3630*/  HADD2.F32 R7, -RZ, R65.H0_H0 ;  /* 0x20000041ff077230 */ /* 0x000fe20000004100 */
[----:B------:R-:W-:Y:S02]  /*3640*/  F2FP.F16.F32.PACK_AB R17, R11, R10 ;  /* 0x0000000a0b11723e */ /* 0x000fe400000000ff */
        /* <DEDUP_REMOVED lines=8> */
[----:B------:R-:W-:Y:S01]  /*36d0*/  HADD2.F32 R7, -RZ, R66.H0_H0 ;  /* 0x20000042ff077230 */ /* 0x000fe20000004100 */
[----:B------:R-:W-:Y:S02]  /*36e0*/  F2FP.F16.F32.PACK_AB R8, R105, R104 ;  /* 0x000000686908723e */ /* 0x000fe400000000ff */
[----:B------:R-:W-:Y:S01]  /*36f0*/  FFMA.FTZ R107, R4, R107, R5 ;  /* 0x0000006b046b7223 */ /* 0x000fe20000010005 */
[--C-:B------:R-:W-:Y:S02]  /*3700*/  HADD2.F32 R5, -RZ, R86.reuse.H0_H0 ;  /* 0x20000056ff057230 */ /* 0x100fe40000004100 */
[C---:B------:R-:W-:Y:S01]  /*3710*/  FADD.FTZ R4, -R114.reuse, R109 ;  /* 0x0000006d72047221 */ /* 0x040fe20000010100 */
[----:B------:R-:W-:Y:S02]  /*3720*/  HADD2.F32 R109, -RZ, R86.H1_H1 ;  /* 0x30000056ff6d7230 */ /* 0x000fe40000004100 */
[----:B------:R-:W-:Y:S01]  /*3730*/  FADD.FTZ R114, -R114, R111 ;  /* 0x0000006f72727221 */ /* 0x000fe20000010100 */
[----:B------:R-:W-:-:S02]  /*3740*/  HADD2.F32 R111, -RZ, R67.H0_H0 ;  /* 0x20000043ff6f7230 */ /* 0x000fc40000004100 */
[----:B------:R-:W-:Y:S01]  /*3750*/  FFMA.FTZ R108, R108, R5, R7 ;  /* 0x000000056c6c7223 */ /* 0x000fe20000010007 */
[----:B------:R-:W-:Y:S01]  /*3760*/  FMUL.FTZ R4, R113, R4 ;  /* 0x0000000471047220 */ /* 0x000fe20000410000 */
[----:B------:R-:W-:Y:S01]  /*3770*/  HADD2.F32 R5, -RZ, R66.H1_H1 ;  /* 0x30000042ff057230 */ /* 0x000fe20000004100 */
[----:B------:R-:W-:Y:S01]  /*3780*/  F2FP.F16.F32.PACK_AB R9, R107, R106 ;  /* 0x0000006a6b09723e */ /* 0x000fe200000000ff */
[----:B------:R-:W-:-:S03]  /*3790*/  HADD2.F32 R7, -RZ, R87.H0_H0 ;  /* 0x20000057ff077230 */ /* 0x000fc60000004100 */
[----:B------:R-:W-:Y:S02]  /*37a0*/  FFMA.FTZ R109, R4, R109, R5 ;  /* 0x0000006d046d7223 */ /* 0x000fe40000010005 */
[----:B------:R-:W0:Y:S01]  /*37b0*/  LDC.64 R4, c[0x0][0x428] ;  /* 0x00010a00ff047b82 */ /* 0x000e220000000a00 */
[----:B------:R-:W-:Y:S01]  /*37c0*/  FFMA.FTZ R110, R110, R7, R111 ;  /* 0x000000076e6e7223 */ /* 0x000fe2000001006f */
[----:B------:R-:W-:Y:S01]  /*37d0*/  FMUL.FTZ R111, R113, R114 ;  /* 0x00000072716f7220 */ /* 0x000fe20000410000 */
[----:B------:R-:W-:Y:S01]  /*37e0*/  HADD2.F32 R114, -RZ, R67.H1_H1 ;  /* 0x30000043ff727230 */ /* 0x000fe20000004100 */
[----:B------:R-:W-:Y:S02]  /*37f0*/  F2FP.F16.F32.PACK_AB R7, R23, R22 ;  /* 0x000000161707723e */ /* 0x000fe400000000ff */
[----:B------:R-:W-:Y:S02]  /*3800*/  F2FP.F16.F32.PACK_AB R10, R109, R108 ;  /* 0x0000006c6d0a723e */ /* 0x000fe400000000ff */
[----:B------:R-:W-:Y:S01]  /*3810*/  FFMA.FTZ R111, R111, R6, R114 ;  /* 0x000000066f6f7223 */ /* 0x000fe20000010072 */
[----:B------:R-:W-:-:S02]  /*3820*/  F2FP.F16.F32.PACK_AB R6, R21, R20 ;  /* 0x000000141506723e */ /* 0x000fc400000000ff */
[----:B------:R-:W1:Y:S02]  /*3830*/  LDC.64 R20, c[0x0][0x380] ;  /* 0x0000e000ff147b82 */ /* 0x000e640000000a00 */
[----:B------:R-:W-:Y:S01]  /*3840*/  F2FP.F16.F32.PACK_AB R11, R111, R110 ;  /* 0x0000006e6f0b723e */ /* 0x000fe200000000ff */
[----:B0-----:R-:W-:-:S04]  /*3850*/  IMAD.WIDE.U32 R126, R3, 0x10, R4 ;  /* 0x00000010037e7825 */ /* 0x001fc800078e0004 */
[--C-:B------:R-:W-:Y:S01]  /*3860*/  IMAD.WIDE.U32 R124, R125, 0x10, R4.reuse ;  /* 0x000000107d7c7825 */ /* 0x100fe200078e0004 */
[----:B------:R0:W-:Y:S03]  /*3870*/  STG.E.128 desc[UR6][R126.64], R28 ;  /* 0x0000001c7e007986 */ /* 0x0001e6000c101d06 */
[----:B------:R-:W-:Y:S01]  /*3880*/  IMAD.WIDE.U32 R122, R123, 0x10, R4 ;  /* 0x000000107b7a7825 */ /* 0x000fe200078e0004 */
[----:B-1----:R-:W-:-:S03]  /*3890*/  IADD3 R2, PT, PT, R2, R20, RZ ;  /* 0x0000001402027210 */ /* 0x002fc60007ffe0ff */
[----:B------:R-:W-:Y:S01]  /*38a0*/  IMAD.WIDE.U32 R120, R121, 0x10, R4 ;  /* 0x0000001079787825 */ /* 0x000fe200078e0004 */
[----:B------:R-:W-:-:S03]  /*38b0*/  ISETP.GE.AND P1, PT, R2, R21, PT ;  /* 0x000000150200720c */ /* 0x000fc60003f26270 */
[----:B------:R-:W-:Y:S01]  /*38c0*/  IMAD.WIDE.U32 R112, R112, 0x10, R4 ;  /* 0x0000001070707825 */ /* 0x000fe200078e0004 */
[----:B------:R-:W-:Y:S02]  /*38d0*/  F2FP.F16.F32.PACK_AB R5, R27, R26 ;  /* 0x0000001a1b05723e */ /* 0x000fe400000000ff */
[----:B------:R-:W-:-:S05]  /*38e0*/  F2FP.F16.F32.PACK_AB R4, R25, R24 ;  /* 0x000000181904723e */ /* 0x000fca00000000ff */
[----:B------:R0:W-:Y:S04]  /*38f0*/  STG.E.128 desc[UR6][R124.64], R4 ;  /* 0x000000047c007986 */ /* 0x0001e8000c101d06 */
[----:B------:R0:W-:Y:S04]  /*3900*/  STG.E.128 desc[UR6][R122.64], R12 ;  /* 0x0000000c7a007986 */ /* 0x0001e8000c101d06 */
[----:B------:R0:W-:Y:S04]  /*3910*/  STG.E.128 desc[UR6][R120.64], R16 ;  /* 0x0000001078007986 */ /* 0x0001e8000c101d06 */
[----:B------:R0:W-:Y:S01]  /*3920*/  STG.E.128 desc[UR6][R112.64], R8 ;  /* 0x0000000870007986 */ /* 0x0001e2000c101d06 */
[----:B------:R-:W-:Y:S05]  /*3930*/  @!P1 BRA `(.L_x_20260) ;  /* 0xffffffc800b89947 */ /* 0x000fea000383ffff */
[----:B------:R-:W-:Y:S05]  /*3940*/  EXIT ;  /* 0x000000000000794d */ /* 0x000fea0003800000 */
.L_x_20261:
        /* <DEDUP_REMOVED lines=11> */
.L_x_34081:


//--------------------- .text._ZN10layer_norm13ln_fwd_kernelINS_13Kernel_traitsI6__halfS2_fS2_fjLj5120ELj1ELj1ELj4ELj16ENS_18Kernel_traits_baseILj5120ES2_S2_fS2_fjLj128EEEEELb0ELb1ELb1ELb0EEEvNS_9FwdParamsE --------------------------
	.section	.text._ZN10layer_norm13ln_fwd_kernelINS_13Kernel_traitsI6__halfS2_fS2_fjLj5120ELj1ELj1ELj4ELj16ENS_18Kernel_traits_baseILj5120ES2_S2_fS2_fjLj128EEEEELb0ELb1ELb1ELb0EEEvNS_9FwdParamsE,"ax",@progbits
	.align	128
        .global         _ZN10layer_norm13ln_fwd_kernelINS_13Kernel_traitsI6__halfS2_fS2_fjLj5120ELj1ELj1ELj4ELj16ENS_18Kernel_traits_baseILj5120ES2_S2_fS2_fjLj128EEEEELb0ELb1ELb1ELb0EEEvNS_9FwdParamsE
        .type           _ZN10layer_norm13ln_fwd_kernelINS_13Kernel_traitsI6__halfS2_fS2_fjLj5120ELj1ELj1ELj4ELj16ENS_18Kernel_traits_baseILj5120ES2_S2_fS2_fjLj128EEEEELb0ELb1ELb1ELb0EEEvNS_9FwdParamsE,@function
        .size           _ZN10layer_norm13ln_fwd_kernelINS_13Kernel_traitsI6__halfS2_fS2_fjLj5120ELj1ELj1ELj4ELj16ENS_18Kernel_traits_baseILj5120ES2_S2_fS2_fjLj128EEEEELb0ELb1ELb1ELb0EEEvNS_9FwdParamsE,(.L_x_34082 - _ZN10layer_norm13ln_fwd_kernelINS_13Kernel_traitsI6__halfS2_fS2_fjLj5120ELj1ELj1ELj4ELj16ENS_18Kernel_traits_baseILj5120ES2_S2_fS2_fjLj128EEEEELb0ELb1ELb1ELb0EEEvNS_9FwdParamsE)
        .other          _ZN10layer_norm13ln_fwd_kernelINS_13Kernel_traitsI6__halfS2_fS2_fjLj5120ELj1ELj1ELj4ELj16ENS_18Kernel_traits_baseILj5120ES2_S2_fS2_fjLj128EEEEELb0ELb1ELb1ELb0EEEvNS_9FwdParamsE,@"STO_CUDA_ENTRY STV_DEFAULT"
_ZN10layer_norm13ln_fwd_kernelINS_13Kernel_traitsI6__halfS2_fS2_fjLj5120ELj1ELj1ELj4ELj16ENS_18Kernel_traits_baseILj5120ES2_S2_fS2_fjLj128EEEEELb0ELb1ELb1ELb0EEEvNS_9FwdParamsE:
.text._ZN10layer_norm13ln_fwd_kernelINS_13Kernel_traitsI6__halfS2_fS2_fjLj5120ELj1ELj1ELj4ELj16ENS_18Kernel_traits_baseILj5120ES2_S2_fS2_fjLj128EEEEELb0ELb1ELb1ELb0EEEvNS_9FwdParamsE:
        /* <DEDUP_REMOVED lines=73> */
.L_x_20263:
        /* <DEDUP_REMOVED lines=14> */
[----:B------:R1:W5:Y:S02]  /*0570*/  @P0 LDG.E.128 R116, desc[UR12][R20.64] ;  /* 0x0000000c14740981 */ /* 0x000364000c1e1d00 */
[----:B------:R-:W4:Y:S01]  /*0580*/  @P2 LDC.64 R68, c[0x0][0x3e8] ;  /* 0x0000fa00ff442b82 */ /* 0x000f220000000a00 */
[----:B--2---:R-:W-:-:S04]  /*0590*/  @P1 IMAD.WIDE.U32 R44, R61, 0x10, R44 ;  /* 0x000000103d2c1825 */ /* 0x004fc800078e002c */
[----:B------:R-:W-:Y:S01]  /*05a0*/  HFMA2 R46, -RZ, RZ, 0, 0 ;  /* 0x00000000ff2e7431 */ /* 0x000fe200000001ff */
[----:B------:R2:W5:Y:S02]  /*05b0*/  @P0 LDG.E.128 R52, desc[UR12][R32.64] ;  /* 0x0000000c20340981 */ /* 0x000564000c1e1d00 */
[----:B------:R-:W1:Y:S01]  /*05c0*/  @P3 LDC.64 R70, c[0x0][0x3d0] ;  /* 0x0000f400ff463b82 */ /* 0x000e620000000a00 */
[C---:B---3--:R-:W-:Y:S01]  /*05d0*/  @P1 IMAD.WIDE.U32 R64, R61.reuse, 0x10, R56 ;  /* 0x000000103d401825 */ /* 0x048fe200078e0038 */
[----:B------:R-:W-:Y:S01]  /*05e0*/  @P1 IADD3 R61, PT, PT, R61, 0x80, RZ ;  /* 0x000000803d3d1810 */ /* 0x000fe20007ffe0ff */
[----:B------:R3:W5:Y:S04]  /*05f0*/  @P1 LDG.E.128 R48, desc[UR12][R44.64] ;  /* 0x0000000c2c301981 */ /* 0x000768000c1e1d00 */
[----:B------:R-:W5:Y:S01]  /*0600*/  @P1 LDG.E.128 R40, desc[UR12][R64.64] ;  /* 0x0000000c40281981 */ /* 0x000f62000c1e1d00 */
[----:B------:R-:W2:Y:S01]  /*0610*/  @P3 LDC.64 R72, c[0x0][0x3e8] ;  /* 0x0000fa00ff483b82 */ /* 0x000ea20000000a00 */
[----:B0-----:R-:W-:-:S05]  /*0620*/  @P2 IMAD.WIDE.U32 R66, R61, 0x10, R62 ;  /* 0x000000103d422825 */ /* 0x001fca00078e003e */
[----:B------:R-:W5:Y:S02]  /*0630*/  @P2 LDG.E.128 R36, desc[UR12][R66.64] ;  /* 0x0000000c42242981 */ /* 0x000f64000c1e1d00 */
[----:B------:R-:W0:Y:S01]  /*0640*/  @P4 LDC.64 R76, c[0x0][0x3e8] ;  /* 0x0000fa00ff4c4b82 */ /* 0x000e220000000a00 */
[C---:B----4-:R-:W-:Y:S01]  /*0650*/  @P2 IMAD.WIDE.U32 R68, R61.reuse, 0x10, R68 ;  /* 0x000000103d442825 */ /* 0x050fe200078e0044 */
[----:B------:R-:W-:-:S04]  /*0660*/  @P2 IADD3 R61, PT, PT, R61, 0x80, RZ ;  /* 0x000000803d3d2810 */ /* 0x000fc80007ffe0ff */
[----:B------:R-:W5:Y:S01]  /*0670*/  @P2 LDG.E.128 R28, desc[UR12][R68.64] ;  /* 0x0000000c441c2981 */ /* 0x000f62000c1e1d00 */
[C---:B-1----:R-:W-:Y:S01]  /*0680*/  @P3 IMAD.WIDE.U32 R70, R61.reuse, 0x10, R70 ;  /* 0x000000103d463825 */ /* 0x042fe200078e0046 */
[----:B------:R-:W1:Y:S04]  /*0690*/  @P4 LDC.64 R74, c[0x0][0x3d0] ;  /* 0x0000f400ff4a4b82 */ /* 0x000e680000000a00 */
[----:B------:R-:W5:Y:S01]  /*06a0*/  @P3 LDG.E.128 R24, desc[UR12][R70.64] ;  /* 0x0000000c46183981 */ /* 0x000f62000c1e1d00 */
[C---:B--2---:R-:W-:Y:S01]  /*06b0*/  @P3 IMAD.WIDE.U32 R72, R61.reuse, 0x10, R72 ;  /* 0x000000103d483825 */ /* 0x044fe200078e0048 */
[----:B------:R-:W-:-:S04]  /*06c0*/  @P3 IADD3 R61, PT, PT, R61, 0x80, RZ ;  /* 0x000000803d3d3810 */ /* 0x000fc80007ffe0ff */
[----:B------:R-:W5:Y:S01]  /*06d0*/  @P3 LDG.E.128 R16, desc[UR12][R72.64] ;  /* 0x0000000c48103981 */ /* 0x000f62000c1e1d00 */
[----:B0-----:R-:W-:-:S05]  /*06e0*/  @P4 IMAD.WIDE.U32 R62, R61, 0x10, R76 ;  /* 0x000000103d3e4825 */ /* 0x001fca00078e004c */
[----:B------:R-:W5:Y:S01]  /*06f0*/  @P4 LDG.E.128 R4, desc[UR12][R62.64] ;  /* 0x0000000c3e044981 */ /* 0x000f62000c1e1d00 */
[----:B-1----:R-:W-:Y:S01]  /*0700*/  @P4 IMAD.WIDE.U32 R56, R61, 0x10, R74 ;  /* 0x000000103d384825 */ /* 0x002fe200078e004a */
[----:B------:R-:W-:Y:S02]  /*0710*/  CS2R R20, SRZ ;  /* 0x0000000000147805 */ /* 0x000fe4000001ff00 */
[----:B------:R-:W-:Y:S02]  /*0720*/  MOV R34, RZ ;  /* 0x000000ff00227202 */ /* 0x000fe40000000f00 */
[----:B------:R-:W-:Y:S02]  /*0730*/  CS2R R32, SRZ ;  /* 0x0000000000207805 */ /* 0x000fe4000001ff00 */
[----:B---3--:R-:W-:Y:S01]  /*0740*/  CS2R R44, SRZ ;  /* 0x00000000002c7805 */ /* 0x008fe2000001ff00 */
        /* <DEDUP_REMOVED lines=9> */
.L_x_20264:
[----:B------:R-:W-:Y:S05]  /*07e0*/  BSYNC.RECONVERGENT B0 ;  /* 0x0000000000007941 */ /* 0x000fea0003800200 */
.L_x_20262:
[----:B------:R-:W0:Y:S02]  /*07f0*/  LDCU UR4, c[0x0][0x384] ;  /* 0x00007080ff0477ac */ /* 0x000e240008000800 */
[----:B0-----:R-:W-:-:S06]  /*0800*/  UISETP.GE.AND UP0, UPT, UR7, UR4, UPT ;  /* 0x000000040700728c */ /* 0x001fcc000bf06270 */
[----:B------:R-:W-:-:S13]  /*0810*/  PLOP3.LUT P0, PT, PT, PT, UP0, 0x80, 0x8 ;  /* 0x000000000008781c */ /* 0x000fda0003f0f008 */
[----:B------:R-:W-:Y:S05]  /*0820*/  @P0 EXIT ;  /* 0x000000000000094d */ /* 0x000fea0003800000 */
[----:B------:R-:W-:Y:S01]  /*0830*/  SHF.R.S32.HI R3, RZ, 0x3, R3 ;  /* 0x00000003ff037819 */ /* 0x000fe20000011403 */
[----:B------:R-:W0:Y:S03]  /*0840*/  LDCU UR22, c[0x0][0x40c] ;  /* 0x00008180ff1677ac */ /* 0x000e260008000800 */
        /* <DEDUP_REMOVED lines=12> */
[----:B------:R-:W4:Y:S01]  /*0910*/  LDCU.64 UR14, c[0x0][0x3a0] ;  /* 0x00007400ff0e77ac */ /* 0x000f220008000a00 */
[----:B------:R-:W-:Y:S02]  /*0920*/  I2FP.F32.U32 R0, R0 ;  /* 0x0000000000007245 */ /* 0x000fe40000201000 */
[----:B------:R-:W-:Y:S01]  /*0930*/  LEA R112, R60, R63, 0x3 ;  /* 0x0000003f3c707211 */ /* 0x000fe200078e18ff */
[----:B------:R-:W0:Y:S01]  /*0940*/  LDCU.128 UR8, c[0x0][0x3f0] ;  /* 0x00007e00ff0877ac */ /* 0x000e220008000c00 */
[----:B------:R0:W0:Y:S01]  /*0950*/  MUFU.RCP R3, R0 ;  /* 0x0000000000037308 */ /* 0x0000220000001000 */
[----:B------:R-:W0:Y:S01]  /*0960*/  LDCU.64 UR18, c[0x0][0x380] ;  /* 0x00007000ff1277ac */ /* 0x000e220008000a00 */
[----:B-1----:R-:W-:-:S11]  /*0970*/  UPLOP3.LUT UP1, UPT, UPT, UPT, UPT, 0x40, 0x4 ;  /* 0x000000000004789c */ /* 0x002fd60003f2e870 */
.L_x_20300:
[----:B0-----:R-:W-:-:S06]  /*0980*/  UIMAD.WIDE UR4, UR7, 0x4, UR8 ;  /* 0x00000004070478a5 */ /* 0x001fcc000f8e0208 */
[----:B-1234-:R-:W-:Y:S02]  /*0990*/  MOV R114, UR4 ;  /* 0x0000000400727c02 */ /* 0x01efe40008000f00 */
[----:B------:R-:W-:-:S05]  /*09a0*/  MOV R115, UR5 ;  /* 0x0000000500737c02 */ /* 0x000fca0008000f00 */
[----:B------:R-:W2:Y:S01]  /*09b0*/  LDG.E R114, desc[UR12][R114.64] ;  /* 0x0000000c72727981 */ /* 0x000ea2000c1e1900 */
[----:B------:R-:W-:-:S06]  /*09c0*/  UIMAD.WIDE UR4, UR7, 0x4, UR10 ;  /* 0x00000004070478a5 */ /* 0x000fcc000f8e020a */
[----:B------:R-:W-:Y:S02]  /*09d0*/  MOV R120, UR4 ;  /* 0x0000000400787c02 */ /* 0x000fe40008000f00 */
[----:B------:R-:W-:-:S05]  /*09e0*/  MOV R121, UR5 ;  /* 0x0000000500797c02 */ /* 0x000fca0008000f00 */
[----:B------:R-:W3:Y:S01]  /*09f0*/  LDG.E R120, desc[UR12][R120.64] ;  /* 0x0000000c78787981 */ /* 0x000ee2000c1e1900 */
[----:B------:R-:W-:Y:S01]  /*0a00*/  ISETP.GE.U32.AND P0, PT, R2, 0x80, PT ;  /* 0x000000800200780c */ /* 0x000fe20003f06070 */
[----:B------:R-:W-:Y:S01]  /*0a10*/  BSSY.RECONVERGENT B0, `(.L_x_20265) ;  /* 0x0000083000007945 */ /* 0x000fe20003800200 */
[----:B------:R-:W0:Y:S01]  /*0a20*/  S2R R113, SR_TID.X ;  /* 0x0000000000717919 */ /* 0x000e220000002100 */
[----:B--2---:R-:W-:Y:S01]  /*0a30*/  R2UR UR20, R114 ;  /* 0x00000000721472ca */ /* 0x004fe200000e0000 */
[----:B------:R-:W-:-:S12]  /*0a40*/  HFMA2 R114, -RZ, RZ, 0, 0 ;  /* 0x00000000ff727431 */ /* 0x000fd800000001ff */
[----:B------:R-:W-:Y:S01]  /*0a50*/  UISETP.GE.AND UP2, UPT, UR20, 0x1, UPT ;  /* 0x000000011400788c */ /* 0x000fe2000bf46270 */
[----:B---3--:R-:W-:-:S05]  /*0a60*/  R2UR UR6, R120 ;  /* 0x00000000780672ca */ /* 0x008fca00000e0000 */
[----:B------:R-:W-:-:S05]  /*0a70*/  PLOP3.LUT P5, PT, PT, PT, UP2, 0x80, 0x8 ;  /* 0x000000000008781c */ /* 0x000fca0003faf028 */
[----:B------:R-:W-:-:S06]  /*0a80*/  @UP2 UIADD3 UR4, UPT, UPT, UR20, -0x1, URZ ;  /* 0xffffffff14042890 */ /* 0x000fcc000fffe0ff */
[----:B------:R-:W-:Y:S01]  /*0a90*/  MOV R0, UR4 ;  /* 0x0000000400007c02 */ /* 0x000fe20008000f00 */
[----:B------:R-:W-:-:S04]  /*0aa0*/  UIMAD UR4, UR7, UR21, URZ ;  /* 0x00000015070472a4 */ /* 0x000fc8000f8e02ff */
[----:B------:R-:W-:Y:S01]  /*0ab0*/  @P5 IMAD R0, R0, UR21, RZ ;  /* 0x0000001500005c24 */ /* 0x000fe2000f8e02ff */
[----:B------:R-:W-:-:S04]  /*0ac0*/  USHF.R.S32.HI UR5, URZ, 0x1f, UR4 ;  /* 0x0000001fff057899 */ /* 0x000fc80008011404 */
[----:B------:R-:W-:Y:S01]  /*0ad0*/  ULEA.HI UR5, UR5, UR4, URZ, 0x3 ;  /* 0x0000000405057291 */ /* 0x000fe2000f8f18ff */
[----:B------:R-:W-:-:S04]  /*0ae0*/  @P5 SHF.R.S32.HI R115, RZ, 0x1f, R0 ;  /* 0x0000001fff735819 */ /* 0x000fc80000011400 */
[----:B------:R-:W-:Y:S02]  /*0af0*/  @P5 LEA.HI R0, R115, R0, RZ, 0x3 ;  /* 0x0000000073005211 */ /* 0x000fe400078f18ff */
[----:B------:R-:W-:Y:S02]  /*0b00*/  MOV R120, UR5 ;  /* 0x0000000500787c02 */ /* 0x000fe40008000f00 */
[-C--:B0-----:R-:W-:Y:S02]  /*0b10*/  @P5 LEA.HI.SX32 R114, R0, R113.reuse, 0x1d ;  /* 0x0000007100725211 */ /* 0x081fe400078feaff */
[----:B------:R-:W-:Y:S01]  /*0b20*/  LEA.HI.SX32 R0, R120, R113, 0x1d ;  /* 0x0000007178007211 */ /* 0x000fe200078feaff */
[----:B------:R-:W-:Y:S06]  /*0b30*/  @!P0 BRA `(.L_x_20266) ;  /* 0x0000000400c08947 */ /* 0x000fec0003800000 */
[----:B----4-:R-:W-:-:S04]  /*0b40*/  UISETP.NE.U32.AND UP0, UPT, UR14, URZ, UPT ;  /* 0x000000ff0e00728c */ /* 0x010fc8000bf05070 */
[----:B------:R-:W-:Y:S01]  /*0b50*/  UISETP.NE.AND.EX UP0, UPT, UR15, URZ, UPT, UP0 ;  /* 0x000000ff0f00728c */ /* 0x000fe2000bf05300 */
[----:B------:R-:W-:Y:S10]  /*0b60*/  BRA.U !UP2, `(.L_x_20267) ;  /* 0x000000010a0c7547 */ /* 0x000ff4000b800000 */
[----:B------:R-:W0:Y:S02]  /*0b70*/  LDC.64 R60, c[0x0][0x390] ;  /* 0x0000e400ff3c7b82 */ /* 0x000e240000000a00 */
[----:B0-----:R-:W-:-:S06]  /*0b80*/  IMAD.WIDE.U32 R60, R114, 0x10, R60 ;  /* 0x00000010723c7825 */ /* 0x001fcc00078e003c */
[----:B------:R-:W5:Y:S02]  /*0b90*/  LDG.E.128 R60, desc[UR12][R60.64] ;  /* 0x0000000c3c3c7981 */ /* 0x000f64000c1e1d00 */
.L_x_20267:
[----:B------:R-:W-:Y:S05]  /*0ba0*/  BRA.U !UP0, `(.L_x_20268) ;  /* 0x0000000108d87547 */ /* 0x000fea000b800000 */
[----:B------:R-:W0:Y:S02]  /*0bb0*/  LDC.64 R72, c[0x0][0x3a0] ;  /* 0x0000e800ff487b82 */ /* 0x000e240000000a00 */
[----:B0-----:R-:W-:-:S05]  /*0bc0*/  IMAD.WIDE.U32 R72, R0, 0x20, R72 ;  /* 0x0000002000487825 */ /* 0x001fca00078e0048 */
[----:B------:R-:W2:Y:S04]  /*0bd0*/  LDG.E.128 R64, desc[UR12][R72.64] ;  /* 0x0000000c48407981 */ /* 0x000ea8000c1e1d00 */
[----:B------:R0:W3:Y:S01]  /*0be0*/  LDG.E.128 R68, desc[UR12][R72.64+0x10] ;  /* 0x0000100c48447981 */ /* 0x0000e2000c1e1d00 */
[----:B------:R-:W-:-:S13]  /*0bf0*/  ISETP.LT.AND P1, PT, RZ, UR20, PT ;  /* 0x00000014ff007c0c */ /* 0x000fda000bf21270 */
[----:B------:R-:W1:Y:S01]  /*0c00*/  @P1 LDC R75, c[0x0][0x40c] ;  /* 0x00010300ff4b1b82 */ /* 0x000e620000000800 */
[--C-:B-----5:R-:W-:Y:S02]  /*0c10*/  @P1 HADD2.F32 R74, -RZ, R60.reuse.H0_H0 ;  /* 0x2000003cff4a1230 */ /* 0x120fe40000004100 */
[----:B------:R-:W-:Y:S02]  /*0c20*/  @P1 HADD2.F32 R76, -RZ, R60.H1_H1 ;  /* 0x3000003cff4c1230 */ /* 0x000fe40000004100 */
[----:B------:R-:W-:Y:S02]  /*0c30*/  @P1 HADD2.F32 R115, -RZ, R62.H1_H1 ;  /* 0x3000003eff731230 */ /* 0x000fe40000004100 */
[----:B------:R-:W-:Y:S01]  /*0c40*/  @P1 HADD2.F32 R121, -RZ, R63.H0_H0 ;  /* 0x2000003fff791230 */ /* 0x000fe20000004100 */
[----:B------:R-:W4:Y:S01]  /*0c50*/  @P1 LDC R77, c[0x0][0x40c] ;  /* 0x00010300ff4d1b82 */ /* 0x000f220000000800 */
[--C-:B0-----:R-:W-:Y:S02]  /*0c60*/  @P1 HADD2.F32 R72, -RZ, R61.reuse.H0_H0 ;  /* 0x2000003dff481230 */ /* 0x101fe40000004100 */
[----:B------:R-:W-:-:S02]  /*0c70*/  @P1 HADD2.F32 R73, -RZ, R61.H1_H1 ;  /* 0x3000003dff491230 */ /* 0x000fc40000004100 */
[----:B------:R-:W-:Y:S02]  /*0c80*/  @P1 HADD2.F32 R78, -RZ, R62.H0_H0 ;  /* 0x2000003eff4e1230 */ /* 0x000fe40000004100 */
[----:B------:R-:W-:Y:S01]  /*0c90*/  @P1 HADD2.F32 R125, -RZ, R54.H1_H1 ;  /* 0x30000036ff7d1230 */ /* 0x000fe20000004100 */
[----:B------:R-:W0:Y:S01]  /*0ca0*/  @P1 LDC R124, c[0x0][0x40c] ;  /* 0x00010300ff7c1b82 */ /* 0x000e220000000800 */
[----:B------:R-:W-:-:S07]  /*0cb0*/  @P1 HADD2.F32 R126, -RZ, R55.H0_H0 ;  /* 0x20000037ff7e1230 */ /* 0x000fce0000004100 */
[----:B------:R-:W0:Y:S01]  /*0cc0*/  @P1 LDC R122, c[0x0][0x40c] ;  /* 0x00010300ff7a1b82 */ /* 0x000e220000000800 */
[----:B-1----:R-:W-:Y:S01]  /*0cd0*/  @P1 FMUL.FTZ R75, R74, R75 ;  /* 0x0000004b4a4b1220 */ /* 0x002fe20000410000 */
[----:B------:R-:W-:-:S06]  /*0ce0*/  @P1 HADD2.F32 R74, -RZ, R52.H0_H0 ;  /* 0x20000034ff4a1230 */ /* 0x000fcc0000004100 */
[----:B------:R-:W1:Y:S01]  /*0cf0*/  @P1 LDC R79, c[0x0][0x40c] ;  /* 0x00010300ff4f1b82 */ /* 0x000e620000000800 */
[----:B----4-:R-:W-:Y:S01]  /*0d00*/  @P1 FMUL.FTZ R76, R76, R77 ;  /* 0x0000004d4c4c1220 */ /* 0x010fe20000410000 */
[----:B------:R-:W-:-:S06]  /*0d10*/  @P1 HADD2.F32 R77, -RZ, R52.H1_H1 ;  /* 0x30000034ff4d1230 */ /* 0x000fcc0000004100 */
[----:B------:R-:W4:Y:S01]  /*0d20*/  @P1 LDC R120, c[0x0][0x40c] ;  /* 0x00010300ff781b82 */ /* 0x000f220000000800 */
[----:B0-----:R-:W-:Y:S01]  /*0d30*/  @P1 FMUL.FTZ R124, R115, R124 ;  /* 0x0000007c737c1220 */ /* 0x001fe20000410000 */
[----:B------:R-:W-:-:S06]  /*0d40*/  @P1 HADD2.F32 R115, -RZ, R53.H0_H0 ;  /* 0x20000035ff731230 */ /* 0x000fcc0000004100 */
[----:B------:R-:W0:Y:S01]  /*0d50*/  @P1 LDC R123, c[0x0][0x40c] ;  /* 0x00010300ff7b1b82 */ /* 0x000e220000000800 */
[----:B------:R-:W-:Y:S01]  /*0d60*/  @P1 FMUL.FTZ R127, R121, R122 ;  /* 0x0000007a797f1220 */ /* 0x000fe20000410000 */
[----:B------:R-:W-:Y:S02]  /*0d70*/  @P1 HADD2.F32 R121, -RZ, R53.H1_H1 ;  /* 0x30000035ff791230 */ /* 0x000fe40000004100 */
[----:B------:R-:W-:Y:S02]  /*0d80*/  @P1 HADD2.F32 R122, -RZ, R54.H0_H0 ;  /* 0x20000036ff7a1230 */ /* 0x000fe40000004100 */
[----:B-1----:R-:W-:Y:S01]  /*0d90*/  @P1 FMUL.FTZ R79, R72, R79 ;  /* 0x0000004f484f1220 */ /* 0x002fe20000410000 */
[----:B----4-:R-:W-:Y:S01]  /*0da0*/  @P1 FMUL.FTZ R120, R73, R120 ;  /* 0x0000007849781220 */ /* 0x010fe20000410000 */
[----:B0-----:R-:W-:Y:S01]  /*0db0*/  @P1 FMUL.FTZ R123, R78, R123 ;  /* 0x0000007b4e7b1220 */ /* 0x001fe20000410000 */
        /* <DEDUP_REMOVED lines=16> */
[----:B------:R-:W-:Y:S02]  /*0ec0*/  HADD2.F32 R79, -RZ, R63.H1_H1 ;  /* 0x3000003fff4f7230 */ /* 0x000fe40000004100 */
[----:B------:R-:W-:-:S03]  /*0ed0*/  HADD2.F32 R115, -RZ, R55.H1_H1 ;  /* 0x30000037ff737230 */ /* 0x000fc60000004100 */
[----:B------:R-:W-:-:S04]  /*0ee0*/  FMUL.FTZ R120, R79, UR22 ;  /* 0x000000164f787c20 */ /* 0x000fc80008410000 */
[----:B------:R-:W-:Y:S01]  /*0ef0*/  FFMA.FTZ R79, R120, R115, R71 ;  /* 0x00000073784f7223 */ /* 0x000fe20000010047 */
[----:B------:R-:W-:Y:S06]  /*0f00*/  BRA `(.L_x_20269) ;  /* 0x0000000000b47947 */ /* 0x000fec0003800000 */
.L_x_20268:
[----:B------:R-:W0:Y:S01]  /*0f10*/  @P5 LDC R73, c[0x0][0x40c] ;  /* 0x00010300ff495b82 */ /* 0x000e220000000800 */
[----:B-----5:R-:W-:Y:S02]  /*0f20*/  @P5 HADD2.F32 R72, -RZ, R60.H0_H0 ;  /* 0x2000003cff485230 */ /* 0x020fe40000004100 */
[--C-:B------:R-:W-:Y:S02]  /*0f30*/  @P5 HADD2.F32 R120, -RZ, R62.reuse.H1_H1 ;  /* 0x3000003eff785230 */ /* 0x100fe40000004100 */
[----:B------:R-:W-:Y:S02]  /*0f40*/  @P5 HADD2.F32 R76, -RZ, R61.H1_H1 ;  /* 0x3000003dff4c5230 */ /* 0x000fe40000004100 */
[----:B------:R-:W-:Y:S01]  /*0f50*/  @P5 HADD2.F32 R78, -RZ, R62.H0_H0 ;  /* 0x2000003eff4e5230 */ /* 0x000fe20000004100 */
[----:B------:R-:W1:Y:S01]  /*0f60*/  @P5 LDC R74, c[0x0][0x40c] ;  /* 0x00010300ff4a5b82 */ /* 0x000e620000000800 */
[--C-:B------:R-:W-:Y:S02]  /*0f70*/  @P5 HADD2.F32 R122, -RZ, R63.reuse.H0_H0 ;  /* 0x2000003fff7a5230 */ /* 0x100fe40000004100 */
[----:B------:R-:W-:-:S02]  /*0f80*/  @P5 HADD2.F32 R124, -RZ, R63.H1_H1 ;  /* 0x3000003fff7c5230 */ /* 0x000fc40000004100 */
[--C-:B------:R-:W-:Y:S02]  /*0f90*/  @P5 HADD2.F32 R126, -RZ, R55.reuse.H0_H0 ;  /* 0x20000037ff7e5230 */ /* 0x100fe40000004100 */
[----:B------:R-:W-:Y:S01]  /*0fa0*/  @P5 HADD2.F32 R128, -RZ, R55.H1_H1 ;  /* 0x30000037ff805230 */ /* 0x000fe20000004100 */
[----:B------:R-:W2:Y:S08]  /*0fb0*/  @P5 LDC R123, c[0x0][0x40c] ;  /* 0x00010300ff7b5b82 */ /* 0x000eb00000000800 */
[----:B------:R-:W3:Y:S01]  /*0fc0*/  @P5 LDC R115, c[0x0][0x40c] ;  /* 0x00010300ff735b82 */ /* 0x000ee20000000800 */
[----:B0-----:R-:W-:Y:S01]  /*0fd0*/  @P5 FMUL.FTZ R75, R72, R73 ;  /* 0x00000049484b5220 */ /* 0x001fe20000410000 */
[----:B------:R-:W-:-:S02]  /*0fe0*/  @P5 HADD2.F32 R73, -RZ, R61.H0_H0 ;  /* 0x2000003dff495230 */ /* 0x000fc40000004100 */
[----:B------:R-:W-:-:S04]  /*0ff0*/  @P5 HADD2.F32 R72, -RZ, R60.H1_H1 ;  /* 0x3000003cff485230 */ /* 0x000fc80000004100 */
[----:B------:R-:W0:Y:S01]  /*1000*/  @P5 LDC R121, c[0x0][0x40c] ;  /* 0x00010300ff795b82 */ /* 0x000e220000000800 */
[----:B-1----:R-:W-:Y:S01]  /*1010*/  @P5 FMUL.FTZ R79, R73, R74 ;  /* 0x0000004a494f5220 */ /* 0x002fe20000410000 */
[----:B------:R-:W-:-:S06]  /*1020*/  HFMA2 R74, -RZ, RZ, 0, 0 ;  /* 0x00000000ff4a7431 */ /* 0x000fcc00000001ff */
[----:B------:R-:W1:Y:S01]  /*1030*/  @P5 LDC R77, c[0x0][0x40c] ;  /* 0x00010300ff4d5b82 */ /* 0x000e620000000800 */
[----:B--2---:R-:W-:Y:S01]  /*1040*/  @P5 FMUL.FTZ R123, R120, R123 ;  /* 0x0000007b787b5220 */ /* 0x004fe20000410000 */
[----:B------:R-:W-:-:S05]  /*1050*/  @P5 HADD2.F32 R120, -RZ, R53.H0_H0 ;  /* 0x20000035ff785230 */ /* 0x000fca0000004100 */
[----:B------:R-:W-:Y:S01]  /*1060*/  @P5 FMUL.FTZ R74, R79, R120 ;  /* 0x000000784f4a5220 */ /* 0x000fe20000410000 */
[----:B------:R-:W2:Y:S01]  /*1070*/  @P5 LDC R125, c[0x0][0x40c] ;  /* 0x00010300ff7d5b82 */ /* 0x000ea20000000800 */
[----:B---3--:R-:W-:Y:S01]  /*1080*/  @P5 FMUL.FTZ R115, R76, R115 ;  /* 0x000000734c735220 */ /* 0x008fe20000410000 */
[----:B------:R-:W-:Y:S02]  /*1090*/  @P5 HADD2.F32 R76, -RZ, R52.H0_H0 ;  /* 0x20000034ff4c5230 */ /* 0x000fe40000004100 */
[----:B------:R-:W-:-:S04]  /*10a0*/  @P5 HADD2.F32 R120, -RZ, R53.H1_H1 ;  /* 0x30000035ff785230 */ /* 0x000fc80000004100 */
[----:B------:R-:W3:Y:S01]  /*10b0*/  @P5 LDC R127, c[0x0][0x40c] ;  /* 0x00010300ff7f5b82 */ /* 0x000ee20000000800 */
[----:B0-----:R-:W-:Y:S01]  /*10c0*/  @P5 FMUL.FTZ R121, R78, R121 ;  /* 0x000000794e795220 */ /* 0x001fe20000410000 */
[----:B------:R-:W-:Y:S02]  /*10d0*/  @P5 HADD2.F32 R78, -RZ, R52.H1_H1 ;  /* 0x30000034ff4e5230 */ /* 0x000fe40000004100 */
[----:B-1----:R-:W-:Y:S01]  /*10e0*/  @P5 FMUL.FTZ R77, R72, R77 ;  /* 0x0000004d484d5220 */ /* 0x002fe20000410000 */
[----:B------:R-:W-:Y:S02]  /*10f0*/  CS2R R72, SRZ ;  /* 0x0000000000487805 */ /* 0x000fe4000001ff00 */
[----:B------:R-:W-:Y:S01]  /*1100*/  @P5 FMUL.FTZ R72, R75, R76 ;  /* 0x0000004c4b485220 */ /* 0x000fe20000410000 */
[----:B------:R-:W-:Y:S01]  /*1110*/  @P5 FMUL.FTZ R73, R77, R78 ;  /* 0x0000004e4d495220 */ /* 0x000fe20000410000 */
[----:B------:R-:W-:Y:S02]  /*1120*/  CS2R R76, SRZ ;  /* 0x00000000004c7805 */ /* 0x000fe4000001ff00 */
[----:B------:R-:W-:-:S02]  /*1130*/  CS2R R78, SRZ ;  /* 0x00000000004e7805 */ /* 0x000fc4000001ff00 */
[----:B------:R-:W-:Y:S01]  /*1140*/  MOV R75, RZ ;  /* 0x000000ff004b7202 */ /* 0x000fe20000000f00 */
[----:B--2---:R-:W-:Y:S01]  /*1150*/  @P5 FMUL.FTZ R125, R122, R125 ;  /* 0x0000007d7a7d5220 */ /* 0x004fe20000410000 */
[--C-:B------:R-:W-:Y:S02]  /*1160*/  @P5 HADD2.F32 R122, -RZ, R54.reuse.H0_H0 ;  /* 0x20000036ff7a5230 */ /* 0x100fe40000004100 */
[----:B------:R-:W-:Y:S01]  /*1170*/  @P5 FMUL.FTZ R75, R115, R120 ;  /* 0x00000078734b5220 */ /* 0x000fe20000410000 */
[----:B------:R-:W-:Y:S02]  /*1180*/  @P5 FMUL.FTZ R78, R125, R126 ;  /* 0x0000007e7d4e5220 */ /* 0x000fe40000410000 */
[----:B------:R-:W-:Y:S01]  /*1190*/  @P5 FMUL.FTZ R76, R121, R122 ;  /* 0x0000007a794c5220 */ /* 0x000fe20000410000 */
[----:B---3--:R-:W-:Y:S01]  /*11a0*/  @P5 FMUL.FTZ R127, R124, R127 ;  /* 0x0000007f7c7f5220 */ /* 0x008fe20000410000 */
[----:B------:R-:W-:-:S03]  /*11b0*/  @P5 HADD2.F32 R124, -RZ, R54.H1_H1 ;  /* 0x30000036ff7c5230 */ /* 0x000fc60000004100 */
[----:B------:R-:W-:Y:S02]  /*11c0*/  @P5 FMUL.FTZ R79, R127, R128 ;  /* 0x000000807f4f5220 */ /* 0x000fe40000410000 */
[----:B------:R-:W-:-:S07]  /*11d0*/  @P5 FMUL.FTZ R77, R123, R124 ;  /* 0x0000007c7b4d5220 */ /* 0x000fce0000410000 */
.L_x_20269:
[----:B------:R-:W0:Y:S01]  /*11e0*/  LDC.64 R120, c[0x0][0x3a8] ;  /* 0x0000ea00ff787b82 */ /* 0x000e220000000a00 */
[----:B------:R-:W-:Y:S01]  /*11f0*/  IADD3 R114, PT, PT, R114, 0x80, RZ ;  /* 0x0000008072727810 */ /* 0x000fe20007ffe0ff */
[C---:B0-----:R-:W-:Y:S01]  /*1200*/  IMAD.WIDE.U32 R120, R0.reuse, 0x20, R120 ;  /* 0x0000002000787825 */ /* 0x041fe200078e0078 */
[----:B------:R-:W-:-:S04]  /*1210*/  IADD3 R0, PT, PT, R0, 0x80, RZ ;  /* 0x0000008000007810 */ /* 0x000fc80007ffe0ff */
[----:B------:R0:W-:Y:S04]  /*1220*/  STG.E.128 desc[UR12][R120.64], R72 ;  /* 0x0000004878007986 */ /* 0x0001e8000c101d0c */
[----:B------:R0:W-:Y:S02]  /*1230*/  STG.E.128 desc[UR12][R120.64+0x10], R76 ;  /* 0x0000104c78007986 */ /* 0x0001e4000c101d0c */
.L_x_20266:
[----:B----4-:R-:W-:Y:S05]  /*1240*/  BSYNC.RECONVERGENT B0 ;  /* 0x0000000000007941 */ /* 0x010fea0003800200 */
.L_x_20265:
[----:B------:R-:W-:Y:S01]  /*1250*/  ISETP.GE.U32.AND P1, PT, R2, 0x100, PT ;  /* 0x000001000200780c */ /* 0x000fe20003f26070 */
[----:B------:R-:W-:-:S12]  /*1260*/  BSSY.RECONVERGENT B0, `(.L_x_20270) ;  /* 0x0000071000007945 */ /* 0x000fd80003800200 */
[----:B------:R-:W-:Y:S05]  /*1270*/  @!P1 BRA `(.L_x_20271) ;  /* 0x0000000400bc9947 */ /* 0x000fea0003800000 */
[----:B------:R-:W-:Y:S01]  /*1280*/  ISETP.NE.U32.AND P2, PT, RZ, UR14, PT ;  /* 0x0000000eff007c0c */ /* 0x000fe2000bf45070 */
[----:B------:R-:W1:Y:S03]  /*1290*/  @P5 LDC.64 R80, c[0x0][0x390] ;  /* 0x0000e400ff505b82 */ /* 0x000e660000000a00 */
[----:B------:R-:W-:-:S13]  /*12a0*/  ISETP.NE.AND.EX P2, PT, RZ, UR15, PT, P2 ;  /* 0x0000000fff007c0c */ /* 0x000fda000bf45320 */
[----:B------:R-:W2:Y:S01]  /*12b0*/  @P2 LDC.64 R82, c[0x0][0x3a0] ;  /* 0x0000e800ff522b82 */ /* 0x000ea20000000a00 */
[----:B-1----:R-:W-:-:S05]  /*12c0*/  @P5 IMAD.WIDE.U32 R80, R114, 0x10, R80 ;  /* 0x0000001072505825 */ /* 0x002fca00078e0050 */
[----:B------:R1:W5:Y:S01]  /*12d0*/  @P5 LDG.E.128 R60, desc[UR12][R80.64] ;  /* 0x0000000c503c5981 */ /* 0x000362000c1e1d00 */
[----:B--2---:R-:W-:-:S05]  /*12e0*/  @P2 IMAD.WIDE.U32 R82, R0, 0x20, R82 ;  /* 0x0000002000522825 */ /* 0x004fca00078e0052 */
[----:B------:R1:W5:Y:S04]  /*12f0*/  @P2 LDG.E.128 R64, desc[UR12][R82.64] ;  /* 0x0000000c52402981 */ /* 0x000368000c1e1d00 */
[----:B------:R1:W5:Y:S01]  /*1300*/  @P2 LDG.E.128 R68, desc[UR12][R82.64+0x10] ;  /* 0x0000100c52442981 */ /* 0x000362000c1e1d00 */
[----:B------:R-:W-:Y:S05]  /*1310*/  @!P2 BRA `(.L_x_20272) ;  /* 0x0000000000c8a947 */ /* 0x000fea0003800000 */
[----:B------:R-:W-:-:S13]  /*1320*/  ISETP.LT.AND P2, PT, RZ, UR20, PT ;  /* 0x00000014ff007c0c */ /* 0x000fda000bf41270 */
[----:B------:R-:W2:Y:S01]  /*1330*/  @P2 LDC R87, c[0x0][0x40c] ;  /* 0x00010300ff572b82 */ /* 0x000ea20000000800 */
[--C-:B-----5:R-:W-:Y:S02]  /*1340*/  @P2 HADD2.F32 R86, -RZ, R61.reuse.H0_H0 ;  /* 0x2000003dff562230 */ /* 0x120fe40000004100 */
[----:B------:R-:W-:Y:S02]  /*1350*/  @P2 HADD2.F32 R115, -RZ, R61.H1_H1 ;  /* 0x3000003dff732230 */ /* 0x000fe40000004100 */
[--C-:B-1----:R-:W-:Y:S02]  /*1360*/  @P2 HADD2.F32 R82, -RZ, R60.reuse.H1_H1 ;  /* 0x3000003cff522230 */ /* 0x102fe40000004100 */
[----:B------:R-:W-:Y:S01]  /*1370*/  @P2 HADD2.F32 R80, -RZ, R60.H0_H0 ;  /* 0x2000003cff502230 */ /* 0x000fe20000004100 */
[----:B0-----:R-:W0:Y:S08]  /*1380*/  @P2 LDC R120, c[0x0][0x40c] ;  /* 0x00010300ff782b82 */ /* 0x001e300000000800 */
[----:B------:R-:W1:Y:S08]  /*1390*/  @P2 LDC R83, c[0x0][0x40c] ;  /* 0x00010300ff532b82 */ /* 0x000e700000000800 */
[----:B------:R-:W3:Y:S01]  /*13a0*/  @P2 LDC R122, c[0x0][0x40c] ;  /* 0x00010300ff7a2b82 */ /* 0x000ee20000000800 */
[----:B--2---:R-:W-:Y:S01]  /*13b0*/  @P2 FMUL.FTZ R123, R86, R87 ;  /* 0x00000057567b2220 */ /* 0x004fe20000410000 */
[----:B------:R-:W-:-:S02]  /*13c0*/  @P2 HADD2.F32 R87, -RZ, R62.H1_H1 ;  /* 0x3000003eff572230 */ /* 0x000fc40000004100 */
[----:B------:R-:W-:-:S04]  /*13d0*/  @P2 HADD2.F32 R86, -RZ, R62.H0_H0 ;  /* 0x2000003eff562230 */ /* 0x000fc80000004100 */
[----:B------:R-:W2:Y:S01]  /*13e0*/  @P2 LDC R81, c[0x0][0x40c] ;  /* 0x00010300ff512b82 */ /* 0x000ea20000000800 */
[----:B0-----:R-:W-:Y:S01]  /*13f0*/  @P2 FMUL.FTZ R124, R115, R120 ;  /* 0x00000078737c2220 */ /* 0x001fe20000410000 */
[----:B------:R-:W-:Y:S02]  /*1400*/  @P2 HADD2.F32 R115, -RZ, R63.H0_H0 ;  /* 0x2000003fff732230 */ /* 0x000fe40000004100 */
[----:B------:R-:W-:-:S04]  /*1410*/  @P2 HADD2.F32 R120, -RZ, R41.H1_H1 ;  /* 0x30000029ff782230 */ /* 0x000fc80000004100 */
[----:B------:R-:W0:Y:S01]  /*1420*/  @P2 LDC R121, c[0x0][0x40c] ;  /* 0x00010300ff792b82 */ /* 0x000e220000000800 */
[----:B-1----:R-:W-:Y:S01]  /*1430*/  @P2 FMUL.FTZ R84, R82, R83 ;  /* 0x0000005352542220 */ /* 0x002fe20000410000 */
[--C-:B------:R-:W-:Y:S02]  /*1440*/  @P2 HADD2.F32 R82, -RZ, R40.reuse.H1_H1 ;  /* 0x30000028ff522230 */ /* 0x100fe40000004100 */
[----:B------:R-:W-:-:S04]  /*1450*/  @P2 HADD2.F32 R83, -RZ, R40.H0_H0 ;  /* 0x20000028ff532230 */ /* 0x000fc80000004100 */
[----:B------:R-:W1:Y:S01]  /*1460*/  @P2 LDC R128, c[0x0][0x40c] ;  /* 0x00010300ff802b82 */ /* 0x000e620000000800 */
[----:B---3--:R-:W-:Y:S01]  /*1470*/  @P2 FMUL.FTZ R126, R87, R122 ;  /* 0x0000007a577e2220 */ /* 0x008fe20000410000 */
[----:B------:R-:W-:Y:S02]  /*1480*/  @P2 HADD2.F32 R87, -RZ, R41.H0_H0 ;  /* 0x20000029ff572230 */ /* 0x000fe40000004100 */
[--C-:B------:R-:W-:Y:S02]  /*1490*/  @P2 HADD2.F32 R122, -RZ, R42.reuse.H1_H1 ;  /* 0x3000002aff7a2230 */ /* 0x100fe40000004100 */
[----:B--2---:R-:W-:Y:S01]  /*14a0*/  @P2 FMUL.FTZ R85, R80, R81 ;  /* 0x0000005150552220 */ /* 0x004fe20000410000 */
[----:B------:R-:W-:Y:S01]  /*14b0*/  MOV R81, R65 ;  /* 0x0000004100517202 */ /* 0x000fe20000000f00 */
[----:B------:R-:W-:Y:S01]  /*14c0*/  @P2 FFMA.FTZ R81, R84, R82, R65 ;  /* 0x0000005254512223 */ /* 0x000fe20000010041 */
[----:B------:R-:W-:Y:S01]  /*14d0*/  MOV R80, R64 ;  /* 0x0000004000507202 */ /* 0x000fe20000000f00 */
[----:B------:R-:W-:Y:S01]  /*14e0*/  @P2 FFMA.FTZ R80, R85, R83, R64 ;  /* 0x0000005355502223 */ /* 0x000fe20000010040 */
[----:B------:R-:W-:Y:S01]  /*14f0*/  MOV R82, R66 ;  /* 0x0000004200527202 */ /* 0x000fe20000000f00 */
[----:B------:R-:W-:Y:S01]  /*1500*/  @P2 FFMA.FTZ R82, R123, R87, R66 ;  /* 0x000000577b522223 */ /* 0x000fe20000010042 */
[----:B------:R-:W-:Y:S01]  /*1510*/  MOV R83, R67 ;  /* 0x0000004300537202 */ /* 0x000fe20000000f00 */
[----:B0-----:R-:W-:Y:S01]  /*1520*/  @P2 FMUL.FTZ R125, R86, R121 ;  /* 0x00000079567d2220 */ /* 0x001fe20000410000 */
[----:B------:R-:W-:Y:S01]  /*1530*/  @P2 HADD2.F32 R121, -RZ, R43.H0_H0 ;  /* 0x2000002bff792230 */ /* 0x000fe20000004100 */
[----:B------:R-:W-:Y:S01]  /*1540*/  MOV R84, R68 ;  /* 0x0000004400547202 */ /* 0x000fe20000000f00 */
[----:B------:R-:W-:Y:S01]  /*1550*/  @P2 FFMA.FTZ R83, R124, R120, R67 ;  /* 0x000000787c532223 */ /* 0x000fe20000010043 */
[----:B------:R-:W-:Y:S01]  /*1560*/  MOV R85, R69 ;  /* 0x0000004500557202 */ /* 0x000fe20000000f00 */
[----:B------:R-:W-:Y:S01]  /*1570*/  @P2 FFMA.FTZ R85, R126, R122, R69 ;  /* 0x0000007a7e552223 */ /* 0x000fe20000010045 */
[----:B------:R-:W-:Y:S01]  /*1580*/  MOV R86, R70 ;  /* 0x0000004600567202 */ /* 0x000fe20000000f00 */
[----:B-1----:R-:W-:Y:S01]  /*1590*/  @P2 FMUL.FTZ R127, R115, R128 ;  /* 0x00000080737f2220 */ /* 0x002fe20000410000 */
[----:B------:R-:W-:Y:S01]  /*15a0*/  @P2 HADD2.F32 R115, -RZ, R42.H0_H0 ;  /* 0x2000002aff732230 */ /* 0x000fe20000004100 */
[----:B------:R-:W-:-:S02]  /*15b0*/  MOV R87, R71 ;  /* 0x0000004700577202 */ /* 0x000fc40000000f00 */
[----:B------:R-:W-:Y:S02]  /*15c0*/  @P2 FFMA.FTZ R86, R127, R121, R70 ;  /* 0x000000797f562223 */ /* 0x000fe40000010046 */
[----:B------:R-:W-:Y:S01]  /*15d0*/  @P2 FFMA.FTZ R84, R125, R115, R68 ;  /* 0x000000737d542223 */ /* 0x000fe20000010044 */
[----:B------:R-:W-:Y:S06]  /*15e0*/  @!P2 BRA `(.L_x_20273) ;  /* 0x0000000000c8a947 */ /* 0x000fec0003800000 */
[----:B------:R-:W-:Y:S02]  /*15f0*/  HADD2.F32 R87, -RZ, R63.H1_H1 ;  /* 0x3000003fff577230 */ /* 0x000fe40000004100 */
[----:B------:R-:W-:-:S03]  /*1600*/  HADD2.F32 R120, -RZ, R43.H1_H1 ;  /* 0x3000002bff787230 */ /* 0x000fc60000004100 */
[----:B------:R-:W-:-:S04]  /*1610*/  FMUL.FTZ R122, R87, UR22 ;  /* 0x00000016577a7c20 */ /* 0x000fc80008410000 */
[----:B------:R-:W-:Y:S01]  /*1620*/  FFMA.FTZ R87, R122, R120, R71 ;  /* 0x000000787a577223 */ /* 0x000fe20000010047 */
[----:B------:R-:W-:Y:S06]  /*1630*/  BRA `(.L_x_20273) ;  /* 0x0000000000b47947 */ /* 0x000fec0003800000 */
.L_x_20272:
[----:B-1----:R-:W1:Y:S01]  /*1640*/  @P5 LDC R81, c[0x0][0x40c] ;  /* 0x00010300ff515b82 */ /* 0x002e620000000800 */
[----:B-----5:R-:W-:Y:S02]  /*1650*/  @P5 HADD2.F32 R80, -RZ, R60.H0_H0 ;  /* 0x2000003cff505230 */ /* 0x020fe40000004100 */
[--C-:B0-----:R-:W-:Y:S02]  /*1660*/  @P5 HADD2.F32 R120, -RZ, R62.reuse.H1_H1 ;  /* 0x3000003eff785230 */ /* 0x101fe40000004100 */
[----:B------:R-:W-:Y:S02]  /*1670*/  @P5 HADD2.F32 R84, -RZ, R61.H1_H1 ;  /* 0x3000003dff545230 */ /* 0x000fe40000004100 */
[----:B------:R-:W-:Y:S01]  /*1680*/  @P5 HADD2.F32 R86, -RZ, R62.H0_H0 ;  /* 0x2000003eff565230 */ /* 0x000fe20000004100 */
[----:B------:R-:W0:Y:S01]  /*1690*/  @P5 LDC R82, c[0x0][0x40c] ;  /* 0x00010300ff525b82 */ /* 0x000e220000000800 */
[--C-:B------:R-:W-:Y:S02]  /*16a0*/  @P5 HADD2.F32 R122, -RZ, R63.reuse.H0_H0 ;  /* 0x2000003fff7a5230 */ /* 0x100fe40000004100 */
[----:B------:R-:W-:-:S02]  /*16b0*/  @P5 HADD2.F32 R124, -RZ, R63.H1_H1 ;  /* 0x3000003fff7c5230 */ /* 0x000fc40000004100 */
[--C-:B------:R-:W-:Y:S02]  /*16c0*/  @P5 HADD2.F32 R126, -RZ, R43.reuse.H0_H0 ;  /* 0x2000002bff7e5230 */ /* 0x100fe40000004100 */
[----:B------:R-:W-:Y:S01]  /*16d0*/  @P5 HADD2.F32 R128, -RZ, R43.H1_H1 ;  /* 0x3000002bff805230 */ /* 0x000fe20000004100 */
[----:B------:R-:W2:Y:S08]  /*16e0*/  @P5 LDC R123, c[0x0][0x40c] ;  /* 0x00010300ff7b5b82 */ /* 0x000eb00000000800 */
[----:B------:R-:W3:Y:S01]  /*16f0*/  @P5 LDC R115, c[0x0][0x40c] ;  /* 0x00010300ff735b82 */ /* 0x000ee20000000800 */
[----:B-1----:R-:W-:Y:S01]  /*1700*/  @P5 FMUL.FTZ R83, R80, R81 ;  /* 0x0000005150535220 */ /* 0x002fe20000410000 */
[----:B------:R-:W-:-:S02]  /*1710*/  @P5 HADD2.F32 R81, -RZ, R61.H0_H0 ;  /* 0x2000003dff515230 */ /* 0x000fc40000004100 */
[----:B------:R-:W-:-:S04]  /*1720*/  @P5 HADD2.F32 R80, -RZ, R60.H1_H1 ;  /* 0x3000003cff505230 */ /* 0x000fc80000004100 */
[----:B------:R-:W1:Y:S01]  /*1730*/  @P5 LDC R121, c[0x0][0x40c] ;  /* 0x00010300ff795b82 */ /* 0x000e620000000800 */
[----:B0-----:R-:W-:Y:S01]  /*1740*/  @P5 FMUL.FTZ R87, R81, R82 ;  /* 0x0000005251575220 */ /* 0x001fe20000410000 */
[----:B------:R-:W-:-:S06]  /*1750*/  HFMA2 R82, -RZ, RZ, 0, 0 ;  /* 0x00000000ff527431 */ /* 0x000fcc00000001ff */
[----:B------:R-:W0:Y:S01]  /*1760*/  @P5 LDC R85, c[0x0][0x40c] ;  /* 0x00010300ff555b82 */ /* 0x000e220000000800 */
        /* <DEDUP_REMOVED lines=8> */
[----:B-1----:R-:W-:Y:S01]  /*17f0*/  @P5 FMUL.FTZ R121, R86, R121 ;  /* 0x0000007956795220 */ /* 0x002fe20000410000 */
[----:B------:R-:W-:Y:S02]  /*1800*/  @P5 HADD2.F32 R86, -RZ, R40.H1_H1 ;  /* 0x30000028ff565230 */ /* 0x000fe40000004100 */
[----:B0-----:R-:W-:Y:S01]  /*1810*/  @P5 FMUL.FTZ R85, R80, R85 ;  /* 0x0000005550555220 */ /* 0x001fe20000410000 */
        /* <DEDUP_REMOVED lines=15> */
.L_x_20273:
[----:B------:R-:W0:Y:S01]  /*1910*/  LDC.64 R120, c[0x0][0x3a8] ;  /* 0x0000ea00ff787b82 */ /* 0x000e220000000a00 */
[----:B------:R-:W-:Y:S01]  /*1920*/  IADD3 R114, PT, PT, R114, 0x80, RZ ;  /* 0x0000008072727810 */ /* 0x000fe20007ffe0ff */
[C---:B0-----:R-:W-:Y:S01]  /*1930*/  IMAD.WIDE.U32 R120, R0.reuse, 0x20, R120 ;  /* 0x0000002000787825 */ /* 0x041fe200078e0078 */
[----:B------:R-:W-:-:S04]  /*1940*/  IADD3 R0, PT, PT, R0, 0x80, RZ ;  /* 0x0000008000007810 */ /* 0x000fc80007ffe0ff */
[----:B------:R1:W-:Y:S04]  /*1950*/  STG.E.128 desc[UR12][R120.64], R80 ;  /* 0x0000005078007986 */ /* 0x0003e8000c101d0c */
[----:B------:R1:W-:Y:S02]  /*1960*/  STG.E.128 desc[UR12][R120.64+0x10], R84 ;  /* 0x0000105478007986 */ /* 0x0003e4000c101d0c */
.L_x_20271:
[----:B------:R-:W-:Y:S05]  /*1970*/  BSYNC.RECONVERGENT B0 ;  /* 0x0000000000007941 */ /* 0x000fea0003800200 */
.L_x_20270:
        /* <DEDUP_REMOVED lines=13> */
[----:B------:R-:W-:-:S13]  /*1a50*/  ISETP.LT.AND P3, PT, RZ, UR20, PT ;  /* 0x00000014ff007c0c */ /* 0x000fda000bf61270 */
[----:B------:R-:W3:Y:S01]  /*1a60*/  @P3 LDC R95, c[0x0][0x40c] ;  /* 0x00010300ff5f3b82 */ /* 0x000ee20000000800 */
[--C-:B-----5:R-:W-:Y:S02]  /*1a70*/  @P3 HADD2.F32 R94, -RZ, R61.reuse.H0_H0 ;  /* 0x2000003dff5e3230 */ /* 0x120fe40000004100 */
[----:B------:R-:W-:Y:S02]  /*1a80*/  @P3 HADD2.F32 R115, -RZ, R61.H1_H1 ;  /* 0x3000003dff733230 */ /* 0x000fe40000004100 */
[--C-:B--2---:R-:W-:Y:S02]  /*1a90*/  @P3 HADD2.F32 R90, -RZ, R60.reuse.H1_H1 ;  /* 0x3000003cff5a3230 */ /* 0x104fe40000004100 */
[----:B------:R-:W-:Y:S01]  /*1aa0*/  @P3 HADD2.F32 R88, -RZ, R60.H0_H0 ;  /* 0x2000003cff583230 */ /* 0x000fe20000004100 */
[----:B01----:R-:W0:Y:S08]  /*1ab0*/  @P3 LDC R120, c[0x0][0x40c] ;  /* 0x00010300ff783b82 */ /* 0x003e300000000800 */
[----:B------:R-:W1:Y:S08]  /*1ac0*/  @P3 LDC R91, c[0x0][0x40c] ;  /* 0x00010300ff5b3b82 */ /* 0x000e700000000800 */
[----:B------:R-:W2:Y:S01]  /*1ad0*/  @P3 LDC R122, c[0x0][0x40c] ;  /* 0x00010300ff7a3b82 */ /* 0x000ea20000000800 */
[----:B---3--:R-:W-:Y:S01]  /*1ae0*/  @P3 FMUL.FTZ R123, R94, R95 ;  /* 0x0000005f5e7b3220 */ /* 0x008fe20000410000 */
[----:B------:R-:W-:-:S02]  /*1af0*/  @P3 HADD2.F32 R95, -RZ, R62.H1_H1 ;  /* 0x3000003eff5f3230 */ /* 0x000fc40000004100 */
[----:B------:R-:W-:-:S04]  /*1b00*/  @P3 HADD2.F32 R94, -RZ, R62.H0_H0 ;  /* 0x2000003eff5e3230 */ /* 0x000fc80000004100 */
[----:B------:R-:W3:Y:S01]  /*1b10*/  @P3 LDC R89, c[0x0][0x40c] ;  /* 0x00010300ff593b82 */ /* 0x000ee20000000800 */
        /* <DEDUP_REMOVED lines=8> */
[----:B--2---:R-:W-:Y:S01]  /*1ba0*/  @P3 FMUL.FTZ R126, R95, R122 ;  /* 0x0000007a5f7e3220 */ /* 0x004fe20000410000 */
[----:B------:R-:W-:Y:S02]  /*1bb0*/  @P3 HADD2.F32 R95, -RZ, R29.H0_H0 ;  /* 0x2000001dff5f3230 */ /* 0x000fe40000004100 */
[--C-:B------:R-:W-:Y:S02]  /*1bc0*/  @P3 HADD2.F32 R122, -RZ, R30.reuse.H1_H1 ;  /* 0x3000001eff7a3230 */ /* 0x100fe40000004100 */
[----:B---3--:R-:W-:Y:S01]  /*1bd0*/  @P3 FMUL.FTZ R93, R88, R89 ;  /* 0x00000059585d3220 */ /* 0x008fe20000410000 */
        /* <DEDUP_REMOVED lines=25> */
.L_x_20276:
[----:B--2---:R-:W2:Y:S01]  /*1d70*/  @P5 LDC R89, c[0x0][0x40c] ;  /* 0x00010300ff595b82 */ /* 0x004ea20000000800 */
[----:B-----5:R-:W-:Y:S02]  /*1d80*/  @P5 HADD2.F32 R88, -RZ, R60.H0_H0 ;  /* 0x2000003cff585230 */ /* 0x020fe40000004100 */
[--C-:B01----:R-:W-:Y:S02]  /*1d90*/  @P5 HADD2.F32 R120, -RZ, R62.reuse.H1_H1 ;  /* 0x3000003eff785230 */ /* 0x103fe40000004100 */
[----:B------:R-:W-:Y:S02]  /*1da0*/  @P5 HADD2.F32 R92, -RZ, R61.H1_H1 ;  /* 0x3000003dff5c5230 */ /* 0x000fe40000004100 */
[----:B------:R-:W-:Y:S01]  /*1db0*/  @P5 HADD2.F32 R94, -RZ, R62.H0_H0 ;  /* 0x2000003eff5e5230 */ /* 0x000fe20000004100 */
[----:B------:R-:W0:Y:S01]  /*1dc0*/  @P5 LDC R90, c[0x0][0x40c] ;  /* 0x00010300ff5a5b82 */ /* 0x000e220000000800 */
[--C-:B------:R-:W-:Y:S02]  /*1dd0*/  @P5 HADD2.F32 R122, -RZ, R63.reuse.H0_H0 ;  /* 0x2000003fff7a5230 */ /* 0x100fe40000004100 */
[----:B------:R-:W-:-:S02]  /*1de0*/  @P5 HADD2.F32 R124, -RZ, R63.H1_H1 ;  /* 0x3000003fff7c5230 */ /* 0x000fc40000004100 */
[--C-:B------:R-:W-:Y:S02]  /*1df0*/  @P5 HADD2.F32 R126, -RZ, R31.reuse.H0_H0 ;  /* 0x2000001fff7e5230 */ /* 0x100fe40000004100 */
[----:B------:R-:W-:Y:S01]  /*1e00*/  @P5 HADD2.F32 R128, -RZ, R31.H1_H1 ;  /* 0x3000001fff805230 */ /* 0x000fe20000004100 */
[----:B------:R-:W1:Y:S08]  /*1e10*/  @P5 LDC R123, c[0x0][0x40c] ;  /* 0x00010300ff7b5b82 */ /* 0x000e700000000800 */
[----:B------:R-:W3:Y:S01]  /*1e20*/  @P5 LDC R115, c[0x0][0x40c] ;  /* 0x00010300ff735b82 */ /* 0x000ee20000000800 */
[----:B--2---:R-:W-:Y:S01]  /*1e30*/  @P5 FMUL.FTZ R91, R88, R89 ;  /* 0x00000059585b5220 */ /* 0x004fe20000410000 */
[----:B------:R-:W-:-:S02]  /*1e40*/  @P5 HADD2.F32 R89, -RZ, R61.H0_H0 ;  /* 0x2000003dff595230 */ /* 0x000fc40000004100 */
[----:B------:R-:W-:-:S04]  /*1e50*/  @P5 HADD2.F32 R88, -RZ, R60.H1_H1 ;  /* 0x3000003cff585230 */ /* 0x000fc80000004100 */
[----:B------:R-:W2:Y:S01]  /*1e60*/  @P5 LDC R121, c[0x0][0x40c] ;  /* 0x00010300ff795b82 */ /* 0x000ea20000000800 */
[----:B0-----:R-:W-:Y:S01]  /*1e70*/  @P5 FMUL.FTZ R95, R89, R90 ;  /* 0x0000005a595f5220 */ /* 0x001fe20000410000 */
[----:B------:R-:W-:-:S06]  /*1e80*/  HFMA2 R90, -RZ, RZ, 0, 0 ;  /* 0x00000000ff5a7431 */ /* 0x000fcc00000001ff */
[----:B------:R-:W0:Y:S01]  /*1e90*/  @P5 LDC R93, c[0x0][0x40c] ;  /* 0x00010300ff5d5b82 */ /* 0x000e220000000800 */
[----:B-1----:R-:W-:Y:S01]  /*1ea0*/  @P5 FMUL.FTZ R123, R120, R123 ;  /* 0x0000007b787b5220 */ /* 0x002fe20000410000 */
[----:B------:R-:W-:-:S05]  /*1eb0*/  @P5 HADD2.F32 R120, -RZ, R29.H0_H0 ;  /* 0x2000001dff785230 */ /* 0x000fca0000004100 */
[----:B------:R-:W-:Y:S01]  /*1ec0*/  @P5 FMUL.FTZ R90, R95, R120 ;  /* 0x000000785f5a5220 */ /* 0x000fe20000410000 */
[----:B------:R-:W1:Y:S01]  /*1ed0*/  @P5 LDC R125, c[0x0][0x40c] ;  /* 0x00010300ff7d5b82 */ /* 0x000e620000000800 */
[----:B---3--:R-:W-:Y:S01]  /*1ee0*/  @P5 FMUL.FTZ R115, R92, R115 ;  /* 0x000000735c735220 */ /* 0x008fe20000410000 */
[----:B------:R-:W-:Y:S02]  /*1ef0*/  @P5 HADD2.F32 R92, -RZ, R28.H0_H0 ;  /* 0x2000001cff5c5230 */ /* 0x000fe40000004100 */
[----:B------:R-:W-:-:S04]  /*1f00*/  @P5 HADD2.F32 R120, -RZ, R29.H1_H1 ;  /* 0x3000001dff785230 */ /* 0x000fc80000004100 */
[----:B------:R-:W3:Y:S01]  /*1f10*/  @P5 LDC R127, c[0x0][0x40c] ;  /* 0x00010300ff7f5b82 */ /* 0x000ee20000000800 */
[----:B--2---:R-:W-:Y:S01]  /*1f20*/  @P5 FMUL.FTZ R121, R94, R121 ;  /* 0x000000795e795220 */ /* 0x004fe20000410000 */
        /* <DEDUP_REMOVED lines=8> */
[----:B-1----:R-:W-:Y:S01]  /*1fb0*/  @P5 FMUL.FTZ R125, R122, R125 ;  /* 0x0000007d7a7d5220 */ /* 0x002fe20000410000 */
        /* <DEDUP_REMOVED lines=8> */
.L_x_20277:
[----:B------:R-:W0:Y:S01]  /*2040*/  LDC.64 R120, c[0x0][0x3a8] ;  /* 0x0000ea00ff787b82 */ /* 0x000e220000000a00 */
[----:B------:R-:W-:Y:S01]  /*2050*/  IADD3 R114, PT, PT, R114, 0x80, RZ ;  /* 0x0000008072727810 */ /* 0x000fe20007ffe0ff */
[C---:B0-----:R-:W-:Y:S01]  /*2060*/  IMAD.WIDE.U32 R120, R0.reuse, 0x20, R120 ;  /* 0x0000002000787825 */ /* 0x041fe200078e0078 */
[----:B------:R-:W-:-:S04]  /*2070*/  IADD3 R0, PT, PT, R0, 0x80, RZ ;  /* 0x0000008000007810 */ /* 0x000fc80007ffe0ff */
[----:B------:R2:W-:Y:S04]  /*2080*/  STG.E.128 desc[UR12][R120.64], R88 ;  /* 0x0000005878007986 */ /* 0x0005e8000c101d0c */
[----:B------:R2:W-:Y:S02]  /*2090*/  STG.E.128 desc[UR12][R120.64+0x10], R92 ;  /* 0x0000105c78007986 */ /* 0x0005e4000c101d0c */
.L_x_20275:
[----:B------:R-:W-:Y:S05]  /*20a0*/  BSYNC.RECONVERGENT B0 ;  /* 0x0000000000007941 */ /* 0x000fea0003800200 */
.L_x_20274:
        /* <DEDUP_REMOVED lines=13> */
[----:B------:R-:W-:-:S13]  /*2180*/  ISETP.LT.AND P4, PT, RZ, UR20, PT ;  /* 0x00000014ff007c0c */ /* 0x000fda000bf81270 */
[----:B------:R-:W4:Y:S01]  /*2190*/  @P4 LDC R103, c[0x0][0x40c] ;  /* 0x00010300ff674b82 */ /* 0x000f220000000800 */
[--C-:B-----5:R-:W-:Y:S02]  /*21a0*/  @P4 HADD2.F32 R102, -RZ, R61.reuse.H0_H0 ;  /* 0x2000003dff664230 */ /* 0x120fe40000004100 */
[----:B------:R-:W-:Y:S02]  /*21b0*/  @P4 HADD2.F32 R115, -RZ, R61.H1_H1 ;  /* 0x3000003dff734230 */ /* 0x000fe40000004100 */
[--C-:B---3--:R-:W-:Y:S02]  /*21c0*/  @P4 HADD2.F32 R98, -RZ, R60.reuse.H1_H1 ;  /* 0x3000003cff624230 */ /* 0x108fe40000004100 */
[----:B------:R-:W-:Y:S01]  /*21d0*/  @P4 HADD2.F32 R96, -RZ, R60.H0_H0 ;  /* 0x2000003cff604230 */ /* 0x000fe20000004100 */
[----:B012---:R-:W0:Y:S08]  /*21e0*/  @P4 LDC R120, c[0x0][0x40c] ;  /* 0x00010300ff784b82 */ /* 0x007e300000000800 */
[----:B------:R-:W1:Y:S08]  /*21f0*/  @P4 LDC R99, c[0x0][0x40c] ;  /* 0x00010300ff634b82 */ /* 0x000e700000000800 */
[----:B------:R-:W2:Y:S01]  /*2200*/  @P4 LDC R122, c[0x0][0x40c] ;  /* 0x00010300ff7a4b82 */ /* 0x000ea20000000800 */
[----:B----4-:R-:W-:Y:S01]  /*2210*/  @P4 FMUL.FTZ R123, R102, R103 ;  /* 0x00000067667b4220 */ /* 0x010fe20000410000 */
        /* <DEDUP_REMOVED lines=40> */
.L_x_20280:
[----:B---3--:R-:W3:Y:S01]  /*24a0*/  @P5 LDC R97, c[0x0][0x40c] ;  /* 0x00010300ff615b82 */ /* 0x008ee20000000800 */
[----:B-----5:R-:W-:Y:S02]  /*24b0*/  @P5 HADD2.F32 R96, -RZ, R60.H0_H0 ;  /* 0x2000003cff605230 */ /* 0x020fe40000004100 */
[--C-:B012---:R-:W-:Y:S02]  /*24c0*/  @P5 HADD2.F32 R120, -RZ, R62.reuse.H1_H1 ;  /* 0x3000003eff785230 */ /* 0x107fe40000004100 */
        /* <DEDUP_REMOVED lines=8> */
[----:B------:R-:W2:Y:S01]  /*2550*/  @P5 LDC R115, c[0x0][0x40c] ;  /* 0x00010300ff735b82 */ /* 0x000ea20000000800 */
[----:B---3--:R-:W-:Y:S01]  /*2560*/  @P5 FMUL.FTZ R99, R96, R97 ;  /* 0x0000006160635220 */ /* 0x008fe20000410000 */
[----:B------:R-:W-:-:S02]  /*2570*/  @P5 HADD2.F32 R97, -RZ, R61.H0_H0 ;  /* 0x2000003dff615230 */ /* 0x000fc40000004100 */
[----:B------:R-:W-:-:S04]  /*2580*/  @P5 HADD2.F32 R96, -RZ, R60.H1_H1 ;  /* 0x3000003cff605230 */ /* 0x000fc80000004100 */
[----:B------:R-:W3:Y:S01]  /*2590*/  @P5 LDC R121, c[0x0][0x40c] ;  /* 0x00010300ff795b82 */ /* 0x000ee20000000800 */
[----:B0-----:R-:W-:Y:S01]  /*25a0*/  @P5 FMUL.FTZ R103, R97, R98 ;  /* 0x0000006261675220 */ /* 0x001fe20000410000 */
[----:B------:R-:W-:-:S06]  /*25b0*/  HFMA2 R98, -RZ, RZ, 0, 0 ;  /* 0x00000000ff627431 */ /* 0x000fcc00000001ff */
[----:B------:R-:W0:Y:S01]  /*25c0*/  @P5 LDC R101, c[0x0][0x40c] ;  /* 0x00010300ff655b82 */ /* 0x000e220000000800 */
[----:B-1----:R-:W-:Y:S01]  /*25d0*/  @P5 FMUL.FTZ R123, R120, R123 ;  /* 0x0000007b787b5220 */ /* 0x002fe20000410000 */
[----:B------:R-:W-:-:S05]  /*25e0*/  @P5 HADD2.F32 R120, -RZ, R17.H0_H0 ;  /* 0x20000011ff785230 */ /* 0x000fca0000004100 */
[----:B------:R-:W-:Y:S01]  /*25f0*/  @P5 FMUL.FTZ R98, R103, R120 ;  /* 0x0000007867625220 */ /* 0x000fe20000410000 */
[----:B------:R-:W1:Y:S01]  /*2600*/  @P5 LDC R125, c[0x0][0x40c] ;  /* 0x00010300ff7d5b82 */ /* 0x000e620000000800 */
[----:B--2---:R-:W-:Y:S01]  /*2610*/  @P5 FMUL.FTZ R115, R100, R115 ;  /* 0x0000007364735220 */ /* 0x004fe20000410000 */
[----:B------:R-:W-:Y:S02]  /*2620*/  @P5 HADD2.F32 R100, -RZ, R16.H0_H0 ;  /* 0x20000010ff645230 */ /* 0x000fe40000004100 */
[----:B------:R-:W-:-:S04]  /*2630*/  @P5 HADD2.F32 R120, -RZ, R17.H1_H1 ;  /* 0x30000011ff785230 */ /* 0x000fc80000004100 */
[----:B------:R-:W2:Y:S01]  /*2640*/  @P5 LDC R127, c[0x0][0x40c] ;  /* 0x00010300ff7f5b82 */ /* 0x000ea20000000800 */
[----:B---3--:R-:W-:Y:S01]  /*2650*/  @P5 FMUL.FTZ R121, R102, R121 ;  /* 0x0000007966795220 */ /* 0x008fe20000410000 */
        /* <DEDUP_REMOVED lines=13> */
[----:B--2---:R-:W-:Y:S01]  /*2730*/  @P5 FMUL.FTZ R127, R124, R127 ;  /* 0x0000007f7c7f5220 */ /* 0x004fe20000410000 */
[----:B------:R-:W-:-:S03]  /*2740*/  @P5 HADD2.F32 R124, -RZ, R18.H1_H1 ;  /* 0x30000012ff7c5230 */ /* 0x000fc60000004100 */
[----:B------:R-:W-:Y:S02]  /*2750*/  @P5 FMUL.FTZ R103, R127, R128 ;  /* 0x000000807f675220 */ /* 0x000fe40000410000 */
[----:B------:R-:W-:-:S07]  /*2760*/  @P5 FMUL.FTZ R101, R123, R124 ;  /* 0x0000007c7b655220 */ /* 0x000fce0000410000 */
.L_x_20281:
[----:B------:R-:W0:Y:S01]  /*2770*/  LDC.64 R120, c[0x0][0x3a8] ;  /* 0x0000ea00ff787b82 */ /* 0x000e220000000a00 */
[----:B------:R-:W-:Y:S01]  /*2780*/  IADD3 R114, PT, PT, R114, 0x80, RZ ;  /* 0x0000008072727810 */ /* 0x000fe20007ffe0ff */
[C---:B0-----:R-:W-:Y:S01]  /*2790*/  IMAD.WIDE.U32 R120, R0.reuse, 0x20, R120 ;  /* 0x0000002000787825 */ /* 0x041fe200078e0078 */
[----:B------:R-:W-:-:S04]  /*27a0*/  IADD3 R0, PT, PT, R0, 0x80, RZ ;  /* 0x0000008000007810 */ /* 0x000fc80007ffe0ff */
[----:B------:R3:W-:Y:S04]  /*27b0*/  STG.E.128 desc[UR12][R120.64], R96 ;  /* 0x0000006078007986 */ /* 0x0007e8000c101d0c */
[----:B------:R3:W-:Y:S02]  /*27c0*/  STG.E.128 desc[UR12][R120.64+0x10], R100 ;  /* 0x0000106478007986 */ /* 0x0007e4000c101d0c */
.L_x_20279:
[----:B------:R-:W-:Y:S05]  /*27d0*/  BSYNC.RECONVERGENT B0 ;  /* 0x0000000000007941 */ /* 0x000fea0003800200 */
.L_x_20278:
        /* <DEDUP_REMOVED lines=13> */
[----:B------:R-:W-:Y:S01]  /*28b0*/  UISETP.GT.AND UP0, UPT, UR20, URZ, UPT ;  /* 0x000000ff1400728c */ /* 0x000fe2000bf04270 */
[----:B----45:R-:W-:Y:S02]  /*28c0*/  MOV R104, R64 ;  /* 0x0000004000687202 */ /* 0x030fe40000000f00 */
[----:B------:R-:W-:Y:S02]  /*28d0*/  MOV R106, R66 ;  /* 0x00000042006a7202 */ /* 0x000fe40000000f00 */
[----:B------:R-:W-:Y:S02]  /*28e0*/  MOV R105, R65 ;  /* 0x0000004100697202 */ /* 0x000fe40000000f00 */
[----:B------:R-:W-:-:S04]  /*28f0*/  PLOP3.LUT P5, PT, PT, PT, UP0, 0x80, 0x8 ;  /* 0x000000000008781c */ /* 0x000fc80003faf008 */
[----:B------:R-:W0:Y:S01]  /*2900*/  @UP0 LDCU UR4, c[0x0][0x40c] ;  /* 0x00008180ff0407ac */ /* 0x000e220008000800 */
[----:B------:R-:W4:Y:S01]  /*2910*/  @UP0 LDCU UR23, c[0x0][0x40c] ;  /* 0x00008180ff1707ac */ /* 0x000f220008000800 */
[----:B------:R-:W4:Y:S07]  /*2920*/  @UP0 LDCU UR5, c[0x0][0x40c] ;  /* 0x00008180ff0507ac */ /* 0x000f2e0008000800 */
[----:B------:R-:W-:Y:S02]  /*2930*/  @P5 HADD2.F32 R109, -RZ, R60.H0_H0 ;  /* 0x2000003cff6d5230 */ /* 0x000fe40000004100 */
[----:B------:R-:W-:Y:S01]  /*2940*/  @P5 HADD2.F32 R114, -RZ, R61.H0_H0 ;  /* 0x2000003dff725230 */ /* 0x000fe20000004100 */
[----:B------:R-:W4:Y:S01]  /*2950*/  @UP0 LDCU UR25, c[0x0][0x40c] ;  /* 0x00008180ff1907ac */ /* 0x000f220008000800 */
[----:B------:R-:W-:-:S02]  /*2960*/  @P5 HADD2.F32 R107, -RZ, R4.H0_H0 ;  /* 0x20000004ff6b5230 */ /* 0x000fc40000004100 */
[----:B------:R-:W-:Y:S01]  /*2970*/  @P5 HADD2.F32 R110, -RZ, R60.H1_H1 ;  /* 0x3000003cff6e5230 */ /* 0x000fe20000004100 */
[----:B------:R-:W4:Y:S01]  /*2980*/  @UP0 LDCU UR24, c[0x0][0x40c] ;  /* 0x00008180ff1807ac */ /* 0x000f220008000800 */
[--C-:B------:R-:W-:Y:S02]  /*2990*/  @P5 HADD2.F32 R123, -RZ, R62.reuse.H0_H0 ;  /* 0x2000003eff7b5230 */ /* 0x100fe40000004100 */
[----:B0-----:R-:W-:Y:S01]  /*29a0*/  @P5 FMUL.FTZ R111, R109, UR4 ;  /* 0x000000046d6f5c20 */ /* 0x001fe20008410000 */
[----:B------:R-:W-:Y:S01]  /*29b0*/  @P5 HADD2.F32 R109, -RZ, R5.H0_H0 ;  /* 0x20000005ff6d5230 */ /* 0x000fe20000004100 */
[----:B------:R-:W0:Y:S01]  /*29c0*/  @UP0 LDCU UR26, c[0x0][0x40c] ;  /* 0x00008180ff1a07ac */ /* 0x000e220008000800 */
[----:B-123--:R-:W-:Y:S02]  /*29d0*/  @P5 HADD2.F32 R121, -RZ, R61.H1_H1 ;  /* 0x3000003dff795230 */ /* 0x00efe40000004100 */
[----:B----4-:R-:W-:Y:S01]  /*29e0*/  @P5 FMUL.FTZ R115, R114, UR23 ;  /* 0x0000001772735c20 */ /* 0x010fe20008410000 */
[----:B------:R-:W-:Y:S01]  /*29f0*/  @P5 HADD2.F32 R124, -RZ, R62.H1_H1 ;  /* 0x3000003eff7c5230 */ /* 0x000fe20000004100 */
[----:B------:R-:W1:Y:S01]  /*2a00*/  @UP0 LDCU UR4, c[0x0][0x40c] ;  /* 0x00008180ff0407ac */ /* 0x000e620008000800 */
[----:B------:R-:W-:-:S02]  /*2a10*/  @P5 HADD2.F32 R125, -RZ, R63.H0_H0 ;  /* 0x2000003fff7d5230 */ /* 0x000fc40000004100 */
[----:B------:R-:W-:Y:S01]  /*2a20*/  @P5 FMUL.FTZ R110, R110, UR5 ;  /* 0x000000056e6e5c20 */ /* 0x000fe20008410000 */
[----:B------:R-:W-:Y:S02]  /*2a30*/  @P5 HADD2.F32 R108, -RZ, R4.H1_H1 ;  /* 0x30000004ff6c5230 */ /* 0x000fe40000004100 */
[----:B------:R-:W-:Y:S01]  /*2a40*/  @P5 FFMA.FTZ R104, R111, R107, R64 ;  /* 0x0000006b6f685223 */ /* 0x000fe20000010040 */
[----:B------:R-:W-:Y:S01]  /*2a50*/  @P5 FFMA.FTZ R106, R115, R109, R66 ;  /* 0x0000006d736a5223 */ /* 0x000fe20000010042 */
[--C-:B------:R-:W-:Y:S02]  /*2a60*/  @P5 HADD2.F32 R111, -RZ, R6.reuse.H0_H0 ;  /* 0x20000006ff6f5230 */ /* 0x100fe40000004100 */
[----:B------:R-:W-:Y:S01]  /*2a70*/  @P5 FMUL.FTZ R123, R123, UR25 ;  /* 0x000000197b7b5c20 */ /* 0x000fe20008410000 */
[----:B------:R-:W-:Y:S02]  /*2a80*/  @P5 HADD2.F32 R114, -RZ, R5.H1_H1 ;  /* 0x30000005ff725230 */ /* 0x000fe40000004100 */
[----:B------:R-:W-:Y:S01]  /*2a90*/  @P5 FFMA.FTZ R105, R110, R108, R65 ;  /* 0x0000006c6e695223 */ /* 0x000fe20000010041 */
[----:B------:R-:W-:-:S02]  /*2aa0*/  @P5 HADD2.F32 R120, -RZ, R6.H1_H1 ;  /* 0x30000006ff785230 */ /* 0x000fc40000004100 */
[----:B------:R-:W-:Y:S01]  /*2ab0*/  @P5 FMUL.FTZ R122, R121, UR24 ;  /* 0x00000018797a5c20 */ /* 0x000fe20008410000 */
[----:B------:R-:W-:Y:S01]  /*2ac0*/  @P5 HADD2.F32 R115, -RZ, R7.H0_H0 ;  /* 0x20000007ff735230 */ /* 0x000fe20000004100 */
[----:B------:R-:W-:Y:S01]  /*2ad0*/  MOV R108, R68 ;  /* 0x00000044006c7202 */ /* 0x000fe20000000f00 */
[----:B0-----:R-:W-:Y:S01]  /*2ae0*/  @P5 FMUL.FTZ R124, R124, UR26 ;  /* 0x0000001a7c7c5c20 */ /* 0x001fe20008410000 */
[----:B------:R-:W-:Y:S01]  /*2af0*/  MOV R107, R67 ;  /* 0x00000043006b7202 */ /* 0x000fe20000000f00 */
[----:B------:R-:W-:Y:S01]  /*2b00*/  @P5 FFMA.FTZ R108, R123, R111, R68 ;  /* 0x0000006f7b6c5223 */ /* 0x000fe20000010044 */
[----:B------:R-:W-:Y:S01]  /*2b10*/  MOV R109, R69 ;  /* 0x00000045006d7202 */ /* 0x000fe20000000f00 */
[----:B-1----:R-:W-:Y:S01]  /*2b20*/  @P5 FMUL.FTZ R125, R125, UR4 ;  /* 0x000000047d7d5c20 */ /* 0x002fe20008410000 */
[----:B------:R-:W-:Y:S01]  /*2b30*/  MOV R110, R70 ;  /* 0x00000046006e7202 */ /* 0x000fe20000000f00 */
[----:B------:R-:W-:Y:S01]  /*2b40*/  @P5 FFMA.FTZ R107, R122, R114, R67 ;  /* 0x000000727a6b5223 */ /* 0x000fe20000010043 */
[----:B------:R-:W-:Y:S01]  /*2b50*/  @P5 FFMA.FTZ R109, R124, R120, R69 ;  /* 0x000000787c6d5223 */ /* 0x000fe20000010045 */
[----:B------:R-:W-:Y:S01]  /*2b60*/  @P5 FFMA.FTZ R110, R125, R115, R70 ;  /* 0x000000737d6e5223 */ /* 0x000fe20000010046 */
[----:B------:R-:W-:Y:S01]  /*2b70*/  MOV R111, R71 ;  /* 0x00000047006f7202 */ /* 0x000fe20000000f00 */
[----:B------:R-:W-:Y:S06]  /*2b80*/  BRA.U !UP0, `(.L_x_20285) ;  /* 0x0000000108c87547 */ /* 0x000fec000b800000 */
[----:B------:R-:W-:Y:S02]  /*2b90*/  HADD2.F32 R111, -RZ, R63.H1_H1 ;  /* 0x3000003fff6f7230 */ /* 0x000fe40000004100 */
[----:B------:R-:W-:-:S03]  /*2ba0*/  HADD2.F32 R114, -RZ, R7.H1_H1 ;  /* 0x30000007ff727230 */ /* 0x000fc60000004100 */
[----:B------:R-:W-:-:S04]  /*2bb0*/  FMUL.FTZ R120, R111, UR22 ;  /* 0x000000166f787c20 */ /* 0x000fc80008410000 */
[----:B------:R-:W-:Y:S01]  /*2bc0*/  FFMA.FTZ R111, R120, R114, R71 ;  /* 0x00000072786f7223 */ /* 0x000fe20000010047 */
[----:B------:R-:W-:Y:S06]  /*2bd0*/  BRA `(.L_x_20285) ;  /* 0x0000000000b47947 */ /* 0x000fec0003800000 */
.L_x_20284:
[----:B----4-:R-:W0:Y:S01]  /*2be0*/  @P5 LDC R105, c[0x0][0x40c] ;  /* 0x00010300ff695b82 */ /* 0x010e220000000800 */
[----:B-----5:R-:W-:Y:S02]  /*2bf0*/  @P5 HADD2.F32 R104, -RZ, R60.H0_H0 ;  /* 0x2000003cff685230 */ /* 0x020fe40000004100 */
[--C-:B------:R-:W-:Y:S02]  /*2c00*/  @P5 HADD2.F32 R114, -RZ, R62.reuse.H1_H1 ;  /* 0x3000003eff725230 */ /* 0x100fe40000004100 */
[----:B------:R-:W-:Y:S02]  /*2c10*/  @P5 HADD2.F32 R108, -RZ, R61.H1_H1 ;  /* 0x3000003dff6c5230 */ /* 0x000fe40000004100 */
[----:B------:R-:W-:Y:S01]  /*2c20*/  @P5 HADD2.F32 R110, -RZ, R62.H0_H0 ;  /* 0x2000003eff6e5230 */ /* 0x000fe20000004100 */
[----:B------:R-:W4:Y:S01]  /*2c30*/  @P5 LDC R106, c[0x0][0x40c] ;  /* 0x00010300ff6a5b82 */ /* 0x000f220000000800 */
[--C-:B-123--:R-:W-:Y:S02]  /*2c40*/  @P5 HADD2.F32 R120, -RZ, R63.reuse.H0_H0 ;  /* 0x2000003fff785230 */ /* 0x10efe40000004100 */
[----:B------:R-:W-:-:S02]  /*2c50*/  @P5 HADD2.F32 R122, -RZ, R63.H1_H1 ;  /* 0x3000003fff7a5230 */ /* 0x000fc40000004100 */
[--C-:B------:R-:W-:Y:S02]  /*2c60*/  @P5 HADD2.F32 R124, -RZ, R7.reuse.H0_H0 ;  /* 0x20000007ff7c5230 */ /* 0x100fe40000004100 */
[----:B------:R-:W-:Y:S01]  /*2c70*/  @P5 HADD2.F32 R126, -RZ, R7.H1_H1 ;  /* 0x30000007ff7e5230 */ /* 0x000fe20000004100 */
[----:B------:R-:W1:Y:S08]  /*2c80*/  @P5 LDC R123, c[0x0][0x40c] ;  /* 0x00010300ff7b5b82 */ /* 0x000e700000000800 */
[----:B------:R-:W2:Y:S01]  /*2c90*/  @P5 LDC R115, c[0x0][0x40c] ;  /* 0x00010300ff735b82 */ /* 0x000ea20000000800 */
[----:B0-----:R-:W-:Y:S01]  /*2ca0*/  @P5 FMUL.FTZ R107, R104, R105 ;  /* 0x00000069686b5220 */ /* 0x001fe20000410000 */
[----:B------:R-:W-:-:S02]  /*2cb0*/  @P5 HADD2.F32 R105, -RZ, R61.H0_H0 ;  /* 0x2000003dff695230 */ /* 0x000fc40000004100 */
[----:B------:R-:W-:-:S04]  /*2cc0*/  @P5 HADD2.F32 R104, -RZ, R60.H1_H1 ;  /* 0x3000003cff685230 */ /* 0x000fc80000004100 */
[----:B------:R-:W0:Y:S01]  /*2cd0*/  @P5 LDC R121, c[0x0][0x40c] ;  /* 0x00010300ff795b82 */ /* 0x000e220000000800 */
[----:B----4-:R-:W-:Y:S01]  /*2ce0*/  @P5 FMUL.FTZ R111, R105, R106 ;  /* 0x0000006a696f5220 */ /* 0x010fe20000410000 */
[----:B------:R-:W-:-:S06]  /*2cf0*/  HFMA2 R106, -RZ, RZ, 0, 0 ;  /* 0x00000000ff6a7431 */ /* 0x000fcc00000001ff */
[----:B------:R-:W3:Y:S01]  /*2d00*/  @P5 LDC R109, c[0x0][0x40c] ;  /* 0x00010300ff6d5b82 */ /* 0x000ee20000000800 */
        /* <DEDUP_REMOVED lines=8> */
[----:B0-----:R-:W-:Y:S01]  /*2d90*/  @P5 FMUL.FTZ R121, R110, R121 ;  /* 0x000000796e795220 */ /* 0x001fe20000410000 */
[----:B------:R-:W-:Y:S02]  /*2da0*/  @P5 HADD2.F32 R110, -RZ, R4.H1_H1 ;  /* 0x30000004ff6e5230 */ /* 0x000fe40000004100 */
[----:B---3--:R-:W-:Y:S01]  /*2db0*/  @P5 FMUL.FTZ R109, R104, R109 ;  /* 0x0000006d686d5220 */ /* 0x008fe20000410000 */
        /* <DEDUP_REMOVED lines=15> */
.L_x_20285:
[----:B------:R-:W0:Y:S02]  /*2eb0*/  LDC.64 R114, c[0x0][0x3a8] ;  /* 0x0000ea00ff727b82 */ /* 0x000e240000000a00 */
[----:B0-----:R-:W-:-:S05]  /*2ec0*/  IMAD.WIDE.U32 R114, R0, 0x20, R114 ;  /* 0x0000002000727825 */ /* 0x001fca00078e0072 */
[----:B------:R4:W-:Y:S04]  /*2ed0*/  STG.E.128 desc[UR12][R114.64], R104 ;  /* 0x0000006872007986 */ /* 0x0009e8000c101d0c */
[----:B------:R4:W-:Y:S02]  /*2ee0*/  STG.E.128 desc[UR12][R114.64+0x10], R108 ;  /* 0x0000106c72007986 */ /* 0x0009e4000c101d0c */
.L_x_20283:
[----:B------:R-:W-:Y:S05]  /*2ef0*/  BSYNC.RECONVERGENT B0 ;  /* 0x0000000000007941 */ /* 0x000fea0003800200 */
.L_x_20282:
[----:B------:R-:W-:Y:S01]  /*2f00*/  FADD.FTZ R0, RZ, R72 ;  /* 0x00000048ff007221 */ /* 0x000fe20000010000 */
[C---:B------:R-:W-:Y:S01]  /*2f10*/  ISETP.GT.U32.AND P5, PT, R2.reuse, 0xff, PT ;  /* 0x000000ff0200780c */ /* 0x040fe20003fa4070 */
[----:B------:R-:W-:Y:S01]  /*2f20*/  BSSY.RECONVERGENT B0, `(.L_x_20286) ;  /* 0x00000a2000007945 */ /* 0x000fe20003800200 */
[C---:B------:R-:W-:Y:S01]  /*2f30*/  ISETP.GT.U32.AND P6, PT, R2.reuse, 0x17f, PT ;  /* 0x0000017f0200780c */ /* 0x040fe20003fc4070 */
        /* <DEDUP_REMOVED lines=160> */
.L_x_20287:
[----:B------:R-:W-:Y:S05]  /*3940*/  BSYNC.RECONVERGENT B0 ;  /* 0x0000000000007941 */ /* 0x000fea0003800200 */
.L_x_20286:
        /* <DEDUP_REMOVED lines=12> */
.L_x_20289:
[----:B------:R-:W-:Y:S05]  /*3a10*/  BSYNC.RECONVERGENT B0 ;  /* 0x0000000000007941 */ /* 0x000fea0003800200 */
.L_x_20288:
[----:B------:R-:W2:Y:S01]  /*3a20*/  SHFL.DOWN PT, R121, R124, 0x2, 0x1f ;  /* 0x08401f007c797f89 */ /* 0x000ea200000e0000 */
[----:B------:R-:W-:Y:S01]  /*3a30*/  ISETP.NE.AND P6, PT, RZ, UR16, PT ;  /* 0x00000010ff007c0c */ /* 0x000fe2000bfc5270 */
[----:B------:R-:W-:Y:S01]  /*3a40*/  UISETP.GE.AND UP0, UPT, UR6, 0x1, UPT ;  /* 0x000000010600788c */ /* 0x000fe2000bf06270 */
[----:B------:R-:W-:Y:S01]  /*3a50*/  ISETP.NE.AND P5, PT, R113, RZ, PT ;  /* 0x000000ff7100720c */ /* 0x000fe20003fa5270 */
        /* <DEDUP_REMOVED lines=11> */
[----:B------:R-:W-:Y:S02]  /*3b10*/  FFMA.FTZ R128, R121, R114, R128 ;  /* 0x0000007279807223 */ /* 0x000fe40000010080 */
[----:B------:R-:W-:-:S04]  /*3b20*/  FMUL.FTZ R123, R123, R123 ;  /* 0x0000007b7b7b7220 */ /* 0x000fc80000410000 */
[----:B------:R-:W-:-:S04]  /*3b30*/  FMUL.FTZ R123, R123, R121 ;  /* 0x000000797b7b7220 */ /* 0x000fc80000410000 */
[----:B------:R-:W-:Y:S01]  /*3b40*/  FMUL.FTZ R123, R123, R126 ;  /* 0x0000007e7b7b7220 */ /* 0x000fe20000410000 */
[----:B-1----:R-:W-:-:S03]  /*3b50*/  FMUL.FTZ R127, R125, R128 ;  /* 0x000000807d7f7220 */ /* 0x002fc60000410000 */
[----:B------:R-:W-:Y:S01]  /*3b60*/  FFMA.FTZ R0, R125, R123, R0 ;  /* 0x0000007b7d007223 */ /* 0x000fe20000010000 */
[----:B------:R-:W-:Y:S02]  /*3b70*/  MOV R125, UR7 ;  /* 0x00000007007d7c02 */ /* 0x000fe40008000f00 */
        /* <DEDUP_REMOVED lines=9> */
[----:B------:R-:W-:Y:S01]  /*3c10*/  FFMA.FTZ R123, R122, R127, R123 ;  /* 0x0000007f7a7b7223 */ /* 0x000fe2000001007b */
        /* <DEDUP_REMOVED lines=17> */
[----:B-1----:R-:W-:-:S03]  /*3d30*/  R2UR UR20, R122 ;  /* 0x000000007a1472ca */ /* 0x002fc600000e0000 */
[----:B--2---:R-:W-:-:S10]  /*3d40*/  @!P5 IMAD.WIDE R114, R125, 0x4, R114 ;  /* 0x000000047d72d825 */ /* 0x004fd400078e0272 */
[----:B------:R-:W-:Y:S01]  /*3d50*/  MOV R125, UR20 ;  /* 0x00000014007d7c02 */ /* 0x000fe20008000f00 */
[----:B------:R0:W-:Y:S04]  /*3d60*/  @!P5 STG.E desc[UR12][R114.64], R123 ;  /* 0x0000007b7200d986 */ /* 0x0001e8000c10190c */
        /* <DEDUP_REMOVED lines=13> */
[----:B------:R-:W-:Y:S01]  /*3e40*/  FADD.FTZ R0, R72, -UR4 ;  /* 0x8000000448007e21 */ /* 0x000fe20008010000 */
        /* <DEDUP_REMOVED lines=10> */
[----:B------:R-:W-:Y:S02]  /*3ef0*/  HADD2.F32 R133, -RZ, R59.H0_H0 ;  /* 0x2000003bff857230 */ /* 0x000fe40000004100 */
[----:B------:R-:W-:Y:S01]  /*3f00*/  FFMA.FTZ R124, R114, R123, R125 ;  /* 0x0000007b727c7223 */ /* 0x000fe2000001007d */
[----:B------:R-:W-:Y:S01]  /*3f10*/  HADD2.F32 R127, -RZ, R118.H0_H0 ;  /* 0x20000076ff7f7230 */ /* 0x000fe20000004100 */
[----:B------:R-:W0:Y:S01]  /*3f20*/  LDC.64 R114, c[0x0][0x428] ;  /* 0x00010a00ff727b82 */ /* 0x000e220000000a00 */
[----:B------:R-:W-:Y:S02]  /*3f30*/  HADD2.F32 R129, -RZ, R58.H0_H0 ;  /* 0x2000003aff817230 */ /* 0x000fe40000004100 */
[----:B------:R-:W-:Y:S01]  /*3f40*/  FMUL.FTZ R122, R122, UR20 ;  /* 0x000000147a7a7c20 */ /* 0x000fe20008410000 */
[----:B------:R-:W-:Y:S01]  /*3f50*/  FMUL.FTZ R120, R120, UR20 ;  /* 0x0000001478787c20 */ /* 0x000fe20008410000 */
[----:B------:R-:W-:Y:S01]  /*3f60*/  FADD.FTZ R126, R77, -UR4 ;  /* 0x800000044d7e7e21 */ /* 0x000fe20008010000 */
[----:B------:R-:W-:Y:S01]  /*3f70*/  FADD.FTZ R130, R79, -UR4 ;  /* 0x800000044f827e21 */ /* 0x000fe20008010000 */
[----:B------:R-:W-:Y:S01]  /*3f80*/  FFMA.FTZ R128, R122, R131, R133 ;  /* 0x000000837a807223 */ /* 0x000fe20000010085 */
[----:B------:R-:W-:Y:S01]  /*3f90*/  FFMA.FTZ R129, R120, R127, R129 ;  /* 0x0000007f78817223 */ /* 0x000fe20000010081 */
[----:B------:R-:W-:Y:S01]  /*3fa0*/  FADD.FTZ R122, R75, -UR4 ;  /* 0x800000044b7a7e21 */ /* 0x000fe20008010000 */
[----:B------:R-:W-:Y:S01]  /*3fb0*/  FADD.FTZ R120, R73, -UR4 ;  /* 0x8000000449787e21 */ /* 0x000fe20008010000 */
        /* <DEDUP_REMOVED lines=23> */
.L_x_20292:
[----:B------:R-:W-:Y:S05]  /*4130*/  BSYNC.RECONVERGENT B0 ;  /* 0x0000000000007941 */ /* 0x000fea0003800200 */
.L_x_20291:
[----:B------:R-:W-:Y:S04]  /*4140*/  BSSY.RECONVERGENT B0, `(.L_x_20293) ;  /* 0x0000032000007945 */ /* 0x000fe80003800200 */
[----:B------:R-:W-:Y:S05]  /*4150*/  @!P1 BRA `(.L_x_20294) ;  /* 0x0000000000c09947 */ /* 0x000fea0003800000 */
[----:B0-----:R-:W-:Y:S01]  /*4160*/  FADD.FTZ R114, R82, -UR4 ;  /* 0x8000000452727e21 */ /* 0x001fe20008010000 */
        /* <DEDUP_REMOVED lines=47> */
.L_x_20294:
[----:B------:R-:W-:Y:S05]  /*4460*/  BSYNC.RECONVERGENT B0 ;  /* 0x0000000000007941 */ /* 0x000fea0003800200 */
.L_x_20293:
[----:B------:R-:W-:Y:S04]  /*4470*/  BSSY.RECONVERGENT B0, `(.L_x_20295) ;  /* 0x0000032000007945 */ /* 0x000fe80003800200 */
[----:B------:R-:W-:Y:S05]  /*4480*/  @!P2 BRA `(.L_x_20296) ;  /* 0x0000000000c0a947 */ /* 0x000fea0003800000 */
[----:B01----:R-:W-:Y:S01]  /*4490*/  FADD.FTZ R114, R90, -UR4 ;  /* 0x800000045a727e21 */ /* 0x003fe20008010000 */
        /* <DEDUP_REMOVED lines=47> */
.L_x_20296:
[----:B------:R-:W-:Y:S05]  /*4790*/  BSYNC.RECONVERGENT B0 ;  /* 0x0000000000007941 */ /* 0x000fea0003800200 */
.L_x_20295:
[----:B------:R-:W-:Y:S04]  /*47a0*/  BSSY.RECONVERGENT B0, `(.L_x_20297) ;  /* 0x0000032000007945 */ /* 0x000fe80003800200 */
[----:B------:R-:W-:Y:S05]  /*47b0*/  @!P3 BRA `(.L_x_20298) ;  /* 0x0000000000c0b947 */ /* 0x000fea0003800000 */
[----:B012---:R-:W-:Y:S01]  /*47c0*/  FADD.FTZ R114, R98, -UR4 ;  /* 0x8000000462727e21 */ /* 0x007fe20008010000 */
        /* <DEDUP_REMOVED lines=47> */
.L_x_20298:
[----:B------:R-:W-:Y:S05]  /*4ac0*/  BSYNC.RECONVERGENT B0 ;  /* 0x0000000000007941 */ /* 0x000fea0003800200 */
.L_x_20297:
[----:B------:R-:W-:Y:S04]  /*4ad0*/  BSSY.RECONVERGENT B0, `(.L_x_20290) ;  /* 0x0000031000007945 */ /* 0x000fe80003800200 */
[----:B------:R-:W-:Y:S05]  /*4ae0*/  @!P4 BRA `(.L_x_20299) ;  /* 0x0000000000bcc947 */ /* 0x000fea0003800000 */
[----:B------:R-:W-:Y:S01]  /*4af0*/  FADD.FTZ R0, R104, -UR4 ;  /* 0x8000000468007e21 */ /* 0x000fe20008010000 */
[----:B0123-5:R-:W-:Y:S02]  /*4b00*/  HADD2.F32 R115, -RZ, R12.H0_H0 ;  /* 0x2000000cff737230 */ /* 0x02ffe40000004100 */
[----:B------:R-:W-:Y:S01]  /*4b10*/  FADD.FTZ R114, R106, -UR4 ;  /* 0x800000046a727e21 */ /* 0x000fe20008010000 */
[----:B------:R-:W-:Y:S02]  /*4b20*/  HADD2.F32 R121, -RZ, R8.H0_H0 ;  /* 0x20000008ff797230 */ /* 0x000fe40000004100 */
[----:B------:R-:W-:Y:S01]  /*4b30*/  FMUL.FTZ R0, R0, UR20 ;  /* 0x0000001400007c20 */ /* 0x000fe20008410000 */
[----:B------:R-:W-:Y:S01]  /*4b40*/  FADD.FTZ R122, R110, -UR4 ;  /* 0x800000046e7a7e21 */ /* 0x000fe20008010000 */
[----:B------:R-:W-:Y:S01]  /*4b50*/  FMUL.FTZ R120, R114, UR20 ;  /* 0x0000001472787c20 */ /* 0x000fe20008410000 */
[----:B------:R-:W-:Y:S02]  /*4b60*/  HADD2.F32 R123, -RZ, R13.H0_H0 ;  /* 0x2000000dff7b7230 */ /* 0x000fe40000004100 */
[----:B------:R-:W-:Y:S01]  /*4b70*/  FFMA.FTZ R0, R0, R115, R121 ;  /* 0x0000007300007223 */ /* 0x000fe20000010079 */
[----:B------:R-:W-:Y:S01]  /*4b80*/  FADD.FTZ R115, R108, -UR4 ;  /* 0x800000046c737e21 */ /* 0x000fe20008010000 */
[----:B------:R-:W-:-:S02]  /*4b90*/  HADD2.F32 R121, -RZ, R9.H0_H0 ;  /* 0x20000009ff797230 */ /* 0x000fc40000004100 */
[----:B------:R-:W-:Y:S01]  /*4ba0*/  FMUL.FTZ R128, R122, UR20 ;  /* 0x000000147a807c20 */ /* 0x000fe20008410000 */
[----:B------:R-:W-:Y:S02]  /*4bb0*/  HADD2.F32 R125, -RZ, R14.H0_H0 ;  /* 0x2000000eff7d7230 */ /* 0x000fe40000004100 */
[----:B------:R-:W-:Y:S01]  /*4bc0*/  FMUL.FTZ R124, R115, UR20 ;  /* 0x00000014737c7c20 */ /* 0x000fe20008410000 */
[----:B------:R-:W-:Y:S01]  /*4bd0*/  HADD2.F32 R127, -RZ, R10.H0_H0 ;  /* 0x2000000aff7f7230 */ /* 0x000fe20000004100 */
[----:B------:R-:W0:Y:S01]  /*4be0*/  LDC.64 R114, c[0x0][0x428] ;  /* 0x00010a00ff727b82 */ /* 0x000e220000000a00 */
[----:B------:R-:W-:Y:S02]  /*4bf0*/  HADD2.F32 R129, -RZ, R15.H0_H0 ;  /* 0x2000000fff817230 */ /* 0x000fe40000004100 */
[----:B------:R-:W-:Y:S01]  /*4c00*/  FFMA.FTZ R122, R120, R123, R121 ;  /* 0x0000007b787a7223 */ /* 0x000fe20000010079 */
[----:B------:R-:W-:Y:S02]  /*4c10*/  HADD2.F32 R131, -RZ, R11.H0_H0 ;  /* 0x2000000bff837230 */ /* 0x000fe40000004100 */
[----:B------:R-:W-:Y:S01]  /*4c20*/  FFMA.FTZ R126, R124, R125, R127 ;  /* 0x0000007d7c7e7223 */ /* 0x000fe2000001007f */
[----:B------:R-:W-:Y:S01]  /*4c30*/  FADD.FTZ R120, R105, -UR4 ;  /* 0x8000000469787e21 */ /* 0x000fe20008010000 */
[----:B------:R-:W-:Y:S01]  /*4c40*/  FADD.FTZ R124, R107, -UR4 ;  /* 0x800000046b7c7e21 */ /* 0x000fe20008010000 */
[----:B------:R-:W-:Y:S01]  /*4c50*/  FADD.FTZ R132, R111, -UR4 ;  /* 0x800000046f847e21 */ /* 0x000fe20008010000 */
[----:B------:R-:W-:Y:S01]  /*4c60*/  FFMA.FTZ R130, R128, R129, R131 ;  /* 0x0000008180827223 */ /* 0x000fe20000010083 */
        /* <DEDUP_REMOVED lines=10> */
[----:B------:R-:W-:Y:S02]  /*4d10*/  HADD2.F32 R131, -RZ, R10.H1_H1 ;  /* 0x3000000aff837230 */ /* 0x000fe40000004100 */
[----:B------:R-:W-:Y:S01]  /*4d20*/  FFMA.FTZ R125, R124, R125, R127 ;  /* 0x0000007d7c7d7223 */ /* 0x000fe2000001007f */
[----:B------:R-:W-:Y:S02]  /*4d30*/  HADD2.F32 R133, -RZ, R15.H1_H1 ;  /* 0x3000000fff857230 */ /* 0x000fe40000004100 */
[----:B------:R-:W-:Y:S01]  /*4d40*/  FFMA.FTZ R121, R120, R121, R123 ;  /* 0x0000007978797223 */ /* 0x000fe2000001007b */
        /* <DEDUP_REMOVED lines=9> */
.L_x_20299:
[----:B------:R-:W-:Y:S05]  /*4de0*/  BSYNC.RECONVERGENT B0 ;  /* 0x0000000000007941 */ /* 0x000fea0003800200 */
.L_x_20290:
[----:B------:R-:W-:Y:S02]  /*4df0*/  UIADD3 UR7, UPT, UPT, UR7, UR18, URZ ;  /* 0x0000001207077290 */ /* 0x000fe4000fffe0ff */
[----:B------:R-:W-:Y:S02]  /*4e00*/  UPLOP3.LUT UP1, UPT, UPT, UPT, UP1, 0x40, 0x4 ;  /* 0x000000000004789c */ /* 0x000fe40003f2e810 */
[----:B------:R-:W-:-:S09]  /*4e10*/  UISETP.GE.AND UP0, UPT, UR7, UR19, UPT ;  /* 0x000000130700728c */ /* 0x000fd2000bf06270 */
[----:B------:R-:W-:Y:S05]  /*4e20*/  BRA.U !UP0, `(.L_x_20300) ;  /* 0xffffffb908d47547 */ /* 0x000fea000b83ffff */
[----:B------:R-:W-:Y:S05]  /*4e30*/  EXIT ;  /* 0x000000000000794d */ /* 0x000fea0003800000 */
.L_x_20301:
        /* <DEDUP_REMOVED lines=12> */
.L_x_34082:


//--------------------- .text._ZN10layer_norm13ln_fwd_kernelINS_13Kernel_traitsI6__halfS2_fS2_fjLj5120ELj1ELj1ELj4ELj16ENS_18Kernel_traits_baseILj5120ES2_S2_fS2_fjLj128EEEEELb0ELb1ELb1ELb1EEEvNS_9FwdParamsE --------------------------
	.section	.text._ZN10layer_norm13ln_fwd_kernelINS_13Kernel_traitsI6__halfS2_fS2_fjLj5120ELj1ELj1ELj4ELj16ENS_18Kernel_traits_baseILj5120ES2_S2_fS2_fjLj128EEEEELb0ELb1ELb1ELb1EEEvNS_9FwdParamsE,"ax",@progbits
	.align	128
        .global         _ZN10layer_norm13ln_fwd_kernelINS_13Kernel_traitsI6__halfS2_fS2_fjLj5120ELj1ELj1ELj4ELj16ENS_18Kernel_traits_baseILj5120ES2_S2_fS2_fjLj128EEEEELb0ELb1ELb1ELb1EEEvNS_9FwdParamsE
        .type           _ZN10layer_norm13ln_fwd_kernelINS_13Kernel_traitsI6__halfS2_fS2_fjLj5120ELj1ELj1ELj4ELj16ENS_18Kernel_traits_baseILj5120ES2_S2_fS2_fjLj128EEEEELb0ELb1ELb1ELb1EEEvNS_9FwdParamsE,@function
        .size           _ZN10layer_norm13ln_fwd_kernelINS_13Kernel_traitsI6__halfS2_fS2_fjLj5120ELj1ELj1ELj4ELj16ENS_18Kernel_traits_baseILj5120ES2_S2_fS2_fjLj128EEEEELb0ELb1ELb1ELb1EEEvNS_9FwdParamsE,(.L_x_34083 - _ZN10layer_norm13ln_fwd_kernelINS_13Kernel_traitsI6__halfS2_fS2_fjLj5120ELj1ELj1ELj4ELj16ENS_18Kernel_traits_baseILj5120ES2_S2_fS2_fjLj128EEEEELb0ELb1ELb1ELb1EEEvNS_9FwdParamsE)
        .other          _ZN10layer_norm13ln_fwd_kernelINS_13Kernel_traitsI6__halfS2_fS2_fjLj5120ELj1ELj1ELj4ELj16ENS_18Kernel_traits_baseILj5120ES2_S2_fS2_fjLj128EEEEELb0ELb1ELb1ELb1EEEvNS_9FwdParamsE,@"STO_CUDA_ENTRY STV_DEFAULT"
_ZN10layer_norm13ln_fwd_kernelINS_13Kernel_traitsI6__halfS2_fS2_fjLj5120ELj1ELj1ELj4ELj16ENS_18Kernel_traits_baseILj5120ES2_S2_fS2_fjLj128EEEEELb0ELb1ELb1ELb1EEEvNS_9FwdParamsE:
.text._ZN10layer_norm13ln_fwd_kernelINS_13Kernel_traitsI6__halfS2_fS2_fjLj5120ELj1ELj1ELj4ELj16ENS_18Kernel_traits_baseILj5120ES2_S2_fS2_fjLj128EEEEELb0ELb1ELb1ELb1EEEvNS_9FwdParamsE:
        /* <DEDUP_REMOVED lines=30> */
.L_x_20302:
[----:B------:R-:W1:Y:S08]  /*01e0*/  LDC.64 R2, c[0x0][0x3d0] ;  /* 0x0000f400ff027b82 */ /* 0x000e700000000a00 */
[----:B------:R-:W0:Y:S01]  /*01f0*/  LDC.64 R4, c[0x0][0x3e8] ;  /* 0x0000fa00ff047b82 */ /* 0x000e220000000a00 */
[----:B-1----:R-:W-:-:S05]  /*0200*/  IMAD.WIDE.U32 R2, R0, 0x10, R2 ;  /* 0x0000001000027825 */ /* 0x002fca00078e0002 */
[----:B------:R-:W5:Y:S01]  /*0210*/  LDG.E.128 R8, desc[UR12][R2.64+0x800] ;  /* 0x0008000c02087981 */ /* 0x000f62000c1e1d00 */
[----:B0-----:R-:W-:-:S03]  /*0220*/  IMAD.WIDE.U32 R24, R0, 0x10, R4 ;  /* 0x0000001000187825 */ /* 0x001fc600078e0004 */
[----:B------:R-:W5:Y:S04]  /*0230*/  LDG.E.128 R12, desc[UR12][R2.64+0x1000] ;  /* 0x0010000c020c7981 */ /* 0x000f68000c1e1d00 */
[----:B------:R-:W5:Y:S04]  /*0240*/  LDG.E.128 R4, desc[UR12][R2.64] ;  /* 0x0000000c02047981 */ /* 0x000f68000c1e1d00 */
[----:B------:R-:W5:Y:S04]  /*0250*/  LDG.E.128 R16, desc[UR12][R2.64+0x1800] ;  /* 0x0018000c02107981 */ /* 0x000f68000c1e1d00 */
[----:B------:R-:W5:Y:S01]  /*0260*/  LDG.E.128 R20, desc[UR12][R2.64+0x2000] ;  /* 0x0020000c02147981 */ /* 0x000f62000c1e1d00 */
[----:B------:R-:W-:-:S02]  /*0270*/  CS2R R42, SRZ ;  /* 0x00000000002a7805 */ /* 0x000fc4000001ff00 */
[----:B------:R-:W-:Y:S02]  /*0280*/  CS2R R40, SRZ ;  /* 0x0000000000287805 */ /* 0x000fe4000001ff00 */
[----:B------:R-:W-:Y:S01]  /*0290*/  CS2R R38, SRZ ;  /* 0x0000000000267805 */ /* 0x000fe2000001ff00 */
[----:B------:R-:W5:Y:S01]  /*02a0*/  LDG.E.128 R44, desc[UR12][R24.64] ;  /* 0x0000000c182c7981 */ /* 0x000f62000c1e1d00 */
[----:B------:R-:W-:Y:S02]  /*02b0*/  CS2R R36, SRZ ;  /* 0x0000000000247805 */ /* 0x000fe4000001ff00 */
[----:B------:R-:W-:Y:S02]  /*02c0*/  CS2R R34, SRZ ;  /* 0x0000000000227805 */ /* 0x000fe4000001ff00 */
[----:B------:R-:W-:Y:S01]  /*02d0*/  CS2R R32, SRZ ;  /* 0x0000000000207805 */ /* 0x000fe2000001ff00 */
[----:B------:R-:W5:Y:S01]  /*02e0*/  LDG.E.128 R48, desc[UR12][R24.64+0x800] ;  /* 0x0008000c18307981 */ /* 0x000f62000c1e1d00 */
[----:B------:R-:W-:-:S02]  /*02f0*/  CS2R R30, SRZ ;  /* 0x00000000001e7805 */ /* 0x000fc4000001ff00 */
[----:B------:R-:W-:Y:S02]  /*0300*/  CS2R R28, SRZ ;  /* 0x00000000001c7805 */ /* 0x000fe4000001ff00 */
[----:B------:R-:W-:Y:S01]  /*0310*/  CS2R R26, SRZ ;  /* 0x00000000001a7805 */ /* 0x000fe2000001ff00 */
[----:B------:R-:W5:Y:S04]  /*0320*/  LDG.E.128 R52, desc[UR12][R24.64+0x1000] ;  /* 0x0010000c18347981 */ /* 0x000f68000c1e1d00 */
[----:B------:R-:W5:Y:S04]  /*0330*/  LDG.E.128 R56, desc[UR12][R24.64+0x1800] ;  /* 0x0018000c18387981 */ /* 0x000f68000c1e1d00 */
[----:B------:R0:W5:Y:S02]  /*0340*/  LDG.E.128 R60, desc[UR12][R24.64+0x2000] ;  /* 0x0020000c183c7981 */ /* 0x000164000c1e1d00 */
[----:B0-----:R-:W-:-:S07]  /*0350*/  CS2R R24, SRZ ;  /* 0x0000000000187805 */ /* 0x001fce000001ff00 */
.L_x_20303:
[----:B------:R-:W0:Y:S02]  /*0360*/  LDCU UR4, c[0x0][0x384] ;  /* 0x00007080ff0477ac */ /* 0x000e240008000800 */
[----:B0-----:R-:W-:-:S06]  /*0370*/  UISETP.GE.AND UP0, UPT, UR7, UR4, UPT ;  /* 0x000000040700728c */ /* 0x001fcc000bf06270 */
[----:B------:R-:W-:-:S13]  /*0380*/  PLOP3.LUT P0, PT, PT, PT, UP0, 0x80, 0x8 ;  /* 0x000000000008781c */ /* 0x000fda0003f0f008 */
[----:B------:R-:W-:Y:S05]  /*0390*/  @P0 EXIT ;  /* 0x000000000000094d */ /* 0x000fea0003800000 */
[----:B------:R-:W0:Y:S01]  /*03a0*/  LDCU UR23, c[0x0][0x40c] ;  /* 0x00008180ff1777ac */ /* 0x000e220008000800 */
[----:B------:R-:W2:Y:S01]  /*03b0*/  LDCU UR15, c[0x0][0x388] ;  /* 0x00007100ff0f77ac */ /* 0x000ea20008000800 */
[----:B------:R-:W3:Y:S01]  /*03c0*/  LDCU.U8 UR18, c[0x0][0x410] ;  /* 0x00008200ff1277ac */ /* 0x000ee20008000000 */
[----:B------:R-:W4:Y:S01]  /*03d0*/  LDCU UR19, c[0x0][0x400] ;  /* 0x00008000ff1377ac */ /* 0x000f220008000800 */
[----:B------:R-:W0:Y:S01]  /*03e0*/  LDCU.128 UR8, c[0x0][0x3f0] ;  /* 0x00007e00ff0877ac */ /* 0x000e220008000c00 */
[----:B------:R-:W0:Y:S01]  /*03f0*/  LDCU.64 UR16, c[0x0][0x3a0] ;  /* 0x00007400ff1077ac */ /* 0x000e220008000a00 */
[----:B------:R-:W0:Y:S01]  /*0400*/  LDCU.64 UR20, c[0x0][0x380] ;  /* 0x00007000ff1477ac */ /* 0x000e220008000a00 */
[----:B------:R-:W-:-:S11]  /*0410*/  UPLOP3.LUT UP0, UPT, UPT, UPT, UPT, 0x40, 0x4 ;  /* 0x000000000004789c */ /* 0x000fd60003f0e870 */
.L_x_20319:
[----:B0-----:R-:W-:-:S06]  /*0420*/  UIMAD.WIDE UR4, UR7, 0x4, UR8 ;  /* 0x00000004070478a5 */ /* 0x001fcc000f8e0208 */
[----:B------:R-:W-:Y:S02]  /*0430*/  MOV R76, UR4 ;  /* 0x00000004004c7c02 */ /* 0x000fe40008000f00 */
[----:B------:R-:W-:-:S05]  /*0440*/  MOV R77, UR5 ;  /* 0x00000005004d7c02 */ /* 0x000fca0008000f00 */
[----:B--2---:R-:W2:Y:S01]  /*0450*/  LDG.E R76, desc[UR12][R76.64] ;  /* 0x0000000c4c4c7981 */ /* 0x004ea2000c1e1900 */
[----:B------:R-:W-:Y:S01]  /*0460*/  HFMA2 R84, -RZ, RZ, 0, 0 ;  /* 0x00000000ff547431 */ /* 0x000fe200000001ff */
[----:B--2---:R-:W-:-:S13]  /*0470*/  R2UR UR14, R76 ;  /* 0x000000004c0e72ca */ /* 0x004fda00000e0000 */
[----:B------:R-:W-:-:S06]  /*0480*/  UISETP.GE.AND UP1, UPT, UR14, 0x1, UPT ;  /* 0x000000010e00788c */ /* 0x000fcc000bf26270 */
[----:B------:R-:W-:-:S05]  /*0490*/  PLOP3.LUT P1, PT, PT, PT, UP1, 0x80, 0x8 ;  /* 0x000000000008781c */ /* 0x000fca0003f2f018 */
[----:B------:R-:W-:-:S06]  /*04a0*/  @UP1 UIADD3 UR4, UPT, UPT, UR14, -0x1, URZ ;  /* 0xffffffff0e041890 */ /* 0x000fcc000fffe0ff */
[----:B------:R-:W-:Y:S01]  /*04b0*/  MOV R80, UR4 ;  /* 0x0000000400507c02 */ /* 0x000fe20008000f00 */
[----:B------:R-:W-:Y:S01]  /*04c0*/  UIMAD.WIDE UR4, UR7, 0x4, UR10 ;  /* 0x00000004070478a5 */ /* 0x000fe2000f8e020a */
[----:B-1----:R-:W0:Y:S03]  /*04d0*/  @P1 LDC.64 R2, c[0x0][0x390] ;  /* 0x0000e400ff021b82 */ /* 0x002e260000000a00 */
        /* <DEDUP_REMOVED lines=23> */
[----:B------:R-:W0:Y:S01]  /*0650*/  @P2 LDC R79, c[0x0][0x40c] ;  /* 0x00010300ff4f2b82 */ /* 0x000e220000000800 */
[--C-:B-----5:R-:W-:Y:S02]  /*0660*/  @P2 HADD2.F32 R0, -RZ, R64.reuse.H0_H0 ;  /* 0x20000040ff002230 */ /* 0x120fe40000004100 */
[----:B------:R-:W-:Y:S02]  /*0670*/  @P2 HADD2.F32 R76, -RZ, R64.H1_H1 ;  /* 0x30000040ff4c2230 */ /* 0x000fe40000004100 */
[--C-:B------:R-:W-:Y:S02]  /*0680*/  @P2 HADD2.F32 R77, -RZ, R65.reuse.H0_H0 ;  /* 0x20000041ff4d2230 */ /* 0x100fe40000004100 */
[----:B------:R-:W-:Y:S01]  /*0690*/  @P2 HADD2.F32 R78, -RZ, R65.H1_H1 ;  /* 0x30000041ff4e2230 */ /* 0x000fe20000004100 */
[----:B------:R-:W1:Y:S08]  /*06a0*/  @P2 LDC R81, c[0x0][0x40c] ;  /* 0x00010300ff512b82 */ /* 0x000e700000000800 */
[----:B------:R-:W4:Y:S08]  /*06b0*/  @P2 LDC R80, c[0x0][0x40c] ;  /* 0x00010300ff502b82 */ /* 0x000f300000000800 */
[----:B------:R-:W4:Y:S01]  /*06c0*/  @P2 LDC R87, c[0x0][0x40c] ;  /* 0x00010300ff572b82 */ /* 0x000f220000000800 */
[----:B0-----:R-:W-:Y:S01]  /*06d0*/  @P2 FMUL.FTZ R3, R0, R79 ;  /* 0x0000004f00032220 */ /* 0x001fe20000410000 */
[----:B------:R-:W-:-:S02]  /*06e0*/  @P2 HADD2.F32 R0, -RZ, R44.H0_H0 ;  /* 0x2000002cff002230 */ /* 0x000fc40000004100 */
[----:B------:R-:W-:-:S04]  /*06f0*/  @P2 HADD2.F32 R79, -RZ, R66.H0_H0 ;  /* 0x20000042ff4f2230 */ /* 0x000fc80000004100 */
[----:B------:R-:W0:Y:S01]  /*0700*/  @P2 LDC R89, c[0x0][0x40c] ;  /* 0x00010300ff592b82 */ /* 0x000e220000000800 */
[----:B-1----:R-:W-:Y:S01]  /*0710*/  @P2 FMUL.FTZ R2, R76, R81 ;  /* 0x000000514c022220 */ /* 0x002fe20000410000 */
[----:B------:R-:W-:-:S06]  /*0720*/  @P2 HADD2.F32 R81, -RZ, R67.H0_H0 ;  /* 0x20000043ff512230 */ /* 0x000fcc0000004100 */
[----:B------:R-:W1:Y:S01]  /*0730*/  @P2 LDC R90, c[0x0][0x40c] ;  /* 0x00010300ff5a2b82 */ /* 0x000e620000000800 */
[----:B----4-:R-:W-:Y:S01]  /*0740*/  @P2 FMUL.FTZ R83, R77, R80 ;  /* 0x000000504d532220 */ /* 0x010fe20000410000 */
[----:B------:R-:W-:-:S06]  /*0750*/  @P2 HADD2.F32 R80, -RZ, R66.H1_H1 ;  /* 0x30000042ff502230 */ /* 0x000fcc0000004100 */
[----:B------:R-:W4:Y:S01]  /*0760*/  @P2 LDC R82, c[0x0][0x40c] ;  /* 0x00010300ff522b82 */ /* 0x000f220000000800 */
[----:B------:R-:W-:Y:S01]  /*0770*/  @P2 FMUL.FTZ R86, R78, R87 ;  /* 0x000000574e562220 */ /* 0x000fe20000410000 */
[----:B------:R-:W-:Y:S02]  /*0780*/  @P2 HADD2.F32 R78, -RZ, R44.H1_H1 ;  /* 0x3000002cff4e2230 */ /* 0x000fe40000004100 */
[----:B0-----:R-:W-:Y:S01]  /*0790*/  @P2 FMUL.FTZ R88, R80, R89 ;  /* 0x0000005950582220 */ /* 0x001fe20000410000 */
[--C-:B------:R-:W-:Y:S02]  /*07a0*/  @P2 HADD2.F32 R89, -RZ, R46.reuse.H1_H1 ;  /* 0x3000002eff592230 */ /* 0x100fe40000004100 */
[----:B-1----:R-:W-:Y:S01]  /*07b0*/  @P2 FMUL.FTZ R91, R81, R90 ;  /* 0x0000005a515b2220 */ /* 0x002fe20000410000 */
[----:B------:R-:W-:Y:S02]  /*07c0*/  @P2 HADD2.F32 R90, -RZ, R47.H0_H0 ;  /* 0x2000002fff5a2230 */ /* 0x000fe40000004100 */
[----:B----4-:R-:W-:Y:S01]  /*07d0*/  @P2 FMUL.FTZ R87, R79, R82 ;  /* 0x000000524f572220 */ /* 0x010fe20000410000 */
[----:B--2---:R-:W-:Y:S01]  /*07e0*/  @!P2 MOV R76, R68 ;  /* 0x00000044004ca202 */ /* 0x004fe20000000f00 */
[----:B------:R-:W-:Y:S01]  /*07f0*/  @P2 FFMA.FTZ R76, R3, R0, R68 ;  /* 0x00000000034c2223 */ /* 0x000fe20000010044 */
[----:B------:R-:W-:Y:S01]  /*0800*/  MOV R77, R69 ;  /* 0x00000045004d7202 */ /* 0x000fe20000000f00 */
[----:B------:R-:W-:Y:S01]  /*0810*/  @P2 FFMA.FTZ R77, R2, R78, R69 ;  /* 0x0000004e024d2223 */ /* 0x000fe20000010045 */
[--C-:B------:R-:W-:Y:S01]  /*0820*/  @P2 HADD2.F32 R0, -RZ, R45.reuse.H0_H0 ;  /* 0x2000002dff002230 */ /* 0x100fe20000004100 */
[----:B------:R-:W-:Y:S01]  /*0830*/  MOV R78, R70 ;  /* 0x00000046004e7202 */ /* 0x000fe20000000f00 */
[----:B------:R-:W-:Y:S01]  /*0840*/  @P2 HADD2.F32 R2, -RZ, R45.H1_H1 ;  /* 0x3000002dff022230 */ /* 0x000fe20000004100 */
[----:B------:R-:W-:Y:S01]  /*0850*/  MOV R79, R71 ;  /* 0x00000047004f7202 */ /* 0x000fe20000000f00 */
[----:B------:R-:W-:Y:S01]  /*0860*/  @P2 HADD2.F32 R3, -RZ, R46.H0_H0 ;  /* 0x2000002eff032230 */ /* 0x000fe20000004100 */
[----:B---3--:R-:W-:Y:S01]  /*0870*/  MOV R80, R72 ;  /* 0x0000004800507202 */ /* 0x008fe20000000f00 */
[----:B------:R-:W-:Y:S01]  /*0880*/  @P2 FFMA.FTZ R78, R83, R0, R70 ;  /* 0x00000000534e2223 */ /* 0x000fe20000010046 */
[----:B------:R-:W-:Y:S01]  /*0890*/  MOV R81, R73 ;  /* 0x0000004900517202 */ /* 0x000fe20000000f00 */
[----:B------:R-:W-:Y:S01]  /*08a0*/  @P2 FFMA.FTZ R79, R86, R2, R71 ;  /* 0x00000002564f2223 */ /* 0x000fe20000010047 */
[----:B------:R-:W-:Y:S01]  /*08b0*/  MOV R82, R74 ;  /* 0x0000004a00527202 */ /* 0x000fe20000000f00 */
[----:B------:R-:W-:Y:S01]  /*08c0*/  @P2 FFMA.FTZ R80, R87, R3, R72 ;  /* 0x0000000357502223 */ /* 0x000fe20000010048 */
[----:B------:R-:W-:Y:S01]  /*08d0*/  @P2 FFMA.FTZ R81, R88, R89, R73 ;  /* 0x0000005958512223 */ /* 0x000fe20000010049 */
        /* <DEDUP_REMOVED lines=8> */
.L_x_20304:
[----:B------:R-:W0:Y:S01]  /*0960*/  @P1 LDC R3, c[0x0][0x40c] ;  /* 0x00010300ff031b82 */ /* 0x000e220000000800 */
[----:B-----5:R-:W-:Y:S02]  /*0970*/  @P1 HADD2.F32 R0, -RZ, R64.H0_H0 ;  /* 0x20000040ff001230 */ /* 0x020fe40000004100 */
[--C-:B------:R-:W-:Y:S02]  /*0980*/  @P1 HADD2.F32 R81, -RZ, R66.reuse.H0_H0 ;  /* 0x20000042ff511230 */ /* 0x100fe40000004100 */
[----:B------:R-:W-:Y:S02]  /*0990*/  @P1 HADD2.F32 R83, -RZ, R66.H1_H1 ;  /* 0x30000042ff531230 */ /* 0x000fe40000004100 */
[----:B------:R-:W-:Y:S01]  /*09a0*/  @P1 HADD2.F32 R2, -RZ, R64.H1_H1 ;  /* 0x30000040ff021230 */ /* 0x000fe20000004100 */
[----:B------:R-:W1:Y:S01]  /*09b0*/  @P1 LDC R76, c[0x0][0x40c] ;  /* 0x00010300ff4c1b82 */ /* 0x000e620000000800 */
[----:B------:R-:W-:Y:S02]  /*09c0*/  @P1 HADD2.F32 R78, -RZ, R65.H1_H1 ;  /* 0x30000041ff4e1230 */ /* 0x000fe40000004100 */
[----:B------:R-:W-:-:S02]  /*09d0*/  @P1 HADD2.F32 R91, -RZ, R47.H0_H0 ;  /* 0x2000002fff5b1230 */ /* 0x000fc40000004100 */
[----:B------:R-:W-:-:S03]  /*09e0*/  @P1 HADD2.F32 R93, -RZ, R47.H1_H1 ;  /* 0x3000002fff5d1230 */ /* 0x000fc60000004100 */
[----:B------:R-:W2:Y:S08]  /*09f0*/  @P1 LDC R82, c[0x0][0x40c] ;  /* 0x00010300ff521b82 */ /* 0x000eb00000000800 */
[----:B------:R-:W3:Y:S01]  /*0a00*/  @P1 LDC R88, c[0x0][0x40c] ;  /* 0x00010300ff581b82 */ /* 0x000ee20000000800 */
[----:B0-----:R-:W-:Y:S01]  /*0a10*/  @P1 FMUL.FTZ R0, R0, R3 ;  /* 0x0000000300001220 */ /* 0x001fe20000410000 */
[----:B------:R-:W-:-:S06]  /*0a20*/  @P1 HADD2.F32 R3, -RZ, R65.H0_H0 ;  /* 0x20000041ff031230 */ /* 0x000fcc0000004100 */
[----:B------:R-:W0:Y:S01]  /*0a30*/  @P1 LDC R77, c[0x0][0x40c] ;  /* 0x00010300ff4d1b82 */ /* 0x000e220000000800 */
[----:B-1----:R-:W-:Y:S01]  /*0a40*/  @P1 FMUL.FTZ R80, R3, R76 ;  /* 0x0000004c03501220 */ /* 0x002fe20000410000 */
[----:B------:R-:W-:-:S06]  /*0a50*/  @P1 HADD2.F32 R3, -RZ, R44.H0_H0 ;  /* 0x2000002cff031230 */ /* 0x000fcc0000004100 */
[----:B------:R-:W1:Y:S01]  /*0a60*/  @P1 LDC R79, c[0x0][0x40c] ;  /* 0x00010300ff4f1b82 */ /* 0x000e620000000800 */
[----:B--2---:R-:W-:Y:S01]  /*0a70*/  @P1 FMUL.FTZ R87, R81, R82 ;  /* 0x0000005251571220 */ /* 0x004fe20000410000 */
[----:B------:R-:W-:Y:S02]  /*0a80*/  @P1 HADD2.F32 R82, -RZ, R67.H0_H0 ;  /* 0x20000043ff521230 */ /* 0x000fe40000004100 */
[----:B------:R-:W-:-:S04]  /*0a90*/  @P1 HADD2.F32 R81, -RZ, R45.H0_H0 ;  /* 0x2000002dff511230 */ /* 0x000fc80000004100 */
[----:B------:R-:W2:Y:S01]  /*0aa0*/  @P1 LDC R89, c[0x0][0x40c] ;  /* 0x00010300ff591b82 */ /* 0x000ea20000000800 */
[----:B---3--:R-:W-:Y:S01]  /*0ab0*/  @P1 FMUL.FTZ R88, R83, R88 ;  /* 0x0000005853581220 */ /* 0x008fe20000410000 */
[----:B------:R-:W-:-:S06]  /*0ac0*/  @P1 HADD2.F32 R83, -RZ, R67.H1_H1 ;  /* 0x30000043ff531230 */ /* 0x000fcc0000004100 */
[----:B------:R-:W3:Y:S01]  /*0ad0*/  @P1 LDC R92, c[0x0][0x40c] ;  /* 0x00010300ff5c1b82 */ /* 0x000ee20000000800 */
[----:B0-----:R-:W-:Y:S01]  /*0ae0*/  @P1 FMUL.FTZ R2, R2, R77 ;  /* 0x0000004d02021220 */ /* 0x001fe20000410000 */
[----:B------:R-:W-:Y:S02]  /*0af0*/  CS2R R76, SRZ ;  /* 0x00000000004c7805 */ /* 0x000fe4000001ff00 */
[----:B------:R-:W-:Y:S01]  /*0b00*/  @P1 FMUL.FTZ R76, R0, R3 ;  /* 0x00000003004c1220 */ /* 0x000fe20000410000 */
[----:B------:R-:W-:Y:S02]  /*0b10*/  @P1 HADD2.F32 R3, -RZ, R45.H1_H1 ;  /* 0x3000002dff031230 */ /* 0x000fe40000004100 */
[----:B------:R-:W-:Y:S02]  /*0b20*/  @P1 HADD2.F32 R0, -RZ, R46.H0_H0 ;  /* 0x2000002eff001230 */ /* 0x000fe40000004100 */
[----:B-1----:R-:W-:Y:S01]  /*0b30*/  @P1 FMUL.FTZ R86, R78, R79 ;  /* 0x0000004f4e561220 */ /* 0x002fe20000410000 */
[----:B------:R-:W-:Y:S01]  /*0b40*/  @P1 HADD2.F32 R79, -RZ, R44.H1_H1 ;  /* 0x3000002cff4f1230 */ /* 0x000fe20000004100 */
[----:B------:R-:W-:Y:S01]  /*0b50*/  MOV R78, RZ ;  /* 0x000000ff004e7202 */ /* 0x000fe20000000f00 */
[----:B------:R-:W-:Y:S01]  /*0b60*/  @P1 FMUL.FTZ R78, R80, R81 ;  /* 0x00000051504e1220 */ /* 0x000fe20000410000 */
[----:B------:R-:W-:-:S02]  /*0b70*/  CS2R R80, SRZ ;  /* 0x0000000000507805 */ /* 0x000fc4000001ff00 */
[----:B------:R-:W-:Y:S01]  /*0b80*/  @P1 FMUL.FTZ R77, R2, R79 ;  /* 0x0000004f024d1220 */ /* 0x000fe20000410000 */
[----:B------:R-:W-:Y:S01]  /*0b90*/  MOV R79, RZ ;  /* 0x000000ff004f7202 */ /* 0x000fe20000000f00 */
[----:B--2---:R-:W-:Y:S01]  /*0ba0*/  @P1 FMUL.FTZ R90, R82, R89 ;  /* 0x00000059525a1220 */ /* 0x004fe20000410000 */
[----:B------:R-:W-:Y:S02]  /*0bb0*/  @P1 HADD2.F32 R89, -RZ, R46.H1_H1 ;  /* 0x3000002eff591230 */ /* 0x000fe40000004100 */
[----:B------:R-:W-:Y:S01]  /*0bc0*/  @P1 FMUL.FTZ R79, R86, R3 ;  /* 0x00000003564f1220 */ /* 0x000fe20000410000 */
[----:B------:R-:W-:Y:S02]  /*0bd0*/  @P1 FMUL.FTZ R80, R87, R0 ;  /* 0x0000000057501220 */ /* 0x000fe40000410000 */
[----:B------:R-:W-:Y:S01]  /*0be0*/  @P1 FMUL.FTZ R81, R88, R89 ;  /* 0x0000005958511220 */ /* 0x000fe20000410000 */
[----:B---3--:R-:W-:Y:S01]  /*0bf0*/  @P1 FMUL.FTZ R92, R83, R92 ;  /* 0x0000005c535c1220 */ /* 0x008fe20000410000 */
[----:B------:R-:W-:-:S02]  /*0c00*/  CS2R R82, SRZ ;  /* 0x0000000000527805 */ /* 0x000fc4000001ff00 */
[----:B------:R-:W-:Y:S01]  /*0c10*/  @P1 FMUL.FTZ R82, R90, R91 ;  /* 0x0000005b5a521220 */ /* 0x000fe20000410000 */
[----:B------:R-:W-:-:S07]  /*0c20*/  @P1 FMUL.FTZ R83, R92, R93 ;  /* 0x0000005d5c531220 */ /* 0x000fce0000410000 */
.L_x_20305:
        /* <DEDUP_REMOVED lines=14> */
[----:B------:R-:W-:Y:S02]  /*0d10*/  ISETP.LT.AND P2, PT, RZ, UR14, PT ;  /* 0x0000000eff007c0c */ /* 0x000fe4000bf41270 */
[----:B-----5:R-:W-:Y:S02]  /*0d20*/  MOV R108, R68 ;  /* 0x00000044006c7202 */ /* 0x020fe40000000f00 */
[----:B------:R-:W-:Y:S02]  /*0d30*/  MOV R109, R69 ;  /* 0x00000045006d7202 */ /* 0x000fe40000000f00 */
[----:B------:R-:W-:Y:S02]  /*0d40*/  MOV R110, R70 ;  /* 0x00000046006e7202 */ /* 0x000fe40000000f00 */
[----:B------:R-:W-:Y:S02]  /*0d50*/  MOV R111, R71 ;  /* 0x00000047006f7202 */ /* 0x000fe40000000f00 */
[----:B------:R-:W-:-:S02]  /*0d60*/  MOV R112, R72 ;  /* 0x0000004800707202 */ /* 0x000fc40000000f00 */
[----:B------:R-:W-:Y:S01]  /*0d70*/  MOV R113, R73 ;  /* 0x0000004900717202 */ /* 0x000fe20000000f00 */
[----:B0-----:R-:W0:Y:S01]  /*0d80*/  @P2 LDC R87, c[0x0][0x40c] ;  /* 0x00010300ff572b82 */ /* 0x001e220000000800 */
[--C-:B------:R-:W-:Y:S01]  /*0d90*/  @P2 HADD2.F32 R0, -RZ, R64.reuse.H0_H0 ;  /* 0x20000040ff002230 */ /* 0x100fe20000004100 */
[----:B------:R-:W-:Y:S01]  /*0da0*/  MOV R114, R74 ;  /* 0x0000004a00727202 */ /* 0x000fe20000000f00 */
[----:B------:R-:W-:Y:S01]  /*0db0*/  @P2 HADD2.F32 R86, -RZ, R64.H1_H1 ;  /* 0x30000040ff562230 */ /* 0x000fe20000004100 */
[----:B------:R-:W-:Y:S01]  /*0dc0*/  MOV R115, R75 ;  /* 0x0000004b00737202 */ /* 0x000fe20000000f00 */
[--C-:B------:R-:W-:Y:S02]  /*0dd0*/  @P2 HADD2.F32 R88, -RZ, R65.reuse.H0_H0 ;  /* 0x20000041ff582230 */ /* 0x100fe40000004100 */
[----:B------:R-:W-:Y:S01]  /*0de0*/  @P2 HADD2.F32 R90, -RZ, R65.H1_H1 ;  /* 0x30000041ff5a2230 */ /* 0x000fe20000004100 */
[----:B------:R-:W1:Y:S01]  /*0df0*/  @P2 LDC R91, c[0x0][0x40c] ;  /* 0x00010300ff5b2b82 */ /* 0x000e620000000800 */
[----:B------:R-:W-:-:S07]  /*0e00*/  @P2 HADD2.F32 R94, -RZ, R67.H0_H0 ;  /* 0x20000043ff5e2230 */ /* 0x000fce0000004100 */
[----:B------:R-:W2:Y:S08]  /*0e10*/  @P2 LDC R93, c[0x0][0x40c] ;  /* 0x00010300ff5d2b82 */ /* 0x000eb00000000800 */
[----:B------:R-:W3:Y:S01]  /*0e20*/  @P2 LDC R92, c[0x0][0x40c] ;  /* 0x00010300ff5c2b82 */ /* 0x000ee20000000800 */
[----:B0-----:R-:W-:Y:S01]  /*0e30*/  @P2 FMUL.FTZ R89, R0, R87 ;  /* 0x0000005700592220 */ /* 0x001fe20000410000 */
[----:B------:R-:W-:-:S02]  /*0e40*/  @P2 HADD2.F32 R87, -RZ, R48.H0_H0 ;  /* 0x20000030ff572230 */ /* 0x000fc40000004100 */
[----:B------:R-:W-:-:S03]  /*0e50*/  @P2 HADD2.F32 R0, -RZ, R48.H1_H1 ;  /* 0x30000030ff002230 */ /* 0x000fc60000004100 */
[----:B------:R-:W-:Y:S01]  /*0e60*/  @P2 FFMA.FTZ R108, R89, R87, R68 ;  /* 0x00000057596c2223 */ /* 0x000fe20000010044 */
[----:B------:R-:W0:Y:S01]  /*0e70*/  @P2 LDC R95, c[0x0][0x40c] ;  /* 0x00010300ff5f2b82 */ /* 0x000e220000000800 */
[----:B-1----:R-:W-:Y:S01]  /*0e80*/  @P2 FMUL.FTZ R86, R86, R91 ;  /* 0x0000005b56562220 */ /* 0x002fe20000410000 */
[--C-:B------:R-:W-:Y:S02]  /*0e90*/  @P2 HADD2.F32 R91, -RZ, R66.reuse.H1_H1 ;  /* 0x30000042ff5b2230 */ /* 0x100fe40000004100 */
[--C-:B------:R-:W-:Y:S02]  /*0ea0*/  @P2 HADD2.F32 R87, -RZ, R49.reuse.H0_H0 ;  /* 0x20000031ff572230 */ /* 0x100fe40000004100 */
[----:B------:R-:W-:Y:S01]  /*0eb0*/  @P2 FFMA.FTZ R109, R86, R0, R69 ;  /* 0x00000000566d2223 */ /* 0x000fe20000010045 */
[----:B------:R-:W-:Y:S01]  /*0ec0*/  @P2 HADD2.F32 R0, -RZ, R49.H1_H1 ;  /* 0x30000031ff002230 */ /* 0x000fe20000004100 */
[----:B------:R-:W1:Y:S01]  /*0ed0*/  @P2 LDC R97, c[0x0][0x40c] ;  /* 0x00010300ff612b82 */ /* 0x000e620000000800 */
[----:B--2---:R-:W-:Y:S01]  /*0ee0*/  @P2 FMUL.FTZ R93, R88, R93 ;  /* 0x0000005d585d2220 */ /* 0x004fe20000410000 */
[----:B------:R-:W-:-:S02]  /*0ef0*/  @P2 HADD2.F32 R88, -RZ, R66.H0_H0 ;  /* 0x20000042ff582230 */ /* 0x000fc40000004100 */
[--C-:B------:R-:W-:Y:S02]  /*0f00*/  @P2 HADD2.F32 R89, -RZ, R50.reuse.H0_H0 ;  /* 0x20000032ff592230 */ /* 0x100fe40000004100 */
[----:B------:R-:W-:Y:S01]  /*0f10*/  @P2 FFMA.FTZ R110, R93, R87, R70 ;  /* 0x000000575d6e2223 */ /* 0x000fe20000010046 */
[----:B------:R-:W-:Y:S01]  /*0f20*/  @P2 HADD2.F32 R86, -RZ, R50.H1_H1 ;  /* 0x30000032ff562230 */ /* 0x000fe20000004100 */
[----:B------:R-:W2:Y:S01]  /*0f30*/  @P2 LDC R99, c[0x0][0x40c] ;  /* 0x00010300ff632b82 */ /* 0x000ea20000000800 */
[----:B---3--:R-:W-:Y:S01]  /*0f40*/  @P2 FMUL.FTZ R92, R91, R92 ;  /* 0x0000005c5b5c2220 */ /* 0x008fe20000410000 */
[----:B------:R-:W-:-:S03]  /*0f50*/  @P2 HADD2.F32 R91, -RZ, R51.H0_H0 ;  /* 0x20000033ff5b2230 */ /* 0x000fc60000004100 */
[----:B------:R-:W-:Y:S01]  /*0f60*/  @P2 FFMA.FTZ R113, R92, R86, R73 ;  /* 0x000000565c712223 */ /* 0x000fe20000010049 */
[----:B0-----:R-:W-:-:S04]  /*0f70*/  @P2 FMUL.FTZ R90, R90, R95 ;  /* 0x0000005f5a5a2220 */ /* 0x001fc80000410000 */
[----:B------:R-:W-:Y:S01]  /*0f80*/  @P2 FFMA.FTZ R111, R90, R0, R71 ;  /* 0x000000005a6f2223 */ /* 0x000fe20000010047 */
[----:B-1----:R-:W-:-:S04]  /*0f90*/  @P2 FMUL.FTZ R97, R88, R97 ;  /* 0x0000006158612220 */ /* 0x002fc80000410000 */
[----:B------:R-:W-:Y:S01]  /*0fa0*/  @P2 FFMA.FTZ R112, R97, R89, R72 ;  /* 0x0000005961702223 */ /* 0x000fe20000010048 */
[----:B--2---:R-:W-:-:S04]  /*0fb0*/  @P2 FMUL.FTZ R99, R94, R99 ;  /* 0x000000635e632220 */ /* 0x004fc80000410000 */
[----:B------:R-:W-:Y:S01]  /*0fc0*/  @P2 FFMA.FTZ R114, R99, R91, R74 ;  /* 0x0000005b63722223 */ /* 0x000fe2000001004a */
[----:B------:R-:W-:Y:S06]  /*0fd0*/  @!P2 BRA `(.L_x_20307) ;  /* 0x0000000000c4a947 */ /* 0x000fec0003800000 */
[----:B------:R-:W-:Y:S02]  /*0fe0*/  HADD2.F32 R86, -RZ, R67.H1_H1 ;  /* 0x30000043ff567230 */ /* 0x000fe40000004100 */
[----:B------:R-:W-:-:S03]  /*0ff0*/  HADD2.F32 R0, -RZ, R51.H1_H1 ;  /* 0x30000033ff007230 */ /* 0x000fc60000004100 */
[----:B------:R-:W-:-:S04]  /*1000*/  FMUL.FTZ R86, R86, UR23 ;  /* 0x0000001756567c20 */ /* 0x000fc80008410000 */
[----:B------:R-:W-:Y:S01]  /*1010*/  FFMA.FTZ R115, R86, R0, R75 ;  /* 0x0000000056737223 */ /* 0x000fe2000001004b */
[----:B------:R-:W-:Y:S06]  /*1020*/  BRA `(.L_x_20307) ;  /* 0x0000000000b07947 */ /* 0x000fec0003800000 */
.L_x_20306:
[----:B0-----:R-:W0:Y:S01]  /*1030*/  @P1 LDC R87, c[0x0][0x40c] ;  /* 0x00010300ff571b82 */ /* 0x001e220000000800 */
[--C-:B-----5:R-:W-:Y:S01]  /*1040*/  @P1 HADD2.F32 R0, -RZ, R64.reuse.H0_H0 ;  /* 0x20000040ff001230 */ /* 0x120fe20000004100 */
[----:B------:R-:W-:Y:S01]  /*1050*/  CS2R R108, SRZ ;  /* 0x00000000006c7805 */ /* 0x000fe2000001ff00 */
[----:B------:R-:W-:Y:S01]  /*1060*/  @P1 HADD2.F32 R86, -RZ, R64.H1_H1 ;  /* 0x30000040ff561230 */ /* 0x000fe20000004100 */
[----:B------:R-:W-:Y:S01]  /*1070*/  CS2R R110, SRZ ;  /* 0x00000000006e7805 */ /* 0x000fe2000001ff00 */
[----:B------:R-:W-:Y:S01]  /*1080*/  @P1 HADD2.F32 R90, -RZ, R65.H1_H1 ;  /* 0x30000041ff5a1230 */ /* 0x000fe20000004100 */
[----:B------:R-:W-:Y:S01]  /*1090*/  CS2R R112, SRZ ;  /* 0x0000000000707805 */ /* 0x000fe2000001ff00 */
[--C-:B------:R-:W-:Y:S01]  /*10a0*/  @P1 HADD2.F32 R92, -RZ, R66.reuse.H0_H0 ;  /* 0x20000042ff5c1230 */ /* 0x100fe20000004100 */
[----:B------:R-:W1:Y:S01]  /*10b0*/  @P1 LDC R89, c[0x0][0x40c] ;  /* 0x00010300ff591b82 */ /* 0x000e620000000800 */
[----:B------:R-:W-:Y:S01]  /*10c0*/  @P1 HADD2.F32 R94, -RZ, R66.H1_H1 ;  /* 0x30000042ff5e1230 */ /* 0x000fe20000004100 */
[----:B------:R-:W-:-:S06]  /*10d0*/  CS2R R114, SRZ ;  /* 0x0000000000727805 */ /* 0x000fcc000001ff00 */
[----:B------:R-:W2:Y:S08]  /*10e0*/  @P1 LDC R88, c[0x0][0x40c] ;  /* 0x00010300ff581b82 */ /* 0x000eb00000000800 */
[----:B------:R-:W3:Y:S01]  /*10f0*/  @P1 LDC R91, c[0x0][0x40c] ;  /* 0x00010300ff5b1b82 */ /* 0x000ee20000000800 */
[----:B0-----:R-:W-:Y:S01]  /*1100*/  @P1 FMUL.FTZ R0, R0, R87 ;  /* 0x0000005700001220 */ /* 0x001fe20000410000 */
[----:B------:R-:W-:-:S06]  /*1110*/  @P1 HADD2.F32 R87, -RZ, R65.H0_H0 ;  /* 0x20000041ff571230 */ /* 0x000fcc0000004100 */
[----:B------:R-:W0:Y:S01]  /*1120*/  @P1 LDC R93, c[0x0][0x40c] ;  /* 0x00010300ff5d1b82 */ /* 0x000e220000000800 */
[----:B-1----:R-:W-:Y:S01]  /*1130*/  @P1 FMUL.FTZ R86, R86, R89 ;  /* 0x0000005956561220 */ /* 0x002fe20000410000 */
[----:B------:R-:W-:-:S05]  /*1140*/  @P1 HADD2.F32 R89, -RZ, R48.H1_H1 ;  /* 0x30000030ff591230 */ /* 0x000fca0000004100 */
[----:B------:R-:W-:Y:S01]  /*1150*/  @P1 FMUL.FTZ R109, R86, R89 ;  /* 0x00000059566d1220 */ /* 0x000fe20000410000 */
[----:B------:R-:W1:Y:S01]  /*1160*/  @P1 LDC R95, c[0x0][0x40c] ;  /* 0x00010300ff5f1b82 */ /* 0x000e620000000800 */
[----:B--2---:R-:W-:Y:S01]  /*1170*/  @P1 FMUL.FTZ R88, R87, R88 ;  /* 0x0000005857581220 */ /* 0x004fe20000410000 */
[----:B------:R-:W-:Y:S02]  /*1180*/  @P1 HADD2.F32 R87, -RZ, R48.H0_H0 ;  /* 0x20000030ff571230 */ /* 0x000fe40000004100 */
[----:B------:R-:W-:Y:S02]  /*1190*/  @P1 HADD2.F32 R89, -RZ, R50.H0_H0 ;  /* 0x20000032ff591230 */ /* 0x000fe40000004100 */
[----:B------:R-:W-:Y:S02]  /*11a0*/  @P1 HADD2.F32 R86, -RZ, R51.H1_H1 ;  /* 0x30000033ff561230 */ /* 0x000fe40000004100 */
[----:B------:R-:W-:Y:S01]  /*11b0*/  @P1 FMUL.FTZ R108, R0, R87 ;  /* 0x00000057006c1220 */ /* 0x000fe20000410000 */
[----:B------:R-:W2:Y:S01]  /*11c0*/  @P1 LDC R96, c[0x0][0x40c] ;  /* 0x00010300ff601b82 */ /* 0x000ea20000000800 */
[----:B---3--:R-:W-:Y:S01]  /*11d0*/  @P1 FMUL.FTZ R90, R90, R91 ;  /* 0x0000005b5a5a1220 */ /* 0x008fe20000410000 */
[----:B------:R-:W-:-:S02]  /*11e0*/  @P1 HADD2.F32 R91, -RZ, R49.H0_H0 ;  /* 0x20000031ff5b1230 */ /* 0x000fc40000004100 */
[----:B------:R-:W-:Y:S02]  /*11f0*/  @P1 HADD2.F32 R87, -RZ, R49.H1_H1 ;  /* 0x30000031ff571230 */ /* 0x000fe40000004100 */
[----:B------:R-:W-:Y:S02]  /*1200*/  @P1 HADD2.F32 R0, -RZ, R51.H0_H0 ;  /* 0x20000033ff001230 */ /* 0x000fe40000004100 */
[----:B------:R-:W-:Y:S01]  /*1210*/  @P1 FMUL.FTZ R110, R88, R91 ;  /* 0x0000005b586e1220 */ /* 0x000fe20000410000 */
[----:B------:R-:W3:Y:S01]  /*1220*/  @P1 LDC R98, c[0x0][0x40c] ;  /* 0x00010300ff621b82 */ /* 0x000ee20000000800 */
[----:B0-----:R-:W-:Y:S01]  /*1230*/  @P1 FMUL.FTZ R92, R92, R93 ;  /* 0x0000005d5c5c1220 */ /* 0x001fe20000410000 */
[----:B------:R-:W-:Y:S02]  /*1240*/  @P1 HADD2.F32 R93, -RZ, R67.H0_H0 ;  /* 0x20000043ff5d1230 */ /* 0x000fe40000004100 */
[----:B------:R-:W-:Y:S01]  /*1250*/  @P1 FMUL.FTZ R111, R90, R87 ;  /* 0x000000575a6f1220 */ /* 0x000fe20000410000 */
[----:B------:R-:W-:-:S02]  /*1260*/  @P1 HADD2.F32 R91, -RZ, R50.H1_H1 ;  /* 0x30000032ff5b1230 */ /* 0x000fc40000004100 */
[----:B------:R-:W-:Y:S01]  /*1270*/  @P1 FMUL.FTZ R112, R92, R89 ;  /* 0x000000595c701220 */ /* 0x000fe20000410000 */
[----:B-1----:R-:W-:Y:S01]  /*1280*/  @P1 FMUL.FTZ R94, R94, R95 ;  /* 0x0000005f5e5e1220 */ /* 0x002fe20000410000 */
[----:B------:R-:W-:-:S03]  /*1290*/  @P1 HADD2.F32 R95, -RZ, R67.H1_H1 ;  /* 0x30000043ff5f1230 */ /* 0x000fc60000004100 */
[----:B------:R-:W-:Y:S01]  /*12a0*/  @P1 FMUL.FTZ R113, R94, R91 ;  /* 0x0000005b5e711220 */ /* 0x000fe20000410000 */
[----:B--2---:R-:W-:-:S04]  /*12b0*/  @P1 FMUL.FTZ R93, R93, R96 ;  /* 0x000000605d5d1220 */ /* 0x004fc80000410000 */
[----:B------:R-:W-:Y:S01]  /*12c0*/  @P1 FMUL.FTZ R114, R93, R0 ;  /* 0x000000005d721220 */ /* 0x000fe20000410000 */
[----:B---3--:R-:W-:-:S04]  /*12d0*/  @P1 FMUL.FTZ R95, R95, R98 ;  /* 0x000000625f5f1220 */ /* 0x008fc80000410000 */
[----:B------:R-:W-:-:S07]  /*12e0*/  @P1 FMUL.FTZ R115, R95, R86 ;  /* 0x000000565f731220 */ /* 0x000fce0000410000 */
.L_x_20307:
        /* <DEDUP_REMOVED lines=21> */
[----:B--2---:R-:W0:Y:S01]  /*1440*/  @P2 LDC R87, c[0x0][0x40c] ;  /* 0x00010300ff572b82 */ /* 0x004e220000000800 */
        /* <DEDUP_REMOVED lines=42> */
.L_x_20308:
[----:B--2---:R-:W0:Y:S01]  /*16f0*/  @P1 LDC R87, c[0x0][0x40c] ;  /* 0x00010300ff571b82 */ /* 0x004e220000000800 */
        /* <DEDUP_REMOVED lines=43> */
.L_x_20309:
        /* <DEDUP_REMOVED lines=15> */
[----:B-----5:R-:W-:-:S11]  /*1aa0*/  MOV R92, R68 ;  /* 0x00000044005c7202 */ /* 0x020fd60000000f00 */
[----:B--2---:R-:W0:Y:S01]  /*1ab0*/  @P2 LDC R87, c[0x0][0x40c] ;  /* 0x00010300ff572b82 */ /* 0x004e220000000800 */
[--C-:B------:R-:W-:Y:S02]  /*1ac0*/  @P2 HADD2.F32 R0, -RZ, R64.reuse.H0_H0 ;  /* 0x20000040ff002230 */ /* 0x100fe40000004100 */
[----:B------:R-:W-:Y:S02]  /*1ad0*/  @P2 HADD2.F32 R88, -RZ, R64.H1_H1 ;  /* 0x30000040ff582230 */ /* 0x000fe40000004100 */
[----:B------:R-:W-:Y:S02]  /*1ae0*/  @P2 HADD2.F32 R94, -RZ, R66.H0_H0 ;  /* 0x20000042ff5e2230 */ /* 0x000fe40000004100 */
[----:B------:R-:W-:Y:S01]  /*1af0*/  @P2 HADD2.F32 R90, -RZ, R65.H1_H1 ;  /* 0x30000041ff5a2230 */ /* 0x000fe20000004100 */
[----:B------:R-:W1:Y:S08]  /*1b00*/  @P2 LDC R91, c[0x0][0x40c] ;  /* 0x00010300ff5b2b82 */ /* 0x000e700000000800 */
[----:B------:R-:W2:Y:S08]  /*1b10*/  @P2 LDC R93, c[0x0][0x40c] ;  /* 0x00010300ff5d2b82 */ /* 0x000eb00000000800 */
[----:B------:R-:W3:Y:S01]  /*1b20*/  @P2 LDC R97, c[0x0][0x40c] ;  /* 0x00010300ff612b82 */ /* 0x000ee20000000800 */
[----:B0-----:R-:W-:Y:S01]  /*1b30*/  @P2 FMUL.FTZ R89, R0, R87 ;  /* 0x0000005700592220 */ /* 0x001fe20000410000 */
[----:B------:R-:W-:-:S05]  /*1b40*/  @P2 HADD2.F32 R87, -RZ, R56.H0_H0 ;  /* 0x20000038ff572230 */ /* 0x000fca0000004100 */
[----:B------:R-:W-:Y:S01]  /*1b50*/  @P2 FFMA.FTZ R92, R89, R87, R68 ;  /* 0x00000057595c2223 */ /* 0x000fe20000010044 */
[----:B------:R-:W0:Y:S01]  /*1b60*/  @P2 LDC R95, c[0x0][0x40c] ;  /* 0x00010300ff5f2b82 */ /* 0x000e220000000800 */
[----:B-1----:R-:W-:Y:S01]  /*1b70*/  @P2 FMUL.FTZ R96, R88, R91 ;  /* 0x0000005b58602220 */ /* 0x002fe20000410000 */
[----:B------:R-:W-:Y:S02]  /*1b80*/  @P2 HADD2.F32 R88, -RZ, R65.H0_H0 ;  /* 0x20000041ff582230 */ /* 0x000fe40000004100 */
[----:B------:R-:W-:Y:S02]  /*1b90*/  @P2 HADD2.F32 R87, -RZ, R57.H0_H0 ;  /* 0x20000039ff572230 */ /* 0x000fe40000004100 */
[----:B------:R-:W-:Y:S02]  /*1ba0*/  @P2 HADD2.F32 R89, -RZ, R66.H1_H1 ;  /* 0x30000042ff592230 */ /* 0x000fe40000004100 */
[----:B------:R-:W1:Y:S01]  /*1bb0*/  @P2 LDC R86, c[0x0][0x40c] ;  /* 0x00010300ff562b82 */ /* 0x000e620000000800 */
[----:B--2---:R-:W-:Y:S01]  /*1bc0*/  @P2 FMUL.FTZ R91, R88, R93 ;  /* 0x0000005d585b2220 */ /* 0x004fe20000410000 */
[----:B------:R-:W-:Y:S01]  /*1bd0*/  @P2 HADD2.F32 R88, -RZ, R56.H1_H1 ;  /* 0x30000038ff582230 */ /* 0x000fe20000004100 */
[----:B------:R-:W-:-:S04]  /*1be0*/  MOV R93, R69 ;  /* 0x00000045005d7202 */ /* 0x000fc80000000f00 */
[----:B------:R-:W-:Y:S01]  /*1bf0*/  @P2 FFMA.FTZ R93, R96, R88, R69 ;  /* 0x00000058605d2223 */ /* 0x000fe20000010045 */
[----:B------:R-:W2:Y:S01]  /*1c00*/  @P2 LDC R0, c[0x0][0x40c] ;  /* 0x00010300ff002b82 */ /* 0x000ea20000000800 */
[----:B---3--:R-:W-:Y:S01]  /*1c10*/  @P2 FMUL.FTZ R99, R94, R97 ;  /* 0x000000615e632220 */ /* 0x008fe20000410000 */
[----:B------:R-:W-:Y:S01]  /*1c20*/  MOV R94, R70 ;  /* 0x00000046005e7202 */ /* 0x000fe20000000f00 */
[----:B------:R-:W-:Y:S01]  /*1c30*/  @P2 FFMA.FTZ R94, R91, R87, R70 ;  /* 0x000000575b5e2223 */ /* 0x000fe20000010046 */
[----:B------:R-:W-:Y:S01]  /*1c40*/  @P2 HADD2.F32 R91, -RZ, R67.H0_H0 ;  /* 0x20000043ff5b2230 */ /* 0x000fe20000004100 */
[----:B------:R-:W-:Y:S01]  /*1c50*/  MOV R96, R72 ;  /* 0x0000004800607202 */ /* 0x000fe20000000f00 */
[----:B------:R-:W-:Y:S01]  /*1c60*/  @P2 HADD2.F32 R87, -RZ, R58.H0_H0 ;  /* 0x2000003aff572230 */ /* 0x000fe20000004100 */
[----:B------:R-:W-:Y:S01]  /*1c70*/  MOV R97, R73 ;  /* 0x0000004900617202 */ /* 0x000fe20000000f00 */
[----:B0-----:R-:W-:Y:S01]  /*1c80*/  @P2 FMUL.FTZ R98, R90, R95 ;  /* 0x0000005f5a622220 */ /* 0x001fe20000410000 */
[----:B------:R-:W-:Y:S01]  /*1c90*/  @P2 HADD2.F32 R90, -RZ, R57.H1_H1 ;  /* 0x30000039ff5a2230 */ /* 0x000fe20000004100 */
[----:B------:R-:W-:Y:S01]  /*1ca0*/  MOV R95, R71 ;  /* 0x00000047005f7202 */ /* 0x000fe20000000f00 */
[----:B------:R-:W-:Y:S01]  /*1cb0*/  @P2 FFMA.FTZ R96, R99, R87, R72 ;  /* 0x0000005763602223 */ /* 0x000fe20000010048 */
[----:B------:R-:W-:-:S02]  /*1cc0*/  MOV R99, R75 ;  /* 0x0000004b00637202 */ /* 0x000fc40000000f00 */
[----:B------:R-:W-:Y:S01]  /*1cd0*/  @P2 FFMA.FTZ R95, R98, R90, R71 ;  /* 0x0000005a625f2223 */ /* 0x000fe20000010047 */
[----:B------:R-:W-:Y:S01]  /*1ce0*/  MOV R98, R74 ;  /* 0x0000004a00627202 */ /* 0x000fe20000000f00 */
[----:B-1----:R-:W-:Y:S01]  /*1cf0*/  @P2 FMUL.FTZ R116, R89, R86 ;  /* 0x0000005659742220 */ /* 0x002fe20000410000 */
[----:B------:R-:W-:Y:S02]  /*1d00*/  @P2 HADD2.F32 R86, -RZ, R58.H1_H1 ;  /* 0x3000003aff562230 */ /* 0x000fe40000004100 */
[----:B------:R-:W-:-:S03]  /*1d10*/  @P2 HADD2.F32 R89, -RZ, R59.H0_H0 ;  /* 0x2000003bff592230 */ /* 0x000fc60000004100 */
        /* <DEDUP_REMOVED lines=9> */
.L_x_20310:
[----:B--2---:R-:W0:Y:S01]  /*1db0*/  @P1 LDC R87, c[0x0][0x40c] ;  /* 0x00010300ff571b82 */ /* 0x004e220000000800 */
[----:B-----5:R-:W-:Y:S02]  /*1dc0*/  @P1 HADD2.F32 R0, -RZ, R64.H0_H0 ;  /* 0x20000040ff001230 */ /* 0x020fe40000004100 */
[----:B------:R-:W-:Y:S02]  /*1dd0*/  HFMA2 R92, -RZ, RZ, 0, 0 ;  /* 0x00000000ff5c7431 */ /* 0x000fe400000001ff */
[--C-:B------:R-:W-:Y:S02]  /*1de0*/  @P1 HADD2.F32 R91, -RZ, R65.reuse.H0_H0 ;  /* 0x20000041ff5b1230 */ /* 0x100fe40000004100 */
[----:B------:R-:W-:Y:S02]  /*1df0*/  @P1 HADD2.F32 R89, -RZ, R56.H0_H0 ;  /* 0x20000038ff591230 */ /* 0x000fe40000004100 */
[----:B------:R-:W-:Y:S01]  /*1e00*/  @P1 HADD2.F32 R93, -RZ, R65.H1_H1 ;  /* 0x30000041ff5d1230 */ /* 0x000fe20000004100 */
[----:B------:R-:W1:Y:S01]  /*1e10*/  @P1 LDC R90, c[0x0][0x40c] ;  /* 0x00010300ff5a1b82 */ /* 0x000e620000000800 */
[----:B------:R-:W-:-:S07]  /*1e20*/  @P1 HADD2.F32 R98, -RZ, R66.H1_H1 ;  /* 0x30000042ff621230 */ /* 0x000fce0000004100 */
        /* <DEDUP_REMOVED lines=8> */
[----:B------:R-:W-:-:S06]  /*1eb0*/  @P1 HADD2.F32 R88, -RZ, R66.H0_H0 ;  /* 0x20000042ff581230 */ /* 0x000fcc0000004100 */
[----:B------:R-:W1:Y:S01]  /*1ec0*/  @P1 LDC R99, c[0x0][0x40c] ;  /* 0x00010300ff631b82 */ /* 0x000e620000000800 */
[----:B--2---:R-:W-:Y:S01]  /*1ed0*/  @P1 FMUL.FTZ R91, R91, R94 ;  /* 0x0000005e5b5b1220 */ /* 0x004fe20000410000 */
[----:B------:R-:W-:-:S06]  /*1ee0*/  HFMA2 R94, -RZ, RZ, 0, 0 ;  /* 0x00000000ff5e7431 */ /* 0x000fcc00000001ff */
[----:B------:R-:W2:Y:S01]  /*1ef0*/  @P1 LDC R0, c[0x0][0x40c] ;  /* 0x00010300ff001b82 */ /* 0x000ea20000000800 */
[----:B---3--:R-:W-:Y:S01]  /*1f00*/  @P1 FMUL.FTZ R87, R93, R96 ;  /* 0x000000605d571220 */ /* 0x008fe20000410000 */
[--C-:B------:R-:W-:Y:S01]  /*1f10*/  @P1 HADD2.F32 R96, -RZ, R57.reuse.H0_H0 ;  /* 0x20000039ff601230 */ /* 0x100fe20000004100 */
[----:B------:R-:W-:Y:S01]  /*1f20*/  MOV R93, RZ ;  /* 0x000000ff005d7202 */ /* 0x000fe20000000f00 */
[----:B------:R-:W-:Y:S01]  /*1f30*/  @P1 FMUL.FTZ R93, R90, R89 ;  /* 0x000000595a5d1220 */ /* 0x000fe20000410000 */
[----:B------:R-:W-:Y:S02]  /*1f40*/  @P1 HADD2.F32 R90, -RZ, R57.H1_H1 ;  /* 0x30000039ff5a1230 */ /* 0x000fe40000004100 */
[----:B------:R-:W-:Y:S01]  /*1f50*/  @P1 FMUL.FTZ R94, R91, R96 ;  /* 0x000000605b5e1220 */ /* 0x000fe20000410000 */
[----:B------:R-:W3:Y:S01]  /*1f60*/  @P1 LDC R86, c[0x0][0x40c] ;  /* 0x00010300ff561b82 */ /* 0x000ee20000000800 */
[--C-:B------:R-:W-:Y:S02]  /*1f70*/  @P1 HADD2.F32 R89, -RZ, R67.reuse.H0_H0 ;  /* 0x20000043ff591230 */ /* 0x100fe40000004100 */
[----:B0-----:R-:W-:Y:S01]  /*1f80*/  @P1 FMUL.FTZ R97, R88, R95 ;  /* 0x0000005f58611220 */ /* 0x001fe20000410000 */
[----:B------:R-:W-:-:S02]  /*1f90*/  @P1 HADD2.F32 R91, -RZ, R67.H1_H1 ;  /* 0x30000043ff5b1230 */ /* 0x000fc40000004100 */
[----:B------:R-:W-:Y:S01]  /*1fa0*/  HFMA2 R96, -RZ, RZ, 0, 0 ;  /* 0x00000000ff607431 */ /* 0x000fe200000001ff */
[----:B------:R-:W-:Y:S01]  /*1fb0*/  MOV R95, RZ ;  /* 0x000000ff005f7202 */ /* 0x000fe20000000f00 */
[----:B------:R-:W-:Y:S01]  /*1fc0*/  @P1 FMUL.FTZ R95, R87, R90 ;  /* 0x0000005a575f1220 */ /* 0x000fe20000410000 */
[--C-:B------:R-:W-:Y:S02]  /*1fd0*/  @P1 HADD2.F32 R87, -RZ, R58.reuse.H1_H1 ;  /* 0x3000003aff571230 */ /* 0x100fe40000004100 */
[----:B-1----:R-:W-:Y:S01]  /*1fe0*/  @P1 FMUL.FTZ R88, R98, R99 ;  /* 0x0000006362581220 */ /* 0x002fe20000410000 */
[----:B------:R-:W-:-:S05]  /*1ff0*/  @P1 HADD2.F32 R98, -RZ, R58.H0_H0 ;  /* 0x2000003aff621230 */ /* 0x000fca0000004100 */
[----:B------:R-:W-:Y:S01]  /*2000*/  @P1 FMUL.FTZ R96, R97, R98 ;  /* 0x0000006261601220 */ /* 0x000fe20000410000 */
[----:B------:R-:W-:Y:S01]  /*2010*/  CS2R R98, SRZ ;  /* 0x0000000000627805 */ /* 0x000fe2000001ff00 */
[----:B--2---:R-:W-:Y:S01]  /*2020*/  @P1 FMUL.FTZ R0, R89, R0 ;  /* 0x0000000059001220 */ /* 0x004fe20000410000 */
[----:B------:R-:W-:Y:S01]  /*2030*/  @P1 HADD2.F32 R89, -RZ, R59.H0_H0 ;  /* 0x2000003bff591230 */ /* 0x000fe20000004100 */
[----:B------:R-:W-:Y:S01]  /*2040*/  MOV R97, RZ ;  /* 0x000000ff00617202 */ /* 0x000fe20000000f00 */
[----:B------:R-:W-:-:S03]  /*2050*/  @P1 FMUL.FTZ R97, R88, R87 ;  /* 0x0000005758611220 */ /* 0x000fc60000410000 */
[----:B------:R-:W-:Y:S01]  /*2060*/  @P1 FMUL.FTZ R98, R0, R89 ;  /* 0x0000005900621220 */ /* 0x000fe20000410000 */
[----:B---3--:R-:W-:Y:S01]  /*2070*/  @P1 FMUL.FTZ R86, R91, R86 ;  /* 0x000000565b561220 */ /* 0x008fe20000410000 */
[----:B------:R-:W-:-:S05]  /*2080*/  @P1 HADD2.F32 R91, -RZ, R59.H1_H1 ;  /* 0x3000003bff5b1230 */ /* 0x000fca0000004100 */
[----:B------:R-:W-:-:S07]  /*2090*/  @P1 FMUL.FTZ R99, R86, R91 ;  /* 0x0000005b56631220 */ /* 0x000fce0000410000 */
.L_x_20311:
        /* <DEDUP_REMOVED lines=14> */
[----:B------:R-:W-:Y:S01]  /*2180*/  UISETP.GT.AND UP1, UPT, UR14, URZ, UPT ;  /* 0x000000ff0e00728c */ /* 0x000fe2000bf24270 */
[----:B--2--5:R-:W-:Y:S02]  /*2190*/  MOV R84, R68 ;  /* 0x0000004400547202 */ /* 0x024fe40000000f00 */
[----:B------:R-:W-:-:S03]  /*21a0*/  MOV R85, R69 ;  /* 0x0000004500557202 */ /* 0x000fc60000000f00 */
[----:B------:R-:W-:-:S05]  /*21b0*/  PLOP3.LUT P0, PT, PT, PT, UP1, 0x80, 0x8 ;  /* 0x000000000008781c */ /* 0x000fca0003f0f018 */
[----:B------:R-:W0:Y:S01]  /*21c0*/  @UP1 LDCU UR4, c[0x0][0x40c] ;  /* 0x00008180ff0417ac */ /* 0x000e220008000800 */
[----:B------:R-:W1:Y:S01]  /*21d0*/  @UP1 LDCU UR5, c[0x0][0x40c] ;  /* 0x00008180ff0517ac */ /* 0x000e620008000800 */
[----:B------:R-:W2:Y:S06]  /*21e0*/  @UP1 LDCU UR14, c[0x0][0x40c] ;  /* 0x00008180ff0e17ac */ /* 0x000eac0008000800 */
[--C-:B------:R-:W-:Y:S02]  /*21f0*/  @P0 HADD2.F32 R0, -RZ, R64.reuse.H0_H0 ;  /* 0x20000040ff000230 */ /* 0x100fe40000004100 */
[----:B------:R-:W-:Y:S01]  /*2200*/  @P0 HADD2.F32 R86, -RZ, R64.H1_H1 ;  /* 0x30000040ff560230 */ /* 0x000fe20000004100 */
[----:B------:R-:W3:Y:S01]  /*2210*/  @UP1 LDCU UR22, c[0x0][0x40c] ;  /* 0x00008180ff1617ac */ /* 0x000ee20008000800 */
[----:B------:R-:W-:-:S02]  /*2220*/  @P0 HADD2.F32 R87, -RZ, R60.H0_H0 ;  /* 0x2000003cff570230 */ /* 0x000fc40000004100 */
[----:B------:R-:W-:Y:S02]  /*2230*/  @P0 HADD2.F32 R88, -RZ, R65.H0_H0 ;  /* 0x20000041ff580230 */ /* 0x000fe40000004100 */
[----:B0-----:R-:W-:Y:S01]  /*2240*/  @P0 FMUL.FTZ R89, R0, UR4 ;  /* 0x0000000400590c20 */ /* 0x001fe20008410000 */
[----:B------:R-:W0:Y:S01]  /*2250*/  @UP1 LDCU UR4, c[0x0][0x40c] ;  /* 0x00008180ff0417ac */ /* 0x000e220008000800 */
[----:B------:R-:W-:Y:S02]  /*2260*/  @P0 HADD2.F32 R0, -RZ, R60.H1_H1 ;  /* 0x3000003cff000230 */ /* 0x000fe40000004100 */
[----:B-1----:R-:W-:Y:S01]  /*2270*/  @P0 FMUL.FTZ R86, R86, UR5 ;  /* 0x0000000556560c20 */ /* 0x002fe20008410000 */
[----:B------:R-:W1:Y:S01]  /*2280*/  @UP1 LDCU UR5, c[0x0][0x40c] ;  /* 0x00008180ff0517ac */ /* 0x000e620008000800 */
[----:B------:R-:W-:Y:S01]  /*2290*/  @P0 FFMA.FTZ R84, R89, R87, R68 ;  /* 0x0000005759540223 */ /* 0x000fe20000010044 */
[----:B------:R-:W-:Y:S02]  /*22a0*/  @P0 HADD2.F32 R87, -RZ, R61.H0_H0 ;  /* 0x2000003dff570230 */ /* 0x000fe40000004100 */
[----:B--2---:R-:W-:Y:S01]  /*22b0*/  @P0 FMUL.FTZ R89, R88, UR14 ;  /* 0x0000000e58590c20 */ /* 0x004fe20008410000 */
[----:B------:R-:W-:-:S02]  /*22c0*/  @P0 HADD2.F32 R88, -RZ, R65.H1_H1 ;  /* 0x30000041ff580230 */ /* 0x000fc40000004100 */
[----:B------:R-:W-:Y:S01]  /*22d0*/  @P0 FFMA.FTZ R85, R86, R0, R69 ;  /* 0x0000000056550223 */ /* 0x000fe20000010045 */
[----:B------:R-:W-:Y:S01]  /*22e0*/  @P0 HADD2.F32 R0, -RZ, R61.H1_H1 ;  /* 0x3000003dff000230 */ /* 0x000fe20000004100 */
[----:B------:R-:W-:Y:S01]  /*22f0*/  MOV R86, R70 ;  /* 0x0000004600567202 */ /* 0x000fe20000000f00 */
[----:B------:R-:W-:Y:S01]  /*2300*/  @P0 FFMA.FTZ R86, R89, R87, R70 ;  /* 0x0000005759560223 */ /* 0x000fe20000010046 */
[----:B---3--:R-:W-:Y:S01]  /*2310*/  @P0 FMUL.FTZ R88, R88, UR22 ;  /* 0x0000001658580c20 */ /* 0x008fe20008410000 */
[----:B------:R-:W-:Y:S01]  /*2320*/  MOV R87, R71 ;  /* 0x0000004700577202 */ /* 0x000fe20000000f00 */
[--C-:B------:R-:W-:Y:S01]  /*2330*/  @P0 HADD2.F32 R89, -RZ, R66.reuse.H0_H0 ;  /* 0x20000042ff590230 */ /* 0x100fe20000004100 */
[----:B------:R-:W2:Y:S01]  /*2340*/  @UP1 LDCU UR14, c[0x0][0x40c] ;  /* 0x00008180ff0e17ac */ /* 0x000ea20008000800 */
[----:B------:R-:W-:Y:S01]  /*2350*/  @P0 FFMA.FTZ R87, R88, R0, R71 ;  /* 0x0000000058570223 */ /* 0x000fe20000010047 */
[----:B------:R-:W-:Y:S01]  /*2360*/  @P0 HADD2.F32 R0, -RZ, R66.H1_H1 ;  /* 0x30000042ff000230 */ /* 0x000fe20000004100 */
[----:B------:R-:W-:Y:S01]  /*2370*/  MOV R88, R72 ;  /* 0x0000004800587202 */ /* 0x000fe20000000f00 */
[----:B0-----:R-:W-:Y:S01]  /*2380*/  @P0 FMUL.FTZ R91, R89, UR4 ;  /* 0x00000004595b0c20 */ /* 0x001fe20008410000 */
[----:B------:R-:W-:-:S02]  /*2390*/  @P0 HADD2.F32 R89, -RZ, R62.H0_H0 ;  /* 0x2000003eff590230 */ /* 0x000fc40000004100 */
[----:B-1----:R-:W-:Y:S01]  /*23a0*/  @P0 FMUL.FTZ R90, R0, UR5 ;  /* 0x00000005005a0c20 */ /* 0x002fe20008410000 */
[----:B------:R-:W-:Y:S02]  /*23b0*/  @P0 HADD2.F32 R0, -RZ, R62.H1_H1 ;  /* 0x3000003eff000230 */ /* 0x000fe40000004100 */
[----:B------:R-:W-:Y:S01]  /*23c0*/  @P0 FFMA.FTZ R88, R91, R89, R72 ;  /* 0x000000595b580223 */ /* 0x000fe20000010048 */
[----:B------:R-:W-:Y:S01]  /*23d0*/  MOV R89, R73 ;  /* 0x0000004900597202 */ /* 0x000fe20000000f00 */
[----:B------:R-:W-:Y:S02]  /*23e0*/  @P0 HADD2.F32 R91, -RZ, R63.H0_H0 ;  /* 0x2000003fff5b0230 */ /* 0x000fe40000004100 */
[----:B------:R-:W-:Y:S01]  /*23f0*/  @P0 FFMA.FTZ R89, R90, R0, R73 ;  /* 0x000000005a590223 */ /* 0x000fe20000010049 */
[----:B------:R-:W-:Y:S01]  /*2400*/  @P0 HADD2.F32 R0, -RZ, R67.H0_H0 ;  /* 0x20000043ff000230 */ /* 0x000fe20000004100 */
[----:B------:R-:W-:-:S04]  /*2410*/  MOV R90, R74 ;  /* 0x0000004a005a7202 */ /* 0x000fc80000000f00 */
[----:B--2---:R-:W-:-:S04]  /*2420*/  @P0 FMUL.FTZ R119, R0, UR14 ;  /* 0x0000000e00770c20 */ /* 0x004fc80008410000 */
[----:B------:R-:W-:Y:S01]  /*2430*/  @P0 FFMA.FTZ R90, R119, R91, R74 ;  /* 0x0000005b775a0223 */ /* 0x000fe2000001004a */
[----:B------:R-:W-:Y:S01]  /*2440*/  MOV R91, R75 ;  /* 0x0000004b005b7202 */ /* 0x000fe20000000f00 */
[----:B------:R-:W-:Y:S06]  /*2450*/  BRA.U !UP1, `(.L_x_20313) ;  /* 0x0000000109d07547 */ /* 0x000fec000b800000 */
[----:B------:R-:W-:-:S05]  /*2460*/  HADD2.F32 R0, -RZ, R67.H1_H1 ;  /* 0x30000043ff007230 */ /* 0x000fca0000004100 */
[----:B------:R-:W-:Y:S01]  /*2470*/  FMUL.FTZ R116, R0, UR23 ;  /* 0x0000001700747c20 */ /* 0x000fe20008410000 */
[----:B------:R-:W-:-:S05]  /*2480*/  HADD2.F32 R0, -RZ, R63.H1_H1 ;  /* 0x3000003fff007230 */ /* 0x000fca0000004100 */
[----:B------:R-:W-:Y:S01]  /*2490*/  FFMA.FTZ R91, R116, R0, R75 ;  /* 0x00000000745b7223 */ /* 0x000fe2000001004b */
[----:B------:R-:W-:Y:S06]  /*24a0*/  BRA `(.L_x_20313) ;  /* 0x0000000000bc7947 */ /* 0x000fec0003800000 */
.L_x_20312:
[----:B--2---:R-:W0:Y:S01]  /*24b0*/  @P1 LDC R87, c[0x0][0x40c] ;  /* 0x00010300ff571b82 */ /* 0x004e220000000800 */
[--C-:B-----5:R-:W-:Y:S02]  /*24c0*/  @P1 HADD2.F32 R84, -RZ, R64.reuse.H1_H1 ;  /* 0x30000040ff541230 */ /* 0x120fe40000004100 */
[----:B------:R-:W-:Y:S02]  /*24d0*/  HFMA2 R90, -RZ, RZ, 0, 0 ;  /* 0x00000000ff5a7431 */ /* 0x000fe400000001ff */
[----:B------:R-:W-:Y:S02]  /*24e0*/  @P1 HADD2.F32 R0, -RZ, R64.H0_H0 ;  /* 0x20000040ff001230 */ /* 0x000fe40000004100 */
[--C-:B------:R-:W-:Y:S02]  /*24f0*/  @P1 HADD2.F32 R89, -RZ, R60.reuse.H1_H1 ;  /* 0x3000003cff591230 */ /* 0x100fe40000004100 */
[----:B------:R-:W-:Y:S01]  /*2500*/  @P1 HADD2.F32 R88, -RZ, R65.H1_H1 ;  /* 0x30000041ff581230 */ /* 0x000fe20000004100 */
[----:B------:R-:W1:Y:S08]  /*2510*/  @P1 LDC R85, c[0x0][0x40c] ;  /* 0x00010300ff551b82 */ /* 0x000e700000000800 */
[----:B------:R-:W2:Y:S08]  /*2520*/  @P1 LDC R91, c[0x0][0x40c] ;  /* 0x00010300ff5b1b82 */ /* 0x000eb00000000800 */
[----:B------:R-:W3:Y:S01]  /*2530*/  @P1 LDC R119, c[0x0][0x40c] ;  /* 0x00010300ff771b82 */ /* 0x000ee20000000800 */
[----:B0-----:R-:W-:Y:S01]  /*2540*/  @P1 FMUL.FTZ R86, R84, R87 ;  /* 0x0000005754561220 */ /* 0x001fe20000410000 */
[----:B------:R-:W-:-:S02]  /*2550*/  @P1 HADD2.F32 R87, -RZ, R60.H0_H0 ;  /* 0x2000003cff571230 */ /* 0x000fc40000004100 */
[----:B-1----:R-:W-:-:S04]  /*2560*/  @P1 FMUL.FTZ R0, R0, R85 ;  /* 0x0000005500001220 */ /* 0x002fc80000410000 */
[----:B------:R-:W0:Y:S01]  /*2570*/  @P1 LDC R121, c[0x0][0x40c] ;  /* 0x00010300ff791b82 */ /* 0x000e220000000800 */
[----:B------:R-:W-:Y:S02]  /*2580*/  CS2R R84, SRZ ;  /* 0x0000000000547805 */ /* 0x000fe4000001ff00 */
[----:B------:R-:W-:Y:S01]  /*2590*/  @P1 FMUL.FTZ R84, R0, R87 ;  /* 0x0000005700541220 */ /* 0x000fe20000410000 */
[----:B------:R-:W-:Y:S02]  /*25a0*/  @P1 HADD2.F32 R0, -RZ, R65.H0_H0 ;  /* 0x20000041ff001230 */ /* 0x000fe40000004100 */
[----:B------:R-:W-:Y:S01]  /*25b0*/  @P1 FMUL.FTZ R85, R86, R89 ;  /* 0x0000005956551220 */ /* 0x000fe20000410000 */
[----:B------:R-:W-:Y:S02]  /*25c0*/  HFMA2 R86, -RZ, RZ, 0, 0 ;  /* 0x00000000ff567431 */ /* 0x000fe400000001ff */
[--C-:B------:R-:W-:Y:S02]  /*25d0*/  @P1 HADD2.F32 R87, -RZ, R61.reuse.H0_H0 ;  /* 0x2000003dff571230 */ /* 0x100fe40000004100 */
[----:B--2---:R-:W-:Y:S01]  /*25e0*/  @P1 FMUL.FTZ R0, R0, R91 ;  /* 0x0000005b00001220 */ /* 0x004fe20000410000 */
[----:B------:R-:W-:Y:S01]  /*25f0*/  @P1 HADD2.F32 R89, -RZ, R61.H1_H1 ;  /* 0x3000003dff591230 */ /* 0x000fe20000004100 */
[----:B------:R-:W1:Y:S02]  /*2600*/  @P1 LDC R91, c[0x0][0x40c] ;  /* 0x00010300ff5b1b82 */ /* 0x000e640000000800 */
[----:B------:R-:W-:Y:S01]  /*2610*/  @P1 FMUL.FTZ R86, R0, R87 ;  /* 0x0000005700561220 */ /* 0x000fe20000410000 */
[----:B------:R-:W-:-:S02]  /*2620*/  @P1 HADD2.F32 R0, -RZ, R66.H0_H0 ;  /* 0x20000042ff001230 */ /* 0x000fc40000004100 */
[----:B---3--:R-:W-:Y:S01]  /*2630*/  @P1 FMUL.FTZ R88, R88, R119 ;  /* 0x0000007758581220 */ /* 0x008fe20000410000 */
[----:B------:R-:W-:-:S03]  /*2640*/  MOV R87, RZ ;  /* 0x000000ff00577202 */ /* 0x000fc60000000f00 */
[----:B------:R-:W-:Y:S01]  /*2650*/  @P1 FMUL.FTZ R87, R88, R89 ;  /* 0x0000005958571220 */ /* 0x000fe20000410000 */
[----:B------:R-:W-:Y:S01]  /*2660*/  HFMA2 R88, -RZ, RZ, 0, 0 ;  /* 0x00000000ff587431 */ /* 0x000fe200000001ff */
[----:B------:R-:W2:Y:S01]  /*2670*/  @P1 LDC R119, c[0x0][0x40c] ;  /* 0x00010300ff771b82 */ /* 0x000ea20000000800 */
[----:B------:R-:W-:Y:S02]  /*2680*/  @P1 HADD2.F32 R89, -RZ, R62.H0_H0 ;  /* 0x2000003eff591230 */ /* 0x000fe40000004100 */
[----:B0-----:R-:W-:-:S04]  /*2690*/  @P1 FMUL.FTZ R0, R0, R121 ;  /* 0x0000007900001220 */ /* 0x001fc80000410000 */
[----:B------:R-:W-:Y:S01]  /*26a0*/  @P1 FMUL.FTZ R88, R0, R89 ;  /* 0x0000005900581220 */ /* 0x000fe20000410000 */
[----:B------:R-:W-:Y:S01]  /*26b0*/  @P1 HADD2.F32 R0, -RZ, R66.H1_H1 ;  /* 0x30000042ff001230 */ /* 0x000fe20000004100 */
[----:B------:R-:W0:Y:S01]  /*26c0*/  @P1 LDC R121, c[0x0][0x40c] ;  /* 0x00010300ff791b82 */ /* 0x000e220000000800 */
[----:B------:R-:W-:-:S03]  /*26d0*/  MOV R89, RZ ;  /* 0x000000ff00597202 */ /* 0x000fc60000000f00 */
[----:B-1----:R-:W-:Y:S01]  /*26e0*/  @P1 FMUL.FTZ R0, R0, R91 ;  /* 0x0000005b00001220 */ /* 0x002fe20000410000 */
[----:B------:R-:W-:-:S05]  /*26f0*/  @P1 HADD2.F32 R91, -RZ, R62.H1_H1 ;  /* 0x3000003eff5b1230 */ /* 0x000fca0000004100 */
[----:B------:R-:W-:Y:S01]  /*2700*/  @P1 FMUL.FTZ R89, R0, R91 ;  /* 0x0000005b00591220 */ /* 0x000fe20000410000 */
[----:B------:R-:W-:Y:S02]  /*2710*/  @P1 HADD2.F32 R0, -RZ, R67.H0_H0 ;  /* 0x20000043ff001230 */ /* 0x000fe40000004100 */
[----:B------:R-:W-:-:S03]  /*2720*/  @P1 HADD2.F32 R91, -RZ, R63.H0_H0 ;  /* 0x2000003fff5b1230 */ /* 0x000fc60000004100 */
[----:B--2---:R-:W-:Y:S01]  /*2730*/  @P1 FMUL.FTZ R0, R0, R119 ;  /* 0x0000007700001220 */ /* 0x004fe20000410000 */
[----:B------:R-:W-:-:S03]  /*2740*/  @P1 HADD2.F32 R119, -RZ, R63.H1_H1 ;  /* 0x3000003fff771230 */ /* 0x000fc60000004100 */
[----:B------:R-:W-:Y:S01]  /*2750*/  @P1 FMUL.FTZ R90, R0, R91 ;  /* 0x0000005b005a1220 */ /* 0x000fe20000410000 */
[----:B------:R-:W-:Y:S01]  /*2760*/  @P1 HADD2.F32 R0, -RZ, R67.H1_H1 ;  /* 0x30000043ff001230 */ /* 0x000fe20000004100 */
[----:B------:R-:W-:-:S04]  /*2770*/  MOV R91, RZ ;  /* 0x000000ff005b7202 */ /* 0x000fc80000000f00 */
[----:B0-----:R-:W-:-:S04]  /*2780*/  @P1 FMUL.FTZ R0, R0, R121 ;  /* 0x0000007900001220 */ /* 0x001fc80000410000 */
[----:B------:R-:W-:-:S07]  /*2790*/  @P1 FMUL.FTZ R91, R0, R119 ;  /* 0x00000077005b1220 */ /* 0x000fce0000410000 */
.L_x_20313:
        /* <DEDUP_REMOVED lines=157> */
.L_x_20315:
[----:B----4-:R-:W-:Y:S05]  /*3170*/  BSYNC.RECONVERGENT B0 ;  /* 0x0000000000007941 */ /* 0x010fea0003800200 */
.L_x_20314:
        /* <DEDUP_REMOVED lines=13> */
.L_x_20317:
[----:B------:R-:W-:Y:S05]  /*3250*/  BSYNC.RECONVERGENT B0 ;  /* 0x0000000000007941 */ /* 0x000fea0003800200 */
.L_x_20316:
        /* <DEDUP_REMOVED lines=13> */
[----:B------:R-:W-:Y:S02]  /*3330*/  FFMA.FTZ R123, R121, R2, R122 ;  /* 0x00000002797b7223 */ /* 0x000fe4000001007a */
[----:B------:R-:W0:Y:S01]  /*3340*/  SHFL.DOWN PT, R122, R3, 0x2, 0x1f ;  /* 0x08401f00037a7f89 */ /* 0x000e2200000e0000 */
[----:B------:R-:W-:Y:S02]  /*3350*/  FMUL.FTZ R121, R120, R121 ;  /* 0x0000007978797220 */ /* 0x000fe40000410000 */
[----:B------:R-:W1:Y:S02]  /*3360*/  MUFU.RCP R120, R117 ;  /* 0x0000007500787308 */ /* 0x000e640000001000 */
[----:B------:R-:W-:Y:S01]  /*3370*/  FMUL.FTZ R118, R121, R118 ;  /* 0x0000007679767220 */ /* 0x000fe20000410000 */
[----:B-1----:R-:W-:Y:S01]  /*3380*/  FMUL.FTZ R2, R120, R123 ;  /* 0x0000007b78027220 */ /* 0x002fe20000410000 */
[----:B0-----:R-:W-:-:S04]  /*3390*/  FADD.FTZ R123, R122, R3 ;  /* 0x000000037a7b7221 */ /* 0x001fc80000010000 */
[----:B------:R-:W0:Y:S01]  /*33a0*/  SHFL.DOWN PT, R121, R2, 0x1, 0x1f ;  /* 0x08201f0002797f89 */ /* 0x000e2200000e0000 */
[-C--:B------:R-:W-:Y:S01]  /*33b0*/  I2FP.F32.S32 R122, R119.reuse ;  /* 0x00000077007a7245 */ /* 0x080fe20000201400 */
[----:B------:R-:W-:Y:S01]  /*33c0*/  FFMA.FTZ R120, R120, R118, R123 ;  /* 0x0000007678787223 */ /* 0x000fe2000001007b */
[----:B------:R-:W-:-:S04]  /*33d0*/  IADD3 R118, PT, PT, R116, R119, RZ ;  /* 0x0000007774767210 */ /* 0x000fc80007ffe0ff */
[----:B------:R-:W1:Y:S01]  /*33e0*/  SHFL.DOWN PT, R123, R120, 0x1, 0x1f ;  /* 0x08201f00787b7f89 */ /* 0x000e6200000e0000 */
[----:B------:R-:W-:-:S04]  /*33f0*/  I2FP.F32.S32 R118, R118 ;  /* 0x0000007600767245 */ /* 0x000fc80000201400 */
[----:B------:R2:W3:Y:S01]  /*3400*/  MUFU.RCP R3, R118 ;  /* 0x0000007600037308 */ /* 0x0004e20000001000 */
[----:B0-----:R-:W-:Y:S01]  /*3410*/  FADD.FTZ R119, R2, -R121 ;  /* 0x8000007902777221 */ /* 0x001fe20000010000 */
[----:B------:R-:W-:-:S03]  /*3420*/  FMUL.FTZ R124, R121, R122 ;  /* 0x0000007a797c7220 */ /* 0x000fc60000410000 */
[----:B------:R-:W-:Y:S01]  /*3430*/  FMUL.FTZ R116, R119, R119 ;  /* 0x0000007777747220 */ /* 0x000fe20000410000 */
[C---:B------:R-:W-:Y:S01]  /*3440*/  FFMA.FTZ R124, R117.reuse, R2, R124 ;  /* 0x00000002757c7223 */ /* 0x040fe2000001007c */
[----:B--2---:R-:W0:Y:S02]  /*3450*/  @!P0 LDC.64 R118, c[0x0][0x3c0] ;  /* 0x0000f000ff768b82 */ /* 0x004e240000000a00 */
[----:B------:R-:W-:Y:S01]  /*3460*/  FMUL.FTZ R116, R117, R116 ;  /* 0x0000007475747220 */ /* 0x000fe20000410000 */
[----:B-1----:R-:W-:Y:S01]  /*3470*/  FADD.FTZ R2, R120, R123 ;  /* 0x0000007b78027221 */ /* 0x002fe20000010000 */
[----:B---3--:R-:W-:Y:S02]  /*3480*/  FMUL.FTZ R124, R3, R124 ;  /* 0x0000007c037c7220 */ /* 0x008fe40000410000 */
[----:B------:R-:W-:-:S04]  /*3490*/  FMUL.FTZ R116, R116, R122 ;  /* 0x0000007a74747220 */ /* 0x000fc80000410000 */
[----:B------:R-:W-:Y:S02]  /*34a0*/  FFMA.FTZ R3, R3, R116, R2 ;  /* 0x0000007403037223 */ /* 0x000fe40000010002 */
[----:B------:R-:W1:Y:S01]  /*34b0*/  SHFL.IDX PT, R2, R124, RZ, 0x1f ;  /* 0x00001fff7c027589 */ /* 0x000e6200000e0000 */
[----:B------:R-:W2:Y:S03]  /*34c0*/  LDC R116, c[0x0][0x448] ;  /* 0x00011200ff747b82 */ /* 0x000ea60000000800 */
[----:B------:R-:W2:Y:S01]  /*34d0*/  SHFL.IDX PT, R3, R3, RZ, 0x1f ;  /* 0x00001fff03037589 */ /* 0x000ea200000e0000 */
[----:B-1----:R-:W-:Y:S01]  /*34e0*/  FMUL.FTZ R117, R2, R2 ;  /* 0x0000000202757220 */ /* 0x002fe20000410000 */
[----:B--2---:R-:W-:-:S04]  /*34f0*/  FFMA.FTZ R116, R3, UR19, R116 ;  /* 0x0000001303747c23 */ /* 0x004fc80008010074 */
[----:B------:R-:W-:Y:S02]  /*3500*/  FSEL R117, R117, RZ, P1 ;  /* 0x000000ff75757208 */ /* 0x000fe40000800000 */
[----:B------:R-:W-:-:S03]  /*3510*/  MOV R3, UR7 ;  /* 0x0000000700037c02 */ /* 0x000fc60008000f00 */
[----:B------:R-:W-:Y:S02]  /*3520*/  FADD.FTZ R120, R116, R117 ;  /* 0x0000007574787221 */ /* 0x000fe40000010000 */
[----:B------:R-:W1:Y:S01]  /*3530*/  @!P0 LDC.64 R116, c[0x0][0x3c8] ;  /* 0x0000f200ff748b82 */ /* 0x000e620000000a00 */
[----:B0-----:R-:W-:-:S03]  /*3540*/  @!P0 IMAD.WIDE R118, R3, 0x4, R118 ;  /* 0x0000000403768825 */ /* 0x001fc600078e0276 */
[----:B------:R-:W0:Y:S02]  /*3550*/  MUFU.RSQ R120, R120 ;  /* 0x0000007800787308 */ /* 0x000e240000001400 */
[----:B------:R2:W-:Y:S01]  /*3560*/  @!P0 STG.E desc[UR12][R118.64], R2 ;  /* 0x0000000276008986 */ /* 0x0005e2000c10190c */
[----:B0-----:R-:W-:Y:S01]  /*3570*/  R2UR UR22, R120 ;  /* 0x00000000781672ca */ /* 0x001fe200000e0000 */
[----:B-1----:R-:W-:-:S12]  /*3580*/  @!P0 IMAD.WIDE R116, R3, 0x4, R116 ;  /* 0x0000000403748825 */ /* 0x002fd800078e0274 */
[----:B------:R-:W-:-:S05]  /*3590*/  MOV R3, UR22 ;  /* 0x0000001600037c02 */ /* 0x000fca0008000f00 */
[----:B------:R2:W-:Y:S01]  /*35a0*/  @!P0 STG.E desc[UR12][R116.64], R3 ;  /* 0x0000000374008986 */ /* 0x0005e2000c10190c */
[----:B------:R-:W-:Y:S05]  /*35b0*/  BRA.U !UP1, `(.L_x_20318) ;  /* 0x0000000d09cc7547 */ /* 0x000fea000b800000 */
[----:B--2---:R-:W-:Y:S01]  /*35c0*/  FSEL R2, R2, RZ, !P1 ;  /* 0x000000ff02027208 */ /* 0x004fe20004800000 */
[----:B------:R-:W-:Y:S01]  /*35d0*/  HADD2.F32 R3, -RZ, R4.H0_H0 ;  /* 0x20000004ff037230 */ /* 0x000fe20000004100 */
[----:B------:R-:W-:Y:S01]  /*35e0*/  UIADD3 UR4, UPT, UPT, UR6, -0x1, URZ ;  /* 0xffffffff06047890 */ /* 0x000fe2000fffe0ff */
[--C-:B------:R-:W-:Y:S01]  /*35f0*/  HADD2.F32 R117, -RZ, R24.reuse.H0_H0 ;  /* 0x20000018ff757230 */ /* 0x100fe20000004100 */
[----:B------:R-:W-:Y:S01]  /*3600*/  R2UR UR14, R2 ;  /* 0x00000000020e72ca */ /* 0x000fe200000e0000 */
[----:B------:R-:W-:Y:S01]  /*3610*/  HADD2.F32 R116, -RZ, R24.H1_H1 ;  /* 0x30000018ff747230 */ /* 0x000fe20000004100 */
[----:B------:R-:W-:Y:S01]  /*3620*/  UIMAD UR4, UR4, UR15, URZ ;  /* 0x0000000f040472a4 */ /* 0x000fe2000f8e02ff */
[----:B------:R-:W-:Y:S01]  /*3630*/  HADD2.F32 R119, -RZ, R22.H0_H0 ;  /* 0x20000016ff777230 */ /* 0x000fe20000004100 */
[----:B------:R-:W0:Y:S01]  /*3640*/  LDC.64 R122, c[0x0][0x428] ;  /* 0x00010a00ff7a7b82 */ /* 0x000e220000000a00 */
[----:B------:R-:W-:Y:S01]  /*3650*/  HADD2.F32 R121, -RZ, R23.H1_H1 ;  /* 0x30000017ff797230 */ /* 0x000fe20000004100 */
[----:B------:R-:W-:-:S04]  /*3660*/  USHF.R.S32.HI UR5, URZ, 0x1f, UR4 ;  /* 0x0000001fff057899 */ /* 0x000fc80008011404 */
[----:B------:R-:W-:-:S03]  /*3670*/  ULEA.HI UR5, UR5, UR4, URZ, 0x3 ;  /* 0x0000000405057291 */ /* 0x000fc6000f8f18ff */
[----:B------:R-:W-:Y:S01]  /*3680*/  FADD.FTZ R2, R76, -UR14 ;  /* 0x8000000e4c027e21 */ /* 0x000fe20008010000 */
[----:B------:R-:W-:Y:S01]  /*3690*/  FADD.FTZ R76, R77, -UR14 ;  /* 0x8000000e4d4c7e21 */ /* 0x000fe20008010000 */
[----:B------:R-:W-:Y:S01]  /*36a0*/  FADD.FTZ R77, R78, -UR14 ;  /* 0x8000000e4e4d7e21 */ /* 0x000fe20008010000 */
[----:B------:R-:W-:Y:S01]  /*36b0*/  FADD.FTZ R78, R79, -UR14 ;  /* 0x8000000e4f4e7e21 */ /* 0x000fe20008010000 */
[----:B------:R-:W-:Y:S01]  /*36c0*/  FMUL.FTZ R2, R2, UR22 ;  /* 0x0000001602027c20 */ /* 0x000fe20008410000 */
[----:B------:R-:W-:Y:S01]  /*36d0*/  FADD.FTZ R79, R80, -UR14 ;  /* 0x8000000e504f7e21 */ /* 0x000fe20008010000 */
[----:B------:R-:W-:Y:S01]  /*36e0*/  FADD.FTZ R80, R81, -UR14 ;  /* 0x8000000e51507e21 */ /* 0x000fe20008010000 */
[----:B------:R-:W-:Y:S01]  /*36f0*/  FADD.FTZ R81, R82, -UR14 ;  /* 0x8000000e52517e21 */ /* 0x000fe20008010000 */
[----:B------:R-:W-:Y:S01]  /*3700*/  FFMA.FTZ R2, R2, R3, R117 ;  /* 0x0000000302027223 */ /* 0x000fe20000010075 */
[----:B------:R-:W-:Y:S01]  /*3710*/  FMUL.FTZ R3, R76, UR22 ;  /* 0x000000164c037c20 */ /* 0x000fe20008410000 */
[----:B------:R-:W-:-:S02]  /*3720*/  HADD2.F32 R76, -RZ, R4.H1_H1 ;  /* 0x30000004ff4c7230 */ /* 0x000fc40000004100 */
[----:B------:R-:W-:Y:S01]  /*3730*/  FADD.FTZ R82, R83, -UR14 ;  /* 0x8000000e53527e21 */ /* 0x000fe20008010000 */
[----:B------:R-:W-:Y:S02]  /*3740*/  HADD2.F32 R117, -RZ, R25.H0_H0 ;  /* 0x20000019ff757230 */ /* 0x000fe40000004100 */
[----:B------:R-:W-:Y:S01]  /*3750*/  FADD.FTZ R83, R108, -UR14 ;  /* 0x8000000e6c537e21 */ /* 0x000fe20008010000 */
[----:B------:R-:W-:Y:S01]  /*3760*/  FADD.FTZ R108, R109, -UR14 ;  /* 0x8000000e6d6c7e21 */ /* 0x000fe20008010000 */
[----:B------:R-:W-:Y:S01]  /*3770*/  FFMA.FTZ R3, R3, R76, R116 ;  /* 0x0000004c03037223 */ /* 0x000fe20000010074 */
[----:B------:R-:W-:Y:S01]  /*3780*/  FMUL.FTZ R76, R77, UR22 ;  /* 0x000000164d4c7c20 */ /* 0x000fe20008410000 */
[----:B------:R-:W-:Y:S02]  /*3790*/  HADD2.F32 R77, -RZ, R5.H0_H0 ;  /* 0x20000005ff4d7230 */ /* 0x000fe40000004100 */
[----:B------:R-:W-:Y:S01]  /*37a0*/  FADD.FTZ R109, R110, -UR14 ;  /* 0x8000000e6e6d7e21 */ /* 0x000fe20008010000 */
[----:B------:R-:W-:-:S02]  /*37b0*/  HADD2.F32 R116, -RZ, R25.H1_H1 ;  /* 0x30000019ff747230 */ /* 0x000fc40000004100 */
[----:B------:R-:W-:Y:S01]  /*37c0*/  FADD.FTZ R110, R111, -UR14 ;  /* 0x8000000e6f6e7e21 */ /* 0x000fe20008010000 */
[----:B------:R-:W-:Y:S01]  /*37d0*/  FADD.FTZ R111, R112, -UR14 ;  /* 0x8000000e706f7e21 */ /* 0x000fe20008010000 */
[----:B------:R-:W-:Y:S01]  /*37e0*/  FFMA.FTZ R76, R76, R77, R117 ;  /* 0x0000004d4c4c7223 */ /* 0x000fe20000010075 */
[----:B------:R-:W-:Y:S01]  /*37f0*/  FMUL.FTZ R77, R78, UR22 ;  /* 0x000000164e4d7c20 */ /* 0x000fe20008410000 */
[----:B------:R-:W-:Y:S02]  /*3800*/  HADD2.F32 R78, -RZ, R5.H1_H1 ;  /* 0x30000005ff4e7230 */ /* 0x000fe40000004100 */
[----:B------:R-:W-:Y:S01]  /*3810*/  FADD.FTZ R112, R113, -UR14 ;  /* 0x8000000e71707e21 */ /* 0x000fe20008010000 */
[----:B------:R-:W-:Y:S02]  /*3820*/  HADD2.F32 R117, -RZ, R26.H0_H0 ;  /* 0x2000001aff757230 */ /* 0x000fe40000004100 */
[----:B------:R-:W-:Y:S01]  /*3830*/  FADD.FTZ R113, R114, -UR14 ;  /* 0x8000000e72717e21 */ /* 0x000fe20008010000 */
[----:B------:R-:W-:Y:S01]  /*3840*/  FADD.FTZ R114, R115, -UR14 ;  /* 0x8000000e73727e21 */ /* 0x000fe20008010000 */
[----:B------:R-:W-:Y:S01]  /*3850*/  FFMA.FTZ R77, R77, R78, R116 ;  /* 0x0000004e4d4d7223 */ /* 0x000fe20000010074 */
[----:B------:R-:W-:Y:S01]  /*3860*/  FMUL.FTZ R78, R79, UR22 ;  /* 0x000000164f4e7c20 */ /* 0x000fe20008410000 */
[----:B------:R-:W-:-:S02]  /*3870*/  HADD2.F32 R79, -RZ, R6.H0_H0 ;  /* 0x20000006ff4f7230 */ /* 0x000fc40000004100 */
[----:B------:R-:W-:Y:S01]  /*3880*/  FADD.FTZ R100, R100, -UR14 ;  /* 0x8000000e64647e21 */ /* 0x000fe20008010000 */
[----:B------:R-:W-:Y:S02]  /*3890*/  HADD2.F32 R116, -RZ, R26.H1_H1 ;  /* 0x3000001aff747230 */ /* 0x000fe40000004100 */
[----:B------:R-:W-:Y:S01]  /*38a0*/  FADD.FTZ R101, R101, -UR14 ;  /* 0x8000000e65657e21 */ /* 0x000fe20008010000 */
[----:B------:R-:W-:Y:S02]  /*38b0*/  HADD2.F32 R115, -RZ, R12.H0_H0 ;  /* 0x2000000cff737230 */ /* 0x000fe40000004100 */
[----:B------:R-:W-:Y:S01]  /*38c0*/  FFMA.FTZ R78, R78, R79, R117 ;  /* 0x0000004f4e4e7223 */ /* 0x000fe20000010075 */
[----:B------:R-:W-:Y:S01]  /*38d0*/  FMUL.FTZ R79, R80, UR22 ;  /* 0x00000016504f7c20 */ /* 0x000fe20008410000 */
[----:B------:R-:W-:Y:S02]  /*38e0*/  HADD2.F32 R80, -RZ, R6.H1_H1 ;  /* 0x30000006ff507230 */ /* 0x000fe40000004100 */
[----:B------:R-:W-:Y:S01]  /*38f0*/  FMUL.FTZ R100, R100, UR22 ;  /* 0x0000001664647c20 */ /* 0x000fe20008410000 */
[----:B------:R-:W-:-:S02]  /*3900*/  HADD2.F32 R117, -RZ, R27.H0_H0 ;  /* 0x2000001bff757230 */ /* 0x000fc40000004100 */
[----:B------:R-:W-:Y:S01]  /*3910*/  FADD.FTZ R102, R102, -UR14 ;  /* 0x8000000e66667e21 */ /* 0x000fe20008010000 */
[----:B------:R-:W-:Y:S01]  /*3920*/  FMUL.FTZ R101, R101, UR22 ;  /* 0x0000001665657c20 */ /* 0x000fe20008410000 */
[----:B------:R-:W-:Y:S01]  /*3930*/  FFMA.FTZ R79, R79, R80, R116 ;  /* 0x000000504f4f7223 */ /* 0x000fe20000010074 */
[----:B------:R-:W-:Y:S01]  /*3940*/  FMUL.FTZ R80, R81, UR22 ;  /* 0x0000001651507c20 */ /* 0x000fe20008410000 */
[----:B------:R-:W-:Y:S02]  /*3950*/  HADD2.F32 R81, -RZ, R7.H0_H0 ;  /* 0x20000007ff517230 */ /* 0x000fe40000004100 */
[----:B------:R-:W-:Y:S01]  /*3960*/  FMUL.FTZ R102, R102, UR22 ;  /* 0x0000001666667c20 */ /* 0x000fe20008410000 */
[----:B------:R-:W-:Y:S02]  /*3970*/  HADD2.F32 R116, -RZ, R27.H1_H1 ;  /* 0x3000001bff747230 */ /* 0x000fe40000004100 */
[----:B------:R-:W-:Y:S01]  /*3980*/  FADD.FTZ R103, R103, -UR14 ;  /* 0x8000000e67677e21 */ /* 0x000fe20008010000 */
[----:B------:R-:W-:Y:S01]  /*3990*/  FADD.FTZ R104, R104, -UR14 ;  /* 0x8000000e68687e21 */ /* 0x000fe20008010000 */
[----:B------:R-:W-:Y:S01]  /*39a0*/  FFMA.FTZ R80, R80, R81, R117 ;  /* 0x0000005150507223 */ /* 0x000fe20000010075 */
[----:B------:R-:W-:Y:S01]  /*39b0*/  FMUL.FTZ R81, R82, UR22 ;  /* 0x0000001652517c20 */ /* 0x000fe20008410000 */
[----:B------:R-:W-:-:S02]  /*39c0*/  HADD2.F32 R82, -RZ, R7.H1_H1 ;  /* 0x30000007ff527230 */ /* 0x000fc40000004100 */
[----:B------:R-:W-:Y:S01]  /*39d0*/  FMUL.FTZ R103, R103, UR22 ;  /* 0x0000001667677c20 */ /* 0x000fe20008410000 */
[----:B------:R-:W-:Y:S02]  /*39e0*/  HADD2.F32 R117, -RZ, R28.H0_H0 ;  /* 0x2000001cff757230 */ /* 0x000fe40000004100 */
[----:B------:R-:W-:Y:S01]  /*39f0*/  FMUL.FTZ R104, R104, UR22 ;  /* 0x0000001668687c20 */ /* 0x000fe20008410000 */
[----:B------:R-:W-:Y:S01]  /*3a00*/  FADD.FTZ R105, R105, -UR14 ;  /* 0x8000000e69697e21 */ /* 0x000fe20008010000 */
[----:B------:R-:W-:Y:S01]  /*3a10*/  FFMA.FTZ R81, R81, R82, R116 ;  /* 0x0000005251517223 */ /* 0x000fe20000010074 */
[----:B------:R-:W-:Y:S01]  /*3a20*/  FMUL.FTZ R82, R83, UR22 ;  /* 0x0000001653527c20 */ /* 0x000fe20008410000 */
[----:B------:R-:W-:Y:S02]  /*3a30*/  HADD2.F32 R83, -RZ, R8.H0_H0 ;  /* 0x20000008ff537230 */ /* 0x000fe40000004100 */
[----:B------:R-:W-:Y:S01]  /*3a40*/  FADD.FTZ R106, R106, -UR14 ;  /* 0x8000000e6a6a7e21 */ /* 0x000fe20008010000 */
[----:B------:R-:W-:-:S02]  /*3a50*/  HADD2.F32 R116, -RZ, R28.H1_H1 ;  /* 0x3000001cff747230 */ /* 0x000fc40000004100 */
[----:B------:R-:W-:Y:S01]  /*3a60*/  FMUL.FTZ R105, R105, UR22 ;  /* 0x0000001669697c20 */ /* 0x000fe20008410000 */
[----:B------:R-:W-:Y:S01]  /*3a70*/  FADD.FTZ R107, R107, -UR14 ;  /* 0x8000000e6b6b7e21 */ /* 0x000fe20008010000 */
[----:B------:R-:W-:Y:S01]  /*3a80*/  FFMA.FTZ R82, R82, R83, R117 ;  /* 0x0000005352527223 */ /* 0x000fe20000010075 */
[----:B------:R-:W-:Y:S01]  /*3a90*/  FMUL.FTZ R83, R108, UR22 ;  /* 0x000000166c537c20 */ /* 0x000fe20008410000 */
[----:B------:R-:W-:Y:S02]  /*3aa0*/  HADD2.F32 R108, -RZ, R8.H1_H1 ;  /* 0x30000008ff6c7230 */ /* 0x000fe40000004100 */
[----:B------:R-:W-:Y:S01]  /*3ab0*/  FMUL.FTZ R106, R106, UR22 ;  /* 0x000000166a6a7c20 */ /* 0x000fe20008410000 */
[----:B------:R-:W-:Y:S02]  /*3ac0*/  HADD2.F32 R117, -RZ, R29.H0_H0 ;  /* 0x2000001dff757230 */ /* 0x000fe40000004100 */
[----:B------:R-:W-:Y:S01]  /*3ad0*/  FADD.FTZ R92, R92, -UR14 ;  /* 0x8000000e5c5c7e21 */ /* 0x000fe20008010000 */
[----:B------:R-:W-:Y:S01]  /*3ae0*/  FMUL.FTZ R107, R107, UR22 ;  /* 0x000000166b6b7c20 */ /* 0x000fe20008410000 */
[----:B------:R-:W-:Y:S01]  /*3af0*/  FFMA.FTZ R83, R83, R108, R116 ;  /* 0x0000006c53537223 */ /* 0x000fe20000010074 */
[----:B------:R-:W-:Y:S01]  /*3b00*/  FMUL.FTZ R108, R109, UR22 ;  /* 0x000000166d6c7c20 */ /* 0x000fe20008410000 */
[----:B------:R-:W-:-:S02]  /*3b10*/  HADD2.F32 R109, -RZ, R9.H0_H0 ;  /* 0x20000009ff6d7230 */ /* 0x000fc40000004100 */
[----:B------:R-:W-:Y:S01]  /*3b20*/  FMUL.FTZ R92, R92, UR22 ;  /* 0x000000165c5c7c20 */ /* 0x000fe20008410000 */
[----:B------:R-:W-:Y:S02]  /*3b30*/  HADD2.F32 R116, -RZ, R29.H1_H1 ;  /* 0x3000001dff747230 */ /* 0x000fe40000004100 */
[----:B------:R-:W-:Y:S01]  /*3b40*/  FADD.FTZ R93, R93, -UR14 ;  /* 0x8000000e5d5d7e21 */ /* 0x000fe20008010000 */
[----:B------:R-:W-:Y:S01]  /*3b50*/  FADD.FTZ R94, R94, -UR14 ;  /* 0x8000000e5e5e7e21 */ /* 0x000fe20008010000 */
[----:B------:R-:W-:Y:S01]  /*3b60*/  FFMA.FTZ R108, R108, R109, R117 ;  /* 0x0000006d6c6c7223 */ /* 0x000fe20000010075 */
[----:B------:R-:W-:Y:S01]  /*3b70*/  FMUL.FTZ R109, R110, UR22 ;  /* 0x000000166e6d7c20 */ /* 0x000fe20008410000 */
[----:B------:R-:W-:Y:S02]  /*3b80*/  HADD2.F32 R110, -RZ, R9.H1_H1 ;  /* 0x30000009ff6e7230 */ /* 0x000fe40000004100 */
[----:B------:R-:W-:Y:S01]  /*3b90*/  FMUL.FTZ R93, R93, UR22 ;  /* 0x000000165d5d7c20 */ /* 0x000fe20008410000 */
[----:B------:R-:W-:-:S02]  /*3ba0*/  HADD2.F32 R117, -RZ, R30.H0_H0 ;  /* 0x2000001eff757230 */ /* 0x000fc40000004100 */
[----:B------:R-:W-:Y:S01]  /*3bb0*/  FMUL.FTZ R94, R94, UR22 ;  /* 0x000000165e5e7c20 */ /* 0x000fe20008410000 */
[----:B------:R-:W-:Y:S01]  /*3bc0*/  FADD.FTZ R95, R95, -UR14 ;  /* 0x8000000e5f5f7e21 */ /* 0x000fe20008010000 */
[----:B------:R-:W-:Y:S01]  /*3bd0*/  FFMA.FTZ R109, R109, R110, R116 ;  /* 0x0000006e6d6d7223 */ /* 0x000fe20000010074 */
[----:B------:R-:W-:Y:S01]  /*3be0*/  FMUL.FTZ R110, R111, UR22 ;  /* 0x000000166f6e7c20 */ /* 0x000fe20008410000 */
[----:B------:R-:W-:Y:S02]  /*3bf0*/  HADD2.F32 R111, -RZ, R10.H0_H0 ;  /* 0x2000000aff6f7230 */ /* 0x000fe40000004100 */
[----:B------:R-:W-:Y:S01]  /*3c00*/  FADD.FTZ R96, R96, -UR14 ;  /* 0x8000000e60607e21 */ /* 0x000fe20008010000 */
[----:B------:R-:W-:Y:S02]  /*3c10*/  HADD2.F32 R116, -RZ, R30.H1_H1 ;  /* 0x3000001eff747230 */ /* 0x000fe40000004100 */
[----:B------:R-:W-:Y:S01]  /*3c20*/  FMUL.FTZ R95, R95, UR22 ;  /* 0x000000165f5f7c20 */ /* 0x000fe20008410000 */
[----:B------:R-:W-:Y:S01]  /*3c30*/  FADD.FTZ R97, R97, -UR14 ;  /* 0x8000000e61617e21 */ /* 0x000fe20008010000 */
[----:B------:R-:W-:Y:S01]  /*3c40*/  FFMA.FTZ R110, R110, R111, R117 ;  /* 0x0000006f6e6e7223 */ /* 0x000fe20000010075 */
[----:B------:R-:W-:Y:S01]  /*3c50*/  FMUL.FTZ R111, R112, UR22 ;  /* 0x00000016706f7c20 */ /* 0x000fe20008410000 */
[----:B------:R-:W-:-:S02]  /*3c60*/  HADD2.F32 R112, -RZ, R10.H1_H1 ;  /* 0x3000000aff707230 */ /* 0x000fc40000004100 */
[----:B------:R-:W-:Y:S01]  /*3c70*/  FMUL.FTZ R96, R96, UR22 ;  /* 0x0000001660607c20 */ /* 0x000fe20008410000 */
[----:B------:R-:W-:Y:S02]  /*3c80*/  HADD2.F32 R117, -RZ, R31.H0_H0 ;  /* 0x2000001fff757230 */ /* 0x000fe40000004100 */
[----:B------:R-:W-:Y:S01]  /*3c90*/  FADD.FTZ R98, R98, -UR14 ;  /* 0x8000000e62627e21 */ /* 0x000fe20008010000 */
[----:B------:R-:W-:Y:S01]  /*3ca0*/  FMUL.FTZ R97, R97, UR22 ;  /* 0x0000001661617c20 */ /* 0x000fe20008410000 */
[----:B------:R-:W-:Y:S01]  /*3cb0*/  FFMA.FTZ R111, R111, R112, R116 ;  /* 0x000000706f6f7223 */ /* 0x000fe20000010074 */
[----:B------:R-:W-:Y:S01]  /*3cc0*/  FMUL.FTZ R112, R113, UR22 ;  /* 0x0000001671707c20 */ /* 0x000fe20008410000 */
[----:B------:R-:W-:Y:S02]  /*3cd0*/  HADD2.F32 R113, -RZ, R11.H0_H0 ;  /* 0x2000000bff717230 */ /* 0x000fe40000004100 */
[----:B------:R-:W-:Y:S01]  /*3ce0*/  FMUL.FTZ R98, R98, UR22 ;  /* 0x0000001662627c20 */ /* 0x000fe20008410000 */
[----:B------:R-:W-:-:S02]  /*3cf0*/  HADD2.F32 R116, -RZ, R31.H1_H1 ;  /* 0x3000001fff747230 */ /* 0x000fc40000004100 */
[----:B------:R-:W-:Y:S01]  /*3d00*/  FADD.FTZ R99, R99, -UR14 ;  /* 0x8000000e63637e21 */ /* 0x000fe20008010000 */
[----:B------:R-:W-:Y:S01]  /*3d10*/  FADD.FTZ R84, R84, -UR14 ;  /* 0x8000000e54547e21 */ /* 0x000fe20008010000 */
[----:B------:R-:W-:Y:S01]  /*3d20*/  FFMA.FTZ R112, R112, R113, R117 ;  /* 0x0000007170707223 */ /* 0x000fe20000010075 */
[----:B------:R-:W-:Y:S01]  /*3d30*/  FMUL.FTZ R113, R114, UR22 ;  /* 0x0000001672717c20 */ /* 0x000fe20008410000 */
[----:B------:R-:W-:Y:S02]  /*3d40*/  HADD2.F32 R114, -RZ, R11.H1_H1 ;  /* 0x3000000bff727230 */ /* 0x000fe40000004100 */
[----:B------:R-:W-:Y:S01]  /*3d50*/  FMUL.FTZ R99, R99, UR22 ;  /* 0x0000001663637c20 */ /* 0x000fe20008410000 */
[----:B------:R-:W-:Y:S02]  /*3d60*/  HADD2.F32 R117, -RZ, R32.H0_H0 ;  /* 0x20000020ff757230 */ /* 0x000fe40000004100 */
        /* <DEDUP_REMOVED lines=15> */
[----:B------:R-:W-:Y:S01]  /*3e60*/  HADD2.F32 R115, -RZ, R14.H0_H0 ;  /* 0x2000000eff737230 */ /* 0x000fe20000004100 */
[----:B------:R-:W-:Y:S01]  /*3e70*/  MOV R131, UR5 ;  /* 0x0000000500837c02 */ /* 0x000fe20008000f00 */
[----:B------:R-:W-:Y:S02]  /*3e80*/  HADD2.F32 R117, -RZ, R34.H0_H0 ;  /* 0x20000022ff757230 */ /* 0x000fe40000004100 */
[----:B------:R-:W-:Y:S01]  /*3e90*/  FFMA.FTZ R103, R103, R114, R116 ;  /* 0x0000007267677223 */ /* 0x000fe20000010074 */
[----:B------:R-:W-:Y:S01]  /*3ea0*/  HADD2.F32 R114, -RZ, R14.H1_H1 ;  /* 0x3000000eff727230 */ /* 0x000fe20000004100 */
[----:B------:R-:W-:Y:S01]  /*3eb0*/  LEA.HI.SX32 R131, R131, R0, 0x1d ;  /* 0x0000000083837211 */ /* 0x000fe200078feaff */
[----:B------:R-:W-:-:S02]  /*3ec0*/  HADD2.F32 R116, -RZ, R34.H1_H1 ;  /* 0x30000022ff747230 */ /* 0x000fc40000004100 */
[----:B------:R-:W-:Y:S01]  /*3ed0*/  FFMA.FTZ R104, R104, R115, R117 ;  /* 0x0000007368687223 */ /* 0x000fe20000010075 */
[----:B------:R-:W-:Y:S01]  /*3ee0*/  HADD2.F32 R115, -RZ, R15.H0_H0 ;  /* 0x2000000fff737230 */ /* 0x000fe20000004100 */
[----:B------:R-:W-:Y:S01]  /*3ef0*/  IADD3 R129, PT, PT, R131, 0x80, RZ ;  /* 0x0000008083817810 */ /* 0x000fe20007ffe0ff */
[----:B------:R-:W-:Y:S02]  /*3f00*/  HADD2.F32 R117, -RZ, R35.H0_H0 ;  /* 0x20000023ff757230 */ /* 0x000fe40000004100 */
[----:B------:R-:W-:Y:S01]  /*3f10*/  FFMA.FTZ R105, R105, R114, R116 ;  /* 0x0000007269697223 */ /* 0x000fe20000010074 */
[----:B------:R-:W-:Y:S01]  /*3f20*/  HADD2.F32 R114, -RZ, R15.H1_H1 ;  /* 0x3000000fff727230 */ /* 0x000fe20000004100 */
[C---:B------:R-:W-:Y:S01]  /*3f30*/  IADD3 R127, PT, PT, R131.reuse, 0x100, RZ ;  /* 0x00000100837f7810 */ /* 0x040fe20007ffe0ff */
[----:B------:R-:W-:Y:S02]  /*3f40*/  HADD2.F32 R116, -RZ, R35.H1_H1 ;  /* 0x30000023ff747230 */ /* 0x000fe40000004100 */
[----:B------:R-:W-:Y:S01]  /*3f50*/  FFMA.FTZ R106, R106, R115, R117 ;  /* 0x000000736a6a7223 */ /* 0x000fe20000010075 */
[----:B------:R-:W-:Y:S01]  /*3f60*/  HADD2.F32 R115, -RZ, R16.H0_H0 ;  /* 0x20000010ff737230 */ /* 0x000fe20000004100 */
[----:B------:R-:W-:Y:S01]  /*3f70*/  IADD3 R125, PT, PT, R131, 0x180, RZ ;  /* 0x00000180837d7810 */ /* 0x000fe20007ffe0ff */
[----:B------:R-:W-:-:S02]  /*3f80*/  HADD2.F32 R117, -RZ, R36.H0_H0 ;  /* 0x20000024ff757230 */ /* 0x000fc40000004100 */
[----:B------:R-:W-:Y:S01]  /*3f90*/  FFMA.FTZ R107, R107, R114, R116 ;  /* 0x000000726b6b7223 */ /* 0x000fe20000010074 */
[----:B------:R-:W-:Y:S02]  /*3fa0*/  HADD2.F32 R114, -RZ, R16.H1_H1 ;  /* 0x30000010ff727230 */ /* 0x000fe40000004100 */
[----:B------:R-:W-:Y:S02]  /*3fb0*/  HADD2.F32 R116, -RZ, R36.H1_H1 ;  /* 0x30000024ff747230 */ /* 0x000fe40000004100 */
[----:B------:R-:W-:Y:S01]  /*3fc0*/  FFMA.FTZ R92, R92, R115, R117 ;  /* 0x000000735c5c7223 */ /* 0x000fe20000010075 */
[----:B------:R-:W-:Y:S02]  /*3fd0*/  HADD2.F32 R115, -RZ, R17.H0_H0 ;  /* 0x20000011ff737230 */ /* 0x000fe40000004100 */
[----:B------:R-:W-:Y:S02]  /*3fe0*/  HADD2.F32 R117, -RZ, R37.H0_H0 ;  /* 0x20000025ff757230 */ /* 0x000fe40000004100 */
[----:B------:R-:W-:Y:S01]  /*3ff0*/  FFMA.FTZ R93, R93, R114, R116 ;  /* 0x000000725d5d7223 */ /* 0x000fe20000010074 */
[----:B------:R-:W-:-:S02]  /*4000*/  HADD2.F32 R114, -RZ, R17.H1_H1 ;  /* 0x30000011ff727230 */ /* 0x000fc40000004100 */
[----:B------:R-:W-:Y:S02]  /*4010*/  HADD2.F32 R116, -RZ, R37.H1_H1 ;  /* 0x30000025ff747230 */ /* 0x000fe40000004100 */
[----:B------:R-:W-:Y:S01]  /*4020*/  FFMA.FTZ R94, R94, R115, R117 ;  /* 0x000000735e5e7223 */ /* 0x000fe20000010075 */
[----:B------:R-:W-:Y:S02]  /*4030*/  HADD2.F32 R115, -RZ, R18.H0_H0 ;  /* 0x20000012ff737230 */ /* 0x000fe40000004100 */
[----:B------:R-:W-:Y:S02]  /*4040*/  HADD2.F32 R117, -RZ, R38.H0_H0 ;  /* 0x20000026ff757230 */ /* 0x000fe40000004100 */
[----:B------:R-:W-:Y:S01]  /*4050*/  FFMA.FTZ R95, R95, R114, R116 ;  /* 0x000000725f5f7223 */ /* 0x000fe20000010074 */
[----:B------:R-:W-:Y:S02]  /*4060*/  HADD2.F32 R114, -RZ, R18.H1_H1 ;  /* 0x30000012ff727230 */ /* 0x000fe40000004100 */
        /* <DEDUP_REMOVED lines=8> */
[----:B------:R-:W-:-:S02]  /*40f0*/  HADD2.F32 R98, -RZ, R39.H1_H1 ;  /* 0x30000027ff627230 */ /* 0x000fc40000004100 */
[----:B------:R-:W-:Y:S02]  /*4100*/  HADD2.F32 R117, -RZ, R40.H0_H0 ;  /* 0x20000028ff757230 */ /* 0x000fe40000004100 */
[----:B0-----:R-:W-:-:S04]  /*4110*/  IMAD.WIDE.U32 R128, R129, 0x10, R122 ;  /* 0x0000001081807825 */ /* 0x001fc800078e007a */
[----:B------:R-:W-:Y:S01]  /*4120*/  FFMA.FTZ R116, R99, R116, R98 ;  /* 0x0000007463747223 */ /* 0x000fe20000010062 */
[----:B------:R-:W-:Y:S02]  /*4130*/  HADD2.F32 R99, -RZ, R20.H0_H0 ;  /* 0x20000014ff637230 */ /* 0x000fe40000004100 */
[----:B------:R-:W-:-:S04]  /*4140*/  IMAD.WIDE.U32 R126, R127, 0x10, R122 ;  /* 0x000000107f7e7825 */ /* 0x000fc800078e007a */
[----:B------:R-:W-:Y:S01]  /*4150*/  FFMA.FTZ R98, R84, R99, R117 ;  /* 0x0000006354627223 */ /* 0x000fe20000010075 */
[----:B------:R-:W-:Y:S02]  /*4160*/  HADD2.F32 R84, -RZ, R20.H1_H1 ;  /* 0x30000014ff547230 */ /* 0x000fe40000004100 */
[----:B------:R-:W-:Y:S02]  /*4170*/  HADD2.F32 R117, -RZ, R41.H0_H0 ;  /* 0x20000029ff757230 */ /* 0x000fe40000004100 */
[----:B------:R-:W-:-:S04]  /*4180*/  IMAD.WIDE.U32 R124, R125, 0x10, R122 ;  /* 0x000000107d7c7825 */ /* 0x000fc800078e007a */
[----:B------:R-:W-:Y:S01]  /*4190*/  FFMA.FTZ R99, R85, R84, R114 ;  /* 0x0000005455637223 */ /* 0x000fe20000010072 */
[----:B------:R-:W-:Y:S01]  /*41a0*/  FADD.FTZ R84, R87, -UR14 ;  /* 0x8000000e57547e21 */ /* 0x000fe20008010000 */
[----:B------:R-:W-:-:S03]  /*41b0*/  HADD2.F32 R85, -RZ, R21.H0_H0 ;  /* 0x20000015ff557230 */ /* 0x000fc60000004100 */
[----:B------:R-:W-:Y:S01]  /*41c0*/  FMUL.FTZ R84, R84, UR22 ;  /* 0x0000001654547c20 */ /* 0x000fe20008410000 */
[--C-:B------:R-:W-:Y:S02]  /*41d0*/  HADD2.F32 R87, -RZ, R42.reuse.H1_H1 ;  /* 0x3000002aff577230 */ /* 0x100fe40000004100 */
[----:B------:R-:W-:Y:S01]  /*41e0*/  FFMA.FTZ R114, R86, R85, R117 ;  /* 0x0000005556727223 */ /* 0x000fe20000010075 */
[----:B------:R-:W-:Y:S02]  /*41f0*/  HADD2.F32 R117, -RZ, R21.H1_H1 ;  /* 0x30000015ff757230 */ /* 0x000fe40000004100 */
[----:B------:R-:W-:Y:S01]  /*4200*/  FADD.FTZ R86, R88, -UR14 ;  /* 0x8000000e58567e21 */ /* 0x000fe20008010000 */
[----:B------:R-:W-:Y:S01]  /*4210*/  HADD2.F32 R85, -RZ, R41.H1_H1 ;  /* 0x30000029ff557230 */ /* 0x000fe20000004100 */
[----:B------:R-:W-:Y:S02]  /*4220*/  F2FP.F16.F32.PACK_AB R88, R93, R92 ;  /* 0x0000005c5d58723e */ /* 0x000fe400000000ff */
[----:B------:R-:W-:Y:S01]  /*4230*/  FMUL.FTZ R86, R86, UR22 ;  /* 0x0000001656567c20 */ /* 0x000fe20008410000 */
[----:B------:R-:W-:Y:S01]  /*4240*/  F2FP.F16.F32.PACK_AB R92, R99, R98 ;  /* 0x00000062635c723e */ /* 0x000fe200000000ff */
[----:B------:R-:W-:Y:S01]  /*4250*/  FFMA.FTZ R117, R84, R117, R85 ;  /* 0x0000007554757223 */ /* 0x000fe20000010055 */
[----:B------:R-:W-:-:S02]  /*4260*/  HADD2.F32 R85, -RZ, R42.H0_H0 ;  /* 0x2000002aff557230 */ /* 0x000fc40000004100 */
[----:B------:R-:W-:Y:S01]  /*4270*/  FADD.FTZ R84, R89, -UR14 ;  /* 0x8000000e59547e21 */ /* 0x000fe20008010000 */
[----:B------:R-:W-:Y:S02]  /*4280*/  F2FP.F16.F32.PACK_AB R89, R95, R94 ;  /* 0x0000005e5f59723e */ /* 0x000fe400000000ff */
[----:B------:R-:W-:Y:S01]  /*4290*/  F2FP.F16.F32.PACK_AB R93, R117, R114 ;  /* 0x00000072755d723e */ /* 0x000fe200000000ff */
[----:B------:R-:W-:Y:S01]  /*42a0*/  FFMA.FTZ R119, R86, R119, R85 ;  /* 0x0000007756777223 */ /* 0x000fe20000010055 */
[----:B------:R-:W-:Y:S02]  /*42b0*/  HADD2.F32 R85, -RZ, R22.H1_H1 ;  /* 0x30000016ff557230 */ /* 0x000fe40000004100 */
[----:B------:R-:W-:Y:S01]  /*42c0*/  FMUL.FTZ R84, R84, UR22 ;  /* 0x0000001654547c20 */ /* 0x000fe20008410000 */
[----:B------:R-:W-:Y:S02]  /*42d0*/  F2FP.F16.F32.PACK_AB R86, R79, R78 ;  /* 0x0000004e4f56723e */ /* 0x000fe400000000ff */
[----:B------:R-:W-:Y:S01]  /*42e0*/  IADD3 R79, PT, PT, R131, 0x200, RZ ;  /* 0x00000200834f7810 */ /* 0x000fe20007ffe0ff */
[----:B------:R-:W-:Y:S01]  /*42f0*/  FFMA.FTZ R118, R84, R85, R87 ;  /* 0x0000005554767223 */ /* 0x000fe20000010057 */
[----:B------:R-:W-:Y:S01]  /*4300*/  FADD.FTZ R84, R90, -UR14 ;  /* 0x8000000e5a547e21 */ /* 0x000fe20008010000 */
[----:B------:R-:W-:Y:S01]  /*4310*/  HADD2.F32 R85, -RZ, R23.H0_H0 ;  /* 0x20000017ff557230 */ /* 0x000fe20000004100 */
[----:B------:R-:W-:Y:S01]  /*4320*/  F2FP.F16.F32.PACK_AB R78, R111, R110 ;  /* 0x0000006e6f4e723e */ /* 0x000fe200000000ff */
[----:B------:R-:W-:-:S02]  /*4330*/  HADD2.F32 R87, -RZ, R43.H0_H0 ;  /* 0x2000002bff577230 */ /* 0x000fc40000004100 */
[----:B------:R-:W-:Y:S01]  /*4340*/  FMUL.FTZ R84, R84, UR22 ;  /* 0x0000001654547c20 */ /* 0x000fe20008410000 */
[----:B------:R-:W-:Y:S01]  /*4350*/  IMAD.WIDE.U32 R130, R131, 0x10, R122 ;  /* 0x0000001083827825 */ /* 0x000fe200078e007a */
[----:B------:R-:W-:-:S03]  /*4360*/  F2FP.F16.F32.PACK_AB R90, R97, R96 ;  /* 0x00000060615a723e */ /* 0x000fc600000000ff */
[----:B------:R-:W-:Y:S01]  /*4370*/  FFMA.FTZ R120, R84, R85, R87 ;  /* 0x0000005554787223 */ /* 0x000fe20000010057 */
[----:B------:R-:W-:Y:S01]  /*4380*/  FADD.FTZ R84, R91, -UR14 ;  /* 0x8000000e5b547e21 */ /* 0x000fe20008010000 */
[----:B------:R-:W-:Y:S01]  /*4390*/  HADD2.F32 R85, -RZ, R43.H1_H1 ;  /* 0x3000002bff557230 */ /* 0x000fe20000004100 */
[----:B------:R-:W-:Y:S01]  /*43a0*/  F2FP.F16.F32.PACK_AB R87, R81, R80 ;  /* 0x000000505157723e */ /* 0x000fe200000000ff */
[----:B------:R-:W-:-:S04]  /*43b0*/  IMAD.WIDE.U32 R122, R79, 0x10, R122 ;  /* 0x000000104f7a7825 */ /* 0x000fc800078e007a */
[----:B------:R-:W-:Y:S01]  /*43c0*/  FMUL.FTZ R84, R84, UR22 ;  /* 0x0000001654547c20 */ /* 0x000fe20008410000 */
[----:B------:R-:W-:Y:S02]  /*43d0*/  F2FP.F16.F32.PACK_AB R79, R113, R112 ;  /* 0x00000070714f723e */ /* 0x000fe400000000ff */
[----:B------:R-:W-:Y:S01]  /*43e0*/  F2FP.F16.F32.PACK_AB R81, R103, R102 ;  /* 0x000000666751723e */ /* 0x000fe200000000ff */
[----:B------:R-:W-:Y:S01]  /*43f0*/  FFMA.FTZ R121, R84, R121, R85 ;  /* 0x0000007954797223 */ /* 0x000fe20000010055 */
        /* <DEDUP_REMOVED lines=9> */
[----:B------:R-:W-:Y:S02]  /*4490*/  F2FP.F16.F32.PACK_AB R91, R116, R115 ;  /* 0x00000073745b723e */ /* 0x000fe400000000ff */
[----:B------:R-:W-:Y:S01]  /*44a0*/  F2FP.F16.F32.PACK_AB R95, R121, R120 ;  /* 0x00000078795f723e */ /* 0x000fe200000000ff */
[----:B------:R0:W-:Y:S01]  /*44b0*/  STG.E.128 desc[UR12][R126.64], R80 ;  /* 0x000000507e007986 */ /* 0x0001e2000c101d0c */
[----:B------:R-:W-:-:S03]  /*44c0*/  F2FP.F16.F32.PACK_AB R94, R118, R119 ;  /* 0x00000077765e723e */ /* 0x000fc600000000ff */
[----:B------:R0:W-:Y:S04]  /*44d0*/  STG.E.128 desc[UR12][R124.64], R88 ;  /* 0x000000587c007986 */ /* 0x0001e8000c101d0c */
[----:B------:R0:W-:Y:S02]  /*44e0*/  STG.E.128 desc[UR12][R122.64], R92 ;  /* 0x0000005c7a007986 */ /* 0x0001e4000c101d0c */
.L_x_20318:
[----:B------:R-:W-:Y:S02]  /*44f0*/  UIADD3 UR7, UPT, UPT, UR7, UR20, URZ ;  /* 0x0000001407077290 */ /* 0x000fe4000fffe0ff */
[----:B------:R-:W-:Y:S02]  /*4500*/  UPLOP3.LUT UP0, UPT, UPT, UPT, UP0, 0x40, 0x4 ;  /* 0x000000000004789c */ /* 0x000fe40003f0e800 */
[----:B------:R-:W-:-:S09]  /*4510*/  UISETP.GE.AND UP1, UPT, UR7, UR21, UPT ;  /* 0x000000150700728c */ /* 0x000fd2000bf26270 */
[----:B------:R-:W-:Y:S05]  /*4520*/  BRA.U !UP1, `(.L_x_20319) ;  /* 0xffffffbd09bc7547 */ /* 0x000fea000b83ffff */
[----:B------:R-:W-:Y:S05]  /*4530*/  EXIT ;  /* 0x000000000000794d */ /* 0x000fea0003800000 */
.L_x_20320:
        /* <DEDUP_REMOVED lines=12> */
.L_x_34083:


//--------------------- .text._ZN10layer_norm13ln_fwd_kernelINS_13Kernel_traitsI6__halfS2_fS2_fjLj5120ELj1ELj1ELj4ELj16ENS_18Kernel_traits_baseILj5120ES2_S2_fS2_fjLj128EEEEELb1ELb0ELb0ELb0EEEvNS_9FwdParamsE --------------------------
	.section	.text._ZN10layer_norm13ln_fwd_kernelINS_13Kernel_traitsI6__halfS2_fS2_fjLj5120ELj1ELj1ELj4ELj16ENS_18Kernel_traits_baseILj5120ES2_S2_fS2_fjLj128EEEEELb1ELb0ELb0ELb0EEEvNS_9FwdParamsE,"ax",@progbits
	.align	128
        .global         _ZN10layer_norm13ln_fwd_kernelINS_13Kernel_traitsI6__halfS2_fS2_fjLj5120ELj1ELj1ELj4ELj16ENS_18Kernel_traits_baseILj5120ES2_S2_fS2_fjLj128EEEEELb1ELb0ELb0ELb0EEEvNS_9FwdParamsE
        .type           _ZN10layer_norm13ln_fwd_kernelINS_13Kernel_traitsI6__halfS2_fS2_fjLj5120ELj1ELj1ELj4ELj16ENS_18Kernel_traits_baseILj5120ES2_S2_fS2_fjLj128EEEEELb1ELb0ELb0ELb0EEEvNS_9FwdParamsE,@function
        .size           _ZN10layer_norm13ln_fwd_kernelINS_13Kernel_traitsI6__halfS2_fS2_fjLj5120ELj1ELj1ELj4ELj16ENS_18Kernel_traits_baseILj5120ES2_S2_fS2_fjLj128EEEEELb1ELb0ELb0ELb0EEEvNS_9FwdParamsE,(.L_x_34084 - _ZN10layer_norm13ln_fwd_kernelINS_13Kernel_traitsI6__halfS2_fS2_fjLj5120ELj1ELj1ELj4ELj16ENS_18Kernel_traits_baseILj5120ES2_S2_fS2_fjLj128EEEEELb1ELb0ELb0ELb0EEEvNS_9FwdParamsE)
        .other          _ZN10layer_norm13ln_fwd_kernelINS_13Kernel_traitsI6__halfS2_fS2_fjLj5120ELj1ELj1ELj4ELj16ENS_18Kernel_traits_baseILj5120ES2_S2_fS2_fjLj128EEEEELb1ELb0ELb0ELb0EEEvNS_9FwdParamsE,@"STO_CUDA_ENTRY STV_DEFAULT"
_ZN10layer_norm13ln_fwd_kernelINS_13Kernel_traitsI6__halfS2_fS2_fjLj5120ELj1ELj1ELj4ELj16ENS_18Kernel_traits_baseILj5120ES2_S2_fS2_fjLj128EEEEELb1ELb0ELb0ELb0EEEvNS_9FwdParamsE:
.text._ZN10layer_norm13ln_fwd_kernelINS_13Kernel_traitsI6__halfS2_fS2_fjLj5120ELj1ELj1ELj4ELj16ENS_18Kernel_traits_baseILj5120ES2_S2_fS2_fjLj128EEEEELb1ELb0ELb0ELb0EEEvNS_9FwdParamsE:
        /* <DEDUP_REMOVED lines=96> */
.L_x_20322:
        /* <DEDUP_REMOVED lines=14> */
[----:B------:R-:W-:-:S04]  /*06e0*/  @P1 IADD3 R5, PT, PT, R5, 0x80, RZ ;  /* 0x0000008005051810 */ /* 0x000fc80007ffe0ff */
[----:B------:R-:W5:Y:S01]  /*06f0*/  @P1 LDG.E.128 R44, desc[UR6][R14.64] ;  /* 0x000000060e2c1981 */ /* 0x000f62000c1e1d00 */
[----:B--2---:R-:W-:-:S04]  /*0700*/  @P2 IMAD.WIDE.U32 R48, R5, 0x10, R24 ;  /* 0x0000001005302825 */ /* 0x004fc800078e0018 */
[----:B------:R-:W-:Y:S02]  /*0710*/  @P2 VIADD R5, R5, 0x80 ;  /* 0x0000008005052836 */ /* 0x000fe40000000000 */
[----:B------:R-:W-:Y:S01]  /*0720*/  HFMA2 R26, -RZ, RZ, 0, 0 ;  /* 0x00000000ff1a7431 */ /* 0x000fe200000001ff */
[----:B------:R1:W5:Y:S01]  /*0730*/  @P2 LDG.E.128 R36, desc[UR6][R48.64] ;  /* 0x0000000630242981 */ /* 0x000362000c1e1d00 */
[----:B---3--:R-:W-:-:S04]  /*0740*/  @P3 IMAD.WIDE.U32 R56, R5, 0x10, R32 ;  /* 0x0000001005383825 */ /* 0x008fc800078e0020 */
[----:B------:R-:W-:Y:S01]  /*0750*/  @P3 VIADD R5, R5, 0x80 ;  /* 0x0000008005053836 */ /* 0x000fe20000000000 */
[----:B------:R2:W5:Y:S03]  /*0760*/  @P3 LDG.E.128 R28, desc[UR6][R56.64] ;  /* 0x00000006381c3981 */ /* 0x000566000c1e1d00 */
[----:B0-----:R-:W-:-:S05]  /*0770*/  @P4 IMAD.WIDE.U32 R6, R5, 0x10, R40 ;  /* 0x0000001005064825 */ /* 0x001fca00078e0028 */
[----:B------:R2:W5:Y:S01]  /*0780*/  @P4 LDG.E.128 R20, desc[UR6][R6.64] ;  /* 0x0000000606144981 */ /* 0x000562000c1e1d00 */
[----:B------:R-:W-:Y:S01]  /*0790*/  CS2R R24, SRZ ;  /* 0x0000000000187805 */ /* 0x000fe2000001ff00 */
[----:B------:R-:W-:Y:S01]  /*07a0*/  IMAD.MOV.U32 R34, RZ, RZ, RZ ;  /* 0x000000ffff227224 */ /* 0x000fe200078e00ff */
[----:B------:R-:W-:Y:S01]  /*07b0*/  CS2R R32, SRZ ;  /* 0x0000000000207805 */ /* 0x000fe2000001ff00 */
[----:B------:R-:W-:Y:S01]  /*07c0*/  IMAD.MOV.U32 R42, RZ, RZ, RZ ;  /* 0x000000ffff2a7224 */ /* 0x000fe200078e00ff */
[----:B------:R-:W-:Y:S02]  /*07d0*/  CS2R R40, SRZ ;  /* 0x0000000000287805 */ /* 0x000fe4000001ff00 */
[----:B------:R-:W-:Y:S02]  /*07e0*/  MOV R50, RZ ;  /* 0x000000ff00327202 */ /* 0x000fe40000000f00 */
[----:B-1----:R-:W-:Y:S02]  /*07f0*/  CS2R R48, SRZ ;  /* 0x0000000000307805 */ /* 0x002fe4000001ff00 */
[----:B------:R-:W-:-:S02]  /*0800*/  @P4 CS2R R18, SRZ ;  /* 0x0000000000124805 */ /* 0x000fc4000001ff00 */
[----:B------:R-:W-:Y:S01]  /*0810*/  @P4 CS2R R16, SRZ ;  /* 0x0000000000104805 */ /* 0x000fe2000001ff00 */
[----:B------:R-:W-:Y:S01]  /*0820*/  @P0 IMAD.MOV.U32 R51, RZ, RZ, RZ ;  /* 0x000000ffff330224 */ /* 0x000fe200078e00ff */
[----:B------:R-:W-:Y:S01]  /*0830*/  @P2 MOV R35, RZ ;  /* 0x000000ff00232202 */ /* 0x000fe20000000f00 */
[----:B------:R-:W-:Y:S02]  /*0840*/  @P1 IMAD.MOV.U32 R43, RZ, RZ, RZ ;  /* 0x000000ffff2b1224 */ /* 0x000fe400078e00ff */
[----:B--2---:R-:W-:-:S07]  /*0850*/  @P3 IMAD.MOV.U32 R27, RZ, RZ, RZ ;  /* 0x000000ffff1b3224 */ /* 0x004fce00078e00ff */
.L_x_20323:
[----:B------:R-:W-:Y:S05]  /*0860*/  BSYNC.RECONVERGENT B0 ;  /* 0x0000000000007941 */ /* 0x000fea0003800200 */
.L_x_20321:
        /* <DEDUP_REMOVED lines=9> */
[----:B------:R-:W-:Y:S01]  /*0900*/  LOP3.LUT R5, R10, UR8, R5, 0x96, !PT ;  /* 0x000000080a057c12 */ /* 0x000fe2000f8e9605 */
[----:B------:R-:W1:Y:S01]  /*0910*/  LDCU UR35, c[0x0][0x388] ;  /* 0x00007100ff2377ac */ /* 0x000e620008000800 */
        /* <DEDUP_REMOVED lines=57> */
[----:B------:R-:W-:Y:S01]  /*0cb0*/  IMAD.SHL.U32 R3, R3, 0x2, RZ ;  /* 0x0000000203037824 */ /* 0x000fe200078e00ff */
[----:B------:R-:W-:Y:S01]  /*0cc0*/  LOP3.LUT R0, R13, UR32, R0, 0x96, !PT ;  /* 0x000000200d007c12 */ /* 0x000fe2000f8e9600 */
[----:B------:R-:W-:Y:S02]  /*0cd0*/  IMAD R6, R7, -0x2daee0ad, RZ ;  /* 0xd2511f5307067824 */ /* 0x000fe400078e02ff */
[----:B------:R-:W-:Y:S01]  /*0ce0*/  IMAD.HI.U32 R7, R12, -0x2daee0ad, RZ ;  /* 0xd2511f530c077827 */ /* 0x000fe200078e00ff */
[----:B------:R-:W-:-:S03]  /*0cf0*/  LOP3.LUT R3, R3, 0xffffff00, RZ, 0xc0, !PT ;  /* 0xffffff0003037812 */ /* 0x000fc600078ec0ff */
[----:B------:R-:W-:Y:S01]  /*0d00*/  IMAD R56, R8, -0x326172a9, RZ ;  /* 0xcd9e8d5708387824 */ /* 0x000fe200078e02ff */
[----:B------:R-:W-:Y:S01]  /*0d10*/  LEA R14, R14, R3, 0x3 ;  /* 0x000000030e0e7211 */ /* 0x000fe200078e18ff */
[----:B------:R-:W-:Y:S01]  /*0d20*/  IMAD.HI.U32 R5, R0, -0x326172a9, RZ ;  /* 0xcd9e8d5700057827 */ /* 0x000fe200078e00ff */
[----:B------:R-:W-:-:S03]  /*0d30*/  LOP3.LUT R7, R6, UR34, R7, 0x96, !PT ;  /* 0x0000002206077c12 */ /* 0x000fc6000f8e9607 */
[----:B------:R-:W-:Y:S01]  /*0d40*/  IMAD R2, R2, -0x20, R15 ;  /* 0xffffffe002027824 */ /* 0x000fe200078e020f */
[----:B------:R-:W-:Y:S01]  /*0d50*/  LOP3.LUT R6, R56, UR33, R5, 0x96, !PT ;  /* 0x0000002138067c12 */ /* 0x000fe2000f8e9605 */
[----:B------:R-:W-:Y:S01]  /*0d60*/  IMAD R0, R0, -0x326172a9, RZ ;  /* 0xcd9e8d5700007824 */ /* 0x000fe200078e02ff */
[----:B------:R-:W-:Y:S02]  /*0d70*/  I2FP.F32.U32 R5, R14 ;  /* 0x0000000e00057245 */ /* 0x000fe40000201000 */
[----:B------:R-:W-:-:S04]  /*0d80*/  VIMNMX R2, PT, PT, RZ, R2, !PT ;  /* 0x00000002ff027248 */ /* 0x000fc80007fe0100 */
[----:B------:R-:W0:Y:S01]  /*0d90*/  MUFU.RCP R5, R5 ;  /* 0x0000000500057308 */ /* 0x000e220000001000 */
[----:B------:R-:W-:-:S05]  /*0da0*/  VIMNMX R2, PT, PT, R2, 0x20, PT ;  /* 0x0000002002027848 */ /* 0x000fca0003fe0100 */
[----:B------:R-:W-:Y:S02]  /*0db0*/  IMAD R8, R2, 0x8, R3 ;  /* 0x0000000802087824 */ /* 0x000fe400078e0203 */
[----:B------:R-:W-:Y:S02]  /*0dc0*/  IMAD.MOV.U32 R3, RZ, RZ, RZ ;  /* 0x000000ffff037224 */ /* 0x000fe400078e00ff */
[----:B-1234-:R-:W-:-:S07]  /*0dd0*/  IMAD R2, R12, -0x2daee0ad, RZ ;  /* 0xd2511f530c027824 */ /* 0x01efce00078e02ff */
.L_x_20753:
        /* <DEDUP_REMOVED lines=43> */
.L_x_33916:
[----:B------:R-:W-:Y:S05]  /*1090*/  BRX R100 -0x10a0                                       (*"BRANCH_TARGETS .L_x_33917,.L_x_33918,.L_x_33919"*) ;  /* 0xffffffec64d87949 */ /* 0x000fea000383ffff */
.L_x_33919:
[----:B------:R-:W-:Y:S01]  /*10a0*/  IADD3 R104, PT, PT, R4, 0x1, RZ ;  /* 0x0000000104687810 */ /* 0x000fe20007ffe0ff */
[----:B------:R-:W-:Y:S02]  /*10b0*/  IMAD.MOV.U32 R100, RZ, RZ, R2 ;  /* 0x000000ffff647224 */ /* 0x000fe400078e0002 */
[----:B------:R-:W-:Y:S01]  /*10c0*/  IMAD.MOV.U32 R105, RZ, RZ, R6 ;  /* 0x000000ffff697224 */ /* 0x000fe200078e0006 */
[----:B------:R-:W-:Y:S06]  /*10d0*/  BRA `(.L_x_20328) ;  /* 0x0000000000f47947 */ /* 0x000fec0003800000 */
.L_x_33917:
[----:B------:R-:W-:Y:S01]  /*10e0*/  MOV R100, R2 ;  /* 0x0000000200647202 */ /* 0x000fe20000000f00 */
[----:B------:R-:W-:Y:S02]  /*10f0*/  IMAD.MOV.U32 R104, RZ, RZ, 0x3 ;  /* 0x00000003ff687424 */ /* 0x000fe400078e00ff */
[----:B------:R-:W-:Y:S01]  /*1100*/  IMAD.MOV.U32 R105, RZ, RZ, R7 ;  /* 0x000000ffff697224 */ /* 0x000fe200078e0007 */
[----:B------:R-:W-:Y:S06]  /*1110*/  BRA `(.L_x_20328) ;  /* 0x0000000000e47947 */ /* 0x000fec0003800000 */
.L_x_33918:
        /* <DEDUP_REMOVED lines=13> */
.L_x_20330:
[----:B------:R-:W-:Y:S05]  /*11f0*/  BSYNC.RECONVERGENT B2 ;  /* 0x0000000000027941 */ /* 0x000fea0003800200 */
.L_x_20329:
        /* <DEDUP_REMOVED lines=43> */
.L_x_20328:
[----:B------:R-:W-:Y:S05]  /*14b0*/  BSYNC.RECONVERGENT B1 ;  /* 0x0000000000017941 */ /* 0x000fea0003800200 */
.L_x_20327:
        /* <DEDUP_REMOVED lines=26> */
.L_x_20333:
        /* <DEDUP_REMOVED lines=13> */
.L_x_20335:
[----:B------:R-:W-:Y:S05]  /*1730*/  BSYNC.RECONVERGENT B2 ;  /* 0x0000000000027941 */ /* 0x000fea0003800200 */
.L_x_20334:
        /* <DEDUP_REMOVED lines=43> */
.L_x_20332:
[----:B------:R-:W-:Y:S05]  /*19f0*/  BSYNC.RECONVERGENT B1 ;  /* 0x0000000000017941 */ /* 0x000fea0003800200 */
.L_x_20331:
        /* <DEDUP_REMOVED lines=22> */
.L_x_20338:
        /* <DEDUP_REMOVED lines=13> */
.L_x_20340:
[----:B------:R-:W-:Y:S05]  /*1c30*/  BSYNC.RECONVERGENT B2 ;  /* 0x0000000000027941 */ /* 0x000fea0003800200 */
.L_x_20339:
        /* <DEDUP_REMOVED lines=43> */
.L_x_20337:
[----:B------:R-:W-:Y:S05]  /*1ef0*/  BSYNC.RECONVERGENT B1 ;  /* 0x0000000000017941 */ /* 0x000fea0003800200 */
.L_x_20336:
[----:B------:R-:W-:Y:S01]  /*1f00*/  I2FP.F32.U32 R4, R4 ;  /* 0x0000000400047245 */ /* 0x000fe20000201000 */
[----:B------:R-:W-:Y:S01]  /*1f10*/  HADD2.F32 R88, -RZ, R89.H0_H0 ;  /* 0x20000059ff587230 */ /* 0x000fe20000004100 */
        /* <DEDUP_REMOVED lines=20> */
.L_x_20343:
        /* <DEDUP_REMOVED lines=13> */
.L_x_20345:
[----:B------:R-:W-:Y:S05]  /*2130*/  BSYNC.RECONVERGENT B2 ;  /* 0x0000000000027941 */ /* 0x000fea0003800200 */
.L_x_20344:
        /* <DEDUP_REMOVED lines=43> */
.L_x_20342:
[----:B------:R-:W-:Y:S05]  /*23f0*/  BSYNC.RECONVERGENT B1 ;  /* 0x0000000000017941 */ /* 0x000fea0003800200 */
.L_x_20341:
        /* <DEDUP_REMOVED lines=22> */
.L_x_20348:
        /* <DEDUP_REMOVED lines=13> */
.L_x_20350:
[----:B------:R-:W-:Y:S05]  /*2630*/  BSYNC.RECONVERGENT B2 ;  /* 0x0000000000027941 */ /* 0x000fea0003800200 */
.L_x_20349:
        /* <DEDUP_REMOVED lines=43> */
.L_x_20347:
[----:B------:R-:W-:Y:S05]  /*28f0*/  BSYNC.RECONVERGENT B1 ;  /* 0x0000000000017941 */ /* 0x000fea0003800200 */
.L_x_20346:
        /* <DEDUP_REMOVED lines=22> */
.L_x_20353:
        /* <DEDUP_REMOVED lines=13> */
.L_x_20355:
[----:B------:R-:W-:Y:S05]  /*2b30*/  BSYNC.RECONVERGENT B2 ;  /* 0x0000000000027941 */ /* 0x000fea0003800200 */
.L_x_20354:
        /* <DEDUP_REMOVED lines=43> */
.L_x_20352:
[----:B------:R-:W-:Y:S05]  /*2df0*/  BSYNC.RECONVERGENT B1 ;  /* 0x0000000000017941 */ /* 0x000fea0003800200 */
.L_x_20351:
        /* <DEDUP_REMOVED lines=22> */
.L_x_20358:
        /* <DEDUP_REMOVED lines=13> */
.L_x_20360:
[----:B------:R-:W-:Y:S05]  /*3030*/  BSYNC.RECONVERGENT B2 ;  /* 0x0000000000027941 */ /* 0x000fea0003800200 */
.L_x_20359:
        /* <DEDUP_REMOVED lines=43> */
.L_x_20357:
[----:B------:R-:W-:Y:S05]  /*32f0*/  BSYNC.RECONVERGENT B1 ;  /* 0x0000000000017941 */ /* 0x000fea0003800200 */
.L_x_20356:
        /* <DEDUP_REMOVED lines=22> */
.L_x_20363:
        /* <DEDUP_REMOVED lines=15> */
.L_x_20365:
[----:B------:R-:W-:Y:S05]  /*3550*/  BSYNC.RECONVERGENT B2 ;  /* 0x0000000000027941 */ /* 0x000fea0003800200 */
.L_x_20364:
        /* <DEDUP_REMOVED lines=43> */
.L_x_20362:
[----:B------:R-:W-:Y:S05]  /*3810*/  BSYNC.RECONVERGENT B1 ;  /* 0x0000000000017941 */ /* 0x000fea0003800200 */
.L_x_20361:
[----:B------:R-:W-:Y:S01]  /*3820*/  I2FP.F32.U32 R88, R88 ;  /* 0x0000005800587245 */ /* 0x000fe20000201000 */
[----:B------:R-:W-:-:S04]  /*3830*/  HADD2.F32 R91, -RZ, R91.H1_H1 ;  /* 0x3000005bff5b7230 */ /* 0x000fc80000004100 */
        /* <DEDUP_REMOVED lines=8> */
.L_x_20326:
        /* <DEDUP_REMOVED lines=16> */
.L_x_20369:
        /* <DEDUP_REMOVED lines=13> */
.L_x_20371:
[----:B------:R-:W-:Y:S05]  /*3a90*/  BSYNC.RECONVERGENT B2 ;  /* 0x0000000000027941 */ /* 0x000fea0003800200 */
.L_x_20370:
        /* <DEDUP_REMOVED lines=42> */
.L_x_20368:
[----:B------:R-:W-:Y:S05]  /*3d40*/  BSYNC.RECONVERGENT B1 ;  /* 0x0000000000017941 */ /* 0x000fea0003800200 */
.L_x_20367:
[----:B------:R-:W0:Y:S01]  /*3d50*/  LDC R13, c[0x0][0x404] ;  /* 0x00010100ff0d7b82 */ /* 0x000e220000000800 */
[----:B------:R-:W-:Y:S01]  /*3d60*/  I2FP.F32.U32 R15, R12 ;  /* 0x0000000c000f7245 */ /* 0x000fe20000201000 */
[----:B------:R-:W-:Y:S01]  /*3d70*/  HFMA2 R12, -RZ, RZ, 0.1171875, 0 ;  /* 0x2f800000ff0c7431 */ /* 0x000fe200000001ff */
[----:B------:R-:W-:Y:S01]  /*3d80*/  ISETP.NE.AND P0, PT, R92, 0x1, PT ;  /* 0x000000015c00780c */ /* 0x000fe20003f05270 */
[----:B-----5:R-:W-:Y:S01]  /*3d90*/  HADD2.F32 R4, -RZ, R88.H0_H0 ;  /* 0x20000058ff047230 */ /* 0x020fe20000004100 */
[----:B------:R-:W-:Y:S01]  /*3da0*/  BSSY.RECONVERGENT B1, `(.L_x_20372) ;  /* 0x000004b000017945 */ /* 0x000fe20003800200 */
[----:B------:R-:W-:Y:S02]  /*3db0*/  IMAD.MOV.U32 R93, RZ, RZ, 0x2 ;  /* 0x00000002ff5d7424 */ /* 0x000fe400078e00ff */
[----:B------:R-:W1:Y:S01]  /*3dc0*/  LDC R95, c[0x0][0x408] ;  /* 0x00010200ff5f7b82 */ /* 0x000e620000000800 */
[----:B------:R-:W-:Y:S01]  /*3dd0*/  FMUL.FTZ R14, R4, UR4 ;  /* 0x00000004040e7c20 */ /* 0x000fe20008410000 */
[----:B------:R-:W-:-:S02]  /*3de0*/  IMAD.MOV.U32 R4, RZ, RZ, R0 ;  /* 0x000000ffff047224 */ /* 0x000fc400078e0000 */
        /* <DEDUP_REMOVED lines=13> */
.L_x_20374:
        /* <DEDUP_REMOVED lines=13> */
.L_x_20376:
[----:B------:R-:W-:Y:S05]  /*3f90*/  BSYNC.RECONVERGENT B2 ;  /* 0x0000000000027941 */ /* 0x000fea0003800200 */
.L_x_20375:
        /* <DEDUP_REMOVED lines=43> */
.L_x_20373:
[----:B------:R-:W-:Y:S05]  /*4250*/  BSYNC.RECONVERGENT B1 ;  /* 0x0000000000017941 */ /* 0x000fea0003800200 */
.L_x_20372:
[----:B------:R-:W-:Y:S01]  /*4260*/  ISETP.NE.AND P1, PT, R93, 0x1, PT ;  /* 0x000000015d00780c */ /* 0x000fe20003f25270 */
[----:B------:R-:W-:Y:S01]  /*4270*/  HADD2.F32 R88, -RZ, R88.H1_H1 ;  /* 0x30000058ff587230 */ /* 0x000fe20000004100 */
        /* <DEDUP_REMOVED lines=17> */
.L_x_20379:
        /* <DEDUP_REMOVED lines=13> */
.L_x_20381:
[----:B------:R-:W-:Y:S05]  /*4460*/  BSYNC.RECONVERGENT B2 ;  /* 0x0000000000027941 */ /* 0x000fea0003800200 */
.L_x_20380:
        /* <DEDUP_REMOVED lines=43> */
.L_x_20378:
[----:B------:R-:W-:Y:S05]  /*4720*/  BSYNC.RECONVERGENT B1 ;  /* 0x0000000000017941 */ /* 0x000fea0003800200 */
.L_x_20377:
[----:B------:R-:W-:Y:S01]  /*4730*/  ISETP.NE.AND P2, PT, R92, 0x1, PT ;  /* 0x000000015c00780c */ /* 0x000fe20003f45270 */
[----:B------:R-:W-:Y:S01]  /*4740*/  HADD2.F32 R14, -RZ, R89.H0_H0 ;  /* 0x20000059ff0e7230 */ /* 0x000fe20000004100 */
[----:B------:R-:W-:Y:S01]  /*4750*/  I2FP.F32.U32 R15, R4 ;  /* 0x00000004000f7245 */ /* 0x000fe20000201000 */
[----:B------:R-:W-:Y:S01]  /*4760*/  BSSY.RECONVERGENT B1, `(.L_x_20382) ;  /* 0x0000049000017945 */ /* 0x000fe20003800200 */
[----:B------:R-:W-:Y:S02]  /*4770*/  IMAD.MOV.U32 R93, RZ, RZ, 0x2 ;  /* 0x00000002ff5d7424 */ /* 0x000fe400078e00ff */
[----:B------:R-:W-:Y:S01]  /*4780*/  FMUL.FTZ R14, R14, UR4 ;  /* 0x000000040e0e7c20 */ /* 0x000fe20008410000 */
[----:B------:R-:W-:-:S03]  /*4790*/  FFMA.FTZ R4, R15, R12, 1.1641532182693481445e-10 ;  /* 0x2f0000000f047423 */ /* 0x000fc6000001000c */
[----:B------:R-:W-:Y:S02]  /*47a0*/  FMUL.FTZ R14, R14, R95 ;  /* 0x0000005f0e0e7220 */ /* 0x000fe40000410000 */
        /* <DEDUP_REMOVED lines=11> */
.L_x_20384:
        /* <DEDUP_REMOVED lines=13> */
.L_x_20386:
[----:B------:R-:W-:Y:S05]  /*4930*/  BSYNC.RECONVERGENT B2 ;  /* 0x0000000000027941 */ /* 0x000fea0003800200 */
.L_x_20385:
        /* <DEDUP_REMOVED lines=43> */
.L_x_20383:
[----:B------:R-:W-:Y:S05]  /*4bf0*/  BSYNC.RECONVERGENT B1 ;  /* 0x0000000000017941 */ /* 0x000fea0003800200 */
.L_x_20382:
[----:B------:R-:W-:Y:S01]  /*4c00*/  ISETP.NE.AND P3, PT, R93, 0x1, PT ;  /* 0x000000015d00780c */ /* 0x000fe20003f65270 */
[----:B------:R-:W-:Y:S01]  /*4c10*/  HADD2.F32 R89, -RZ, R89.H1_H1 ;  /* 0x30000059ff597230 */ /* 0x000fe20000004100 */
[----:B------:R-:W-:Y:S01]  /*4c20*/  I2FP.F32.U32 R15, R4 ;  /* 0x00000004000f7245 */ /* 0x000fe20000201000 */
[----:B------:R-:W-:Y:S01]  /*4c30*/  BSSY.RECONVERGENT B1, `(.L_x_20387) ;  /* 0x0000049000017945 */ /* 0x000fe20003800200 */
[----:B------:R-:W-:Y:S02]  /*4c40*/  IMAD.MOV.U32 R94, RZ, RZ, 0x2 ;  /* 0x00000002ff5e7424 */ /* 0x000fe400078e00ff */
        /* <DEDUP_REMOVED lines=14> */
.L_x_20389:
        /* <DEDUP_REMOVED lines=13> */
.L_x_20391:
[----:B------:R-:W-:Y:S05]  /*4e00*/  BSYNC.RECONVERGENT B2 ;  /* 0x0000000000027941 */ /* 0x000fea0003800200 */
.L_x_20390:
        /* <DEDUP_REMOVED lines=43> */
.L_x_20388:
[----:B------:R-:W-:Y:S05]  /*50c0*/  BSYNC.RECONVERGENT B1 ;  /* 0x0000000000017941 */ /* 0x000fea0003800200 */
.L_x_20387:
[----:B------:R-:W-:Y:S01]  /*50d0*/  I2FP.F32.U32 R89, R4 ;  /* 0x0000000400597245 */ /* 0x000fe20000201000 */
[----:B------:R-:W-:Y:S01]  /*50e0*/  BSSY.RECONVERGENT B1, `(.L_x_20392) ;  /* 0x000004b000017945 */ /* 0x000fe20003800200 */
[----:B------:R-:W-:Y:S01]  /*50f0*/  ISETP.NE.AND P4, PT, R94, 0x1, PT ;  /* 0x000000015e00780c */ /* 0x000fe20003f85270 */
[----:B------:R-:W-:Y:S02]  /*5100*/  HFMA2 R102, -RZ, RZ, 0, 1.1920928955078125e-07 ;  /* 0x00000002ff667431 */ /* 0x000fe400000001ff */
[----:B------:R-:W-:Y:S01]  /*5110*/  FFMA.FTZ R4, R89, R12, 1.1641532182693481445e-10 ;  /* 0x2f00000059047423 */ /* 0x000fe2000001000c */
[----:B------:R-:W-:-:S04]  /*5120*/  HADD2.F32 R89, -RZ, R90.H0_H0 ;  /* 0x2000005aff597230 */ /* 0x000fc80000004100 */
        /* <DEDUP_REMOVED lines=13> */
.L_x_20394:
        /* <DEDUP_REMOVED lines=13> */
.L_x_20396:
[----:B------:R-:W-:Y:S05]  /*52d0*/  BSYNC.RECONVERGENT B2 ;  /* 0x0000000000027941 */ /* 0x000fea0003800200 */
.L_x_20395:
        /* <DEDUP_REMOVED lines=43> */
.L_x_20393:
[----:B------:R-:W-:Y:S05]  /*5590*/  BSYNC.RECONVERGENT B1 ;  /* 0x0000000000017941 */ /* 0x000fea0003800200 */
.L_x_20392:
        /* <DEDUP_REMOVED lines=19> */
.L_x_20399:
        /* <DEDUP_REMOVED lines=13> */
.L_x_20401:
[----:B------:R-:W-:Y:S05]  /*57a0*/  BSYNC.RECONVERGENT B2 ;  /* 0x0000000000027941 */ /* 0x000fea0003800200 */
.L_x_20400:
        /* <DEDUP_REMOVED lines=43> */
.L_x_20398:
[----:B------:R-:W-:Y:S05]  /*5a60*/  BSYNC.RECONVERGENT B1 ;  /* 0x0000000000017941 */ /* 0x000fea0003800200 */
.L_x_20397:
[----:B------:R-:W-:Y:S01]  /*5a70*/  ISETP.NE.AND P6, PT, R103, 0x1, PT ;  /* 0x000000016700780c */ /* 0x000fe20003fc5270 */
[----:B------:R-:W-:Y:S01]  /*5a80*/  BSSY.RECONVERGENT B1, `(.L_x_20402) ;  /* 0x000004d000017945 */ /* 0x000fe20003800200 */
[----:B------:R-:W-:Y:S01]  /*5a90*/  I2FP.F32.U32 R89, R4 ;  /* 0x0000000400597245 */ /* 0x000fe20000201000 */
[----:B------:R-:W-:-:S04]  /*5aa0*/  HADD2.F32 R4, -RZ, R91.H0_H0 ;  /* 0x2000005bff047230 */ /* 0x000fc80000004100 */
[----:B------:R-:W-:Y:S01]  /*5ab0*/  FFMA.FTZ R90, R89, R12, 1.1641532182693481445e-10 ;  /* 0x2f000000595a7423 */ /* 0x000fe2000001000c */
[----:B------:R-:W-:Y:S01]  /*5ac0*/  FMUL.FTZ R94, R4, UR4 ;  /* 0x00000004045e7c20 */ /* 0x000fe20008410000 */
[----:B------:R-:W-:Y:S02]  /*5ad0*/  IMAD.MOV.U32 R4, RZ, RZ, 0x2 ;  /* 0x00000002ff047424 */ /* 0x000fe400078e00ff */
[----:B------:R-:W-:Y:S02]  /*5ae0*/  IMAD.MOV.U32 R89, RZ, RZ, R0 ;  /* 0x000000ffff597224 */ /* 0x000fe400078e0000 */
[----:B------:R-:W-:Y:S01]  /*5af0*/  FMUL.FTZ R94, R94, R95 ;  /* 0x0000005f5e5e7220 */ /* 0x000fe20000410000 */
[----:B------:R-:W-:Y:S01]  /*5b00*/  FSETP.LE.FTZ.AND P5, PT, R90, R13, PT ;  /* 0x0000000d5a00720b */ /* 0x000fe20003fb3000 */
        /* <DEDUP_REMOVED lines=9> */
.L_x_20404:
        /* <DEDUP_REMOVED lines=15> */
.L_x_20406:
[----:B------:R-:W-:Y:S05]  /*5c90*/  BSYNC.RECONVERGENT B2 ;  /* 0x0000000000027941 */ /* 0x000fea0003800200 */
.L_x_20405:
        /* <DEDUP_REMOVED lines=43> */
.L_x_20403:
[----:B------:R-:W-:Y:S05]  /*5f50*/  BSYNC.RECONVERGENT B1 ;  /* 0x0000000000017941 */ /* 0x000fea0003800200 */
.L_x_20402:
[----:B------:R-:W-:Y:S01]  /*5f60*/  I2FP.F32.U32 R89, R89 ;  /* 0x0000005900597245 */ /* 0x000fe20000201000 */
[----:B------:R-:W-:Y:S01]  /*5f70*/  HADD2.F32 R91, -RZ, R91.H1_H1 ;  /* 0x3000005bff5b7230 */ /* 0x000fe20000004100 */
        /* <DEDUP_REMOVED lines=14> */
.L_x_20366:
        /* <DEDUP_REMOVED lines=22> */
.L_x_20325:
[----:B0-----:R-:W-:Y:S05]  /*61c0*/  BSYNC.RECONVERGENT B0 ;  /* 0x0000000000007941 */ /* 0x001fea0003800200 */
.L_x_20324:
        /* <DEDUP_REMOVED lines=30> */
.L_x_20412:
        /* <DEDUP_REMOVED lines=13> */
.L_x_20414:
[----:B------:R-:W-:Y:S05]  /*6480*/  BSYNC.RECONVERGENT B2 ;  /* 0x0000000000027941 */ /* 0x000fea0003800200 */
.L_x_20413:
        /* <DEDUP_REMOVED lines=41> */
[----:B------:R-:W-:Y:S02]  /*6720*/  HFMA2 R106, -RZ, RZ, 0, 0 ;  /* 0x00000000ff6a7431 */ /* 0x000fe400000001ff */
[----:B------:R-:W-:-:S07]  /*6730*/  IMAD.MOV.U32 R107, RZ, RZ, R2 ;  /* 0x000000ffff6b7224 */ /* 0x000fce00078e0002 */
.L_x_20411:
[----:B------:R-:W-:Y:S05]  /*6740*/  BSYNC.RECONVERGENT B1 ;  /* 0x0000000000017941 */ /* 0x000fea0003800200 */
.L_x_20410:
        /* <DEDUP_REMOVED lines=26> */
.L_x_20417:
        /* <DEDUP_REMOVED lines=13> */
.L_x_20419:
[----:B------:R-:W-:Y:S05]  /*69c0*/  BSYNC.RECONVERGENT B2 ;  /* 0x0000000000027941 */ /* 0x000fea0003800200 */
.L_x_20418:
        /* <DEDUP_REMOVED lines=43> */
.L_x_20416:
[----:B------:R-:W-:Y:S05]  /*6c80*/  BSYNC.RECONVERGENT B1 ;  /* 0x0000000000017941 */ /* 0x000fea0003800200 */
.L_x_20415:
        /* <DEDUP_REMOVED lines=22> */
.L_x_20422:
        /* <DEDUP_REMOVED lines=13> */
.L_x_20424:
[----:B------:R-:W-:Y:S05]  /*6ec0*/  BSYNC.RECONVERGENT B2 ;  /* 0x0000000000027941 */ /* 0x000fea0003800200 */
.L_x_20423:
        /* <DEDUP_REMOVED lines=43> */
.L_x_20421:
[----:B------:R-:W-:Y:S05]  /*7180*/  BSYNC.RECONVERGENT B1 ;  /* 0x0000000000017941 */ /* 0x000fea0003800200 */
.L_x_20420:
[----:B------:R-:W-:Y:S01]  /*7190*/  I2FP.F32.U32 R4, R4 ;  /* 0x0000000400047245 */ /* 0x000fe20000201000 */
[----:B------:R-:W-:Y:S01]  /*71a0*/  HADD2.F32 R60, -RZ, R61.H0_H0 ;  /* 0x2000003dff3c7230 */ /* 0x000fe20000004100 */
        /* <DEDUP_REMOVED lines=20> */
.L_x_20427:
        /* <DEDUP_REMOVED lines=13> */
.L_x_20429:
[----:B------:R-:W-:Y:S05]  /*73c0*/  BSYNC.RECONVERGENT B2 ;  /* 0x0000000000027941 */ /* 0x000fea0003800200 */
.L_x_20428:
        /* <DEDUP_REMOVED lines=43> */
.L_x_20426:
[----:B------:R-:W-:Y:S05]  /*7680*/  BSYNC.RECONVERGENT B1 ;  /* 0x0000000000017941 */ /* 0x000fea0003800200 */
.L_x_20425:
        /* <DEDUP_REMOVED lines=22> */
.L_x_20432:
        /* <DEDUP_REMOVED lines=13> */
.L_x_20434:
[----:B------:R-:W-:Y:S05]  /*78c0*/  BSYNC.RECONVERGENT B2 ;  /* 0x0000000000027941 */ /* 0x000fea0003800200 */
.L_x_20433:
        /* <DEDUP_REMOVED lines=43> */
.L_x_20431:
[----:B------:R-:W-:Y:S05]  /*7b80*/  BSYNC.RECONVERGENT B1 ;  /* 0x0000000000017941 */ /* 0x000fea0003800200 */
.L_x_20430:
        /* <DEDUP_REMOVED lines=22> */
.L_x_20437:
        /* <DEDUP_REMOVED lines=13> */
.L_x_20439:
[----:B------:R-:W-:Y:S05]  /*7dc0*/  BSYNC.RECONVERGENT B2 ;  /* 0x0000000000027941 */ /* 0x000fea0003800200 */
.L_x_20438:
        /* <DEDUP_REMOVED lines=43> */
.L_x_20436:
[----:B------:R-:W-:Y:S05]  /*8080*/  BSYNC.RECONVERGENT B1 ;  /* 0x0000000000017941 */ /* 0x000fea0003800200 */
.L_x_20435:
        /* <DEDUP_REMOVED lines=22> */
.L_x_20442:
        /* <DEDUP_REMOVED lines=13> */
.L_x_20444:
[----:B------:R-:W-:Y:S05]  /*82c0*/  BSYNC.RECONVERGENT B2 ;  /* 0x0000000000027941 */ /* 0x000fea0003800200 */
.L_x_20443:
        /* <DEDUP_REMOVED lines=43> */
.L_x_20441:
[----:B------:R-:W-:Y:S05]  /*8580*/  BSYNC.RECONVERGENT B1 ;  /* 0x0000000000017941 */ /* 0x000fea0003800200 */
.L_x_20440:
[----:B------:R-:W-:Y:S01]  /*8590*/  I2FP.F32.U32 R4, R4 ;  /* 0x0000000400047245 */ /* 0x000fe20000201000 */
[----:B------:R-:W-:Y:S01]  /*85a0*/  HADD2.F32 R62, -RZ, R63.H0_H0 ;  /* 0x2000003fff3e7230 */ /* 0x000fe20000004100 */
[----:B------:R-:W-:Y:S01]  /*85b0*/  ISETP.NE.AND P6, PT, R88, 0x1, PT ;  /* 0x000000015800780c */ /* 0x000fe20003fc5270 */
[----:B------:R-:W-:Y:S01]  /*85c0*/  BSSY.RECONVERGENT B1, `(.L_x_20445) ;  /* 0x000004e000017945 */ /* 0x000fe20003800200 */
[----:B------:R-:W-:Y:S01]  /*85d0*/  MOV R104, R0 ;  /* 0x0000000000687202 */ /* 0x000fe20000000f00 */
        /* <DEDUP_REMOVED lines=17> */
.L_x_20447:
        /* <DEDUP_REMOVED lines=15> */
.L_x_20449:
[----:B------:R-:W-:Y:S05]  /*87e0*/  BSYNC.RECONVERGENT B2 ;  /* 0x0000000000027941 */ /* 0x000fea0003800200 */
.L_x_20448:
        /* <DEDUP_REMOVED lines=43> */
.L_x_20446:
[----:B------:R-:W-:Y:S05]  /*8aa0*/  BSYNC.RECONVERGENT B1 ;  /* 0x0000000000017941 */ /* 0x000fea0003800200 */
.L_x_20445:
        /* <DEDUP_REMOVED lines=10> */
.L_x_20409:
[----:B------:R-:W-:Y:S01]  /*8b50*/  ISETP.NE.AND P0, PT, R4, 0x1, PT ;  /* 0x000000010400780c */ /* 0x000fe20003f05270 */
[----:B------:R-:W-:Y:S01]  /*8b60*/  BSSY.RECONVERGENT B1, `(.L_x_20451) ;  /* 0x0000047000017945 */ /* 0x000fe20003800200 */
[----:B------:R-:W-:Y:S01]  /*8b70*/  IMAD.MOV.U32 R58, RZ, RZ, 0x2 ;  /* 0x00000002ff3a7424 */ /* 0x000fe200078e00ff */
[----:B--2---:R-:W-:Y:S01]  /*8b80*/  MOV R102, R2 ;  /* 0x0000000200667202 */ /* 0x004fe20000000f00 */
        /* <DEDUP_REMOVED lines=12> */
.L_x_20453:
        /* <DEDUP_REMOVED lines=13> */
.L_x_20455:
[----:B------:R-:W-:Y:S05]  /*8d20*/  BSYNC.RECONVERGENT B2 ;  /* 0x0000000000027941 */ /* 0x000fea0003800200 */
.L_x_20454:
        /* <DEDUP_REMOVED lines=42> */
.L_x_20452:
[----:B------:R-:W-:Y:S05]  /*8fd0*/  BSYNC.RECONVERGENT B1 ;  /* 0x0000000000017941 */ /* 0x000fea0003800200 */
.L_x_20451:
[----:B------:R-:W0:Y:S01]  /*8fe0*/  LDC R57, c[0x0][0x404] ;  /* 0x00010100ff397b82 */ /* 0x000e220000000800 */
[----:B------:R-:W-:Y:S01]  /*8ff0*/  ISETP.NE.AND P0, PT, R58, 0x1, PT ;  /* 0x000000013a00780c */ /* 0x000fe20003f05270 */
[----:B-----5:R-:W-:Y:S01]  /*9000*/  HADD2.F32 R4, -RZ, R60.H0_H0 ;  /* 0x2000003cff047230 */ /* 0x020fe20000004100 */
[----:B------:R-:W-:Y:S01]  /*9010*/  I2FP.F32.U32 R59, R56 ;  /* 0x00000038003b7245 */ /* 0x000fe20000201000 */
[----:B------:R-:W-:Y:S01]  /*9020*/  IMAD.MOV.U32 R56, RZ, RZ, 0x2f800000 ;  /* 0x2f800000ff387424 */ /* 0x000fe200078e00ff */
[----:B------:R-:W-:Y:S01]  /*9030*/  BSSY.RECONVERGENT B1, `(.L_x_20456) ;  /* 0x000004b000017945 */ /* 0x000fe20003800200 */
[----:B------:R-:W-:Y:S02]  /*9040*/  HFMA2 R90, -RZ, RZ, 0, 1.1920928955078125e-07 ;  /* 0x00000002ff5a7431 */ /* 0x000fe400000001ff */
[----:B------:R-:W-:Y:S01]  /*9050*/  FMUL.FTZ R103, R4, UR4 ;  /* 0x0000000404677c20 */ /* 0x000fe20008410000 */
[----:B------:R-:W1:Y:S01]  /*9060*/  LDC R88, c[0x0][0x408] ;  /* 0x00010200ff587b82 */ /* 0x000e620000000800 */
[----:B------:R-:W-:Y:S01]  /*9070*/  FFMA.FTZ R2, R59, R56, 1.1641532182693481445e-10 ;  /* 0x2f0000003b027423 */ /* 0x000fe20000010038 */
[----:B------:R-:W-:-:S04]  /*9080*/  IMAD.MOV.U32 R4, RZ, RZ, R0 ;  /* 0x000000ffff047224 */ /* 0x000fc800078e0000 */
        /* <DEDUP_REMOVED lines=12> */
.L_x_20458:
        /* <DEDUP_REMOVED lines=13> */
.L_x_20460:
[----:B------:R-:W-:Y:S05]  /*9220*/  BSYNC.RECONVERGENT B2 ;  /* 0x0000000000027941 */ /* 0x000fea0003800200 */
.L_x_20459:
        /* <DEDUP_REMOVED lines=43> */
.L_x_20457:
[----:B------:R-:W-:Y:S05]  /*94e0*/  BSYNC.RECONVERGENT B1 ;  /* 0x0000000000017941 */ /* 0x000fea0003800200 */
.L_x_20456:
[----:B------:R-:W-:Y:S01]  /*94f0*/  ISETP.NE.AND P1, PT, R90, 0x1, PT ;  /* 0x000000015a00780c */ /* 0x000fe20003f25270 */
[----:B------:R-:W-:Y:S01]  /*9500*/  HADD2.F32 R60, -RZ, R60.H1_H1 ;  /* 0x3000003cff3c7230 */ /* 0x000fe20000004100 */
[----:B------:R-:W-:Y:S01]  /*9510*/  I2FP.F32.U32 R59, R4 ;  /* 0x00000004003b7245 */ /* 0x000fe20000201000 */
[----:B------:R-:W-:Y:S03]  /*9520*/  BSSY.RECONVERGENT B1, `(.L_x_20461) ;  /* 0x0000049000017945 */ /* 0x000fe60003800200 */
[----:B------:R-:W-:Y:S01]  /*9530*/  FMUL.FTZ R89, R60, UR4 ;  /* 0x000000043c597c20 */ /* 0x000fe20008410000 */
[----:B------:R-:W-:Y:S01]  /*9540*/  FFMA.FTZ R4, R59, R56, 1.1641532182693481445e-10 ;  /* 0x2f0000003b047423 */ /* 0x000fe20000010038 */
[----:B------:R-:W-:Y:S02]  /*9550*/  IMAD.MOV.U32 R60, RZ, RZ, 0x2 ;  /* 0x00000002ff3c7424 */ /* 0x000fe400078e00ff */
[----:B------:R-:W-:-:S02]  /*9560*/  FMUL.FTZ R89, R89, R88 ;  /* 0x0000005859597220 */ /* 0x000fc40000410000 */
        /* <DEDUP_REMOVED lines=11> */
.L_x_20463:
        /* <DEDUP_REMOVED lines=13> */
.L_x_20465:
[----:B------:R-:W-:Y:S05]  /*96f0*/  BSYNC.RECONVERGENT B2 ;  /* 0x0000000000027941 */ /* 0x000fea0003800200 */
.L_x_20464:
        /* <DEDUP_REMOVED lines=43> */
.L_x_20462:
[----:B------:R-:W-:Y:S05]  /*99b0*/  BSYNC.RECONVERGENT B1 ;  /* 0x0000000000017941 */ /* 0x000fea0003800200 */
.L_x_20461:
[----:B------:R-:W-:Y:S01]  /*99c0*/  ISETP.NE.AND P2, PT, R60, 0x1, PT ;  /* 0x000000013c00780c */ /* 0x000fe20003f45270 */
[----:B------:R-:W-:Y:S01]  /*99d0*/  HADD2.F32 R58, -RZ, R61.H0_H0 ;  /* 0x2000003dff3a7230 */ /* 0x000fe20000004100 */
[----:B------:R-:W-:Y:S01]  /*99e0*/  I2FP.F32.U32 R59, R4 ;  /* 0x00000004003b7245 */ /* 0x000fe20000201000 */
[----:B------:R-:W-:Y:S01]  /*99f0*/  BSSY.RECONVERGENT B1, `(.L_x_20466) ;  /* 0x0000049000017945 */ /* 0x000fe20003800200 */
[----:B------:R-:W-:-:S03]  /*9a00*/  IMAD.MOV.U32 R90, RZ, RZ, 0x2 ;  /* 0x00000002ff5a7424 */ /* 0x000fc600078e00ff */
[----:B------:R-:W-:Y:S01]  /*9a10*/  FFMA.FTZ R4, R59, R56, 1.1641532182693481445e-10 ;  /* 0x2f0000003b047423 */ /* 0x000fe20000010038 */
[----:B------:R-:W-:-:S04]  /*9a20*/  FMUL.FTZ R59, R58, UR4 ;  /* 0x000000043a3b7c20 */ /* 0x000fc80008410000 */
[----:B------:R-:W-:Y:S01]  /*9a30*/  FSETP.LE.FTZ.AND P1, PT, R4, R57, PT ;  /* 0x000000390400720b */ /* 0x000fe20003f33000 */
[----:B------:R-:W-:Y:S02]  /*9a40*/  IMAD.MOV.U32 R4, RZ, RZ, R0 ;  /* 0x000000ffff047224 */ /* 0x000fe400078e0000 */
        /* <DEDUP_REMOVED lines=10> */
.L_x_20468:
        /* <DEDUP_REMOVED lines=13> */
.L_x_20470:
[----:B------:R-:W-:Y:S05]  /*9bc0*/  BSYNC.RECONVERGENT B2 ;  /* 0x0000000000027941 */ /* 0x000fea0003800200 */
.L_x_20469:
        /* <DEDUP_REMOVED lines=43> */
.L_x_20467:
[----:B------:R-:W-:Y:S05]  /*9e80*/  BSYNC.RECONVERGENT B1 ;  /* 0x0000000000017941 */ /* 0x000fea0003800200 */
.L_x_20466:
[----:B------:R-:W-:Y:S01]  /*9e90*/  ISETP.NE.AND P3, PT, R90, 0x1, PT ;  /* 0x000000015a00780c */ /* 0x000fe20003f65270 */
[----:B------:R-:W-:Y:S01]  /*9ea0*/  HADD2.F32 R61, -RZ, R61.H1_H1 ;  /* 0x3000003dff3d7230 */ /* 0x000fe20000004100 */
[----:B------:R-:W-:Y:S01]  /*9eb0*/  I2FP.F32.U32 R59, R4 ;  /* 0x00000004003b7245 */ /* 0x000fe20000201000 */
[----:B------:R-:W-:Y:S01]  /*9ec0*/  BSSY.RECONVERGENT B1, `(.L_x_20471) ;  /* 0x0000049000017945 */ /* 0x000fe20003800200 */
[----:B------:R-:W-:-:S03]  /*9ed0*/  HFMA2 R91, -RZ, RZ, 0, 1.1920928955078125e-07 ;  /* 0x00000002ff5b7431 */ /* 0x000fc600000001ff */
        /* <DEDUP_REMOVED lines=14> */
.L_x_20473:
        /* <DEDUP_REMOVED lines=13> */
.L_x_20475:
[----:B------:R-:W-:Y:S05]  /*a090*/  BSYNC.RECONVERGENT B2 ;  /* 0x0000000000027941 */ /* 0x000fea0003800200 */
.L_x_20474:
        /* <DEDUP_REMOVED lines=43> */
.L_x_20472:
[----:B------:R-:W-:Y:S05]  /*a350*/  BSYNC.RECONVERGENT B1 ;  /* 0x0000000000017941 */ /* 0x000fea0003800200 */
.L_x_20471:
        /* <DEDUP_REMOVED lines=19> */
.L_x_20478:
        /* <DEDUP_REMOVED lines=13> */
.L_x_20480:
[----:B------:R-:W-:Y:S05]  /*a560*/  BSYNC.RECONVERGENT B2 ;  /* 0x0000000000027941 */ /* 0x000fea0003800200 */
.L_x_20479:
        /* <DEDUP_REMOVED lines=43> */
.L_x_20477:
[----:B------:R-:W-:Y:S05]  /*a820*/  BSYNC.RECONVERGENT B1 ;  /* 0x0000000000017941 */ /* 0x000fea0003800200 */
.L_x_20476:
[----:B------:R-:W-:Y:S01]  /*a830*/  ISETP.NE.AND P5, PT, R90, 0x1, PT ;  /* 0x000000015a00780c */ /* 0x000fe20003fa5270 */
[----:B------:R-:W-:Y:S01]  /*a840*/  HADD2.F32 R62, -RZ, R62.H1_H1 ;  /* 0x3000003eff3e7230 */ /* 0x000fe20000004100 */
[----:B------:R-:W-:Y:S01]  /*a850*/  I2FP.F32.U32 R61, R4 ;  /* 0x00000004003d7245 */ /* 0x000fe20000201000 */
[----:B------:R-:W-:Y:S01]  /*a860*/  BSSY.RECONVERGENT B1, `(.L_x_20481) ;  /* 0x0000049000017945 */ /* 0x000fe20003800200 */
[----:B------:R-:W-:-:S03]  /*a870*/  IMAD.MOV.U32 R104, RZ, RZ, 0x2 ;  /* 0x00000002ff687424 */ /* 0x000fc600078e00ff */
[----:B------:R-:W-:Y:S01]  /*a880*/  FFMA.FTZ R4, R61, R56, 1.1641532182693481445e-10 ;  /* 0x2f0000003d047423 */ /* 0x000fe20000010038 */
[----:B------:R-:W-:Y:S01]  /*a890*/  FMUL.FTZ R61, R62, UR4 ;  /* 0x000000043e3d7c20 */ /* 0x000fe20008410000 */
[----:B------:R-:W-:-:S03]  /*a8a0*/  IMAD.MOV.U32 R62, RZ, RZ, R0 ;  /* 0x000000ffff3e7224 */ /* 0x000fc600078e0000 */
        /* <DEDUP_REMOVED lines=11> */
.L_x_20483:
        /* <DEDUP_REMOVED lines=13> */
.L_x_20485:
[----:B------:R-:W-:Y:S05]  /*aa30*/  BSYNC.RECONVERGENT B2 ;  /* 0x0000000000027941 */ /* 0x000fea0003800200 */
.L_x_20484:
        /* <DEDUP_REMOVED lines=43> */
.L_x_20482:
[----:B------:R-:W-:Y:S05]  /*acf0*/  BSYNC.RECONVERGENT B1 ;  /* 0x0000000000017941 */ /* 0x000fea0003800200 */
.L_x_20481:
[----:B------:R-:W-:Y:S01]  /*ad00*/  ISETP.NE.AND P6, PT, R104, 0x1, PT ;  /* 0x000000016800780c */ /* 0x000fe20003fc5270 */
[----:B------:R-:W-:Y:S01]  /*ad10*/  HADD2.F32 R4, -RZ, R63.H0_H0 ;  /* 0x2000003fff047230 */ /* 0x000fe20000004100 */
[----:B------:R-:W-:Y:S01]  /*ad20*/  I2FP.F32.U32 R91, R62 ;  /* 0x0000003e005b7245 */ /* 0x000fe20000201000 */
[----:B------:R-:W-:Y:S03]  /*ad30*/  BSSY.RECONVERGENT B1, `(.L_x_20486) ;  /* 0x000004b000017945 */ /* 0x000fe60003800200 */
[----:B------:R-:W-:Y:S01]  /*ad40*/  FMUL.FTZ R105, R4, UR4 ;  /* 0x0000000404697c20 */ /* 0x000fe20008410000 */
[----:B------:R-:W-:Y:S01]  /*ad50*/  FFMA.FTZ R90, R91, R56, 1.1641532182693481445e-10 ;  /* 0x2f0000005b5a7423 */ /* 0x000fe20000010038 */
[----:B------:R-:W-:Y:S02]  /*ad60*/  HFMA2 R4, -RZ, RZ, 0, 1.1920928955078125e-07 ;  /* 0x00000002ff047431 */ /* 0x000fe400000001ff */
[----:B------:R-:W-:-:S02]  /*ad70*/  IMAD.MOV.U32 R91, RZ, RZ, R0 ;  /* 0x000000ffff5b7224 */ /* 0x000fc400078e0000 */
        /* <DEDUP_REMOVED lines=11> */
.L_x_20488:
        /* <DEDUP_REMOVED lines=15> */
.L_x_20490:
[----:B------:R-:W-:Y:S05]  /*af20*/  BSYNC.RECONVERGENT B2 ;  /* 0x0000000000027941 */ /* 0x000fea0003800200 */
.L_x_20489:
        /* <DEDUP_REMOVED lines=43> */
.L_x_20487:
[----:B------:R-:W-:Y:S05]  /*b1e0*/  BSYNC.RECONVERGENT B1 ;  /* 0x0000000000017941 */ /* 0x000fea0003800200 */
.L_x_20486:
        /* <DEDUP_REMOVED lines=16> */
.L_x_20450:
        /* <DEDUP_REMOVED lines=22> */
.L_x_20408:
[----:B------:R-:W-:Y:S05]  /*b450*/  BSYNC.RECONVERGENT B0 ;  /* 0x0000000000007941 */ /* 0x000fea0003800200 */
.L_x_20407:
        /* <DEDUP_REMOVED lines=30> */
.L_x_20496:
        /* <DEDUP_REMOVED lines=13> */
.L_x_20498:
[----:B------:R-:W-:Y:S05]  /*b710*/  BSYNC.RECONVERGENT B2 ;  /* 0x0000000000027941 */ /* 0x000fea0003800200 */
.L_x_20497:
        /* <DEDUP_REMOVED lines=41> */
[----:B------:R-:W-:Y:S01]  /*b9b0*/  IMAD.MOV.U32 R109, RZ, RZ, R2 ;  /* 0x000000ffff6d7224 */ /* 0x000fe200078e0002 */
[----:B------:R-:W-:-:S07]  /*b9c0*/  MOV R104, R106 ;  /* 0x0000006a00687202 */ /* 0x000fce0000000f00 */
.L_x_20495:
[----:B------:R-:W-:Y:S05]  /*b9d0*/  BSYNC.RECONVERGENT B1 ;  /* 0x0000000000017941 */ /* 0x000fea0003800200 */
.L_x_20494:
        /* <DEDUP_REMOVED lines=26> */
.L_x_20501:
        /* <DEDUP_REMOVED lines=13> */
.L_x_20503:
[----:B------:R-:W-:Y:S05]  /*bc50*/  BSYNC.RECONVERGENT B2 ;  /* 0x0000000000027941 */ /* 0x000fea0003800200 */
.L_x_20502:
        /* <DEDUP_REMOVED lines=43> */
.L_x_20500:
[----:B------:R-:W-:Y:S05]  /*bf10*/  BSYNC.RECONVERGENT B1 ;  /* 0x0000000000017941 */ /* 0x000fea0003800200 */
.L_x_20499:
        /* <DEDUP_REMOVED lines=22> */
.L_x_20506:
        /* <DEDUP_REMOVED lines=13> */
.L_x_20508:
[----:B------:R-:W-:Y:S05]  /*c150*/  BSYNC.RECONVERGENT B2 ;  /* 0x0000000000027941 */ /* 0x000fea0003800200 */
.L_x_20507:
        /* <DEDUP_REMOVED lines=43> */
.L_x_20505:
[----:B------:R-:W-:Y:S05]  /*c410*/  BSYNC.RECONVERGENT B1 ;  /* 0x0000000000017941 */ /* 0x000fea0003800200 */
.L_x_20504:
        /* <DEDUP_REMOVED lines=22> */
.L_x_20511:
        /* <DEDUP_REMOVED lines=13> */
.L_x_20513:
[----:B------:R-:W-:Y:S05]  /*c650*/  BSYNC.RECONVERGENT B2 ;  /* 0x0000000000027941 */ /* 0x000fea0003800200 */
.L_x_20512:
        /* <DEDUP_REMOVED lines=43> */
.L_x_20510:
[----:B------:R-:W-:Y:S05]  /*c910*/  BSYNC.RECONVERGENT B1 ;  /* 0x0000000000017941 */ /* 0x000fea0003800200 */
.L_x_20509:
[----:B------:R-:W-:Y:S01]  /*c920*/  I2FP.F32.U32 R107, R4 ;  /* 0x00000004006b7245 */ /* 0x000fe20000201000 */
[----:B------:R-:W-:Y:S01]  /*c930*/  HADD2.F32 R69, -RZ, R69.H1_H1 ;  /* 0x30000045ff457230 */ /* 0x000fe20000004100 */
[----:B------:R-:W-:Y:S01]  /*c940*/  ISETP.NE.AND P3, PT, R106, 0x1, PT ;  /* 0x000000016a00780c */ /* 0x000fe20003f65270 */
[----:B------:R-:W-:Y:S02]  /*c950*/  BSSY.RECONVERGENT B1, `(.L_x_20514) ;  /* 0x000004c000017945 */ /* 0x000fe40003800200 */
        /* <DEDUP_REMOVED lines=18> */
.L_x_20516:
        /* <DEDUP_REMOVED lines=13> */
.L_x_20518:
[----:B------:R-:W-:Y:S05]  /*cb50*/  BSYNC.RECONVERGENT B2 ;  /* 0x0000000000027941 */ /* 0x000fea0003800200 */
.L_x_20517:
        /* <DEDUP_REMOVED lines=43> */
.L_x_20515:
[----:B------:R-:W-:Y:S05]  /*ce10*/  BSYNC.RECONVERGENT B1 ;  /* 0x0000000000017941 */ /* 0x000fea0003800200 */
.L_x_20514:
        /* <DEDUP_REMOVED lines=22> */
.L_x_20521:
        /* <DEDUP_REMOVED lines=13> */
.L_x_20523:
[----:B------:R-:W-:Y:S05]  /*d050*/  BSYNC.RECONVERGENT B2 ;  /* 0x0000000000027941 */ /* 0x000fea0003800200 */
.L_x_20522:
        /* <DEDUP_REMOVED lines=43> */
.L_x_20520:
[----:B------:R-:W-:Y:S05]  /*d310*/  BSYNC.RECONVERGENT B1 ;  /* 0x0000000000017941 */ /* 0x000fea0003800200 */
.L_x_20519:
        /* <DEDUP_REMOVED lines=22> */
.L_x_20526:
        /* <DEDUP_REMOVED lines=13> */
.L_x_20528:
[----:B------:R-:W-:Y:S05]  /*d550*/  BSYNC.RECONVERGENT B2 ;  /* 0x0000000000027941 */ /* 0x000fea0003800200 */
.L_x_20527:
        /* <DEDUP_REMOVED lines=43> */
.L_x_20525:
[----:B------:R-:W-:Y:S05]  /*d810*/  BSYNC.RECONVERGENT B1 ;  /* 0x0000000000017941 */ /* 0x000fea0003800200 */
.L_x_20524:
        /* <DEDUP_REMOVED lines=22> */
.L_x_20531:
        /* <DEDUP_REMOVED lines=15> */
.L_x_20533:
[----:B------:R-:W-:Y:S05]  /*da70*/  BSYNC.RECONVERGENT B2 ;  /* 0x0000000000027941 */ /* 0x000fea0003800200 */
.L_x_20532:
        /* <DEDUP_REMOVED lines=43> */
.L_x_20530:
[----:B------:R-:W-:Y:S05]  /*dd30*/  BSYNC.RECONVERGENT B1 ;  /* 0x0000000000017941 */ /* 0x000fea0003800200 */
.L_x_20529:
        /* <DEDUP_REMOVED lines=10> */
.L_x_20493:
        /* <DEDUP_REMOVED lines=16> */
.L_x_20537:
        /* <DEDUP_REMOVED lines=13> */
.L_x_20539:
[----:B------:R-:W-:Y:S05]  /*dfb0*/  BSYNC.RECONVERGENT B2 ;  /* 0x0000000000027941 */ /* 0x000fea0003800200 */
.L_x_20538:
        /* <DEDUP_REMOVED lines=42> */
.L_x_20536:
[----:B------:R-:W-:Y:S05]  /*e260*/  BSYNC.RECONVERGENT B1 ;  /* 0x0000000000017941 */ /* 0x000fea0003800200 */
.L_x_20535:
        /* <DEDUP_REMOVED lines=23> */
.L_x_20542:
        /* <DEDUP_REMOVED lines=13> */
.L_x_20544:
[----:B------:R-:W-:Y:S05]  /*e4b0*/  BSYNC.RECONVERGENT B2 ;  /* 0x0000000000027941 */ /* 0x000fea0003800200 */
.L_x_20543:
        /* <DEDUP_REMOVED lines=43> */
.L_x_20541:
[----:B------:R-:W-:Y:S05]  /*e770*/  BSYNC.RECONVERGENT B1 ;  /* 0x0000000000017941 */ /* 0x000fea0003800200 */
.L_x_20540:
        /* <DEDUP_REMOVED lines=19> */
.L_x_20547:
        /* <DEDUP_REMOVED lines=13> */
.L_x_20549:
[----:B------:R-:W-:Y:S05]  /*e980*/  BSYNC.RECONVERGENT B2 ;  /* 0x0000000000027941 */ /* 0x000fea0003800200 */
.L_x_20548:
        /* <DEDUP_REMOVED lines=43> */
.L_x_20546:
[----:B------:R-:W-:Y:S05]  /*ec40*/  BSYNC.RECONVERGENT B1 ;  /* 0x0000000000017941 */ /* 0x000fea0003800200 */
.L_x_20545:
        /* <DEDUP_REMOVED lines=19> */
.L_x_20552:
        /* <DEDUP_REMOVED lines=13> */
.L_x_20554:
[----:B------:R-:W-:Y:S05]  /*ee50*/  BSYNC.RECONVERGENT B2 ;  /* 0x0000000000027941 */ /* 0x000fea0003800200 */
.L_x_20553:
        /* <DEDUP_REMOVED lines=43> */
.L_x_20551:
[----:B------:R-:W-:Y:S05]  /*f110*/  BSYNC.RECONVERGENT B1 ;  /* 0x0000000000017941 */ /* 0x000fea0003800200 */
.L_x_20550:
        /* <DEDUP_REMOVED lines=19> */
.L_x_20557:
        /* <DEDUP_REMOVED lines=13> */
.L_x_20559:
[----:B------:R-:W-:Y:S05]  /*f320*/  BSYNC.RECONVERGENT B2 ;  /* 0x0000000000027941 */ /* 0x000fea0003800200 */
.L_x_20558:
        /* <DEDUP_REMOVED lines=43> */
.L_x_20556:
[----:B------:R-:W-:Y:S05]  /*f5e0*/  BSYNC.RECONVERGENT B1 ;  /* 0x0000000000017941 */ /* 0x000fea0003800200 */
.L_x_20555:
[----:B------:R-:W-:Y:S01]  /*f5f0*/  ISETP.NE.AND P4, PT, R89, 0x1, PT ;  /* 0x000000015900780c */ /* 0x000fe20003f85270 */
[----:B------:R-:W-:Y:S01]  /*f600*/  HADD2.F32 R68, -RZ, R70.H0_H0 ;  /* 0x20000046ff447230 */ /* 0x000fe20000004100 */
        /* <DEDUP_REMOVED lines=17> */
.L_x_20562:
        /* <DEDUP_REMOVED lines=13> */
.L_x_20564:
[----:B------:R-:W-:Y:S05]  /*f7f0*/  BSYNC.RECONVERGENT B2 ;  /* 0x0000000000027941 */ /* 0x000fea0003800200 */
.L_x_20563:
        /* <DEDUP_REMOVED lines=43> */
.L_x_20561:
[----:B------:R-:W-:Y:S05]  /*fab0*/  BSYNC.RECONVERGENT B1 ;  /* 0x0000000000017941 */ /* 0x000fea0003800200 */
.L_x_20560:
        /* <DEDUP_REMOVED lines=19> */
.L_x_20567:
        /* <DEDUP_REMOVED lines=13> */
.L_x_20569:
[----:B------:R-:W-:Y:S05]  /*fcc0*/  BSYNC.RECONVERGENT B2 ;  /* 0x0000000000027941 */ /* 0x000fea0003800200 */
.L_x_20568:
        /* <DEDUP_REMOVED lines=43> */
.L_x_20566:
[----:B------:R-:W-:Y:S05]  /*ff80*/  BSYNC.RECONVERGENT B1 ;  /* 0x0000000000017941 */ /* 0x000fea0003800200 */
.L_x_20565:
[----:B------:R-:W-:Y:S01]  /*ff90*/  ISETP.NE.AND P6, PT, R91, 0x1, PT ;  /* 0x000000015b00780c */ /* 0x000fe20003fc5270 */
[----:B------:R-:W-:Y:S01]  /*ffa0*/  HADD2.F32 R4, -RZ, R71.H0_H0 ;  /* 0x20000047ff047230 */ /* 0x000fe20000004100 */
[----:B------:R-:W-:Y:S01]  /*ffb0*/  I2FP.F32.U32 R89, R70 ;  /* 0x0000004600597245 */ /* 0x000fe20000201000 */
[----:B------:R-:W-:Y:S03]  /*ffc0*/  BSSY.RECONVERGENT B1, `(.L_x_20570) ;  /* 0x000004b000017945 */ /* 0x000fe60003800200 */
[----:B------:R-:W-:Y:S01]  /*ffd0*/  FMUL.FTZ R70, R4, UR4 ;  /* 0x0000000404467c20 */ /* 0x000fe20008410000 */
[----:B------:R-:W-:Y:S01]  /*ffe0*/  FFMA.FTZ R88, R89, R64, 1.1641532182693481445e-10 ;  /* 0x2f00000059587423 */ /* 0x000fe20000010040 */
[----:B------:R-:W-:Y:S01]  /*fff0*/  IMAD.MOV.U32 R4, RZ, RZ, 0x2 ;  /* 0x00000002ff047424 */ /* 0x000fe200078e00ff */
[----:B------:R-:W-:Y:S01]  /*10000*/  MOV R89, R0 ;  /* 0x0000000000597202 */ /* 0x000fe20000000f00 */
        /* <DEDUP_REMOVED lines=11> */
.L_x_20572:
        /* <DEDUP_REMOVED lines=15> */
.L_x_20574:
[----:B------:R-:W-:Y:S05]  /*101b0*/  BSYNC.RECONVERGENT B2 ;  /* 0x0000000000027941 */ /* 0x000fea0003800200 */
.L_x_20573:
        /* <DEDUP_REMOVED lines=43> */
.L_x_20571:
[----:B------:R-:W-:Y:S05]  /*10470*/  BSYNC.RECONVERGENT B1 ;  /* 0x0000000000017941 */ /* 0x000fea0003800200 */
.L_x_20570:
        /* <DEDUP_REMOVED lines=16> */
.L_x_20534:
        /* <DEDUP_REMOVED lines=22> */
.L_x_20492:
[----:B------:R-:W-:Y:S05]  /*106e0*/  BSYNC.RECONVERGENT B0 ;  /* 0x0000000000007941 */ /* 0x000fea0003800200 */
.L_x_20491:
        /* <DEDUP_REMOVED lines=10> */
[----:B------:R-:W2:Y:S02]  /*10790*/  LDC.64 R72, c[0x0][0x3a0] ;  /* 0x0000e800ff487b82 */ /* 0x000ea40000000a00 */
[----:B--2---:R-:W-:-:S05]  /*107a0*/  IMAD.WIDE.U32 R106, R101, 0x20, R72 ;  /* 0x00000020656a7825 */ /* 0x004fca00078e0048 */
[----:B------:R1:W5:Y:S04]  /*107b0*/  LDG.E.128 R72, desc[UR6][R106.64] ;  /* 0x000000066a487981 */ /* 0x000368000c1e1d00 */
[----:B0-----:R1:W5:Y:S01]  /*107c0*/  LDG.E.128 R88, desc[UR6][R106.64+0x10] ;  /* 0x000010066a587981 */ /* 0x001362000c1e1d00 */
[----:B------:R-:W-:Y:S01]  /*107d0*/  ISETP.NE.AND P0, PT, R4, 0x1, PT ;  /* 0x000000010400780c */ /* 0x000fe20003f05270 */
[----:B------:R-:W-:Y:S01]  /*107e0*/  BSSY.RECONVERGENT B1, `(.L_x_20578) ;  /* 0x0000048000017945 */ /* 0x000fe20003800200 */
[----:B------:R-:W-:Y:S02]  /*107f0*/  HFMA2 R108, -RZ, RZ, 0, 1.1920928955078125e-07 ;  /* 0x00000002ff6c7431 */ /* 0x000fe400000001ff */
[----:B------:R-:W-:Y:S01]  /*10800*/  IMAD.MOV.U32 R109, RZ, RZ, R0 ;  /* 0x000000ffff6d7224 */ /* 0x000fe200078e0000 */
[----:B------:R-:W-:-:S08]  /*10810*/  MOV R104, R2 ;  /* 0x0000000200687202 */ /* 0x000fd00000000f00 */
[----:B-1----:R-:W-:Y:S05]  /*10820*/  @!P0 BRA `(.L_x_20579) ;  /* 0x00000004000c8947 */ /* 0x002fea0003800000 */
        /* <DEDUP_REMOVED lines=10> */
.L_x_20580:
        /* <DEDUP_REMOVED lines=13> */
.L_x_20582:
[----:B------:R-:W-:Y:S05]  /*109a0*/  BSYNC.RECONVERGENT B2 ;  /* 0x0000000000027941 */ /* 0x000fea0003800200 */
.L_x_20581:
        /* <DEDUP_REMOVED lines=43> */
.L_x_20579:
[----:B------:R-:W-:Y:S05]  /*10c60*/  BSYNC.RECONVERGENT B1 ;  /* 0x0000000000017941 */ /* 0x000fea0003800200 */
.L_x_20578:
        /* <DEDUP_REMOVED lines=26> */
.L_x_20585:
        /* <DEDUP_REMOVED lines=13> */
.L_x_20587:
[----:B------:R-:W-:Y:S05]  /*10ee0*/  BSYNC.RECONVERGENT B2 ;  /* 0x0000000000027941 */ /* 0x000fea0003800200 */
.L_x_20586:
        /* <DEDUP_REMOVED lines=43> */
.L_x_20584:
[----:B------:R-:W-:Y:S05]  /*111a0*/  BSYNC.RECONVERGENT B1 ;  /* 0x0000000000017941 */ /* 0x000fea0003800200 */
.L_x_20583:
        /* <DEDUP_REMOVED lines=22> */
.L_x_20590:
        /* <DEDUP_REMOVED lines=13> */
.L_x_20592:
[----:B------:R-:W-:Y:S05]  /*113e0*/  BSYNC.RECONVERGENT B2 ;  /* 0x0000000000027941 */ /* 0x000fea0003800200 */
.L_x_20591:
        /* <DEDUP_REMOVED lines=43> */
.L_x_20589:
[----:B------:R-:W-:Y:S05]  /*116a0*/  BSYNC.RECONVERGENT B1 ;  /* 0x0000000000017941 */ /* 0x000fea0003800200 */
.L_x_20588:
[----:B------:R-:W-:Y:S01]  /*116b0*/  I2FP.F32.U32 R4, R4 ;  /* 0x0000000400047245 */ /* 0x000fe20000201000 */
[----:B------:R-:W-:Y:S01]  /*116c0*/  HADD2.F32 R76, -RZ, R77.H0_H0 ;  /* 0x2000004dff4c7230 */ /* 0x000fe20000004100 */
        /* <DEDUP_REMOVED lines=20> */
.L_x_20595:
        /* <DEDUP_REMOVED lines=13> */
.L_x_20597:
[----:B------:R-:W-:Y:S05]  /*118e0*/  BSYNC.RECONVERGENT B2 ;  /* 0x0000000000027941 */ /* 0x000fea0003800200 */
.L_x_20596:
        /* <DEDUP_REMOVED lines=43> */
.L_x_20594:
[----:B------:R-:W-:Y:S05]  /*11ba0*/  BSYNC.RECONVERGENT B1 ;  /* 0x0000000000017941 */ /* 0x000fea0003800200 */
.L_x_20593:
        /* <DEDUP_REMOVED lines=22> */
.L_x_20600:
        /* <DEDUP_REMOVED lines=13> */
.L_x_20602:
[----:B------:R-:W-:Y:S05]  /*11de0*/  BSYNC.RECONVERGENT B2 ;  /* 0x0000000000027941 */ /* 0x000fea0003800200 */
.L_x_20601:
        /* <DEDUP_REMOVED lines=43> */
.L_x_20599:
[----:B------:R-:W-:Y:S05]  /*120a0*/  BSYNC.RECONVERGENT B1 ;  /* 0x0000000000017941 */ /* 0x000fea0003800200 */
.L_x_20598:
        /* <DEDUP_REMOVED lines=22> */
.L_x_20605:
        /* <DEDUP_REMOVED lines=13> */
.L_x_20607:
[----:B------:R-:W-:Y:S05]  /*122e0*/  BSYNC.RECONVERGENT B2 ;  /* 0x0000000000027941 */ /* 0x000fea0003800200 */
.L_x_20606:
        /* <DEDUP_REMOVED lines=43> */
.L_x_20604:
[----:B------:R-:W-:Y:S05]  /*125a0*/  BSYNC.RECONVERGENT B1 ;  /* 0x0000000000017941 */ /* 0x000fea0003800200 */
.L_x_20603:
        /* <DEDUP_REMOVED lines=22> */
.L_x_20610:
        /* <DEDUP_REMOVED lines=13> */
.L_x_20612:
[----:B------:R-:W-:Y:S05]  /*127e0*/  BSYNC.RECONVERGENT B2 ;  /* 0x0000000000027941 */ /* 0x000fea0003800200 */
.L_x_20611:
        /* <DEDUP_REMOVED lines=43> */
.L_x_20609:
[----:B------:R-:W-:Y:S05]  /*12aa0*/  BSYNC.RECONVERGENT B1 ;  /* 0x0000000000017941 */ /* 0x000fea0003800200 */
.L_x_20608:
        /* <DEDUP_REMOVED lines=22> */
.L_x_20615:
        /* <DEDUP_REMOVED lines=15> */
.L_x_20617:
[----:B------:R-:W-:Y:S05]  /*12d00*/  BSYNC.RECONVERGENT B2 ;  /* 0x0000000000027941 */ /* 0x000fea0003800200 */
.L_x_20616:
        /* <DEDUP_REMOVED lines=43> */
.L_x_20614:
[----:B------:R-:W-:Y:S05]  /*12fc0*/  BSYNC.RECONVERGENT B1 ;  /* 0x0000000000017941 */ /* 0x000fea0003800200 */
.L_x_20613:
        /* <DEDUP_REMOVED lines=10> */
.L_x_20577:
[----:B------:R-:W-:Y:S01]  /*13070*/  ISETP.NE.AND P0, PT, R4, 0x1, PT ;  /* 0x000000010400780c */ /* 0x000fe20003f05270 */
[----:B------:R-:W-:Y:S01]  /*13080*/  BSSY.RECONVERGENT B1, `(.L_x_20619) ;  /* 0x0000047000017945 */ /* 0x000fe20003800200 */
[----:B------:R-:W-:Y:S02]  /*13090*/  HFMA2 R74, -RZ, RZ, 0, 1.1920928955078125e-07 ;  /* 0x00000002ff4a7431 */ /* 0x000fe400000001ff */
[----:B------:R-:W-:Y:S01]  /*130a0*/  IMAD.MOV.U32 R72, RZ, RZ, R0 ;  /* 0x000000ffff487224 */ /* 0x000fe200078e0000 */
[----:B0-----:R-:W-:-:S08]  /*130b0*/  MOV R104, R2 ;  /* 0x0000000200687202 */ /* 0x001fd00000000f00 */
        /* <DEDUP_REMOVED lines=11> */
.L_x_20621:
        /* <DEDUP_REMOVED lines=13> */
.L_x_20623:
[----:B------:R-:W-:Y:S05]  /*13240*/  BSYNC.RECONVERGENT B2 ;  /* 0x0000000000027941 */ /* 0x000fea0003800200 */
.L_x_20622:
        /* <DEDUP_REMOVED lines=42> */
.L_x_20620:
[----:B------:R-:W-:Y:S05]  /*134f0*/  BSYNC.RECONVERGENT B1 ;  /* 0x0000000000017941 */ /* 0x000fea0003800200 */
.L_x_20619:
[----:B------:R-:W0:Y:S01]  /*13500*/  LDC R105, c[0x0][0x404] ;  /* 0x00010100ff697b82 */ /* 0x000e220000000800 */
[----:B------:R-:W-:Y:S01]  /*13510*/  ISETP.NE.AND P0, PT, R74, 0x1, PT ;  /* 0x000000014a00780c */ /* 0x000fe20003f05270 */
[----:B------:R-:W-:Y:S01]  /*13520*/  IMAD.MOV.U32 R108, RZ, RZ, 0x2f800000 ;  /* 0x2f800000ff6c7424 */ /* 0x000fe200078e00ff */
[----:B------:R-:W-:Y:S01]  /*13530*/  I2FP.F32.U32 R73, R72 ;  /* 0x0000004800497245 */ /* 0x000fe20000201000 */
[----:B-----5:R-:W-:Y:S01]  /*13540*/  HADD2.F32 R4, -RZ, R76.H0_H0 ;  /* 0x2000004cff047230 */ /* 0x020fe20000004100 */
[----:B------:R-:W-:Y:S01]  /*13550*/  BSSY.RECONVERGENT B1, `(.L_x_20624) ;  /* 0x000004b000017945 */ /* 0x000fe20003800200 */
[----:B------:R-:W-:Y:S02]  /*13560*/  MOV R72, 0x2 ;  /* 0x0000000200487802 */ /* 0x000fe40000000f00 */
[----:B--2---:R-:W1:Y:S01]  /*13570*/  LDC R106, c[0x0][0x408] ;  /* 0x00010200ff6a7b82 */ /* 0x004e620000000800 */
[----:B------:R-:W-:Y:S01]  /*13580*/  FFMA.FTZ R2, R73, R108, 1.1641532182693481445e-10 ;  /* 0x2f00000049027423 */ /* 0x000fe2000001006c */
[----:B------:R-:W-:Y:S01]  /*13590*/  FMUL.FTZ R109, R4, UR4 ;  /* 0x00000004046d7c20 */ /* 0x000fe20008410000 */
[----:B------:R-:W-:-:S03]  /*135a0*/  IMAD.MOV.U32 R4, RZ, RZ, R0 ;  /* 0x000000ffff047224 */ /* 0x000fc600078e0000 */
        /* <DEDUP_REMOVED lines=12> */
.L_x_20626:
        /* <DEDUP_REMOVED lines=13> */
.L_x_20628:
[----:B------:R-:W-:Y:S05]  /*13740*/  BSYNC.RECONVERGENT B2 ;  /* 0x0000000000027941 */ /* 0x000fea0003800200 */
.L_x_20627:
        /* <DEDUP_REMOVED lines=43> */
.L_x_20625:
[----:B------:R-:W-:Y:S05]  /*13a00*/  BSYNC.RECONVERGENT B1 ;  /* 0x0000000000017941 */ /* 0x000fea0003800200 */
.L_x_20624:
        /* <DEDUP_REMOVED lines=19> */
.L_x_20631:
        /* <DEDUP_REMOVED lines=13> */
.L_x_20633:
[----:B------:R-:W-:Y:S05]  /*13c10*/  BSYNC.RECONVERGENT B2 ;  /* 0x0000000000027941 */ /* 0x000fea0003800200 */
.L_x_20632:
        /* <DEDUP_REMOVED lines=43> */
.L_x_20630:
[----:B------:R-:W-:Y:S05]  /*13ed0*/  BSYNC.RECONVERGENT B1 ;  /* 0x0000000000017941 */ /* 0x000fea0003800200 */
.L_x_20629:
[----:B------:R-:W-:Y:S01]  /*13ee0*/  ISETP.NE.AND P2, PT, R75, 0x1, PT ;  /* 0x000000014b00780c */ /* 0x000fe20003f45270 */
[----:B------:R-:W-:Y:S01]  /*13ef0*/  HADD2.F32 R72, -RZ, R77.H0_H0 ;  /* 0x2000004dff487230 */ /* 0x000fe20000004100 */
[----:B------:R-:W-:Y:S01]  /*13f00*/  I2FP.F32.U32 R73, R4 ;  /* 0x0000000400497245 */ /* 0x000fe20000201000 */
[----:B------:R-:W-:Y:S04]  /*13f10*/  BSSY.RECONVERGENT B1, `(.L_x_20634) ;  /* 0x0000049000017945 */ /* 0x000fe80003800200 */
[----:B------:R-:W-:Y:S01]  /*13f20*/  FFMA.FTZ R4, R73, R108, 1.1641532182693481445e-10 ;  /* 0x2f00000049047423 */ /* 0x000fe2000001006c */
[----:B------:R-:W-:Y:S01]  /*13f30*/  FMUL.FTZ R73, R72, UR4 ;  /* 0x0000000448497c20 */ /* 0x000fe20008410000 */
[----:B------:R-:W-:-:S03]  /*13f40*/  HFMA2 R72, -RZ, RZ, 0, 1.1920928955078125e-07 ;  /* 0x00000002ff487431 */ /* 0x000fc600000001ff */
        /* <DEDUP_REMOVED lines=12> */
.L_x_20636:
        /* <DEDUP_REMOVED lines=13> */
.L_x_20638:
[----:B------:R-:W-:Y:S05]  /*140e0*/  BSYNC.RECONVERGENT B2 ;  /* 0x0000000000027941 */ /* 0x000fea0003800200 */
.L_x_20637:
        /* <DEDUP_REMOVED lines=43> */
.L_x_20635:
[----:B------:R-:W-:Y:S05]  /*143a0*/  BSYNC.RECONVERGENT B1 ;  /* 0x0000000000017941 */ /* 0x000fea0003800200 */
.L_x_20634:
        /* <DEDUP_REMOVED lines=19> */
.L_x_20641:
        /* <DEDUP_REMOVED lines=13> */
.L_x_20643:
[----:B------:R-:W-:Y:S05]  /*145b0*/  BSYNC.RECONVERGENT B2 ;  /* 0x0000000000027941 */ /* 0x000fea0003800200 */
.L_x_20642:
        /* <DEDUP_REMOVED lines=43> */
.L_x_20640:
[----:B------:R-:W-:Y:S05]  /*14870*/  BSYNC.RECONVERGENT B1 ;  /* 0x0000000000017941 */ /* 0x000fea0003800200 */
.L_x_20639:
        /* <DEDUP_REMOVED lines=19> */
.L_x_20646:
        /* <DEDUP_REMOVED lines=13> */
.L_x_20648:
[----:B------:R-:W-:Y:S05]  /*14a80*/  BSYNC.RECONVERGENT B2 ;  /* 0x0000000000027941 */ /* 0x000fea0003800200 */
.L_x_20647:
        /* <DEDUP_REMOVED lines=43> */
.L_x_20645:
[----:B------:R-:W-:Y:S05]  /*14d40*/  BSYNC.RECONVERGENT B1 ;  /* 0x0000000000017941 */ /* 0x000fea0003800200 */
.L_x_20644:
        /* <DEDUP_REMOVED lines=19> */
.L_x_20651:
        /* <DEDUP_REMOVED lines=13> */
.L_x_20653:
[----:B------:R-:W-:Y:S05]  /*14f50*/  BSYNC.RECONVERGENT B2 ;  /* 0x0000000000027941 */ /* 0x000fea0003800200 */
.L_x_20652:
        /* <DEDUP_REMOVED lines=43> */
.L_x_20650:
[----:B------:R-:W-:Y:S05]  /*15210*/  BSYNC.RECONVERGENT B1 ;  /* 0x0000000000017941 */ /* 0x000fea0003800200 */
.L_x_20649:
        /* <DEDUP_REMOVED lines=19> */
.L_x_20656:
        /* <DEDUP_REMOVED lines=15> */
.L_x_20658:
[----:B------:R-:W-:Y:S05]  /*15440*/  BSYNC.RECONVERGENT B2 ;  /* 0x0000000000027941 */ /* 0x000fea0003800200 */
.L_x_20657:
        /* <DEDUP_REMOVED lines=43> */
.L_x_20655:
[----:B------:R-:W-:Y:S05]  /*15700*/  BSYNC.RECONVERGENT B1 ;  /* 0x0000000000017941 */ /* 0x000fea0003800200 */
.L_x_20654:
        /* <DEDUP_REMOVED lines=16> */
.L_x_20618:
        /* <DEDUP_REMOVED lines=22> */
.L_x_20576:
[----:B------:R-:W-:Y:S05]  /*15970*/  BSYNC.RECONVERGENT B0 ;  /* 0x0000000000007941 */ /* 0x000fea0003800200 */
.L_x_20575:
        /* <DEDUP_REMOVED lines=30> */
.L_x_20664:
        /* <DEDUP_REMOVED lines=13> */
.L_x_20666:
[----:B------:R-:W-:Y:S05]  /*15c30*/  BSYNC.RECONVERGENT B2 ;  /* 0x0000000000027941 */ /* 0x000fea0003800200 */
.L_x_20665:
        /* <DEDUP_REMOVED lines=42> */
.L_x_20663:
[----:B------:R-:W-:Y:S05]  /*15ee0*/  BSYNC.RECONVERGENT B1 ;  /* 0x0000000000017941 */ /* 0x000fea0003800200 */
.L_x_20662:
        /* <DEDUP_REMOVED lines=26> */
.L_x_20669:
        /* <DEDUP_REMOVED lines=13> */
.L_x_20671:
[----:B------:R-:W-:Y:S05]  /*16160*/  BSYNC.RECONVERGENT B2 ;  /* 0x0000000000027941 */ /* 0x000fea0003800200 */
.L_x_20670:
        /* <DEDUP_REMOVED lines=43> */
.L_x_20668:
[----:B------:R-:W-:Y:S05]  /*16420*/  BSYNC.RECONVERGENT B1 ;  /* 0x0000000000017941 */ /* 0x000fea0003800200 */
.L_x_20667:
        /* <DEDUP_REMOVED lines=22> */
.L_x_20674:
        /* <DEDUP_REMOVED lines=13> */
.L_x_20676:
[----:B------:R-:W-:Y:S05]  /*16660*/  BSYNC.RECONVERGENT B2 ;  /* 0x0000000000027941 */ /* 0x000fea0003800200 */
.L_x_20675:
        /* <DEDUP_REMOVED lines=43> */
.L_x_20673:
[----:B------:R-:W-:Y:S05]  /*16920*/  BSYNC.RECONVERGENT B1 ;  /* 0x0000000000017941 */ /* 0x000fea0003800200 */
.L_x_20672:
        /* <DEDUP_REMOVED lines=22> */
.L_x_20679:
        /* <DEDUP_REMOVED lines=13> */
.L_x_20681:
[----:B------:R-:W-:Y:S05]  /*16b60*/  BSYNC.RECONVERGENT B2 ;  /* 0x0000000000027941 */ /* 0x000fea0003800200 */
.L_x_20680:
        /* <DEDUP_REMOVED lines=43> */
.L_x_20678:
[----:B------:R-:W-:Y:S05]  /*16e20*/  BSYNC.RECONVERGENT B1 ;  /* 0x0000000000017941 */ /* 0x000fea0003800200 */
.L_x_20677:
        /* <DEDUP_REMOVED lines=22> */
.L_x_20684:
        /* <DEDUP_REMOVED lines=13> */
.L_x_20686:
[----:B------:R-:W-:Y:S05]  /*17060*/  BSYNC.RECONVERGENT B2 ;  /* 0x0000000000027941 */ /* 0x000fea0003800200 */
.L_x_20685:
        /* <DEDUP_REMOVED lines=43> */
.L_x_20683:
[----:B------:R-:W-:Y:S05]  /*17320*/  BSYNC.RECONVERGENT B1 ;  /* 0x0000000000017941 */ /* 0x000fea0003800200 */
.L_x_20682:
        /* <DEDUP_REMOVED lines=22> */
.L_x_20689:
        /* <DEDUP_REMOVED lines=13> */
.L_x_20691:
[----:B------:R-:W-:Y:S05]  /*17560*/  BSYNC.RECONVERGENT B2 ;  /* 0x0000000000027941 */ /* 0x000fea0003800200 */
.L_x_20690:
        /* <DEDUP_REMOVED lines=43> */
.L_x_20688:
[----:B------:R-:W-:Y:S05]  /*17820*/  BSYNC.RECONVERGENT B1 ;  /* 0x0000000000017941 */ /* 0x000fea0003800200 */
.L_x_20687:
        /* <DEDUP_REMOVED lines=22> */
.L_x_20694:
        /* <DEDUP_REMOVED lines=13> */
.L_x_20696:
[----:B------:R-:W-:Y:S05]  /*17a60*/  BSYNC.RECONVERGENT B2 ;  /* 0x0000000000027941 */ /* 0x000fea0003800200 */
.L_x_20695:
        /* <DEDUP_REMOVED lines=43> */
.L_x_20693:
[----:B------:R-:W-:Y:S05]  /*17d20*/  BSYNC.RECONVERGENT B1 ;  /* 0x0000000000017941 */ /* 0x000fea0003800200 */
.L_x_20692:
        /* <DEDUP_REMOVED lines=22> */
.L_x_20699:
        /* <DEDUP_REMOVED lines=15> */
.L_x_20701:
[----:B------:R-:W-:Y:S05]  /*17f80*/  BSYNC.RECONVERGENT B2 ;  /* 0x0000000000027941 */ /* 0x000fea0003800200 */
.L_x_20700:
        /* <DEDUP_REMOVED lines=43> */
.L_x_20698:
[----:B------:R-:W-:Y:S05]  /*18240*/  BSYNC.RECONVERGENT B1 ;  /* 0x0000000000017941 */ /* 0x000fea0003800200 */
.L_x_20697:
        /* <DEDUP_REMOVED lines=10> */
.L_x_20661:
        /* <DEDUP_REMOVED lines=16> */
.L_x_20705:
        /* <DEDUP_REMOVED lines=13> */
.L_x_20707:
[----:B------:R-:W-:Y:S05]  /*184c0*/  BSYNC.RECONVERGENT B2 ;  /* 0x0000000000027941 */ /* 0x000fea0003800200 */
.L_x_20706:
        /* <DEDUP_REMOVED lines=42> */
.L_x_20704:
[----:B------:R-:W-:Y:S05]  /*18770*/  BSYNC.RECONVERGENT B1 ;  /* 0x0000000000017941 */ /* 0x000fea0003800200 */
.L_x_20703:
[----:B------:R-:W0:Y:S01]  /*18780*/  LDC R107, c[0x0][0x404] ;  /* 0x00010100ff6b7b82 */ /* 0x000e220000000800 */
[----:B------:R-:W-:Y:S01]  /*18790*/  ISETP.NE.AND P0, PT, R81, 0x1, PT ;  /* 0x000000015100780c */ /* 0x000fe20003f05270 */
[----:B------:R-:W-:Y:S01]  /*187a0*/  IMAD.MOV.U32 R109, RZ, RZ, 0x2f800000 ;  /* 0x2f800000ff6d7424 */ /* 0x000fe200078e00ff */
[----:B------:R-:W-:Y:S01]  /*187b0*/  I2FP.F32.U32 R2, R80 ;  /* 0x0000005000027245 */ /* 0x000fe20000201000 */
[----:B-----5:R-:W-:Y:S01]  /*187c0*/  HADD2.F32 R4, -RZ, R84.H0_H0 ;  /* 0x20000054ff047230 */ /* 0x020fe20000004100 */
[----:B------:R-:W-:Y:S01]  /*187d0*/  BSSY.RECONVERGENT B1, `(.L_x_20708) ;  /* 0x000004b000017945 */ /* 0x000fe20003800200 */
[----:B------:R-:W-:Y:S02]  /*187e0*/  MOV R80, 0x2 ;  /* 0x0000000200507802 */ /* 0x000fe40000000f00 */
[----:B------:R-:W1:Y:S01]  /*187f0*/  LDC R105, c[0x0][0x408] ;  /* 0x00010200ff697b82 */ /* 0x000e620000000800 */
        /* <DEDUP_REMOVED lines=15> */
.L_x_20710:
        /* <DEDUP_REMOVED lines=13> */
.L_x_20712:
[----:B------:R-:W-:Y:S05]  /*189c0*/  BSYNC.RECONVERGENT B2 ;  /* 0x0000000000027941 */ /* 0x000fea0003800200 */
.L_x_20711:
        /* <DEDUP_REMOVED lines=43> */
.L_x_20709:
[----:B------:R-:W-:Y:S05]  /*18c80*/  BSYNC.RECONVERGENT B1 ;  /* 0x0000000000017941 */ /* 0x000fea0003800200 */
.L_x_20708:
        /* <DEDUP_REMOVED lines=19> */
.L_x_20715:
        /* <DEDUP_REMOVED lines=13> */
.L_x_20717:
[----:B------:R-:W-:Y:S05]  /*18e90*/  BSYNC.RECONVERGENT B2 ;  /* 0x0000000000027941 */ /* 0x000fea0003800200 */
.L_x_20716:
        /* <DEDUP_REMOVED lines=43> */
.L_x_20714:
[----:B------:R-:W-:Y:S05]  /*19150*/  BSYNC.RECONVERGENT B1 ;  /* 0x0000000000017941 */ /* 0x000fea0003800200 */
.L_x_20713:
[----:B------:R-:W-:Y:S01]  /*19160*/  ISETP.NE.AND P2, PT, R83, 0x1, PT ;  /* 0x000000015300780c */ /* 0x000fe20003f45270 */
[----:B------:R-:W-:Y:S01]  /*19170*/  HADD2.F32 R80, -RZ, R85.H0_H0 ;  /* 0x20000055ff507230 */ /* 0x000fe20000004100 */
[----:B------:R-:W-:Y:S01]  /*19180*/  I2FP.F32.U32 R4, R4 ;  /* 0x0000000400047245 */ /* 0x000fe20000201000 */
[----:B------:R-:W-:Y:S01]  /*19190*/  BSSY.RECONVERGENT B1, `(.L_x_20718) ;  /* 0x0000049000017945 */ /* 0x000fe20003800200 */
[----:B------:R-:W-:Y:S02]  /*191a0*/  HFMA2 R84, -RZ, RZ, 0, 1.1920928955078125e-07 ;  /* 0x00000002ff547431 */ /* 0x000fe400000001ff */
[----:B------:R-:W-:Y:S02]  /*191b0*/  IMAD.MOV.U32 R81, RZ, RZ, R0 ;  /* 0x000000ffff517224 */ /* 0x000fe400078e0000 */
[----:B------:R-:W-:Y:S01]  /*191c0*/  FMUL.FTZ R80, R80, UR4 ;  /* 0x0000000450507c20 */ /* 0x000fe20008410000 */
[----:B------:R-:W-:-:S03]  /*191d0*/  FFMA.FTZ R4, R4, R109, 1.1641532182693481445e-10 ;  /* 0x2f00000004047423 */ /* 0x000fc6000001006d */
[----:B------:R-:W-:Y:S02]  /*191e0*/  FMUL.FTZ R82, R80, R105 ;  /* 0x0000006950527220 */ /* 0x000fe40000410000 */
        /* <DEDUP_REMOVED lines=10> */
.L_x_20720:
        /* <DEDUP_REMOVED lines=13> */
.L_x_20722:
[----:B------:R-:W-:Y:S05]  /*19360*/  BSYNC.RECONVERGENT B2 ;  /* 0x0000000000027941 */ /* 0x000fea0003800200 */
.L_x_20721:
        /* <DEDUP_REMOVED lines=43> */
.L_x_20719:
[----:B------:R-:W-:Y:S05]  /*19620*/  BSYNC.RECONVERGENT B1 ;  /* 0x0000000000017941 */ /* 0x000fea0003800200 */
.L_x_20718:
[----:B------:R-:W-:Y:S01]  /*19630*/  ISETP.NE.AND P3, PT, R84, 0x1, PT ;  /* 0x000000015400780c */ /* 0x000fe20003f65270 */
[----:B------:R-:W-:Y:S01]  /*19640*/  HADD2.F32 R85, -RZ, R85.H1_H1 ;  /* 0x30000055ff557230 */ /* 0x000fe20000004100 */
[----:B------:R-:W-:Y:S01]  /*19650*/  I2FP.F32.U32 R4, R81 ;  /* 0x0000005100047245 */ /* 0x000fe20000201000 */
[----:B------:R-:W-:Y:S01]  /*19660*/  BSSY.RECONVERGENT B1, `(.L_x_20723) ;  /* 0x0000049000017945 */ /* 0x000fe20003800200 */
[----:B------:R-:W-:Y:S02]  /*19670*/  MOV R81, R0 ;  /* 0x0000000000517202 */ /* 0x000fe40000000f00 */
[----:B------:R-:W-:Y:S01]  /*19680*/  FMUL.FTZ R80, R85, UR4 ;  /* 0x0000000455507c20 */ /* 0x000fe20008410000 */
        /* <DEDUP_REMOVED lines=13> */
.L_x_20725:
        /* <DEDUP_REMOVED lines=13> */
.L_x_20727:
[----:B------:R-:W-:Y:S05]  /*19830*/  BSYNC.RECONVERGENT B2 ;  /* 0x0000000000027941 */ /* 0x000fea0003800200 */
.L_x_20726:
        /* <DEDUP_REMOVED lines=43> */
.L_x_20724:
[----:B------:R-:W-:Y:S05]  /*19af0*/  BSYNC.RECONVERGENT B1 ;  /* 0x0000000000017941 */ /* 0x000fea0003800200 */
.L_x_20723:
        /* <DEDUP_REMOVED lines=19> */
.L_x_20730:
        /* <DEDUP_REMOVED lines=13> */
.L_x_20732:
[----:B------:R-:W-:Y:S05]  /*19d00*/  BSYNC.RECONVERGENT B2 ;  /* 0x0000000000027941 */ /* 0x000fea0003800200 */
.L_x_20731:
        /* <DEDUP_REMOVED lines=43> */
.L_x_20729:
[----:B------:R-:W-:Y:S05]  /*19fc0*/  BSYNC.RECONVERGENT B1 ;  /* 0x0000000000017941 */ /* 0x000fea0003800200 */
.L_x_20728:
[----:B------:R-:W-:Y:S01]  /*19fd0*/  ISETP.NE.AND P5, PT, R88, 0x1, PT ;  /* 0x000000015800780c */ /* 0x000fe20003fa5270 */
[----:B------:R-:W-:Y:S01]  /*19fe0*/  HADD2.F32 R86, -RZ, R86.H1_H1 ;  /* 0x30000056ff567230 */ /* 0x000fe20000004100 */
[----:B------:R-:W-:Y:S01]  /*19ff0*/  I2FP.F32.U32 R4, R81 ;  /* 0x0000005100047245 */ /* 0x000fe20000201000 */
[----:B------:R-:W-:Y:S01]  /*1a000*/  BSSY.RECONVERGENT B1, `(.L_x_20733) ;  /* 0x0000049000017945 */ /* 0x000fe20003800200 */
[----:B------:R-:W-:Y:S01]  /*1a010*/  IMAD.MOV.U32 R89, RZ, RZ, 0x2 ;  /* 0x00000002ff597424 */ /* 0x000fe200078e00ff */
[----:B------:R-:W-:Y:S01]  /*1a020*/  MOV R81, R0 ;  /* 0x0000000000517202 */ /* 0x000fe20000000f00 */
        /* <DEDUP_REMOVED lines=13> */
.L_x_20735:
        /* <DEDUP_REMOVED lines=13> */
.L_x_20737:
[----:B------:R-:W-:Y:S05]  /*1a1d0*/  BSYNC.RECONVERGENT B2 ;  /* 0x0000000000027941 */ /* 0x000fea0003800200 */
.L_x_20736:
        /* <DEDUP_REMOVED lines=43> */
.L_x_20734:
[----:B------:R-:W-:Y:S05]  /*1a490*/  BSYNC.RECONVERGENT B1 ;  /* 0x0000000000017941 */ /* 0x000fea0003800200 */
.L_x_20733:
[----:B------:R-:W-:Y:S01]  /*1a4a0*/  ISETP.NE.AND P6, PT, R89, 0x1, PT ;  /* 0x000000015900780c */ /* 0x000fe20003fc5270 */
[----:B------:R-:W-:Y:S01]  /*1a4b0*/  BSSY.RECONVERGENT B1, `(.L_x_20738) ;  /* 0x000004d000017945 */ /* 0x000fe20003800200 */
[----:B------:R-:W-:Y:S01]  /*1a4c0*/  I2FP.F32.U32 R4, R81 ;  /* 0x0000005100047245 */ /* 0x000fe20000201000 */
[----:B------:R-:W-:-:S04]  /*1a4d0*/  HADD2.F32 R81, -RZ, R87.H0_H0 ;  /* 0x20000057ff517230 */ /* 0x000fc80000004100 */
[----:B------:R-:W-:Y:S01]  /*1a4e0*/  FFMA.FTZ R80, R4, R109, 1.1641532182693481445e-10 ;  /* 0x2f00000004507423 */ /* 0x000fe2000001006d */
[----:B------:R-:W-:Y:S01]  /*1a4f0*/  FMUL.FTZ R86, R81, UR4 ;  /* 0x0000000451567c20 */ /* 0x000fe20008410000 */
[----:B------:R-:W-:Y:S02]  /*1a500*/  HFMA2 R4, -RZ, RZ, 0, 1.1920928955078125e-07 ;  /* 0x00000002ff047431 */ /* 0x000fe400000001ff */
        /* <DEDUP_REMOVED lines=12> */
.L_x_20740:
        /* <DEDUP_REMOVED lines=15> */
.L_x_20742:
[----:B------:R-:W-:Y:S05]  /*1a6c0*/  BSYNC.RECONVERGENT B2 ;  /* 0x0000000000027941 */ /* 0x000fea0003800200 */
.L_x_20741:
        /* <DEDUP_REMOVED lines=43> */
.L_x_20739:
[----:B------:R-:W-:Y:S05]  /*1a980*/  BSYNC.RECONVERGENT B1 ;  /* 0x0000000000017941 */ /* 0x000fea0003800200 */
.L_x_20738:
        /* <DEDUP_REMOVED lines=16> */
.L_x_20702:
        /* <DEDUP_REMOVED lines=21> */
.L_x_20660:
[----:B------:R-:W-:Y:S05]  /*1abe0*/  BSYNC.RECONVERGENT B0 ;  /* 0x0000000000007941 */ /* 0x000fea0003800200 */
.L_x_20659:
        /* <DEDUP_REMOVED lines=218> */
[--C-:B-1----:R-:W-:Y:S01]  /*1b990*/  FADD.FTZ R89, R12, -R99.reuse ;  /* 0x800000630c597221 */ /* 0x102fe20000010000 */
[--C-:B------:R-:W-:Y:S01]  /*1b9a0*/  FADD.FTZ R105, R14, -R99.reuse ;  /* 0x800000630e697221 */ /* 0x100fe20000010000 */
[----:B------:R-:W-:Y:S01]  /*1b9b0*/  FADD.FTZ R107, R92, -R99 ;  /* 0x800000635c6b7221 */ /* 0x000fe20000010000 */
[----:B-----5:R-:W-:Y:S02]  /*1b9c0*/  HADD2.F32 R90, -RZ, R53.H0_H0 ;  /* 0x20000035ff5a7230 */ /* 0x020fe40000004100 */
[C---:B------:R-:W-:Y:S01]  /*1b9d0*/  FMUL.FTZ R88, R98.reuse, R89 ;  /* 0x0000005962587220 */ /* 0x040fe20000410000 */
[----:B------:R-:W-:Y:S02]  /*1b9e0*/  HADD2.F32 R106, -RZ, R49.H0_H0 ;  /* 0x20000031ff6a7230 */ /* 0x000fe40000004100 */
[C---:B------:R-:W-:Y:S01]  /*1b9f0*/  FMUL.FTZ R89, R98.reuse, R105 ;  /* 0x0000006962597220 */ /* 0x040fe20000410000 */
[----:B------:R-:W-:Y:S02]  /*1ba00*/  HADD2.F32 R108, -RZ, R54.H0_H0 ;  /* 0x20000036ff6c7230 */ /* 0x000fe40000004100 */
[----:B------:R-:W-:Y:S01]  /*1ba10*/  FMUL.FTZ R107, R98, R107 ;  /* 0x0000006b626b7220 */ /* 0x000fe20000410000 */
[----:B------:R-:W-:-:S02]  /*1ba20*/  HADD2.F32 R110, -RZ, R50.H0_H0 ;  /* 0x20000032ff6e7230 */ /* 0x000fc40000004100 */
[----:B------:R-:W-:Y:S01]  /*1ba30*/  FFMA.FTZ R89, R89, R90, R106 ;  /* 0x0000005a59597223 */ /* 0x000fe2000001006a */
[----:B------:R-:W-:Y:S02]  /*1ba40*/  HADD2.F32 R91, -RZ, R52.H0_H0 ;  /* 0x20000034ff5b7230 */ /* 0x000fe40000004100 */
[----:B------:R-:W-:Y:S01]  /*1ba50*/  FADD.FTZ R109, R94, -R99 ;  /* 0x800000635e6d7221 */ /* 0x000fe20000010000 */
[----:B------:R-:W-:Y:S02]  /*1ba60*/  HADD2.F32 R101, -RZ, R48.H0_H0 ;  /* 0x20000030ff657230 */ /* 0x000fe40000004100 */
[----:B------:R-:W-:Y:S01]  /*1ba70*/  FFMA.FTZ R90, R107, R108, R110 ;  /* 0x0000006c6b5a7223 */ /* 0x000fe2000001006e */
[----:B------:R-:W-:Y:S01]  /*1ba80*/  HADD2.F32 R112, -RZ, R55.H0_H0 ;  /* 0x20000037ff707230 */ /* 0x000fe20000004100 */
[----:B------:R-:W0:Y:S01]  /*1ba90*/  LDC.64 R106, c[0x0][0x428] ;  /* 0x00010a00ff6a7b82 */ /* 0x000e220000000a00 */
[----:B------:R-:W-:Y:S02]  /*1baa0*/  HADD2.F32 R114, -RZ, R51.H0_H0 ;  /* 0x20000033ff727230 */ /* 0x000fe40000004100 */
[----:B------:R-:W-:Y:S01]  /*1bab0*/  FMUL.FTZ R109, R98, R109 ;  /* 0x0000006d626d7220 */ /* 0x000fe20000410000 */
[----:B------:R-:W-:Y:S01]  /*1bac0*/  FFMA.FTZ R88, R88, R91, R101 ;  /* 0x0000005b58587223 */ /* 0x000fe20000010065 */
[--C-:B------:R-:W-:Y:S01]  /*1bad0*/  FADD.FTZ R101, R15, -R99.reuse ;  /* 0x800000630f657221 */ /* 0x100fe20000010000 */
[--C-:B------:R-:W-:Y:S01]  /*1bae0*/  FADD.FTZ R91, R13, -R99.reuse ;  /* 0x800000630d5b7221 */ /* 0x100fe20000010000 */
[--C-:B------:R-:W-:Y:S01]  /*1baf0*/  FADD.FTZ R105, R93, -R99.reuse ;  /* 0x800000635d697221 */ /* 0x100fe20000010000 */
[----:B------:R-:W-:Y:S01]  /*1bb00*/  FADD.FTZ R111, R95, -R99 ;  /* 0x800000635f6f7221 */ /* 0x000fe20000010000 */
        /* <DEDUP_REMOVED lines=24> */
.L_x_20744:
[----:B------:R-:W-:Y:S05]  /*1bc90*/  BSYNC.RECONVERGENT B0 ;  /* 0x0000000000007941 */ /* 0x000fea0003800200 */
.L_x_20743:
        /* <DEDUP_REMOVED lines=51> */
.L_x_20746:
[----:B------:R-:W-:Y:S05]  /*1bfd0*/  BSYNC.RECONVERGENT B0 ;  /* 0x0000000000007941 */ /* 0x000fea0003800200 */
.L_x_20745:
        /* <DEDUP_REMOVED lines=51> */
.L_x_20748:
[----:B------:R-:W-:Y:S05]  /*1c310*/  BSYNC.RECONVERGENT B0 ;  /* 0x0000000000007941 */ /* 0x000fea0003800200 */
.L_x_20747:
        /* <DEDUP_REMOVED lines=51> */
.L_x_20750:
[----:B------:R-:W-:Y:S05]  /*1c650*/  BSYNC.RECONVERGENT B0 ;  /* 0x0000000000007941 */ /* 0x000fea0003800200 */
.L_x_20749:
[----:B------:R-:W-:Y:S01]  /*1c660*/  ISETP.NE.AND P0, PT, R104, RZ, PT ;  /* 0x000000ff6800720c */ /* 0x000fe20003f05270 */
[----:B------:R-:W-:-:S12]  /*1c670*/  BSSY.RECONVERGENT B0, `(.L_x_20751) ;  /* 0x0000031000007945 */ /* 0x000fd80003800200 */
[----:B------:R-:W-:Y:S05]  /*1c680*/  @!P0 BRA `(.L_x_20752) ;  /* 0x0000000000bc8947 */ /* 0x000fea0003800000 */
[----:B01234-:R-:W0:Y:S01]  /*1c690*/  LDC.64 R88, c[0x0][0x428] ;  /* 0x00010a00ff587b82 */ /* 0x01fe220000000a00 */
[--C-:B------:R-:W-:Y:S01]  /*1c6a0*/  FADD.FTZ R111, R84, -R99.reuse ;  /* 0x80000063546f7221 */ /* 0x100fe20000010000 */
[--C-:B------:R-:W-:Y:S01]  /*1c6b0*/  FADD.FTZ R91, R80, -R99.reuse ;  /* 0x80000063505b7221 */ /* 0x100fe20000010000 */
[--C-:B------:R-:W-:Y:S01]  /*1c6c0*/  FADD.FTZ R107, R82, -R99.reuse ;  /* 0x80000063526b7221 */ /* 0x100fe20000010000 */
[----:B-----5:R-:W-:Y:S02]  /*1c6d0*/  HADD2.F32 R106, -RZ, R22.H0_H0 ;  /* 0x20000016ff6a7230 */ /* 0x020fe40000004100 */
[--C-:B------:R-:W-:Y:S01]  /*1c6e0*/  FADD.FTZ R105, R81, -R99.reuse ;  /* 0x8000006351697221 */ /* 0x100fe20000010000 */
[----:B------:R-:W-:Y:S02]  /*1c6f0*/  HADD2.F32 R108, -RZ, R18.H0_H0 ;  /* 0x20000012ff6c7230 */ /* 0x000fe40000004100 */
[--C-:B------:R-:W-:Y:S01]  /*1c700*/  FADD.FTZ R109, R83, -R99.reuse ;  /* 0x80000063536d7221 */ /* 0x100fe20000010000 */
[--C-:B------:R-:W-:Y:S01]  /*1c710*/  FADD.FTZ R113, R85, -R99.reuse ;  /* 0x8000006355717221 */ /* 0x100fe20000010000 */
[--C-:B------:R-:W-:Y:S01]  /*1c720*/  FADD.FTZ R115, R86, -R99.reuse ;  /* 0x8000006356737221 */ /* 0x100fe20000010000 */
        /* <DEDUP_REMOVED lines=16> */
[----:B------:R-:W-:-:S02]  /*1c830*/  HADD2.F32 R108, -RZ, R22.H1_H1 ;  /* 0x30000016ff6c7230 */ /* 0x000fc40000004100 */
[----:B------:R-:W-:Y:S02]  /*1c840*/  HADD2.F32 R110, -RZ, R18.H1_H1 ;  /* 0x30000012ff6e7230 */ /* 0x000fe40000004100 */
[----:B------:R-:W-:Y:S02]  /*1c850*/  HADD2.F32 R101, -RZ, R20.H1_H1 ;  /* 0x30000014ff657230 */ /* 0x000fe40000004100 */
[----:B------:R-:W-:Y:S02]  /*1c860*/  HADD2.F32 R100, -RZ, R21.H1_H1 ;  /* 0x30000015ff647230 */ /* 0x000fe40000004100 */
        /* <DEDUP_REMOVED lines=8> */
[----:B------:R-:W-:Y:S01]  /*1c8f0*/  FFMA.FTZ R117, R117, R116, R118 ;  /* 0x0000007475757223 */ /* 0x000fe20000010076 */
[----:B------:R-:W-:Y:S02]  /*1c900*/  FFMA.FTZ R99, R91, R100, R104 ;  /* 0x000000645b637223 */ /* 0x000fe40000010068 */
[----:B------:R-:W-:Y:S01]  /*1c910*/  FFMA.FTZ R103, R90, R101, R103 ;  /* 0x000000655a677223 */ /* 0x000fe20000010067 */
[----:B0-----:R-:W-:Y:S01]  /*1c920*/  IMAD.WIDE.U32 R100, R97, 0x10, R88 ;  /* 0x0000001061647825 */ /* 0x001fe200078e0058 */
[----:B------:R-:W-:-:S02]  /*1c930*/  F2FP.F16.F32.PACK_AB R91, R117, R112 ;  /* 0x00000070755b723e */ /* 0x000fc400000000ff */
[----:B------:R-:W-:Y:S02]  /*1c940*/  F2FP.F16.F32.PACK_AB R90, R105, R106 ;  /* 0x0000006a695a723e */ /* 0x000fe400000000ff */
[----:B------:R-:W-:Y:S02]  /*1c950*/  F2FP.F16.F32.PACK_AB R89, R99, R102 ;  /* 0x000000666359723e */ /* 0x000fe400000000ff */
[----:B------:R-:W-:-:S05]  /*1c960*/  F2FP.F16.F32.PACK_AB R88, R103, R98 ;  /* 0x000000626758723e */ /* 0x000fca00000000ff */
[----:B------:R0:W-:Y:S02]  /*1c970*/  STG.E.128 desc[UR6][R100.64], R88 ;  /* 0x0000005864007986 */ /* 0x0001e4000c101d06 */
.L_x_20752:
[----:B------:R-:W-:Y:S05]  /*1c980*/  BSYNC.RECONVERGENT B0 ;  /* 0x0000000000007941 */ /* 0x000fea0003800200 */
.L_x_20751:
[----:B------:R-:W-:Y:S02]  /*1c990*/  UIADD3 UR10, UPT, UPT, UR10, UR16, URZ ;  /* 0x000000100a0a7290 */ /* 0x000fe4000fffe0ff */
[----:B------:R-:W-:Y:S02]  /*1c9a0*/  UPLOP3.LUT UP2, UPT, UPT, UPT, UP2, 0x40, 0x4 ;  /* 0x000000000004789c */ /* 0x000fe40003f4e820 */
[----:B------:R-:W-:-:S09]  /*1c9b0*/  UISETP.GE.AND UP1, UPT, UR10, UR17, UPT ;  /* 0x000000110a00728c */ /* 0x000fd2000bf26270 */
[----:B------:R-:W-:Y:S05]  /*1c9c0*/  BRA.U !UP1, `(.L_x_20753) ;  /* 0xfffffe4509047547 */ /* 0x000fea000b83ffff */
[----:B------:R-:W-:Y:S05]  /*1c9d0*/  EXIT ;  /* 0x000000000000794d */ /* 0x000fea0003800000 */
.L_x_20754:
        /* <DEDUP_REMOVED lines=10> */
.L_x_34084:


//--------------------- .text._ZN10layer_norm13ln_fwd_kernelINS_13Kernel_traitsI6__halfS2_fS2_fjLj5120ELj1ELj1ELj4ELj16ENS_18Kernel_traits_baseILj5120ES2_S2_fS2_fjLj128EEEEELb1ELb0ELb0ELb1EEEvNS_9FwdParamsE --------------------------
	.section	.text._ZN10layer_norm13ln_fwd_kernelINS_13Kernel_traitsI6__halfS2_fS2_fjLj5120ELj1ELj1ELj4ELj16ENS_18Kernel_traits_baseILj5120ES2_S2_fS2_fjLj128EEEEELb1ELb0ELb0ELb1EEEvNS_9FwdParamsE,"ax",@progbits
	.align	128
        .global         _ZN10layer_norm13ln_fwd_kernelINS_13Kernel_traitsI6__halfS2_fS2_fjLj5120ELj1ELj1ELj4ELj16ENS_18Kernel_traits_baseILj5120ES2_S2_fS2_fjLj128EEEEELb1ELb0ELb0ELb1EEEvNS_9FwdParamsE
        .type           _ZN10layer_norm13ln_fwd_kernelINS_13Kernel_traitsI6__halfS2_fS2_fjLj5120ELj1ELj1ELj4ELj16ENS_18Kernel_traits_baseILj5120ES2_S2_fS2_fjLj128EEEEELb1ELb0ELb0ELb1EEEvNS_9FwdParamsE,@function
        .size           _ZN10layer_norm13ln_fwd_kernelINS_13Kernel_traitsI6__halfS2_fS2_fjLj5120ELj1ELj1ELj4ELj16ENS_18Kernel_traits_baseILj5120ES2_S2_fS2_fjLj128EEEEELb1ELb0ELb0ELb1EEEvNS_9FwdParamsE,(.L_x_34085 - _ZN10layer_norm13ln_fwd_kernelINS_13Kernel_traitsI6__halfS2_fS2_fjLj5120ELj1ELj1ELj4ELj16ENS_18Kernel_traits_baseILj5120ES2_S2_fS2_fjLj128EEEEELb1ELb0ELb0ELb1EEEvNS_9FwdParamsE)
        .other          _ZN10layer_norm13ln_fwd_kernelINS_13Kernel_traitsI6__halfS2_fS2_fjLj5120ELj1ELj1ELj4ELj16ENS_18Kernel_traits_baseILj5120ES2_S2_fS2_fjLj128EEEEELb1ELb0ELb0ELb1EEEvNS_9FwdParamsE,@"STO_CUDA_ENTRY STV_DEFAULT"
_ZN10layer_norm13ln_fwd_kernelINS_13Kernel_traitsI6__halfS2_fS2_fjLj5120ELj1ELj1ELj4ELj16ENS_18Kernel_traits_baseILj5120ES2_S2_fS2_fjLj128EEEEELb1ELb0ELb0ELb1EEEvNS_9FwdParamsE:
.text._ZN10layer_norm13ln_fwd_kernelINS_13Kernel_traitsI6__halfS2_fS2_fjLj5120ELj1ELj1ELj4ELj16ENS_18Kernel_traits_baseILj5120ES2_S2_fS2_fjLj128EEEEELb1ELb0ELb0ELb1EEEvNS_9FwdParamsE:
        /* <DEDUP_REMOVED lines=49> */
[----:B------:R-:W-:Y:S01]  /*0310*/  LOP3.LUT R98, R98, 0x3, RZ, 0xc0, !PT ;  /* 0x0000000362627812 */ /* 0x000fe200078ec0ff */
[----:B------:R-:W-:Y:S01]  /*0320*/  IMAD R13, R88, -0x326172a9, RZ ;  /* 0xcd9e8d57580d7824 */ /* 0x000fe200078e02ff */
[----:B------:R-:W-:Y:S01]  /*0330*/  LOP3.LUT R0, R0, UR13, RZ, 0x3c, !PT ;  /* 0x0000000d00007c12 */ /* 0x000fe2000f8e3cff */
[----:B------:R-:W-:Y:S01]  /*0340*/  IMAD R15, R87, -0x2daee0ad, RZ ;  /* 0xd2511f53570f7824 */ /* 0x000fe200078e02ff */
[----:B------:R-:W-:Y:S01]  /*0350*/  UIADD3 UR24, UPT, UPT, UR13, 0x76cf5d0a, URZ ;  /* 0x76cf5d0a0d187890 */ /* 0x000fe2000fffe0ff */
[----:B------:R-:W-:Y:S01]  /*0360*/  IMAD.HI.U32 R12, R3, -0x2daee0ad, RZ ;  /* 0xd2511f53030c7827 */ /* 0x000fe200078e00ff */
[----:B------:R-:W-:Y:S01]  /*0370*/  UIADD3 UR23, UPT, UPT, UR12, 0x3c6ef372, URZ ;  /* 0x3c6ef3720c177890 */ /* 0x000fe2000fffe0ff */
[----:B------:R-:W-:Y:S01]  /*0380*/  @!P0 CS2R R74, SRZ ;  /* 0x00000000004a8805 */ /* 0x000fe2000001ff00 */
[----:B------:R-:W-:Y:S01]  /*0390*/  UIADD3 UR25, UPT, UPT, UR12, -0x255992d5, URZ ;  /* 0xdaa66d2b0c197890 */ /* 0x000fe2000fffe0ff */
[C---:B------:R-:W-:Y:S01]  /*03a0*/  IMAD.HI.U32 R2, R0.reuse, -0x326172a9, RZ ;  /* 0xcd9e8d5700027827 */ /* 0x040fe200078e00ff */
        /* <DEDUP_REMOVED lines=17> */
[----:B------:R-:W-:Y:S01]  /*04c0*/  IMAD R13, R12, -0x326172a9, RZ ;  /* 0xcd9e8d570c0d7824 */ /* 0x000fe200078e02ff */
[----:B------:R-:W-:Y:S01]  /*04d0*/  UIADD3 UR32, UPT, UPT, UR13, 0x646e171e, URZ ;  /* 0x646e171e0d207890 */ /* 0x000fe2000fffe0ff */
[C---:B------:R-:W-:Y:S01]  /*04e0*/  IMAD.HI.U32 R14, R0.reuse, -0x2daee0ad, RZ ;  /* 0xd2511f53000e7827 */ /* 0x040fe200078e00ff */
        /* <DEDUP_REMOVED lines=25> */
[----:B------:R-:W-:Y:S01]  /*0680*/  @!P0 CS2R R56, SRZ ;  /* 0x0000000000388805 */ /* 0x000fe2000001ff00 */
[----:B------:R-:W-:Y:S01]  /*0690*/  UPLOP3.LUT UP2, UPT, UPT, UPT, UPT, 0x40, 0x4 ;  /* 0x000000000004789c */ /* 0x000fe20003f4e870 */
[C---:B------:R-:W-:Y:S01]  /*06a0*/  IMAD.HI.U32 R2, R0.reuse, -0x326172a9, RZ ;  /* 0xcd9e8d5700027827 */ /* 0x040fe200078e00ff */
[----:B------:R-:W-:Y:S01]  /*06b0*/  LOP3.LUT R12, R15, UR30, R12, 0x96, !PT ;  /* 0x0000001e0f0c7c12 */ /* 0x000fe2000f8e960c */
[----:B------:R-:W1:Y:S02]  /*06c0*/  LDCU UR7, c[0x0][0x404] ;  /* 0x00008080ff0777ac */ /* 0x000e640008000800 */
        /* <DEDUP_REMOVED lines=12> */
[----:B------:R-:W2:Y:S01]  /*0790*/  LDCU UR18, c[0x0][0x388] ;  /* 0x00007100ff1277ac */ /* 0x000ea20008000800 */
[C---:B------:R-:W-:Y:S01]  /*07a0*/  IMAD.HI.U32 R14, R0.reuse, -0x2daee0ad, RZ ;  /* 0xd2511f53000e7827 */ /* 0x040fe200078e00ff */
[----:B------:R-:W3:Y:S03]  /*07b0*/  LDCU.U8 UR19, c[0x0][0x410] ;  /* 0x00008200ff1377ac */ /* 0x000ee60008000000 */
[----:B------:R-:W-:Y:S01]  /*07c0*/  IMAD.HI.U32 R2, R3, -0x326172a9, RZ ;  /* 0xcd9e8d5703027827 */ /* 0x000fe200078e00ff */
[----:B------:R-:W-:Y:S01]  /*07d0*/  LOP3.LUT R14, R15, UR34, R14, 0x96, !PT ;  /* 0x000000220f0e7c12 */ /* 0x000fe2000f8e960e */
[----:B------:R-:W4:Y:S02]  /*07e0*/  LDCU UR20, c[0x0][0x400] ;  /* 0x00008000ff1477ac */ /* 0x000f240008000800 */
[----:B------:R-:W-:Y:S01]  /*07f0*/  IMAD R12, R3, -0x326172a9, RZ ;  /* 0xcd9e8d57030c7824 */ /* 0x000fe200078e02ff */
[----:B------:R-:W-:Y:S01]  /*0800*/  LOP3.LUT R2, R13, UR33, R2, 0x96, !PT ;  /* 0x000000210d027c12 */ /* 0x000fe2000f8e9602 */
[----:B------:R-:W-:Y:S01]  /*0810*/  IMAD R13, R0, -0x2daee0ad, RZ ;  /* 0xd2511f53000d7824 */ /* 0x000fe200078e02ff */
[----:B------:R-:W0:Y:S01]  /*0820*/  LDCU.64 UR14, c[0x0][0x3a0] ;  /* 0x00007400ff0e77ac */ /* 0x000e220008000a00 */
[----:B------:R-:W-:Y:S01]  /*0830*/  IMAD.HI.U32 R3, R14, -0x326172a9, RZ ;  /* 0xcd9e8d570e037827 */ /* 0x000fe200078e00ff */
[----:B------:R-:W0:Y:S03]  /*0840*/  LDCU.64 UR16, c[0x0][0x380] ;  /* 0x00007000ff1077ac */ /* 0x000e260008000a00 */
[----:B------:R-:W-:Y:S01]  /*0850*/  IMAD.HI.U32 R0, R2, -0x2daee0ad, RZ ;  /* 0xd2511f5302007827 */ /* 0x000fe200078e00ff */
[----:B------:R-:W-:-:S03]  /*0860*/  LOP3.LUT R96, R12, UR35, R3, 0x96, !PT ;  /* 0x000000230c607c12 */ /* 0x000fc6000f8e9603 */
[----:B------:R-:W-:Y:S01]  /*0870*/  IMAD R14, R14, -0x326172a9, RZ ;  /* 0xcd9e8d570e0e7824 */ /* 0x000fe200078e02ff */
[----:B------:R-:W-:Y:S01]  /*0880*/  LOP3.LUT R92, R13, UR36, R0, 0x96, !PT ;  /* 0x000000240d5c7c12 */ /* 0x000fe2000f8e9600 */
[----:B------:R-:W-:Y:S01]  /*0890*/  IMAD R3, R2, -0x2daee0ad, RZ ;  /* 0xd2511f5302037824 */ /* 0x000fe200078e02ff */
[-C--:B------:R-:W-:Y:S01]  /*08a0*/  @P0 MOV R2, R18.reuse ;  /* 0x0000001200020202 */ /* 0x080fe20000000f00 */
[----:B------:R-:W-:Y:S01]  /*08b0*/  IMAD.HI.U32 R84, R96, -0x2daee0ad, RZ ;  /* 0xd2511f5360547827 */ /* 0x000fe200078e00ff */
[----:B------:R-:W-:-:S03]  /*08c0*/  @!P0 MOV R2, R18 ;  /* 0x0000001200028202 */ /* 0x000fc60000000f00 */
[----:B------:R-:W-:Y:S01]  /*08d0*/  IMAD.HI.U32 R83, R92, -0x326172a9, RZ ;  /* 0xcd9e8d575c537827 */ /* 0x000fe200078e00ff */
[----:B------:R-:W-:-:S03]  /*08e0*/  LOP3.LUT R84, R3, UR38, R84, 0x96, !PT ;  /* 0x0000002603547c12 */ /* 0x000fc6000f8e9654 */
[----:B------:R-:W-:Y:S01]  /*08f0*/  @P0 IMAD.MOV.U32 R85, RZ, RZ, R8 ;  /* 0x000000ffff550224 */ /* 0x000fe200078e0008 */
[----:B------:R-:W-:Y:S01]  /*0900*/  LOP3.LUT R83, R14, UR37, R83, 0x96, !PT ;  /* 0x000000250e537c12 */ /* 0x000fe2000f8e9653 */
[----:B------:R-:W-:Y:S01]  /*0910*/  @P0 IMAD.MOV.U32 R82, RZ, RZ, R9 ;  /* 0x000000ffff520224 */ /* 0x000fe200078e0009 */
[----:B------:R-:W-:Y:S01]  /*0920*/  @!P0 MOV R82, R9 ;  /* 0x0000000900528202 */ /* 0x000fe20000000f00 */
[----:B------:R-:W-:Y:S01]  /*0930*/  @P0 IMAD.MOV.U32 R80, RZ, RZ, R11 ;  /* 0x000000ffff500224 */ /* 0x000fe200078e000b */
[----:B------:R-:W-:Y:S01]  /*0940*/  @!P0 MOV R80, R11 ;  /* 0x0000000b00508202 */ /* 0x000fe20000000f00 */
[----:B------:R-:W-:Y:S01]  /*0950*/  @P0 IMAD.MOV.U32 R15, RZ, RZ, R4 ;  /* 0x000000ffff0f0224 */ /* 0x000fe200078e0004 */
[----:B------:R-:W-:Y:S01]  /*0960*/  @!P0 MOV R15, R4 ;  /* 0x00000004000f8202 */ /* 0x000fe20000000f00 */
[----:B------:R-:W-:Y:S01]  /*0970*/  @P0 IMAD.MOV.U32 R14, RZ, RZ, R5 ;  /* 0x000000ffff0e0224 */ /* 0x000fe200078e0005 */
[-C--:B------:R-:W-:Y:S01]  /*0980*/  @P0 MOV R4, R23.reuse ;  /* 0x0000001700040202 */ /* 0x080fe20000000f00 */
[----:B------:R-:W-:Y:S01]  /*0990*/  @P0 IMAD.MOV.U32 R13, RZ, RZ, R6 ;  /* 0x000000ffff0d0224 */ /* 0x000fe200078e0006 */
[----:B------:R-:W-:Y:S01]  /*09a0*/  @!P0 MOV R13, R6 ;  /* 0x00000006000d8202 */ /* 0x000fe20000000f00 */
[----:B------:R-:W-:Y:S01]  /*09b0*/  @P0 IMAD.MOV.U32 R12, RZ, RZ, R7 ;  /* 0x000000ffff0c0224 */ /* 0x000fe200078e0007 */
[----:B------:R-:W-:Y:S01]  /*09c0*/  @!P0 MOV R4, R23 ;  /* 0x0000001700048202 */ /* 0x000fe20000000f00 */
[----:B------:R-:W-:-:S02]  /*09d0*/  @!P0 IMAD.MOV.U32 R85, RZ, RZ, R8 ;  /* 0x000000ffff558224 */ /* 0x000fc400078e0008 */
[----:B------:R-:W-:Y:S01]  /*09e0*/  @!P0 IMAD.MOV.U32 R81, RZ, RZ, R10 ;  /* 0x000000ffff518224 */ /* 0x000fe200078e000a */
[-C--:B------:R-:W-:Y:S01]  /*09f0*/  @P0 MOV R10, R25.reuse ;  /* 0x00000019000a0202 */ /* 0x080fe20000000f00 */
[----:B------:R-:W-:Y:S01]  /*0a00*/  @!P0 IMAD.MOV.U32 R14, RZ, RZ, R5 ;  /* 0x000000ffff0e8224 */ /* 0x000fe200078e0005 */
[----:B------:R-:W-:Y:S01]  /*0a10*/  @!P0 MOV R10, R25 ;  /* 0x00000019000a8202 */ /* 0x000fe20000000f00 */
[----:B------:R-:W-:Y:S01]  /*0a20*/  @!P0 IMAD.MOV.U32 R12, RZ, RZ, R7 ;  /* 0x000000ffff0c8224 */ /* 0x000fe200078e0007 */
[-C--:B------:R-:W-:Y:S01]  /*0a30*/  @P0 MOV R7, R20.reuse ;  /* 0x0000001400070202 */ /* 0x080fe20000000f00 */
[----:B------:R-:W-:Y:S01]  /*0a40*/  @P0 IMAD.MOV.U32 R11, RZ, RZ, R24 ;  /* 0x000000ffff0b0224 */ /* 0x000fe200078e0018 */
[----:B------:R-:W-:Y:S01]  /*0a50*/  @!P0 MOV R7, R20 ;  /* 0x0000001400078202 */ /* 0x000fe20000000f00 */
[----:B------:R-:W-:Y:S02]  /*0a60*/  @P0 IMAD.MOV.U32 R9, RZ, RZ, R26 ;  /* 0x000000ffff090224 */ /* 0x000fe400078e001a */
[----:B------:R-:W-:-:S02]  /*0a70*/  @P0 IMAD.MOV.U32 R8, RZ, RZ, R27 ;  /* 0x000000ffff080224 */ /* 0x000fc400078e001b */
[----:B------:R-:W-:Y:S02]  /*0a80*/  @P0 IMAD.MOV.U32 R6, RZ, RZ, R21 ;  /* 0x000000ffff060224 */ /* 0x000fe400078e0015 */
[----:B------:R-:W-:Y:S02]  /*0a90*/  @P0 IMAD.MOV.U32 R5, RZ, RZ, R22 ;  /* 0x000000ffff050224 */ /* 0x000fe400078e0016 */
[----:B------:R-:W-:Y:S02]  /*0aa0*/  @P0 IMAD.MOV.U32 R3, RZ, RZ, R16 ;  /* 0x000000ffff030224 */ /* 0x000fe400078e0010 */
[----:B------:R-:W-:Y:S02]  /*0ab0*/  @P0 IMAD.MOV.U32 R89, RZ, RZ, R17 ;  /* 0x000000ffff590224 */ /* 0x000fe400078e0011 */
[----:B------:R-:W-:Y:S02]  /*0ac0*/  @P0 IMAD.MOV.U32 R0, RZ, RZ, R19 ;  /* 0x000000ffff000224 */ /* 0x000fe400078e0013 */
[----:B------:R-:W-:-:S02]  /*0ad0*/  @!P0 IMAD.MOV.U32 R11, RZ, RZ, R24 ;  /* 0x000000ffff0b8224 */ /* 0x000fc400078e0018 */
[----:B------:R-:W-:Y:S02]  /*0ae0*/  @!P0 IMAD.MOV.U32 R9, RZ, RZ, R26 ;  /* 0x000000ffff098224 */ /* 0x000fe400078e001a */
[----:B------:R-:W-:Y:S02]  /*0af0*/  @!P0 IMAD.MOV.U32 R8, RZ, RZ, R27 ;  /* 0x000000ffff088224 */ /* 0x000fe400078e001b */
[----:B------:R-:W-:Y:S02]  /*0b00*/  @!P0 IMAD.MOV.U32 R6, RZ, RZ, R21 ;  /* 0x000000ffff068224 */ /* 0x000fe400078e0015 */
[----:B------:R-:W-:Y:S02]  /*0b10*/  @!P0 IMAD.MOV.U32 R5, RZ, RZ, R22 ;  /* 0x000000ffff058224 */ /* 0x000fe400078e0016 */
[----:B------:R-:W-:Y:S02]  /*0b20*/  @!P0 IMAD.MOV.U32 R3, RZ, RZ, R16 ;  /* 0x000000ffff038224 */ /* 0x000fe400078e0010 */
[----:B------:R-:W-:-:S02]  /*0b30*/  @!P0 IMAD.MOV.U32 R89, RZ, RZ, R17 ;  /* 0x000000ffff598224 */ /* 0x000fc400078e0011 */
[----:B------:R-:W-:Y:S02]  /*0b40*/  @!P0 IMAD.MOV.U32 R0, RZ, RZ, R19 ;  /* 0x000000ffff008224 */ /* 0x000fe400078e0013 */
[----:B------:R-:W-:Y:S02]  /*0b50*/  IMAD.MOV.U32 R90, RZ, RZ, RZ ;  /* 0x000000ffff5a7224 */ /* 0x000fe400078e00ff */
[----:B------:R-:W-:Y:S02]  /*0b60*/  IMAD R96, R96, -0x2daee0ad, RZ ;  /* 0xd2511f5360607824 */ /* 0x000fe400078e02ff */
[----:B01234-:R-:W-:-:S07]  /*0b70*/  IMAD R92, R92, -0x326172a9, RZ ;  /* 0xcd9e8d575c5c7824 */ /* 0x01ffce00078e02ff */
.L_x_21008:
        /* <DEDUP_REMOVED lines=34> */
[----:B------:R-:W-:-:S05]  /*0da0*/  VIADDMNMX.U32 R22, R98, 0xfffffffe, R23, PT ;  /* 0xfffffffe62167846 */ /* 0x000fca0003800017 */
[----:B------:R-:W-:-:S04]  /*0db0*/  IMAD.SHL.U32 R24, R22, 0x4, RZ ;  /* 0x0000000416187824 */ /* 0x000fc800078e00ff */
[----:B------:R-:W0:Y:S02]  /*0dc0*/  LDC R22, c[0x2][R24] ;  /* 0x0080000018167b82 */ /* 0x000e240000000800 */
[----:B0-----:R-:W-:-:S04]  /*0dd0*/  SHF.R.S32.HI R23, RZ, 0x1f, R22 ;  /* 0x0000001fff177819 */ /* 0x001fc80000011416 */
.L_x_33920:
[----:B------:R-:W-:Y:S05]  /*0de0*/  BRX R22 -0xdf0                                         (*"BRANCH_TARGETS .L_x_33921,.L_x_33922,.L_x_33923"*) ;  /* 0xfffffff016847949 */ /* 0x000fea000383ffff */
.L_x_33923:
[----:B------:R-:W-:Y:S01]  /*0df0*/  IADD3 R26, PT, PT, R98, 0x1, RZ ;  /* 0x00000001621a7810 */ /* 0x000fe20007ffe0ff */
[----:B------:R-:W-:Y:S02]  /*0e00*/  IMAD.MOV.U32 R22, RZ, RZ, R96 ;  /* 0x000000ffff167224 */ /* 0x000fe400078e0060 */
[----:B------:R-:W-:Y:S01]  /*0e10*/  IMAD.MOV.U32 R23, RZ, RZ, R83 ;  /* 0x000000ffff177224 */ /* 0x000fe200078e0053 */
[----:B------:R-:W-:Y:S06]  /*0e20*/  BRA `(.L_x_20756) ;  /* 0x0000000000ec7947 */ /* 0x000fec0003800000 */
.L_x_33921:
[----:B------:R-:W-:Y:S01]  /*0e30*/  MOV R22, R96 ;  /* 0x0000006000167202 */ /* 0x000fe20000000f00 */
[----:B------:R-:W-:Y:S02]  /*0e40*/  IMAD.MOV.U32 R26, RZ, RZ, 0x3 ;  /* 0x00000003ff1a7424 */ /* 0x000fe400078e00ff */
[----:B------:R-:W-:Y:S01]  /*0e50*/  IMAD.MOV.U32 R23, RZ, RZ, R84 ;  /* 0x000000ffff177224 */ /* 0x000fe200078e0054 */
[----:B------:R-:W-:Y:S06]  /*0e60*/  BRA `(.L_x_20756) ;  /* 0x0000000000dc7947 */ /* 0x000fec0003800000 */
.L_x_33922:
        /* <DEDUP_REMOVED lines=12> */
.L_x_20757:
        /* <DEDUP_REMOVED lines=43> */
.L_x_20756:
[----:B------:R-:W-:Y:S01]  /*11e0*/  I2FP.F32.U32 R23, R23 ;  /* 0x0000001700177245 */ /* 0x000fe20000201000 */
[----:B-----5:R-:W-:Y:S01]  /*11f0*/  HADD2.F32 R24, -RZ, R16.H0_H0 ;  /* 0x20000010ff187230 */ /* 0x020fe20000004100 */
[----:B------:R-:W-:Y:S01]  /*1200*/  ISETP.NE.AND P1, PT, R26, 0x1, PT ;  /* 0x000000011a00780c */ /* 0x000fe20003f25270 */
[----:B------:R-:W-:Y:S01]  /*1210*/  UMOV UR5, UR8 ;  /* 0x0000000800057c82 */ /* 0x000fe20008000000 */
[----:B------:R-:W-:Y:S01]  /*1220*/  UMOV UR4, UR7 ;  /* 0x0000000700047c82 */ /* 0x000fe20008000000 */
[----:B------:R-:W-:Y:S01]  /*1230*/  FFMA.FTZ R23, R23, R94, 1.1641532182693481445e-10 ;  /* 0x2f00000017177423 */ /* 0x000fe2000001005e */
[----:B------:R-:W-:Y:S01]  /*1240*/  FMUL.FTZ R24, R24, UR6 ;  /* 0x0000000618187c20 */ /* 0x000fe20008410000 */
[----:B------:R-:W-:-:S03]  /*1250*/  IMAD.MOV.U32 R27, RZ, RZ, 0x2 ;  /* 0x00000002ff1b7424 */ /* 0x000fc600078e00ff */
[----:B------:R-:W-:Y:S01]  /*1260*/  FMUL.FTZ R24, R24, UR5 ;  /* 0x0000000518187c20 */ /* 0x000fe20008410000 */
[----:B------:R-:W-:-:S04]  /*1270*/  FSETP.GTU.FTZ.AND P0, PT, R23, UR4, PT ;  /* 0x0000000417007c0b */ /* 0x000fc8000bf1c000 */
        /* <DEDUP_REMOVED lines=14> */
.L_x_20759:
        /* <DEDUP_REMOVED lines=12> */
.L_x_20760:
        /* <DEDUP_REMOVED lines=43> */
.L_x_20758:
        /* <DEDUP_REMOVED lines=21> */
.L_x_20762:
        /* <DEDUP_REMOVED lines=12> */
.L_x_20763:
        /* <DEDUP_REMOVED lines=43> */
.L_x_20761:
        /* <DEDUP_REMOVED lines=21> */
.L_x_20765:
        /* <DEDUP_REMOVED lines=12> */
.L_x_20766:
        /* <DEDUP_REMOVED lines=43> */
.L_x_20764:
        /* <DEDUP_REMOVED lines=21> */
.L_x_20768:
        /* <DEDUP_REMOVED lines=12> */
.L_x_20769:
        /* <DEDUP_REMOVED lines=43> */
.L_x_20767:
        /* <DEDUP_REMOVED lines=21> */
.L_x_20771:
        /* <DEDUP_REMOVED lines=12> */
.L_x_20772:
        /* <DEDUP_REMOVED lines=43> */
.L_x_20770:
        /* <DEDUP_REMOVED lines=21> */
.L_x_20774:
        /* <DEDUP_REMOVED lines=12> */
.L_x_20775:
        /* <DEDUP_REMOVED lines=43> */
.L_x_20773:
        /* <DEDUP_REMOVED lines=21> */
.L_x_20777:
        /* <DEDUP_REMOVED lines=14> */
.L_x_20778:
        /* <DEDUP_REMOVED lines=43> */
.L_x_20776:
[----:B------:R-:W-:Y:S01]  /*3370*/  I2FP.F32.U32 R17, R16 ;  /* 0x0000001000117245 */ /* 0x000fe20000201000 */
[----:B------:R-:W-:-:S04]  /*3380*/  HADD2.F32 R19, -RZ, R19.H1_H1 ;  /* 0x30000013ff137230 */ /* 0x000fc80000004100 */
        /* <DEDUP_REMOVED lines=8> */
.L_x_20755:
        /* <DEDUP_REMOVED lines=15> */
.L_x_20781:
        /* <DEDUP_REMOVED lines=12> */
.L_x_20782:
        /* <DEDUP_REMOVED lines=43> */
.L_x_20780:
[----:B------:R-:W-:Y:S01]  /*3870*/  ISETP.NE.AND P0, PT, R25, 0x1, PT ;  /* 0x000000011900780c */ /* 0x000fe20003f05270 */
[----:B-----5:R-:W-:Y:S01]  /*3880*/  HADD2.F32 R24, -RZ, R16.H0_H0 ;  /* 0x20000010ff187230 */ /* 0x020fe20000004100 */
[----:B------:R-:W-:Y:S01]  /*3890*/  I2FP.F32.U32 R23, R23 ;  /* 0x0000001700177245 */ /* 0x000fe20000201000 */
[----:B------:R-:W-:Y:S01]  /*38a0*/  UMOV UR4, UR7 ;  /* 0x0000000700047c82 */ /* 0x000fe20008000000 */
[----:B------:R-:W-:Y:S01]  /*38b0*/  UMOV UR5, UR8 ;  /* 0x0000000800057c82 */ /* 0x000fe20008000000 */
[----:B------:R-:W-:Y:S02]  /*38c0*/  HFMA2 R26, -RZ, RZ, 0, 1.1920928955078125e-07 ;  /* 0x00000002ff1a7431 */ /* 0x000fe400000001ff */
[----:B------:R-:W-:Y:S01]  /*38d0*/  FMUL.FTZ R52, R24, UR6 ;  /* 0x0000000618347c20 */ /* 0x000fe20008410000 */
        /* <DEDUP_REMOVED lines=14> */
.L_x_20784:
        /* <DEDUP_REMOVED lines=12> */
.L_x_20785:
        /* <DEDUP_REMOVED lines=43> */
.L_x_20783:
[----:B------:R-:W-:Y:S01]  /*3d30*/  ISETP.NE.AND P1, PT, R26, 0x1, PT ;  /* 0x000000011a00780c */ /* 0x000fe20003f25270 */
[----:B------:R-:W-:Y:S01]  /*3d40*/  HADD2.F32 R16, -RZ, R16.H1_H1 ;  /* 0x30000010ff107230 */ /* 0x000fe20000004100 */
[----:B------:R-:W-:Y:S01]  /*3d50*/  I2FP.F32.U32 R25, R24 ;  /* 0x0000001800197245 */ /* 0x000fe20000201000 */
[----:B------:R-:W-:-:S03]  /*3d60*/  IMAD.MOV.U32 R24, RZ, RZ, 0x2 ;  /* 0x00000002ff187424 */ /* 0x000fc600078e00ff */
[----:B------:R-:W-:Y:S01]  /*3d70*/  FMUL.FTZ R53, R16, UR6 ;  /* 0x0000000610357c20 */ /* 0x000fe20008410000 */
[----:B------:R-:W-:Y:S01]  /*3d80*/  FFMA.FTZ R25, R25, R94, 1.1641532182693481445e-10 ;  /* 0x2f00000019197423 */ /* 0x000fe2000001005e */
[----:B------:R-:W-:Y:S02]  /*3d90*/  MOV R16, R92 ;  /* 0x0000005c00107202 */ /* 0x000fe40000000f00 */
[----:B------:R-:W-:Y:S02]  /*3da0*/  FMUL.FTZ R53, R53, UR5 ;  /* 0x0000000535357c20 */ /* 0x000fe40008410000 */
        /* <DEDUP_REMOVED lines=10> */
.L_x_20787:
        /* <DEDUP_REMOVED lines=12> */
.L_x_20788:
        /* <DEDUP_REMOVED lines=43> */
.L_x_20786:
[----:B------:R-:W-:Y:S01]  /*41c0*/  ISETP.NE.AND P2, PT, R24, 0x1, PT ;  /* 0x000000011800780c */ /* 0x000fe20003f45270 */
[----:B------:R-:W-:Y:S01]  /*41d0*/  IMAD.MOV.U32 R26, RZ, RZ, 0x2 ;  /* 0x00000002ff1a7424 */ /* 0x000fe200078e00ff */
[----:B------:R-:W-:Y:S01]  /*41e0*/  I2FP.F32.U32 R25, R16 ;  /* 0x0000001000197245 */ /* 0x000fe20000201000 */
[----:B------:R-:W-:-:S04]  /*41f0*/  HADD2.F32 R16, -RZ, R17.H0_H0 ;  /* 0x20000011ff107230 */ /* 0x000fc80000004100 */
        /* <DEDUP_REMOVED lines=14> */
.L_x_20790:
        /* <DEDUP_REMOVED lines=12> */
.L_x_20791:
        /* <DEDUP_REMOVED lines=43> */
.L_x_20789:
        /* <DEDUP_REMOVED lines=18> */
.L_x_20793:
        /* <DEDUP_REMOVED lines=12> */
.L_x_20794:
        /* <DEDUP_REMOVED lines=43> */
.L_x_20792:
[----:B------:R-:W-:Y:S01]  /*4ae0*/  ISETP.NE.AND P4, PT, R24, 0x1, PT ;  /* 0x000000011800780c */ /* 0x000fe20003f85270 */
[----:B------:R-:W-:Y:S01]  /*4af0*/  IMAD.MOV.U32 R25, RZ, RZ, 0x2 ;  /* 0x00000002ff197424 */ /* 0x000fe200078e00ff */
[----:B------:R-:W-:Y:S01]  /*4b00*/  I2FP.F32.U32 R17, R16 ;  /* 0x0000001000117245 */ /* 0x000fe20000201000 */
[----:B------:R-:W-:-:S04]  /*4b10*/  HADD2.F32 R16, -RZ, R18.H0_H0 ;  /* 0x20000012ff107230 */ /* 0x000fc80000004100 */
        /* <DEDUP_REMOVED lines=14> */
.L_x_20796:
        /* <DEDUP_REMOVED lines=12> */
.L_x_20797:
        /* <DEDUP_REMOVED lines=43> */
.L_x_20795:
        /* <DEDUP_REMOVED lines=18> */
.L_x_20799:
        /* <DEDUP_REMOVED lines=12> */
.L_x_20800:
        /* <DEDUP_REMOVED lines=43> */
.L_x_20798:
[----:B------:R-:W-:Y:S01]  /*5400*/  ISETP.NE.AND P6, PT, R24, 0x1, PT ;  /* 0x000000011800780c */ /* 0x000fe20003fc5270 */
[----:B------:R-:W-:Y:S01]  /*5410*/  HFMA2 R31, -RZ, RZ, 0, 1.1920928955078125e-07 ;  /* 0x00000002ff1f7431 */ /* 0x000fe200000001ff */
        /* <DEDUP_REMOVED lines=16> */
.L_x_20802:
        /* <DEDUP_REMOVED lines=14> */
.L_x_20803:
        /* <DEDUP_REMOVED lines=43> */
.L_x_20801:
        /* <DEDUP_REMOVED lines=16> */
.L_x_20779:
[----:B------:R-:W0:Y:S01]  /*59b0*/  LDC.64 R102, c[0x0][0x3a8] ;  /* 0x0000ea00ff667b82 */ /* 0x000e220000000a00 */
[----:B------:R-:W-:Y:S01]  /*59c0*/  SEL R19, RZ, 0x1000000, !P6 ;  /* 0x01000000ff137807 */ /* 0x000fe20007000000 */
[----:B------:R-:W-:Y:S01]  /*59d0*/  VIADD R95, R93, 0x80 ;  /* 0x000000805d5f7836 */ /* 0x000fe20000000000 */
        /* <DEDUP_REMOVED lines=40> */
.L_x_20806:
        /* <DEDUP_REMOVED lines=12> */
.L_x_20807:
        /* <DEDUP_REMOVED lines=42> */
.L_x_20805:
[----:B------:R-:W-:Y:S01]  /*5fc0*/  I2FP.F32.U32 R25, R26 ;  /* 0x0000001a00197245 */ /* 0x000fe20000201000 */
[----:B-----5:R-:W-:Y:S01]  /*5fd0*/  HADD2.F32 R22, -RZ, R16.H0_H0 ;  /* 0x20000010ff167230 */ /* 0x020fe20000004100 */
        /* <DEDUP_REMOVED lines=20> */
.L_x_20809:
        /* <DEDUP_REMOVED lines=12> */
.L_x_20810:
        /* <DEDUP_REMOVED lines=43> */
.L_x_20808:
        /* <DEDUP_REMOVED lines=21> */
.L_x_20812:
        /* <DEDUP_REMOVED lines=12> */
.L_x_20813:
        /* <DEDUP_REMOVED lines=43> */
.L_x_20811:
        /* <DEDUP_REMOVED lines=21> */
.L_x_20815:
        /* <DEDUP_REMOVED lines=12> */
.L_x_20816:
        /* <DEDUP_REMOVED lines=43> */
.L_x_20814:
[----:B------:R-:W-:Y:S01]  /*6e10*/  I2FP.F32.U32 R23, R16 ;  /* 0x0000001000177245 */ /* 0x000fe20000201000 */
[----:B------:R-:W-:Y:S01]  /*6e20*/  HADD2.F32 R17, -RZ, R17.H1_H1 ;  /* 0x30000011ff117230 */ /* 0x000fe20000004100 */
[----:B------:R-:W-:-:S03]  /*6e30*/  ISETP.NE.AND P3, PT, R22, 0x1, PT ;  /* 0x000000011600780c */ /* 0x000fc60003f65270 */
        /* <DEDUP_REMOVED lines=18> */
.L_x_20818:
        /* <DEDUP_REMOVED lines=12> */
.L_x_20819:
        /* <DEDUP_REMOVED lines=43> */
.L_x_20817:
        /* <DEDUP_REMOVED lines=21> */
.L_x_20821:
        /* <DEDUP_REMOVED lines=12> */
.L_x_20822:
        /* <DEDUP_REMOVED lines=43> */
.L_x_20820:
[----:B------:R-:W-:Y:S01]  /*7790*/  I2FP.F32.U32 R17, R16 ;  /* 0x0000001000117245 */ /* 0x000fe20000201000 */
[----:B------:R-:W-:Y:S01]  /*77a0*/  HADD2.F32 R18, -RZ, R18.H1_H1 ;  /* 0x30000012ff127230 */ /* 0x000fe20000004100 */
        /* <DEDUP_REMOVED lines=19> */
.L_x_20824:
        /* <DEDUP_REMOVED lines=12> */
.L_x_20825:
        /* <DEDUP_REMOVED lines=43> */
.L_x_20823:
        /* <DEDUP_REMOVED lines=21> */
.L_x_20827:
        /* <DEDUP_REMOVED lines=14> */
.L_x_20828:
        /* <DEDUP_REMOVED lines=43> */
.L_x_20826:
        /* <DEDUP_REMOVED lines=10> */
.L_x_20804:
        /* <DEDUP_REMOVED lines=15> */
.L_x_20831:
        /* <DEDUP_REMOVED lines=12> */
.L_x_20832:
        /* <DEDUP_REMOVED lines=42> */
.L_x_20830:
[----:B------:R-:W-:Y:S01]  /*8620*/  ISETP.NE.AND P0, PT, R24, 0x1, PT ;  /* 0x000000011800780c */ /* 0x000fe20003f05270 */
[----:B-----5:R-:W-:Y:S01]  /*8630*/  HADD2.F32 R22, -RZ, R16.H0_H0 ;  /* 0x20000010ff167230 */ /* 0x020fe20000004100 */
[----:B------:R-:W-:Y:S02]  /*8640*/  I2FP.F32.U32 R23, R23 ;  /* 0x0000001700177245 */ /* 0x000fe40000201000 */
[----:B------:R-:W-:Y:S02]  /*8650*/  MOV R25, 0x2 ;  /* 0x0000000200197802 */ /* 0x000fe40000000f00 */
        /* <DEDUP_REMOVED lines=15> */
.L_x_20834:
        /* <DEDUP_REMOVED lines=12> */
.L_x_20835:
        /* <DEDUP_REMOVED lines=43> */
.L_x_20833:
        /* <DEDUP_REMOVED lines=18> */
.L_x_20837:
        /* <DEDUP_REMOVED lines=12> */
.L_x_20838:
        /* <DEDUP_REMOVED lines=43> */
.L_x_20836:
        /* <DEDUP_REMOVED lines=18> */
.L_x_20840:
        /* <DEDUP_REMOVED lines=12> */
.L_x_20841:
        /* <DEDUP_REMOVED lines=43> */
.L_x_20839:
        /* <DEDUP_REMOVED lines=18> */
.L_x_20843:
        /* <DEDUP_REMOVED lines=12> */
.L_x_20844:
        /* <DEDUP_REMOVED lines=43> */
.L_x_20842:
        /* <DEDUP_REMOVED lines=18> */
.L_x_20846:
        /* <DEDUP_REMOVED lines=12> */
.L_x_20847:
        /* <DEDUP_REMOVED lines=43> */
.L_x_20845:
[----:B------:R-:W-:Y:S01]  /*9d00*/  ISETP.NE.AND P5, PT, R23, 0x1, PT ;  /* 0x000000011700780c */ /* 0x000fe20003fa5270 */
[----:B------:R-:W-:Y:S01]  /*9d10*/  HADD2.F32 R18, -RZ, R18.H1_H1 ;  /* 0x30000012ff127230 */ /* 0x000fe20000004100 */
[----:B------:R-:W-:Y:S01]  /*9d20*/  I2FP.F32.U32 R17, R16 ;  /* 0x0000001000117245 */ /* 0x000fe20000201000 */
[----:B------:R-:W-:-:S03]  /*9d30*/  IMAD.MOV.U32 R22, RZ, RZ, 0x2 ;  /* 0x00000002ff167424 */ /* 0x000fc600078e00ff */
[----:B------:R-:W-:Y:S01]  /*9d40*/  FMUL.FTZ R18, R18, UR6 ;  /* 0x0000000612127c20 */ /* 0x000fe20008410000 */
[----:B------:R-:W-:-:S03]  /*9d50*/  FFMA.FTZ R17, R17, R94, 1.1641532182693481445e-10 ;  /* 0x2f00000011117423 */ /* 0x000fc6000001005e */
[----:B------:R-:W-:Y:S02]  /*9d60*/  FMUL.FTZ R41, R18, UR5 ;  /* 0x0000000512297c20 */ /* 0x000fe40008410000 */
[----:B------:R-:W-:Y:S02]  /*9d70*/  FSETP.LE.FTZ.AND P4, PT, R17, UR4, PT ;  /* 0x0000000411007c0b */ /* 0x000fe4000bf93000 */
        /* <DEDUP_REMOVED lines=10> */
.L_x_20849:
        /* <DEDUP_REMOVED lines=12> */
.L_x_20850:
        /* <DEDUP_REMOVED lines=43> */
.L_x_20848:
[----:B------:R-:W-:Y:S01]  /*a190*/  ISETP.NE.AND P6, PT, R22, 0x1, PT ;  /* 0x000000011600780c */ /* 0x000fe20003fc5270 */
[----:B------:R-:W-:Y:S01]  /*a1a0*/  HADD2.F32 R16, -RZ, R19.H0_H0 ;  /* 0x20000013ff107230 */ /* 0x000fe20000004100 */
[----:B------:R-:W-:Y:S01]  /*a1b0*/  I2FP.F32.U32 R17, R17 ;  /* 0x0000001100117245 */ /* 0x000fe20000201000 */
[----:B------:R-:W-:-:S03]  /*a1c0*/  HFMA2 R28, -RZ, RZ, 0, 1.1920928955078125e-07 ;  /* 0x00000002ff1c7431 */ /* 0x000fc600000001ff */
[----:B------:R-:W-:Y:S01]  /*a1d0*/  FMUL.FTZ R42, R16, UR6 ;  /* 0x00000006102a7c20 */ /* 0x000fe20008410000 */
[----:B------:R-:W-:Y:S01]  /*a1e0*/  FFMA.FTZ R17, R17, R94, 1.1641532182693481445e-10 ;  /* 0x2f00000011117423 */ /* 0x000fe2000001005e */
[----:B------:R-:W-:Y:S02]  /*a1f0*/  IMAD.MOV.U32 R16, RZ, RZ, R92 ;  /* 0x000000ffff107224 */ /* 0x000fe400078e005c */
        /* <DEDUP_REMOVED lines=11> */
.L_x_20852:
        /* <DEDUP_REMOVED lines=14> */
.L_x_20853:
        /* <DEDUP_REMOVED lines=43> */
.L_x_20851:
        /* <DEDUP_REMOVED lines=16> */
.L_x_20829:
        /* <DEDUP_REMOVED lines=28> */
[----:B------:R-:W-:Y:S02]  /*a900*/  MOV R24, 0x2 ;  /* 0x0000000200187802 */ /* 0x000fe40000000f00 */
        /* <DEDUP_REMOVED lines=12> */
.L_x_20856:
        /* <DEDUP_REMOVED lines=12> */
.L_x_20857:
        /* <DEDUP_REMOVED lines=43> */
.L_x_20855:
[----:B------:R-:W-:Y:S01]  /*ad40*/  I2FP.F32.U32 R23, R25 ;  /* 0x0000001900177245 */ /* 0x000fe20000201000 */
[----:B-----5:R-:W-:Y:S01]  /*ad50*/  HADD2.F32 R22, -RZ, R16.H0_H0 ;  /* 0x20000010ff167230 */ /* 0x020fe20000004100 */
        /* <DEDUP_REMOVED lines=20> */
.L_x_20859:
        /* <DEDUP_REMOVED lines=12> */
.L_x_20860:
        /* <DEDUP_REMOVED lines=43> */
.L_x_20858:
        /* <DEDUP_REMOVED lines=21> */
.L_x_20862:
        /* <DEDUP_REMOVED lines=12> */
.L_x_20863:
        /* <DEDUP_REMOVED lines=43> */
.L_x_20861:
        /* <DEDUP_REMOVED lines=21> */
.L_x_20865:
        /* <DEDUP_REMOVED lines=12> */
.L_x_20866:
        /* <DEDUP_REMOVED lines=43> */
.L_x_20864:
        /* <DEDUP_REMOVED lines=21> */
.L_x_20868:
        /* <DEDUP_REMOVED lines=12> */
.L_x_20869:
        /* <DEDUP_REMOVED lines=43> */
.L_x_20867:
        /* <DEDUP_REMOVED lines=21> */
.L_x_20871:
        /* <DEDUP_REMOVED lines=12> */
.L_x_20872:
        /* <DEDUP_REMOVED lines=43> */
.L_x_20870:
        /* <DEDUP_REMOVED lines=21> */
.L_x_20874:
        /* <DEDUP_REMOVED lines=12> */
.L_x_20875:
        /* <DEDUP_REMOVED lines=43> */
.L_x_20873:
[----:B------:R-:W-:Y:S01]  /*c9d0*/  I2FP.F32.U32 R17, R16 ;  /* 0x0000001000117245 */ /* 0x000fe20000201000 */
[----:B------:R-:W-:Y:S01]  /*c9e0*/  HADD2.F32 R16, -RZ, R19.H0_H0 ;  /* 0x20000013ff107230 */ /* 0x000fe20000004100 */
        /* <DEDUP_REMOVED lines=19> */
.L_x_20877:
        /* <DEDUP_REMOVED lines=14> */
.L_x_20878:
        /* <DEDUP_REMOVED lines=43> */
.L_x_20876:
        /* <DEDUP_REMOVED lines=10> */
.L_x_20854:
        /* <DEDUP_REMOVED lines=15> */
.L_x_20881:
        /* <DEDUP_REMOVED lines=12> */
.L_x_20882:
        /* <DEDUP_REMOVED lines=43> */
.L_x_20880:
[----:B------:R-:W-:Y:S01]  /*d3b0*/  ISETP.NE.AND P0, PT, R24, 0x1, PT ;  /* 0x000000011800780c */ /* 0x000fe20003f05270 */
[----:B------:R-:W-:Y:S01]  /*d3c0*/  IMAD.MOV.U32 R25, RZ, RZ, 0x2 ;  /* 0x00000002ff197424 */ /* 0x000fe200078e00ff */
[----:B------:R-:W-:Y:S01]  /*d3d0*/  I2FP.F32.U32 R23, R22 ;  /* 0x0000001600177245 */ /* 0x000fe20000201000 */
[----:B-----5:R-:W-:-:S04]  /*d3e0*/  HADD2.F32 R22, -RZ, R16.H0_H0 ;  /* 0x20000010ff167230 */ /* 0x020fc80000004100 */
[----:B------:R-:W-:Y:S01]  /*d3f0*/  FFMA.FTZ R23, R23, R94, 1.1641532182693481445e-10 ;  /* 0x2f00000017177423 */ /* 0x000fe2000001005e */
[----:B------:R-:W-:-:S04]  /*d400*/  FMUL.FTZ R36, R22, UR6 ;  /* 0x0000000616247c20 */ /* 0x000fc80008410000 */
[----:B------:R-:W-:Y:S01]  /*d410*/  FSETP.LE.FTZ.AND P1, PT, R23, UR4, PT ;  /* 0x0000000417007c0b */ /* 0x000fe2000bf33000 */
[----:B------:R-:W-:Y:S01]  /*d420*/  FMUL.FTZ R36, R36, UR5 ;  /* 0x0000000524247c20 */ /* 0x000fe20008410000 */
[----:B------:R-:W-:Y:S02]  /*d430*/  MOV R23, R92 ;  /* 0x0000005c00177202 */ /* 0x000fe40000000f00 */
        /* <DEDUP_REMOVED lines=10> */
.L_x_20884:
        /* <DEDUP_REMOVED lines=12> */
.L_x_20885:
        /* <DEDUP_REMOVED lines=43> */
.L_x_20883:
[----:B------:R-:W-:Y:S01]  /*d850*/  ISETP.NE.AND P1, PT, R25, 0x1, PT ;  /* 0x000000011900780c */ /* 0x000fe20003f25270 */
[----:B------:R-:W-:Y:S01]  /*d860*/  HADD2.F32 R16, -RZ, R16.H1_H1 ;  /* 0x30000010ff107230 */ /* 0x000fe20000004100 */
        /* <DEDUP_REMOVED lines=16> */
.L_x_20887:
        /* <DEDUP_REMOVED lines=12> */
.L_x_20888:
        /* <DEDUP_REMOVED lines=43> */
.L_x_20886:
        /* <DEDUP_REMOVED lines=18> */
.L_x_20890:
        /* <DEDUP_REMOVED lines=12> */
.L_x_20891:
        /* <DEDUP_REMOVED lines=43> */
.L_x_20889:
[----:B------:R-:W-:Y:S01]  /*e170*/  ISETP.NE.AND P3, PT, R25, 0x1, PT ;  /* 0x000000011900780c */ /* 0x000fe20003f65270 */
[----:B------:R-:W-:Y:S01]  /*e180*/  HADD2.F32 R17, -RZ, R17.H1_H1 ;  /* 0x30000011ff117230 */ /* 0x000fe20000004100 */
[----:B------:R-:W-:Y:S01]  /*e190*/  I2FP.F32.U32 R23, R16 ;  /* 0x0000001000177245 */ /* 0x000fe20000201000 */
[----:B------:R-:W-:-:S03]  /*e1a0*/  IMAD.MOV.U32 R16, RZ, RZ, R92 ;  /* 0x000000ffff107224 */ /* 0x000fc600078e005c */
[----:B------:R-:W-:Y:S01]  /*e1b0*/  FMUL.FTZ R17, R17, UR6 ;  /* 0x0000000611117c20 */ /* 0x000fe20008410000 */
[----:B------:R-:W-:-:S03]  /*e1c0*/  FFMA.FTZ R23, R23, R94, 1.1641532182693481445e-10 ;  /* 0x2f00000017177423 */ /* 0x000fc6000001005e */
[----:B------:R-:W-:Y:S02]  /*e1d0*/  FMUL.FTZ R39, R17, UR5 ;  /* 0x0000000511277c20 */ /* 0x000fe40008410000 */
[----:B------:R-:W-:Y:S01]  /*e1e0*/  FSETP.LE.FTZ.AND P2, PT, R23, UR4, PT ;  /* 0x0000000417007c0b */ /* 0x000fe2000bf53000 */
[----:B------:R-:W-:Y:S01]  /*e1f0*/  HFMA2 R23, -RZ, RZ, 0, 1.1920928955078125e-07 ;  /* 0x00000002ff177431 */ /* 0x000fe200000001ff */
        /* <DEDUP_REMOVED lines=9> */
.L_x_20893:
        /* <DEDUP_REMOVED lines=12> */
.L_x_20894:
        /* <DEDUP_REMOVED lines=43> */
.L_x_20892:
[----:B------:R-:W-:Y:S01]  /*e600*/  ISETP.NE.AND P4, PT, R23, 0x1, PT ;  /* 0x000000011700780c */ /* 0x000fe20003f85270 */
[----:B------:R-:W-:Y:S01]  /*e610*/  IMAD.MOV.U32 R24, RZ, RZ, 0x2 ;  /* 0x00000002ff187424 */ /* 0x000fe200078e00ff */
[----:B------:R-:W-:Y:S01]  /*e620*/  I2FP.F32.U32 R17, R16 ;  /* 0x0000001000117245 */ /* 0x000fe20000201000 */
[----:B------:R-:W-:-:S04]  /*e630*/  HADD2.F32 R16, -RZ, R18.H0_H0 ;  /* 0x20000012ff107230 */ /* 0x000fc80000004100 */
[----:B------:R-:W-:Y:S01]  /*e640*/  FFMA.FTZ R17, R17, R94, 1.1641532182693481445e-10 ;  /* 0x2f00000011117423 */ /* 0x000fe2000001005e */
[----:B------:R-:W-:-:S04]  /*e650*/  FMUL.FTZ R16, R16, UR6 ;  /* 0x0000000610107c20 */ /* 0x000fc80008410000 */
        /* <DEDUP_REMOVED lines=12> */
.L_x_20896:
        /* <DEDUP_REMOVED lines=12> */
.L_x_20897:
        /* <DEDUP_REMOVED lines=43> */
.L_x_20895:
[----:B------:R-:W-:Y:S01]  /*ea90*/  ISETP.NE.AND P5, PT, R24, 0x1, PT ;  /* 0x000000011800780c */ /* 0x000fe20003fa5270 */
[----:B------:R-:W-:Y:S01]  /*eaa0*/  HADD2.F32 R18, -RZ, R18.H1_H1 ;  /* 0x30000012ff127230 */ /* 0x000fe20000004100 */
[----:B------:R-:W-:Y:S01]  /*eab0*/  I2FP.F32.U32 R17, R17 ;  /* 0x0000001100117245 */ /* 0x000fe20000201000 */
[----:B------:R-:W-:-:S03]  /*eac0*/  HFMA2 R23, -RZ, RZ, 0, 1.1920928955078125e-07 ;  /* 0x00000002ff177431 */ /* 0x000fc600000001ff */
[----:B------:R-:W-:Y:S01]  /*ead0*/  FMUL.FTZ R18, R18, UR6 ;  /* 0x0000000612127c20 */ /* 0x000fe20008410000 */
[----:B------:R-:W-:-:S03]  /*eae0*/  FFMA.FTZ R17, R17, R94, 1.1641532182693481445e-10 ;  /* 0x2f00000011117423 */ /* 0x000fc6000001005e */
[----:B------:R-:W-:Y:S02]  /*eaf0*/  FMUL.FTZ R33, R18, UR5 ;  /* 0x0000000512217c20 */ /* 0x000fe40008410000 */
[----:B------:R-:W-:Y:S01]  /*eb00*/  FSETP.LE.FTZ.AND P4, PT, R17, UR4, PT ;  /* 0x0000000411007c0b */ /* 0x000fe2000bf93000 */
        /* <DEDUP_REMOVED lines=10> */
.L_x_20899:
        /* <DEDUP_REMOVED lines=12> */
.L_x_20900:
        /* <DEDUP_REMOVED lines=43> */
.L_x_20898:
[----:B------:R-:W-:Y:S01]  /*ef20*/  ISETP.NE.AND P6, PT, R23, 0x1, PT ;  /* 0x000000011700780c */ /* 0x000fe20003fc5270 */
[----:B------:R-:W-:Y:S01]  /*ef30*/  HADD2.F32 R16, -RZ, R19.H0_H0 ;  /* 0x20000013ff107230 */ /* 0x000fe20000004100 */
        /* <DEDUP_REMOVED lines=16> */
.L_x_20902:
        /* <DEDUP_REMOVED lines=14> */
.L_x_20903:
        /* <DEDUP_REMOVED lines=43> */
.L_x_20901:
        /* <DEDUP_REMOVED lines=16> */
.L_x_20879:
[----:B------:R-:W-:Y:S01]  /*f4d0*/  SEL R19, RZ, 0x1000000, !P6 ;  /* 0x01000000ff137807 */ /* 0x000fe20007000000 */
[C---:B------:R-:W-:Y:S01]  /*f4e0*/  IMAD.WIDE.U32 R26, R97.reuse, 0x20, R102 ;  /* 0x00000020611a7825 */ /* 0x040fe200078e0066 */
        /* <DEDUP_REMOVED lines=39> */
.L_x_20906:
        /* <DEDUP_REMOVED lines=12> */
.L_x_20907:
        /* <DEDUP_REMOVED lines=43> */
.L_x_20905:
        /* <DEDUP_REMOVED lines=22> */
.L_x_20909:
        /* <DEDUP_REMOVED lines=12> */
.L_x_20910:
        /* <DEDUP_REMOVED lines=43> */
.L_x_20908:
        /* <DEDUP_REMOVED lines=21> */
.L_x_20912:
        /* <DEDUP_REMOVED lines=12> */
.L_x_20913:
        /* <DEDUP_REMOVED lines=43> */
.L_x_20911:
        /* <DEDUP_REMOVED lines=21> */
.L_x_20915:
        /* <DEDUP_REMOVED lines=12> */
.L_x_20916:
        /* <DEDUP_REMOVED lines=43> */
.L_x_20914:
        /* <DEDUP_REMOVED lines=21> */
.L_x_20918:
        /* <DEDUP_REMOVED lines=12> */
.L_x_20919:
        /* <DEDUP_REMOVED lines=43> */
.L_x_20917:
[----:B------:R-:W-:Y:S01]  /*10de0*/  I2FP.F32.U32 R17, R17 ;  /* 0x0000001100117245 */ /* 0x000fe20000201000 */
[----:B------:R-:W-:Y:S01]  /*10df0*/  HADD2.F32 R16, -RZ, R18.H0_H0 ;  /* 0x20000012ff107230 */ /* 0x000fe20000004100 */
[----:B------:R-:W-:-:S03]  /*10e00*/  ISETP.NE.AND P4, PT, R23, 0x1, PT ;  /* 0x000000011700780c */ /* 0x000fc60003f85270 */
        /* <DEDUP_REMOVED lines=18> */
.L_x_20921:
        /* <DEDUP_REMOVED lines=12> */
.L_x_20922:
        /* <DEDUP_REMOVED lines=43> */
.L_x_20920:
        /* <DEDUP_REMOVED lines=21> */
.L_x_20924:
        /* <DEDUP_REMOVED lines=12> */
.L_x_20925:
        /* <DEDUP_REMOVED lines=43> */
.L_x_20923:
[----:B------:R-:W-:Y:S01]  /*11760*/  I2FP.F32.U32 R17, R17 ;  /* 0x0000001100117245 */ /* 0x000fe20000201000 */
[----:B------:R-:W-:Y:S01]  /*11770*/  HADD2.F32 R16, -RZ, R19.H0_H0 ;  /* 0x20000013ff107230 */ /* 0x000fe20000004100 */
        /* <DEDUP_REMOVED lines=19> */
.L_x_20927:
        /* <DEDUP_REMOVED lines=14> */
.L_x_20928:
        /* <DEDUP_REMOVED lines=43> */
.L_x_20926:
        /* <DEDUP_REMOVED lines=10> */
.L_x_20904:
        /* <DEDUP_REMOVED lines=15> */
.L_x_20931:
        /* <DEDUP_REMOVED lines=12> */
.L_x_20932:
        /* <DEDUP_REMOVED lines=43> */
.L_x_20930:
[----:B------:R-:W-:Y:S02]  /*12140*/  ISETP.NE.AND P0, PT, R24, 0x1, PT ;  /* 0x000000011800780c */ /* 0x000fe40003f05270 */
[----:B------:R-:W-:Y:S01]  /*12150*/  I2FP.F32.U32 R23, R22 ;  /* 0x0000001600177245 */ /* 0x000fe20000201000 */
[----:B-----5:R-:W-:Y:S01]  /*12160*/  HADD2.F32 R22, -RZ, R16.H0_H0 ;  /* 0x20000010ff167230 */ /* 0x020fe20000004100 */
[----:B------:R-:W-:-:S03]  /*12170*/  MOV R25, 0x2 ;  /* 0x0000000200197802 */ /* 0x000fc60000000f00 */
[----:B------:R-:W-:Y:S01]  /*12180*/  FFMA.FTZ R23, R23, R94, 1.1641532182693481445e-10 ;  /* 0x2f00000017177423 */ /* 0x000fe2000001005e */
[----:B------:R-:W-:-:S04]  /*12190*/  FMUL.FTZ R78, R22, UR6 ;  /* 0x00000006164e7c20 */ /* 0x000fc80008410000 */
        /* <DEDUP_REMOVED lines=13> */
.L_x_20934:
        /* <DEDUP_REMOVED lines=12> */
.L_x_20935:
        /* <DEDUP_REMOVED lines=43> */
.L_x_20933:
        /* <DEDUP_REMOVED lines=18> */
.L_x_20937:
        /* <DEDUP_REMOVED lines=12> */
.L_x_20938:
        /* <DEDUP_REMOVED lines=43> */
.L_x_20936:
        /* <DEDUP_REMOVED lines=18> */
.L_x_20940:
        /* <DEDUP_REMOVED lines=12> */
.L_x_20941:
        /* <DEDUP_REMOVED lines=43> */
.L_x_20939:
        /* <DEDUP_REMOVED lines=18> */
.L_x_20943:
        /* <DEDUP_REMOVED lines=12> */
.L_x_20944:
        /* <DEDUP_REMOVED lines=43> */
.L_x_20942:
[----:B------:R-:W-:Y:S01]  /*13390*/  ISETP.NE.AND P4, PT, R24, 0x1, PT ;  /* 0x000000011800780c */ /* 0x000fe20003f85270 */
[----:B------:R-:W-:Y:S01]  /*133a0*/  HADD2.F32 R16, -RZ, R18.H0_H0 ;  /* 0x20000012ff107230 */ /* 0x000fe20000004100 */
        /* <DEDUP_REMOVED lines=16> */
.L_x_20946:
        /* <DEDUP_REMOVED lines=12> */
.L_x_20947:
        /* <DEDUP_REMOVED lines=43> */
.L_x_20945:
        /* <DEDUP_REMOVED lines=18> */
.L_x_20949:
        /* <DEDUP_REMOVED lines=12> */
.L_x_20950:
        /* <DEDUP_REMOVED lines=43> */
.L_x_20948:
        /* <DEDUP_REMOVED lines=18> */
.L_x_20952:
        /* <DEDUP_REMOVED lines=14> */
.L_x_20953:
        /* <DEDUP_REMOVED lines=43> */
.L_x_20951:
        /* <DEDUP_REMOVED lines=16> */
.L_x_20929:
[----:B------:R-:W-:Y:S01]  /*14260*/  SEL R19, RZ, 0x1000000, !P6 ;  /* 0x01000000ff137807 */ /* 0x000fe20007000000 */
[----:B------:R-:W-:Y:S01]  /*14270*/  VIADD R105, R93, 0x200 ;  /* 0x000002005d697836 */ /* 0x000fe20000000000 */
[----:B------:R-:W-:Y:S01]  /*14280*/  ISETP.NE.AND P6, PT, R22, RZ, PT ;  /* 0x000000ff1600720c */ /* 0x000fe20003fc5270 */
[----:B------:R-:W-:Y:S01]  /*14290*/  IMAD.WIDE.U32 R76, R99, 0x20, R102 ;  /* 0x00000020634c7825 */ /* 0x000fe200078e0066 */
        /* <DEDUP_REMOVED lines=9> */
[----:B------:R-:W-:Y:S02]  /*14330*/  LOP3.LUT R16, R16, R18, R17, 0xfe, !PT ;  /* 0x0000001210107212 */ /* 0x000fe400078efe11 */
[----:B------:R-:W-:Y:S02]  /*14340*/  SEL R19, RZ, 0x1, !P6 ;  /* 0x00000001ff137807 */ /* 0x000fe40007000000 */
[----:B------:R-:W-:Y:S02]  /*14350*/  SEL R22, RZ, 0x1, !P3 ;  /* 0x00000001ff167807 */ /* 0x000fe40005800000 */
[----:B------:R-:W-:Y:S01]  /*14360*/  LOP3.LUT R16, R16, R19, RZ, 0xfc, !PT ;  /* 0x0000001310107212 */ /* 0x000fe200078efcff */
[----:B------:R-:W-:Y:S01]  /*14370*/  IMAD.WIDE.U32 R18, R99, 0x8, R100 ;  /* 0x0000000863127825 */ /* 0x000fe200078e0064 */
[----:B------:R-:W-:-:S05]  /*14380*/  LOP3.LUT R17, R23, R22, RZ, 0xfc, !PT ;  /* 0x0000001617117212 */ /* 0x000fca00078efcff */
        /* <DEDUP_REMOVED lines=22> */
.L_x_20956:
        /* <DEDUP_REMOVED lines=12> */
.L_x_20957:
        /* <DEDUP_REMOVED lines=43> */
.L_x_20955:
        /* <DEDUP_REMOVED lines=22> */
.L_x_20959:
        /* <DEDUP_REMOVED lines=12> */
.L_x_20960:
        /* <DEDUP_REMOVED lines=43> */
.L_x_20958:
        /* <DEDUP_REMOVED lines=21> */
.L_x_20962:
        /* <DEDUP_REMOVED lines=12> */
.L_x_20963:
        /* <DEDUP_REMOVED lines=43> */
.L_x_20961:
        /* <DEDUP_REMOVED lines=21> */
.L_x_20965:
        /* <DEDUP_REMOVED lines=12> */
.L_x_20966:
        /* <DEDUP_REMOVED lines=43> */
.L_x_20964:
        /* <DEDUP_REMOVED lines=21> */
.L_x_20968:
        /* <DEDUP_REMOVED lines=12> */
.L_x_20969:
        /* <DEDUP_REMOVED lines=43> */
.L_x_20967:
        /* <DEDUP_REMOVED lines=8> */
[----:B------:R-:W-:Y:S01]  /*15bf0*/  HFMA2 R20, -RZ, RZ, 0, 1.1920928955078125e-07 ;  /* 0x00000002ff147431 */ /* 0x000fe200000001ff */
        /* <DEDUP_REMOVED lines=12> */
.L_x_20971:
        /* <DEDUP_REMOVED lines=12> */
.L_x_20972:
        /* <DEDUP_REMOVED lines=43> */
.L_x_20970:
[----:B------:R-:W-:Y:S01]  /*16030*/  I2FP.F32.U32 R21, R21 ;  /* 0x0000001500157245 */ /* 0x000fe20000201000 */
[----:B------:R-:W-:Y:S01]  /*16040*/  HADD2.F32 R22, -RZ, R22.H1_H1 ;  /* 0x30000016ff167230 */ /* 0x000fe20000004100 */
[----:B------:R-:W-:Y:S01]  /*16050*/  ISETP.NE.AND P5, PT, R20, 0x1, PT ;  /* 0x000000011400780c */ /* 0x000fe20003fa5270 */
[----:B------:R-:W-:Y:S02]  /*16060*/  IMAD.MOV.U32 R106, RZ, RZ, 0x2 ;  /* 0x00000002ff6a7424 */ /* 0x000fe400078e00ff */
        /* <DEDUP_REMOVED lines=17> */
.L_x_20974:
        /* <DEDUP_REMOVED lines=12> */
.L_x_20975:
        /* <DEDUP_REMOVED lines=43> */
.L_x_20973:
        /* <DEDUP_REMOVED lines=21> */
.L_x_20977:
        /* <DEDUP_REMOVED lines=14> */
.L_x_20978:
        /* <DEDUP_REMOVED lines=43> */
.L_x_20976:
        /* <DEDUP_REMOVED lines=10> */
.L_x_20954:
        /* <DEDUP_REMOVED lines=15> */
.L_x_20981:
        /* <DEDUP_REMOVED lines=12> */
.L_x_20982:
        /* <DEDUP_REMOVED lines=43> */
.L_x_20980:
        /* <DEDUP_REMOVED lines=19> */
.L_x_20984:
        /* <DEDUP_REMOVED lines=12> */
.L_x_20985:
        /* <DEDUP_REMOVED lines=43> */
.L_x_20983:
        /* <DEDUP_REMOVED lines=18> */
.L_x_20987:
        /* <DEDUP_REMOVED lines=12> */
.L_x_20988:
        /* <DEDUP_REMOVED lines=43> */
.L_x_20986:
        /* <DEDUP_REMOVED lines=18> */
.L_x_20990:
        /* <DEDUP_REMOVED lines=12> */
.L_x_20991:
        /* <DEDUP_REMOVED lines=43> */
.L_x_20989:
        /* <DEDUP_REMOVED lines=18> */
.L_x_20993:
        /* <DEDUP_REMOVED lines=12> */
.L_x_20994:
        /* <DEDUP_REMOVED lines=43> */
.L_x_20992:
        /* <DEDUP_REMOVED lines=18> */
.L_x_20996:
        /* <DEDUP_REMOVED lines=12> */
.L_x_20997:
        /* <DEDUP_REMOVED lines=43> */
.L_x_20995:
        /* <DEDUP_REMOVED lines=18> */
.L_x_20999:
        /* <DEDUP_REMOVED lines=12> */
.L_x_21000:
        /* <DEDUP_REMOVED lines=43> */
.L_x_20998:
        /* <DEDUP_REMOVED lines=18> */
.L_x_21002:
        /* <DEDUP_REMOVED lines=14> */
.L_x_21003:
        /* <DEDUP_REMOVED lines=43> */
.L_x_21001:
        /* <DEDUP_REMOVED lines=16> */
.L_x_20979:
        /* <DEDUP_REMOVED lines=9> */
[----:B------:R-:W-:Y:S01]  /*19080*/  BSSY.RECONVERGENT B0, `(.L_x_21004) ;  /* 0x00000a0000007945 */ /* 0x000fe20003800200 */
        /* <DEDUP_REMOVED lines=159> */
.L_x_21005:
[----:B------:R-:W-:Y:S05]  /*19a80*/  BSYNC.RECONVERGENT B0 ;  /* 0x0000000000007941 */ /* 0x000fea0003800200 */
.L_x_21004:
        /* <DEDUP_REMOVED lines=14> */
.L_x_21007:
[----:B------:R-:W-:Y:S05]  /*19b70*/  BSYNC.RECONVERGENT B0 ;  /* 0x0000000000007941 */ /* 0x000fea0003800200 */
.L_x_21006:
[----:B------:R-:W1:Y:S01]  /*19b80*/  SHFL.DOWN PT, R94, R23, 0x2, 0x1f ;  /* 0x08401f00175e7f89 */ /* 0x000e6200000e0000 */
[----:B------:R-:W-:Y:S01]  /*19b90*/  I2FP.F32.U32 R103, R23 ;  /* 0x0000001700677245 */ /* 0x000fe20000201000 */
[----:B------:R-:W-:Y:S01]  /*19ba0*/  HADD2.F32 R110, -RZ, R85.H1_H1 ;  /* 0x30000055ff6e7230 */ /* 0x000fe20000004100 */
[----:B------:R-:W-:Y:S01]  /*19bb0*/  ISETP.NE.AND P0, PT, R91, RZ, PT ;  /* 0x000000ff5b00720c */ /* 0x000fe20003f05270 */
[----:B0-----:R-:W0:Y:S01]  /*19bc0*/  SHFL.DOWN PT, R101, R20, 0x2, 0x1f ;  /* 0x08401f0014657f89 */ /* 0x001e2200000e0000 */
[----:B------:R-:W2:Y:S01]  /*19bd0*/  LDC R91, c[0x0][0x448] ;  /* 0x00011200ff5b7b82 */ /* 0x000ea20000000800 */
[----:B------:R-:W-:Y:S01]  /*19be0*/  ISETP.NE.AND P1, PT, RZ, UR19, PT ;  /* 0x00000013ff007c0c */ /* 0x000fe2000bf25270 */
[----:B------:R-:W-:Y:S01]  /*19bf0*/  HADD2.F32 R112, -RZ, R72.H1_H1 ;  /* 0x30000048ff707230 */ /* 0x000fe20000004100 */
[----:B------:R-:W-:Y:S01]  /*19c00*/  MOV R111, UR9 ;  /* 0x00000009006f7c02 */ /* 0x000fe20008000f00 */
[----:B------:R-:W-:Y:S01]  /*19c10*/  HADD2.F32 R114, -RZ, R82.H1_H1 ;  /* 0x30000052ff727230 */ /* 0x000fe20000004100 */
[----:B------:R-:W-:Y:S01]  /*19c20*/  UPLOP3.LUT UP2, UPT, UPT, UPT, UP2, 0x40, 0x4 ;  /* 0x000000000004789c */ /* 0x000fe20003f4e820 */
[----:B------:R-:W-:-:S02]  /*19c30*/  HADD2.F32 R116, -RZ, R73.H1_H1 ;  /* 0x30000049ff747230 */ /* 0x000fc40000004100 */
[----:B------:R-:W-:Y:S02]  /*19c40*/  HADD2.F32 R113, -RZ, R59.H1_H1 ;  /* 0x3000003bff717230 */ /* 0x000fe40000004100 */
[----:B-1----:R-:W-:Y:S01]  /*19c50*/  IMAD.IADD R100, R94, 0x1, R23 ;  /* 0x000000015e647824 */ /* 0x002fe200078e0217 */
[----:B------:R-:W-:-:S04]  /*19c60*/  I2FP.F32.S32 R104, R94 ;  /* 0x0000005e00687245 */ /* 0x000fc80000201400 */
[----:B------:R-:W-:Y:S01]  /*19c70*/  I2FP.F32.S32 R22, R100 ;  /* 0x0000006400167245 */ /* 0x000fe20000201400 */
[----:B0-----:R-:W-:Y:S01]  /*19c80*/  FMUL.FTZ R94, R101, R104 ;  /* 0x00000068655e7220 */ /* 0x001fe20000410000 */
[----:B------:R-:W0:Y:S02]  /*19c90*/  SHFL.DOWN PT, R109, R100, 0x1, 0x1f ;  /* 0x08201f00646d7f89 */ /* 0x000e2400000e0000 */
[----:B------:R-:W1:Y:S01]  /*19ca0*/  MUFU.RCP R102, R22 ;  /* 0x0000001600667308 */ /* 0x000e620000001000 */
[----:B------:R-:W-:Y:S01]  /*19cb0*/  FFMA.FTZ R107, R103, R20, R94 ;  /* 0x00000014676b7223 */ /* 0x000fe2000001005e */
[----:B------:R-:W-:Y:S01]  /*19cc0*/  FADD.FTZ R20, -R101, R20 ;  /* 0x0000001465147221 */ /* 0x000fe20000010100 */
[----:B------:R-:W3:Y:S03]  /*19cd0*/  SHFL.DOWN PT, R94, R21, 0x2, 0x1f ;  /* 0x08401f00155e7f89 */ /* 0x000ee600000e0000 */
[----:B------:R-:W-:-:S04]  /*19ce0*/  FMUL.FTZ R20, R20, R20 ;  /* 0x0000001414147220 */ /* 0x000fc80000410000 */
[----:B------:R-:W-:Y:S01]  /*19cf0*/  FMUL.FTZ R20, R20, R103 ;  /* 0x0000006714147220 */ /* 0x000fe20000410000 */
[----:B------:R-:W-:-:S03]  /*19d00*/  HADD2.F32 R103, -RZ, R69.H1_H1 ;  /* 0x30000045ff677230 */ /* 0x000fc60000004100 */
[----:B------:R-:W-:Y:S01]  /*19d10*/  FMUL.FTZ R20, R20, R104 ;  /* 0x0000006814147220 */ /* 0x000fe20000410000 */
[----:B-1----:R-:W-:Y:S01]  /*19d20*/  FMUL.FTZ R107, R102, R107 ;  /* 0x0000006b666b7220 */ /* 0x002fe20000410000 */
[----:B0-----:R-:W-:-:S04]  /*19d30*/  IADD3 R23, PT, PT, R100, R109, RZ ;  /* 0x0000006d64177210 */ /* 0x001fc80007ffe0ff */
        /* <DEDUP_REMOVED lines=9> */
[----:B------:R-:W-:Y:S01]  /*19dd0*/  FFMA.FTZ R101, R22, R107, R101 ;  /* 0x0000006b16657223 */ /* 0x000fe20000010065 */
[----:B------:R-:W-:Y:S01]  /*19de0*/  FMUL.FTZ R21, R106, R106 ;  /* 0x0000006a6a157220 */ /* 0x000fe20000410000 */
[----:B------:R-:W-:Y:S02]  /*19df0*/  HADD2.F32 R106, -RZ, R85.H0_H0 ;  /* 0x20000055ff6a7230 */ /* 0x000fe40000004100 */
[----:B-1----:R-:W-:Y:S01]  /*19e00*/  FMUL.FTZ R20, R108, R101 ;  /* 0x000000656c147220 */ /* 0x002fe20000410000 */
[----:B------:R-:W-:Y:S01]  /*19e10*/  FMUL.FTZ R21, R22, R21 ;  /* 0x0000001516157220 */ /* 0x000fe20000410000 */
[----:B------:R-:W-:Y:S02]  /*19e20*/  HADD2.F32 R107, -RZ, R89.H1_H1 ;  /* 0x30000059ff6b7230 */ /* 0x000fe40000004100 */
[----:B---3--:R-:W-:Y:S01]  /*19e30*/  FADD.FTZ R101, R23, R94 ;  /* 0x0000005e17657221 */ /* 0x008fe20000010000 */
[----:B------:R-:W-:Y:S01]  /*19e40*/  FMUL.FTZ R109, R21, R109 ;  /* 0x0000006d156d7220 */ /* 0x000fe20000410000 */
[----:B------:R-:W0:Y:S01]  /*19e50*/  SHFL.IDX PT, R20, R20, RZ, 0x1f ;  /* 0x00001fff14147589 */ /* 0x000e2200000e0000 */
[----:B------:R-:W1:Y:S02]  /*19e60*/  @!P0 LDC.64 R22, c[0x0][0x3c0] ;  /* 0x0000f000ff168b82 */ /* 0x000e640000000a00 */
[----:B------:R-:W-:Y:S01]  /*19e70*/  FFMA.FTZ R101, R108, R109, R101 ;  /* 0x0000006d6c657223 */ /* 0x000fe20000010065 */
[----:B------:R-:W-:-:S02]  /*19e80*/  HADD2.F32 R108, -RZ, R72.H0_H0 ;  /* 0x20000048ff6c7230 */ /* 0x000fc40000004100 */
[----:B------:R-:W-:Y:S02]  /*19e90*/  HADD2.F32 R109, -RZ, R5.H0_H0 ;  /* 0x20000005ff6d7230 */ /* 0x000fe40000004100 */
[----:B------:R3:W2:Y:S02]  /*19ea0*/  SHFL.IDX PT, R100, R101, RZ, 0x1f ;  /* 0x00001fff65647589 */ /* 0x0006a400000e0000 */
[----:B---3--:R-:W-:Y:S01]  /*19eb0*/  IMAD.U32 R101, RZ, RZ, UR9 ;  /* 0x00000009ff657e24 */ /* 0x008fe2000f8e00ff */
[----:B------:R-:W-:-:S04]  /*19ec0*/  UIADD3 UR9, UPT, UPT, UR9, UR16, URZ ;  /* 0x0000001009097290 */ /* 0x000fc8000fffe0ff */
[----:B------:R-:W-:Y:S01]  /*19ed0*/  UISETP.GE.AND UP1, UPT, UR9, UR17, UPT ;  /* 0x000000110900728c */ /* 0x000fe2000bf26270 */
[C---:B0-----:R-:W-:Y:S01]  /*19ee0*/  FMUL.FTZ R94, R20.reuse, R20 ;  /* 0x00000014145e7220 */ /* 0x041fe20000410000 */
[----:B------:R-:W-:Y:S01]  /*19ef0*/  FSEL R21, R20, RZ, !P1 ;  /* 0x000000ff14157208 */ /* 0x000fe20004800000 */
[----:B-1----:R-:W-:-:S03]  /*19f00*/  @!P0 IMAD.WIDE R22, R101, 0x4, R22 ;  /* 0x0000000465168825 */ /* 0x002fc600078e0216 */
[----:B------:R-:W-:Y:S01]  /*19f10*/  FSEL R94, R94, RZ, P1 ;  /* 0x000000ff5e5e7208 */ /* 0x000fe20000800000 */
[C---:B------:R-:W-:Y:S01]  /*19f20*/  FADD.FTZ R54, -R21.reuse, R54 ;  /* 0x0000003615367221 */ /* 0x040fe20000010100 */
[C---:B------:R-:W-:Y:S01]  /*19f30*/  FADD.FTZ R53, -R21.reuse, R53 ;  /* 0x0000003515357221 */ /* 0x040fe20000010100 */
[----:B--2---:R-:W-:Y:S01]  /*19f40*/  FFMA.FTZ R91, R100, UR20, R91 ;  /* 0x00000014645b7c23 */ /* 0x004fe2000801005b */
[C---:B------:R-:W-:Y:S01]  /*19f50*/  FADD.FTZ R52, -R21.reuse, R52 ;  /* 0x0000003415347221 */ /* 0x040fe20000010100 */
[C---:B------:R-:W-:Y:S01]  /*19f60*/  FADD.FTZ R102, -R21.reuse, R17 ;  /* 0x0000001115667221 */ /* 0x040fe20000010100 */
[----:B------:R-:W-:Y:S01]  /*19f70*/  FADD.FTZ R104, -R21, R19 ;  /* 0x0000001315687221 */ /* 0x000fe20000010100 */
[----:B------:R-:W-:Y:S01]  /*19f80*/  FADD.FTZ R91, R91, R94 ;  /* 0x0000005e5b5b7221 */ /* 0x000fe20000010000 */
[----:B------:R-:W-:Y:S01]  /*19f90*/  FADD.FTZ R94, -R21, R77 ;  /* 0x0000004d155e7221 */ /* 0x000fe20000010100 */
[----:B------:R0:W-:Y:S01]  /*19fa0*/  @!P0 STG.E desc[UR10][R22.64], R20 ;  /* 0x0000001416008986 */ /* 0x0001e2000c10190a */
[----:B------:R-:W-:Y:S01]  /*19fb0*/  HADD2.F32 R17, -RZ, R82.H0_H0 ;  /* 0x20000052ff117230 */ /* 0x000fe20000004100 */
[----:B------:R-:W0:Y:S01]  /*19fc0*/  MUFU.RSQ R77, R91 ;  /* 0x0000005b004d7308 */ /* 0x000e220000001400 */
        /* <DEDUP_REMOVED lines=16> */
[----:B0-----:R-:W-:Y:S01]  /*1a0d0*/  FMUL.FTZ R22, R77, R54 ;  /* 0x000000364d167220 */ /* 0x001fe20000410000 */
        /* <DEDUP_REMOVED lines=20> */
[----:B------:R-:W-:Y:S01]  /*1a220*/  FMUL.FTZ R21, R77, R52 ;  /* 0x000000344d157220 */ /* 0x000fe20000410000 */
[----:B------:R-:W-:Y:S01]  /*1a230*/  FFMA.FTZ R22, R22, R17, R19 ;  /* 0x0000001116167223 */ /* 0x000fe20000010013 */
[----:B------:R-:W-:-:S02]  /*1a240*/  HADD2.F32 R19, -RZ, R81.H0_H0 ;  /* 0x20000051ff137230 */ /* 0x000fc40000004100 */
[----:B------:R-:W-:Y:S01]  /*1a250*/  FFMA.FTZ R20, R53, R110, R112 ;  /* 0x0000006e35147223 */ /* 0x000fe20000010070 */
[--C-:B------:R-:W-:Y:S02]  /*1a260*/  HADD2.F32 R23, -RZ, R74.reuse.H0_H0 ;  /* 0x2000004aff177230 */ /* 0x100fe40000004100 */
[----:B------:R-:W-:Y:S01]  /*1a270*/  FFMA.FTZ R21, R21, R106, R108 ;  /* 0x0000006a15157223 */ /* 0x000fe2000001006c */
[----:B------:R-:W-:Y:S02]  /*1a280*/  HADD2.F32 R52, -RZ, R81.H1_H1 ;  /* 0x30000051ff347230 */ /* 0x000fe40000004100 */
[C---:B------:R-:W-:Y:S01]  /*1a290*/  FMUL.FTZ R48, R77.reuse, R48 ;  /* 0x000000304d307220 */ /* 0x040fe20000410000 */
[----:B------:R-:W-:Y:S02]  /*1a2a0*/  HADD2.F32 R54, -RZ, R74.H1_H1 ;  /* 0x3000004aff367230 */ /* 0x000fe40000004100 */
[----:B------:R-:W-:Y:S01]  /*1a2b0*/  FMUL.FTZ R49, R77, R49 ;  /* 0x000000314d317220 */ /* 0x000fe20000410000 */
[----:B------:R-:W-:-:S02]  /*1a2c0*/  HADD2.F32 R110, -RZ, R80.H1_H1 ;  /* 0x30000050ff6e7230 */ /* 0x000fc40000004100 */
[C---:B------:R-:W-:Y:S01]  /*1a2d0*/  FMUL.FTZ R51, R77.reuse, R51 ;  /* 0x000000334d337220 */ /* 0x040fe20000410000 */
[--C-:B------:R-:W-:Y:S02]  /*1a2e0*/  HADD2.F32 R112, -RZ, R75.reuse.H1_H1 ;  /* 0x3000004bff707230 */ /* 0x100fe40000004100 */
[C---:B------:R-:W-:Y:S01]  /*1a2f0*/  FMUL.FTZ R55, R77.reuse, R55 ;  /* 0x000000374d377220 */ /* 0x040fe20000410000 */
[----:B------:R-:W-:Y:S02]  /*1a300*/  HADD2.F32 R106, -RZ, R80.H0_H0 ;  /* 0x20000050ff6a7230 */ /* 0x000fe40000004100 */
[----:B------:R-:W-:Y:S01]  /*1a310*/  FMUL.FTZ R53, R77, R50 ;  /* 0x000000324d357220 */ /* 0x000fe20000410000 */
[----:B------:R-:W-:Y:S02]  /*1a320*/  HADD2.F32 R108, -RZ, R75.H0_H0 ;  /* 0x2000004bff6c7230 */ /* 0x000fe40000004100 */
[----:B------:R-:W-:Y:S01]  /*1a330*/  FFMA.FTZ R50, R48, R19, R23 ;  /* 0x0000001330327223 */ /* 0x000fe20000010017 */
[----:B------:R-:W-:Y:S01]  /*1a340*/  FFMA.FTZ R23, R49, R52, R54 ;  /* 0x0000003431177223 */ /* 0x000fe20000010036 */
[----:B------:R-:W-:Y:S01]  /*1a350*/  FFMA.FTZ R19, R51, R110, R112 ;  /* 0x0000006e33137223 */ /* 0x000fe20000010070 */
[----:B------:R-:W-:Y:S01]  /*1a360*/  FFMA.FTZ R17, R55, R114, R116 ;  /* 0x0000007237117223 */ /* 0x000fe20000010074 */
[----:B------:R-:W-:Y:S01]  /*1a370*/  FFMA.FTZ R52, R53, R106, R108 ;  /* 0x0000006a35347223 */ /* 0x000fe2000001006c */
[----:B------:R-:W-:-:S02]  /*1a380*/  HADD2.F32 R49, -RZ, R15.H0_H0 ;  /* 0x2000000fff317230 */ /* 0x000fc40000004100 */
[C---:B------:R-:W-:Y:S01]  /*1a390*/  FMUL.FTZ R44, R77.reuse, R44 ;  /* 0x0000002c4d2c7220 */ /* 0x040fe20000410000 */
[--C-:B------:R-:W-:Y:S02]  /*1a3a0*/  HADD2.F32 R51, -RZ, R68.reuse.H0_H0 ;  /* 0x20000044ff337230 */ /* 0x100fe40000004100 */
        /* <DEDUP_REMOVED lines=11> */
[----:B------:R-:W-:Y:S02]  /*1a460*/  HADD2.F32 R49, -RZ, R13.H0_H0 ;  /* 0x2000000dff317230 */ /* 0x000fe40000004100 */
[----:B------:R-:W-:Y:S01]  /*1a470*/  FFMA.FTZ R47, R46, R79, R91 ;  /* 0x0000004f2e2f7223 */ /* 0x000fe2000001005b */
[----:B------:R-:W-:-:S02]  /*1a480*/  HADD2.F32 R51, -RZ, R70.H0_H0 ;  /* 0x20000046ff337230 */ /* 0x000fc40000004100 */
        /* <DEDUP_REMOVED lines=17> */
[--C-:B------:R-:W-:Y:S02]  /*1a5a0*/  HADD2.F32 R41, -RZ, R11.reuse.H0_H0 ;  /* 0x2000000bff297230 */ /* 0x100fe40000004100 */
[C---:B------:R-:W-:Y:S01]  /*1a5b0*/  FMUL.FTZ R36, R77.reuse, R36 ;  /* 0x000000244d247220 */ /* 0x040fe20000410000 */
[--C-:B------:R-:W-:Y:S02]  /*1a5c0*/  HADD2.F32 R43, -RZ, R64.reuse.H0_H0 ;  /* 0x20000040ff2b7230 */ /* 0x100fe40000004100 */
        /* <DEDUP_REMOVED lines=9> */
[--C-:B------:R-:W-:Y:S02]  /*1a660*/  HADD2.F32 R37, -RZ, R9.reuse.H0_H0 ;  /* 0x20000009ff257230 */ /* 0x100fe40000004100 */
[----:B------:R-:W-:Y:S01]  /*1a670*/  FMUL.FTZ R32, R77, R32 ;  /* 0x000000204d207220 */ /* 0x000fe20000410000 */
[----:B------:R-:W-:-:S02]  /*1a680*/  HADD2.F32 R36, -RZ, R9.H1_H1 ;  /* 0x30000009ff247230 */ /* 0x000fc40000004100 */
[----:B------:R-:W-:Y:S01]  /*1a690*/  FFMA.FTZ R53, R39, R48, R112 ;  /* 0x0000003027357223 */ /* 0x000fe20000010070 */
[--C-:B------:R-:W-:Y:S02]  /*1a6a0*/  HADD2.F32 R39, -RZ, R66.reuse.H0_H0 ;  /* 0x20000042ff277230 */ /* 0x100fe40000004100 */
[C---:B------:R-:W-:Y:S01]  /*1a6b0*/  FMUL.FTZ R33, R77.reuse, R33 ;  /* 0x000000214d217220 */ /* 0x040fe20000410000 */
[----:B------:R-:W-:Y:S02]  /*1a6c0*/  HADD2.F32 R38, -RZ, R66.H1_H1 ;  /* 0x30000042ff267230 */ /* 0x000fe40000004100 */
[C---:B------:R-:W-:Y:S01]  /*1a6d0*/  FMUL.FTZ R34, R77.reuse, R34 ;  /* 0x000000224d227220 */ /* 0x040fe20000410000 */
        /* <DEDUP_REMOVED lines=24> */
[----:B------:R-:W0:Y:S01]  /*1a860*/  @!P0 LDC.64 R28, c[0x0][0x3c8] ;  /* 0x0000f200ff1c8b82 */ /* 0x000e220000000a00 */
[----:B------:R-:W-:Y:S02]  /*1a870*/  HADD2.F32 R30, -RZ, R5.H1_H1 ;  /* 0x30000005ff1e7230 */ /* 0x000fe40000004100 */
[----:B------:R-:W-:Y:S01]  /*1a880*/  FMUL.FTZ R24, R77, R24 ;  /* 0x000000184d187220 */ /* 0x000fe20000410000 */
[----:B------:R-:W-:Y:S01]  /*1a890*/  FFMA.FTZ R34, R31, R36, R38 ;  /* 0x000000241f227223 */ /* 0x000fe20000010026 */
[----:B------:R-:W-:-:S02]  /*1a8a0*/  HADD2.F32 R31, -RZ, R62.H0_H0 ;  /* 0x2000003eff1f7230 */ /* 0x000fc40000004100 */
[C---:B------:R-:W-:Y:S01]  /*1a8b0*/  FMUL.FTZ R25, R77.reuse, R25 ;  /* 0x000000194d197220 */ /* 0x040fe20000410000 */
[----:B------:R-:W-:Y:S02]  /*1a8c0*/  HADD2.F32 R36, -RZ, R62.H1_H1 ;  /* 0x3000003eff247230 */ /* 0x000fe40000004100 */
[----:B------:R-:W-:Y:S01]  /*1a8d0*/  FMUL.FTZ R26, R77, R26 ;  /* 0x0000001a4d1a7220 */ /* 0x000fe20000410000 */
[--C-:B------:R-:W-:Y:S02]  /*1a8e0*/  HADD2.F32 R37, -RZ, R4.reuse.H0_H0 ;  /* 0x20000004ff257230 */ /* 0x100fe40000004100 */
[----:B------:R-:W-:Y:S01]  /*1a8f0*/  FFMA.FTZ R109, R24, R109, R31 ;  /* 0x0000006d186d7223 */ /* 0x000fe2000001001f */
[--C-:B------:R-:W-:Y:S02]  /*1a900*/  HADD2.F32 R39, -RZ, R63.reuse.H0_H0 ;  /* 0x2000003fff277230 */ /* 0x100fe40000004100 */
[----:B------:R-:W-:Y:S01]  /*1a910*/  FFMA.FTZ R30, R25, R30, R36 ;  /* 0x0000001e191e7223 */ /* 0x000fe20000010024 */
[----:B------:R-:W-:Y:S01]  /*1a920*/  HADD2.F32 R38, -RZ, R4.H1_H1 ;  /* 0x30000004ff267230 */ /* 0x000fe20000004100 */
[----:B------:R-:W1:Y:S01]  /*1a930*/  LDC.64 R24, c[0x0][0x428] ;  /* 0x00010a00ff187b82 */ /* 0x000e620000000a00 */
[----:B------:R-:W-:-:S02]  /*1a940*/  HADD2.F32 R40, -RZ, R63.H1_H1 ;  /* 0x3000003fff287230 */ /* 0x000fc40000004100 */
[C---:B------:R-:W-:Y:S01]  /*1a950*/  FMUL.FTZ R27, R77.reuse, R27 ;  /* 0x0000001b4d1b7220 */ /* 0x040fe20000410000 */
[----:B------:R-:W-:Y:S01]  /*1a960*/  FFMA.FTZ R116, R26, R37, R39 ;  /* 0x000000251a747223 */ /* 0x000fe20000010027 */
[--C-:B------:R-:W-:Y:S02]  /*1a970*/  HADD2.F32 R37, -RZ, R56.reuse.H0_H0 ;  /* 0x20000038ff257230 */ /* 0x100fe40000004100 */
[----:B------:R-:W-:Y:S01]  /*1a980*/  FMUL.FTZ R76, R77, R76 ;  /* 0x0000004c4d4c7220 */ /* 0x000fe20000410000 */
[----:B------:R-:W-:Y:S01]  /*1a990*/  FFMA.FTZ R31, R27, R38, R40 ;  /* 0x000000261b1f7223 */ /* 0x000fe20000010028 */
[--C-:B------:R-:W-:Y:S02]  /*1a9a0*/  HADD2.F32 R27, -RZ, R3.reuse.H0_H0 ;  /* 0x20000003ff1b7230 */ /* 0x100fe40000004100 */
[C---:B------:R-:W-:Y:S01]  /*1a9b0*/  FMUL.FTZ R94, R77.reuse, R94 ;  /* 0x0000005e4d5e7220 */ /* 0x040fe20000410000 */
[----:B------:R-:W-:Y:S02]  /*1a9c0*/  HADD2.F32 R103, -RZ, R3.H1_H1 ;  /* 0x30000003ff677230 */ /* 0x000fe40000004100 */
[----:B------:R-:W-:Y:S01]  /*1a9d0*/  FMUL.FTZ R78, R77, R78 ;  /* 0x0000004e4d4e7220 */ /* 0x000fe20000410000 */
[----:B------:R-:W-:-:S02]  /*1a9e0*/  HADD2.F32 R39, -RZ, R56.H1_H1 ;  /* 0x30000038ff277230 */ /* 0x000fc40000004100 */
[C---:B------:R-:W-:Y:S01]  /*1a9f0*/  FMUL.FTZ R100, R77.reuse, R100 ;  /* 0x000000644d647220 */ /* 0x040fe20000410000 */
[----:B------:R-:W-:Y:S02]  /*1aa00*/  HADD2.F32 R41, -RZ, R89.H0_H0 ;  /* 0x20000059ff297230 */ /* 0x000fe40000004100 */
[----:B------:R-:W-:Y:S01]  /*1aa10*/  FFMA.FTZ R76, R76, R27, R37 ;  /* 0x0000001b4c4c7223 */ /* 0x000fe20000010025 */
[--C-:B------:R-:W-:Y:S02]  /*1aa20*/  HADD2.F32 R43, -RZ, R57.reuse.H0_H0 ;  /* 0x20000039ff2b7230 */ /* 0x100fe40000004100 */
[----:B------:R-:W-:Y:S01]  /*1aa30*/  FFMA.FTZ R103, R94, R103, R39 ;  /* 0x000000675e677223 */ /* 0x000fe20000010027 */
[----:B------:R-:W-:Y:S02]  /*1aa40*/  HADD2.F32 R49, -RZ, R57.H1_H1 ;  /* 0x30000039ff317230 */ /* 0x000fe40000004100 */
[----:B------:R-:W-:Y:S01]  /*1aa50*/  FMUL.FTZ R16, R77, R16 ;  /* 0x000000104d107220 */ /* 0x000fe20000410000 */
[----:B0-----:R-:W-:-:S04]  /*1aa60*/  @!P0 IMAD.WIDE R28, R111, 0x4, R28 ;  /* 0x000000046f1c8825 */ /* 0x001fc800078e021c */
[----:B------:R-:W-:Y:S01]  /*1aa70*/  FFMA.FTZ R78, R78, R41, R43 ;  /* 0x000000294e4e7223 */ /* 0x000fe2000001002b */
[C---:B------:R-:W-:Y:S01]  /*1aa80*/  FMUL.FTZ R102, R77.reuse, R102 ;  /* 0x000000664d667220 */ /* 0x040fe20000410000 */
[----:B------:R-:W-:Y:S01]  /*1aa90*/  FFMA.FTZ R107, R100, R107, R49 ;  /* 0x0000006b646b7223 */ /* 0x000fe20000010031 */
[----:B------:R-:W-:Y:S02]  /*1aaa0*/  HADD2.F32 R27, -RZ, R2.H0_H0 ;  /* 0x20000002ff1b7230 */ /* 0x000fe40000004100 */
[C---:B------:R-:W-:Y:S01]  /*1aab0*/  FMUL.FTZ R18, R77.reuse, R18 ;  /* 0x000000124d127220 */ /* 0x040fe20000410000 */
[----:B------:R-:W-:Y:S02]  /*1aac0*/  HADD2.F32 R37, -RZ, R58.H0_H0 ;  /* 0x2000003aff257230 */ /* 0x000fe40000004100 */
[----:B------:R-:W-:Y:S01]  /*1aad0*/  FMUL.FTZ R104, R77, R104 ;  /* 0x000000684d687220 */ /* 0x000fe20000410000 */
[----:B------:R-:W-:Y:S01]  /*1aae0*/  HADD2.F32 R111, -RZ, R2.H1_H1 ;  /* 0x30000002ff6f7230 */ /* 0x000fe20000004100 */
[----:B------:R-:W-:Y:S01]  /*1aaf0*/  F2FP.F16.F32.PACK_AB R19, R19, R52 ;  /* 0x000000341313723e */ /* 0x000fe200000000ff */
[----:B------:R-:W-:-:S02]  /*1ab00*/  HADD2.F32 R39, -RZ, R58.H1_H1 ;  /* 0x3000003aff277230 */ /* 0x000fc40000004100 */
[----:B------:R-:W-:Y:S01]  /*1ab10*/  FFMA.FTZ R94, R16, R27, R37 ;  /* 0x0000001b105e7223 */ /* 0x000fe20000010025 */
[--C-:B------:R-:W-:Y:S01]  /*1ab20*/  HADD2.F32 R41, -RZ, R0.reuse.H0_H0 ;  /* 0x20000000ff297230 */ /* 0x100fe20000004100 */
[----:B------:R-:W-:Y:S01]  /*1ab30*/  F2FP.F16.F32.PACK_AB R17, R17, R22 ;  /* 0x000000161111723e */ /* 0x000fe200000000ff */
[----:B------:R-:W-:Y:S02]  /*1ab40*/  HADD2.F32 R43, -RZ, R59.H0_H0 ;  /* 0x2000003bff2b7230 */ /* 0x000fe40000004100 */
[----:B------:R-:W-:Y:S01]  /*1ab50*/  FFMA.FTZ R111, R102, R111, R39 ;  /* 0x0000006f666f7223 */ /* 0x000fe20000010027 */
[----:B------:R-:W-:Y:S01]  /*1ab60*/  HADD2.F32 R49, -RZ, R0.H1_H1 ;  /* 0x30000000ff317230 */ /* 0x000fe20000004100 */
[----:B------:R-:W-:Y:S01]  /*1ab70*/  F2FP.F16.F32.PACK_AB R16, R20, R21 ;  /* 0x000000151410723e */ /* 0x000fe200000000ff */
[----:B-1----:R-:W-:-:S04]  /*1ab80*/  IMAD.WIDE.U32 R36, R93, 0x10, R24 ;  /* 0x000000105d247825 */ /* 0x002fc800078e0018 */
[----:B------:R-:W-:Y:S01]  /*1ab90*/  FFMA.FTZ R100, R18, R41, R43 ;  /* 0x0000002912647223 */ /* 0x000fe2000001002b */
[----:B------:R-:W-:Y:S01]  /*1aba0*/  F2FP.F16.F32.PACK_AB R18, R23, R50 ;  /* 0x000000321712723e */ /* 0x000fe200000000ff */
[----:B------:R-:W-:Y:S01]  /*1abb0*/  FFMA.FTZ R113, R104, R49, R113 ;  /* 0x0000003168717223 */ /* 0x000fe20000010071 */
[--C-:B------:R-:W-:Y:S01]  /*1abc0*/  IMAD.WIDE.U32 R38, R95, 0x10, R24.reuse ;  /* 0x000000105f267825 */ /* 0x100fe200078e0018 */
[----:B------:R-:W-:Y:S01]  /*1abd0*/  F2FP.F16.F32.PACK_AB R23, R79, R110 ;  /* 0x0000006e4f17723e */ /* 0x000fe200000000ff */
[----:B------:R0:W-:Y:S01]  /*1abe0*/  @!P0 STG.E desc[UR10][R28.64], R77 ;  /* 0x0000004d1c008986 */ /* 0x0001e2000c10190a */
[----:B------:R-:W-:Y:S01]  /*1abf0*/  F2FP.F16.F32.PACK_AB R22, R55, R108 ;  /* 0x0000006c3716723e */ /* 0x000fe200000000ff */
[--C-:B------:R-:W-:Y:S01]  /*1ac00*/  IMAD.WIDE.U32 R40, R97, 0x10, R24.reuse ;  /* 0x0000001061287825 */ /* 0x100fe200078e0018 */
[----:B------:R-:W-:Y:S01]  /*1ac10*/  F2FP.F16.F32.PACK_AB R21, R46, R47 ;  /* 0x0000002f2e15723e */ /* 0x000fe200000000ff */
[----:B------:R1:W-:Y:S01]  /*1ac20*/  STG.E.128 desc[UR10][R36.64], R16 ;  /* 0x0000001024007986 */ /* 0x0003e2000c101d0a */
[----:B------:R-:W-:Y:S01]  /*1ac30*/  F2FP.F16.F32.PACK_AB R20, R44, R45 ;  /* 0x0000002d2c14723e */ /* 0x000fe200000000ff */
[----:B------:R-:W-:Y:S01]  /*1ac40*/  IMAD.WIDE.U32 R42, R99, 0x10, R24 ;  /* 0x00000010632a7825 */ /* 0x000fe200078e0018 */
[----:B------:R-:W-:-:S02]  /*1ac50*/  F2FP.F16.F32.PACK_AB R27, R101, R114 ;  /* 0x00000072651b723e */ /* 0x000fc400000000ff */
[----:B------:R-:W-:Y:S01]  /*1ac60*/  F2FP.F16.F32.PACK_AB R26, R91, R112 ;  /* 0x000000705b1a723e */ /* 0x000fe200000000ff */
[----:B------:R-:W-:Y:S01]  /*1ac70*/  IMAD.WIDE.U32 R48, R105, 0x10, R24 ;  /* 0x0000001069307825 */ /* 0x000fe200078e0018 */
[----:B------:R-:W-:Y:S01]  /*1ac80*/  F2FP.F16.F32.PACK_AB R25, R53, R106 ;  /* 0x0000006a3519723e */ /* 0x000fe200000000ff */
[----:B------:R1:W-:Y:S01]  /*1ac90*/  STG.E.128 desc[UR10][R38.64], R20 ;  /* 0x0000001426007986 */ /* 0x0003e2000c101d0a */
[----:B------:R-:W-:Y:S02]  /*1aca0*/  F2FP.F16.F32.PACK_AB R24, R51, R54 ;  /* 0x000000363318723e */ /* 0x000fe400000000ff */
[----:B------:R-:W-:Y:S02]  /*1acb0*/  F2FP.F16.F32.PACK_AB R31, R31, R116 ;  /* 0x000000741f1f723e */ /* 0x000fe400000000ff */
[----:B------:R-:W-:Y:S01]  /*1acc0*/  F2FP.F16.F32.PACK_AB R30, R30, R109 ;  /* 0x0000006d1e1e723e */ /* 0x000fe200000000ff */
[----:B------:R1:W-:Y:S01]  /*1acd0*/  STG.E.128 desc[UR10][R40.64], R24 ;  /* 0x0000001828007986 */ /* 0x0003e2000c101d0a */
[----:B0-----:R-:W-:-:S02]  /*1ace0*/  F2FP.F16.F32.PACK_AB R29, R34, R35 ;  /* 0x00000023221d723e */ /* 0x001fc400000000ff */
        /* <DEDUP_REMOVED lines=9> */
.L_x_21009:
        /* <DEDUP_REMOVED lines=16> */
.L_x_34085:


//--------------------- .text._ZN10layer_norm13ln_fwd_kernelINS_13Kernel_traitsI6__halfS2_fS2_fjLj5120ELj1ELj1ELj4ELj16ENS_18Kernel_traits_baseILj5120ES2_S2_fS2_fjLj128EEEEELb1ELb0ELb1ELb0EEEvNS_9FwdParamsE --------------------------
	.section	.text._ZN10layer_norm13ln_fwd_kernelINS_13Kernel_traitsI6__halfS2_fS2_fjLj5120ELj1ELj1ELj4ELj16ENS_18Kernel_traits_baseILj5120ES2_S2_fS2_fjLj128EEEEELb1ELb0ELb1ELb0EEEvNS_9FwdParamsE,"ax",@progbits
	.align	128
        .global         _ZN10layer_norm13ln_fwd_kernelINS_13Kernel_traitsI6__halfS2_fS2_fjLj5120ELj1ELj1ELj4ELj16ENS_18Kernel_traits_baseILj5120ES2_S2_fS2_fjLj128EEEEELb1ELb0ELb1ELb0EEEvNS_9FwdParamsE
        .type           _ZN10layer_norm13ln_fwd_kernelINS_13Kernel_traitsI6__halfS2_fS2_fjLj5120ELj1ELj1ELj4ELj16ENS_18Kernel_traits_baseILj5120ES2_S2_fS2_fjLj128EEEEELb1ELb0ELb1ELb0EEEvNS_9FwdParamsE,@function
        .size           _ZN10layer_norm13ln_fwd_kernelINS_13Kernel_traitsI6__halfS2_fS2_fjLj5120ELj1ELj1ELj4ELj16ENS_18Kernel_traits_baseILj5120ES2_S2_fS2_fjLj128EEEEELb1ELb0ELb1ELb0EEEvNS_9FwdParamsE,(.L_x_34086 - _ZN10layer_norm13ln_fwd_kernelINS_13Kernel_traitsI6__halfS2_fS2_fjLj5120ELj1ELj1ELj4ELj16ENS_18Kernel_traits_baseILj5120ES2_S2_fS2_fjLj128EEEEELb1ELb0ELb1ELb0EEEvNS_9FwdParamsE)
        .other          _ZN10layer_norm13ln_fwd_kernelINS_13Kernel_traitsI6__halfS2_fS2_fjLj5120ELj1ELj1ELj4ELj16ENS_18Kernel_traits_baseILj5120ES2_S2_fS2_fjLj128EEEEELb1ELb0ELb1ELb0EEEvNS_9FwdParamsE,@"STO_CUDA_ENTRY STV_DEFAULT"
_ZN10layer_norm13ln_fwd_kernelINS_13Kernel_traitsI6__halfS2_fS2_fjLj5120ELj1ELj1ELj4ELj16ENS_18Kernel_traits_baseILj5120ES2_S2_fS2_fjLj128EEEEELb1ELb0ELb1ELb0EEEvNS_9FwdParamsE:
.text._ZN10layer_norm13ln_fwd_kernelINS_13Kernel_traitsI6__halfS2_fS2_fjLj5120ELj1ELj1ELj4ELj16ENS_18Kernel_traits_baseILj5120ES2_S2_fS2_fjLj128EEEEELb1ELb0ELb1ELb0EEEvNS_9FwdParamsE:
        /* <DEDUP_REMOVED lines=97> */
.L_x_21011:
        /* <DEDUP_REMOVED lines=13> */
[----:B-1----:R-:W-:-:S04]  /*06e0*/  @P1 IMAD.WIDE.U32 R16, R5, 0x10, R16 ;  /* 0x0000001005101825 */ /* 0x002fc800078e0010 */
[----:B------:R-:W-:Y:S02]  /*06f0*/  @P1 VIADD R5, R5, 0x80 ;  /* 0x0000008005051836 */ /* 0x000fe40000000000 */
[----:B------:R-:W-:Y:S01]  /*0700*/  HFMA2 R26, -RZ, RZ, 0, 0 ;  /* 0x00000000ff1a7431 */ /* 0x000fe200000001ff */
[----:B------:R1:W5:Y:S01]  /*0710*/  @P1 LDG.E.128 R20, desc[UR12][R16.64] ;  /* 0x0000000c10141981 */ /* 0x000362000c1e1d00 */
[----:B--2---:R-:W-:-:S04]  /*0720*/  @P2 IMAD.WIDE.U32 R52, R5, 0x10, R24 ;  /* 0x0000001005342825 */ /* 0x004fc800078e0018 */
[----:B------:R-:W-:Y:S01]  /*0730*/  @P2 VIADD R5, R5, 0x80 ;  /* 0x0000008005052836 */ /* 0x000fe20000000000 */
[----:B------:R2:W5:Y:S03]  /*0740*/  @P2 LDG.E.128 R28, desc[UR12][R52.64] ;  /* 0x0000000c341c2981 */ /* 0x000566000c1e1d00 */
[C---:B---3--:R-:W-:Y:S01]  /*0750*/  @P3 IMAD.WIDE.U32 R54, R5.reuse, 0x10, R32 ;  /* 0x0000001005363825 */ /* 0x048fe200078e0020 */
[----:B------:R-:W-:-:S04]  /*0760*/  @P3 IADD3 R5, PT, PT, R5, 0x80, RZ ;  /* 0x0000008005053810 */ /* 0x000fc80007ffe0ff */
[----:B------:R2:W5:Y:S01]  /*0770*/  @P3 LDG.E.128 R36, desc[UR12][R54.64] ;  /* 0x0000000c36243981 */ /* 0x000562000c1e1d00 */
[----:B0-----:R-:W-:-:S05]  /*0780*/  @P4 IMAD.WIDE.U32 R6, R5, 0x10, R40 ;  /* 0x0000001005064825 */ /* 0x001fca00078e0028 */
[----:B------:R2:W5:Y:S01]  /*0790*/  @P4 LDG.E.128 R44, desc[UR12][R6.64] ;  /* 0x0000000c062c4981 */ /* 0x000562000c1e1d00 */
[----:B------:R-:W-:Y:S01]  /*07a0*/  IMAD.MOV.U32 R42, RZ, RZ, RZ ;  /* 0x000000ffff2a7224 */ /* 0x000fe200078e00ff */
[----:B------:R-:W-:Y:S01]  /*07b0*/  CS2R R40, SRZ ;  /* 0x0000000000287805 */ /* 0x000fe2000001ff00 */
[----:B------:R-:W-:Y:S01]  /*07c0*/  IMAD.MOV.U32 R34, RZ, RZ, RZ ;  /* 0x000000ffff227224 */ /* 0x000fe200078e00ff */
[----:B------:R-:W-:Y:S02]  /*07d0*/  CS2R R32, SRZ ;  /* 0x0000000000207805 */ /* 0x000fe4000001ff00 */
[----:B------:R-:W-:Y:S01]  /*07e0*/  CS2R R24, SRZ ;  /* 0x0000000000187805 */ /* 0x000fe2000001ff00 */
[----:B------:R-:W-:Y:S01]  /*07f0*/  IMAD.MOV.U32 R18, RZ, RZ, RZ ;  /* 0x000000ffff127224 */ /* 0x000fe200078e00ff */
[----:B-1----:R-:W-:Y:S02]  /*0800*/  CS2R R16, SRZ ;  /* 0x0000000000107805 */ /* 0x002fe4000001ff00 */
[----:B------:R-:W-:-:S02]  /*0810*/  @P4 CS2R R50, SRZ ;  /* 0x0000000000324805 */ /* 0x000fc4000001ff00 */
[----:B------:R-:W-:Y:S01]  /*0820*/  @P4 CS2R R48, SRZ ;  /* 0x0000000000304805 */ /* 0x000fe2000001ff00 */
[----:B------:R-:W-:Y:S01]  /*0830*/  @P0 IMAD.MOV.U32 R19, RZ, RZ, RZ ;  /* 0x000000ffff130224 */ /* 0x000fe200078e00ff */
[----:B------:R-:W-:Y:S01]  /*0840*/  @P1 MOV R27, RZ ;  /* 0x000000ff001b1202 */ /* 0x000fe20000000f00 */
[----:B------:R-:W-:Y:S02]  /*0850*/  @P2 IMAD.MOV.U32 R35, RZ, RZ, RZ ;  /* 0x000000ffff232224 */ /* 0x000fe400078e00ff */
[----:B--2---:R-:W-:-:S07]  /*0860*/  @P3 IMAD.MOV.U32 R43, RZ, RZ, RZ ;  /* 0x000000ffff2b3224 */ /* 0x004fce00078e00ff */
.L_x_21012:
[----:B------:R-:W-:Y:S05]  /*0870*/  BSYNC.RECONVERGENT B0 ;  /* 0x0000000000007941 */ /* 0x000fea0003800200 */
.L_x_21010:
[----:B------:R-:W0:Y:S02]  /*0880*/  LDCU UR4, c[0x0][0x384] ;  /* 0x00007080ff0477ac */ /* 0x000e240008000800 */
[----:B0-----:R-:W-:-:S06]  /*0890*/  UISETP.GE.AND UP0, UPT, UR23, UR4, UPT ;  /* 0x000000041700728c */ /* 0x001fcc000bf06270 */
[----:B------:R-:W-:-:S13]  /*08a0*/  PLOP3.LUT P0, PT, PT, PT, UP0, 0x80, 0x8 ;  /* 0x000000000008781c */ /* 0x000fda0003f0f008 */
[----:B------:R-:W-:Y:S05]  /*08b0*/  @P0 EXIT ;  /* 0x000000000000094d */ /* 0x000fea0003800000 */
[----:B------:R-:W-:Y:S01]  /*08c0*/  IMAD.HI.U32 R5, R108, -0x326172a9, RZ ;  /* 0xcd9e8d576c057827 */ /* 0x000fe200078e00ff */
[C---:B------:R-:W-:Y:S01]  /*08d0*/  LOP3.LUT R52, R4.reuse, 0x7f, RZ, 0xc0, !PT ;  /* 0x0000007f04347812 */ /* 0x040fe200078ec0ff */
[----:B------:R-:W0:Y:S01]  /*08e0*/  LDCU UR27, c[0x0][0x404] ;  /* 0x00008080ff1b77ac */ /* 0x000e220008000800 */
[----:B------:R-:W-:Y:S01]  /*08f0*/  SHF.L.U32 R4, R4, 0x1, RZ ;  /* 0x0000000104047819 */ /* 0x000fe200000006ff */
[C---:B------:R-:W-:Y:S01]  /*0900*/  IMAD.HI.U32 R6, R107.reuse, -0x2daee0ad, RZ ;  /* 0xd2511f536b067827 */ /* 0x040fe200078e00ff */
[----:B------:R-:W-:Y:S01]  /*0910*/  LOP3.LUT R5, R106, UR14, R5, 0x96, !PT ;  /* 0x0000000e6a057c12 */ /* 0x000fe2000f8e9605 */
[----:B------:R-:W1:Y:S01]  /*0920*/  LDCU UR28, c[0x0][0x388] ;  /* 0x00007100ff1c77ac */ /* 0x000e620008000800 */
        /* <DEDUP_REMOVED lines=9> */
[C---:B------:R-:W-:Y:S01]  /*09c0*/  IMAD.HI.U32 R7, R6.reuse, -0x326172a9, RZ ;  /* 0xcd9e8d5706077827 */ /* 0x040fe200078e00ff */
[----:B------:R-:W3:Y:S03]  /*09d0*/  LDCU UR30, c[0x0][0x400] ;  /* 0x00008000ff1e77ac */ /* 0x000ee60008000800 */
        /* <DEDUP_REMOVED lines=31> */
[----:B------:R-:W4:Y:S02]  /*0bd0*/  LDCU.64 UR20, c[0x0][0x380] ;  /* 0x00007000ff1477ac */ /* 0x000f240008000a00 */
        /* <DEDUP_REMOVED lines=9> */
[----:B------:R-:W-:Y:S01]  /*0c70*/  IMAD R3, R3, -0x20, R52 ;  /* 0xffffffe003037824 */ /* 0x000fe200078e0234 */
[----:B------:R-:W-:Y:S01]  /*0c80*/  I2FP.F32.U32 R53, R53 ;  /* 0x0000003500357245 */ /* 0x000fe20000201000 */
[----:B------:R-:W-:-:S03]  /*0c90*/  IMAD.HI.U32 R5, R8, -0x326172a9, RZ ;  /* 0xcd9e8d5708057827 */ /* 0x000fc600078e00ff */
[----:B------:R0:W0:Y:S01]  /*0ca0*/  MUFU.RCP R105, R53 ;  /* 0x0000003500697308 */ /* 0x0000220000001000 */
[----:B------:R-:W-:Y:S01]  /*0cb0*/  IMAD R11, R6, -0x2daee0ad, RZ ;  /* 0xd2511f53060b7824 */ /* 0x000fe200078e02ff */
[----:B------:R-:W-:Y:S01]  /*0cc0*/  VIMNMX R3, PT, PT, RZ, R3, !PT ;  /* 0x00000003ff037248 */ /* 0x000fe20007fe0100 */
[----:B------:R-:W-:Y:S01]  /*0cd0*/  IMAD.HI.U32 R2, R7, -0x2daee0ad, RZ ;  /* 0xd2511f5307027827 */ /* 0x000fe200078e00ff */
[----:B------:R-:W-:-:S03]  /*0ce0*/  LOP3.LUT R5, R10, UR26, R5, 0x96, !PT ;  /* 0x0000001a0a057c12 */ /* 0x000fc6000f8e9605 */
[----:B------:R-:W-:Y:S01]  /*0cf0*/  HFMA2 R10, -RZ, RZ, 0, 0 ;  /* 0x00000000ff0a7431 */ /* 0x000fe200000001ff */
[----:B------:R-:W-:Y:S01]  /*0d00*/  VIMNMX R3, PT, PT, R3, 0x20, PT ;  /* 0x0000002003037848 */ /* 0x000fe20003fe0100 */
[----:B------:R-:W-:Y:S01]  /*0d10*/  IMAD R8, R8, -0x326172a9, RZ ;  /* 0xcd9e8d5708087824 */ /* 0x000fe200078e02ff */
[----:B------:R-:W-:Y:S01]  /*0d20*/  LOP3.LUT R2, R11, UR11, R2, 0x96, !PT ;  /* 0x0000000b0b027c12 */ /* 0x000fe2000f8e9602 */
[----:B------:R-:W-:Y:S01]  /*0d30*/  IMAD R6, R7, -0x2daee0ad, RZ ;  /* 0xd2511f5307067824 */ /* 0x000fe200078e02ff */
[----:B------:R-:W-:Y:S01]  /*0d40*/  LOP3.LUT R11, R0, 0x3, RZ, 0xc0, !PT ;  /* 0x00000003000b7812 */ /* 0x000fe200078ec0ff */
[----:B------:R-:W-:Y:S01]  /*0d50*/  IMAD.HI.U32 R103, R5, -0x2daee0ad, RZ ;  /* 0xd2511f5305677827 */ /* 0x000fe200078e00ff */
[----:B------:R-:W0:Y:S03]  /*0d60*/  LDCU.128 UR8, c[0x0][0x3f0] ;  /* 0x00007e00ff0877ac */ /* 0x000e260008000c00 */
[----:B------:R-:W-:Y:S01]  /*0d70*/  IMAD.HI.U32 R101, R2, -0x326172a9, RZ ;  /* 0xcd9e8d5702657827 */ /* 0x000fe200078e00ff */
[----:B------:R-:W-:Y:S01]  /*0d80*/  LOP3.LUT R103, R6, UR16, R103, 0x96, !PT ;  /* 0x0000001006677c12 */ /* 0x000fe2000f8e9667 */
[----:B------:R-:W0:Y:S02]  /*0d90*/  LDCU.64 UR16, c[0x0][0x408] ;  /* 0x00008100ff1077ac */ /* 0x000e240008000a00 */
[----:B------:R-:W-:Y:S01]  /*0da0*/  IMAD R104, R3, 0x8, R4 ;  /* 0x0000000803687824 */ /* 0x000fe200078e0204 */
[----:B------:R-:W-:Y:S01]  /*0db0*/  LOP3.LUT R101, R8, UR18, R101, 0x96, !PT ;  /* 0x0000001208657c12 */ /* 0x000fe2000f8e9665 */
[----:B------:R-:W-:Y:S01]  /*0dc0*/  IMAD R100, R5, -0x2daee0ad, RZ ;  /* 0xd2511f5305647824 */ /* 0x000fe200078e02ff */
[----:B------:R-:W0:Y:S01]  /*0dd0*/  LDCU.64 UR18, c[0x0][0x3a0] ;  /* 0x00007400ff1277ac */ /* 0x000e220008000a00 */
[----:B-1234-:R-:W-:-:S07]  /*0de0*/  IMAD R102, R2, -0x326172a9, RZ ;  /* 0xcd9e8d5702667824 */ /* 0x01efce00078e02ff */
.L_x_21526:
[----:B0-----:R-:W-:-:S06]  /*0df0*/  UIMAD.WIDE UR4, UR23, 0x4, UR8 ;  /* 0x00000004170478a5 */ /* 0x001fcc000f8e0208 */
[----:B------:R-:W-:Y:S02]  /*0e00*/  IMAD.U32 R110, RZ, RZ, UR4 ;  /* 0x00000004ff6e7e24 */ /* 0x000fe4000f8e00ff */
[----:B------:R-:W-:-:S05]  /*0e10*/  IMAD.U32 R111, RZ, RZ, UR5 ;  /* 0x00000005ff6f7e24 */ /* 0x000fca000f8e00ff */
[----:B--2---:R-:W2:Y:S01]  /*0e20*/  LDG.E R110, desc[UR12][R110.64] ;  /* 0x0000000c6e6e7981 */ /* 0x004ea2000c1e1900 */
[----:B------:R-:W-:-:S06]  /*0e30*/  UIMAD.WIDE UR4, UR23, 0x4, UR10 ;  /* 0x00000004170478a5 */ /* 0x000fcc000f8e020a */
[----:B-1-34-:R-:W-:Y:S01]  /*0e40*/  MOV R96, UR4 ;  /* 0x0000000400607c02 */ /* 0x01afe20008000f00 */
        /* <DEDUP_REMOVED lines=17> */
[----:B------:R-:W-:Y:S02]  /*0f60*/  IMAD.U32 R97, RZ, RZ, UR5 ;  /* 0x00000005ff617e24 */ /* 0x000fe4000f8e00ff */
[----:B------:R-:W-:-:S03]  /*0f70*/  MOV R99, UR7 ;  /* 0x0000000700637c02 */ /* 0x000fc60008000f00 */
        /* <DEDUP_REMOVED lines=9> */
.L_x_21015:
[----:B------:R-:W-:Y:S05]  /*1010*/  BRA.U !UP0, `(.L_x_21016) ;  /* 0x0000003108887547 */ /* 0x000fea000b800000 */
[----:B------:R-:W0:Y:S02]  /*1020*/  LDC.64 R110, c[0x0][0x3a0] ;  /* 0x0000e800ff6e7b82 */ /* 0x000e240000000a00 */
        /* <DEDUP_REMOVED lines=23> */
.L_x_21020:
        /* <DEDUP_REMOVED lines=13> */
.L_x_21022:
[----:B------:R-:W-:Y:S05]  /*1270*/  BSYNC.RECONVERGENT B2 ;  /* 0x0000000000027941 */ /* 0x000fea0003800200 */
.L_x_21021:
        /* <DEDUP_REMOVED lines=54> */
[----:B------:R-:W-:-:S07]  /*15e0*/  LOP3.LUT R103, R110, UR6, R115, 0x96, !PT ;  /* 0x000000066e677c12 */ /* 0x000fce000f8e9673 */
.L_x_21019:
[----:B------:R-:W-:Y:S05]  /*15f0*/  BSYNC.RECONVERGENT B1 ;  /* 0x0000000000017941 */ /* 0x000fea0003800200 */
.L_x_21018:
        /* <DEDUP_REMOVED lines=9> */
[----:B------:R-:W-:-:S07]  /*1690*/  FADD.FTZ R56, R56, R11 ;  /* 0x0000000b38387221 */ /* 0x000fce0000010000 */
.L_x_21017:
        /* <DEDUP_REMOVED lines=19> */
.L_x_21026:
        /* <DEDUP_REMOVED lines=13> */
.L_x_21028:
[----:B------:R-:W-:Y:S05]  /*18a0*/  BSYNC.RECONVERGENT B2 ;  /* 0x0000000000027941 */ /* 0x000fea0003800200 */
.L_x_21027:
        /* <DEDUP_REMOVED lines=56> */
.L_x_21025:
[----:B------:R-:W-:Y:S05]  /*1c30*/  BSYNC.RECONVERGENT B1 ;  /* 0x0000000000017941 */ /* 0x000fea0003800200 */
.L_x_21024:
        /* <DEDUP_REMOVED lines=10> */
.L_x_21023:
        /* <DEDUP_REMOVED lines=19> */
.L_x_21032:
        /* <DEDUP_REMOVED lines=13> */
.L_x_21034:
[----:B------:R-:W-:Y:S05]  /*1ee0*/  BSYNC.RECONVERGENT B2 ;  /* 0x0000000000027941 */ /* 0x000fea0003800200 */
.L_x_21033:
        /* <DEDUP_REMOVED lines=55> */
.L_x_21031:
[----:B------:R-:W-:Y:S05]  /*2260*/  BSYNC.RECONVERGENT B1 ;  /* 0x0000000000017941 */ /* 0x000fea0003800200 */
.L_x_21030:
        /* <DEDUP_REMOVED lines=10> */
.L_x_21029:
        /* <DEDUP_REMOVED lines=19> */
.L_x_21038:
        /* <DEDUP_REMOVED lines=13> */
.L_x_21040:
[----:B------:R-:W-:Y:S05]  /*2510*/  BSYNC.RECONVERGENT B2 ;  /* 0x0000000000027941 */ /* 0x000fea0003800200 */
.L_x_21039:
        /* <DEDUP_REMOVED lines=56> */
.L_x_21037:
[----:B------:R-:W-:Y:S05]  /*28a0*/  BSYNC.RECONVERGENT B1 ;  /* 0x0000000000017941 */ /* 0x000fea0003800200 */
.L_x_21036:
        /* <DEDUP_REMOVED lines=9> */
[----:B------:R-:W-:-:S07]  /*2940*/  FADD.FTZ R59, R59, R110 ;  /* 0x0000006e3b3b7221 */ /* 0x000fce0000010000 */
.L_x_21035:
        /* <DEDUP_REMOVED lines=19> */
.L_x_21044:
        /* <DEDUP_REMOVED lines=13> */
.L_x_21046:
[----:B------:R-:W-:Y:S05]  /*2b50*/  BSYNC.RECONVERGENT B2 ;  /* 0x0000000000027941 */ /* 0x000fea0003800200 */
.L_x_21045:
        /* <DEDUP_REMOVED lines=55> */
.L_x_21043:
[----:B------:R-:W-:Y:S05]  /*2ed0*/  BSYNC.RECONVERGENT B1 ;  /* 0x0000000000017941 */ /* 0x000fea0003800200 */
.L_x_21042:
        /* <DEDUP_REMOVED lines=9> */
[----:B------:R-:W-:-:S07]  /*2f70*/  FADD.FTZ R60, R60, R11 ;  /* 0x0000000b3c3c7221 */ /* 0x000fce0000010000 */
.L_x_21041:
        /* <DEDUP_REMOVED lines=19> */
.L_x_21050:
        /* <DEDUP_REMOVED lines=13> */
.L_x_21052:
[----:B------:R-:W-:Y:S05]  /*3180*/  BSYNC.RECONVERGENT B2 ;  /* 0x0000000000027941 */ /* 0x000fea0003800200 */
.L_x_21051:
        /* <DEDUP_REMOVED lines=56> */
.L_x_21049:
[----:B------:R-:W-:Y:S05]  /*3510*/  BSYNC.RECONVERGENT B1 ;  /* 0x0000000000017941 */ /* 0x000fea0003800200 */
.L_x_21048:
        /* <DEDUP_REMOVED lines=10> */
.L_x_21047:
        /* <DEDUP_REMOVED lines=19> */
.L_x_21056:
        /* <DEDUP_REMOVED lines=13> */
.L_x_21058:
[----:B------:R-:W-:Y:S05]  /*37c0*/  BSYNC.RECONVERGENT B2 ;  /* 0x0000000000027941 */ /* 0x000fea0003800200 */
.L_x_21057:
        /* <DEDUP_REMOVED lines=55> */
.L_x_21055:
[----:B------:R-:W-:Y:S05]  /*3b40*/  BSYNC.RECONVERGENT B1 ;  /* 0x0000000000017941 */ /* 0x000fea0003800200 */
.L_x_21054:
        /* <DEDUP_REMOVED lines=10> */
.L_x_21053:
        /* <DEDUP_REMOVED lines=19> */
.L_x_21062:
        /* <DEDUP_REMOVED lines=13> */
.L_x_21064:
[----:B------:R-:W-:Y:S05]  /*3df0*/  BSYNC.RECONVERGENT B2 ;  /* 0x0000000000027941 */ /* 0x000fea0003800200 */
.L_x_21063:
        /* <DEDUP_REMOVED lines=56> */
.L_x_21061:
[----:B------:R-:W-:Y:S05]  /*4180*/  BSYNC.RECONVERGENT B1 ;  /* 0x0000000000017941 */ /* 0x000fea0003800200 */
.L_x_21060:
        /* <DEDUP_REMOVED lines=9> */
[----:B------:R-:W-:Y:S01]  /*4220*/  FADD.FTZ R63, R63, R100 ;  /* 0x000000643f3f7221 */ /* 0x000fe20000010000 */
[----:B------:R-:W-:Y:S06]  /*4230*/  BRA `(.L_x_21059) ;  /* 0x0000003000147947 */ /* 0x000fec0003800000 */
.L_x_21016:
        /* <DEDUP_REMOVED lines=20> */
.L_x_21068:
        /* <DEDUP_REMOVED lines=13> */
.L_x_21070:
[----:B------:R-:W-:Y:S05]  /*4450*/  BSYNC.RECONVERGENT B2 ;  /* 0x0000000000027941 */ /* 0x000fea0003800200 */
.L_x_21069:
        /* <DEDUP_REMOVED lines=55> */
.L_x_21067:
[----:B------:R-:W-:Y:S05]  /*47d0*/  BSYNC.RECONVERGENT B1 ;  /* 0x0000000000017941 */ /* 0x000fea0003800200 */
.L_x_21066:
        /* <DEDUP_REMOVED lines=9> */
.L_x_21065:
[----:B------:R-:W-:Y:S02]  /*4870*/  IMAD.MOV.U32 R11, RZ, RZ, R58 ;  /* 0x000000ffff0b7224 */ /* 0x000fe400078e003a */
        /* <DEDUP_REMOVED lines=15> */
.L_x_21074:
        /* <DEDUP_REMOVED lines=13> */
.L_x_21076:
[----:B------:R-:W-:Y:S05]  /*4a40*/  BSYNC.RECONVERGENT B2 ;  /* 0x0000000000027941 */ /* 0x000fea0003800200 */
.L_x_21075:
        /* <DEDUP_REMOVED lines=57> */
.L_x_21073:
[----:B------:R-:W-:Y:S05]  /*4de0*/  BSYNC.RECONVERGENT B1 ;  /* 0x0000000000017941 */ /* 0x000fea0003800200 */
.L_x_21072:
        /* <DEDUP_REMOVED lines=9> */
.L_x_21071:
        /* <DEDUP_REMOVED lines=16> */
.L_x_21080:
        /* <DEDUP_REMOVED lines=13> */
.L_x_21082:
[----:B------:R-:W-:Y:S05]  /*5050*/  BSYNC.RECONVERGENT B2 ;  /* 0x0000000000027941 */ /* 0x000fea0003800200 */
.L_x_21081:
        /* <DEDUP_REMOVED lines=57> */
.L_x_21079:
[----:B------:R-:W-:Y:S05]  /*53f0*/  BSYNC.RECONVERGENT B1 ;  /* 0x0000000000017941 */ /* 0x000fea0003800200 */
.L_x_21078:
        /* <DEDUP_REMOVED lines=9> */
.L_x_21077:
        /* <DEDUP_REMOVED lines=16> */
.L_x_21086:
        /* <DEDUP_REMOVED lines=13> */
.L_x_21088:
[----:B------:R-:W-:Y:S05]  /*5660*/  BSYNC.RECONVERGENT B2 ;  /* 0x0000000000027941 */ /* 0x000fea0003800200 */
.L_x_21087:
        /* <DEDUP_REMOVED lines=56> */
.L_x_21085:
[----:B------:R-:W-:Y:S05]  /*59f0*/  BSYNC.RECONVERGENT B1 ;  /* 0x0000000000017941 */ /* 0x000fea0003800200 */
.L_x_21084:
        /* <DEDUP_REMOVED lines=9> */
.L_x_21083:
        /* <DEDUP_REMOVED lines=16> */
.L_x_21092:
        /* <DEDUP_REMOVED lines=13> */
.L_x_21094:
[----:B------:R-:W-:Y:S05]  /*5c60*/  BSYNC.RECONVERGENT B2 ;  /* 0x0000000000027941 */ /* 0x000fea0003800200 */
.L_x_21093:
        /* <DEDUP_REMOVED lines=56> */
.L_x_21091:
[----:B------:R-:W-:Y:S05]  /*5ff0*/  BSYNC.RECONVERGENT B1 ;  /* 0x0000000000017941 */ /* 0x000fea0003800200 */
.L_x_21090:
        /* <DEDUP_REMOVED lines=9> */
.L_x_21089:
        /* <DEDUP_REMOVED lines=16> */
.L_x_21098:
        /* <DEDUP_REMOVED lines=13> */
.L_x_21100:
[----:B------:R-:W-:Y:S05]  /*6260*/  BSYNC.RECONVERGENT B2 ;  /* 0x0000000000027941 */ /* 0x000fea0003800200 */
.L_x_21099:
        /* <DEDUP_REMOVED lines=56> */
.L_x_21097:
[----:B------:R-:W-:Y:S05]  /*65f0*/  BSYNC.RECONVERGENT B1 ;  /* 0x0000000000017941 */ /* 0x000fea0003800200 */
.L_x_21096:
        /* <DEDUP_REMOVED lines=9> */
.L_x_21095:
        /* <DEDUP_REMOVED lines=16> */
.L_x_21104:
        /* <DEDUP_REMOVED lines=13> */
.L_x_21106:
[----:B------:R-:W-:Y:S05]  /*6860*/  BSYNC.RECONVERGENT B2 ;  /* 0x0000000000027941 */ /* 0x000fea0003800200 */
.L_x_21105:
        /* <DEDUP_REMOVED lines=56> */
.L_x_21103:
[----:B------:R-:W-:Y:S05]  /*6bf0*/  BSYNC.RECONVERGENT B1 ;  /* 0x0000000000017941 */ /* 0x000fea0003800200 */
.L_x_21102:
        /* <DEDUP_REMOVED lines=9> */
.L_x_21101:
        /* <DEDUP_REMOVED lines=16> */
.L_x_21109:
        /* <DEDUP_REMOVED lines=13> */
.L_x_21111:
[----:B------:R-:W-:Y:S05]  /*6e60*/  BSYNC.RECONVERGENT B2 ;  /* 0x0000000000027941 */ /* 0x000fea0003800200 */
.L_x_21110:
        /* <DEDUP_REMOVED lines=56> */
.L_x_21108:
[----:B------:R-:W-:Y:S05]  /*71f0*/  BSYNC.RECONVERGENT B1 ;  /* 0x0000000000017941 */ /* 0x000fea0003800200 */
.L_x_21107:
        /* <DEDUP_REMOVED lines=9> */
.L_x_21059:
        /* <DEDUP_REMOVED lines=26> */
.L_x_21112:
[----:B------:R-:W-:Y:S01]  /*7430*/  IADD3 R97, PT, PT, R97, 0x80, RZ ;  /* 0x0000008061617810 */ /* 0x000fe20007ffe0ff */
[----:B------:R-:W-:-:S07]  /*7440*/  VIADD R96, R96, 0x80 ;  /* 0x0000008060607836 */ /* 0x000fce0000000000 */
.L_x_21014:
[----:B------:R-:W-:Y:S05]  /*7450*/  BSYNC.RECONVERGENT B0 ;  /* 0x0000000000007941 */ /* 0x000fea0003800200 */
.L_x_21013:
        /* <DEDUP_REMOVED lines=10> */
.L_x_21115:
        /* <DEDUP_REMOVED lines=25> */
.L_x_21120:
        /* <DEDUP_REMOVED lines=13> */
.L_x_21122:
[----:B------:R-:W-:Y:S05]  /*7760*/  BSYNC.RECONVERGENT B2 ;  /* 0x0000000000027941 */ /* 0x000fea0003800200 */
.L_x_21121:
        /* <DEDUP_REMOVED lines=55> */
.L_x_21119:
[----:B------:R-:W-:Y:S05]  /*7ae0*/  BSYNC.RECONVERGENT B1 ;  /* 0x0000000000017941 */ /* 0x000fea0003800200 */
.L_x_21118:
        /* <DEDUP_REMOVED lines=10> */
.L_x_21117:
        /* <DEDUP_REMOVED lines=19> */
.L_x_21126:
        /* <DEDUP_REMOVED lines=13> */
.L_x_21128:
[----:B------:R-:W-:Y:S05]  /*7d90*/  BSYNC.RECONVERGENT B2 ;  /* 0x0000000000027941 */ /* 0x000fea0003800200 */
.L_x_21127:
        /* <DEDUP_REMOVED lines=56> */
.L_x_21125:
[----:B------:R-:W-:Y:S05]  /*8120*/  BSYNC.RECONVERGENT B1 ;  /* 0x0000000000017941 */ /* 0x000fea0003800200 */
.L_x_21124:
        /* <DEDUP_REMOVED lines=10> */
.L_x_21123:
        /* <DEDUP_REMOVED lines=19> */
.L_x_21132:
        /* <DEDUP_REMOVED lines=13> */
.L_x_21134:
[----:B------:R-:W-:Y:S05]  /*83d0*/  BSYNC.RECONVERGENT B2 ;  /* 0x0000000000027941 */ /* 0x000fea0003800200 */
.L_x_21133:
        /* <DEDUP_REMOVED lines=55> */
.L_x_21131:
[----:B------:R-:W-:Y:S05]  /*8750*/  BSYNC.RECONVERGENT B1 ;  /* 0x0000000000017941 */ /* 0x000fea0003800200 */
.L_x_21130:
        /* <DEDUP_REMOVED lines=10> */
.L_x_21129:
        /* <DEDUP_REMOVED lines=19> */
.L_x_21138:
        /* <DEDUP_REMOVED lines=13> */
.L_x_21140:
[----:B------:R-:W-:Y:S05]  /*8a00*/  BSYNC.RECONVERGENT B2 ;  /* 0x0000000000027941 */ /* 0x000fea0003800200 */
.L_x_21139:
        /* <DEDUP_REMOVED lines=56> */
.L_x_21137:
[----:B------:R-:W-:Y:S05]  /*8d90*/  BSYNC.RECONVERGENT B1 ;  /* 0x0000000000017941 */ /* 0x000fea0003800200 */
.L_x_21136:
        /* <DEDUP_REMOVED lines=10> */
.L_x_21135:
        /* <DEDUP_REMOVED lines=19> */
.L_x_21144:
        /* <DEDUP_REMOVED lines=13> */
.L_x_21146:
[----:B------:R-:W-:Y:S05]  /*9040*/  BSYNC.RECONVERGENT B2 ;  /* 0x0000000000027941 */ /* 0x000fea0003800200 */
.L_x_21145:
        /* <DEDUP_REMOVED lines=55> */
.L_x_21143:
[----:B------:R-:W-:Y:S05]  /*93c0*/  BSYNC.RECONVERGENT B1 ;  /* 0x0000000000017941 */ /* 0x000fea0003800200 */
.L_x_21142:
        /* <DEDUP_REMOVED lines=10> */
.L_x_21141:
        /* <DEDUP_REMOVED lines=19> */
.L_x_21150:
        /* <DEDUP_REMOVED lines=13> */
.L_x_21152:
[----:B------:R-:W-:Y:S05]  /*9670*/  BSYNC.RECONVERGENT B2 ;  /* 0x0000000000027941 */ /* 0x000fea0003800200 */
.L_x_21151:
        /* <DEDUP_REMOVED lines=56> */
.L_x_21149:
[----:B------:R-:W-:Y:S05]  /*9a00*/  BSYNC.RECONVERGENT B1 ;  /* 0x0000000000017941 */ /* 0x000fea0003800200 */
.L_x_21148:
        /* <DEDUP_REMOVED lines=10> */
.L_x_21147:
        /* <DEDUP_REMOVED lines=19> */
.L_x_21156:
        /* <DEDUP_REMOVED lines=13> */
.L_x_21158:
[----:B------:R-:W-:Y:S05]  /*9cb0*/  BSYNC.RECONVERGENT B2 ;  /* 0x0000000000027941 */ /* 0x000fea0003800200 */
.L_x_21157:
        /* <DEDUP_REMOVED lines=55> */
.L_x_21155:
[----:B------:R-:W-:Y:S05]  /*a030*/  BSYNC.RECONVERGENT B1 ;  /* 0x0000000000017941 */ /* 0x000fea0003800200 */
.L_x_21154:
        /* <DEDUP_REMOVED lines=10> */
.L_x_21153:
        /* <DEDUP_REMOVED lines=19> */
.L_x_21162:
        /* <DEDUP_REMOVED lines=13> */
.L_x_21164:
[----:B------:R-:W-:Y:S05]  /*a2e0*/  BSYNC.RECONVERGENT B2 ;  /* 0x0000000000027941 */ /* 0x000fea0003800200 */
.L_x_21163:
        /* <DEDUP_REMOVED lines=56> */
.L_x_21161:
[----:B------:R-:W-:Y:S05]  /*a670*/  BSYNC.RECONVERGENT B1 ;  /* 0x0000000000017941 */ /* 0x000fea0003800200 */
.L_x_21160:
        /* <DEDUP_REMOVED lines=11> */
.L_x_21116:
        /* <DEDUP_REMOVED lines=20> */
.L_x_21168:
        /* <DEDUP_REMOVED lines=13> */
.L_x_21170:
[----:B------:R-:W-:Y:S05]  /*a940*/  BSYNC.RECONVERGENT B2 ;  /* 0x0000000000027941 */ /* 0x000fea0003800200 */
.L_x_21169:
        /* <DEDUP_REMOVED lines=55> */
.L_x_21167:
[----:B------:R-:W-:Y:S05]  /*acc0*/  BSYNC.RECONVERGENT B1 ;  /* 0x0000000000017941 */ /* 0x000fea0003800200 */
.L_x_21166:
        /* <DEDUP_REMOVED lines=9> */
.L_x_21165:
        /* <DEDUP_REMOVED lines=16> */
.L_x_21174:
        /* <DEDUP_REMOVED lines=13> */
.L_x_21176:
[----:B------:R-:W-:Y:S05]  /*af30*/  BSYNC.RECONVERGENT B2 ;  /* 0x0000000000027941 */ /* 0x000fea0003800200 */
.L_x_21175:
        /* <DEDUP_REMOVED lines=56> */
.L_x_21173:
[----:B------:R-:W-:Y:S05]  /*b2c0*/  BSYNC.RECONVERGENT B1 ;  /* 0x0000000000017941 */ /* 0x000fea0003800200 */
.L_x_21172:
        /* <DEDUP_REMOVED lines=9> */
.L_x_21171:
        /* <DEDUP_REMOVED lines=16> */
.L_x_21180:
        /* <DEDUP_REMOVED lines=13> */
.L_x_21182:
[----:B------:R-:W-:Y:S05]  /*b530*/  BSYNC.RECONVERGENT B2 ;  /* 0x0000000000027941 */ /* 0x000fea0003800200 */
.L_x_21181:
        /* <DEDUP_REMOVED lines=56> */
.L_x_21179:
[----:B------:R-:W-:Y:S05]  /*b8c0*/  BSYNC.RECONVERGENT B1 ;  /* 0x0000000000017941 */ /* 0x000fea0003800200 */
.L_x_21178:
        /* <DEDUP_REMOVED lines=9> */
.L_x_21177:
[----:B------:R-:W-:Y:S01]  /*b960*/  MOV R11, R68 ;  /* 0x00000044000b7202 */ /* 0x000fe20000000f00 */
        /* <DEDUP_REMOVED lines=15> */
.L_x_21186:
        /* <DEDUP_REMOVED lines=13> */
.L_x_21188:
[----:B------:R-:W-:Y:S05]  /*bb30*/  BSYNC.RECONVERGENT B2 ;  /* 0x0000000000027941 */ /* 0x000fea0003800200 */
.L_x_21187:
        /* <DEDUP_REMOVED lines=56> */
.L_x_21185:
[----:B------:R-:W-:Y:S05]  /*bec0*/  BSYNC.RECONVERGENT B1 ;  /* 0x0000000000017941 */ /* 0x000fea0003800200 */
.L_x_21184:
        /* <DEDUP_REMOVED lines=9> */
.L_x_21183:
        /* <DEDUP_REMOVED lines=16> */
.L_x_21192:
        /* <DEDUP_REMOVED lines=13> */
.L_x_21194:
[----:B------:R-:W-:Y:S05]  /*c130*/  BSYNC.RECONVERGENT B2 ;  /* 0x0000000000027941 */ /* 0x000fea0003800200 */
.L_x_21193:
        /* <DEDUP_REMOVED lines=56> */
.L_x_21191:
[----:B------:R-:W-:Y:S05]  /*c4c0*/  BSYNC.RECONVERGENT B1 ;  /* 0x0000000000017941 */ /* 0x000fea0003800200 */
.L_x_21190:
        /* <DEDUP_REMOVED lines=9> */
.L_x_21189:
        /* <DEDUP_REMOVED lines=16> */
.L_x_21198:
        /* <DEDUP_REMOVED lines=13> */
.L_x_21200:
[----:B------:R-:W-:Y:S05]  /*c730*/  BSYNC.RECONVERGENT B2 ;  /* 0x0000000000027941 */ /* 0x000fea0003800200 */
.L_x_21199:
        /* <DEDUP_REMOVED lines=56> */
.L_x_21197:
[----:B------:R-:W-:Y:S05]  /*cac0*/  BSYNC.RECONVERGENT B1 ;  /* 0x0000000000017941 */ /* 0x000fea0003800200 */
.L_x_21196:
        /* <DEDUP_REMOVED lines=9> */
.L_x_21195:
        /* <DEDUP_REMOVED lines=16> */
.L_x_21204:
        /* <DEDUP_REMOVED lines=13> */
.L_x_21206:
[----:B------:R-:W-:Y:S05]  /*cd30*/  BSYNC.RECONVERGENT B2 ;  /* 0x0000000000027941 */ /* 0x000fea0003800200 */
.L_x_21205:
        /* <DEDUP_REMOVED lines=56> */
.L_x_21203:
[----:B------:R-:W-:Y:S05]  /*d0c0*/  BSYNC.RECONVERGENT B1 ;  /* 0x0000000000017941 */ /* 0x000fea0003800200 */
.L_x_21202:
        /* <DEDUP_REMOVED lines=9> */
.L_x_21201:
        /* <DEDUP_REMOVED lines=16> */
.L_x_21209:
        /* <DEDUP_REMOVED lines=13> */
.L_x_21211:
[----:B------:R-:W-:Y:S05]  /*d330*/  BSYNC.RECONVERGENT B2 ;  /* 0x0000000000027941 */ /* 0x000fea0003800200 */
.L_x_21210:
        /* <DEDUP_REMOVED lines=56> */
.L_x_21208:
[----:B------:R-:W-:Y:S05]  /*d6c0*/  BSYNC.RECONVERGENT B1 ;  /* 0x0000000000017941 */ /* 0x000fea0003800200 */
.L_x_21207:
        /* <DEDUP_REMOVED lines=9> */
.L_x_21159:
        /* <DEDUP_REMOVED lines=26> */
.L_x_21212:
[----:B------:R-:W-:Y:S01]  /*d900*/  VIADD R97, R97, 0x80 ;  /* 0x0000008061617836 */ /* 0x000fe20000000000 */
[----:B------:R-:W-:-:S07]  /*d910*/  IADD3 R96, PT, PT, R96, 0x80, RZ ;  /* 0x0000008060607810 */ /* 0x000fce0007ffe0ff */
.L_x_21114:
[----:B------:R-:W-:Y:S05]  /*d920*/  BSYNC.RECONVERGENT B0 ;  /* 0x0000000000007941 */ /* 0x000fea0003800200 */
.L_x_21113:
        /* <DEDUP_REMOVED lines=9> */
.L_x_21215:
        /* <DEDUP_REMOVED lines=25> */
.L_x_21220:
        /* <DEDUP_REMOVED lines=13> */
.L_x_21222:
[----:B------:R-:W-:Y:S05]  /*dc20*/  BSYNC.RECONVERGENT B2 ;  /* 0x0000000000027941 */ /* 0x000fea0003800200 */
.L_x_21221:
        /* <DEDUP_REMOVED lines=55> */
.L_x_21219:
[----:B------:R-:W-:Y:S05]  /*dfa0*/  BSYNC.RECONVERGENT B1 ;  /* 0x0000000000017941 */ /* 0x000fea0003800200 */
.L_x_21218:
        /* <DEDUP_REMOVED lines=10> */
.L_x_21217:
        /* <DEDUP_REMOVED lines=19> */
.L_x_21226:
        /* <DEDUP_REMOVED lines=13> */
.L_x_21228:
[----:B------:R-:W-:Y:S05]  /*e250*/  BSYNC.RECONVERGENT B2 ;  /* 0x0000000000027941 */ /* 0x000fea0003800200 */
.L_x_21227:
        /* <DEDUP_REMOVED lines=56> */
.L_x_21225:
[----:B------:R-:W-:Y:S05]  /*e5e0*/  BSYNC.RECONVERGENT B1 ;  /* 0x0000000000017941 */ /* 0x000fea0003800200 */
.L_x_21224:
        /* <DEDUP_REMOVED lines=10> */
.L_x_21223:
        /* <DEDUP_REMOVED lines=19> */
.L_x_21232:
        /* <DEDUP_REMOVED lines=13> */
.L_x_21234:
[----:B------:R-:W-:Y:S05]  /*e890*/  BSYNC.RECONVERGENT B2 ;  /* 0x0000000000027941 */ /* 0x000fea0003800200 */
.L_x_21233:
        /* <DEDUP_REMOVED lines=55> */
.L_x_21231:
[----:B------:R-:W-:Y:S05]  /*ec10*/  BSYNC.RECONVERGENT B1 ;  /* 0x0000000000017941 */ /* 0x000fea0003800200 */
.L_x_21230:
        /* <DEDUP_REMOVED lines=10> */
.L_x_21229:
        /* <DEDUP_REMOVED lines=19> */
.L_x_21238:
        /* <DEDUP_REMOVED lines=13> */
.L_x_21240:
[----:B------:R-:W-:Y:S05]  /*eec0*/  BSYNC.RECONVERGENT B2 ;  /* 0x0000000000027941 */ /* 0x000fea0003800200 */
.L_x_21239:
        /* <DEDUP_REMOVED lines=56> */
.L_x_21237:
[----:B------:R-:W-:Y:S05]  /*f250*/  BSYNC.RECONVERGENT B1 ;  /* 0x0000000000017941 */ /* 0x000fea0003800200 */
.L_x_21236:
        /* <DEDUP_REMOVED lines=10> */
.L_x_21235:
        /* <DEDUP_REMOVED lines=19> */
.L_x_21244:
        /* <DEDUP_REMOVED lines=13> */
.L_x_21246:
[----:B------:R-:W-:Y:S05]  /*f500*/  BSYNC.RECONVERGENT B2 ;  /* 0x0000000000027941 */ /* 0x000fea0003800200 */
.L_x_21245:
        /* <DEDUP_REMOVED lines=55> */
.L_x_21243:
[----:B------:R-:W-:Y:S05]  /*f880*/  BSYNC.RECONVERGENT B1 ;  /* 0x0000000000017941 */ /* 0x000fea0003800200 */
.L_x_21242:
        /* <DEDUP_REMOVED lines=10> */
.L_x_21241:
        /* <DEDUP_REMOVED lines=19> */
.L_x_21250:
        /* <DEDUP_REMOVED lines=13> */
.L_x_21252:
[----:B------:R-:W-:Y:S05]  /*fb30*/  BSYNC.RECONVERGENT B2 ;  /* 0x0000000000027941 */ /* 0x000fea0003800200 */
.L_x_21251:
        /* <DEDUP_REMOVED lines=56> */
.L_x_21249:
[----:B------:R-:W-:Y:S05]  /*fec0*/  BSYNC.RECONVERGENT B1 ;  /* 0x0000000000017941 */ /* 0x000fea0003800200 */
.L_x_21248:
        /* <DEDUP_REMOVED lines=10> */
.L_x_21247:
        /* <DEDUP_REMOVED lines=19> */
.L_x_21256:
        /* <DEDUP_REMOVED lines=13> */
.L_x_21258:
[----:B------:R-:W-:Y:S05]  /*10170*/  BSYNC.RECONVERGENT B2 ;  /* 0x0000000000027941 */ /* 0x000fea0003800200 */
.L_x_21257:
        /* <DEDUP_REMOVED lines=55> */
.L_x_21255:
[----:B------:R-:W-:Y:S05]  /*104f0*/  BSYNC.RECONVERGENT B1 ;  /* 0x0000000000017941 */ /* 0x000fea0003800200 */
.L_x_21254:
        /* <DEDUP_REMOVED lines=10> */
.L_x_21253:
        /* <DEDUP_REMOVED lines=19> */
.L_x_21262:
        /* <DEDUP_REMOVED lines=13> */
.L_x_21264:
[----:B------:R-:W-:Y:S05]  /*107a0*/  BSYNC.RECONVERGENT B2 ;  /* 0x0000000000027941 */ /* 0x000fea0003800200 */
.L_x_21263:
        /* <DEDUP_REMOVED lines=56> */
.L_x_21261:
[----:B------:R-:W-:Y:S05]  /*10b30*/  BSYNC.RECONVERGENT B1 ;  /* 0x0000000000017941 */ /* 0x000fea0003800200 */
.L_x_21260:
        /* <DEDUP_REMOVED lines=11> */
.L_x_21216:
        /* <DEDUP_REMOVED lines=20> */
.L_x_21268:
        /* <DEDUP_REMOVED lines=13> */
.L_x_21270:
[----:B------:R-:W-:Y:S05]  /*10e00*/  BSYNC.RECONVERGENT B2 ;  /* 0x0000000000027941 */ /* 0x000fea0003800200 */
.L_x_21269:
        /* <DEDUP_REMOVED lines=55> */
.L_x_21267:
[----:B------:R-:W-:Y:S05]  /*11180*/  BSYNC.RECONVERGENT B1 ;  /* 0x0000000000017941 */ /* 0x000fea0003800200 */
.L_x_21266:
        /* <DEDUP_REMOVED lines=9> */
.L_x_21265:
        /* <DEDUP_REMOVED lines=16> */
.L_x_21274:
        /* <DEDUP_REMOVED lines=13> */
.L_x_21276:
[----:B------:R-:W-:Y:S05]  /*113f0*/  BSYNC.RECONVERGENT B2 ;  /* 0x0000000000027941 */ /* 0x000fea0003800200 */
.L_x_21275:
        /* <DEDUP_REMOVED lines=56> */
.L_x_21273:
[----:B------:R-:W-:Y:S05]  /*11780*/  BSYNC.RECONVERGENT B1 ;  /* 0x0000000000017941 */ /* 0x000fea0003800200 */
.L_x_21272:
        /* <DEDUP_REMOVED lines=9> */
.L_x_21271:
        /* <DEDUP_REMOVED lines=16> */
.L_x_21280:
        /* <DEDUP_REMOVED lines=13> */
.L_x_21282:
[----:B------:R-:W-:Y:S05]  /*119f0*/  BSYNC.RECONVERGENT B2 ;  /* 0x0000000000027941 */ /* 0x000fea0003800200 */
.L_x_21281:
        /* <DEDUP_REMOVED lines=56> */
.L_x_21279:
[----:B------:R-:W-:Y:S05]  /*11d80*/  BSYNC.RECONVERGENT B1 ;  /* 0x0000000000017941 */ /* 0x000fea0003800200 */
.L_x_21278:
        /* <DEDUP_REMOVED lines=9> */
.L_x_21277:
        /* <DEDUP_REMOVED lines=16> */
.L_x_21286:
        /* <DEDUP_REMOVED lines=13> */
.L_x_21288:
[----:B------:R-:W-:Y:S05]  /*11ff0*/  BSYNC.RECONVERGENT B2 ;  /* 0x0000000000027941 */ /* 0x000fea0003800200 */
.L_x_21287:
        /* <DEDUP_REMOVED lines=56> */
.L_x_21285:
[----:B------:R-:W-:Y:S05]  /*12380*/  BSYNC.RECONVERGENT B1 ;  /* 0x0000000000017941 */ /* 0x000fea0003800200 */
.L_x_21284:
        /* <DEDUP_REMOVED lines=9> */
.L_x_21283:
        /* <DEDUP_REMOVED lines=16> */
.L_x_21292:
        /* <DEDUP_REMOVED lines=13> */
.L_x_21294:
[----:B------:R-:W-:Y:S05]  /*125f0*/  BSYNC.RECONVERGENT B2 ;  /* 0x0000000000027941 */ /* 0x000fea0003800200 */
.L_x_21293:
        /* <DEDUP_REMOVED lines=56> */
.L_x_21291:
[----:B------:R-:W-:Y:S05]  /*12980*/  BSYNC.RECONVERGENT B1 ;  /* 0x0000000000017941 */ /* 0x000fea0003800200 */
.L_x_21290:
        /* <DEDUP_REMOVED lines=9> */
.L_x_21289:
        /* <DEDUP_REMOVED lines=16> */
.L_x_21298:
        /* <DEDUP_REMOVED lines=13> */
.L_x_21300:
[----:B------:R-:W-:Y:S05]  /*12bf0*/  BSYNC.RECONVERGENT B2 ;  /* 0x0000000000027941 */ /* 0x000fea0003800200 */
.L_x_21299:
        /* <DEDUP_REMOVED lines=56> */
.L_x_21297:
[----:B------:R-:W-:Y:S05]  /*12f80*/  BSYNC.RECONVERGENT B1 ;  /* 0x0000000000017941 */ /* 0x000fea0003800200 */
.L_x_21296:
        /* <DEDUP_REMOVED lines=9> */
.L_x_21295:
        /* <DEDUP_REMOVED lines=16> */
.L_x_21304:
        /* <DEDUP_REMOVED lines=13> */
.L_x_21306:
[----:B------:R-:W-:Y:S05]  /*131f0*/  BSYNC.RECONVERGENT B2 ;  /* 0x0000000000027941 */ /* 0x000fea0003800200 */
.L_x_21305:
        /* <DEDUP_REMOVED lines=56> */
.L_x_21303:
[----:B------:R-:W-:Y:S05]  /*13580*/  BSYNC.RECONVERGENT B1 ;  /* 0x0000000000017941 */ /* 0x000fea0003800200 */
.L_x_21302:
        /* <DEDUP_REMOVED lines=9> */
.L_x_21301:
        /* <DEDUP_REMOVED lines=16> */
.L_x_21309:
        /* <DEDUP_REMOVED lines=13> */
.L_x_21311:
[----:B------:R-:W-:Y:S05]  /*137f0*/  BSYNC.RECONVERGENT B2 ;  /* 0x0000000000027941 */ /* 0x000fea0003800200 */
.L_x_21310:
        /* <DEDUP_REMOVED lines=56> */
.L_x_21308:
[----:B------:R-:W-:Y:S05]  /*13b80*/  BSYNC.RECONVERGENT B1 ;  /* 0x0000000000017941 */ /* 0x000fea0003800200 */
.L_x_21307:
        /* <DEDUP_REMOVED lines=9> */
.L_x_21259:
        /* <DEDUP_REMOVED lines=19> */
[----:B------:R-:W-:-:S05]  /*13d50*/  IMAD.WIDE.U32 R114, R114, 0x10000, RZ ;  /* 0x0001000072727825 */ /* 0x000fca00078e00ff */
[----:B------:R-:W-:Y:S02]  /*13d60*/  LOP3.LUT R99, R115, R99, R117, 0xfe, !PT ;  /* 0x0000006373637212 */ /* 0x000fe400078efe75 */
[----:B------:R-:W-:Y:S02]  /*13d70*/  LOP3.LUT R115, R112, R116, R114, 0xfe, !PT ;  /* 0x0000007470737212 */ /* 0x000fe400078efe72 */
[----:B------:R-:W-:Y:S01]  /*13d80*/  LOP3.LUT R113, R99, R113, RZ, 0xfc, !PT ;  /* 0x0000007163717212 */ /* 0x000fe200078efcff */
[----:B0-----:R-:W-:Y:S01]  /*13d90*/  IMAD.WIDE.U32 R110, R96, 0x8, R110 ;  /* 0x00000008606e7825 */ /* 0x001fe200078e006e */
[----:B------:R-:W-:-:S05]  /*13da0*/  LOP3.LUT R112, R115, 0xff, R8, 0xf8, !PT ;  /* 0x000000ff73707812 */ /* 0x000fca00078ef808 */
[----:B------:R1:W-:Y:S02]  /*13db0*/  STG.E.64 desc[UR12][R110.64], R112 ;  /* 0x000000706e007986 */ /* 0x0003e4000c101b0c */
.L_x_21312:
[----:B------:R-:W-:Y:S01]  /*13dc0*/  IADD3 R97, PT, PT, R97, 0x80, RZ ;  /* 0x0000008061617810 */ /* 0x000fe20007ffe0ff */
[----:B------:R-:W-:-:S07]  /*13dd0*/  VIADD R96, R96, 0x80 ;  /* 0x0000008060607836 */ /* 0x000fce0000000000 */
.L_x_21214:
[----:B------:R-:W-:Y:S05]  /*13de0*/  BSYNC.RECONVERGENT B0 ;  /* 0x0000000000007941 */ /* 0x000fea0003800200 */
.L_x_21213:
        /* <DEDUP_REMOVED lines=9> */
.L_x_21315:
        /* <DEDUP_REMOVED lines=25> */
.L_x_21320:
        /* <DEDUP_REMOVED lines=13> */
.L_x_21322:
[----:B------:R-:W-:Y:S05]  /*140e0*/  BSYNC.RECONVERGENT B2 ;  /* 0x0000000000027941 */ /* 0x000fea0003800200 */
.L_x_21321:
        /* <DEDUP_REMOVED lines=55> */
.L_x_21319:
[----:B------:R-:W-:Y:S05]  /*14460*/  BSYNC.RECONVERGENT B1 ;  /* 0x0000000000017941 */ /* 0x000fea0003800200 */
.L_x_21318:
        /* <DEDUP_REMOVED lines=10> */
.L_x_21317:
        /* <DEDUP_REMOVED lines=19> */
.L_x_21326:
        /* <DEDUP_REMOVED lines=13> */
.L_x_21328:
[----:B------:R-:W-:Y:S05]  /*14710*/  BSYNC.RECONVERGENT B2 ;  /* 0x0000000000027941 */ /* 0x000fea0003800200 */
.L_x_21327:
        /* <DEDUP_REMOVED lines=56> */
.L_x_21325:
[----:B------:R-:W-:Y:S05]  /*14aa0*/  BSYNC.RECONVERGENT B1 ;  /* 0x0000000000017941 */ /* 0x000fea0003800200 */
.L_x_21324:
        /* <DEDUP_REMOVED lines=10> */
.L_x_21323:
        /* <DEDUP_REMOVED lines=19> */
.L_x_21332:
        /* <DEDUP_REMOVED lines=13> */
.L_x_21334:
[----:B------:R-:W-:Y:S05]  /*14d50*/  BSYNC.RECONVERGENT B2 ;  /* 0x0000000000027941 */ /* 0x000fea0003800200 */
.L_x_21333:
        /* <DEDUP_REMOVED lines=55> */
.L_x_21331:
[----:B------:R-:W-:Y:S05]  /*150d0*/  BSYNC.RECONVERGENT B1 ;  /* 0x0000000000017941 */ /* 0x000fea0003800200 */
.L_x_21330:
        /* <DEDUP_REMOVED lines=10> */
.L_x_21329:
        /* <DEDUP_REMOVED lines=19> */
.L_x_21338:
        /* <DEDUP_REMOVED lines=13> */
.L_x_21340:
[----:B------:R-:W-:Y:S05]  /*15380*/  BSYNC.RECONVERGENT B2 ;  /* 0x0000000000027941 */ /* 0x000fea0003800200 */
.L_x_21339:
        /* <DEDUP_REMOVED lines=56> */
.L_x_21337:
[----:B------:R-:W-:Y:S05]  /*15710*/  BSYNC.RECONVERGENT B1 ;  /* 0x0000000000017941 */ /* 0x000fea0003800200 */
.L_x_21336:
        /* <DEDUP_REMOVED lines=10> */
.L_x_21335:
        /* <DEDUP_REMOVED lines=19> */
.L_x_21344:
        /* <DEDUP_REMOVED lines=13> */
.L_x_21346:
[----:B------:R-:W-:Y:S05]  /*159c0*/  BSYNC.RECONVERGENT B2 ;  /* 0x0000000000027941 */ /* 0x000fea0003800200 */
.L_x_21345:
        /* <DEDUP_REMOVED lines=55> */
.L_x_21343:
[----:B------:R-:W-:Y:S05]  /*15d40*/  BSYNC.RECONVERGENT B1 ;  /* 0x0000000000017941 */ /* 0x000fea0003800200 */
.L_x_21342:
        /* <DEDUP_REMOVED lines=10> */
.L_x_21341:
        /* <DEDUP_REMOVED lines=19> */
.L_x_21350:
        /* <DEDUP_REMOVED lines=13> */
.L_x_21352:
[----:B------:R-:W-:Y:S05]  /*15ff0*/  BSYNC.RECONVERGENT B2 ;  /* 0x0000000000027941 */ /* 0x000fea0003800200 */
.L_x_21351:
        /* <DEDUP_REMOVED lines=56> */
.L_x_21349:
[----:B------:R-:W-:Y:S05]  /*16380*/  BSYNC.RECONVERGENT B1 ;  /* 0x0000000000017941 */ /* 0x000fea0003800200 */
.L_x_21348:
        /* <DEDUP_REMOVED lines=10> */
.L_x_21347:
        /* <DEDUP_REMOVED lines=19> */
.L_x_21356:
        /* <DEDUP_REMOVED lines=13> */
.L_x_21358:
[----:B------:R-:W-:Y:S05]  /*16630*/  BSYNC.RECONVERGENT B2 ;  /* 0x0000000000027941 */ /* 0x000fea0003800200 */
.L_x_21357:
        /* <DEDUP_REMOVED lines=55> */
.L_x_21355:
[----:B------:R-:W-:Y:S05]  /*169b0*/  BSYNC.RECONVERGENT B1 ;  /* 0x0000000000017941 */ /* 0x000fea0003800200 */
.L_x_21354:
        /* <DEDUP_REMOVED lines=10> */
.L_x_21353:
        /* <DEDUP_REMOVED lines=19> */
.L_x_21362:
        /* <DEDUP_REMOVED lines=13> */
.L_x_21364:
[----:B------:R-:W-:Y:S05]  /*16c60*/  BSYNC.RECONVERGENT B2 ;  /* 0x0000000000027941 */ /* 0x000fea0003800200 */
.L_x_21363:
        /* <DEDUP_REMOVED lines=56> */
.L_x_21361:
[----:B------:R-:W-:Y:S05]  /*16ff0*/  BSYNC.RECONVERGENT B1 ;  /* 0x0000000000017941 */ /* 0x000fea0003800200 */
.L_x_21360:
        /* <DEDUP_REMOVED lines=11> */
.L_x_21316:
        /* <DEDUP_REMOVED lines=20> */
.L_x_21368:
        /* <DEDUP_REMOVED lines=13> */
.L_x_21370:
[----:B------:R-:W-:Y:S05]  /*172c0*/  BSYNC.RECONVERGENT B2 ;  /* 0x0000000000027941 */ /* 0x000fea0003800200 */
.L_x_21369:
        /* <DEDUP_REMOVED lines=55> */
.L_x_21367:
[----:B------:R-:W-:Y:S05]  /*17640*/  BSYNC.RECONVERGENT B1 ;  /* 0x0000000000017941 */ /* 0x000fea0003800200 */
.L_x_21366:
        /* <DEDUP_REMOVED lines=9> */
.L_x_21365:
        /* <DEDUP_REMOVED lines=16> */
.L_x_21374:
        /* <DEDUP_REMOVED lines=13> */
.L_x_21376:
[----:B------:R-:W-:Y:S05]  /*178b0*/  BSYNC.RECONVERGENT B2 ;  /* 0x0000000000027941 */ /* 0x000fea0003800200 */
.L_x_21375:
        /* <DEDUP_REMOVED lines=56> */
.L_x_21373:
[----:B------:R-:W-:Y:S05]  /*17c40*/  BSYNC.RECONVERGENT B1 ;  /* 0x0000000000017941 */ /* 0x000fea0003800200 */
.L_x_21372:
        /* <DEDUP_REMOVED lines=9> */
.L_x_21371:
        /* <DEDUP_REMOVED lines=16> */
.L_x_21380:
        /* <DEDUP_REMOVED lines=13> */
.L_x_21382:
[----:B------:R-:W-:Y:S05]  /*17eb0*/  BSYNC.RECONVERGENT B2 ;  /* 0x0000000000027941 */ /* 0x000fea0003800200 */
.L_x_21381:
        /* <DEDUP_REMOVED lines=56> */
.L_x_21379:
[----:B------:R-:W-:Y:S05]  /*18240*/  BSYNC.RECONVERGENT B1 ;  /* 0x0000000000017941 */ /* 0x000fea0003800200 */
.L_x_21378:
        /* <DEDUP_REMOVED lines=9> */
.L_x_21377:
        /* <DEDUP_REMOVED lines=16> */
.L_x_21386:
        /* <DEDUP_REMOVED lines=13> */
.L_x_21388:
[----:B------:R-:W-:Y:S05]  /*184b0*/  BSYNC.RECONVERGENT B2 ;  /* 0x0000000000027941 */ /* 0x000fea0003800200 */
.L_x_21387:
        /* <DEDUP_REMOVED lines=56> */
.L_x_21385:
[----:B------:R-:W-:Y:S05]  /*18840*/  BSYNC.RECONVERGENT B1 ;  /* 0x0000000000017941 */ /* 0x000fea0003800200 */
.L_x_21384:
        /* <DEDUP_REMOVED lines=9> */
.L_x_21383:
        /* <DEDUP_REMOVED lines=16> */
.L_x_21392:
        /* <DEDUP_REMOVED lines=13> */
.L_x_21394:
[----:B------:R-:W-:Y:S05]  /*18ab0*/  BSYNC.RECONVERGENT B2 ;  /* 0x0000000000027941 */ /* 0x000fea0003800200 */
.L_x_21393:
        /* <DEDUP_REMOVED lines=56> */
.L_x_21391:
[----:B------:R-:W-:Y:S05]  /*18e40*/  BSYNC.RECONVERGENT B1 ;  /* 0x0000000000017941 */ /* 0x000fea0003800200 */
.L_x_21390:
        /* <DEDUP_REMOVED lines=9> */
.L_x_21389:
        /* <DEDUP_REMOVED lines=16> */
.L_x_21398:
        /* <DEDUP_REMOVED lines=13> */
.L_x_21400:
[----:B------:R-:W-:Y:S05]  /*190b0*/  BSYNC.RECONVERGENT B2 ;  /* 0x0000000000027941 */ /* 0x000fea0003800200 */
.L_x_21399:
        /* <DEDUP_REMOVED lines=56> */
.L_x_21397:
[----:B------:R-:W-:Y:S05]  /*19440*/  BSYNC.RECONVERGENT B1 ;  /* 0x0000000000017941 */ /* 0x000fea0003800200 */
.L_x_21396:
        /* <DEDUP_REMOVED lines=9> */
.L_x_21395:
        /* <DEDUP_REMOVED lines=16> */
.L_x_21404:
        /* <DEDUP_REMOVED lines=13> */
.L_x_21406:
[----:B------:R-:W-:Y:S05]  /*196b0*/  BSYNC.RECONVERGENT B2 ;  /* 0x0000000000027941 */ /* 0x000fea0003800200 */
.L_x_21405:
        /* <DEDUP_REMOVED lines=56> */
.L_x_21403:
[----:B------:R-:W-:Y:S05]  /*19a40*/  BSYNC.RECONVERGENT B1 ;  /* 0x0000000000017941 */ /* 0x000fea0003800200 */
.L_x_21402:
        /* <DEDUP_REMOVED lines=9> */
.L_x_21401:
        /* <DEDUP_REMOVED lines=16> */
.L_x_21409:
        /* <DEDUP_REMOVED lines=13> */
.L_x_21411:
[----:B------:R-:W-:Y:S05]  /*19cb0*/  BSYNC.RECONVERGENT B2 ;  /* 0x0000000000027941 */ /* 0x000fea0003800200 */
.L_x_21410:
        /* <DEDUP_REMOVED lines=56> */
.L_x_21408:
[----:B------:R-:W-:Y:S05]  /*1a040*/  BSYNC.RECONVERGENT B1 ;  /* 0x0000000000017941 */ /* 0x000fea0003800200 */
.L_x_21407:
        /* <DEDUP_REMOVED lines=9> */
.L_x_21359:
        /* <DEDUP_REMOVED lines=26> */
.L_x_21412:
[----:B------:R-:W-:Y:S01]  /*1a280*/  VIADD R97, R97, 0x80 ;  /* 0x0000008061617836 */ /* 0x000fe20000000000 */
[----:B------:R-:W-:-:S07]  /*1a290*/  IADD3 R96, PT, PT, R96, 0x80, RZ ;  /* 0x0000008060607810 */ /* 0x000fce0007ffe0ff */
.L_x_21314:
[----:B------:R-:W-:Y:S05]  /*1a2a0*/  BSYNC.RECONVERGENT B0 ;  /* 0x0000000000007941 */ /* 0x000fea0003800200 */
.L_x_21313:
        /* <DEDUP_REMOVED lines=9> */
.L_x_21415:
        /* <DEDUP_REMOVED lines=25> */
.L_x_21420:
        /* <DEDUP_REMOVED lines=13> */
.L_x_21422:
[----:B------:R-:W-:Y:S05]  /*1a5a0*/  BSYNC.RECONVERGENT B2 ;  /* 0x0000000000027941 */ /* 0x000fea0003800200 */
.L_x_21421:
        /* <DEDUP_REMOVED lines=55> */
.L_x_21419:
[----:B------:R-:W-:Y:S05]  /*1a920*/  BSYNC.RECONVERGENT B1 ;  /* 0x0000000000017941 */ /* 0x000fea0003800200 */
.L_x_21418:
        /* <DEDUP_REMOVED lines=10> */
.L_x_21417:
        /* <DEDUP_REMOVED lines=19> */
.L_x_21426:
        /* <DEDUP_REMOVED lines=13> */
.L_x_21428:
[----:B------:R-:W-:Y:S05]  /*1abd0*/  BSYNC.RECONVERGENT B2 ;  /* 0x0000000000027941 */ /* 0x000fea0003800200 */
.L_x_21427:
        /* <DEDUP_REMOVED lines=56> */
.L_x_21425:
[----:B------:R-:W-:Y:S05]  /*1af60*/  BSYNC.RECONVERGENT B1 ;  /* 0x0000000000017941 */ /* 0x000fea0003800200 */
.L_x_21424:
        /* <DEDUP_REMOVED lines=10> */
.L_x_21423:
        /* <DEDUP_REMOVED lines=19> */
.L_x_21432:
        /* <DEDUP_REMOVED lines=13> */
.L_x_21434:
[----:B------:R-:W-:Y:S05]  /*1b210*/  BSYNC.RECONVERGENT B2 ;  /* 0x0000000000027941 */ /* 0x000fea0003800200 */
.L_x_21433:
        /* <DEDUP_REMOVED lines=55> */
.L_x_21431:
[----:B------:R-:W-:Y:S05]  /*1b590*/  BSYNC.RECONVERGENT B1 ;  /* 0x0000000000017941 */ /* 0x000fea0003800200 */
.L_x_21430:
        /* <DEDUP_REMOVED lines=10> */
.L_x_21429:
        /* <DEDUP_REMOVED lines=19> */
.L_x_21438:
        /* <DEDUP_REMOVED lines=13> */
.L_x_21440:
[----:B------:R-:W-:Y:S05]  /*1b840*/  BSYNC.RECONVERGENT B2 ;  /* 0x0000000000027941 */ /* 0x000fea0003800200 */
.L_x_21439:
        /* <DEDUP_REMOVED lines=56> */
.L_x_21437:
[----:B------:R-:W-:Y:S05]  /*1bbd0*/  BSYNC.RECONVERGENT B1 ;  /* 0x0000000000017941 */ /* 0x000fea0003800200 */
.L_x_21436:
        /* <DEDUP_REMOVED lines=10> */
.L_x_21435:
        /* <DEDUP_REMOVED lines=19> */
.L_x_21444:
        /* <DEDUP_REMOVED lines=13> */
.L_x_21446:
[----:B------:R-:W-:Y:S05]  /*1be80*/  BSYNC.RECONVERGENT B2 ;  /* 0x0000000000027941 */ /* 0x000fea0003800200 */
.L_x_21445:
        /* <DEDUP_REMOVED lines=55> */
.L_x_21443:
[----:B------:R-:W-:Y:S05]  /*1c200*/  BSYNC.RECONVERGENT B1 ;  /* 0x0000000000017941 */ /* 0x000fea0003800200 */
.L_x_21442:
        /* <DEDUP_REMOVED lines=10> */
.L_x_21441:
        /* <DEDUP_REMOVED lines=19> */
.L_x_21450:
        /* <DEDUP_REMOVED lines=13> */
.L_x_21452:
[----:B------:R-:W-:Y:S05]  /*1c4b0*/  BSYNC.RECONVERGENT B2 ;  /* 0x0000000000027941 */ /* 0x000fea0003800200 */
.L_x_21451:
        /* <DEDUP_REMOVED lines=56> */
.L_x_21449:
[----:B------:R-:W-:Y:S05]  /*1c840*/  BSYNC.RECONVERGENT B1 ;  /* 0x0000000000017941 */ /* 0x000fea0003800200 */
.L_x_21448:
        /* <DEDUP_REMOVED lines=10> */
.L_x_21447:
        /* <DEDUP_REMOVED lines=19> */
.L_x_21456:
        /* <DEDUP_REMOVED lines=13> */
.L_x_21458:
[----:B------:R-:W-:Y:S05]  /*1caf0*/  BSYNC.RECONVERGENT B2 ;  /* 0x0000000000027941 */ /* 0x000fea0003800200 */
.L_x_21457:
        /* <DEDUP_REMOVED lines=55> */
.L_x_21455:
[----:B------:R-:W-:Y:S05]  /*1ce70*/  BSYNC.RECONVERGENT B1 ;  /* 0x0000000000017941 */ /* 0x000fea0003800200 */
.L_x_21454:
        /* <DEDUP_REMOVED lines=10> */
.L_x_21453:
        /* <DEDUP_REMOVED lines=19> */
.L_x_21462:
        /* <DEDUP_REMOVED lines=13> */
.L_x_21464:
[----:B------:R-:W-:Y:S05]  /*1d120*/  BSYNC.RECONVERGENT B2 ;  /* 0x0000000000027941 */ /* 0x000fea0003800200 */
.L_x_21463:
        /* <DEDUP_REMOVED lines=56> */
.L_x_21461:
[----:B------:R-:W-:Y:S05]  /*1d4b0*/  BSYNC.RECONVERGENT B1 ;  /* 0x0000000000017941 */ /* 0x000fea0003800200 */
.L_x_21460:
        /* <DEDUP_REMOVED lines=11> */
.L_x_21416:
        /* <DEDUP_REMOVED lines=20> */
.L_x_21468:
        /* <DEDUP_REMOVED lines=13> */
.L_x_21470:
[----:B------:R-:W-:Y:S05]  /*1d780*/  BSYNC.RECONVERGENT B2 ;  /* 0x0000000000027941 */ /* 0x000fea0003800200 */
.L_x_21469:
        /* <DEDUP_REMOVED lines=55> */
.L_x_21467:
[----:B------:R-:W-:Y:S05]  /*1db00*/  BSYNC.RECONVERGENT B1 ;  /* 0x0000000000017941 */ /* 0x000fea0003800200 */
.L_x_21466:
        /* <DEDUP_REMOVED lines=9> */
.L_x_21465:
        /* <DEDUP_REMOVED lines=16> */
.L_x_21474:
        /* <DEDUP_REMOVED lines=13> */
.L_x_21476:
[----:B------:R-:W-:Y:S05]  /*1dd70*/  BSYNC.RECONVERGENT B2 ;  /* 0x0000000000027941 */ /* 0x000fea0003800200 */
.L_x_21475:
        /* <DEDUP_REMOVED lines=56> */
.L_x_21473:
[----:B------:R-:W-:Y:S05]  /*1e100*/  BSYNC.RECONVERGENT B1 ;  /* 0x0000000000017941 */ /* 0x000fea0003800200 */
.L_x_21472:
        /* <DEDUP_REMOVED lines=9> */
.L_x_21471:
        /* <DEDUP_REMOVED lines=16> */
.L_x_21480:
        /* <DEDUP_REMOVED lines=13> */
.L_x_21482:
[----:B------:R-:W-:Y:S05]  /*1e370*/  BSYNC.RECONVERGENT B2 ;  /* 0x0000000000027941 */ /* 0x000fea0003800200 */
.L_x_21481:
        /* <DEDUP_REMOVED lines=56> */
.L_x_21479:
[----:B------:R-:W-:Y:S05]  /*1e700*/  BSYNC.RECONVERGENT B1 ;  /* 0x0000000000017941 */ /* 0x000fea0003800200 */
.L_x_21478:
        /* <DEDUP_REMOVED lines=9> */
.L_x_21477:
        /* <DEDUP_REMOVED lines=16> */
.L_x_21486:
        /* <DEDUP_REMOVED lines=13> */
.L_x_21488:
[----:B------:R-:W-:Y:S05]  /*1e970*/  BSYNC.RECONVERGENT B2 ;  /* 0x0000000000027941 */ /* 0x000fea0003800200 */
.L_x_21487:
        /* <DEDUP_REMOVED lines=56> */
.L_x_21485:
[----:B------:R-:W-:Y:S05]  /*1ed00*/  BSYNC.RECONVERGENT B1 ;  /* 0x0000000000017941 */ /* 0x000fea0003800200 */
.L_x_21484:
        /* <DEDUP_REMOVED lines=9> */
.L_x_21483:
        /* <DEDUP_REMOVED lines=16> */
.L_x_21492:
        /* <DEDUP_REMOVED lines=13> */
.L_x_21494:
[----:B------:R-:W-:Y:S05]  /*1ef70*/  BSYNC.RECONVERGENT B2 ;  /* 0x0000000000027941 */ /* 0x000fea0003800200 */
.L_x_21493:
        /* <DEDUP_REMOVED lines=56> */
.L_x_21491:
[----:B------:R-:W-:Y:S05]  /*1f300*/  BSYNC.RECONVERGENT B1 ;  /* 0x0000000000017941 */ /* 0x000fea0003800200 */
.L_x_21490:
        /* <DEDUP_REMOVED lines=9> */
.L_x_21489:
        /* <DEDUP_REMOVED lines=16> */
.L_x_21498:
        /* <DEDUP_REMOVED lines=13> */
.L_x_21500:
[----:B------:R-:W-:Y:S05]  /*1f570*/  BSYNC.RECONVERGENT B2 ;  /* 0x0000000000027941 */ /* 0x000fea0003800200 */
.L_x_21499:
        /* <DEDUP_REMOVED lines=56> */
.L_x_21497:
[----:B------:R-:W-:Y:S05]  /*1f900*/  BSYNC.RECONVERGENT B1 ;  /* 0x0000000000017941 */ /* 0x000fea0003800200 */
.L_x_21496:
        /* <DEDUP_REMOVED lines=9> */
.L_x_21495:
        /* <DEDUP_REMOVED lines=16> */
.L_x_21504:
        /* <DEDUP_REMOVED lines=13> */
.L_x_21506:
[----:B------:R-:W-:Y:S05]  /*1fb70*/  BSYNC.RECONVERGENT B2 ;  /* 0x0000000000027941 */ /* 0x000fea0003800200 */
.L_x_21505:
        /* <DEDUP_REMOVED lines=56> */
.L_x_21503:
[----:B------:R-:W-:Y:S05]  /*1ff00*/  BSYNC.RECONVERGENT B1 ;  /* 0x0000000000017941 */ /* 0x000fea0003800200 */
.L_x_21502:
        /* <DEDUP_REMOVED lines=9> */
.L_x_21501:
[----:B------:R-:W-:Y:S01]  /*1ffa0*/  IMAD.MOV.U32 R11, RZ, RZ, R99 ;  /* 0x000000ffff0b7224 */ /* 0x000fe200078e0063 */
[----:B------:R-:W-:Y:S01]  /*1ffb0*/  MOV R100, R114 ;  /* 0x0000007200647202 */ /* 0x000fe20000000f00 */
[----:B------:R-:W-:Y:S01]  /*1ffc0*/  IMAD.MOV.U32 R95, RZ, RZ, RZ ;  /* 0x000000ffff5f7224 */ /* 0x000fe200078e00ff */
[----:B------:R-:W-:Y:S06]  /*1ffd0*/  BRA.U !UP2, `(.L_x_21459) ;  /* 0x000000050a807547 */ /* 0x000fec000b800000 */
        /* <DEDUP_REMOVED lines=16> */
.L_x_21509:
        /* <DEDUP_REMOVED lines=13> */
.L_x_21511:
[----:B------:R-:W-:Y:S05]  /*201b0*/  BSYNC.RECONVERGENT B2 ;  /* 0x0000000000027941 */ /* 0x000fea0003800200 */
.L_x_21510:
        /* <DEDUP_REMOVED lines=56> */
.L_x_21508:
[----:B------:R-:W-:Y:S05]  /*20540*/  BSYNC.RECONVERGENT B1 ;  /* 0x0000000000017941 */ /* 0x000fea0003800200 */
.L_x_21507:
        /* <DEDUP_REMOVED lines=9> */
.L_x_21459:
        /* <DEDUP_REMOVED lines=25> */
.L_x_21414:
[----:B------:R-:W-:Y:S05]  /*20770*/  BSYNC.RECONVERGENT B0 ;  /* 0x0000000000007941 */ /* 0x000fea0003800200 */
.L_x_21413:
        /* <DEDUP_REMOVED lines=163> */
.L_x_21513:
[----:B------:R-:W-:Y:S05]  /*211b0*/  BSYNC.RECONVERGENT B0 ;  /* 0x0000000000007941 */ /* 0x000fea0003800200 */
.L_x_21512:
        /* <DEDUP_REMOVED lines=12> */
.L_x_21515:
[----:B------:R-:W-:Y:S05]  /*21280*/  BSYNC.RECONVERGENT B0 ;  /* 0x0000000000007941 */ /* 0x000fea0003800200 */
.L_x_21514:
[----:B------:R-:W1:Y:S01]  /*21290*/  SHFL.DOWN PT, R112, R113, 0x2, 0x1f ;  /* 0x08401f0071707f89 */ /* 0x000e6200000e0000 */
[-C--:B------:R-:W-:Y:S01]  /*212a0*/  I2FP.F32.S32 R114, R113.reuse ;  /* 0x0000007100727245 */ /* 0x080fe20000201400 */
[----:B------:R-:W-:Y:S01]  /*212b0*/  UISETP.GE.AND UP0, UPT, UR4, 0x1, UPT ;  /* 0x000000010400788c */ /* 0x000fe2000bf06270 */
[----:B------:R-:W-:Y:S01]  /*212c0*/  ISETP.NE.AND P4, PT, R98, RZ, PT ;  /* 0x000000ff6200720c */ /* 0x000fe20003f85270 */
[----:B0-----:R-:W0:Y:S01]  /*212d0*/  SHFL.DOWN PT, R115, R96, 0x2, 0x1f ;  /* 0x08401f0060737f89 */ /* 0x001e2200000e0000 */
[----:B------:R-:W-:Y:S02]  /*212e0*/  ISETP.NE.AND P5, PT, RZ, UR29, PT ;  /* 0x0000001dff007c0c */ /* 0x000fe4000bfa5270 */
[----:B-1----:R-:W-:Y:S02]  /*212f0*/  IADD3 R110, PT, PT, R112, R113, RZ ;  /* 0x00000071706e7210 */ /* 0x002fe40007ffe0ff */
[----:B------:R-:W-:Y:S02]  /*21300*/  I2FP.F32.S32 R116, R112 ;  /* 0x0000007000747245 */ /* 0x000fe40000201400 */
[----:B------:R-:W-:Y:S01]  /*21310*/  I2FP.F32.S32 R99, R110 ;  /* 0x0000006e00637245 */ /* 0x000fe20000201400 */
[----:B------:R-:W1:Y:S02]  /*21320*/  SHFL.DOWN PT, R112, R97, 0x2, 0x1f ;  /* 0x08401f0061707f89 */ /* 0x000e6400000e0000 */
[C---:B0-----:R-:W-:Y:S01]  /*21330*/  FMUL.FTZ R117, R115.reuse, R116 ;  /* 0x0000007473757220 */ /* 0x041fe20000410000 */
[----:B------:R-:W0:Y:S01]  /*21340*/  MUFU.RCP R111, R99 ;  /* 0x00000063006f7308 */ /* 0x000e220000001000 */
[----:B------:R-:W2:Y:S01]  /*21350*/  SHFL.DOWN PT, R113, R110, 0x1, 0x1f ;  /* 0x08201f006e717f89 */ /* 0x000ea200000e0000 */
[----:B------:R-:W-:Y:S01]  /*21360*/  FADD.FTZ R115, -R115, R96 ;  /* 0x0000006073737221 */ /* 0x000fe20000010100 */
[----:B------:R-:W-:-:S03]  /*21370*/  FFMA.FTZ R118, R114, R96, R117 ;  /* 0x0000006072767223 */ /* 0x000fc60000010075 */
[----:B------:R-:W-:-:S04]  /*21380*/  FMUL.FTZ R115, R115, R115 ;  /* 0x0000007373737220 */ /* 0x000fc80000410000 */
[----:B------:R-:W-:-:S04]  /*21390*/  FMUL.FTZ R115, R115, R114 ;  /* 0x0000007273737220 */ /* 0x000fc80000410000 */
[----:B------:R-:W-:Y:S01]  /*213a0*/  FMUL.FTZ R115, R115, R116 ;  /* 0x0000007473737220 */ /* 0x000fe20000410000 */
[----:B0-----:R-:W-:Y:S01]  /*213b0*/  FMUL.FTZ R96, R111, R118 ;  /* 0x000000766f607220 */ /* 0x001fe20000410000 */
[----:B-1----:R-:W-:-:S04]  /*213c0*/  FADD.FTZ R112, R112, R97 ;  /* 0x0000006170707221 */ /* 0x002fc80000010000 */
[----:B------:R-:W0:Y:S01]  /*213d0*/  SHFL.DOWN PT, R117, R96, 0x1, 0x1f ;  /* 0x08201f0060757f89 */ /* 0x000e2200000e0000 */
[----:B------:R-:W-:Y:S01]  /*213e0*/  FFMA.FTZ R112, R111, R115, R112 ;  /* 0x000000736f707223 */ /* 0x000fe20000010070 */
[----:B--2---:R-:W-:Y:S01]  /*213f0*/  IMAD.IADD R111, R110, 0x1, R113 ;  /* 0x000000016e6f7824 */ /* 0x004fe200078e0271 */
[----:B------:R-:W-:Y:S01]  /*21400*/  I2FP.F32.S32 R113, R113 ;  /* 0x0000007100717245 */ /* 0x000fe20000201400 */
[----:B------:R-:W1:Y:S02]  /*21410*/  LDC R115, c[0x0][0x448] ;  /* 0x00011200ff737b82 */ /* 0x000e640000000800 */
[----:B------:R-:W2:Y:S01]  /*21420*/  SHFL.DOWN PT, R97, R112, 0x1, 0x1f ;  /* 0x08201f0070617f89 */ /* 0x000ea200000e0000 */
[----:B------:R-:W-:-:S06]  /*21430*/  I2FP.F32.S32 R114, R111 ;  /* 0x0000006f00727245 */ /* 0x000fcc0000201400 */
[----:B------:R-:W3:Y:S01]  /*21440*/  MUFU.RCP R114, R114 ;  /* 0x0000007200727308 */ /* 0x000ee20000001000 */
[----:B0-----:R-:W-:Y:S01]  /*21450*/  FADD.FTZ R110, R96, -R117 ;  /* 0x80000075606e7221 */ /* 0x001fe20000010000 */
[----:B------:R-:W-:-:S03]  /*21460*/  FMUL.FTZ R116, R117, R113 ;  /* 0x0000007175747220 */ /* 0x000fc60000410000 */
[----:B------:R-:W-:Y:S01]  /*21470*/  FMUL.FTZ R110, R110, R110 ;  /* 0x0000006e6e6e7220 */ /* 0x000fe20000410000 */
[----:B------:R-:W-:-:S03]  /*21480*/  FFMA.FTZ R111, R99, R96, R116 ;  /* 0x00000060636f7223 */ /* 0x000fc60000010074 */
[----:B------:R-:W-:Y:S01]  /*21490*/  FMUL.FTZ R110, R99, R110 ;  /* 0x0000006e636e7220 */ /* 0x000fe20000410000 */
[----:B---3--:R-:W-:Y:S01]  /*214a0*/  FMUL.FTZ R111, R114, R111 ;  /* 0x0000006f726f7220 */ /* 0x008fe20000410000 */
[----:B--2---:R-:W-:Y:S02]  /*214b0*/  FADD.FTZ R97, R112, R97 ;  /* 0x0000006170617221 */ /* 0x004fe40000010000 */
[----:B------:R-:W-:Y:S02]  /*214c0*/  FMUL.FTZ R110, R110, R113 ;  /* 0x000000716e6e7220 */ /* 0x000fe40000410000 */
[----:B------:R-:W0:Y:S01]  /*214d0*/  @!P4 LDC.64 R112, c[0x0][0x3c0] ;  /* 0x0000f000ff70cb82 */ /* 0x000e220000000a00 */
[----:B------:R-:W2:Y:S01]  /*214e0*/  SHFL.IDX PT, R111, R111, RZ, 0x1f ;  /* 0x00001fff6f6f7589 */ /* 0x000ea200000e0000 */
[----:B------:R-:W-:-:S06]  /*214f0*/  FFMA.FTZ R114, R114, R110, R97 ;  /* 0x0000006e72727223 */ /* 0x000fcc0000010061 */
[----:B------:R-:W1:Y:S01]  /*21500*/  SHFL.IDX PT, R114, R114, RZ, 0x1f ;  /* 0x00001fff72727589 */ /* 0x000e6200000e0000 */
[----:B------:R-:W3:Y:S01]  /*21510*/  @!P4 LDC.64 R96, c[0x0][0x3c8] ;  /* 0x0000f200ff60cb82 */ /* 0x000ee20000000a00 */
[----:B--2---:R-:W-:-:S05]  /*21520*/  FMUL.FTZ R99, R111, R111 ;  /* 0x0000006f6f637220 */ /* 0x004fca0000410000 */
[----:B------:R-:W-:Y:S01]  /*21530*/  FSEL R110, R99, RZ, P5 ;  /* 0x000000ff636e7208 */ /* 0x000fe20002800000 */
[----:B-1----:R-:W-:Y:S01]  /*21540*/  FFMA.FTZ R99, R114, UR30, R115 ;  /* 0x0000001e72637c23 */ /* 0x002fe20008010073 */
[----:B------:R-:W-:-:S03]  /*21550*/  IMAD.U32 R115, RZ, RZ, UR23 ;  /* 0x00000017ff737e24 */ /* 0x000fc6000f8e00ff */
[----:B------:R-:W-:Y:S01]  /*21560*/  FADD.FTZ R110, R99, R110 ;  /* 0x0000006e636e7221 */ /* 0x000fe20000010000 */
[----:B------:R-:W-:Y:S01]  /*21570*/  MOV R99, UR23 ;  /* 0x0000001700637c02 */ /* 0x000fe20008000f00 */
[----:B---3--:R-:W-:-:S04]  /*21580*/  @!P4 IMAD.WIDE R96, R115, 0x4, R96 ;  /* 0x000000047360c825 */ /* 0x008fc800078e0260 */
[----:B------:R-:W1:Y:S01]  /*21590*/  MUFU.RSQ R110, R110 ;  /* 0x0000006e006e7308 */ /* 0x000e620000001400 */
[----:B0-----:R-:W-:-:S05]  /*215a0*/  @!P4 IMAD.WIDE R112, R99, 0x4, R112 ;  /* 0x000000046370c825 */ /* 0x001fca00078e0270 */
[----:B------:R0:W-:Y:S04]  /*215b0*/  @!P4 STG.E desc[UR12][R112.64], R111 ;  /* 0x0000006f7000c986 */ /* 0x0001e8000c10190c */
[----:B-1----:R0:W-:Y:S01]  /*215c0*/  @!P4 STG.E desc[UR12][R96.64], R110 ;  /* 0x0000006e6000c986 */ /* 0x0021e2000c10190c */
[----:B------:R-:W-:Y:S05]  /*215d0*/  BRA.U !UP0, `(.L_x_21516) ;  /* 0x0000001108187547 */ /* 0x000fea000b800000 */
[----:B------:R-:W-:Y:S01]  /*215e0*/  UIADD3 UR4, UPT, UPT, UR4, -0x1, URZ ;  /* 0xffffffff04047890 */ /* 0x000fe2000fffe0ff */
[----:B------:R-:W-:Y:S01]  /*215f0*/  BSSY.RECONVERGENT B0, `(.L_x_21517) ;  /* 0x0000038000007945 */ /* 0x000fe20003800200 */
[----:B0-----:R-:W-:Y:S02]  /*21600*/  FSEL R111, R111, RZ, !P5 ;  /* 0x000000ff6f6f7208 */ /* 0x001fe40006800000 */
        /* <DEDUP_REMOVED lines=54> */
.L_x_21518:
[----:B------:R-:W-:Y:S05]  /*21970*/  BSYNC.RECONVERGENT B0 ;  /* 0x0000000000007941 */ /* 0x000fea0003800200 */
.L_x_21517:
        /* <DEDUP_REMOVED lines=51> */
.L_x_21520:
[----:B------:R-:W-:Y:S05]  /*21cb0*/  BSYNC.RECONVERGENT B0 ;  /* 0x0000000000007941 */ /* 0x000fea0003800200 */
.L_x_21519:
        /* <DEDUP_REMOVED lines=50> */
.L_x_21522:
[----:B------:R-:W-:Y:S05]  /*21fe0*/  BSYNC.RECONVERGENT B0 ;  /* 0x0000000000007941 */ /* 0x000fea0003800200 */
.L_x_21521:
        /* <DEDUP_REMOVED lines=50> */
.L_x_21524:
[----:B------:R-:W-:Y:S05]  /*22310*/  BSYNC.RECONVERGENT B0 ;  /* 0x0000000000007941 */ /* 0x000fea0003800200 */
.L_x_21523:
[----:B------:R-:W-:Y:S04]  /*22320*/  BSSY.RECONVERGENT B0, `(.L_x_21516) ;  /* 0x0000031000007945 */ /* 0x000fe80003800200 */
[----:B------:R-:W-:Y:S05]  /*22330*/  @!P3 BRA `(.L_x_21525) ;  /* 0x0000000000bcb947 */ /* 0x000fea0003800000 */
[--C-:B0123--:R-:W-:Y:S01]  /*22340*/  FADD.FTZ R97, R88, -R111.reuse ;  /* 0x8000006f58617221 */ /* 0x10ffe20000010000 */
[----:B-----5:R-:W-:Y:S02]  /*22350*/  HADD2.F32 R96, -RZ, R44.H0_H0 ;  /* 0x2000002cff607230 */ /* 0x020fe40000004100 */
[----:B------:R-:W-:Y:S01]  /*22360*/  FADD.FTZ R99, R90, -R111 ;  /* 0x8000006f5a637221 */ /* 0x000fe20000010000 */
[----:B------:R-:W-:Y:S02]  /*22370*/  HADD2.F32 R98, -RZ, R48.H0_H0 ;  /* 0x20000030ff627230 */ /* 0x000fe40000004100 */
[C---:B------:R-:W-:Y:S01]  /*22380*/  FMUL.FTZ R97, R110.reuse, R97 ;  /* 0x000000616e617220 */ /* 0x040fe20000410000 */
[----:B------:R-:W-:Y:S02]  /*22390*/  HADD2.F32 R114, -RZ, R45.H0_H0 ;  /* 0x2000002dff727230 */ /* 0x000fe40000004100 */
[----:B------:R-:W-:Y:S01]  /*223a0*/  FMUL.FTZ R99, R110, R99 ;  /* 0x000000636e637220 */ /* 0x000fe20000410000 */
[----:B------:R-:W-:-:S02]  /*223b0*/  HADD2.F32 R116, -RZ, R49.H1_H1 ;  /* 0x30000031ff747230 */ /* 0x000fc40000004100 */
[----:B------:R-:W-:Y:S01]  /*223c0*/  FFMA.FTZ R109, R97, R96, R98 ;  /* 0x00000060616d7223 */ /* 0x000fe20000010062 */
[----:B------:R-:W-:Y:S02]  /*223d0*/  HADD2.F32 R96, -RZ, R49.H0_H0 ;  /* 0x20000031ff607230 */ /* 0x000fe40000004100 */
[--C-:B------:R-:W-:Y:S01]  /*223e0*/  FADD.FTZ R97, R91, -R111.reuse ;  /* 0x8000006f5b617221 */ /* 0x100fe20000010000 */
[----:B------:R-:W-:Y:S02]  /*223f0*/  HADD2.F32 R98, -RZ, R45.H1_H1 ;  /* 0x3000002dff627230 */ /* 0x000fe40000004100 */
[----:B------:R-:W-:Y:S02]  /*22400*/  HADD2.F32 R113, -RZ, R50.H0_H0 ;  /* 0x20000032ff717230 */ /* 0x000fe40000004100 */
[----:B------:R-:W-:Y:S01]  /*22410*/  FMUL.FTZ R97, R110, R97 ;  /* 0x000000616e617220 */ /* 0x000fe20000410000 */
[----:B------:R-:W-:Y:S01]  /*22420*/  FFMA.FTZ R114, R99, R114, R96 ;  /* 0x0000007263727223 */ /* 0x000fe20000010060 */
[----:B------:R-:W-:Y:S01]  /*22430*/  FADD.FTZ R99, R92, -R111 ;  /* 0x8000006f5c637221 */ /* 0x000fe20000010000 */
[----:B------:R-:W-:-:S02]  /*22440*/  HADD2.F32 R96, -RZ, R46.H1_H1 ;  /* 0x3000002eff607230 */ /* 0x000fc40000004100 */
[----:B------:R-:W-:Y:S01]  /*22450*/  FFMA.FTZ R115, R97, R98, R116 ;  /* 0x0000006261737223 */ /* 0x000fe20000010074 */
[----:B------:R-:W-:Y:S02]  /*22460*/  HADD2.F32 R97, -RZ, R46.H0_H0 ;  /* 0x2000002eff617230 */ /* 0x000fe40000004100 */
[----:B------:R-:W-:Y:S01]  /*22470*/  FMUL.FTZ R98, R110, R99 ;  /* 0x000000636e627220 */ /* 0x000fe20000410000 */
[----:B------:R-:W-:Y:S01]  /*22480*/  FADD.FTZ R99, R93, -R111 ;  /* 0x8000006f5d637221 */ /* 0x000fe20000010000 */
[----:B------:R-:W-:Y:S02]  /*22490*/  HADD2.F32 R116, -RZ, R50.H1_H1 ;  /* 0x30000032ff747230 */ /* 0x000fe40000004100 */
[----:B------:R-:W-:Y:S01]  /*224a0*/  FFMA.FTZ R98, R98, R97, R113 ;  /* 0x0000006162627223 */ /* 0x000fe20000010071 */
[----:B------:R-:W-:Y:S01]  /*224b0*/  FMUL.FTZ R99, R110, R99 ;  /* 0x000000636e637220 */ /* 0x000fe20000410000 */
        /* <DEDUP_REMOVED lines=9> */
[----:B------:R-:W-:Y:S02]  /*22550*/  HADD2.F32 R116, -RZ, R47.H1_H1 ;  /* 0x3000002fff747230 */ /* 0x000fe40000004100 */
[----:B------:R-:W-:Y:S01]  /*22560*/  FADD.FTZ R111, R89, -R111 ;  /* 0x8000006f596f7221 */ /* 0x000fe20000010000 */
[C---:B------:R-:W-:Y:S02]  /*22570*/  FMUL.FTZ R113, R110.reuse, R97 ;  /* 0x000000616e717220 */ /* 0x040fe40000410000 */
[----:B------:R-:W0:Y:S01]  /*22580*/  LDC.64 R96, c[0x0][0x428] ;  /* 0x00010a00ff607b82 */ /* 0x000e220000000a00 */
[----:B------:R-:W-:Y:S01]  /*22590*/  FMUL.FTZ R111, R110, R111 ;  /* 0x0000006f6e6f7220 */ /* 0x000fe20000410000 */
[----:B------:R-:W-:Y:S01]  /*225a0*/  FFMA.FTZ R118, R113, R116, R118 ;  /* 0x0000007471767223 */ /* 0x000fe20000010076 */
[----:B------:R-:W-:-:S02]  /*225b0*/  HADD2.F32 R110, -RZ, R44.H1_H1 ;  /* 0x3000002cff6e7230 */ /* 0x000fc40000004100 */
[----:B------:R-:W-:Y:S02]  /*225c0*/  HADD2.F32 R116, -RZ, R48.H1_H1 ;  /* 0x30000030ff747230 */ /* 0x000fe40000004100 */
[----:B------:R-:W-:-:S03]  /*225d0*/  F2FP.F16.F32.PACK_AB R99, R118, R99 ;  /* 0x000000637663723e */ /* 0x000fc600000000ff */
[----:B------:R-:W-:Y:S01]  /*225e0*/  FFMA.FTZ R110, R111, R110, R116 ;  /* 0x0000006e6f6e7223 */ /* 0x000fe20000010074 */
[----:B0-----:R-:W-:Y:S01]  /*225f0*/  IMAD.WIDE.U32 R112, R112, 0x10, R96 ;  /* 0x0000001070707825 */ /* 0x001fe200078e0060 */
[----:B------:R-:W-:-:S03]  /*22600*/  F2FP.F16.F32.PACK_AB R97, R115, R114 ;  /* 0x000000727361723e */ /* 0x000fc600000000ff */
[----:B------:R-:W-:-:S05]  /*22610*/  F2FP.F16.F32.PACK_AB R96, R110, R109 ;  /* 0x0000006d6e60723e */ /* 0x000fca00000000ff */
[----:B------:R4:W-:Y:S02]  /*22620*/  STG.E.128 desc[UR12][R112.64], R96 ;  /* 0x0000006070007986 */ /* 0x0009e4000c101d0c */
.L_x_21525:
[----:B------:R-:W-:Y:S05]  /*22630*/  BSYNC.RECONVERGENT B0 ;  /* 0x0000000000007941 */ /* 0x000fea0003800200 */
.L_x_21516:
[----:B------:R-:W-:Y:S02]  /*22640*/  UIADD3 UR23, UPT, UPT, UR23, UR20, URZ ;  /* 0x0000001417177290 */ /* 0x000fe4000fffe0ff */
[----:B------:R-:W-:Y:S02]  /*22650*/  UPLOP3.LUT UP1, UPT, UPT, UPT, UP1, 0x40, 0x4 ;  /* 0x000000000004789c */ /* 0x000fe40003f2e810 */
[----:B------:R-:W-:-:S09]  /*22660*/  UISETP.GE.AND UP0, UPT, UR23, UR21, UPT ;  /* 0x000000151700728c */ /* 0x000fd2000bf06270 */
[----:B------:R-:W-:Y:S05]  /*22670*/  BRA.U !UP0, `(.L_x_21526) ;  /* 0xfffffde508dc7547 */ /* 0x000fea000b83ffff */
[----:B------:R-:W-:Y:S05]  /*22680*/  EXIT ;  /* 0x000000000000794d */ /* 0x000fea0003800000 */
.L_x_21527:
        /* <DEDUP_REMOVED lines=15> */
.L_x_34086:


//--------------------- .text._ZN10layer_norm13ln_fwd_kernelINS_13Kernel_traitsI6__halfS2_fS2_fjLj5120ELj1ELj1ELj4ELj16ENS_18Kernel_traits_baseILj5120ES2_S2_fS2_fjLj128EEEEELb1ELb0ELb1ELb1EEEvNS_9FwdParamsE --------------------------
	.section	.text._ZN10layer_norm13ln_fwd_kernelINS_13Kernel_traitsI6__halfS2_fS2_fjLj5120ELj1ELj1ELj4ELj16ENS_18Kernel_traits_baseILj5120ES2_S2_fS2_fjLj128EEEEELb1ELb0ELb1ELb1EEEvNS_9FwdParamsE,"ax",@progbits
	.align	128
        .global         _ZN10layer_norm13ln_fwd_kernelINS_13Kernel_traitsI6__halfS2_fS2_fjLj5120ELj1ELj1ELj4ELj16ENS_18Kernel_traits_baseILj5120ES2_S2_fS2_fjLj128EEEEELb1ELb0ELb1ELb1EEEvNS_9FwdParamsE
        .type           _ZN10layer_norm13ln_fwd_kernelINS_13Kernel_traitsI6__halfS2_fS2_fjLj5120ELj1ELj1ELj4ELj16ENS_18Kernel_traits_baseILj5120ES2_S2_fS2_fjLj128EEEEELb1ELb0ELb1ELb1EEEvNS_9FwdParamsE,@function
        .size           _ZN10layer_norm13ln_fwd_kernelINS_13Kernel_traitsI6__halfS2_fS2_fjLj5120ELj1ELj1ELj4ELj16ENS_18Kernel_traits_baseILj5120ES2_S2_fS2_fjLj128EEEEELb1ELb0ELb1ELb1EEEvNS_9FwdParamsE,(.L_x_34087 - _ZN10layer_norm13ln_fwd_kernelINS_13Kernel_traitsI6__halfS2_fS2_fjLj5120ELj1ELj1ELj4ELj16ENS_18Kernel_traits_baseILj5120ES2_S2_fS2_fjLj128EEEEELb1ELb0ELb1ELb1EEEvNS_9FwdParamsE)
        .other          _ZN10layer_norm13ln_fwd_kernelINS_13Kernel_traitsI6__halfS2_fS2_fjLj5120ELj1ELj1ELj4ELj16ENS_18Kernel_traits_baseILj5120ES2_S2_fS2_fjLj128EEEEELb1ELb0ELb1ELb1EEEvNS_9FwdParamsE,@"STO_CUDA_ENTRY STV_DEFAULT"
_ZN10layer_norm13ln_fwd_kernelINS_13Kernel_traitsI6__halfS2_fS2_fjLj5120ELj1ELj1ELj4ELj16ENS_18Kernel_traits_baseILj5120ES2_S2_fS2_fjLj128EEEEELb1ELb0ELb1ELb1EEEvNS_9FwdParamsE:
.text._ZN10layer_norm13ln_fwd_kernelINS_13Kernel_traitsI6__halfS2_fS2_fjLj5120ELj1ELj1ELj4ELj16ENS_18Kernel_traits_baseILj5120ES2_S2_fS2_fjLj128EEEEELb1ELb0ELb1ELb1EEEvNS_9FwdParamsE:
        /* <DEDUP_REMOVED lines=68> */
[----:B------:R-:W-:Y:S01]  /*0440*/  UIADD3 UR4, UPT, UPT, UR13, 0x76cf5d0a, URZ ;  /* 0x76cf5d0a0d047890 */ /* 0x000fe2000fffe0ff */
[----:B------:R-:W-:Y:S01]  /*0450*/  IMAD.HI.U32 R5, R4, -0x326172a9, RZ ;  /* 0xcd9e8d5704057827 */ /* 0x000fe200078e00ff */
[----:B------:R-:W-:-:S02]  /*0460*/  UIADD3 UR30, UPT, UPT, UR13, 0x32370b8f, URZ ;  /* 0x32370b8f0d1e7890 */ /* 0x000fc4000fffe0ff */
[----:B------:R-:W-:Y:S01]  /*0470*/  UIADD3 UR29, UPT, UPT, UR12, -0x255992d5, URZ ;  /* 0xdaa66d2b0c1d7890 */ /* 0x000fe2000fffe0ff */
        /* <DEDUP_REMOVED lines=9> */
[----:B------:R-:W-:-:S02]  /*0510*/  UIADD3 UR33, UPT, UPT, UR12, -0x4ab325aa, URZ ;  /* 0xb54cda560c217890 */ /* 0x000fc4000fffe0ff */
[----:B------:R-:W-:Y:S01]  /*0520*/  UIADD3 UR34, UPT, UPT, UR13, 0x646e171e, URZ ;  /* 0x646e171e0d227890 */ /* 0x000fe2000fffe0ff */
[----:B------:R-:W-:Y:S01]  /*0530*/  IMAD R9, R3, -0x2daee0ad, RZ ;  /* 0xd2511f5303097824 */ /* 0x000fe200078e02ff */
[----:B------:R-:W-:Y:S01]  /*0540*/  LOP3.LUT R7, R8, UR27, R7, 0x96, !PT ;  /* 0x0000001b08077c12 */ /* 0x000fe2000f8e9607 */
[----:B------:R-:W-:Y:S01]  /*0550*/  IMAD.HI.U32 R6, R5, -0x2daee0ad, RZ ;  /* 0xd2511f5305067827 */ /* 0x000fe200078e00ff */
[----:B------:R-:W-:Y:S02]  /*0560*/  UIADD3 UR6, UPT, UPT, UR12, -0xe443238, URZ ;  /* 0xf1bbcdc80c067890 */ /* 0x000fe4000fffe0ff */
[----:B------:R-:W-:Y:S01]  /*0570*/  UIADD3 UR8, UPT, UPT, UR13, -0x24c28bd8, URZ ;  /* 0xdb3d74280d087890 */ /* 0x000fe2000fffe0ff */
[----:B------:R-:W-:Y:S01]  /*0580*/  IMAD.HI.U32 R3, R7, -0x326172a9, RZ ;  /* 0xcd9e8d5707037827 */ /* 0x000fe200078e00ff */
[----:B------:R-:W-:Y:S01]  /*0590*/  LOP3.LUT R6, R9, UR4, R6, 0x96, !PT ;  /* 0x0000000409067c12 */ /* 0x000fe2000f8e9606 */
[----:B------:R-:W-:Y:S02]  /*05a0*/  UIADD3 UR4, UPT, UPT, UR12, 0x1715609d, URZ ;  /* 0x1715609d0c047890 */ /* 0x000fe4000fffe0ff */
[----:B------:R-:W-:Y:S01]  /*05b0*/  IMAD R8, R5, -0x2daee0ad, RZ ;  /* 0xd2511f5305087824 */ /* 0x000fe200078e02ff */
[----:B------:R-:W-:Y:S01]  /*05c0*/  LOP3.LUT R3, R4, UR28, R3, 0x96, !PT ;  /* 0x0000001c04037c12 */ /* 0x000fe2000f8e9603 */
[----:B------:R-:W-:Y:S01]  /*05d0*/  IMAD R7, R7, -0x326172a9, RZ ;  /* 0xcd9e8d5707077824 */ /* 0x000fe200078e02ff */
[----:B------:R-:W-:Y:S01]  /*05e0*/  UPLOP3.LUT UP1, UPT, UPT, UPT, UPT, 0x40, 0x4 ;  /* 0x000000000004789c */ /* 0x000fe20003f2e870 */
[C---:B------:R-:W-:Y:S01]  /*05f0*/  IMAD.HI.U32 R4, R6.reuse, -0x326172a9, RZ ;  /* 0xcd9e8d5706047827 */ /* 0x040fe200078e00ff */
[----:B------:R-:W0:Y:S03]  /*0600*/  LDCU UR23, c[0x0][0x404] ;  /* 0x00008080ff1777ac */ /* 0x000e260008000800 */
[----:B------:R-:W-:Y:S01]  /*0610*/  IMAD.HI.U32 R5, R3, -0x2daee0ad, RZ ;  /* 0xd2511f5303057827 */ /* 0x000fe200078e00ff */
[----:B------:R-:W-:Y:S01]  /*0620*/  LOP3.LUT R4, R7, UR29, R4, 0x96, !PT ;  /* 0x0000001d07047c12 */ /* 0x000fe2000f8e9604 */
[----:B------:R-:W1:Y:S02]  /*0630*/  LDCU UR22, c[0x0][0x388] ;  /* 0x00007100ff1677ac */ /* 0x000e640008000800 */
[----:B------:R-:W-:Y:S01]  /*0640*/  IMAD R6, R6, -0x326172a9, RZ ;  /* 0xcd9e8d5706067824 */ /* 0x000fe200078e02ff */
[----:B------:R-:W-:Y:S01]  /*0650*/  LOP3.LUT R5, R8, UR30, R5, 0x96, !PT ;  /* 0x0000001e08057c12 */ /* 0x000fe2000f8e9605 */
[----:B------:R-:W-:Y:S01]  /*0660*/  IMAD R8, R3, -0x2daee0ad, RZ ;  /* 0xd2511f5303087824 */ /* 0x000fe200078e02ff */
[----:B------:R-:W2:Y:S01]  /*0670*/  LDCU.U8 UR24, c[0x0][0x410] ;  /* 0x00008200ff1877ac */ /* 0x000ea20008000000 */
[----:B------:R-:W-:Y:S01]  /*0680*/  IMAD.HI.U32 R7, R4, -0x2daee0ad, RZ ;  /* 0xd2511f5304077827 */ /* 0x000fe200078e00ff */
[----:B------:R-:W3:Y:S03]  /*0690*/  LDCU UR25, c[0x0][0x400] ;  /* 0x00008000ff1977ac */ /* 0x000ee60008000800 */
[C---:B------:R-:W-:Y:S01]  /*06a0*/  IMAD.HI.U32 R3, R5.reuse, -0x326172a9, RZ ;  /* 0xcd9e8d5705037827 */ /* 0x040fe200078e00ff */
[----:B------:R-:W-:Y:S01]  /*06b0*/  LOP3.LUT R7, R8, UR32, R7, 0x96, !PT ;  /* 0x0000002008077c12 */ /* 0x000fe2000f8e9607 */
[----:B------:R-:W4:Y:S02]  /*06c0*/  LDCU.64 UR16, c[0x0][0x408] ;  /* 0x00008100ff1077ac */ /* 0x000f240008000a00 */
[----:B------:R-:W-:Y:S01]  /*06d0*/  IMAD R9, R4, -0x2daee0ad, RZ ;  /* 0xd2511f5304097824 */ /* 0x000fe200078e02ff */
[----:B------:R-:W-:Y:S01]  /*06e0*/  LOP3.LUT R3, R6, UR31, R3, 0x96, !PT ;  /* 0x0000001f06037c12 */ /* 0x000fe2000f8e9603 */
[----:B------:R-:W-:Y:S01]  /*06f0*/  IMAD R6, R5, -0x326172a9, RZ ;  /* 0xcd9e8d5705067824 */ /* 0x000fe200078e02ff */
[----:B------:R-:W0:Y:S01]  /*0700*/  LDCU.64 UR18, c[0x0][0x3a0] ;  /* 0x00007400ff1277ac */ /* 0x000e220008000a00 */
[----:B------:R-:W-:Y:S01]  /*0710*/  IMAD.HI.U32 R5, R7, -0x326172a9, RZ ;  /* 0xcd9e8d5707057827 */ /* 0x000fe200078e00ff */
[----:B------:R-:W0:Y:S03]  /*0720*/  LDCU.64 UR20, c[0x0][0x380] ;  /* 0x00007000ff1477ac */ /* 0x000e260008000a00 */
[----:B------:R-:W-:Y:S01]  /*0730*/  IMAD.HI.U32 R4, R3, -0x2daee0ad, RZ ;  /* 0xd2511f5303047827 */ /* 0x000fe200078e00ff */
[----:B------:R-:W-:Y:S01]  /*0740*/  LOP3.LUT R5, R6, UR4, R5, 0x96, !PT ;  /* 0x0000000406057c12 */ /* 0x000fe2000f8e9605 */
[----:B------:R-:W-:-:S02]  /*0750*/  UIADD3 UR4, UPT, UPT, UR12, 0x5384540f, URZ ;  /* 0x5384540f0c047890 */ /* 0x000fc4000fffe0ff */
[----:B------:R-:W-:Y:S01]  /*0760*/  IMAD R6, R7, -0x326172a9, RZ ;  /* 0xcd9e8d5707067824 */ /* 0x000fe200078e02ff */
[----:B------:R-:W-:Y:S01]  /*0770*/  LOP3.LUT R4, R9, UR5, R4, 0x96, !PT ;  /* 0x0000000509047c12 */ /* 0x000fe2000f8e9604 */
[----:B------:R-:W-:Y:S01]  /*0780*/  IMAD R9, R3, -0x2daee0ad, RZ ;  /* 0xd2511f5303097824 */ /* 0x000fe200078e02ff */
[----:B------:R-:W-:Y:S01]  /*0790*/  UIADD3 UR5, UPT, UPT, UR13, 0x1fd5c5a3, URZ ;  /* 0x1fd5c5a30d057890 */ /* 0x000fe2000fffe0ff */
        /* <DEDUP_REMOVED lines=9> */
[----:B------:R-:W-:Y:S02]  /*0830*/  UIADD3 UR4, UPT, UPT, UR12, -0x700cb87f, URZ ;  /* 0x8ff347810c047890 */ /* 0x000fe4000fffe0ff */
[----:B------:R-:W-:Y:S01]  /*0840*/  IMAD R7, R3, -0x2daee0ad, RZ ;  /* 0xd2511f5303077824 */ /* 0x000fe200078e02ff */
[----:B------:R-:W-:Y:S01]  /*0850*/  LOP3.LUT R5, R6, UR5, R5, 0x96, !PT ;  /* 0x0000000506057c12 */ /* 0x000fe2000f8e9605 */
[----:B------:R-:W-:Y:S01]  /*0860*/  IMAD R8, R8, -0x326172a9, RZ ;  /* 0xcd9e8d5708087824 */ /* 0x000fe200078e02ff */
[----:B------:R-:W-:Y:S01]  /*0870*/  UIADD3 UR5, UPT, UPT, UR13, -0x695add53, URZ ;  /* 0x96a522ad0d057890 */ /* 0x000fe2000fffe0ff */
[----:B------:R-:W-:-:S04]  /*0880*/  IMAD.HI.U32 R6, R4, -0x2daee0ad, RZ ;  /* 0xd2511f5304067827 */ /* 0x000fc800078e00ff */
[----:B------:R-:W-:Y:S01]  /*0890*/  IMAD.HI.U32 R3, R5, -0x326172a9, RZ ;  /* 0xcd9e8d5705037827 */ /* 0x000fe200078e00ff */
[----:B------:R-:W-:Y:S01]  /*08a0*/  LOP3.LUT R6, R7, UR8, R6, 0x96, !PT ;  /* 0x0000000807067c12 */ /* 0x000fe2000f8e9606 */
[----:B------:R-:W0:Y:S02]  /*08b0*/  LDCU.128 UR8, c[0x0][0x3f0] ;  /* 0x00007e00ff0877ac */ /* 0x000e240008000c00 */
        /* <DEDUP_REMOVED lines=10> */
.L_x_21862:
[----:B------:R-:W-:-:S06]  /*0960*/  UIMAD.WIDE UR4, UR7, 0x4, UR8 ;  /* 0x00000004070478a5 */ /* 0x000fcc000f8e0208 */
[----:B0-----:R-:W-:Y:S02]  /*0970*/  IMAD.U32 R14, RZ, RZ, UR4 ;  /* 0x00000004ff0e7e24 */ /* 0x001fe4000f8e00ff */
[----:B------:R-:W-:-:S05]  /*0980*/  IMAD.U32 R15, RZ, RZ, UR5 ;  /* 0x00000005ff0f7e24 */ /* 0x000fca000f8e00ff */
[----:B-1----:R-:W2:Y:S01]  /*0990*/  LDG.E R100, desc[UR14][R14.64] ;  /* 0x0000000e0e647981 */ /* 0x002ea2000c1e1900 */
[----:B------:R-:W-:-:S06]  /*09a0*/  UIMAD.WIDE UR4, UR7, 0x4, UR10 ;  /* 0x00000004070478a5 */ /* 0x000fcc000f8e020a */
[----:B------:R-:W-:Y:S01]  /*09b0*/  IMAD.U32 R17, RZ, RZ, UR5 ;  /* 0x00000005ff117e24 */ /* 0x000fe2000f8e00ff */
[----:B------:R-:W-:Y:S02]  /*09c0*/  MOV R89, RZ ;  /* 0x000000ff00597202 */ /* 0x000fe40000000f00 */
[----:B--2---:R-:W-:-:S13]  /*09d0*/  ISETP.GE.AND P0, PT, R100, 0x1, PT ;  /* 0x000000016400780c */ /* 0x004fda0003f06270 */
[----:B------:R-:W0:Y:S01]  /*09e0*/  @P0 LDC.64 R12, c[0x0][0x390] ;  /* 0x0000e400ff0c0b82 */ /* 0x000e220000000a00 */
[----:B------:R-:W-:-:S05]  /*09f0*/  @P0 IADD3 R16, PT, PT, R100, -0x1, RZ ;  /* 0xffffffff64100810 */ /* 0x000fca0007ffe0ff */
[----:B------:R-:W-:Y:S02]  /*0a00*/  @P0 IMAD R18, R16, UR22, RZ ;  /* 0x0000001610120c24 */ /* 0x000fe4000f8e02ff */
[----:B------:R-:W-:-:S03]  /*0a10*/  IMAD.U32 R16, RZ, RZ, UR4 ;  /* 0x00000004ff107e24 */ /* 0x000fc6000f8e00ff */
[----:B------:R-:W-:-:S03]  /*0a20*/  @P0 SHF.R.S32.HI R19, RZ, 0x1f, R18 ;  /* 0x0000001fff130819 */ /* 0x000fc60000011412 */
[----:B------:R-:W2:Y:S01]  /*0a30*/  LDG.E R16, desc[UR14][R16.64] ;  /* 0x0000000e10107981 */ /* 0x000ea2000c1e1900 */
[----:B------:R-:W-:-:S04]  /*0a40*/  @P0 LEA.HI R18, R19, R18, RZ, 0x3 ;  /* 0x0000001213120211 */ /* 0x000fc800078f18ff */
[----:B------:R-:W-:-:S05]  /*0a50*/  @P0 LEA.HI.SX32 R89, R18, R103, 0x1d ;  /* 0x0000006712590211 */ /* 0x000fca00078feaff */
[----:B0-----:R-:W-:-:S05]  /*0a60*/  @P0 IMAD.WIDE.U32 R12, R89, 0x10, R12 ;  /* 0x00000010590c0825 */ /* 0x001fca00078e000c */
[----:B------:R0:W5:Y:S01]  /*0a70*/  @P0 LDG.E.128 R44, desc[UR14][R12.64] ;  /* 0x0000000e0c2c0981 */ /* 0x000162000c1e1d00 */
[----:B------:R-:W-:Y:S02]  /*0a80*/  UIMAD UR4, UR7, UR22, URZ ;  /* 0x00000016070472a4 */ /* 0x000fe4000f8e02ff */
[----:B------:R-:W-:Y:S02]  /*0a90*/  UISETP.NE.U32.AND UP0, UPT, UR18, URZ, UPT ;  /* 0x000000ff1200728c */ /* 0x000fe4000bf05070 */
[----:B------:R-:W-:Y:S02]  /*0aa0*/  USHF.R.S32.HI UR5, URZ, 0x1f, UR4 ;  /* 0x0000001fff057899 */ /* 0x000fe40008011404 */
[----:B------:R-:W-:Y:S02]  /*0ab0*/  UISETP.NE.AND.EX UP0, UPT, UR19, URZ, UPT, UP0 ;  /* 0x000000ff1300728c */ /* 0x000fe4000bf05300 */
[----:B------:R-:W-:Y:S02]  /*0ac0*/  ULEA.HI UR5, UR5, UR4, URZ, 0x3 ;  /* 0x0000000405057291 */ /* 0x000fe4000f8f18ff */
[----:B------:R-:W-:-:S02]  /*0ad0*/  UIADD3 UR35, UPT, UPT, UR12, -0x700cb87f, URZ ;  /* 0x8ff347810c237890 */ /* 0x000fc4000fffe0ff */
[----:B------:R-:W-:Y:S02]  /*0ae0*/  UIADD3 UR36, UPT, UPT, UR13, 0x1fd5c5a3, URZ ;  /* 0x1fd5c5a30d247890 */ /* 0x000fe4000fffe0ff */
[----:B------:R-:W-:Y:S01]  /*0af0*/  IMAD.U32 R88, RZ, RZ, UR5 ;  /* 0x00000005ff587e24 */ /* 0x000fe2000f8e00ff */
        /* <DEDUP_REMOVED lines=8> */
[----:B--2---:R-:W-:Y:S01]  /*0b80*/  R2UR UR6, R16 ;  /* 0x00000000100672ca */ /* 0x004fe200000e0000 */
[----:B0-----:R-:W-:-:S14]  /*0b90*/  BRA.U !UP0, `(.L_x_21528) ;  /* 0x0000002908787547 */ /* 0x001fdc000b800000 */
        /* <DEDUP_REMOVED lines=23> */
.L_x_21531:
        /* <DEDUP_REMOVED lines=12> */
.L_x_21532:
        /* <DEDUP_REMOVED lines=43> */
.L_x_21530:
        /* <DEDUP_REMOVED lines=10> */
.L_x_21529:
        /* <DEDUP_REMOVED lines=18> */
.L_x_21535:
        /* <DEDUP_REMOVED lines=12> */
.L_x_21536:
        /* <DEDUP_REMOVED lines=43> */
.L_x_21534:
        /* <DEDUP_REMOVED lines=10> */
.L_x_21533:
        /* <DEDUP_REMOVED lines=18> */
.L_x_21539:
        /* <DEDUP_REMOVED lines=12> */
.L_x_21540:
        /* <DEDUP_REMOVED lines=43> */
.L_x_21538:
        /* <DEDUP_REMOVED lines=10> */
.L_x_21537:
        /* <DEDUP_REMOVED lines=18> */
.L_x_21543:
        /* <DEDUP_REMOVED lines=12> */
.L_x_21544:
        /* <DEDUP_REMOVED lines=43> */
.L_x_21542:
        /* <DEDUP_REMOVED lines=10> */
.L_x_21541:
        /* <DEDUP_REMOVED lines=18> */
.L_x_21547:
        /* <DEDUP_REMOVED lines=12> */
.L_x_21548:
        /* <DEDUP_REMOVED lines=43> */
.L_x_21546:
        /* <DEDUP_REMOVED lines=10> */
.L_x_21545:
        /* <DEDUP_REMOVED lines=18> */
.L_x_21551:
        /* <DEDUP_REMOVED lines=12> */
.L_x_21552:
        /* <DEDUP_REMOVED lines=43> */
.L_x_21550:
        /* <DEDUP_REMOVED lines=10> */
.L_x_21549:
        /* <DEDUP_REMOVED lines=18> */
.L_x_21555:
        /* <DEDUP_REMOVED lines=12> */
.L_x_21556:
        /* <DEDUP_REMOVED lines=43> */
.L_x_21554:
        /* <DEDUP_REMOVED lines=10> */
.L_x_21553:
        /* <DEDUP_REMOVED lines=18> */
.L_x_21559:
        /* <DEDUP_REMOVED lines=12> */
.L_x_21560:
        /* <DEDUP_REMOVED lines=43> */
.L_x_21558:
        /* <DEDUP_REMOVED lines=11> */
.L_x_21528:
        /* <DEDUP_REMOVED lines=19> */
.L_x_21563:
        /* <DEDUP_REMOVED lines=12> */
.L_x_21564:
        /* <DEDUP_REMOVED lines=43> */
.L_x_21562:
        /* <DEDUP_REMOVED lines=9> */
.L_x_21561:
        /* <DEDUP_REMOVED lines=15> */
.L_x_21567:
        /* <DEDUP_REMOVED lines=12> */
.L_x_21568:
        /* <DEDUP_REMOVED lines=43> */
.L_x_21566:
        /* <DEDUP_REMOVED lines=9> */
.L_x_21565:
[----:B------:R-:W-:Y:S01]  /*3fa0*/  IMAD.MOV.U32 R13, RZ, RZ, R14 ;  /* 0x000000ffff0d7224 */ /* 0x000fe200078e000e */
[----:B------:R-:W-:Y:S01]  /*3fb0*/  MOV R42, RZ ;  /* 0x000000ff002a7202 */ /* 0x000fe20000000f00 */
        /* <DEDUP_REMOVED lines=13> */
.L_x_21571:
        /* <DEDUP_REMOVED lines=12> */
.L_x_21572:
        /* <DEDUP_REMOVED lines=43> */
.L_x_21570:
        /* <DEDUP_REMOVED lines=9> */
.L_x_21569:
        /* <DEDUP_REMOVED lines=15> */
.L_x_21575:
        /* <DEDUP_REMOVED lines=12> */
.L_x_21576:
        /* <DEDUP_REMOVED lines=43> */
.L_x_21574:
        /* <DEDUP_REMOVED lines=9> */
.L_x_21573:
        /* <DEDUP_REMOVED lines=15> */
.L_x_21579:
        /* <DEDUP_REMOVED lines=12> */
.L_x_21580:
        /* <DEDUP_REMOVED lines=43> */
.L_x_21578:
        /* <DEDUP_REMOVED lines=9> */
.L_x_21577:
        /* <DEDUP_REMOVED lines=15> */
.L_x_21583:
        /* <DEDUP_REMOVED lines=12> */
.L_x_21584:
        /* <DEDUP_REMOVED lines=43> */
.L_x_21582:
        /* <DEDUP_REMOVED lines=9> */
.L_x_21581:
        /* <DEDUP_REMOVED lines=15> */
.L_x_21587:
        /* <DEDUP_REMOVED lines=12> */
.L_x_21588:
        /* <DEDUP_REMOVED lines=43> */
.L_x_21586:
        /* <DEDUP_REMOVED lines=9> */
.L_x_21585:
        /* <DEDUP_REMOVED lines=15> */
.L_x_21590:
        /* <DEDUP_REMOVED lines=12> */
.L_x_21591:
        /* <DEDUP_REMOVED lines=43> */
.L_x_21589:
        /* <DEDUP_REMOVED lines=9> */
.L_x_21557:
[----:B------:R-:W0:Y:S01]  /*5d40*/  LDC.64 R104, c[0x0][0x3a8] ;  /* 0x0000ea00ff687b82 */ /* 0x000e220000000a00 */
[----:B------:R-:W-:Y:S02]  /*5d50*/  VIADD R13, R89, 0x80 ;  /* 0x00000080590d7836 */ /* 0x000fe40000000000 */
[----:B0-----:R-:W-:-:S05]  /*5d60*/  IMAD.WIDE.U32 R16, R88, 0x20, R104 ;  /* 0x0000002058107825 */ /* 0x001fca00078e0068 */
[----:B-----5:R0:W-:Y:S04]  /*5d70*/  STG.E.128 desc[UR14][R16.64], R40 ;  /* 0x0000002810007986 */ /* 0x0201e8000c101d0e */
        /* <DEDUP_REMOVED lines=22> */
.L_x_21592:
[----:B------:R-:W-:Y:S05]  /*5ee0*/  @!P0 BRA `(.L_x_21593) ;  /* 0x00000000000c8947 */ /* 0x000fea0003800000 */
[----:B------:R-:W2:Y:S02]  /*5ef0*/  LDC.64 R44, c[0x0][0x390] ;  /* 0x0000e400ff2c7b82 */ /* 0x000ea40000000a00 */
[----:B--2---:R-:W-:-:S06]  /*5f00*/  IMAD.WIDE.U32 R44, R13, 0x10, R44 ;  /* 0x000000100d2c7825 */ /* 0x004fcc00078e002c */
[----:B------:R-:W5:Y:S02]  /*5f10*/  LDG.E.128 R44, desc[UR14][R44.64] ;  /* 0x0000000e2c2c7981 */ /* 0x000f64000c1e1d00 */
.L_x_21593:
[----:B------:R-:W-:Y:S05]  /*5f20*/  BRA.U !UP0, `(.L_x_21594) ;  /* 0x00000029087c7547 */ /* 0x000fea000b800000 */
[----:B01----:R-:W0:Y:S01]  /*5f30*/  LDC.64 R16, c[0x0][0x3a0] ;  /* 0x0000e800ff107b82 */ /* 0x003e220000000a00 */
[----:B------:R-:W-:-:S04]  /*5f40*/  VIADD R19, R88, 0x80 ;  /* 0x0000008058137836 */ /* 0x000fc80000000000 */
        /* <DEDUP_REMOVED lines=22> */
.L_x_21597:
        /* <DEDUP_REMOVED lines=12> */
.L_x_21598:
        /* <DEDUP_REMOVED lines=43> */
.L_x_21596:
        /* <DEDUP_REMOVED lines=10> */
.L_x_21595:
        /* <DEDUP_REMOVED lines=18> */
.L_x_21601:
        /* <DEDUP_REMOVED lines=12> */
.L_x_21602:
        /* <DEDUP_REMOVED lines=43> */
.L_x_21600:
        /* <DEDUP_REMOVED lines=10> */
.L_x_21599:
        /* <DEDUP_REMOVED lines=18> */
.L_x_21605:
        /* <DEDUP_REMOVED lines=12> */
.L_x_21606:
        /* <DEDUP_REMOVED lines=43> */
.L_x_21604:
        /* <DEDUP_REMOVED lines=10> */
.L_x_21603:
        /* <DEDUP_REMOVED lines=18> */
.L_x_21609:
        /* <DEDUP_REMOVED lines=12> */
.L_x_21610:
        /* <DEDUP_REMOVED lines=43> */
.L_x_21608:
        /* <DEDUP_REMOVED lines=10> */
.L_x_21607:
        /* <DEDUP_REMOVED lines=18> */
.L_x_21613:
        /* <DEDUP_REMOVED lines=12> */
.L_x_21614:
        /* <DEDUP_REMOVED lines=43> */
.L_x_21612:
        /* <DEDUP_REMOVED lines=9> */
[----:B------:R-:W-:-:S07]  /*7970*/  FADD.FTZ R28, R28, R15 ;  /* 0x0000000f1c1c7221 */ /* 0x000fce0000010000 */
.L_x_21611:
        /* <DEDUP_REMOVED lines=18> */
.L_x_21617:
        /* <DEDUP_REMOVED lines=12> */
.L_x_21618:
        /* <DEDUP_REMOVED lines=43> */
.L_x_21616:
        /* <DEDUP_REMOVED lines=10> */
.L_x_21615:
        /* <DEDUP_REMOVED lines=18> */
.L_x_21621:
        /* <DEDUP_REMOVED lines=12> */
.L_x_21622:
        /* <DEDUP_REMOVED lines=43> */
.L_x_21620:
        /* <DEDUP_REMOVED lines=10> */
.L_x_21619:
        /* <DEDUP_REMOVED lines=18> */
.L_x_21625:
        /* <DEDUP_REMOVED lines=12> */
.L_x_21626:
        /* <DEDUP_REMOVED lines=43> */
.L_x_21624:
        /* <DEDUP_REMOVED lines=11> */
.L_x_21594:
[----:B------:R-:W-:Y:S01]  /*8920*/  HFMA2 R32, -RZ, RZ, 0, 0 ;  /* 0x00000000ff207431 */ /* 0x000fe200000001ff */
        /* <DEDUP_REMOVED lines=18> */
.L_x_21629:
        /* <DEDUP_REMOVED lines=12> */
.L_x_21630:
        /* <DEDUP_REMOVED lines=42> */
.L_x_21628:
        /* <DEDUP_REMOVED lines=9> */
.L_x_21627:
        /* <DEDUP_REMOVED lines=15> */
.L_x_21633:
        /* <DEDUP_REMOVED lines=12> */
.L_x_21634:
        /* <DEDUP_REMOVED lines=43> */
.L_x_21632:
        /* <DEDUP_REMOVED lines=9> */
.L_x_21631:
        /* <DEDUP_REMOVED lines=15> */
.L_x_21637:
        /* <DEDUP_REMOVED lines=12> */
.L_x_21638:
        /* <DEDUP_REMOVED lines=43> */
.L_x_21636:
        /* <DEDUP_REMOVED lines=9> */
.L_x_21635:
        /* <DEDUP_REMOVED lines=15> */
.L_x_21641:
        /* <DEDUP_REMOVED lines=12> */
.L_x_21642:
        /* <DEDUP_REMOVED lines=43> */
.L_x_21640:
        /* <DEDUP_REMOVED lines=9> */
.L_x_21639:
        /* <DEDUP_REMOVED lines=15> */
.L_x_21645:
        /* <DEDUP_REMOVED lines=12> */
.L_x_21646:
        /* <DEDUP_REMOVED lines=43> */
.L_x_21644:
        /* <DEDUP_REMOVED lines=9> */
.L_x_21643:
        /* <DEDUP_REMOVED lines=15> */
.L_x_21649:
        /* <DEDUP_REMOVED lines=12> */
.L_x_21650:
        /* <DEDUP_REMOVED lines=41> */
[----:B------:R-:W-:Y:S02]  /*a640*/  LOP3.LUT R4, R14, UR40, R21, 0x96, !PT ;  /* 0x000000280e047c12 */ /* 0x000fe4000f8e9615 */
[----:B------:R-:W-:-:S07]  /*a650*/  MOV R16, R20 ;  /* 0x0000001400107202 */ /* 0x000fce0000000f00 */
.L_x_21648:
        /* <DEDUP_REMOVED lines=9> */
.L_x_21647:
        /* <DEDUP_REMOVED lines=15> */
.L_x_21653:
        /* <DEDUP_REMOVED lines=12> */
.L_x_21654:
        /* <DEDUP_REMOVED lines=43> */
.L_x_21652:
        /* <DEDUP_REMOVED lines=9> */
.L_x_21651:
        /* <DEDUP_REMOVED lines=15> */
.L_x_21656:
        /* <DEDUP_REMOVED lines=12> */
.L_x_21657:
        /* <DEDUP_REMOVED lines=43> */
.L_x_21655:
        /* <DEDUP_REMOVED lines=9> */
.L_x_21623:
[----:B------:R-:W-:-:S04]  /*b0d0*/  VIADD R19, R88, 0x80 ;  /* 0x0000008058137836 */ /* 0x000fc80000000000 */
[----:B------:R-:W-:-:S05]  /*b0e0*/  IMAD.WIDE.U32 R18, R19, 0x20, R104 ;  /* 0x0000002013127825 */ /* 0x000fca00078e0068 */
        /* <DEDUP_REMOVED lines=23> */
.L_x_21658:
[----:B------:R-:W-:Y:S05]  /*b260*/  @!P0 BRA `(.L_x_21659) ;  /* 0x0000000000108947 */ /* 0x000fea0003800000 */
[----:B------:R-:W2:Y:S01]  /*b270*/  LDC.64 R44, c[0x0][0x390] ;  /* 0x0000e400ff2c7b82 */ /* 0x000ea20000000a00 */
[----:B------:R-:W-:-:S04]  /*b280*/  VIADD R13, R89, 0x100 ;  /* 0x00000100590d7836 */ /* 0x000fc80000000000 */
[----:B--2---:R-:W-:-:S06]  /*b290*/  IMAD.WIDE.U32 R44, R13, 0x10, R44 ;  /* 0x000000100d2c7825 */ /* 0x004fcc00078e002c */
[----:B------:R-:W5:Y:S02]  /*b2a0*/  LDG.E.128 R44, desc[UR14][R44.64] ;  /* 0x0000000e2c2c7981 */ /* 0x000f64000c1e1d00 */
.L_x_21659:
[----:B------:R-:W-:Y:S05]  /*b2b0*/  BRA.U !UP0, `(.L_x_21660) ;  /* 0x0000002908787547 */ /* 0x000fea000b800000 */
[----:B01----:R-:W0:Y:S01]  /*b2c0*/  LDC.64 R18, c[0x0][0x3a0] ;  /* 0x0000e800ff127b82 */ /* 0x003e220000000a00 */
[----:B------:R-:W-:-:S05]  /*b2d0*/  IADD3 R13, PT, PT, R88, 0x100, RZ ;  /* 0x00000100580d7810 */ /* 0x000fca0007ffe0ff */
        /* <DEDUP_REMOVED lines=22> */
.L_x_21663:
        /* <DEDUP_REMOVED lines=12> */
.L_x_21664:
        /* <DEDUP_REMOVED lines=43> */
.L_x_21662:
        /* <DEDUP_REMOVED lines=10> */
.L_x_21661:
        /* <DEDUP_REMOVED lines=18> */
.L_x_21667:
        /* <DEDUP_REMOVED lines=12> */
.L_x_21668:
        /* <DEDUP_REMOVED lines=43> */
.L_x_21666:
[----:B------:R-:W-:Y:S01]  /*bce0*/  I2FP.F32.U32 R8, R8 ;  /* 0x0000000800087245 */ /* 0x000fe20000201000 */
[----:B-----5:R-:W-:Y:S01]  /*bcf0*/  HADD2.F32 R12, -RZ, R44.H1_H1 ;  /* 0x3000002cff0c7230 */ /* 0x020fe20000004100 */
        /* <DEDUP_REMOVED lines=8> */
.L_x_21665:
        /* <DEDUP_REMOVED lines=18> */
.L_x_21671:
        /* <DEDUP_REMOVED lines=12> */
.L_x_21672:
        /* <DEDUP_REMOVED lines=42> */
[----:B------:R-:W-:-:S07]  /*c200*/  MOV R12, R18 ;  /* 0x00000012000c7202 */ /* 0x000fce0000000f00 */
.L_x_21670:
        /* <DEDUP_REMOVED lines=10> */
.L_x_21669:
        /* <DEDUP_REMOVED lines=18> */
.L_x_21675:
        /* <DEDUP_REMOVED lines=12> */
.L_x_21676:
        /* <DEDUP_REMOVED lines=43> */
.L_x_21674:
        /* <DEDUP_REMOVED lines=10> */
.L_x_21673:
        /* <DEDUP_REMOVED lines=18> */
.L_x_21679:
        /* <DEDUP_REMOVED lines=12> */
.L_x_21680:
        /* <DEDUP_REMOVED lines=43> */
.L_x_21678:
        /* <DEDUP_REMOVED lines=10> */
.L_x_21677:
        /* <DEDUP_REMOVED lines=18> */
.L_x_21683:
        /* <DEDUP_REMOVED lines=12> */
.L_x_21684:
        /* <DEDUP_REMOVED lines=43> */
.L_x_21682:
        /* <DEDUP_REMOVED lines=10> */
.L_x_21681:
        /* <DEDUP_REMOVED lines=18> */
.L_x_21687:
        /* <DEDUP_REMOVED lines=12> */
.L_x_21688:
        /* <DEDUP_REMOVED lines=43> */
.L_x_21686:
        /* <DEDUP_REMOVED lines=10> */
.L_x_21685:
        /* <DEDUP_REMOVED lines=18> */
.L_x_21691:
        /* <DEDUP_REMOVED lines=12> */
.L_x_21692:
        /* <DEDUP_REMOVED lines=41> */
[----:B------:R-:W-:-:S07]  /*dbe0*/  IMAD.MOV.U32 R14, RZ, RZ, R12 ;  /* 0x000000ffff0e7224 */ /* 0x000fce00078e000c */
.L_x_21690:
        /* <DEDUP_REMOVED lines=11> */
.L_x_21660:
[----:B------:R-:W-:Y:S01]  /*dca0*/  HFMA2 R24, -RZ, RZ, 0, 0 ;  /* 0x00000000ff187431 */ /* 0x000fe200000001ff */
        /* <DEDUP_REMOVED lines=18> */
.L_x_21695:
        /* <DEDUP_REMOVED lines=12> */
.L_x_21696:
[----:B------:R-:W-:Y:S01]  /*de90*/  IMAD.WIDE.U32 R12, R99, -0x326172a9, RZ ;  /* 0xcd9e8d57630c7825 */ /* 0x000fe200078e00ff */
[----:B01----:R-:W-:-:S04]  /*dea0*/  LOP3.LUT R18, R5, UR13, R7, 0x96, !PT ;  /* 0x0000000d05127c12 */ /* 0x003fc8000f8e9607 */
        /* <DEDUP_REMOVED lines=40> */
.L_x_21694:
        /* <DEDUP_REMOVED lines=9> */
.L_x_21693:
        /* <DEDUP_REMOVED lines=15> */
.L_x_21699:
        /* <DEDUP_REMOVED lines=12> */
.L_x_21700:
[----:B------:R-:W-:Y:S01]  /*e370*/  IMAD.WIDE.U32 R14, R99, -0x326172a9, RZ ;  /* 0xcd9e8d57630e7825 */ /* 0x000fe200078e00ff */
[----:B01----:R-:W-:-:S03]  /*e380*/  LOP3.LUT R18, R5, UR13, R13, 0x96, !PT ;  /* 0x0000000d05127c12 */ /* 0x003fc6000f8e960d */
        /* <DEDUP_REMOVED lines=41> */
.L_x_21698:
        /* <DEDUP_REMOVED lines=9> */
.L_x_21697:
        /* <DEDUP_REMOVED lines=15> */
.L_x_21703:
        /* <DEDUP_REMOVED lines=12> */
.L_x_21704:
        /* <DEDUP_REMOVED lines=43> */
.L_x_21702:
        /* <DEDUP_REMOVED lines=9> */
.L_x_21701:
        /* <DEDUP_REMOVED lines=15> */
.L_x_21707:
        /* <DEDUP_REMOVED lines=12> */
.L_x_21708:
        /* <DEDUP_REMOVED lines=43> */
.L_x_21706:
        /* <DEDUP_REMOVED lines=9> */
.L_x_21705:
[----:B------:R-:W-:Y:S01]  /*f090*/  IMAD.MOV.U32 R12, RZ, RZ, R13 ;  /* 0x000000ffff0c7224 */ /* 0x000fe200078e000d */
[----:B-1----:R-:W-:Y:S01]  /*f0a0*/  MOV R20, RZ ;  /* 0x000000ff00147202 */ /* 0x002fe20000000f00 */
        /* <DEDUP_REMOVED lines=13> */
.L_x_21711:
        /* <DEDUP_REMOVED lines=12> */
.L_x_21712:
[----:B------:R-:W-:Y:S01]  /*f240*/  IMAD.WIDE.U32 R14, R99, -0x326172a9, RZ ;  /* 0xcd9e8d57630e7825 */ /* 0x000fe200078e00ff */
[----:B0-----:R-:W-:-:S03]  /*f250*/  LOP3.LUT R18, R5, UR13, R13, 0x96, !PT ;  /* 0x0000000d05127c12 */ /* 0x001fc6000f8e960d */
        /* <DEDUP_REMOVED lines=41> */
.L_x_21710:
        /* <DEDUP_REMOVED lines=9> */
.L_x_21709:
        /* <DEDUP_REMOVED lines=15> */
.L_x_21715:
        /* <DEDUP_REMOVED lines=12> */
.L_x_21716:
        /* <DEDUP_REMOVED lines=43> */
.L_x_21714:
        /* <DEDUP_REMOVED lines=9> */
.L_x_21713:
        /* <DEDUP_REMOVED lines=15> */
.L_x_21719:
        /* <DEDUP_REMOVED lines=12> */
.L_x_21720:
        /* <DEDUP_REMOVED lines=43> */
.L_x_21718:
        /* <DEDUP_REMOVED lines=9> */
.L_x_21717:
        /* <DEDUP_REMOVED lines=15> */
.L_x_21722:
        /* <DEDUP_REMOVED lines=12> */
.L_x_21723:
[----:B------:R-:W-:Y:S01]  /*10110*/  IMAD.WIDE.U32 R14, R99, -0x326172a9, RZ ;  /* 0xcd9e8d57630e7825 */ /* 0x000fe200078e00ff */
[----:B0-----:R-:W-:-:S03]  /*10120*/  LOP3.LUT R18, R5, UR13, R13, 0x96, !PT ;  /* 0x0000000d05127c12 */ /* 0x001fc6000f8e960d */
        /* <DEDUP_REMOVED lines=41> */
.L_x_21721:
        /* <DEDUP_REMOVED lines=9> */
.L_x_21689:
[----:B------:R-:W-:-:S04]  /*10450*/  VIADD R13, R88, 0x100 ;  /* 0x00000100580d7836 */ /* 0x000fc80000000000 */
[----:B------:R-:W-:-:S05]  /*10460*/  IMAD.WIDE.U32 R12, R13, 0x20, R104 ;  /* 0x000000200d0c7825 */ /* 0x000fca00078e0068 */
[----:B-----5:R1:W-:Y:S04]  /*10470*/  STG.E.128 desc[UR14][R12.64], R24 ;  /* 0x000000180c007986 */ /* 0x0203e8000c101d0e */
[----:B------:R1:W-:Y:S01]  /*10480*/  STG.E.128 desc[UR14][R12.64+0x10], R20 ;  /* 0x000010140c007986 */ /* 0x0003e2000c101d0e */
[----:B------:R-:W-:Y:S05]  /*10490*/  @!P0 BRA `(.L_x_21724) ;  /* 0x0000000000548947 */ /* 0x000fea0003800000 */
[----:B------:R-:W-:Y:S01]  /*104a0*/  SHF.L.U32 R15, R97, 0x10, RZ ;  /* 0x00000010610f7819 */ /* 0x000fe200000006ff */
[----:B-1----:R-:W1:Y:S01]  /*104b0*/  LDC.64 R12, c[0x0][0x3b0] ;  /* 0x0000ec00ff0c7b82 */ /* 0x002e620000000a00 */
[----:B------:R-:W-:Y:S02]  /*104c0*/  LOP3.LUT R14, R98, 0xffff, RZ, 0xc0, !PT ;  /* 0x0000ffff620e7812 */ /* 0x000fe400078ec0ff */
[----:B------:R-:W-:Y:S02]  /*104d0*/  LOP3.LUT R15, R15, 0xff0000, RZ, 0xc0, !PT ;  /* 0x00ff00000f0f7812 */ /* 0x000fe400078ec0ff */
[----:B------:R-:W-:Y:S02]  /*104e0*/  PRMT R17, R96, 0x7104, RZ ;  /* 0x0000710460117816 */ /* 0x000fe400000000ff */
[----:B------:R-:W-:Y:S02]  /*104f0*/  PRMT R14, R15, 0x4210, R14 ;  /* 0x000042100f0e7816 */ /* 0x000fe4000000000e */
[----:B------:R-:W-:-:S02]  /*10500*/  LOP3.LUT R15, R10, 0xff, RZ, 0xc0, !PT ;  /* 0x000000ff0a0f7812 */ /* 0x000fc400078ec0ff */
[----:B0-----:R-:W-:Y:S02]  /*10510*/  LOP3.LUT R18, R9, 0xff, RZ, 0xc0, !PT ;  /* 0x000000ff09127812 */ /* 0x001fe400078ec0ff */
        /* <DEDUP_REMOVED lines=13> */
.L_x_21724:
[----:B------:R-:W-:Y:S05]  /*105f0*/  @!P0 BRA `(.L_x_21725) ;  /* 0x0000000000108947 */ /* 0x000fea0003800000 */
[----:B------:R-:W3:Y:S01]  /*10600*/  LDC.64 R44, c[0x0][0x390] ;  /* 0x0000e400ff2c7b82 */ /* 0x000ee20000000a00 */
[----:B-12---:R-:W-:-:S05]  /*10610*/  IADD3 R13, PT, PT, R89, 0x180, RZ ;  /* 0x00000180590d7810 */ /* 0x006fca0007ffe0ff */
[----:B---3--:R-:W-:-:S06]  /*10620*/  IMAD.WIDE.U32 R44, R13, 0x10, R44 ;  /* 0x000000100d2c7825 */ /* 0x008fcc00078e002c */
[----:B------:R-:W5:Y:S02]  /*10630*/  LDG.E.128 R44, desc[UR14][R44.64] ;  /* 0x0000000e2c2c7981 */ /* 0x000f64000c1e1d00 */
.L_x_21725:
[----:B------:R-:W-:Y:S05]  /*10640*/  BRA.U !UP0, `(.L_x_21726) ;  /* 0x0000002908647547 */ /* 0x000fea000b800000 */
[----:B------:R-:W3:Y:S01]  /*10650*/  LDC.64 R94, c[0x0][0x3a0] ;  /* 0x0000e800ff5e7b82 */ /* 0x000ee20000000a00 */
[----:B-12---:R-:W-:-:S04]  /*10660*/  VIADD R13, R88, 0x180 ;  /* 0x00000180580d7836 */ /* 0x006fc80000000000 */
[----:B---3--:R-:W-:-:S05]  /*10670*/  IMAD.WIDE.U32 R94, R13, 0x20, R94 ;  /* 0x000000200d5e7825 */ /* 0x008fca00078e005e */
[----:B0-----:R0:W5:Y:S04]  /*10680*/  LDG.E.128 R16, desc[UR14][R94.64] ;  /* 0x0000000e5e107981 */ /* 0x001168000c1e1d00 */
[----:B------:R0:W5:Y:S01]  /*10690*/  LDG.E.128 R12, desc[UR14][R94.64+0x10] ;  /* 0x0000100e5e0c7981 */ /* 0x000162000c1e1d00 */
        /* <DEDUP_REMOVED lines=19> */
.L_x_21729:
        /* <DEDUP_REMOVED lines=12> */
.L_x_21730:
        /* <DEDUP_REMOVED lines=42> */
.L_x_21728:
        /* <DEDUP_REMOVED lines=10> */
.L_x_21727:
        /* <DEDUP_REMOVED lines=18> */
.L_x_21733:
        /* <DEDUP_REMOVED lines=12> */
.L_x_21734:
        /* <DEDUP_REMOVED lines=42> */
.L_x_21732:
        /* <DEDUP_REMOVED lines=10> */
.L_x_21731:
        /* <DEDUP_REMOVED lines=18> */
.L_x_21737:
        /* <DEDUP_REMOVED lines=12> */
.L_x_21738:
        /* <DEDUP_REMOVED lines=42> */
.L_x_21736:
        /* <DEDUP_REMOVED lines=10> */
.L_x_21735:
        /* <DEDUP_REMOVED lines=18> */
.L_x_21741:
        /* <DEDUP_REMOVED lines=12> */
.L_x_21742:
        /* <DEDUP_REMOVED lines=43> */
.L_x_21740:
        /* <DEDUP_REMOVED lines=10> */
.L_x_21739:
        /* <DEDUP_REMOVED lines=18> */
.L_x_21745:
        /* <DEDUP_REMOVED lines=12> */
.L_x_21746:
        /* <DEDUP_REMOVED lines=42> */
.L_x_21744:
        /* <DEDUP_REMOVED lines=10> */
.L_x_21743:
        /* <DEDUP_REMOVED lines=18> */
.L_x_21749:
        /* <DEDUP_REMOVED lines=12> */
.L_x_21750:
        /* <DEDUP_REMOVED lines=43> */
.L_x_21748:
        /* <DEDUP_REMOVED lines=10> */
.L_x_21747:
        /* <DEDUP_REMOVED lines=18> */
.L_x_21753:
        /* <DEDUP_REMOVED lines=12> */
.L_x_21754:
        /* <DEDUP_REMOVED lines=42> */
.L_x_21752:
        /* <DEDUP_REMOVED lines=10> */
.L_x_21751:
        /* <DEDUP_REMOVED lines=18> */
.L_x_21757:
        /* <DEDUP_REMOVED lines=12> */
.L_x_21758:
        /* <DEDUP_REMOVED lines=42> */
.L_x_21756:
        /* <DEDUP_REMOVED lines=11> */
.L_x_21726:
[----:B--2---:R-:W-:Y:S01]  /*12fe0*/  HFMA2 R16, -RZ, RZ, 0, 0 ;  /* 0x00000000ff107431 */ /* 0x004fe200000001ff */
        /* <DEDUP_REMOVED lines=18> */
.L_x_21761:
        /* <DEDUP_REMOVED lines=12> */
.L_x_21762:
        /* <DEDUP_REMOVED lines=42> */
.L_x_21760:
        /* <DEDUP_REMOVED lines=9> */
.L_x_21759:
        /* <DEDUP_REMOVED lines=15> */
.L_x_21765:
        /* <DEDUP_REMOVED lines=12> */
.L_x_21766:
        /* <DEDUP_REMOVED lines=43> */
.L_x_21764:
        /* <DEDUP_REMOVED lines=9> */
.L_x_21763:
[----:B------:R-:W-:Y:S01]  /*139f0*/  IMAD.MOV.U32 R12, RZ, RZ, R13 ;  /* 0x000000ffff0c7224 */ /* 0x000fe200078e000d */
[----:B0-----:R-:W-:Y:S01]  /*13a00*/  MOV R18, RZ ;  /* 0x000000ff00127202 */ /* 0x001fe20000000f00 */
        /* <DEDUP_REMOVED lines=13> */
.L_x_21769:
        /* <DEDUP_REMOVED lines=12> */
.L_x_21770:
        /* <DEDUP_REMOVED lines=43> */
.L_x_21768:
        /* <DEDUP_REMOVED lines=9> */
.L_x_21767:
        /* <DEDUP_REMOVED lines=15> */
.L_x_21773:
        /* <DEDUP_REMOVED lines=12> */
.L_x_21774:
        /* <DEDUP_REMOVED lines=43> */
.L_x_21772:
        /* <DEDUP_REMOVED lines=9> */
.L_x_21771:
        /* <DEDUP_REMOVED lines=15> */
.L_x_21777:
        /* <DEDUP_REMOVED lines=12> */
.L_x_21778:
        /* <DEDUP_REMOVED lines=43> */
.L_x_21776:
        /* <DEDUP_REMOVED lines=9> */
.L_x_21775:
        /* <DEDUP_REMOVED lines=15> */
.L_x_21781:
        /* <DEDUP_REMOVED lines=12> */
.L_x_21782:
        /* <DEDUP_REMOVED lines=43> */
.L_x_21780:
        /* <DEDUP_REMOVED lines=9> */
.L_x_21779:
        /* <DEDUP_REMOVED lines=15> */
.L_x_21785:
        /* <DEDUP_REMOVED lines=12> */
.L_x_21786:
        /* <DEDUP_REMOVED lines=43> */
.L_x_21784:
        /* <DEDUP_REMOVED lines=9> */
.L_x_21783:
        /* <DEDUP_REMOVED lines=15> */
.L_x_21788:
        /* <DEDUP_REMOVED lines=12> */
.L_x_21789:
        /* <DEDUP_REMOVED lines=43> */
.L_x_21787:
        /* <DEDUP_REMOVED lines=9> */
.L_x_21755:
        /* <DEDUP_REMOVED lines=27> */
.L_x_21790:
[----:B------:R-:W-:Y:S05]  /*15940*/  @!P0 BRA `(.L_x_21791) ;  /* 0x00000000000c8947 */ /* 0x000fea0003800000 */
[----:B------:R-:W2:Y:S02]  /*15950*/  LDC.64 R44, c[0x0][0x390] ;  /* 0x0000e400ff2c7b82 */ /* 0x000ea40000000a00 */
[----:B--2---:R-:W-:-:S06]  /*15960*/  IMAD.WIDE.U32 R44, R103, 0x10, R44 ;  /* 0x00000010672c7825 */ /* 0x004fcc00078e002c */
[----:B------:R-:W5:Y:S02]  /*15970*/  LDG.E.128 R44, desc[UR14][R44.64] ;  /* 0x0000000e2c2c7981 */ /* 0x000f64000c1e1d00 */
.L_x_21791:
        /* <DEDUP_REMOVED lines=25> */
.L_x_21795:
        /* <DEDUP_REMOVED lines=12> */
.L_x_21796:
        /* <DEDUP_REMOVED lines=42> */
.L_x_21794:
        /* <DEDUP_REMOVED lines=10> */
.L_x_21793:
        /* <DEDUP_REMOVED lines=18> */
.L_x_21799:
        /* <DEDUP_REMOVED lines=12> */
.L_x_21800:
        /* <DEDUP_REMOVED lines=43> */
.L_x_21798:
        /* <DEDUP_REMOVED lines=10> */
.L_x_21797:
        /* <DEDUP_REMOVED lines=18> */
.L_x_21803:
        /* <DEDUP_REMOVED lines=12> */
.L_x_21804:
        /* <DEDUP_REMOVED lines=43> */
.L_x_21802:
        /* <DEDUP_REMOVED lines=10> */
.L_x_21801:
        /* <DEDUP_REMOVED lines=18> */
.L_x_21807:
        /* <DEDUP_REMOVED lines=12> */
.L_x_21808:
        /* <DEDUP_REMOVED lines=43> */
.L_x_21806:
        /* <DEDUP_REMOVED lines=10> */
.L_x_21805:
        /* <DEDUP_REMOVED lines=18> */
.L_x_21811:
        /* <DEDUP_REMOVED lines=12> */
.L_x_21812:
        /* <DEDUP_REMOVED lines=43> */
.L_x_21810:
        /* <DEDUP_REMOVED lines=10> */
.L_x_21809:
        /* <DEDUP_REMOVED lines=18> */
.L_x_21815:
        /* <DEDUP_REMOVED lines=12> */
.L_x_21816:
        /* <DEDUP_REMOVED lines=43> */
.L_x_21814:
        /* <DEDUP_REMOVED lines=10> */
.L_x_21813:
        /* <DEDUP_REMOVED lines=18> */
.L_x_21819:
        /* <DEDUP_REMOVED lines=12> */
.L_x_21820:
        /* <DEDUP_REMOVED lines=43> */
.L_x_21818:
        /* <DEDUP_REMOVED lines=10> */
.L_x_21817:
        /* <DEDUP_REMOVED lines=18> */
.L_x_21823:
        /* <DEDUP_REMOVED lines=12> */
.L_x_21824:
        /* <DEDUP_REMOVED lines=43> */
.L_x_21822:
        /* <DEDUP_REMOVED lines=11> */
.L_x_21792:
        /* <DEDUP_REMOVED lines=19> */
.L_x_21827:
        /* <DEDUP_REMOVED lines=12> */
.L_x_21828:
        /* <DEDUP_REMOVED lines=42> */
.L_x_21826:
[----:B------:R-:W-:Y:S01]  /*18800*/  I2FP.F32.U32 R7, R7 ;  /* 0x0000000700077245 */ /* 0x000fe20000201000 */
[----:B-----5:R-:W-:Y:S02]  /*18810*/  HADD2.F32 R89, -RZ, R44.H0_H0 ;  /* 0x2000002cff597230 */ /* 0x020fe40000004100 */
[----:B0-----:R-:W-:-:S03]  /*18820*/  IMAD.MOV.U32 R90, RZ, RZ, 0x2f800000 ;  /* 0x2f800000ff5a7424 */ /* 0x001fc600078e00ff */
[----:B------:R-:W-:Y:S01]  /*18830*/  FMUL.FTZ R89, R89, UR17 ;  /* 0x0000001159597c20 */ /* 0x000fe20008410000 */
[----:B------:R-:W-:-:S03]  /*18840*/  FFMA.FTZ R7, R7, R90, 1.1641532182693481445e-10 ;  /* 0x2f00000007077423 */ /* 0x000fc6000001005a */
[----:B------:R-:W-:Y:S02]  /*18850*/  FMUL.FTZ R89, R89, UR16 ;  /* 0x0000001059597c20 */ /* 0x000fe40008410000 */
[----:B------:R-:W-:-:S04]  /*18860*/  FSETP.GTU.FTZ.AND P1, PT, R7, UR23, PT ;  /* 0x0000001707007c0b */ /* 0x000fc8000bf3c000 */
[----:B------:R-:W-:Y:S02]  /*18870*/  SEL R7, RZ, 0x1, P1 ;  /* 0x00000001ff077807 */ /* 0x000fe40000800000 */
[----:B------:R-:W-:-:S07]  /*18880*/  FSEL R92, R89, RZ, !P1 ;  /* 0x000000ff595c7208 */ /* 0x000fce0004800000 */
.L_x_21825:
        /* <DEDUP_REMOVED lines=15> */
.L_x_21831:
        /* <DEDUP_REMOVED lines=12> */
.L_x_21832:
        /* <DEDUP_REMOVED lines=43> */
.L_x_21830:
[----:B------:R-:W-:Y:S01]  /*18cf0*/  I2FP.F32.U32 R8, R8 ;  /* 0x0000000800087245 */ /* 0x000fe20000201000 */
[----:B-----5:R-:W-:Y:S02]  /*18d00*/  HADD2.F32 R88, -RZ, R44.H1_H1 ;  /* 0x3000002cff587230 */ /* 0x020fe40000004100 */
[----:B0-----:R-:W-:-:S03]  /*18d10*/  IMAD.MOV.U32 R91, RZ, RZ, 0x2f800000 ;  /* 0x2f800000ff5b7424 */ /* 0x001fc600078e00ff */
[----:B------:R-:W-:Y:S01]  /*18d20*/  FMUL.FTZ R88, R88, UR17 ;  /* 0x0000001158587c20 */ /* 0x000fe20008410000 */
[----:B------:R-:W-:-:S03]  /*18d30*/  FFMA.FTZ R8, R8, R91, 1.1641532182693481445e-10 ;  /* 0x2f00000008087423 */ /* 0x000fc6000001005b */
[----:B------:R-:W-:Y:S02]  /*18d40*/  FMUL.FTZ R88, R88, UR16 ;  /* 0x0000001058587c20 */ /* 0x000fe40008410000 */
[----:B------:R-:W-:-:S04]  /*18d50*/  FSETP.GTU.FTZ.AND P1, PT, R8, UR23, PT ;  /* 0x0000001708007c0b */ /* 0x000fc8000bf3c000 */
[----:B------:R-:W-:Y:S02]  /*18d60*/  SEL R8, RZ, 0x1, P1 ;  /* 0x00000001ff087807 */ /* 0x000fe40000800000 */
[----:B------:R-:W-:-:S07]  /*18d70*/  FSEL R93, R88, RZ, !P1 ;  /* 0x000000ff585d7208 */ /* 0x000fce0004800000 */
.L_x_21829:
        /* <DEDUP_REMOVED lines=15> */
.L_x_21835:
        /* <DEDUP_REMOVED lines=12> */
.L_x_21836:
        /* <DEDUP_REMOVED lines=43> */
.L_x_21834:
        /* <DEDUP_REMOVED lines=9> */
.L_x_21833:
        /* <DEDUP_REMOVED lines=15> */
.L_x_21839:
        /* <DEDUP_REMOVED lines=12> */
.L_x_21840:
        /* <DEDUP_REMOVED lines=43> */
.L_x_21838:
        /* <DEDUP_REMOVED lines=9> */
.L_x_21837:
[----:B0-----:R-:W-:Y:S01]  /*19760*/  MOV R90, R89 ;  /* 0x00000059005a7202 */ /* 0x001fe20000000f00 */
        /* <DEDUP_REMOVED lines=14> */
.L_x_21843:
        /* <DEDUP_REMOVED lines=12> */
.L_x_21844:
        /* <DEDUP_REMOVED lines=43> */
.L_x_21842:
        /* <DEDUP_REMOVED lines=9> */
.L_x_21841:
        /* <DEDUP_REMOVED lines=15> */
.L_x_21847:
        /* <DEDUP_REMOVED lines=12> */
.L_x_21848:
        /* <DEDUP_REMOVED lines=43> */
.L_x_21846:
[----:B------:R-:W-:Y:S01]  /*1a0b0*/  I2FP.F32.U32 R89, R89 ;  /* 0x0000005900597245 */ /* 0x000fe20000201000 */
[----:B------:R-:W-:Y:S02]  /*1a0c0*/  IMAD.MOV.U32 R90, RZ, RZ, 0x2f800000 ;  /* 0x2f800000ff5a7424 */ /* 0x000fe400078e00ff */
[----:B-----5:R-:W-:Y:S02]  /*1a0d0*/  HADD2.F32 R96, -RZ, R46.H1_H1 ;  /* 0x3000002eff607230 */ /* 0x020fe40000004100 */
[----:B------:R-:W-:-:S03]  /*1a0e0*/  FFMA.FTZ R89, R89, R90, 1.1641532182693481445e-10 ;  /* 0x2f00000059597423 */ /* 0x000fc6000001005a */
[----:B------:R-:W-:Y:S02]  /*1a0f0*/  FMUL.FTZ R96, R96, UR17 ;  /* 0x0000001160607c20 */ /* 0x000fe40008410000 */
[----:B------:R-:W-:Y:S02]  /*1a100*/  FSETP.GTU.FTZ.AND P1, PT, R89, UR23, PT ;  /* 0x0000001759007c0b */ /* 0x000fe4000bf3c000 */
[----:B------:R-:W-:Y:S02]  /*1a110*/  FMUL.FTZ R89, R96, UR16 ;  /* 0x0000001060597c20 */ /* 0x000fe40008410000 */
[----:B------:R-:W-:-:S03]  /*1a120*/  SEL R96, RZ, 0x1, P1 ;  /* 0x00000001ff607807 */ /* 0x000fc60000800000 */
[----:B------:R-:W-:-:S07]  /*1a130*/  FSEL R89, R89, RZ, !P1 ;  /* 0x000000ff59597208 */ /* 0x000fce0004800000 */
.L_x_21845:
        /* <DEDUP_REMOVED lines=15> */
.L_x_21851:
        /* <DEDUP_REMOVED lines=12> */
.L_x_21852:
        /* <DEDUP_REMOVED lines=43> */
.L_x_21850:
[----:B------:R-:W-:Y:S01]  /*1a5a0*/  I2FP.F32.U32 R90, R90 ;  /* 0x0000005a005a7245 */ /* 0x000fe20000201000 */
[----:B------:R-:W-:Y:S02]  /*1a5b0*/  IMAD.MOV.U32 R91, RZ, RZ, 0x2f800000 ;  /* 0x2f800000ff5b7424 */ /* 0x000fe400078e00ff */
[----:B-----5:R-:W-:Y:S02]  /*1a5c0*/  HADD2.F32 R97, -RZ, R47.H0_H0 ;  /* 0x2000002fff617230 */ /* 0x020fe40000004100 */
[----:B------:R-:W-:-:S03]  /*1a5d0*/  FFMA.FTZ R90, R90, R91, 1.1641532182693481445e-10 ;  /* 0x2f0000005a5a7423 */ /* 0x000fc6000001005b */
[----:B------:R-:W-:Y:S02]  /*1a5e0*/  FMUL.FTZ R97, R97, UR17 ;  /* 0x0000001161617c20 */ /* 0x000fe40008410000 */
[----:B------:R-:W-:Y:S02]  /*1a5f0*/  FSETP.GTU.FTZ.AND P1, PT, R90, UR23, PT ;  /* 0x000000175a007c0b */ /* 0x000fe4000bf3c000 */
[----:B------:R-:W-:Y:S02]  /*1a600*/  FMUL.FTZ R90, R97, UR16 ;  /* 0x00000010615a7c20 */ /* 0x000fe40008410000 */
[----:B------:R-:W-:-:S03]  /*1a610*/  SEL R97, RZ, 0x1, P1 ;  /* 0x00000001ff617807 */ /* 0x000fc60000800000 */
[----:B------:R-:W-:-:S07]  /*1a620*/  FSEL R90, R90, RZ, !P1 ;  /* 0x000000ff5a5a7208 */ /* 0x000fce0004800000 */
.L_x_21849:
        /* <DEDUP_REMOVED lines=15> */
.L_x_21854:
        /* <DEDUP_REMOVED lines=12> */
.L_x_21855:
        /* <DEDUP_REMOVED lines=43> */
.L_x_21853:
        /* <DEDUP_REMOVED lines=9> */
.L_x_21821:
        /* <DEDUP_REMOVED lines=64> */
.L_x_21856:
        /* <DEDUP_REMOVED lines=114> */
.L_x_21858:
[----:B------:R-:W-:Y:S05]  /*1b640*/  BSYNC.RECONVERGENT B0 ;  /* 0x0000000000007941 */ /* 0x000fea0003800200 */
.L_x_21857:
        /* <DEDUP_REMOVED lines=12> */
.L_x_21860:
[----:B------:R-:W-:Y:S05]  /*1b710*/  BSYNC.RECONVERGENT B0 ;  /* 0x0000000000007941 */ /* 0x000fea0003800200 */
.L_x_21859:
[----:B------:R-:W2:Y:S01]  /*1b720*/  SHFL.DOWN PT, R106, R111, 0x2, 0x1f ;  /* 0x08401f006f6a7f89 */ /* 0x000ea200000e0000 */
[----:B------:R-:W-:Y:S01]  /*1b730*/  I2FP.F32.U32 R112, R111 ;  /* 0x0000006f00707245 */ /* 0x000fe20000201000 */
[----:B------:R-:W-:Y:S01]  /*1b740*/  UISETP.GE.AND UP0, UPT, UR6, 0x1, UPT ;  /* 0x000000010600788c */ /* 0x000fe2000bf06270 */
[----:B------:R-:W-:Y:S01]  /*1b750*/  ISETP.NE.AND P0, PT, R103, RZ, PT ;  /* 0x000000ff6700720c */ /* 0x000fe20003f05270 */
[----:B-1----:R-:W1:Y:S01]  /*1b760*/  SHFL.DOWN PT, R107, R104, 0x2, 0x1f ;  /* 0x08401f00686b7f89 */ /* 0x002e6200000e0000 */
[----:B------:R-:W-:-:S03]  /*1b770*/  ISETP.NE.AND P1, PT, RZ, UR24, PT ;  /* 0x00000018ff007c0c */ /* 0x000fc6000bf25270 */
[----:B------:R-:W3:Y:S01]  /*1b780*/  SHFL.DOWN PT, R108, R105, 0x2, 0x1f ;  /* 0x08401f00696c7f89 */ /* 0x000ee200000e0000 */
[----:B--2---:R-:W-:Y:S02]  /*1b790*/  IADD3 R109, PT, PT, R106, R111, RZ ;  /* 0x0000006f6a6d7210 */ /* 0x004fe40007ffe0ff */
[----:B------:R-:W-:Y:S02]  /*1b7a0*/  I2FP.F32.S32 R114, R106 ;  /* 0x0000006a00727245 */ /* 0x000fe40000201400 */
[----:B0-----:R-:W-:Y:S01]  /*1b7b0*/  I2FP.F32.S32 R100, R109 ;  /* 0x0000006d00647245 */ /* 0x001fe20000201400 */
[----:B------:R-:W0:Y:S02]  /*1b7c0*/  SHFL.DOWN PT, R106, R109, 0x1, 0x1f ;  /* 0x08201f006d6a7f89 */ /* 0x000e2400000e0000 */
[C---:B-1----:R-:W-:Y:S01]  /*1b7d0*/  FMUL.FTZ R113, R107.reuse, R114 ;  /* 0x000000726b717220 */ /* 0x042fe20000410000 */
[----:B------:R-:W1:Y:S01]  /*1b7e0*/  MUFU.RCP R110, R100 ;  /* 0x00000064006e7308 */ /* 0x000e620000001000 */
[----:B------:R-:W-:Y:S01]  /*1b7f0*/  FADD.FTZ R107, -R107, R104 ;  /* 0x000000686b6b7221 */ /* 0x000fe20000010100 */
[----:B---3--:R-:W-:Y:S01]  /*1b800*/  FADD.FTZ R105, R108, R105 ;  /* 0x000000696c697221 */ /* 0x008fe20000010000 */
[----:B------:R-:W-:-:S02]  /*1b810*/  FFMA.FTZ R113, R112, R104, R113 ;  /* 0x0000006870717223 */ /* 0x000fc40000010071 */
[----:B------:R-:W-:-:S04]  /*1b820*/  FMUL.FTZ R107, R107, R107 ;  /* 0x0000006b6b6b7220 */ /* 0x000fc80000410000 */
[----:B------:R-:W-:-:S04]  /*1b830*/  FMUL.FTZ R107, R107, R112 ;  /* 0x000000706b6b7220 */ /* 0x000fc80000410000 */
[----:B------:R-:W-:Y:S01]  /*1b840*/  FMUL.FTZ R107, R107, R114 ;  /* 0x000000726b6b7220 */ /* 0x000fe20000410000 */
[----:B-1----:R-:W-:-:S03]  /*1b850*/  FMUL.FTZ R113, R110, R113 ;  /* 0x000000716e717220 */ /* 0x002fc60000410000 */
[----:B------:R-:W-:Y:S01]  /*1b860*/  FFMA.FTZ R105, R110, R107, R105 ;  /* 0x0000006b6e697223 */ /* 0x000fe20000010069 */
[----:B0-----:R-:W-:Y:S01]  /*1b870*/  IMAD.IADD R109, R109, 0x1, R106 ;  /* 0x000000016d6d7824 */ /* 0x001fe200078e026a */
        /* <DEDUP_REMOVED lines=25> */
[----:B--2---:R-:W-:-:S04]  /*1ba10*/  @!P0 IMAD.WIDE R104, R111, 0x4, R104 ;  /* 0x000000046f688825 */ /* 0x004fc800078e0268 */
[----:B------:R-:W0:Y:S01]  /*1ba20*/  MUFU.RSQ R100, R100 ;  /* 0x0000006400647308 */ /* 0x000e220000001400 */
[----:B---3--:R-:W-:-:S05]  /*1ba30*/  @!P0 IMAD.WIDE R106, R109, 0x4, R106 ;  /* 0x000000046d6a8825 */ /* 0x008fca00078e026a */
[----:B------:R1:W-:Y:S04]  /*1ba40*/  @!P0 STG.E desc[UR14][R106.64], R113 ;  /* 0x000000716a008986 */ /* 0x0003e8000c10190e */
[----:B0-----:R1:W-:Y:S01]  /*1ba50*/  @!P0 STG.E desc[UR14][R104.64], R100 ;  /* 0x0000006468008986 */ /* 0x0013e2000c10190e */
[----:B------:R-:W-:Y:S05]  /*1ba60*/  BRA.U !UP0, `(.L_x_21861) ;  /* 0x0000000d08c87547 */ /* 0x000fea000b800000 */
[----:B-1----:R-:W-:Y:S01]  /*1ba70*/  FSEL R104, R113, RZ, !P1 ;  /* 0x000000ff71687208 */ /* 0x002fe20004800000 */
[----:B------:R-:W-:Y:S01]  /*1ba80*/  HADD2.F32 R109, -RZ, R84.H0_H0 ;  /* 0x20000054ff6d7230 */ /* 0x000fe20000004100 */
        /* <DEDUP_REMOVED lines=89> */
[----:B------:R-:W-:Y:S01]  /*1c020*/  HADD2.F32 R100, -RZ, R85.H1_H1 ;  /* 0x30000055ff647230 */ /* 0x000fe20000004100 */
[----:B------:R-:W-:Y:S01]  /*1c030*/  UIMAD UR4, UR4, UR22, URZ ;  /* 0x00000016040472a4 */ /* 0x000fe2000f8e02ff */
[----:B------:R-:W-:-:S02]  /*1c040*/  HADD2.F32 R106, -RZ, R65.H1_H1 ;  /* 0x30000041ff6a7230 */ /* 0x000fc40000004100 */
[----:B------:R-:W-:Y:S01]  /*1c050*/  HADD2.F32 R91, -RZ, R86.H0_H0 ;  /* 0x20000056ff5b7230 */ /* 0x000fe20000004100 */
[----:B------:R-:W-:Y:S01]  /*1c060*/  USHF.R.S32.HI UR5, URZ, 0x1f, UR4 ;  /* 0x0000001fff057899 */ /* 0x000fe20008011404 */
[----:B------:R-:W-:Y:S02]  /*1c070*/  HADD2.F32 R105, -RZ, R66.H0_H0 ;  /* 0x20000042ff697230 */ /* 0x000fe40000004100 */
[----:B------:R-:W-:Y:S01]  /*1c080*/  FFMA.FTZ R43, R43, R100, R106 ;  /* 0x000000642b2b7223 */ /* 0x000fe2000001006a */
[----:B------:R-:W-:Y:S01]  /*1c090*/  HADD2.F32 R107, -RZ, R87.H0_H0 ;  /* 0x20000057ff6b7230 */ /* 0x000fe20000004100 */
[----:B------:R-:W-:Y:S01]  /*1c0a0*/  ULEA.HI UR5, UR5, UR4, URZ, 0x3 ;  /* 0x0000000405057291 */ /* 0x000fe2000f8f18ff */
        /* <DEDUP_REMOVED lines=17> */
[----:B------:R-:W-:-:S02]  /*1c1c0*/  HADD2.F32 R107, -RZ, R81.H0_H0 ;  /* 0x20000051ff6b7230 */ /* 0x000fc40000004100 */
[----:B------:R-:W-:Y:S02]  /*1c1d0*/  HADD2.F32 R109, -RZ, R61.H0_H0 ;  /* 0x2000003dff6d7230 */ /* 0x000fe40000004100 */
        /* <DEDUP_REMOVED lines=16> */
[----:B------:R-:W-:Y:S02]  /*1c2e0*/  HADD2.F32 R30, -RZ, R77.H1_H1 ;  /* 0x3000004dff1e7230 */ /* 0x000fe40000004100 */
[----:B------:R-:W-:Y:S02]  /*1c2f0*/  HADD2.F32 R38, -RZ, R57.H1_H1 ;  /* 0x30000039ff267230 */ /* 0x000fe40000004100 */
[----:B------:R-:W-:Y:S01]  /*1c300*/  FFMA.FTZ R24, R24, R109, R111 ;  /* 0x0000006d18187223 */ /* 0x000fe2000001006f */
[----:B------:R-:W-:Y:S02]  /*1c310*/  HADD2.F32 R31, -RZ, R77.H0_H0 ;  /* 0x2000004dff1f7230 */ /* 0x000fe40000004100 */
        /* <DEDUP_REMOVED lines=39> */
[----:B------:R-:W-:Y:S01]  /*1c590*/  HADD2.F32 R39, -RZ, R75.H0_H0 ;  /* 0x2000004bff277230 */ /* 0x000fe20000004100 */
[----:B------:R-:W0:Y:S01]  /*1c5a0*/  LDC.64 R12, c[0x0][0x428] ;  /* 0x00010a00ff0c7b82 */ /* 0x000e220000000a00 */
        /* <DEDUP_REMOVED lines=11> */
[----:B------:R-:W-:Y:S01]  /*1c660*/  MOV R18, UR5 ;  /* 0x0000000500127c02 */ /* 0x000fe20008000f00 */
[----:B------:R-:W-:-:S02]  /*1c670*/  HADD2.F32 R16, -RZ, R48.H1_H1 ;  /* 0x30000030ff107230 */ /* 0x000fc40000004100 */
[----:B------:R-:W-:Y:S01]  /*1c680*/  FFMA.FTZ R92, R92, R115, R117 ;  /* 0x000000735c5c7223 */ /* 0x000fe20000010075 */
[----:B------:R-:W-:Y:S01]  /*1c690*/  HADD2.F32 R15, -RZ, R69.H0_H0 ;  /* 0x20000045ff0f7230 */ /* 0x000fe20000004100 */
[----:B------:R-:W-:Y:S01]  /*1c6a0*/  LEA.HI.SX32 R121, R18, R103, 0x1d ;  /* 0x0000006712797211 */ /* 0x000fe200078feaff */
[----:B------:R-:W-:Y:S02]  /*1c6b0*/  HADD2.F32 R17, -RZ, R49.H0_H0 ;  /* 0x20000031ff117230 */ /* 0x000fe40000004100 */
        /* <DEDUP_REMOVED lines=9> */
[----:B------:R-:W-:Y:S01]  /*1c750*/  HADD2.F32 R14, -RZ, R70.H1_H1 ;  /* 0x30000046ff0e7230 */ /* 0x000fe20000004100 */
[C---:B------:R-:W-:Y:S01]  /*1c760*/  IADD3 R39, PT, PT, R121.reuse, 0x100, RZ ;  /* 0x0000010079277810 */ /* 0x040fe20007ffe0ff */
[----:B------:R-:W-:Y:S02]  /*1c770*/  HADD2.F32 R16, -RZ, R50.H1_H1 ;  /* 0x30000032ff107230 */ /* 0x000fe40000004100 */
[----:B------:R-:W-:Y:S01]  /*1c780*/  FFMA.FTZ R104, R104, R91, R117 ;  /* 0x0000005b68687223 */ /* 0x000fe20000010075 */
[----:B------:R-:W-:Y:S01]  /*1c790*/  HADD2.F32 R15, -RZ, R70.H0_H0 ;  /* 0x20000046ff0f7230 */ /* 0x000fe20000004100 */
[----:B------:R-:W-:Y:S01]  /*1c7a0*/  IADD3 R91, PT, PT, R121, 0x200, RZ ;  /* 0x00000200795b7810 */ /* 0x000fe20007ffe0ff */
[----:B------:R-:W-:Y:S02]  /*1c7b0*/  HADD2.F32 R17, -RZ, R50.H0_H0 ;  /* 0x20000032ff117230 */ /* 0x000fe40000004100 */
[----:B------:R-:W-:Y:S01]  /*1c7c0*/  FFMA.FTZ R115, R89, R14, R16 ;  /* 0x0000000e59737223 */ /* 0x000fe20000010010 */
[----:B------:R-:W-:Y:S01]  /*1c7d0*/  VIADD R119, R121, 0x80 ;  /* 0x0000008079777836 */ /* 0x000fe20000000000 */
[----:B------:R-:W-:Y:S01]  /*1c7e0*/  F2FP.F16.F32.PACK_AB R14, R37, R36 ;  /* 0x00000024250e723e */ /* 0x000fe200000000ff */
[----:B------:R-:W-:-:S02]  /*1c7f0*/  VIADD R89, R121, 0x180 ;  /* 0x0000018079597836 */ /* 0x000fc40000000000 */
[----:B------:R-:W-:Y:S01]  /*1c800*/  FFMA.FTZ R114, R88, R15, R17 ;  /* 0x0000000f58727223 */ /* 0x000fe20000010011 */
[--C-:B0-----:R-:W-:Y:S01]  /*1c810*/  IMAD.WIDE.U32 R120, R121, 0x10, R12.reuse ;  /* 0x0000001079787825 */ /* 0x101fe200078e000c */
[----:B------:R-:W-:Y:S02]  /*1c820*/  F2FP.F16.F32.PACK_AB R15, R105, R100 ;  /* 0x00000064690f723e */ /* 0x000fe400000000ff */
[----:B------:R-:W-:Y:S01]  /*1c830*/  F2FP.F16.F32.PACK_AB R19, R107, R106 ;  /* 0x0000006a6b13723e */ /* 0x000fe200000000ff */
[--C-:B------:R-:W-:Y:S01]  /*1c840*/  IMAD.WIDE.U32 R118, R119, 0x10, R12.reuse ;  /* 0x0000001077767825 */ /* 0x100fe200078e000c */
        /* <DEDUP_REMOVED lines=8> */
[----:B------:R-:W-:Y:S01]  /*1c8d0*/  IMAD.WIDE.U32 R90, R91, 0x10, R12 ;  /* 0x000000105b5a7825 */ /* 0x000fe200078e000c */
[----:B------:R-:W-:Y:S02]  /*1c8e0*/  F2FP.F16.F32.PACK_AB R13, R43, R42 ;  /* 0x0000002a2b0d723e */ /* 0x000fe400000000ff */
[----:B------:R-:W-:Y:S02]  /*1c8f0*/  F2FP.F16.F32.PACK_AB R12, R41, R40 ;  /* 0x00000028290c723e */ /* 0x000fe400000000ff */
[----:B------:R-:W-:-:S02]  /*1c900*/  F2FP.F16.F32.PACK_AB R31, R104, R116 ;  /* 0x00000074681f723e */ /* 0x000fc400000000ff */
[----:B------:R-:W-:Y:S01]  /*1c910*/  F2FP.F16.F32.PACK_AB R30, R115, R114 ;  /* 0x00000072731e723e */ /* 0x000fe200000000ff */
[----:B------:R0:W-:Y:S01]  /*1c920*/  STG.E.128 desc[UR14][R120.64], R12 ;  /* 0x0000000c78007986 */ /* 0x0001e2000c101d0e */
[----:B------:R-:W-:Y:S02]  /*1c930*/  F2FP.F16.F32.PACK_AB R29, R95, R94 ;  /* 0x0000005e5f1d723e */ /* 0x000fe400000000ff */
[----:B------:R-:W-:Y:S01]  /*1c940*/  F2FP.F16.F32.PACK_AB R28, R93, R92 ;  /* 0x0000005c5d1c723e */ /* 0x000fe200000000ff */
[----:B------:R0:W-:Y:S04]  /*1c950*/  STG.E.128 desc[UR14][R118.64], R16 ;  /* 0x0000001076007986 */ /* 0x0001e8000c101d0e */
[----:B------:R0:W-:Y:S04]  /*1c960*/  STG.E.128 desc[UR14][R38.64], R20 ;  /* 0x0000001426007986 */ /* 0x0001e8000c101d0e */
[----:B------:R0:W-:Y:S04]  /*1c970*/  STG.E.128 desc[UR14][R88.64], R24 ;  /* 0x0000001858007986 */ /* 0x0001e8000c101d0e */
[----:B------:R0:W-:Y:S02]  /*1c980*/  STG.E.128 desc[UR14][R90.64], R28 ;  /* 0x0000001c5a007986 */ /* 0x0001e4000c101d0e */
.L_x_21861:
[----:B------:R-:W-:Y:S02]  /*1c990*/  UIADD3 UR7, UPT, UPT, UR7, UR20, URZ ;  /* 0x0000001407077290 */ /* 0x000fe4000fffe0ff */
[----:B------:R-:W-:Y:S02]  /*1c9a0*/  UPLOP3.LUT UP1, UPT, UPT, UPT, UP1, 0x40, 0x4 ;  /* 0x000000000004789c */ /* 0x000fe40003f2e810 */
[----:B------:R-:W-:-:S09]  /*1c9b0*/  UISETP.GE.AND UP0, UPT, UR7, UR21, UPT ;  /* 0x000000150700728c */ /* 0x000fd2000bf06270 */
[----:B------:R-:W-:Y:S05]  /*1c9c0*/  BRA.U !UP0, `(.L_x_21862) ;  /* 0xfffffe3d08e47547 */ /* 0x000fea000b83ffff */
[----:B------:R-:W-:Y:S05]  /*1c9d0*/  EXIT ;  /* 0x000000000000794d */ /* 0x000fea0003800000 */
.L_x_21863:
        /* <DEDUP_REMOVED lines=10> */
.L_x_34087:


//--------------------- .text._ZN10layer_norm13ln_fwd_kernelINS_13Kernel_traitsI6__halfS2_fS2_fjLj5120ELj1ELj1ELj4ELj16ENS_18Kernel_traits_baseILj5120ES2_S2_fS2_fjLj128EEEEELb1ELb1ELb0ELb0EEEvNS_9FwdParamsE --------------------------
	.section	.text._ZN10layer_norm13ln_fwd_kernelINS_13Kernel_traitsI6__halfS2_fS2_fjLj5120ELj1ELj1ELj4ELj16ENS_18Kernel_traits_baseILj5120ES2_S2_fS2_fjLj128EEEEELb1ELb1ELb0ELb0EEEvNS_9FwdParamsE,"ax",@progbits
	.align	128
        .global         _ZN10layer_norm13ln_fwd_kernelINS_13Kernel_traitsI6__halfS2_fS2_fjLj5120ELj1ELj1ELj4ELj16ENS_18Kernel_traits_baseILj5120ES2_S2_fS2_fjLj128EEEEELb1ELb1ELb0ELb0EEEvNS_9FwdParamsE
        .type           _ZN10layer_norm13ln_fwd_kernelINS_13Kernel_traitsI6__halfS2_fS2_fjLj5120ELj1ELj1ELj4ELj16ENS_18Kernel_traits_baseILj5120ES2_S2_fS2_fjLj128EEEEELb1ELb1ELb0ELb0EEEvNS_9FwdParamsE,@function
        .size           _ZN10layer_norm13ln_fwd_kernelINS_13Kernel_traitsI6__halfS2_fS2_fjLj5120ELj1ELj1ELj4ELj16ENS_18Kernel_traits_baseILj5120ES2_S2_fS2_fjLj128EEEEELb1ELb1ELb0ELb0EEEvNS_9FwdParamsE,(.L_x_34088 - _ZN10layer_norm13ln_fwd_kernelINS_13Kernel_traitsI6__halfS2_fS2_fjLj5120ELj1ELj1ELj4ELj16ENS_18Kernel_traits_baseILj5120ES2_S2_fS2_fjLj128EEEEELb1ELb1ELb0ELb0EEEvNS_9FwdParamsE)
        .other          _ZN10layer_norm13ln_fwd_kernelINS_13Kernel_traitsI6__halfS2_fS2_fjLj5120ELj1ELj1ELj4ELj16ENS_18Kernel_traits_baseILj5120ES2_S2_fS2_fjLj128EEEEELb1ELb1ELb0ELb0EEEvNS_9FwdParamsE,@"STO_CUDA_ENTRY STV_DEFAULT"
_ZN10layer_norm13ln_fwd_kernelINS_13Kernel_traitsI6__halfS2_fS2_fjLj5120ELj1ELj1ELj4ELj16ENS_18Kernel_traits_baseILj5120ES2_S2_fS2_fjLj128EEEEELb1ELb1ELb0ELb0EEEvNS_9FwdParamsE:
.text._ZN10layer_norm13ln_fwd_kernelINS_13Kernel_traitsI6__halfS2_fS2_fjLj5120ELj1ELj1ELj4ELj16ENS_18Kernel_traits_baseILj5120ES2_S2_fS2_fjLj128EEEEELb1ELb1ELb0ELb0EEEvNS_9FwdParamsE:
        /* <DEDUP_REMOVED lines=24> */
[----:B------:R-:W-:-:S04]  /*0180*/  LOP3.LUT R13, R4, 0x7f, RZ, 0x3c, !PT ;  /* 0x0000007f040d7812 */ /* 0x000fc800078e3cff */
[----:B------:R-:W-:Y:S01]  /*0190*/  LEA.HI.SX32 R13, R0, R13, 0x1d ;  /* 0x0000000d000d7211 */ /* 0x000fe200078feaff */
[----:B0-----:R-:W-:Y:S01]  /*01a0*/  IMAD.U32 R128, RZ, RZ, UR4 ;  /* 0x00000004ff807e24 */ /* 0x001fe2000f8e00ff */
[----:B-1----:R-:W-:-:S04]  /*01b0*/  @P0 IADD3 R2, P1, PT, R6, R5, RZ ;  /* 0x0000000506020210 */ /* 0x002fc80007f3e0ff */
[----:B------:R-:W-:-:S04]  /*01c0*/  @P0 IADD3.X R11, PT, PT, RZ, R7, RZ, P1, !PT ;  /* 0x00000007ff0b0210 */ /* 0x000fc80000ffe4ff */
        /* <DEDUP_REMOVED lines=59> */
.L_x_21865:
        /* <DEDUP_REMOVED lines=13> */
[----:B------:R-:W-:-:S06]  /*0650*/  @P0 LOP3.LUT R4, R4, 0x80, RZ, 0xfc, !PT ;  /* 0x0000008004040812 */ /* 0x000fcc00078efcff */
[----:B------:R-:W1:Y:S01]  /*0660*/  @P2 LDC.64 R78, c[0x0][0x3e8] ;  /* 0x0000fa00ff4e2b82 */ /* 0x000e620000000a00 */
[----:B--2---:R-:W-:-:S04]  /*0670*/  @P1 IMAD.WIDE.U32 R32, R4, 0x10, R32 ;  /* 0x0000001004201825 */ /* 0x004fc800078e0020 */
[----:B------:R-:W-:Y:S01]  /*0680*/  HFMA2 R46, -RZ, RZ, 0, 0 ;  /* 0x00000000ff2e7431 */ /* 0x000fe200000001ff */
[----:B------:R-:W5:Y:S02]  /*0690*/  @P0 LDG.E.128 R24, desc[UR6][R20.64] ;  /* 0x0000000614180981 */ /* 0x000f64000c1e1d00 */
[----:B------:R-:W2:Y:S01]  /*06a0*/  @P3 LDC.64 R80, c[0x0][0x3d0] ;  /* 0x0000f400ff503b82 */ /* 0x000ea20000000a00 */
[C---:B---3--:R-:W-:Y:S01]  /*06b0*/  @P1 IMAD.WIDE.U32 R44, R4.reuse, 0x10, R44 ;  /* 0x00000010042c1825 */ /* 0x048fe200078e002c */
[----:B------:R-:W5:Y:S03]  /*06c0*/  @P1 LDG.E.128 R28, desc[UR6][R32.64] ;  /* 0x00000006201c1981 */ /* 0x000f66000c1e1d00 */
[----:B------:R-:W-:Y:S01]  /*06d0*/  @P1 VIADD R4, R4, 0x80 ;  /* 0x0000008004041836 */ /* 0x000fe20000000000 */
[----:B------:R3:W5:Y:S02]  /*06e0*/  @P1 LDG.E.128 R36, desc[UR6][R44.64] ;  /* 0x000000062c241981 */ /* 0x000764000c1e1d00 */
[----:B------:R-:W4:Y:S01]  /*06f0*/  @P3 LDC.64 R82, c[0x0][0x3e8] ;  /* 0x0000fa00ff523b82 */ /* 0x000f220000000a00 */
[----:B0-----:R-:W-:-:S05]  /*0700*/  @P2 IMAD.WIDE.U32 R76, R4, 0x10, R56 ;  /* 0x00000010044c2825 */ /* 0x001fca00078e0038 */
[----:B------:R0:W5:Y:S02]  /*0710*/  @P2 LDG.E.128 R40, desc[UR6][R76.64] ;  /* 0x000000064c282981 */ /* 0x000164000c1e1d00 */
[----:B------:R-:W3:Y:S01]  /*0720*/  @P4 LDC.64 R6, c[0x0][0x3d0] ;  /* 0x0000f400ff064b82 */ /* 0x000ee20000000a00 */
[C---:B-1----:R-:W-:Y:S01]  /*0730*/  @P2 IMAD.WIDE.U32 R78, R4.reuse, 0x10, R78 ;  /* 0x00000010044e2825 */ /* 0x042fe200078e004e */
[----:B------:R-:W-:-:S04]  /*0740*/  @P2 IADD3 R4, PT, PT, R4, 0x80, RZ ;  /* 0x0000008004042810 */ /* 0x000fc80007ffe0ff */
[----:B------:R0:W5:Y:S02]  /*0750*/  @P2 LDG.E.128 R48, desc[UR6][R78.64] ;  /* 0x000000064e302981 */ /* 0x000164000c1e1d00 */
[----:B------:R-:W1:Y:S01]  /*0760*/  @P4 LDC.64 R84, c[0x0][0x3e8] ;  /* 0x0000fa00ff544b82 */ /* 0x000e620000000a00 */
[----:B--2---:R-:W-:-:S05]  /*0770*/  @P3 IMAD.WIDE.U32 R80, R4, 0x10, R80 ;  /* 0x0000001004503825 */ /* 0x004fca00078e0050 */
[----:B------:R0:W5:Y:S01]  /*0780*/  @P3 LDG.E.128 R52, desc[UR6][R80.64] ;  /* 0x0000000650343981 */ /* 0x000162000c1e1d00 */
[----:B----4-:R-:W-:-:S04]  /*0790*/  @P3 IMAD.WIDE.U32 R82, R4, 0x10, R82 ;  /* 0x0000001004523825 */ /* 0x010fc800078e0052 */
[----:B------:R-:W-:Y:S01]  /*07a0*/  @P3 VIADD R4, R4, 0x80 ;  /* 0x0000008004043836 */ /* 0x000fe20000000000 */
[----:B------:R0:W5:Y:S03]  /*07b0*/  @P3 LDG.E.128 R60, desc[UR6][R82.64] ;  /* 0x00000006523c3981 */ /* 0x000166000c1e1d00 */
[----:B---3--:R-:W-:-:S05]  /*07c0*/  @P4 IMAD.WIDE.U32 R6, R4, 0x10, R6 ;  /* 0x0000001004064825 */ /* 0x008fca00078e0006 */
        /* <DEDUP_REMOVED lines=9> */
[----:B------:R-:W-:Y:S02]  /*0860*/  CS2R R20, SRZ ;  /* 0x0000000000147805 */ /* 0x000fe4000001ff00 */
[----:B------:R-:W-:-:S02]  /*0870*/  @P4 CS2R R70, SRZ ;  /* 0x0000000000464805 */ /* 0x000fc4000001ff00 */
[----:B------:R-:W-:Y:S02]  /*0880*/  @P4 CS2R R68, SRZ ;  /* 0x0000000000444805 */ /* 0x000fe4000001ff00 */
[----:B------:R-:W-:Y:S01]  /*0890*/  @P0 MOV R23, RZ ;  /* 0x000000ff00170202 */ /* 0x000fe20000000f00 */
[----:B------:R-:W-:Y:S01]  /*08a0*/  @P1 IMAD.MOV.U32 R35, RZ, RZ, RZ ;  /* 0x000000ffff231224 */ /* 0x000fe200078e00ff */
[----:B------:R-:W-:Y:S01]  /*08b0*/  @P3 MOV R59, RZ ;  /* 0x000000ff003b3202 */ /* 0x000fe20000000f00 */
[----:B0-----:R-:W-:-:S07]  /*08c0*/  @P2 IMAD.MOV.U32 R47, RZ, RZ, RZ ;  /* 0x000000ffff2f2224 */ /* 0x001fce00078e00ff */
.L_x_21866:
[----:B------:R-:W-:Y:S05]  /*08d0*/  BSYNC.RECONVERGENT B0 ;  /* 0x0000000000007941 */ /* 0x000fea0003800200 */
.L_x_21864:
[----:B------:R-:W0:Y:S02]  /*08e0*/  LDCU UR4, c[0x0][0x384] ;  /* 0x00007080ff0477ac */ /* 0x000e240008000800 */
[----:B0-----:R-:W-:-:S13]  /*08f0*/  ISETP.GE.AND P0, PT, R128, UR4, PT ;  /* 0x0000000480007c0c */ /* 0x001fda000bf06270 */
[----:B------:R-:W-:Y:S05]  /*0900*/  @P0 EXIT ;  /* 0x000000000000094d */ /* 0x000fea0003800000 */
[----:B------:R-:W0:Y:S01]  /*0910*/  LDCU UR4, c[0x0][0x360] ;  /* 0x00006c00ff0477ac */ /* 0x000e220008000800 */
[----:B------:R-:W-:Y:S01]  /*0920*/  IMAD.HI.U32 R5, R12, -0x2daee0ad, RZ ;  /* 0xd2511f530c057827 */ /* 0x000fe200078e00ff */
[----:B------:R-:W-:Y:S01]  /*0930*/  LOP3.LUT R78, R3, 0x60, RZ, 0xc0, !PT ;  /* 0x00000060034e7812 */ /* 0x000fe200078ec0ff */
[----:B------:R-:W1:Y:S01]  /*0940*/  LDC.64 R82, c[0x0][0x3e0] ;  /* 0x0000f800ff527b82 */ /* 0x000e620000000a00 */
[----:B------:R-:W2:Y:S01]  /*0950*/  LDCU UR12, c[0x0][0x388] ;  /* 0x00007100ff0c77ac */ /* 0x000ea20008000800 */
[----:B-----5:R-:W-:Y:S01]  /*0960*/  VIADD R8, R14, 0x9e3779b9 ;  /* 0x9e3779b90e087836 */ /* 0x020fe20000000000 */
[----:B------:R-:W-:Y:S01]  /*0970*/  LOP3.LUT R5, R5, R15, RZ, 0x3c, !PT ;  /* 0x0000000f05057212 */ /* 0x000fe200078e3cff */
[----:B------:R-:W-:Y:S01]  /*0980*/  IMAD R76, R12, -0x2daee0ad, RZ ;  /* 0xd2511f530c4c7824 */ /* 0x000fe200078e02ff */
[----:B------:R-:W3:Y:S01]  /*0990*/  LDCU.U8 UR10, c[0x0][0x410] ;  /* 0x00008200ff0a77ac */ /* 0x000ee20008000000 */
[----:B------:R-:W-:Y:S02]  /*09a0*/  VIADD R77, R15, 0xbb67ae85 ;  /* 0xbb67ae850f4d7836 */ /* 0x000fe40000000000 */
[C---:B------:R-:W-:Y:S01]  /*09b0*/  IMAD.HI.U32 R6, R5.reuse, -0x326172a9, RZ ;  /* 0xcd9e8d5705067827 */ /* 0x040fe200078e00ff */
[----:B------:R-:W4:Y:S03]  /*09c0*/  LDCU UR11, c[0x0][0x400] ;  /* 0x00008000ff0b77ac */ /* 0x000f260008000800 */
[----:B------:R-:W-:Y:S01]  /*09d0*/  IMAD R5, R5, -0x326172a9, RZ ;  /* 0xcd9e8d5705057824 */ /* 0x000fe200078e02ff */
[----:B------:R-:W1:Y:S01]  /*09e0*/  LDCU.64 UR8, c[0x0][0x3a0] ;  /* 0x00007400ff0877ac */ /* 0x000e620008000a00 */
        /* <DEDUP_REMOVED lines=43> */
[----:B------:R-:W-:Y:S02]  /*0ca0*/  VIADD R76, R15, 0x646e171e ;  /* 0x646e171e0f4c7836 */ /* 0x000fe40000000000 */
[----:B------:R-:W-:Y:S02]  /*0cb0*/  IMAD R77, R4, -0x2daee0ad, RZ ;  /* 0xd2511f53044d7824 */ /* 0x000fe400078e02ff */
[----:B------:R-:W-:-:S04]  /*0cc0*/  IMAD.HI.U32 R8, R6, -0x2daee0ad, RZ ;  /* 0xd2511f5306087827 */ /* 0x000fc800078e00ff */
[----:B------:R-:W-:Y:S01]  /*0cd0*/  IMAD.HI.U32 R4, R5, -0x326172a9, RZ ;  /* 0xcd9e8d5705047827 */ /* 0x000fe200078e00ff */
[----:B------:R-:W-:Y:S02]  /*0ce0*/  LOP3.LUT R8, R76, R77, R8, 0x96, !PT ;  /* 0x0000004d4c087212 */ /* 0x000fe400078e9608 */
[----:B------:R-:W-:Y:S01]  /*0cf0*/  SHF.R.S32.HI R76, RZ, 0x3, R0 ;  /* 0x00000003ff4c7819 */ /* 0x000fe20000011400 */
[----:B------:R-:W-:Y:S01]  /*0d00*/  IMAD.SHL.U32 R0, R3, 0x20, RZ ;  /* 0x0000002003007824 */ /* 0x000fe200078e00ff */
[----:B------:R-:W-:Y:S01]  /*0d10*/  LOP3.LUT R4, R7, R9, R4, 0x96, !PT ;  /* 0x0000000907047212 */ /* 0x000fe200078e9604 */
[----:B------:R-:W-:Y:S01]  /*0d20*/  VIADD R3, R14, 0x5384540f ;  /* 0x5384540f0e037836 */ /* 0x000fe20000000000 */
[C---:B------:R-:W-:Y:S01]  /*0d30*/  LOP3.LUT R77, R76.reuse, 0x7f, RZ, 0xc0, !PT ;  /* 0x0000007f4c4d7812 */ /* 0x040fe200078ec0ff */
[----:B------:R-:W-:Y:S01]  /*0d40*/  IMAD.SHL.U32 R76, R76, 0x2, RZ ;  /* 0x000000024c4c7824 */ /* 0x000fe200078e00ff */
[----:B------:R-:W-:Y:S01]  /*0d50*/  LOP3.LUT R80, R0, 0x3e0, RZ, 0xc0, !PT ;  /* 0x000003e000507812 */ /* 0x000fe200078ec0ff */
[----:B------:R-:W-:Y:S01]  /*0d60*/  IMAD R5, R5, -0x326172a9, RZ ;  /* 0xcd9e8d5705057824 */ /* 0x000fe200078e02ff */
[----:B------:R-:W-:Y:S01]  /*0d70*/  VIADDMNMX R78, R77, -R78, RZ, !PT ;  /* 0x8000004e4d4e7246 */ /* 0x000fe200078001ff */
[----:B------:R-:W-:Y:S01]  /*0d80*/  IMAD.HI.U32 R0, R8, -0x326172a9, RZ ;  /* 0xcd9e8d5708007827 */ /* 0x000fe200078e00ff */
[----:B------:R-:W-:-:S02]  /*0d90*/  LOP3.LUT R79, R76, 0xffffff00, RZ, 0xc0, !PT ;  /* 0xffffff004c4f7812 */ /* 0x000fc400078ec0ff */
[----:B------:R-:W-:Y:S01]  /*0da0*/  VIMNMX R78, PT, PT, R78, 0x20, PT ;  /* 0x000000204e4e7848 */ /* 0x000fe20003fe0100 */
[----:B------:R-:W-:Y:S01]  /*0db0*/  IMAD R7, R6, -0x2daee0ad, RZ ;  /* 0xd2511f5306077824 */ /* 0x000fe200078e02ff */
[----:B------:R-:W-:Y:S01]  /*0dc0*/  IADD3 R9, PT, PT, R15, 0x1fd5c5a3, RZ ;  /* 0x1fd5c5a30f097810 */ /* 0x000fe20007ffe0ff */
[----:B------:R-:W-:Y:S01]  /*0dd0*/  IMAD.HI.U32 R6, R4, -0x2daee0ad, RZ ;  /* 0xd2511f5304067827 */ /* 0x000fe200078e00ff */
[----:B------:R-:W-:Y:S02]  /*0de0*/  LOP3.LUT R0, R3, R5, R0, 0x96, !PT ;  /* 0x0000000503007212 */ /* 0x000fe400078e9600 */
[----:B------:R-:W-:Y:S01]  /*0df0*/  VIADDMNMX R80, R77, -R80, RZ, !PT ;  /* 0x800000504d507246 */ /* 0x000fe200078001ff */
[----:B------:R-:W-:Y:S01]  /*0e00*/  IMAD R78, R78, 0x8, R79 ;  /* 0x000000084e4e7824 */ /* 0x000fe200078e024f */
[----:B------:R-:W-:Y:S01]  /*0e10*/  LOP3.LUT R6, R9, R7, R6, 0x96, !PT ;  /* 0x0000000709067212 */ /* 0x000fe200078e9606 */
[----:B------:R-:W-:Y:S02]  /*0e20*/  VIADD R7, R15, 0xdb3d7428 ;  /* 0xdb3d74280f077836 */ /* 0x000fe40000000000 */
[----:B------:R-:W-:Y:S01]  /*0e30*/  IMAD R76, R4, -0x2daee0ad, RZ ;  /* 0xd2511f53044c7824 */ /* 0x000fe200078e02ff */
[----:B------:R-:W-:Y:S01]  /*0e40*/  I2FP.F32.U32 R9, R78 ;  /* 0x0000004e00097245 */ /* 0x000fe20000201000 */
[----:B------:R-:W-:Y:S01]  /*0e50*/  IMAD.HI.U32 R5, R0, -0x2daee0ad, RZ ;  /* 0xd2511f5300057827 */ /* 0x000fe200078e00ff */
[----:B------:R-:W-:-:S03]  /*0e60*/  IADD3 R4, PT, PT, R14, -0xe443238, RZ ;  /* 0xf1bbcdc80e047810 */ /* 0x000fc60007ffe0ff */
[----:B------:R-:W-:Y:S01]  /*0e70*/  IMAD R8, R8, -0x326172a9, RZ ;  /* 0xcd9e8d5708087824 */ /* 0x000fe200078e02ff */
[----:B------:R-:W-:Y:S01]  /*0e80*/  LOP3.LUT R77, R7, R76, R5, 0x96, !PT ;  /* 0x0000004c074d7212 */ /* 0x000fe200078e9605 */
[----:B------:R-:W-:Y:S01]  /*0e90*/  IMAD.HI.U32 R3, R6, -0x326172a9, RZ ;  /* 0xcd9e8d5706037827 */ /* 0x000fe200078e00ff */
[----:B------:R-:W0:Y:S03]  /*0ea0*/  MUFU.RCP R9, R9 ;  /* 0x0000000900097308 */ /* 0x000e260000001000 */
[----:B------:R-:W-:Y:S01]  /*0eb0*/  VIADD R5, R14, 0x8ff34781 ;  /* 0x8ff347810e057836 */ /* 0x000fe20000000000 */
[----:B------:R-:W-:Y:S01]  /*0ec0*/  LOP3.LUT R76, R4, R8, R3, 0x96, !PT ;  /* 0x00000008044c7212 */ /* 0x000fe200078e9603 */
[----:B------:R-:W-:Y:S01]  /*0ed0*/  IMAD R4, R6, -0x326172a9, RZ ;  /* 0xcd9e8d5706047824 */ /* 0x000fe200078e02ff */
[----:B------:R-:W-:Y:S01]  /*0ee0*/  VIMNMX R8, PT, PT, R80, 0x20, PT ;  /* 0x0000002050087848 */ /* 0x000fe20003fe0100 */
[----:B------:R-:W-:-:S04]  /*0ef0*/  IMAD.HI.U32 R7, R77, -0x326172a9, RZ ;  /* 0xcd9e8d574d077827 */ /* 0x000fc800078e00ff */
[----:B------:R-:W-:Y:S01]  /*0f00*/  IMAD R3, R0, -0x2daee0ad, RZ ;  /* 0xd2511f5300037824 */ /* 0x000fe200078e02ff */
[----:B------:R-:W-:Y:S01]  /*0f10*/  IADD3 R0, PT, PT, R15, -0x695add53, RZ ;  /* 0x96a522ad0f007810 */ /* 0x000fe20007ffe0ff */
[----:B------:R-:W-:Y:S01]  /*0f20*/  IMAD.HI.U32 R6, R76, -0x2daee0ad, RZ ;  /* 0xd2511f534c067827 */ /* 0x000fe200078e00ff */
[----:B------:R-:W-:Y:S02]  /*0f30*/  LOP3.LUT R7, R5, R4, R7, 0x96, !PT ;  /* 0x0000000405077212 */ /* 0x000fe400078e9607 */
[----:B------:R-:W-:Y:S01]  /*0f40*/  LOP3.LUT R5, R2, 0x3, RZ, 0xc0, !PT ;  /* 0x0000000302057812 */ /* 0x000fe200078ec0ff */
[----:B------:R-:W-:Y:S01]  /*0f50*/  IMAD R8, R8, 0x8, R79 ;  /* 0x0000000808087824 */ /* 0x000fe200078e024f */
[----:B------:R-:W-:Y:S01]  /*0f60*/  LOP3.LUT R6, R0, R3, R6, 0x96, !PT ;  /* 0x0000000300067212 */ /* 0x000fe200078e9606 */
[----:B------:R-:W-:Y:S01]  /*0f70*/  IMAD.MOV.U32 R3, RZ, RZ, RZ ;  /* 0x000000ffff037224 */ /* 0x000fe200078e00ff */
[----:B------:R-:W-:Y:S01]  /*0f80*/  P2R R0, PR, RZ, 0x1 ;  /* 0x00000001ff007803 */ /* 0x000fe20000000000 */
[----:B------:R-:W-:-:S02]  /*0f90*/  IMAD R4, R77, -0x326172a9, RZ ;  /* 0xcd9e8d574d047824 */ /* 0x000fc400078e02ff */
[----:B0-234-:R-:W-:-:S07]  /*0fa0*/  IMAD R2, R76, -0x2daee0ad, RZ ;  /* 0xd2511f534c027824 */ /* 0x01dfce00078e02ff */
.L_x_22300:
[----:B------:R-:W-:-:S13]  /*0fb0*/  ISETP.NE.AND P1, PT, R0, RZ, PT ;  /* 0x000000ff0000720c */ /* 0x000fda0003f25270 */
        /* <DEDUP_REMOVED lines=9> */
[----:B------:R-:W-:Y:S01]  /*1050*/  HFMA2 R125, -RZ, RZ, 1.875, 0 ;  /* 0x3f800000ff7d7431 */ /* 0x000fe200000001ff */
[----:B------:R-:W-:Y:S02]  /*1060*/  P2R R126, PR, RZ, 0x1 ;  /* 0x00000001ff7e7803 */ /* 0x000fe40000000000 */
        /* <DEDUP_REMOVED lines=25> */
.L_x_33924:
[----:B------:R-:W-:Y:S05]  /*1200*/  BRX R84 -0x1210                                        (*"BRANCH_TARGETS .L_x_33925,.L_x_33926,.L_x_33927"*) ;  /* 0xffffffec547c7949 */ /* 0x000fea000383ffff */
.L_x_33927:
[----:B------:R-:W-:Y:S01]  /*1210*/  VIADD R86, R5, 0x1 ;  /* 0x0000000105567836 */ /* 0x000fe20000000000 */
[----:B------:R-:W-:Y:S01]  /*1220*/  MOV R87, R7 ;  /* 0x0000000700577202 */ /* 0x000fe20000000f00 */
[----:B------:R-:W-:Y:S01]  /*1230*/  IMAD.MOV.U32 R130, RZ, RZ, R2 ;  /* 0x000000ffff827224 */ /* 0x000fe200078e0002 */
[----:B------:R-:W-:Y:S06]  /*1240*/  BRA `(.L_x_21871) ;  /* 0x0000000400387947 */ /* 0x000fec0003800000 */
.L_x_33925:
[----:B------:R-:W-:Y:S01]  /*1250*/  IMAD.MOV.U32 R130, RZ, RZ, R2 ;  /* 0x000000ffff827224 */ /* 0x000fe200078e0002 */
[----:B------:R-:W-:Y:S01]  /*1260*/  MOV R87, R6 ;  /* 0x0000000600577202 */ /* 0x000fe20000000f00 */
[----:B------:R-:W-:Y:S01]  /*1270*/  IMAD.MOV.U32 R86, RZ, RZ, 0x3 ;  /* 0x00000003ff567424 */ /* 0x000fe200078e00ff */
[----:B------:R-:W-:Y:S06]  /*1280*/  BRA `(.L_x_21871) ;  /* 0x0000000400287947 */ /* 0x000fec0003800000 */
.L_x_33926:
        /* <DEDUP_REMOVED lines=13> */
.L_x_21873:
[----:B------:R-:W-:Y:S05]  /*1360*/  BSYNC.RECONVERGENT B2 ;  /* 0x0000000000027941 */ /* 0x000fea0003800200 */
.L_x_21872:
        /* <DEDUP_REMOVED lines=51> */
[----:B------:R-:W-:-:S04]  /*16a0*/  MOV R87, R2 ;  /* 0x0000000200577202 */ /* 0x000fc80000000f00 */
        /* <DEDUP_REMOVED lines=8> */
.L_x_21871:
[----:B------:R-:W-:Y:S05]  /*1730*/  BSYNC.RECONVERGENT B1 ;  /* 0x0000000000017941 */ /* 0x000fea0003800200 */
.L_x_21870:
        /* <DEDUP_REMOVED lines=27> */
.L_x_21876:
        /* <DEDUP_REMOVED lines=13> */
.L_x_21878:
[----:B------:R-:W-:Y:S05]  /*19c0*/  BSYNC.RECONVERGENT B2 ;  /* 0x0000000000027941 */ /* 0x000fea0003800200 */
.L_x_21877:
        /* <DEDUP_REMOVED lines=60> */
.L_x_21875:
[----:B------:R-:W-:Y:S05]  /*1d90*/  BSYNC.RECONVERGENT B1 ;  /* 0x0000000000017941 */ /* 0x000fea0003800200 */
.L_x_21874:
        /* <DEDUP_REMOVED lines=23> */
.L_x_21881:
        /* <DEDUP_REMOVED lines=13> */
.L_x_21883:
[----:B------:R-:W-:Y:S05]  /*1fe0*/  BSYNC.RECONVERGENT B2 ;  /* 0x0000000000027941 */ /* 0x000fea0003800200 */
.L_x_21882:
        /* <DEDUP_REMOVED lines=60> */
.L_x_21880:
[----:B------:R-:W-:Y:S05]  /*23b0*/  BSYNC.RECONVERGENT B1 ;  /* 0x0000000000017941 */ /* 0x000fea0003800200 */
.L_x_21879:
[----:B------:R-:W-:Y:S01]  /*23c0*/  I2FP.F32.U32 R86, R5 ;  /* 0x0000000500567245 */ /* 0x000fe20000201000 */
[----:B------:R-:W-:Y:S01]  /*23d0*/  HADD2.F32 R88, -RZ, R89.H0_H0 ;  /* 0x20000059ff587230 */ /* 0x000fe20000004100 */
[----:B------:R-:W-:Y:S01]  /*23e0*/  ISETP.NE.AND P2, PT, R132, 0x1, PT ;  /* 0x000000018400780c */ /* 0x000fe20003f45270 */
[----:B------:R-:W-:Y:S01]  /*23f0*/  BSSY.RECONVERGENT B1, `(.L_x_21884) ;  /* 0x000005e000017945 */ /* 0x000fe20003800200 */
[----:B------:R-:W-:Y:S02]  /*2400*/  IMAD.MOV.U32 R133, RZ, RZ, 0x2 ;  /* 0x00000002ff857424 */ /* 0x000fe400078e00ff */
[----:B------:R-:W-:Y:S01]  /*2410*/  FFMA.FTZ R86, R86, R131, 1.1641532182693481445e-10 ;  /* 0x2f00000056567423 */ /* 0x000fe20000010083 */
[----:B------:R-:W-:-:S04]  /*2420*/  FMUL.FTZ R5, R88, R125 ;  /* 0x0000007d58057220 */ /* 0x000fc80000410000 */
[----:B------:R-:W-:Y:S01]  /*2430*/  FMUL.FTZ R5, R5, R2 ;  /* 0x0000000205057220 */ /* 0x000fe20000410000 */
[----:B------:R-:W-:Y:S01]  /*2440*/  FSETP.GTU.FTZ.AND P1, PT, R86, R127, PT ;  /* 0x0000007f5600720b */ /* 0x000fe20003f3c000 */
        /* <DEDUP_REMOVED lines=14> */
.L_x_21886:
        /* <DEDUP_REMOVED lines=13> */
.L_x_21888:
[----:B------:R-:W-:Y:S05]  /*2600*/  BSYNC.RECONVERGENT B2 ;  /* 0x0000000000027941 */ /* 0x000fea0003800200 */
.L_x_21887:
        /* <DEDUP_REMOVED lines=53> */
[----:B------:R-:W-:-:S04]  /*2960*/  IMAD.WIDE.U32 R4, R7, -0x326172a9, RZ ;  /* 0xcd9e8d5707047825 */ /* 0x000fc800078e00ff */
[----:B------:R-:W-:Y:S02]  /*2970*/  VIADD R7, R14, 0x8ff34781 ;  /* 0x8ff347810e077836 */ /* 0x000fe40000000000 */
[----:B------:R-:W-:-:S03]  /*2980*/  IMAD.WIDE.U32 R138, R138, -0x2daee0ad, RZ ;  /* 0xd2511f538a8a7825 */ /* 0x000fc600078e00ff */
[----:B------:R-:W-:Y:S02]  /*2990*/  LOP3.LUT R7, R7, R136, R5, 0x96, !PT ;  /* 0x0000008807077212 */ /* 0x000fe400078e9605 */
[----:B------:R-:W-:Y:S01]  /*29a0*/  MOV R5, R130 ;  /* 0x0000008200057202 */ /* 0x000fe20000000f00 */
[----:B------:R-:W-:Y:S01]  /*29b0*/  IMAD.MOV.U32 R130, RZ, RZ, R138 ;  /* 0x000000ffff827224 */ /* 0x000fe200078e008a */
[----:B------:R-:W-:-:S07]  /*29c0*/  LOP3.LUT R6, R87, R132, R139, 0x96, !PT ;  /* 0x0000008457067212 */ /* 0x000fce00078e968b */
.L_x_21885:
[----:B------:R-:W-:Y:S05]  /*29d0*/  BSYNC.RECONVERGENT B1 ;  /* 0x0000000000017941 */ /* 0x000fea0003800200 */
.L_x_21884:
        /* <DEDUP_REMOVED lines=23> */
.L_x_21891:
        /* <DEDUP_REMOVED lines=13> */
.L_x_21893:
[----:B------:R-:W-:Y:S05]  /*2c20*/  BSYNC.RECONVERGENT B2 ;  /* 0x0000000000027941 */ /* 0x000fea0003800200 */
.L_x_21892:
        /* <DEDUP_REMOVED lines=60> */
.L_x_21890:
[----:B------:R-:W-:Y:S05]  /*2ff0*/  BSYNC.RECONVERGENT B1 ;  /* 0x0000000000017941 */ /* 0x000fea0003800200 */
.L_x_21889:
        /* <DEDUP_REMOVED lines=23> */
.L_x_21896:
        /* <DEDUP_REMOVED lines=13> */
.L_x_21898:
[----:B------:R-:W-:Y:S05]  /*3240*/  BSYNC.RECONVERGENT B2 ;  /* 0x0000000000027941 */ /* 0x000fea0003800200 */
.L_x_21897:
        /* <DEDUP_REMOVED lines=60> */
.L_x_21895:
[----:B------:R-:W-:Y:S05]  /*3610*/  BSYNC.RECONVERGENT B1 ;  /* 0x0000000000017941 */ /* 0x000fea0003800200 */
.L_x_21894:
        /* <DEDUP_REMOVED lines=23> */
.L_x_21901:
        /* <DEDUP_REMOVED lines=13> */
.L_x_21903:
[----:B------:R-:W-:Y:S05]  /*3860*/  BSYNC.RECONVERGENT B2 ;  /* 0x0000000000027941 */ /* 0x000fea0003800200 */
.L_x_21902:
        /* <DEDUP_REMOVED lines=56> */
[----:B------:R-:W-:Y:S01]  /*3bf0*/  IMAD.MOV.U32 R136, RZ, RZ, RZ ;  /* 0x000000ffff887224 */ /* 0x000fe200078e00ff */
[----:B------:R-:W-:Y:S01]  /*3c00*/  MOV R5, R130 ;  /* 0x0000008200057202 */ /* 0x000fe20000000f00 */
[----:B------:R-:W-:Y:S01]  /*3c10*/  IMAD.MOV.U32 R130, RZ, RZ, R138 ;  /* 0x000000ffff827224 */ /* 0x000fe200078e008a */
[----:B------:R-:W-:-:S07]  /*3c20*/  LOP3.LUT R6, R133, R132, R139, 0x96, !PT ;  /* 0x0000008485067212 */ /* 0x000fce00078e968b */
.L_x_21900:
[----:B------:R-:W-:Y:S05]  /*3c30*/  BSYNC.RECONVERGENT B1 ;  /* 0x0000000000017941 */ /* 0x000fea0003800200 */
.L_x_21899:
[----:B------:R-:W-:Y:S01]  /*3c40*/  I2FP.F32.U32 R90, R5 ;  /* 0x00000005005a7245 */ /* 0x000fe20000201000 */
[----:B------:R-:W-:Y:S01]  /*3c50*/  HADD2.F32 R132, -RZ, R91.H0_H0 ;  /* 0x2000005bff847230 */ /* 0x000fe20000004100 */
[----:B------:R-:W-:Y:S01]  /*3c60*/  ISETP.NE.AND P6, PT, R136, 0x1, PT ;  /* 0x000000018800780c */ /* 0x000fe20003fc5270 */
[----:B------:R-:W-:Y:S01]  /*3c70*/  BSSY.RECONVERGENT B1, `(.L_x_21904) ;  /* 0x0000060000017945 */ /* 0x000fe20003800200 */
[----:B------:R-:W-:Y:S02]  /*3c80*/  IMAD.MOV.U32 R135, RZ, RZ, R4 ;  /* 0x000000ffff877224 */ /* 0x000fe400078e0004 */
[----:B------:R-:W-:Y:S01]  /*3c90*/  FFMA.FTZ R90, R90, R131, 1.1641532182693481445e-10 ;  /* 0x2f0000005a5a7423 */ /* 0x000fe20000010083 */
[----:B------:R-:W-:Y:S01]  /*3ca0*/  FMUL.FTZ R5, R132, R125 ;  /* 0x0000007d84057220 */ /* 0x000fe20000410000 */
[----:B------:R-:W-:-:S03]  /*3cb0*/  HADD2.F32 R132, -RZ, R27.H0_H0 ;  /* 0x2000001bff847230 */ /* 0x000fc60000004100 */
        /* <DEDUP_REMOVED lines=15> */
.L_x_21906:
        /* <DEDUP_REMOVED lines=15> */
.L_x_21908:
[----:B------:R-:W-:Y:S05]  /*3ea0*/  BSYNC.RECONVERGENT B2 ;  /* 0x0000000000027941 */ /* 0x000fea0003800200 */
.L_x_21907:
        /* <DEDUP_REMOVED lines=56> */
[----:B------:R-:W-:Y:S01]  /*4230*/  IMAD.MOV.U32 R5, RZ, RZ, RZ ;  /* 0x000000ffff057224 */ /* 0x000fe200078e00ff */
[----:B------:R-:W-:Y:S01]  /*4240*/  LOP3.LUT R6, R135, R6, R133, 0x96, !PT ;  /* 0x0000000687067212 */ /* 0x000fe200078e9685 */
[----:B------:R-:W-:Y:S01]  /*4250*/  IMAD.MOV.U32 R135, RZ, RZ, R130 ;  /* 0x000000ffff877224 */ /* 0x000fe200078e0082 */
[----:B------:R-:W-:-:S07]  /*4260*/  MOV R130, R132 ;  /* 0x0000008400827202 */ /* 0x000fce0000000f00 */
.L_x_21905:
[----:B------:R-:W-:Y:S05]  /*4270*/  BSYNC.RECONVERGENT B1 ;  /* 0x0000000000017941 */ /* 0x000fea0003800200 */
.L_x_21904:
[----:B------:R-:W-:Y:S01]  /*4280*/  I2FP.F32.U32 R132, R135 ;  /* 0x0000008700847245 */ /* 0x000fe20000201000 */
[----:B------:R-:W-:-:S04]  /*4290*/  HADD2.F32 R136, -RZ, R91.H1_H1 ;  /* 0x3000005bff887230 */ /* 0x000fc80000004100 */
[----:B------:R-:W-:Y:S01]  /*42a0*/  FFMA.FTZ R132, R132, R131, 1.1641532182693481445e-10 ;  /* 0x2f00000084847423 */ /* 0x000fe20000010083 */
[----:B------:R-:W-:-:S04]  /*42b0*/  FMUL.FTZ R91, R136, R125 ;  /* 0x0000007d885b7220 */ /* 0x000fc80000410000 */
[----:B------:R-:W-:Y:S01]  /*42c0*/  FMUL.FTZ R91, R91, R2 ;  /* 0x000000025b5b7220 */ /* 0x000fe20000410000 */
[----:B------:R-:W-:-:S04]  /*42d0*/  FSETP.GTU.FTZ.AND P6, PT, R132, R127, PT ;  /* 0x0000007f8400720b */ /* 0x000fc80003fdc000 */
[----:B------:R-:W-:Y:S01]  /*42e0*/  FSEL R2, R91, RZ, !P6 ;  /* 0x000000ff5b027208 */ /* 0x000fe20007000000 */
[----:B------:R-:W-:Y:S01]  /*42f0*/  HADD2.F32 R91, -RZ, R27.H1_H1 ;  /* 0x3000001bff5b7230 */ /* 0x000fe20000004100 */
[----:B------:R-:W-:-:S04]  /*4300*/  PLOP3.LUT P6, PT, P6, PT, PT, 0x8, 0x80 ;  /* 0x000000000080781c */ /* 0x000fc800037ce170 */
[----:B------:R-:W-:Y:S01]  /*4310*/  FFMA.FTZ R91, R2, R91, R83 ;  /* 0x0000005b025b7223 */ /* 0x000fe20000010053 */
[----:B------:R-:W-:Y:S08]  /*4320*/  BRA `(.L_x_21909) ;  /* 0x0000003000647947 */ /* 0x000ff00003800000 */
.L_x_21869:
        /* <DEDUP_REMOVED lines=16> */
.L_x_21912:
        /* <DEDUP_REMOVED lines=13> */
.L_x_21914:
[----:B------:R-:W-:Y:S05]  /*4500*/  BSYNC.RECONVERGENT B2 ;  /* 0x0000000000027941 */ /* 0x000fea0003800200 */
.L_x_21913:
        /* <DEDUP_REMOVED lines=49> */
[----:B------:R-:W-:Y:S01]  /*4820*/  HFMA2 R87, -RZ, RZ, 0, 0 ;  /* 0x00000000ff577431 */ /* 0x000fe200000001ff */
        /* <DEDUP_REMOVED lines=10> */
.L_x_21911:
[----:B------:R-:W-:Y:S05]  /*48d0*/  BSYNC.RECONVERGENT B1 ;  /* 0x0000000000017941 */ /* 0x000fea0003800200 */
.L_x_21910:
[----:B------:R-:W0:Y:S01]  /*48e0*/  LDC R2, c[0x0][0x408] ;  /* 0x00010200ff027b82 */ /* 0x000e220000000800 */
[----:B------:R-:W-:Y:S01]  /*48f0*/  I2FP.F32.U32 R84, R84 ;  /* 0x0000005400547245 */ /* 0x000fe20000201000 */
[----:B-----5:R-:W-:Y:S01]  /*4900*/  HADD2.F32 R86, -RZ, R88.H0_H0 ;  /* 0x20000058ff567230 */ /* 0x020fe20000004100 */
[----:B------:R-:W-:Y:S01]  /*4910*/  ISETP.NE.AND P1, PT, R87, 0x1, PT ;  /* 0x000000015700780c */ /* 0x000fe20003f25270 */
[----:B------:R-:W-:Y:S01]  /*4920*/  IMAD.MOV.U32 R131, RZ, RZ, 0x2f800000 ;  /* 0x2f800000ff837424 */ /* 0x000fe200078e00ff */
[----:B------:R-:W-:Y:S01]  /*4930*/  BSSY.RECONVERGENT B1, `(.L_x_21915) ;  /* 0x0000060000017945 */ /* 0x000fe20003800200 */
[----:B------:R-:W-:Y:S02]  /*4940*/  HADD2.F32 R85, -RZ, R24.H0_H0 ;  /* 0x20000018ff557230 */ /* 0x000fe40000004100 */
[----:B------:R-:W-:Y:S01]  /*4950*/  FMUL.FTZ R5, R86, R125 ;  /* 0x0000007d56057220 */ /* 0x000fe20000410000 */
[----:B------:R-:W1:Y:S01]  /*4960*/  LDC R127, c[0x0][0x404] ;  /* 0x00010100ff7f7b82 */ /* 0x000e620000000800 */
[----:B------:R-:W-:Y:S01]  /*4970*/  FFMA.FTZ R84, R84, R131, 1.1641532182693481445e-10 ;  /* 0x2f00000054547423 */ /* 0x000fe20000010083 */
[----:B------:R-:W-:-:S02]  /*4980*/  HFMA2 R132, -RZ, RZ, 0, 1.1920928955078125e-07 ;  /* 0x00000002ff847431 */ /* 0x000fc400000001ff */
[----:B0-----:R-:W-:Y:S02]  /*4990*/  FMUL.FTZ R5, R5, R2 ;  /* 0x0000000205057220 */ /* 0x001fe40000410000 */
[----:B-1----:R-:W-:-:S04]  /*49a0*/  FSETP.GTU.FTZ.AND P0, PT, R84, R127, PT ;  /* 0x0000007f5400720b */ /* 0x002fc80003f1c000 */
[----:B------:R-:W-:Y:S01]  /*49b0*/  FSEL R84, R5, RZ, !P0 ;  /* 0x000000ff05547208 */ /* 0x000fe20004000000 */
[----:B------:R-:W-:Y:S01]  /*49c0*/  IMAD.MOV.U32 R5, RZ, RZ, R4 ;  /* 0x000000ffff057224 */ /* 0x000fe200078e0004 */
[----:B------:R-:W-:-:S03]  /*49d0*/  PLOP3.LUT P0, PT, P0, PT, PT, 0x8, 0x80 ;  /* 0x000000000080781c */ /* 0x000fc6000070e170 */
[----:B------:R-:W-:Y:S01]  /*49e0*/  FMUL.FTZ R84, R84, R85 ;  /* 0x0000005554547220 */ /* 0x000fe20000410000 */
        /* <DEDUP_REMOVED lines=10> */
.L_x_21917:
        /* <DEDUP_REMOVED lines=13> */
.L_x_21919:
[----:B------:R-:W-:Y:S05]  /*4b60*/  BSYNC.RECONVERGENT B2 ;  /* 0x0000000000027941 */ /* 0x000fea0003800200 */
.L_x_21918:
        /* <DEDUP_REMOVED lines=60> */
.L_x_21916:
[----:B------:R-:W-:Y:S05]  /*4f30*/  BSYNC.RECONVERGENT B1 ;  /* 0x0000000000017941 */ /* 0x000fea0003800200 */
.L_x_21915:
        /* <DEDUP_REMOVED lines=23> */
.L_x_21922:
        /* <DEDUP_REMOVED lines=13> */
.L_x_21924:
[----:B------:R-:W-:Y:S05]  /*5180*/  BSYNC.RECONVERGENT B2 ;  /* 0x0000000000027941 */ /* 0x000fea0003800200 */
.L_x_21923:
        /* <DEDUP_REMOVED lines=51> */
[----:B------:R-:W-:Y:S01]  /*54c0*/  IMAD.MOV.U32 R133, RZ, RZ, RZ ;  /* 0x000000ffff857224 */ /* 0x000fe200078e00ff */
[----:B------:R-:W-:Y:S01]  /*54d0*/  IADD3 R87, PT, PT, R15, -0x695add53, RZ ;  /* 0x96a522ad0f577810 */ /* 0x000fe20007ffe0ff */
[----:B------:R-:W-:-:S04]  /*54e0*/  IMAD.WIDE.U32 R4, R7, -0x326172a9, RZ ;  /* 0xcd9e8d5707047825 */ /* 0x000fc800078e00ff */
[----:B------:R-:W-:Y:S02]  /*54f0*/  VIADD R7, R14, 0x8ff34781 ;  /* 0x8ff347810e077836 */ /* 0x000fe40000000000 */
[----:B------:R-:W-:-:S03]  /*5500*/  IMAD.WIDE.U32 R136, R136, -0x2daee0ad, RZ ;  /* 0xd2511f5388887825 */ /* 0x000fc600078e00ff */
[----:B------:R-:W-:Y:S01]  /*5510*/  LOP3.LUT R7, R7, R132, R5, 0x96, !PT ;  /* 0x0000008407077212 */ /* 0x000fe200078e9605 */
[----:B------:R-:W-:Y:S01]  /*5520*/  IMAD.MOV.U32 R5, RZ, RZ, R130 ;  /* 0x000000ffff057224 */ /* 0x000fe200078e0082 */
[----:B------:R-:W-:Y:S02]  /*5530*/  LOP3.LUT R6, R87, R86, R137, 0x96, !PT ;  /* 0x0000005657067212 */ /* 0x000fe400078e9689 */
[----:B------:R-:W-:-:S07]  /*5540*/  MOV R130, R136 ;  /* 0x0000008800827202 */ /* 0x000fce0000000f00 */
.L_x_21921:
[----:B------:R-:W-:Y:S05]  /*5550*/  BSYNC.RECONVERGENT B1 ;  /* 0x0000000000017941 */ /* 0x000fea0003800200 */
.L_x_21920:
        /* <DEDUP_REMOVED lines=23> */
.L_x_21927:
        /* <DEDUP_REMOVED lines=13> */
.L_x_21929:
[----:B------:R-:W-:Y:S05]  /*57a0*/  BSYNC.RECONVERGENT B2 ;  /* 0x0000000000027941 */ /* 0x000fea0003800200 */
.L_x_21928:
        /* <DEDUP_REMOVED lines=58> */
[----:B------:R-:W-:Y:S02]  /*5b50*/  LOP3.LUT R6, R87, R132, R139, 0x96, !PT ;  /* 0x0000008457067212 */ /* 0x000fe400078e968b */
[----:B------:R-:W-:-:S07]  /*5b60*/  MOV R130, R138 ;  /* 0x0000008a00827202 */ /* 0x000fce0000000f00 */
.L_x_21926:
[----:B------:R-:W-:Y:S05]  /*5b70*/  BSYNC.RECONVERGENT B1 ;  /* 0x0000000000017941 */ /* 0x000fea0003800200 */
.L_x_21925:
        /* <DEDUP_REMOVED lines=23> */
.L_x_21932:
        /* <DEDUP_REMOVED lines=13> */
.L_x_21934:
[----:B------:R-:W-:Y:S05]  /*5dc0*/  BSYNC.RECONVERGENT B2 ;  /* 0x0000000000027941 */ /* 0x000fea0003800200 */
.L_x_21933:
        /* <DEDUP_REMOVED lines=60> */
.L_x_21931:
[----:B------:R-:W-:Y:S05]  /*6190*/  BSYNC.RECONVERGENT B1 ;  /* 0x0000000000017941 */ /* 0x000fea0003800200 */
.L_x_21930:
        /* <DEDUP_REMOVED lines=23> */
.L_x_21937:
        /* <DEDUP_REMOVED lines=13> */
.L_x_21939:
[----:B------:R-:W-:Y:S05]  /*63e0*/  BSYNC.RECONVERGENT B2 ;  /* 0x0000000000027941 */ /* 0x000fea0003800200 */
.L_x_21938:
        /* <DEDUP_REMOVED lines=60> */
.L_x_21936:
[----:B------:R-:W-:Y:S05]  /*67b0*/  BSYNC.RECONVERGENT B1 ;  /* 0x0000000000017941 */ /* 0x000fea0003800200 */
.L_x_21935:
        /* <DEDUP_REMOVED lines=23> */
.L_x_21942:
        /* <DEDUP_REMOVED lines=13> */
.L_x_21944:
[----:B------:R-:W-:Y:S05]  /*6a00*/  BSYNC.RECONVERGENT B2 ;  /* 0x0000000000027941 */ /* 0x000fea0003800200 */
.L_x_21943:
        /* <DEDUP_REMOVED lines=60> */
.L_x_21941:
[----:B------:R-:W-:Y:S05]  /*6dd0*/  BSYNC.RECONVERGENT B1 ;  /* 0x0000000000017941 */ /* 0x000fea0003800200 */
.L_x_21940:
        /* <DEDUP_REMOVED lines=23> */
.L_x_21947:
        /* <DEDUP_REMOVED lines=15> */
.L_x_21949:
[----:B------:R-:W-:Y:S05]  /*7040*/  BSYNC.RECONVERGENT B2 ;  /* 0x0000000000027941 */ /* 0x000fea0003800200 */
.L_x_21948:
        /* <DEDUP_REMOVED lines=60> */
.L_x_21946:
[----:B------:R-:W-:Y:S05]  /*7410*/  BSYNC.RECONVERGENT B1 ;  /* 0x0000000000017941 */ /* 0x000fea0003800200 */
.L_x_21945:
[----:B------:R-:W-:Y:S01]  /*7420*/  I2FP.F32.U32 R132, R133 ;  /* 0x0000008500847245 */ /* 0x000fe20000201000 */
[----:B------:R-:W-:-:S04]  /*7430*/  HADD2.F32 R136, -RZ, R91.H1_H1 ;  /* 0x3000005bff887230 */ /* 0x000fc80000004100 */
[----:B------:R-:W-:Y:S01]  /*7440*/  FFMA.FTZ R132, R132, R131, 1.1641532182693481445e-10 ;  /* 0x2f00000084847423 */ /* 0x000fe20000010083 */
[----:B------:R-:W-:-:S04]  /*7450*/  FMUL.FTZ R91, R136, R125 ;  /* 0x0000007d885b7220 */ /* 0x000fc80000410000 */
[----:B------:R-:W-:Y:S01]  /*7460*/  FMUL.FTZ R91, R91, R2 ;  /* 0x000000025b5b7220 */ /* 0x000fe20000410000 */
[----:B------:R-:W-:Y:S01]  /*7470*/  FSETP.GTU.FTZ.AND P6, PT, R132, R127, PT ;  /* 0x0000007f8400720b */ /* 0x000fe20003fdc000 */
[----:B------:R-:W-:-:S03]  /*7480*/  HADD2.F32 R2, -RZ, R27.H1_H1 ;  /* 0x3000001bff027230 */ /* 0x000fc60000004100 */
[----:B------:R-:W-:Y:S02]  /*7490*/  FSEL R91, R91, RZ, !P6 ;  /* 0x000000ff5b5b7208 */ /* 0x000fe40007000000 */
[----:B------:R-:W-:-:S03]  /*74a0*/  PLOP3.LUT P6, PT, P6, PT, PT, 0x8, 0x80 ;  /* 0x000000000080781c */ /* 0x000fc600037ce170 */
[----:B------:R-:W-:-:S10]  /*74b0*/  FMUL.FTZ R91, R91, R2 ;  /* 0x000000025b5b7220 */ /* 0x000fd40000410000 */
.L_x_21909:
[----:B------:R-:W-:Y:S01]  /*74c0*/  SEL R138, RZ, 0x1000000, !P6 ;  /* 0x01000000ff8a7807 */ /* 0x000fe20007000000 */
[----:B------:R-:W0:Y:S01]  /*74d0*/  LDC.64 R132, c[0x0][0x3b0] ;  /* 0x0000ec00ff847b82 */ /* 0x000e220000000a00 */
[----:B------:R-:W-:Y:S02]  /*74e0*/  ISETP.NE.AND P6, PT, R134, RZ, PT ;  /* 0x000000ff8600720c */ /* 0x000fe40003fc5270 */
[----:B------:R-:W-:Y:S02]  /*74f0*/  SEL R136, RZ, 0x10000, !P5 ;  /* 0x00010000ff887807 */ /* 0x000fe40006800000 */
[----:B------:R-:W-:Y:S02]  /*7500*/  SEL R137, RZ, 0x100, !P4 ;  /* 0x00000100ff897807 */ /* 0x000fe40006000000 */
[----:B------:R-:W-:Y:S01]  /*7510*/  SEL R131, RZ, 0x1000000, !P2 ;  /* 0x01000000ff837807 */ /* 0x000fe20005000000 */
[----:B------:R-:W1:Y:S01]  /*7520*/  LDC.64 R134, c[0x0][0x3a8] ;  /* 0x0000ea00ff867b82 */ /* 0x000e620000000a00 */
[----:B------:R-:W-:-:S02]  /*7530*/  SEL R127, RZ, 0x10000, !P1 ;  /* 0x00010000ff7f7807 */ /* 0x000fc40004800000 */
[----:B------:R-:W-:Y:S02]  /*7540*/  SEL R2, RZ, 0x100, !P0 ;  /* 0x00000100ff027807 */ /* 0x000fe40004000000 */
[----:B------:R-:W-:Y:S02]  /*7550*/  LOP3.LUT R137, R137, R138, R136, 0xfe, !PT ;  /* 0x0000008a89897212 */ /* 0x000fe400078efe88 */
[----:B------:R-:W-:Y:S02]  /*7560*/  LOP3.LUT R2, R2, R131, R127, 0xfe, !PT ;  /* 0x0000008302027212 */ /* 0x000fe400078efe7f */
[----:B------:R-:W-:Y:S02]  /*7570*/  SEL R136, RZ, 0x1, !P3 ;  /* 0x00000001ff887807 */ /* 0x000fe40005800000 */
[----:B------:R-:W-:Y:S02]  /*7580*/  SEL R127, RZ, 0x1, !P6 ;  /* 0x00000001ff7f7807 */ /* 0x000fe40007000000 */
[----:B------:R-:W-:-:S02]  /*7590*/  LOP3.LUT R137, R137, R136, RZ, 0xfc, !PT ;  /* 0x0000008889897212 */ /* 0x000fc400078efcff */
[----:B------:R-:W-:Y:S01]  /*75a0*/  LOP3.LUT R136, R2, R127, RZ, 0xfc, !PT ;  /* 0x0000007f02887212 */ /* 0x000fe200078efcff */
[----:B0-----:R-:W-:Y:S01]  /*75b0*/  IMAD.WIDE.U32 R132, R129, 0x8, R132 ;  /* 0x0000000881847825 */ /* 0x001fe200078e0084 */
[----:B------:R-:W-:-:S03]  /*75c0*/  MOV R2, R130 ;  /* 0x0000008200027202 */ /* 0x000fc60000000f00 */
[C---:B------:R-:W-:Y:S02]  /*75d0*/  VIADD R127, R129.reuse, 0x80 ;  /* 0x00000080817f7836 */ /* 0x040fe40000000000 */
[----:B-1----:R-:W-:-:S05]  /*75e0*/  IMAD.WIDE.U32 R134, R129, 0x20, R134 ;  /* 0x0000002081867825 */ /* 0x002fca00078e0086 */
[----:B------:R0:W-:Y:S04]  /*75f0*/  STG.E.128 desc[UR6][R134.64], R84 ;  /* 0x0000005486007986 */ /* 0x0001e8000c101d06 */
[----:B------:R0:W-:Y:S04]  /*7600*/  STG.E.128 desc[UR6][R134.64+0x10], R88 ;  /* 0x0000105886007986 */ /* 0x0001e8000c101d06 */
[----:B------:R0:W-:Y:S02]  /*7610*/  STG.E.64 desc[UR6][R132.64], R136 ;  /* 0x0000008884007986 */ /* 0x0001e4000c101b06 */
.L_x_21868:
[----:B------:R-:W-:Y:S05]  /*7620*/  BSYNC.RECONVERGENT B0 ;  /* 0x0000000000007941 */ /* 0x000fea0003800200 */
.L_x_21867:
[----:B------:R-:W-:Y:S01]  /*7630*/  ISETP.GE.U32.AND P0, PT, R13, 0x100, PT ;  /* 0x000001000d00780c */ /* 0x000fe20003f06070 */
[----:B------:R-:W-:Y:S03]  /*7640*/  BSSY.RECONVERGENT B0, `(.L_x_21950) ;  /* 0x0000654000007945 */ /* 0x000fe60003800200 */
[----:B0-----:R-:W-:-:S09]  /*7650*/  P2R R132, PR, RZ, 0x1 ;  /* 0x00000001ff847803 */ /* 0x001fd20000000000 */
        /* <DEDUP_REMOVED lines=8> */
[----:B------:R0:W5:Y:S04]  /*76e0*/  @P0 LDG.E.128 R76, desc[UR6][R92.64] ;  /* 0x000000065c4c0981 */ /* 0x000168000c1e1d00 */
        /* <DEDUP_REMOVED lines=18> */
.L_x_21955:
        /* <DEDUP_REMOVED lines=13> */
.L_x_21957:
[----:B------:R-:W-:Y:S05]  /*78e0*/  BSYNC.RECONVERGENT B2 ;  /* 0x0000000000027941 */ /* 0x000fea0003800200 */
.L_x_21956:
        /* <DEDUP_REMOVED lines=58> */
[----:B------:R-:W-:-:S07]  /*7c90*/  IMAD.MOV.U32 R93, RZ, RZ, RZ ;  /* 0x000000ffff5d7224 */ /* 0x000fce00078e00ff */
.L_x_21954:
[----:B------:R-:W-:Y:S05]  /*7ca0*/  BSYNC.RECONVERGENT B1 ;  /* 0x0000000000017941 */ /* 0x000fea0003800200 */
.L_x_21953:
        /* <DEDUP_REMOVED lines=8> */
[----:B------:R-:W-:Y:S01]  /*7d30*/  FMUL.FTZ R5, R94, R125 ;  /* 0x0000007d5e057220 */ /* 0x000fe20000410000 */
[----:B------:R-:W-:-:S03]  /*7d40*/  FFMA.FTZ R92, R92, R133, 1.1641532182693481445e-10 ;  /* 0x2f0000005c5c7423 */ /* 0x000fc60000010085 */
[----:B0-----:R-:W-:Y:S02]  /*7d50*/  FMUL.FTZ R5, R5, R2 ;  /* 0x0000000205057220 */ /* 0x001fe40000410000 */
[----:B-1----:R-:W-:Y:S01]  /*7d60*/  FSETP.GTU.FTZ.AND P0, PT, R92, R131, PT ;  /* 0x000000835c00720b */ /* 0x002fe20003f1c000 */
        /* <DEDUP_REMOVED lines=15> */
.L_x_21960:
        /* <DEDUP_REMOVED lines=13> */
.L_x_21962:
[----:B------:R-:W-:Y:S05]  /*7f30*/  BSYNC.RECONVERGENT B2 ;  /* 0x0000000000027941 */ /* 0x000fea0003800200 */
.L_x_21961:
        /* <DEDUP_REMOVED lines=60> */
.L_x_21959:
[----:B------:R-:W-:Y:S05]  /*8300*/  BSYNC.RECONVERGENT B1 ;  /* 0x0000000000017941 */ /* 0x000fea0003800200 */
.L_x_21958:
        /* <DEDUP_REMOVED lines=23> */
.L_x_21965:
        /* <DEDUP_REMOVED lines=13> */
.L_x_21967:
[----:B------:R-:W-:Y:S05]  /*8550*/  BSYNC.RECONVERGENT B2 ;  /* 0x0000000000027941 */ /* 0x000fea0003800200 */
.L_x_21966:
        /* <DEDUP_REMOVED lines=60> */
.L_x_21964:
[----:B------:R-:W-:Y:S05]  /*8920*/  BSYNC.RECONVERGENT B1 ;  /* 0x0000000000017941 */ /* 0x000fea0003800200 */
.L_x_21963:
        /* <DEDUP_REMOVED lines=23> */
.L_x_21970:
        /* <DEDUP_REMOVED lines=13> */
.L_x_21972:
[----:B------:R-:W-:Y:S05]  /*8b70*/  BSYNC.RECONVERGENT B2 ;  /* 0x0000000000027941 */ /* 0x000fea0003800200 */
.L_x_21971:
        /* <DEDUP_REMOVED lines=23> */
[----:B------:R-:W-:Y:S02]  /*8cf0*/  IADD3 R7, PT, PT, R15, -0x126145ec, RZ ;  /* 0xed9eba140f077810 */ /* 0x000fe40007ffe0ff */
        /* <DEDUP_REMOVED lines=36> */
.L_x_21969:
[----:B------:R-:W-:Y:S05]  /*8f40*/  BSYNC.RECONVERGENT B1 ;  /* 0x0000000000017941 */ /* 0x000fea0003800200 */
.L_x_21968:
        /* <DEDUP_REMOVED lines=23> */
.L_x_21975:
        /* <DEDUP_REMOVED lines=13> */
.L_x_21977:
[----:B------:R-:W-:Y:S05]  /*9190*/  BSYNC.RECONVERGENT B2 ;  /* 0x0000000000027941 */ /* 0x000fea0003800200 */
.L_x_21976:
        /* <DEDUP_REMOVED lines=60> */
.L_x_21974:
[----:B------:R-:W-:Y:S05]  /*9560*/  BSYNC.RECONVERGENT B1 ;  /* 0x0000000000017941 */ /* 0x000fea0003800200 */
.L_x_21973:
[----:B------:R-:W-:Y:S01]  /*9570*/  I2FP.F32.U32 R96, R5 ;  /* 0x0000000500607245 */ /* 0x000fe20000201000 */
[----:B------:R-:W-:Y:S01]  /*9580*/  HADD2.F32 R134, -RZ, R98.H0_H0 ;  /* 0x20000062ff867230 */ /* 0x000fe20000004100 */
[----:B------:R-:W-:Y:S01]  /*9590*/  ISETP.NE.AND P4, PT, R137, 0x1, PT ;  /* 0x000000018900780c */ /* 0x000fe20003f85270 */
[----:B------:R-:W-:Y:S01]  /*95a0*/  HADD2.F32 R97, -RZ, R38.H0_H0 ;  /* 0x20000026ff617230 */ /* 0x000fe20000004100 */
        /* <DEDUP_REMOVED lines=19> */
.L_x_21980:
        /* <DEDUP_REMOVED lines=13> */
.L_x_21982:
[----:B------:R-:W-:Y:S05]  /*97b0*/  BSYNC.RECONVERGENT B2 ;  /* 0x0000000000027941 */ /* 0x000fea0003800200 */
.L_x_21981:
        /* <DEDUP_REMOVED lines=56> */
[----:B------:R-:W-:Y:S01]  /*9b40*/  HFMA2 R138, -RZ, RZ, 0, 0 ;  /* 0x00000000ff8a7431 */ /* 0x000fe200000001ff */
[----:B------:R-:W-:Y:S02]  /*9b50*/  LOP3.LUT R6, R97, R6, R135, 0x96, !PT ;  /* 0x0000000661067212 */ /* 0x000fe400078e9687 */
[----:B------:R-:W-:Y:S01]  /*9b60*/  MOV R135, R130 ;  /* 0x0000008200877202 */ /* 0x000fe20000000f00 */
[----:B------:R-:W-:-:S07]  /*9b70*/  IMAD.MOV.U32 R130, RZ, RZ, R134 ;  /* 0x000000ffff827224 */ /* 0x000fce00078e0086 */
.L_x_21979:
[----:B------:R-:W-:Y:S05]  /*9b80*/  BSYNC.RECONVERGENT B1 ;  /* 0x0000000000017941 */ /* 0x000fea0003800200 */
.L_x_21978:
        /* <DEDUP_REMOVED lines=23> */
.L_x_21985:
        /* <DEDUP_REMOVED lines=13> */
.L_x_21987:
[----:B------:R-:W-:Y:S05]  /*9dd0*/  BSYNC.RECONVERGENT B2 ;  /* 0x0000000000027941 */ /* 0x000fea0003800200 */
.L_x_21986:
        /* <DEDUP_REMOVED lines=53> */
[----:B------:R-:W-:Y:S02]  /*a130*/  HFMA2 R139, -RZ, RZ, 0, 0 ;  /* 0x00000000ff8b7431 */ /* 0x000fe400000001ff */
[----:B------:R-:W-:Y:S01]  /*a140*/  IMAD.WIDE.U32 R134, R134, -0x2daee0ad, RZ ;  /* 0xd2511f5386867825 */ /* 0x000fe200078e00ff */
[----:B------:R-:W-:Y:S02]  /*a150*/  LOP3.LUT R7, R7, R138, R5, 0x96, !PT ;  /* 0x0000008a07077212 */ /* 0x000fe400078e9605 */
[----:B------:R-:W-:Y:S01]  /*a160*/  MOV R5, R130 ;  /* 0x0000008200057202 */ /* 0x000fe20000000f00 */
[----:B------:R-:W-:Y:S02]  /*a170*/  VIADD R137, R15, 0x96a522ad ;  /* 0x96a522ad0f897836 */ /* 0x000fe40000000000 */
[----:B------:R-:W-:-:S03]  /*a180*/  IMAD.MOV.U32 R130, RZ, RZ, R134 ;  /* 0x000000ffff827224 */ /* 0x000fc600078e0086 */
[----:B------:R-:W-:-:S07]  /*a190*/  LOP3.LUT R6, R137, R6, R135, 0x96, !PT ;  /* 0x0000000689067212 */ /* 0x000fce00078e9687 */
.L_x_21984:
[----:B------:R-:W-:Y:S05]  /*a1a0*/  BSYNC.RECONVERGENT B1 ;  /* 0x0000000000017941 */ /* 0x000fea0003800200 */
.L_x_21983:
[----:B------:R-:W-:Y:S01]  /*a1b0*/  I2FP.F32.U32 R98, R5 ;  /* 0x0000000500627245 */ /* 0x000fe20000201000 */
[----:B------:R-:W-:Y:S01]  /*a1c0*/  HADD2.F32 R134, -RZ, R99.H0_H0 ;  /* 0x20000063ff867230 */ /* 0x000fe20000004100 */
[----:B------:R-:W-:Y:S01]  /*a1d0*/  ISETP.NE.AND P6, PT, R139, 0x1, PT ;  /* 0x000000018b00780c */ /* 0x000fe20003fc5270 */
[----:B------:R-:W-:Y:S01]  /*a1e0*/  BSSY.RECONVERGENT B1, `(.L_x_21988) ;  /* 0x0000060000017945 */ /* 0x000fe20003800200 */
[----:B------:R-:W-:Y:S01]  /*a1f0*/  MOV R137, R4 ;  /* 0x0000000400897202 */ /* 0x000fe20000000f00 */
[----:B------:R-:W-:Y:S01]  /*a200*/  FFMA.FTZ R98, R98, R133, 1.1641532182693481445e-10 ;  /* 0x2f00000062627423 */ /* 0x000fe20000010085 */
[----:B------:R-:W-:Y:S01]  /*a210*/  FMUL.FTZ R5, R134, R125 ;  /* 0x0000007d86057220 */ /* 0x000fe20000410000 */
[----:B------:R-:W-:-:S03]  /*a220*/  HADD2.F32 R134, -RZ, R39.H0_H0 ;  /* 0x20000027ff867230 */ /* 0x000fc60000004100 */
[----:B------:R-:W-:Y:S01]  /*a230*/  FMUL.FTZ R5, R5, R2 ;  /* 0x0000000205057220 */ /* 0x000fe20000410000 */
[----:B------:R-:W-:-:S04]  /*a240*/  FSETP.GTU.FTZ.AND P5, PT, R98, R131, PT ;  /* 0x000000836200720b */ /* 0x000fc80003fbc000 */
        /* <DEDUP_REMOVED lines=13> */
.L_x_21990:
        /* <DEDUP_REMOVED lines=15> */
.L_x_21992:
[----:B------:R-:W-:Y:S05]  /*a410*/  BSYNC.RECONVERGENT B2 ;  /* 0x0000000000027941 */ /* 0x000fea0003800200 */
.L_x_21991:
        /* <DEDUP_REMOVED lines=60> */
.L_x_21989:
[----:B------:R-:W-:Y:S05]  /*a7e0*/  BSYNC.RECONVERGENT B1 ;  /* 0x0000000000017941 */ /* 0x000fea0003800200 */
.L_x_21988:
        /* <DEDUP_REMOVED lines=11> */
.L_x_21952:
        /* <DEDUP_REMOVED lines=16> */
.L_x_21996:
        /* <DEDUP_REMOVED lines=13> */
.L_x_21998:
[----:B------:R-:W-:Y:S05]  /*aa70*/  BSYNC.RECONVERGENT B2 ;  /* 0x0000000000027941 */ /* 0x000fea0003800200 */
.L_x_21997:
        /* <DEDUP_REMOVED lines=54> */
[----:B------:R-:W-:Y:S02]  /*ade0*/  HFMA2 R95, -RZ, RZ, 0, 0 ;  /* 0x00000000ff5f7431 */ /* 0x000fe400000001ff */
[----:B------:R-:W-:Y:S01]  /*adf0*/  IMAD.WIDE.U32 R130, R130, -0x2daee0ad, RZ ;  /* 0xd2511f5382827825 */ /* 0x000fe200078e00ff */
[----:B------:R-:W-:-:S03]  /*ae00*/  LOP3.LUT R7, R7, R92, R5, 0x96, !PT ;  /* 0x0000005c07077212 */ /* 0x000fc600078e9605 */
[----:B------:R-:W-:Y:S01]  /*ae10*/  IMAD.MOV.U32 R92, RZ, RZ, R2 ;  /* 0x000000ffff5c7224 */ /* 0x000fe200078e0002 */
[----:B------:R-:W-:-:S07]  /*ae20*/  LOP3.LUT R6, R93, R6, R131, 0x96, !PT ;  /* 0x000000065d067212 */ /* 0x000fce00078e9683 */
.L_x_21995:
[----:B------:R-:W-:Y:S05]  /*ae30*/  BSYNC.RECONVERGENT B1 ;  /* 0x0000000000017941 */ /* 0x000fea0003800200 */
.L_x_21994:
        /* <DEDUP_REMOVED lines=27> */
.L_x_22001:
        /* <DEDUP_REMOVED lines=13> */
.L_x_22003:
[----:B------:R-:W-:Y:S05]  /*b0c0*/  BSYNC.RECONVERGENT B2 ;  /* 0x0000000000027941 */ /* 0x000fea0003800200 */
.L_x_22002:
        /* <DEDUP_REMOVED lines=58> */
[----:B------:R-:W-:Y:S01]  /*b470*/  IMAD.MOV.U32 R134, RZ, RZ, RZ ;  /* 0x000000ffff867224 */ /* 0x000fe200078e00ff */
[----:B------:R-:W-:-:S07]  /*b480*/  MOV R130, R94 ;  /* 0x0000005e00827202 */ /* 0x000fce0000000f00 */
.L_x_22000:
[----:B------:R-:W-:Y:S05]  /*b490*/  BSYNC.RECONVERGENT B1 ;  /* 0x0000000000017941 */ /* 0x000fea0003800200 */
.L_x_21999:
        /* <DEDUP_REMOVED lines=23> */
.L_x_22006:
        /* <DEDUP_REMOVED lines=13> */
.L_x_22008:
[----:B------:R-:W-:Y:S05]  /*b6e0*/  BSYNC.RECONVERGENT B2 ;  /* 0x0000000000027941 */ /* 0x000fea0003800200 */
.L_x_22007:
        /* <DEDUP_REMOVED lines=60> */
.L_x_22005:
[----:B------:R-:W-:Y:S05]  /*bab0*/  BSYNC.RECONVERGENT B1 ;  /* 0x0000000000017941 */ /* 0x000fea0003800200 */
.L_x_22004:
        /* <DEDUP_REMOVED lines=23> */
.L_x_22011:
        /* <DEDUP_REMOVED lines=13> */
.L_x_22013:
[----:B------:R-:W-:Y:S05]  /*bd00*/  BSYNC.RECONVERGENT B2 ;  /* 0x0000000000027941 */ /* 0x000fea0003800200 */
.L_x_22012:
        /* <DEDUP_REMOVED lines=60> */
.L_x_22010:
[----:B------:R-:W-:Y:S05]  /*c0d0*/  BSYNC.RECONVERGENT B1 ;  /* 0x0000000000017941 */ /* 0x000fea0003800200 */
.L_x_22009:
        /* <DEDUP_REMOVED lines=23> */
.L_x_22016:
        /* <DEDUP_REMOVED lines=13> */
.L_x_22018:
[----:B------:R-:W-:Y:S05]  /*c320*/  BSYNC.RECONVERGENT B2 ;  /* 0x0000000000027941 */ /* 0x000fea0003800200 */
.L_x_22017:
        /* <DEDUP_REMOVED lines=60> */
.L_x_22015:
[----:B------:R-:W-:Y:S05]  /*c6f0*/  BSYNC.RECONVERGENT B1 ;  /* 0x0000000000017941 */ /* 0x000fea0003800200 */
.L_x_22014:
        /* <DEDUP_REMOVED lines=23> */
.L_x_22021:
        /* <DEDUP_REMOVED lines=13> */
.L_x_22023:
[----:B------:R-:W-:Y:S05]  /*c940*/  BSYNC.RECONVERGENT B2 ;  /* 0x0000000000027941 */ /* 0x000fea0003800200 */
.L_x_22022:
        /* <DEDUP_REMOVED lines=60> */
.L_x_22020:
[----:B------:R-:W-:Y:S05]  /*cd10*/  BSYNC.RECONVERGENT B1 ;  /* 0x0000000000017941 */ /* 0x000fea0003800200 */
.L_x_22019:
        /* <DEDUP_REMOVED lines=23> */
.L_x_22026:
        /* <DEDUP_REMOVED lines=13> */
.L_x_22028:
[----:B------:R-:W-:Y:S05]  /*cf60*/  BSYNC.RECONVERGENT B2 ;  /* 0x0000000000027941 */ /* 0x000fea0003800200 */
.L_x_22027:
        /* <DEDUP_REMOVED lines=60> */
.L_x_22025:
[----:B------:R-:W-:Y:S05]  /*d330*/  BSYNC.RECONVERGENT B1 ;  /* 0x0000000000017941 */ /* 0x000fea0003800200 */
.L_x_22024:
        /* <DEDUP_REMOVED lines=23> */
.L_x_22031:
        /* <DEDUP_REMOVED lines=15> */
.L_x_22033:
[----:B------:R-:W-:Y:S05]  /*d5a0*/  BSYNC.RECONVERGENT B2 ;  /* 0x0000000000027941 */ /* 0x000fea0003800200 */
.L_x_22032:
        /* <DEDUP_REMOVED lines=60> */
.L_x_22030:
[----:B------:R-:W-:Y:S05]  /*d970*/  BSYNC.RECONVERGENT B1 ;  /* 0x0000000000017941 */ /* 0x000fea0003800200 */
.L_x_22029:
        /* <DEDUP_REMOVED lines=10> */
.L_x_21993:
        /* <DEDUP_REMOVED lines=17> */
[----:B-1----:R-:W-:-:S04]  /*db30*/  IMAD.WIDE.U32 R136, R127, 0x20, R136 ;  /* 0x000000207f887825 */ /* 0x002fc800078e0088 */
[----:B------:R-:W-:Y:S01]  /*db40*/  VIADD R127, R127, 0x80 ;  /* 0x000000807f7f7836 */ /* 0x000fe20000000000 */
[----:B------:R0:W-:Y:S04]  /*db50*/  STG.E.128 desc[UR6][R136.64], R92 ;  /* 0x0000005c88007986 */ /* 0x0001e8000c101d06 */
[----:B------:R0:W-:Y:S04]  /*db60*/  STG.E.128 desc[UR6][R136.64+0x10], R96 ;  /* 0x0000106088007986 */ /* 0x0001e8000c101d06 */
[----:B------:R0:W-:Y:S02]  /*db70*/  STG.E.64 desc[UR6][R134.64], R138 ;  /* 0x0000008a86007986 */ /* 0x0001e4000c101b06 */
.L_x_21951:
[----:B------:R-:W-:Y:S05]  /*db80*/  BSYNC.RECONVERGENT B0 ;  /* 0x0000000000007941 */ /* 0x000fea0003800200 */
.L_x_21950:
        /* <DEDUP_REMOVED lines=8> */
[----:B-1----:R-:W-:-:S05]  /*dc10*/  IMAD.WIDE.U32 R100, R127, 0x10, R100 ;  /* 0x000000107f647825 */ /* 0x002fca00078e0064 */
[----:B------:R1:W5:Y:S01]  /*dc20*/  LDG.E.128 R104, desc[UR6][R100.64] ;  /* 0x0000000664687981 */ /* 0x000362000c1e1d00 */
[----:B--2---:R-:W-:-:S05]  /*dc30*/  @P0 IMAD.WIDE.U32 R102, R127, 0x20, R102 ;  /* 0x000000207f660825 */ /* 0x004fca00078e0066 */
[----:B------:R1:W5:Y:S04]  /*dc40*/  @P0 LDG.E.128 R76, desc[UR6][R102.64] ;  /* 0x00000006664c0981 */ /* 0x000368000c1e1d00 */
        /* <DEDUP_REMOVED lines=18> */
.L_x_22039:
        /* <DEDUP_REMOVED lines=13> */
.L_x_22041:
[----:B------:R-:W-:Y:S05]  /*de40*/  BSYNC.RECONVERGENT B2 ;  /* 0x0000000000027941 */ /* 0x000fea0003800200 */
.L_x_22040:
        /* <DEDUP_REMOVED lines=58> */
[----:B------:R-:W-:Y:S01]  /*e1f0*/  LOP3.LUT R6, R101, R6, R103, 0x96, !PT ;  /* 0x0000000665067212 */ /* 0x000fe200078e9667 */
[----:B------:R-:W-:-:S07]  /*e200*/  HFMA2 R101, -RZ, RZ, 0, 0 ;  /* 0x00000000ff657431 */ /* 0x000fce00000001ff */
.L_x_22038:
[----:B------:R-:W-:Y:S05]  /*e210*/  BSYNC.RECONVERGENT B1 ;  /* 0x0000000000017941 */ /* 0x000fea0003800200 */
.L_x_22037:
[----:B------:R-:W1:Y:S01]  /*e220*/  LDC R2, c[0x0][0x408] ;  /* 0x00010200ff027b82 */ /* 0x000e620000000800 */
[----:B------:R-:W-:Y:S01]  /*e230*/  I2FP.F32.U32 R5, R100 ;  /* 0x0000006400057245 */ /* 0x000fe20000201000 */
[----:B0-----:R-:W-:Y:S01]  /*e240*/  IMAD.MOV.U32 R138, RZ, RZ, 0x2f800000 ;  /* 0x2f800000ff8a7424 */ /* 0x001fe200078e00ff */
[----:B------:R-:W-:Y:S01]  /*e250*/  ISETP.NE.AND P1, PT, R101, 0x1, PT ;  /* 0x000000016500780c */ /* 0x000fe20003f25270 */
[----:B-----5:R-:W-:Y:S01]  /*e260*/  HADD2.F32 R102, -RZ, R104.H0_H0 ;  /* 0x20000068ff667230 */ /* 0x020fe20000004100 */
[----:B------:R-:W-:Y:S01]  /*e270*/  BSSY.RECONVERGENT B1, `(.L_x_22042) ;  /* 0x0000060000017945 */ /* 0x000fe20003800200 */
[----:B------:R-:W-:Y:S01]  /*e280*/  FFMA.FTZ R100, R5, R138, 1.1641532182693481445e-10 ;  /* 0x2f00000005647423 */ /* 0x000fe2000001008a */
[----:B------:R-:W-:Y:S01]  /*e290*/  HFMA2 R103, -RZ, RZ, 0, 1.1920928955078125e-07 ;  /* 0x00000002ff677431 */ /* 0x000fe200000001ff */
[----:B------:R-:W0:Y:S01]  /*e2a0*/  LDC R133, c[0x0][0x404] ;  /* 0x00010100ff857b82 */ /* 0x000e220000000800 */
[----:B------:R-:W-:-:S04]  /*e2b0*/  FMUL.FTZ R5, R102, R125 ;  /* 0x0000007d66057220 */ /* 0x000fc80000410000 */
[----:B-1----:R-:W-:Y:S01]  /*e2c0*/  FMUL.FTZ R5, R5, R2 ;  /* 0x0000000205057220 */ /* 0x002fe20000410000 */
[----:B0-----:R-:W-:Y:S01]  /*e2d0*/  FSETP.GTU.FTZ.AND P0, PT, R100, R133, PT ;  /* 0x000000856400720b */ /* 0x001fe20003f1c000 */
        /* <DEDUP_REMOVED lines=15> */
.L_x_22044:
        /* <DEDUP_REMOVED lines=13> */
.L_x_22046:
[----:B------:R-:W-:Y:S05]  /*e4a0*/  BSYNC.RECONVERGENT B2 ;  /* 0x0000000000027941 */ /* 0x000fea0003800200 */
.L_x_22045:
        /* <DEDUP_REMOVED lines=60> */
.L_x_22043:
[----:B------:R-:W-:Y:S05]  /*e870*/  BSYNC.RECONVERGENT B1 ;  /* 0x0000000000017941 */ /* 0x000fea0003800200 */
.L_x_22042:
        /* <DEDUP_REMOVED lines=23> */
.L_x_22049:
        /* <DEDUP_REMOVED lines=13> */
.L_x_22051:
[----:B------:R-:W-:Y:S05]  /*eac0*/  BSYNC.RECONVERGENT B2 ;  /* 0x0000000000027941 */ /* 0x000fea0003800200 */
.L_x_22050:
        /* <DEDUP_REMOVED lines=60> */
.L_x_22048:
[----:B------:R-:W-:Y:S05]  /*ee90*/  BSYNC.RECONVERGENT B1 ;  /* 0x0000000000017941 */ /* 0x000fea0003800200 */
.L_x_22047:
        /* <DEDUP_REMOVED lines=23> */
.L_x_22054:
        /* <DEDUP_REMOVED lines=13> */
.L_x_22056:
[----:B------:R-:W-:Y:S05]  /*f0e0*/  BSYNC.RECONVERGENT B2 ;  /* 0x0000000000027941 */ /* 0x000fea0003800200 */
.L_x_22055:
        /* <DEDUP_REMOVED lines=60> */
.L_x_22053:
[----:B------:R-:W-:Y:S05]  /*f4b0*/  BSYNC.RECONVERGENT B1 ;  /* 0x0000000000017941 */ /* 0x000fea0003800200 */
.L_x_22052:
        /* <DEDUP_REMOVED lines=23> */
.L_x_22059:
        /* <DEDUP_REMOVED lines=13> */
.L_x_22061:
[----:B------:R-:W-:Y:S05]  /*f700*/  BSYNC.RECONVERGENT B2 ;  /* 0x0000000000027941 */ /* 0x000fea0003800200 */
.L_x_22060:
        /* <DEDUP_REMOVED lines=60> */
.L_x_22058:
[----:B------:R-:W-:Y:S05]  /*fad0*/  BSYNC.RECONVERGENT B1 ;  /* 0x0000000000017941 */ /* 0x000fea0003800200 */
.L_x_22057:
[----:B------:R-:W-:Y:S01]  /*fae0*/  I2FP.F32.U32 R5, R5 ;  /* 0x0000000500057245 */ /* 0x000fe20000201000 */
[----:B------:R-:W-:Y:S01]  /*faf0*/  HADD2.F32 R134, -RZ, R106.H0_H0 ;  /* 0x2000006aff867230 */ /* 0x000fe20000004100 */
[----:B------:R-:W-:Y:S01]  /*fb00*/  ISETP.NE.AND P4, PT, R136, 0x1, PT ;  /* 0x000000018800780c */ /* 0x000fe20003f85270 */
[----:B------:R-:W-:Y:S01]  /*fb10*/  HADD2.F32 R105, -RZ, R50.H0_H0 ;  /* 0x20000032ff697230 */ /* 0x000fe20000004100 */
[----:B------:R-:W-:Y:S01]  /*fb20*/  BSSY.RECONVERGENT B1, `(.L_x_22062) ;  /* 0x000005d000017945 */ /* 0x000fe20003800200 */
[----:B------:R-:W-:Y:S01]  /*fb30*/  FFMA.FTZ R104, R5, R138, 1.1641532182693481445e-10 ;  /* 0x2f00000005687423 */ /* 0x000fe2000001008a */
[----:B------:R-:W-:Y:S01]  /*fb40*/  FMUL.FTZ R5, R134, R125 ;  /* 0x0000007d86057220 */ /* 0x000fe20000410000 */
[----:B------:R-:W-:Y:S02]  /*fb50*/  HFMA2 R137, -RZ, RZ, 0, 1.1920928955078125e-07 ;  /* 0x00000002ff897431 */ /* 0x000fe400000001ff */
        /* <DEDUP_REMOVED lines=15> */
.L_x_22064:
        /* <DEDUP_REMOVED lines=13> */
.L_x_22066:
[----:B------:R-:W-:Y:S05]  /*fd20*/  BSYNC.RECONVERGENT B2 ;  /* 0x0000000000027941 */ /* 0x000fea0003800200 */
.L_x_22065:
        /* <DEDUP_REMOVED lines=60> */
.L_x_22063:
[----:B------:R-:W-:Y:S05]  /*100f0*/  BSYNC.RECONVERGENT B1 ;  /* 0x0000000000017941 */ /* 0x000fea0003800200 */
.L_x_22062:
        /* <DEDUP_REMOVED lines=23> */
.L_x_22069:
        /* <DEDUP_REMOVED lines=13> */
.L_x_22071:
[----:B------:R-:W-:Y:S05]  /*10340*/  BSYNC.RECONVERGENT B2 ;  /* 0x0000000000027941 */ /* 0x000fea0003800200 */
.L_x_22070:
        /* <DEDUP_REMOVED lines=60> */
.L_x_22068:
[----:B------:R-:W-:Y:S05]  /*10710*/  BSYNC.RECONVERGENT B1 ;  /* 0x0000000000017941 */ /* 0x000fea0003800200 */
.L_x_22067:
        /* <DEDUP_REMOVED lines=23> */
.L_x_22074:
        /* <DEDUP_REMOVED lines=15> */
.L_x_22076:
[----:B------:R-:W-:Y:S05]  /*10980*/  BSYNC.RECONVERGENT B2 ;  /* 0x0000000000027941 */ /* 0x000fea0003800200 */
.L_x_22075:
        /* <DEDUP_REMOVED lines=61> */
.L_x_22073:
[----:B------:R-:W-:Y:S05]  /*10d60*/  BSYNC.RECONVERGENT B1 ;  /* 0x0000000000017941 */ /* 0x000fea0003800200 */
.L_x_22072:
        /* <DEDUP_REMOVED lines=11> */
.L_x_22036:
        /* <DEDUP_REMOVED lines=16> */
.L_x_22080:
        /* <DEDUP_REMOVED lines=13> */
.L_x_22082:
[----:B------:R-:W-:Y:S05]  /*10ff0*/  BSYNC.RECONVERGENT B2 ;  /* 0x0000000000027941 */ /* 0x000fea0003800200 */
.L_x_22081:
        /* <DEDUP_REMOVED lines=60> */
.L_x_22079:
[----:B------:R-:W-:Y:S05]  /*113c0*/  BSYNC.RECONVERGENT B1 ;  /* 0x0000000000017941 */ /* 0x000fea0003800200 */
.L_x_22078:
[----:B------:R-:W1:Y:S01]  /*113d0*/  LDC R2, c[0x0][0x408] ;  /* 0x00010200ff027b82 */ /* 0x000e620000000800 */
[----:B0-----:R-:W-:Y:S01]  /*113e0*/  HFMA2 R138, -RZ, RZ, 0.1171875, 0 ;  /* 0x2f800000ff8a7431 */ /* 0x001fe200000001ff */
[----:B------:R-:W-:Y:S01]  /*113f0*/  I2FP.F32.U32 R5, R100 ;  /* 0x0000006400057245 */ /* 0x000fe20000201000 */
[----:B-----5:R-:W-:Y:S01]  /*11400*/  HADD2.F32 R102, -RZ, R104.H0_H0 ;  /* 0x20000068ff667230 */ /* 0x020fe20000004100 */
[----:B------:R-:W-:Y:S01]  /*11410*/  ISETP.NE.AND P1, PT, R103, 0x1, PT ;  /* 0x000000016700780c */ /* 0x000fe20003f25270 */
[----:B------:R-:W-:Y:S01]  /*11420*/  HADD2.F32 R101, -RZ, R48.H0_H0 ;  /* 0x20000030ff657230 */ /* 0x000fe20000004100 */
[----:B------:R-:W-:Y:S01]  /*11430*/  BSSY.RECONVERGENT B1, `(.L_x_22083) ;  /* 0x000005f000017945 */ /* 0x000fe20003800200 */
[----:B------:R-:W-:Y:S01]  /*11440*/  IMAD.MOV.U32 R134, RZ, RZ, 0x2 ;  /* 0x00000002ff867424 */ /* 0x000fe200078e00ff */
[----:B------:R-:W0:Y:S01]  /*11450*/  LDC R133, c[0x0][0x404] ;  /* 0x00010100ff857b82 */ /* 0x000e220000000800 */
[----:B------:R-:W-:Y:S01]  /*11460*/  FFMA.FTZ R100, R5, R138, 1.1641532182693481445e-10 ;  /* 0x2f00000005647423 */ /* 0x000fe2000001008a */
[----:B------:R-:W-:-:S04]  /*11470*/  FMUL.FTZ R5, R102, R125 ;  /* 0x0000007d66057220 */ /* 0x000fc80000410000 */
[----:B-1----:R-:W-:Y:S01]  /*11480*/  FMUL.FTZ R5, R5, R2 ;  /* 0x0000000205057220 */ /* 0x002fe20000410000 */
[----:B0-----:R-:W-:-:S04]  /*11490*/  FSETP.GTU.FTZ.AND P0, PT, R100, R133, PT ;  /* 0x000000856400720b */ /* 0x001fc80003f1c000 */
        /* <DEDUP_REMOVED lines=14> */
.L_x_22085:
        /* <DEDUP_REMOVED lines=13> */
.L_x_22087:
[----:B------:R-:W-:Y:S05]  /*11650*/  BSYNC.RECONVERGENT B2 ;  /* 0x0000000000027941 */ /* 0x000fea0003800200 */
.L_x_22086:
        /* <DEDUP_REMOVED lines=57> */
[----:B------:R-:W-:Y:S01]  /*119f0*/  MOV R5, R130 ;  /* 0x0000008200057202 */ /* 0x000fe20000000f00 */
[----:B------:R-:W-:Y:S01]  /*11a00*/  IMAD.MOV.U32 R130, RZ, RZ, R102 ;  /* 0x000000ffff827224 */ /* 0x000fe200078e0066 */
[----:B------:R-:W-:-:S07]  /*11a10*/  LOP3.LUT R6, R101, R6, R103, 0x96, !PT ;  /* 0x0000000665067212 */ /* 0x000fce00078e9667 */
.L_x_22084:
[----:B------:R-:W-:Y:S05]  /*11a20*/  BSYNC.RECONVERGENT B1 ;  /* 0x0000000000017941 */ /* 0x000fea0003800200 */
.L_x_22083:
        /* <DEDUP_REMOVED lines=23> */
.L_x_22090:
        /* <DEDUP_REMOVED lines=13> */
.L_x_22092:
[----:B------:R-:W-:Y:S05]  /*11c70*/  BSYNC.RECONVERGENT B2 ;  /* 0x0000000000027941 */ /* 0x000fea0003800200 */
.L_x_22091:
        /* <DEDUP_REMOVED lines=60> */
.L_x_22089:
[----:B------:R-:W-:Y:S05]  /*12040*/  BSYNC.RECONVERGENT B1 ;  /* 0x0000000000017941 */ /* 0x000fea0003800200 */
.L_x_22088:
        /* <DEDUP_REMOVED lines=23> */
.L_x_22095:
        /* <DEDUP_REMOVED lines=13> */
.L_x_22097:
[----:B------:R-:W-:Y:S05]  /*12290*/  BSYNC.RECONVERGENT B2 ;  /* 0x0000000000027941 */ /* 0x000fea0003800200 */
.L_x_22096:
        /* <DEDUP_REMOVED lines=60> */
.L_x_22094:
[----:B------:R-:W-:Y:S05]  /*12660*/  BSYNC.RECONVERGENT B1 ;  /* 0x0000000000017941 */ /* 0x000fea0003800200 */
.L_x_22093:
        /* <DEDUP_REMOVED lines=23> */
.L_x_22100:
        /* <DEDUP_REMOVED lines=13> */
.L_x_22102:
[----:B------:R-:W-:Y:S05]  /*128b0*/  BSYNC.RECONVERGENT B2 ;  /* 0x0000000000027941 */ /* 0x000fea0003800200 */
.L_x_22101:
        /* <DEDUP_REMOVED lines=60> */
.L_x_22099:
[----:B------:R-:W-:Y:S05]  /*12c80*/  BSYNC.RECONVERGENT B1 ;  /* 0x0000000000017941 */ /* 0x000fea0003800200 */
.L_x_22098:
        /* <DEDUP_REMOVED lines=23> */
.L_x_22105:
        /* <DEDUP_REMOVED lines=13> */
.L_x_22107:
[----:B------:R-:W-:Y:S05]  /*12ed0*/  BSYNC.RECONVERGENT B2 ;  /* 0x0000000000027941 */ /* 0x000fea0003800200 */
.L_x_22106:
        /* <DEDUP_REMOVED lines=60> */
.L_x_22104:
[----:B------:R-:W-:Y:S05]  /*132a0*/  BSYNC.RECONVERGENT B1 ;  /* 0x0000000000017941 */ /* 0x000fea0003800200 */
.L_x_22103:
        /* <DEDUP_REMOVED lines=23> */
.L_x_22110:
        /* <DEDUP_REMOVED lines=13> */
.L_x_22112:
[----:B------:R-:W-:Y:S05]  /*134f0*/  BSYNC.RECONVERGENT B2 ;  /* 0x0000000000027941 */ /* 0x000fea0003800200 */
.L_x_22111:
        /* <DEDUP_REMOVED lines=60> */
.L_x_22109:
[----:B------:R-:W-:Y:S05]  /*138c0*/  BSYNC.RECONVERGENT B1 ;  /* 0x0000000000017941 */ /* 0x000fea0003800200 */
.L_x_22108:
        /* <DEDUP_REMOVED lines=23> */
.L_x_22115:
        /* <DEDUP_REMOVED lines=15> */
.L_x_22117:
[----:B------:R-:W-:Y:S05]  /*13b30*/  BSYNC.RECONVERGENT B2 ;  /* 0x0000000000027941 */ /* 0x000fea0003800200 */
.L_x_22116:
        /* <DEDUP_REMOVED lines=61> */
.L_x_22114:
[----:B------:R-:W-:Y:S05]  /*13f10*/  BSYNC.RECONVERGENT B1 ;  /* 0x0000000000017941 */ /* 0x000fea0003800200 */
.L_x_22113:
        /* <DEDUP_REMOVED lines=10> */
.L_x_22077:
        /* <DEDUP_REMOVED lines=22> */
.L_x_22035:
[----:B------:R-:W-:Y:S05]  /*14120*/  BSYNC.RECONVERGENT B0 ;  /* 0x0000000000007941 */ /* 0x000fea0003800200 */
.L_x_22034:
[----:B------:R-:W-:Y:S01]  /*14130*/  ISETP.GE.U32.AND P0, PT, R13, 0x200, PT ;  /* 0x000002000d00780c */ /* 0x000fe20003f06070 */
[----:B------:R-:W-:Y:S03]  /*14140*/  BSSY.RECONVERGENT B0, `(.L_x_22118) ;  /* 0x000065a000007945 */ /* 0x000fe60003800200 */
[----:B------:R-:W-:-:S09]  /*14150*/  P2R R130, PR, RZ, 0x1 ;  /* 0x00000001ff827803 */ /* 0x000fd20000000000 */
[----:B------:R-:W-:Y:S05]  /*14160*/  @!P0 BRA `(.L_x_22119) ;  /* 0x00000064005c8947 */ /* 0x000fea0003800000 */
        /* <DEDUP_REMOVED lines=12> */
[----:B-1----:R-:W-:Y:S02]  /*14230*/  HFMA2 R109, -RZ, RZ, 0, 1.1920928955078125e-07 ;  /* 0x00000002ff6d7431 */ /* 0x002fe400000001ff */
[----:B------:R-:W-:Y:S01]  /*14240*/  IMAD.MOV.U32 R108, RZ, RZ, R4 ;  /* 0x000000ffff6c7224 */ /* 0x000fe200078e0004 */
[----:B0-2---:R-:W-:-:S08]  /*14250*/  MOV R134, R2 ;  /* 0x0000000200867202 */ /* 0x005fd00000000f00 */
        /* <DEDUP_REMOVED lines=11> */
.L_x_22123:
        /* <DEDUP_REMOVED lines=13> */
.L_x_22125:
[----:B------:R-:W-:Y:S05]  /*143e0*/  BSYNC.RECONVERGENT B2 ;  /* 0x0000000000027941 */ /* 0x000fea0003800200 */
.L_x_22124:
        /* <DEDUP_REMOVED lines=59> */
.L_x_22122:
[----:B------:R-:W-:Y:S05]  /*147a0*/  BSYNC.RECONVERGENT B1 ;  /* 0x0000000000017941 */ /* 0x000fea0003800200 */
.L_x_22121:
        /* <DEDUP_REMOVED lines=27> */
.L_x_22128:
        /* <DEDUP_REMOVED lines=13> */
.L_x_22130:
[----:B------:R-:W-:Y:S05]  /*14a30*/  BSYNC.RECONVERGENT B2 ;  /* 0x0000000000027941 */ /* 0x000fea0003800200 */
.L_x_22129:
        /* <DEDUP_REMOVED lines=60> */
.L_x_22127:
[----:B------:R-:W-:Y:S05]  /*14e00*/  BSYNC.RECONVERGENT B1 ;  /* 0x0000000000017941 */ /* 0x000fea0003800200 */
.L_x_22126:
        /* <DEDUP_REMOVED lines=23> */
.L_x_22133:
        /* <DEDUP_REMOVED lines=13> */
.L_x_22135:
[----:B------:R-:W-:Y:S05]  /*15050*/  BSYNC.RECONVERGENT B2 ;  /* 0x0000000000027941 */ /* 0x000fea0003800200 */
.L_x_22134:
        /* <DEDUP_REMOVED lines=60> */
.L_x_22132:
[----:B------:R-:W-:Y:S05]  /*15420*/  BSYNC.RECONVERGENT B1 ;  /* 0x0000000000017941 */ /* 0x000fea0003800200 */
.L_x_22131:
        /* <DEDUP_REMOVED lines=23> */
.L_x_22138:
        /* <DEDUP_REMOVED lines=13> */
.L_x_22140:
[----:B------:R-:W-:Y:S05]  /*15670*/  BSYNC.RECONVERGENT B2 ;  /* 0x0000000000027941 */ /* 0x000fea0003800200 */
.L_x_22139:
        /* <DEDUP_REMOVED lines=8> */
[C---:B------:R-:W-:Y:S01]  /*15700*/  IADD3 R137, PT, PT, R15.reuse, 0x76cf5d0a, RZ ;  /* 0x76cf5d0a0f897810 */ /* 0x040fe20007ffe0ff */
[----:B------:R-:W-:Y:S02]  /*15710*/  VIADD R7, R15, 0xbb67ae85 ;  /* 0xbb67ae850f077836 */ /* 0x000fe40000000000 */
[----:B------:R-:W-:-:S03]  /*15720*/  IMAD.MOV.U32 R112, RZ, RZ, R134 ;  /* 0x000000ffff707224 */ /* 0x000fc600078e0086 */
        /* <DEDUP_REMOVED lines=50> */
.L_x_22137:
[----:B------:R-:W-:Y:S05]  /*15a50*/  BSYNC.RECONVERGENT B1 ;  /* 0x0000000000017941 */ /* 0x000fea0003800200 */
.L_x_22136:
        /* <DEDUP_REMOVED lines=23> */
.L_x_22143:
        /* <DEDUP_REMOVED lines=13> */
.L_x_22145:
[----:B------:R-:W-:Y:S05]  /*15ca0*/  BSYNC.RECONVERGENT B2 ;  /* 0x0000000000027941 */ /* 0x000fea0003800200 */
.L_x_22144:
        /* <DEDUP_REMOVED lines=60> */
.L_x_22142:
[----:B------:R-:W-:Y:S05]  /*16070*/  BSYNC.RECONVERGENT B1 ;  /* 0x0000000000017941 */ /* 0x000fea0003800200 */
.L_x_22141:
        /* <DEDUP_REMOVED lines=23> */
.L_x_22148:
        /* <DEDUP_REMOVED lines=13> */
.L_x_22150:
[----:B------:R-:W-:Y:S05]  /*162c0*/  BSYNC.RECONVERGENT B2 ;  /* 0x0000000000027941 */ /* 0x000fea0003800200 */
.L_x_22149:
        /* <DEDUP_REMOVED lines=61> */
.L_x_22147:
[----:B------:R-:W-:Y:S05]  /*166a0*/  BSYNC.RECONVERGENT B1 ;  /* 0x0000000000017941 */ /* 0x000fea0003800200 */
.L_x_22146:
        /* <DEDUP_REMOVED lines=23> */
.L_x_22153:
        /* <DEDUP_REMOVED lines=13> */
.L_x_22155:
[----:B------:R-:W-:Y:S05]  /*168f0*/  BSYNC.RECONVERGENT B2 ;  /* 0x0000000000027941 */ /* 0x000fea0003800200 */
.L_x_22154:
        /* <DEDUP_REMOVED lines=61> */
.L_x_22152:
[----:B------:R-:W-:Y:S05]  /*16cd0*/  BSYNC.RECONVERGENT B1 ;  /* 0x0000000000017941 */ /* 0x000fea0003800200 */
.L_x_22151:
        /* <DEDUP_REMOVED lines=23> */
.L_x_22158:
        /* <DEDUP_REMOVED lines=15> */
.L_x_22160:
[----:B------:R-:W-:Y:S05]  /*16f40*/  BSYNC.RECONVERGENT B2 ;  /* 0x0000000000027941 */ /* 0x000fea0003800200 */
.L_x_22159:
        /* <DEDUP_REMOVED lines=60> */
.L_x_22157:
[----:B------:R-:W-:Y:S05]  /*17310*/  BSYNC.RECONVERGENT B1 ;  /* 0x0000000000017941 */ /* 0x000fea0003800200 */
.L_x_22156:
[----:B------:R-:W-:Y:S01]  /*17320*/  I2FP.F32.U32 R137, R139 ;  /* 0x0000008b00897245 */ /* 0x000fe20000201000 */
[----:B------:R-:W-:Y:S02]  /*17330*/  HADD2.F32 R136, -RZ, R115.H1_H1 ;  /* 0x30000073ff887230 */ /* 0x000fe40000004100 */
[----:B------:R-:W-:Y:S02]  /*17340*/  HADD2.F32 R115, -RZ, R63.H1_H1 ;  /* 0x3000003fff737230 */ /* 0x000fe40000004100 */
        /* <DEDUP_REMOVED lines=8> */
.L_x_22120:
        /* <DEDUP_REMOVED lines=16> */
.L_x_22164:
        /* <DEDUP_REMOVED lines=13> */
.L_x_22166:
[----:B------:R-:W-:Y:S05]  /*175a0*/  BSYNC.RECONVERGENT B2 ;  /* 0x0000000000027941 */ /* 0x000fea0003800200 */
.L_x_22165:
        /* <DEDUP_REMOVED lines=59> */
.L_x_22163:
[----:B------:R-:W-:Y:S05]  /*17960*/  BSYNC.RECONVERGENT B1 ;  /* 0x0000000000017941 */ /* 0x000fea0003800200 */
.L_x_22162:
        /* <DEDUP_REMOVED lines=9> */
[----:B------:R-:W-:Y:S01]  /*17a00*/  FFMA.FTZ R2, R5, R140, 1.1641532182693481445e-10 ;  /* 0x2f00000005027423 */ /* 0x000fe2000001008c */
[----:B------:R-:W-:-:S02]  /*17a10*/  HADD2.F32 R5, -RZ, R60.H0_H0 ;  /* 0x2000003cff057230 */ /* 0x000fc40000004100 */
[----:B0-----:R-:W-:Y:S02]  /*17a20*/  FMUL.FTZ R108, R108, R133 ;  /* 0x000000856c6c7220 */ /* 0x001fe40000410000 */
[----:B-1----:R-:W-:-:S04]  /*17a30*/  FSETP.GTU.FTZ.AND P1, PT, R2, R135, PT ;  /* 0x000000870200720b */ /* 0x002fc80003f3c000 */
        /* <DEDUP_REMOVED lines=14> */
.L_x_22169:
        /* <DEDUP_REMOVED lines=13> */
.L_x_22171:
[----:B------:R-:W-:Y:S05]  /*17bf0*/  BSYNC.RECONVERGENT B2 ;  /* 0x0000000000027941 */ /* 0x000fea0003800200 */
.L_x_22170:
        /* <DEDUP_REMOVED lines=60> */
.L_x_22168:
[----:B------:R-:W-:Y:S05]  /*17fc0*/  BSYNC.RECONVERGENT B1 ;  /* 0x0000000000017941 */ /* 0x000fea0003800200 */
.L_x_22167:
        /* <DEDUP_REMOVED lines=23> */
.L_x_22174:
        /* <DEDUP_REMOVED lines=13> */
.L_x_22176:
[----:B------:R-:W-:Y:S05]  /*18210*/  BSYNC.RECONVERGENT B2 ;  /* 0x0000000000027941 */ /* 0x000fea0003800200 */
.L_x_22175:
        /* <DEDUP_REMOVED lines=60> */
.L_x_22173:
[----:B------:R-:W-:Y:S05]  /*185e0*/  BSYNC.RECONVERGENT B1 ;  /* 0x0000000000017941 */ /* 0x000fea0003800200 */
.L_x_22172:
        /* <DEDUP_REMOVED lines=23> */
.L_x_22179:
        /* <DEDUP_REMOVED lines=13> */
.L_x_22181:
[----:B------:R-:W-:Y:S05]  /*18830*/  BSYNC.RECONVERGENT B2 ;  /* 0x0000000000027941 */ /* 0x000fea0003800200 */
.L_x_22180:
[----:B------:R-:W-:Y:S01]  /*18840*/  IMAD.WIDE.U32 R6, R10, -0x326172a9, RZ ;  /* 0xcd9e8d570a067825 */ /* 0x000fe200078e00ff */
[----:B------:R-:W-:Y:S02]  /*18850*/  LOP3.LUT R136, R3, R5, R15, 0x96, !PT ;  /* 0x0000000503887212 */ /* 0x000fe400078e960f */
[C---:B------:R-:W-:Y:S01]  /*18860*/  IADD3 R5, PT, PT, R14.reuse, -0x61c88647, RZ ;  /* 0x9e3779b90e057810 */ /* 0x040fe20007ffe0ff */
        /* <DEDUP_REMOVED lines=58> */
.L_x_22178:
[----:B------:R-:W-:Y:S05]  /*18c10*/  BSYNC.RECONVERGENT B1 ;  /* 0x0000000000017941 */ /* 0x000fea0003800200 */
.L_x_22177:
        /* <DEDUP_REMOVED lines=23> */
.L_x_22184:
        /* <DEDUP_REMOVED lines=13> */
.L_x_22186:
[----:B------:R-:W-:Y:S05]  /*18e60*/  BSYNC.RECONVERGENT B2 ;  /* 0x0000000000027941 */ /* 0x000fea0003800200 */
.L_x_22185:
        /* <DEDUP_REMOVED lines=56> */
[----:B------:R-:W-:-:S03]  /*191f0*/  LOP3.LUT R7, R7, R138, R5, 0x96, !PT ;  /* 0x0000008a07077212 */ /* 0x000fc600078e9605 */
[----:B------:R-:W-:Y:S01]  /*19200*/  IMAD.MOV.U32 R5, RZ, RZ, R134 ;  /* 0x000000ffff057224 */ /* 0x000fe200078e0086 */
[----:B------:R-:W-:Y:S02]  /*19210*/  LOP3.LUT R6, R137, R6, R113, 0x96, !PT ;  /* 0x0000000689067212 */ /* 0x000fe400078e9671 */
[----:B------:R-:W-:-:S07]  /*19220*/  MOV R134, R112 ;  /* 0x0000007000867202 */ /* 0x000fce0000000f00 */
.L_x_22183:
[----:B------:R-:W-:Y:S05]  /*19230*/  BSYNC.RECONVERGENT B1 ;  /* 0x0000000000017941 */ /* 0x000fea0003800200 */
.L_x_22182:
        /* <DEDUP_REMOVED lines=23> */
.L_x_22189:
        /* <DEDUP_REMOVED lines=13> */
.L_x_22191:
[----:B------:R-:W-:Y:S05]  /*19480*/  BSYNC.RECONVERGENT B2 ;  /* 0x0000000000027941 */ /* 0x000fea0003800200 */
.L_x_22190:
        /* <DEDUP_REMOVED lines=61> */
.L_x_22188:
[----:B------:R-:W-:Y:S05]  /*19860*/  BSYNC.RECONVERGENT B1 ;  /* 0x0000000000017941 */ /* 0x000fea0003800200 */
.L_x_22187:
        /* <DEDUP_REMOVED lines=23> */
.L_x_22194:
        /* <DEDUP_REMOVED lines=13> */
.L_x_22196:
[----:B------:R-:W-:Y:S05]  /*19ab0*/  BSYNC.RECONVERGENT B2 ;  /* 0x0000000000027941 */ /* 0x000fea0003800200 */
.L_x_22195:
        /* <DEDUP_REMOVED lines=61> */
.L_x_22193:
[----:B------:R-:W-:Y:S05]  /*19e90*/  BSYNC.RECONVERGENT B1 ;  /* 0x0000000000017941 */ /* 0x000fea0003800200 */
.L_x_22192:
        /* <DEDUP_REMOVED lines=23> */
.L_x_22199:
        /* <DEDUP_REMOVED lines=15> */
.L_x_22201:
[----:B------:R-:W-:Y:S05]  /*1a100*/  BSYNC.RECONVERGENT B2 ;  /* 0x0000000000027941 */ /* 0x000fea0003800200 */
.L_x_22200:
        /* <DEDUP_REMOVED lines=60> */
.L_x_22198:
[----:B------:R-:W-:Y:S05]  /*1a4d0*/  BSYNC.RECONVERGENT B1 ;  /* 0x0000000000017941 */ /* 0x000fea0003800200 */
.L_x_22197:
        /* <DEDUP_REMOVED lines=10> */
.L_x_22161:
        /* <DEDUP_REMOVED lines=22> */
.L_x_22119:
[----:B------:R-:W-:Y:S05]  /*1a6e0*/  BSYNC.RECONVERGENT B0 ;  /* 0x0000000000007941 */ /* 0x000fea0003800200 */
.L_x_22118:
[----:B------:R-:W-:Y:S01]  /*1a6f0*/  ISETP.GE.U32.AND P0, PT, R13, 0x280, PT ;  /* 0x000002800d00780c */ /* 0x000fe20003f06070 */
[----:B------:R-:W-:-:S12]  /*1a700*/  BSSY.RECONVERGENT B0, `(.L_x_22202) ;  /* 0x0000659000007945 */ /* 0x000fd80003800200 */
[----:B------:R-:W-:Y:S05]  /*1a710*/  @!P0 BRA `(.L_x_22203) ;  /* 0x00000064005c8947 */ /* 0x000fea0003800000 */
        /* <DEDUP_REMOVED lines=12> */
[----:B------:R-:W-:Y:S02]  /*1a7e0*/  HFMA2 R118, -RZ, RZ, 0, 1.1920928955078125e-07 ;  /* 0x00000002ff767431 */ /* 0x000fe400000001ff */
[----:B-1----:R-:W-:Y:S01]  /*1a7f0*/  IMAD.MOV.U32 R116, RZ, RZ, R4 ;  /* 0x000000ffff747224 */ /* 0x002fe200078e0004 */
        /* <DEDUP_REMOVED lines=12> */
.L_x_22207:
        /* <DEDUP_REMOVED lines=13> */
.L_x_22209:
[----:B------:R-:W-:Y:S05]  /*1a990*/  BSYNC.RECONVERGENT B2 ;  /* 0x0000000000027941 */ /* 0x000fea0003800200 */
.L_x_22208:
        /* <DEDUP_REMOVED lines=57> */
[----:B------:R-:W-:-:S05]  /*1ad30*/  VIADD R117, R15, 0x96a522ad ;  /* 0x96a522ad0f757836 */ /* 0x000fca0000000000 */
[----:B------:R-:W-:-:S07]  /*1ad40*/  LOP3.LUT R6, R117, R6, R135, 0x96, !PT ;  /* 0x0000000675067212 */ /* 0x000fce00078e9687 */
.L_x_22206:
[----:B------:R-:W-:Y:S05]  /*1ad50*/  BSYNC.RECONVERGENT B1 ;  /* 0x0000000000017941 */ /* 0x000fea0003800200 */
.L_x_22205:
[----:B------:R-:W0:Y:S01]  /*1ad60*/  LDC R133, c[0x0][0x408] ;  /* 0x00010200ff857b82 */ /* 0x000e220000000800 */
[----:B---3--:R-:W-:Y:S01]  /*1ad70*/  HFMA2 R136, -RZ, RZ, 0.1171875, 0 ;  /* 0x2f800000ff887431 */ /* 0x008fe200000001ff */
[----:B------:R-:W-:Y:S01]  /*1ad80*/  I2FP.F32.U32 R5, R116 ;  /* 0x0000007400057245 */ /* 0x000fe20000201000 */
[----:B-----5:R-:W-:Y:S01]  /*1ad90*/  HADD2.F32 R116, -RZ, R120.H0_H0 ;  /* 0x20000078ff747230 */ /* 0x020fe20000004100 */
[----:B------:R-:W-:Y:S01]  /*1ada0*/  BSSY.RECONVERGENT B1, `(.L_x_22210) ;  /* 0x0000061000017945 */ /* 0x000fe20003800200 */
[----:B------:R-:W-:Y:S01]  /*1adb0*/  IMAD.MOV.U32 R119, RZ, RZ, 0x2 ;  /* 0x00000002ff777424 */ /* 0x000fe200078e00ff */
[----:B------:R-:W-:Y:S02]  /*1adc0*/  MOV R117, R4 ;  /* 0x0000000400757202 */ /* 0x000fe40000000f00 */
[----:B------:R-:W1:Y:S01]  /*1add0*/  LDC R135, c[0x0][0x404] ;  /* 0x00010100ff877b82 */ /* 0x000e620000000800 */
[----:B------:R-:W-:Y:S01]  /*1ade0*/  FMUL.FTZ R116, R116, R125 ;  /* 0x0000007d74747220 */ /* 0x000fe20000410000 */
[----:B------:R-:W-:-:S03]  /*1adf0*/  FFMA.FTZ R2, R5, R136, 1.1641532182693481445e-10 ;  /* 0x2f00000005027423 */ /* 0x000fc60000010088 */
[----:B0-----:R-:W-:Y:S02]  /*1ae00*/  FMUL.FTZ R116, R116, R133 ;  /* 0x0000008574747220 */ /* 0x001fe40000410000 */
[----:B-1----:R-:W-:Y:S01]  /*1ae10*/  FSETP.GTU.FTZ.AND P1, PT, R2, R135, PT ;  /* 0x000000870200720b */ /* 0x002fe20003f3c000 */
[----:B------:R-:W-:-:S03]  /*1ae20*/  HADD2.F32 R2, -RZ, R72.H0_H0 ;  /* 0x20000048ff027230 */ /* 0x000fc60000004100 */
[----:B------:R-:W-:Y:S02]  /*1ae30*/  FSEL R5, R116, RZ, !P1 ;  /* 0x000000ff74057208 */ /* 0x000fe40004800000 */
[----:B------:R-:W-:Y:S02]  /*1ae40*/  PLOP3.LUT P2, PT, P1, PT, PT, 0x8, 0x80 ;  /* 0x000000000080781c */ /* 0x000fe40000f4e170 */
[----:B------:R-:W-:Y:S01]  /*1ae50*/  ISETP.NE.AND P1, PT, R118, 0x1, PT ;  /* 0x000000017600780c */ /* 0x000fe20003f25270 */
[----:B------:R-:W-:Y:S01]  /*1ae60*/  FFMA.FTZ R116, R5, R2, R76 ;  /* 0x0000000205747223 */ /* 0x000fe2000001004c */
        /* <DEDUP_REMOVED lines=10> */
.L_x_22212:
        /* <DEDUP_REMOVED lines=13> */
.L_x_22214:
[----:B------:R-:W-:Y:S05]  /*1afe0*/  BSYNC.RECONVERGENT B2 ;  /* 0x0000000000027941 */ /* 0x000fea0003800200 */
.L_x_22213:
        /* <DEDUP_REMOVED lines=60> */
.L_x_22211:
[----:B------:R-:W-:Y:S05]  /*1b3b0*/  BSYNC.RECONVERGENT B1 ;  /* 0x0000000000017941 */ /* 0x000fea0003800200 */
.L_x_22210:
[----:B------:R-:W-:Y:S01]  /*1b3c0*/  I2FP.F32.U32 R5, R117 ;  /* 0x0000007500057245 */ /* 0x000fe20000201000 */
[----:B------:R-:W-:Y:S01]  /*1b3d0*/  HADD2.F32 R120, -RZ, R120.H1_H1 ;  /* 0x30000078ff787230 */ /* 0x000fe20000004100 */
[----:B------:R-:W-:Y:S01]  /*1b3e0*/  BSSY.RECONVERGENT B1, `(.L_x_22215) ;  /* 0x0000061000017945 */ /* 0x000fe20003800200 */
[----:B------:R-:W-:Y:S02]  /*1b3f0*/  HADD2.F32 R117, -RZ, R72.H1_H1 ;  /* 0x30000048ff757230 */ /* 0x000fe40000004100 */
        /* <DEDUP_REMOVED lines=20> */
.L_x_22217:
        /* <DEDUP_REMOVED lines=13> */
.L_x_22219:
[----:B------:R-:W-:Y:S05]  /*1b610*/  BSYNC.RECONVERGENT B2 ;  /* 0x0000000000027941 */ /* 0x000fea0003800200 */
.L_x_22218:
        /* <DEDUP_REMOVED lines=61> */
.L_x_22216:
[----:B------:R-:W-:Y:S05]  /*1b9f0*/  BSYNC.RECONVERGENT B1 ;  /* 0x0000000000017941 */ /* 0x000fea0003800200 */
.L_x_22215:
        /* <DEDUP_REMOVED lines=23> */
.L_x_22222:
        /* <DEDUP_REMOVED lines=13> */
.L_x_22224:
[----:B------:R-:W-:Y:S05]  /*1bc40*/  BSYNC.RECONVERGENT B2 ;  /* 0x0000000000027941 */ /* 0x000fea0003800200 */
.L_x_22223:
        /* <DEDUP_REMOVED lines=56> */
[----:B------:R-:W-:-:S04]  /*1bfd0*/  LOP3.LUT R7, R7, R140, R5, 0x96, !PT ;  /* 0x0000008c07077212 */ /* 0x000fc800078e9605 */
[----:B------:R-:W-:Y:S01]  /*1bfe0*/  LOP3.LUT R6, R119, R6, R139, 0x96, !PT ;  /* 0x0000000677067212 */ /* 0x000fe200078e968b */
[----:B------:R-:W-:Y:S01]  /*1bff0*/  IMAD.MOV.U32 R139, RZ, RZ, RZ ;  /* 0x000000ffff8b7224 */ /* 0x000fe200078e00ff */
[----:B------:R-:W-:-:S07]  /*1c000*/  MOV R134, R138 ;  /* 0x0000008a00867202 */ /* 0x000fce0000000f00 */
.L_x_22221:
[----:B------:R-:W-:Y:S05]  /*1c010*/  BSYNC.RECONVERGENT B1 ;  /* 0x0000000000017941 */ /* 0x000fea0003800200 */
.L_x_22220:
        /* <DEDUP_REMOVED lines=23> */
.L_x_22227:
        /* <DEDUP_REMOVED lines=13> */
.L_x_22229:
[----:B------:R-:W-:Y:S05]  /*1c260*/  BSYNC.RECONVERGENT B2 ;  /* 0x0000000000027941 */ /* 0x000fea0003800200 */
.L_x_22228:
        /* <DEDUP_REMOVED lines=60> */
[----:B------:R-:W-:-:S07]  /*1c630*/  IMAD.MOV.U32 R4, RZ, RZ, R138 ;  /* 0x000000ffff047224 */ /* 0x000fce00078e008a */
.L_x_22226:
[----:B------:R-:W-:Y:S05]  /*1c640*/  BSYNC.RECONVERGENT B1 ;  /* 0x0000000000017941 */ /* 0x000fea0003800200 */
.L_x_22225:
        /* <DEDUP_REMOVED lines=23> */
.L_x_22232:
        /* <DEDUP_REMOVED lines=13> */
.L_x_22234:
[----:B------:R-:W-:Y:S05]  /*1c890*/  BSYNC.RECONVERGENT B2 ;  /* 0x0000000000027941 */ /* 0x000fea0003800200 */
.L_x_22233:
        /* <DEDUP_REMOVED lines=54> */
[----:B------:R-:W-:Y:S02]  /*1cc00*/  HFMA2 R141, -RZ, RZ, 0, 0 ;  /* 0x00000000ff8d7431 */ /* 0x000fe400000001ff */
[----:B------:R-:W-:Y:S01]  /*1cc10*/  IMAD.WIDE.U32 R138, R138, -0x2daee0ad, RZ ;  /* 0xd2511f538a8a7825 */ /* 0x000fe200078e00ff */
[----:B------:R-:W-:-:S04]  /*1cc20*/  LOP3.LUT R7, R7, R140, R5, 0x96, !PT ;  /* 0x0000008c07077212 */ /* 0x000fc800078e9605 */
[----:B------:R-:W-:Y:S02]  /*1cc30*/  LOP3.LUT R6, R121, R6, R139, 0x96, !PT ;  /* 0x0000000679067212 */ /* 0x000fe400078e968b */
[----:B------:R-:W-:Y:S01]  /*1cc40*/  MOV R139, R134 ;  /* 0x00000086008b7202 */ /* 0x000fe20000000f00 */
[----:B------:R-:W-:-:S07]  /*1cc50*/  IMAD.MOV.U32 R134, RZ, RZ, R138 ;  /* 0x000000ffff867224 */ /* 0x000fce00078e008a */
.L_x_22231:
[----:B------:R-:W-:Y:S05]  /*1cc60*/  BSYNC.RECONVERGENT B1 ;  /* 0x0000000000017941 */ /* 0x000fea0003800200 */
.L_x_22230:
        /* <DEDUP_REMOVED lines=23> */
.L_x_22237:
        /* <DEDUP_REMOVED lines=13> */
.L_x_22239:
[----:B------:R-:W-:Y:S05]  /*1ceb0*/  BSYNC.RECONVERGENT B2 ;  /* 0x0000000000027941 */ /* 0x000fea0003800200 */
.L_x_22238:
        /* <DEDUP_REMOVED lines=60> */
.L_x_22236:
[----:B------:R-:W-:Y:S05]  /*1d280*/  BSYNC.RECONVERGENT B1 ;  /* 0x0000000000017941 */ /* 0x000fea0003800200 */
.L_x_22235:
        /* <DEDUP_REMOVED lines=23> */
.L_x_22242:
        /* <DEDUP_REMOVED lines=15> */
.L_x_22244:
[----:B------:R-:W-:Y:S05]  /*1d4f0*/  BSYNC.RECONVERGENT B2 ;  /* 0x0000000000027941 */ /* 0x000fea0003800200 */
.L_x_22243:
        /* <DEDUP_REMOVED lines=60> */
.L_x_22241:
[----:B------:R-:W-:Y:S05]  /*1d8c0*/  BSYNC.RECONVERGENT B1 ;  /* 0x0000000000017941 */ /* 0x000fea0003800200 */
.L_x_22240:
        /* <DEDUP_REMOVED lines=11> */
.L_x_22204:
[----:B------:R-:W-:Y:S01]  /*1d980*/  ISETP.NE.AND P1, PT, R5, 0x1, PT ;  /* 0x000000010500780c */ /* 0x000fe20003f25270 */
[----:B------:R-:W-:Y:S01]  /*1d990*/  BSSY.RECONVERGENT B1, `(.L_x_22246) ;  /* 0x0000058000017945 */ /* 0x000fe20003800200 */
[----:B------:R-:W-:Y:S01]  /*1d9a0*/  IMAD.MOV.U32 R118, RZ, RZ, 0x2 ;  /* 0x00000002ff767424 */ /* 0x000fe200078e00ff */
[----:B-1----:R-:W-:Y:S01]  /*1d9b0*/  MOV R116, R4 ;  /* 0x0000000400747202 */ /* 0x002fe20000000f00 */
[----:B0-2---:R-:W-:-:S09]  /*1d9c0*/  IMAD.MOV.U32 R134, RZ, RZ, R2 ;  /* 0x000000ffff867224 */ /* 0x005fd200078e0002 */
        /* <DEDUP_REMOVED lines=11> */
.L_x_22248:
        /* <DEDUP_REMOVED lines=13> */
.L_x_22250:
[----:B------:R-:W-:Y:S05]  /*1db50*/  BSYNC.RECONVERGENT B2 ;  /* 0x0000000000027941 */ /* 0x000fea0003800200 */
.L_x_22249:
        /* <DEDUP_REMOVED lines=39> */
[C---:B------:R-:W-:Y:S01]  /*1ddd0*/  VIADD R119, R15.reuse, 0xdb3d7428 ;  /* 0xdb3d74280f777836 */ /* 0x040fe20000000000 */
[----:B------:R-:W-:Y:S01]  /*1dde0*/  IADD3 R117, PT, PT, R15, 0x1fd5c5a3, RZ ;  /* 0x1fd5c5a30f757810 */ /* 0x000fe20007ffe0ff */
[----:B------:R-:W-:-:S04]  /*1ddf0*/  IMAD.WIDE.U32 R4, R7, -0x326172a9, RZ ;  /* 0xcd9e8d5707047825 */ /* 0x000fc800078e00ff */
[----:B------:R-:W-:Y:S02]  /*1de00*/  VIADD R7, R14, 0x5384540f ;  /* 0x5384540f0e077836 */ /* 0x000fe40000000000 */
[----:B------:R-:W-:-:S03]  /*1de10*/  IMAD.WIDE.U32 R134, R134, -0x2daee0ad, RZ ;  /* 0xd2511f5386867825 */ /* 0x000fc600078e00ff */
[----:B------:R-:W-:Y:S01]  /*1de20*/  LOP3.LUT R7, R7, R118, R5, 0x96, !PT ;  /* 0x0000007607077212 */ /* 0x000fe200078e9605 */
[----:B------:R-:W-:Y:S01]  /*1de30*/  HFMA2 R118, -RZ, RZ, 0, 0 ;  /* 0x00000000ff767431 */ /* 0x000fe200000001ff */
        /* <DEDUP_REMOVED lines=13> */
.L_x_22247:
[----:B------:R-:W-:Y:S05]  /*1df10*/  BSYNC.RECONVERGENT B1 ;  /* 0x0000000000017941 */ /* 0x000fea0003800200 */
.L_x_22246:
[----:B------:R-:W0:Y:S01]  /*1df20*/  LDC R133, c[0x0][0x408] ;  /* 0x00010200ff857b82 */ /* 0x000e220000000800 */
[----:B------:R-:W-:Y:S01]  /*1df30*/  I2FP.F32.U32 R5, R116 ;  /* 0x0000007400057245 */ /* 0x000fe20000201000 */
[----:B-----5:R-:W-:Y:S01]  /*1df40*/  HADD2.F32 R116, -RZ, R120.H0_H0 ;  /* 0x20000078ff747230 */ /* 0x020fe20000004100 */
[----:B------:R-:W-:Y:S01]  /*1df50*/  BSSY.RECONVERGENT B1, `(.L_x_22251) ;  /* 0x0000062000017945 */ /* 0x000fe20003800200 */
[----:B---3--:R-:W-:Y:S01]  /*1df60*/  IMAD.MOV.U32 R136, RZ, RZ, 0x2f800000 ;  /* 0x2f800000ff887424 */ /* 0x008fe200078e00ff */
[----:B------:R-:W-:Y:S01]  /*1df70*/  MOV R119, 0x2 ;  /* 0x0000000200777802 */ /* 0x000fe20000000f00 */
[----:B------:R-:W-:Y:S02]  /*1df80*/  HADD2.F32 R117, -RZ, R72.H0_H0 ;  /* 0x20000048ff757230 */ /* 0x000fe40000004100 */
[----:B------:R-:W-:Y:S01]  /*1df90*/  FMUL.FTZ R116, R116, R125 ;  /* 0x0000007d74747220 */ /* 0x000fe20000410000 */
[----:B------:R-:W1:Y:S01]  /*1dfa0*/  LDC R135, c[0x0][0x404] ;  /* 0x00010100ff877b82 */ /* 0x000e620000000800 */
[----:B------:R-:W-:Y:S01]  /*1dfb0*/  FFMA.FTZ R2, R5, R136, 1.1641532182693481445e-10 ;  /* 0x2f00000005027423 */ /* 0x000fe20000010088 */
[----:B------:R-:W-:-:S02]  /*1dfc0*/  IMAD.MOV.U32 R5, RZ, RZ, R4 ;  /* 0x000000ffff057224 */ /* 0x000fc400078e0004 */
[----:B0-----:R-:W-:Y:S02]  /*1dfd0*/  FMUL.FTZ R116, R116, R133 ;  /* 0x0000008574747220 */ /* 0x001fe40000410000 */
[----:B-1----:R-:W-:-:S04]  /*1dfe0*/  FSETP.GTU.FTZ.AND P1, PT, R2, R135, PT ;  /* 0x000000870200720b */ /* 0x002fc80003f3c000 */
[----:B------:R-:W-:Y:S02]  /*1dff0*/  FSEL R116, R116, RZ, !P1 ;  /* 0x000000ff74747208 */ /* 0x000fe40004800000 */
[----:B------:R-:W-:Y:S02]  /*1e000*/  PLOP3.LUT P2, PT, P1, PT, PT, 0x8, 0x80 ;  /* 0x000000000080781c */ /* 0x000fe40000f4e170 */
[----:B------:R-:W-:Y:S01]  /*1e010*/  ISETP.NE.AND P1, PT, R118, 0x1, PT ;  /* 0x000000017600780c */ /* 0x000fe20003f25270 */
[----:B------:R-:W-:Y:S01]  /*1e020*/  FMUL.FTZ R116, R117, R116 ;  /* 0x0000007475747220 */ /* 0x000fe20000410000 */
        /* <DEDUP_REMOVED lines=10> */
.L_x_22253:
        /* <DEDUP_REMOVED lines=13> */
.L_x_22255:
[----:B------:R-:W-:Y:S05]  /*1e1a0*/  BSYNC.RECONVERGENT B2 ;  /* 0x0000000000027941 */ /* 0x000fea0003800200 */
.L_x_22254:
        /* <DEDUP_REMOVED lines=60> */
.L_x_22252:
[----:B------:R-:W-:Y:S05]  /*1e570*/  BSYNC.RECONVERGENT B1 ;  /* 0x0000000000017941 */ /* 0x000fea0003800200 */
.L_x_22251:
[----:B------:R-:W-:Y:S01]  /*1e580*/  I2FP.F32.U32 R5, R5 ;  /* 0x0000000500057245 */ /* 0x000fe20000201000 */
[----:B------:R-:W-:Y:S01]  /*1e590*/  HADD2.F32 R120, -RZ, R120.H1_H1 ;  /* 0x30000078ff787230 */ /* 0x000fe20000004100 */
[----:B------:R-:W-:Y:S01]  /*1e5a0*/  BSSY.RECONVERGENT B1, `(.L_x_22256) ;  /* 0x0000061000017945 */ /* 0x000fe20003800200 */
[----:B------:R-:W-:Y:S02]  /*1e5b0*/  HADD2.F32 R138, -RZ, R72.H1_H1 ;  /* 0x30000048ff8a7230 */ /* 0x000fe40000004100 */
[----:B------:R-:W-:Y:S02]  /*1e5c0*/  HFMA2 R139, -RZ, RZ, 0, 1.1920928955078125e-07 ;  /* 0x00000002ff8b7431 */ /* 0x000fe400000001ff */
[----:B------:R-:W-:Y:S01]  /*1e5d0*/  FFMA.FTZ R118, R5, R136, 1.1641532182693481445e-10 ;  /* 0x2f00000005767423 */ /* 0x000fe20000010088 */
[----:B------:R-:W-:Y:S01]  /*1e5e0*/  FMUL.FTZ R120, R120, R125 ;  /* 0x0000007d78787220 */ /* 0x000fe20000410000 */
[----:B------:R-:W-:-:S03]  /*1e5f0*/  IMAD.MOV.U32 R5, RZ, RZ, R4 ;  /* 0x000000ffff057224 */ /* 0x000fc600078e0004 */
[----:B------:R-:W-:Y:S01]  /*1e600*/  FMUL.FTZ R117, R120, R133 ;  /* 0x0000008578757220 */ /* 0x000fe20000410000 */
[----:B------:R-:W-:-:S04]  /*1e610*/  FSETP.GTU.FTZ.AND P1, PT, R118, R135, PT ;  /* 0x000000877600720b */ /* 0x000fc80003f3c000 */
        /* <DEDUP_REMOVED lines=14> */
.L_x_22258:
        /* <DEDUP_REMOVED lines=13> */
.L_x_22260:
[----:B------:R-:W-:Y:S05]  /*1e7d0*/  BSYNC.RECONVERGENT B2 ;  /* 0x0000000000027941 */ /* 0x000fea0003800200 */
.L_x_22259:
        /* <DEDUP_REMOVED lines=61> */
.L_x_22257:
[----:B------:R-:W-:Y:S05]  /*1ebb0*/  BSYNC.RECONVERGENT B1 ;  /* 0x0000000000017941 */ /* 0x000fea0003800200 */
.L_x_22256:
        /* <DEDUP_REMOVED lines=23> */
.L_x_22263:
        /* <DEDUP_REMOVED lines=13> */
.L_x_22265:
[----:B------:R-:W-:Y:S05]  /*1ee00*/  BSYNC.RECONVERGENT B2 ;  /* 0x0000000000027941 */ /* 0x000fea0003800200 */
.L_x_22264:
        /* <DEDUP_REMOVED lines=56> */
[----:B------:R-:W-:Y:S02]  /*1f190*/  LOP3.LUT R7, R7, R140, R5, 0x96, !PT ;  /* 0x0000008c07077212 */ /* 0x000fe400078e9605 */
[----:B------:R-:W-:Y:S01]  /*1f1a0*/  MOV R5, R134 ;  /* 0x0000008600057202 */ /* 0x000fe20000000f00 */
[----:B------:R-:W-:Y:S01]  /*1f1b0*/  IMAD.MOV.U32 R134, RZ, RZ, R138 ;  /* 0x000000ffff867224 */ /* 0x000fe200078e008a */
[----:B------:R-:W-:-:S07]  /*1f1c0*/  LOP3.LUT R6, R119, R6, R139, 0x96, !PT ;  /* 0x0000000677067212 */ /* 0x000fce00078e968b */
.L_x_22262:
[----:B------:R-:W-:Y:S05]  /*1f1d0*/  BSYNC.RECONVERGENT B1 ;  /* 0x0000000000017941 */ /* 0x000fea0003800200 */
.L_x_22261:
        /* <DEDUP_REMOVED lines=23> */
.L_x_22268:
        /* <DEDUP_REMOVED lines=13> */
.L_x_22270:
[----:B------:R-:W-:Y:S05]  /*1f420*/  BSYNC.RECONVERGENT B2 ;  /* 0x0000000000027941 */ /* 0x000fea0003800200 */
.L_x_22269:
        /* <DEDUP_REMOVED lines=61> */
.L_x_22267:
[----:B------:R-:W-:Y:S05]  /*1f800*/  BSYNC.RECONVERGENT B1 ;  /* 0x0000000000017941 */ /* 0x000fea0003800200 */
.L_x_22266:
        /* <DEDUP_REMOVED lines=23> */
.L_x_22273:
        /* <DEDUP_REMOVED lines=13> */
.L_x_22275:
[----:B------:R-:W-:Y:S05]  /*1fa50*/  BSYNC.RECONVERGENT B2 ;  /* 0x0000000000027941 */ /* 0x000fea0003800200 */
.L_x_22274:
        /* <DEDUP_REMOVED lines=52> */
[----:B------:R-:W-:Y:S01]  /*1fda0*/  LOP3.LUT R138, R5, R4, R141, 0x96, !PT ;  /* 0x00000004058a7212 */ /* 0x000fe200078e968d */
[----:B------:R-:W-:Y:S02]  /*1fdb0*/  IMAD.MOV.U32 R141, RZ, RZ, RZ ;  /* 0x000000ffff8d7224 */ /* 0x000fe400078e00ff */
[----:B------:R-:W-:-:S04]  /*1fdc0*/  IMAD.WIDE.U32 R4, R139, -0x326172a9, RZ ;  /* 0xcd9e8d578b047825 */ /* 0x000fc800078e00ff */
[----:B------:R-:W-:Y:S01]  /*1fdd0*/  IMAD.WIDE.U32 R138, R138, -0x2daee0ad, RZ ;  /* 0xd2511f538a8a7825 */ /* 0x000fe200078e00ff */
[----:B------:R-:W-:-:S03]  /*1fde0*/  LOP3.LUT R7, R7, R140, R5, 0x96, !PT ;  /* 0x0000008c07077212 */ /* 0x000fc600078e9605 */
[----:B------:R-:W-:Y:S01]  /*1fdf0*/  IMAD.MOV.U32 R5, RZ, RZ, R134 ;  /* 0x000000ffff057224 */ /* 0x000fe200078e0086 */
[----:B------:R-:W-:Y:S02]  /*1fe00*/  LOP3.LUT R6, R121, R6, R139, 0x96, !PT ;  /* 0x0000000679067212 */ /* 0x000fe400078e968b */
[----:B------:R-:W-:-:S07]  /*1fe10*/  MOV R134, R138 ;  /* 0x0000008a00867202 */ /* 0x000fce0000000f00 */
.L_x_22272:
[----:B------:R-:W-:Y:S05]  /*1fe20*/  BSYNC.RECONVERGENT B1 ;  /* 0x0000000000017941 */ /* 0x000fea0003800200 */
.L_x_22271:
        /* <DEDUP_REMOVED lines=23> */
.L_x_22278:
        /* <DEDUP_REMOVED lines=13> */
.L_x_22280:
[----:B------:R-:W-:Y:S05]  /*20070*/  BSYNC.RECONVERGENT B2 ;  /* 0x0000000000027941 */ /* 0x000fea0003800200 */
.L_x_22279:
        /* <DEDUP_REMOVED lines=60> */
.L_x_22277:
[----:B------:R-:W-:Y:S05]  /*20440*/  BSYNC.RECONVERGENT B1 ;  /* 0x0000000000017941 */ /* 0x000fea0003800200 */
.L_x_22276:
        /* <DEDUP_REMOVED lines=23> */
.L_x_22283:
        /* <DEDUP_REMOVED lines=15> */
.L_x_22285:
[----:B------:R-:W-:Y:S05]  /*206b0*/  BSYNC.RECONVERGENT B2 ;  /* 0x0000000000027941 */ /* 0x000fea0003800200 */
.L_x_22284:
        /* <DEDUP_REMOVED lines=60> */
.L_x_22282:
[----:B------:R-:W-:Y:S05]  /*20a80*/  BSYNC.RECONVERGENT B1 ;  /* 0x0000000000017941 */ /* 0x000fea0003800200 */
.L_x_22281:
        /* <DEDUP_REMOVED lines=10> */
.L_x_22245:
        /* <DEDUP_REMOVED lines=10> */
[----:B------:R-:W-:Y:S02]  /*20bd0*/  SEL R140, RZ, 0x1, !P3 ;  /* 0x00000001ff8c7807 */ /* 0x000fe40005800000 */
[----:B------:R-:W-:Y:S02]  /*20be0*/  LOP3.LUT R141, R141, R135, R142, 0xfe, !PT ;  /* 0x000000878d8d7212 */ /* 0x000fe400078efe8e */
[----:B------:R-:W-:Y:S02]  /*20bf0*/  LOP3.LUT R2, R2, R133, R125, 0xfe, !PT ;  /* 0x0000008502027212 */ /* 0x000fe400078efe7d */
[----:B------:R-:W-:-:S02]  /*20c00*/  SEL R125, RZ, 0x1, !P6 ;  /* 0x00000001ff7d7807 */ /* 0x000fc40007000000 */
[----:B------:R-:W-:Y:S01]  /*20c10*/  LOP3.LUT R141, R141, R140, RZ, 0xfc, !PT ;  /* 0x0000008c8d8d7212 */ /* 0x000fe200078efcff */
[C---:B0-----:R-:W-:Y:S01]  /*20c20*/  IMAD.WIDE.U32 R138, R127.reuse, 0x20, R138 ;  /* 0x000000207f8a7825 */ /* 0x041fe200078e008a */
[----:B------:R-:W-:Y:S02]  /*20c30*/  LOP3.LUT R140, R2, R125, RZ, 0xfc, !PT ;  /* 0x0000007d028c7212 */ /* 0x000fe400078efcff */
[----:B------:R-:W-:Y:S02]  /*20c40*/  MOV R2, R134 ;  /* 0x0000008600027202 */ /* 0x000fe40000000f00 */
[----:B------:R4:W-:Y:S01]  /*20c50*/  STG.E.128 desc[UR6][R138.64], R116 ;  /* 0x000000748a007986 */ /* 0x0009e2000c101d06 */
[----:B-1----:R-:W-:-:S03]  /*20c60*/  IMAD.WIDE.U32 R136, R127, 0x8, R136 ;  /* 0x000000087f887825 */ /* 0x002fc600078e0088 */
[----:B------:R4:W-:Y:S04]  /*20c70*/  STG.E.128 desc[UR6][R138.64+0x10], R120 ;  /* 0x000010788a007986 */ /* 0x0009e8000c101d06 */
[----:B------:R4:W-:Y:S02]  /*20c80*/  STG.E.64 desc[UR6][R136.64], R140 ;  /* 0x0000008c88007986 */ /* 0x0009e4000c101b06 */
.L_x_22203:
[----:B------:R-:W-:Y:S05]  /*20c90*/  BSYNC.RECONVERGENT B0 ;  /* 0x0000000000007941 */ /* 0x000fea0003800200 */
.L_x_22202:
[----:B------:R-:W-:Y:S01]  /*20ca0*/  ISETP.NE.AND P5, PT, R126, RZ, PT ;  /* 0x000000ff7e00720c */ /* 0x000fe20003fa5270 */
[----:B------:R-:W-:Y:S01]  /*20cb0*/  FADD.FTZ R126, RZ, R84 ;  /* 0x00000054ff7e7221 */ /* 0x000fe20000010000 */
[C---:B------:R-:W-:Y:S01]  /*20cc0*/  ISETP.GT.U32.AND P1, PT, R13.reuse, 0xff, PT ;  /* 0x000000ff0d00780c */ /* 0x040fe20003f24070 */
[----:B------:R-:W-:Y:S01]  /*20cd0*/  BSSY.RECONVERGENT B0, `(.L_x_22286) ;  /* 0x000009e000007945 */ /* 0x000fe20003800200 */
[----:B------:R-:W-:Y:S01]  /*20ce0*/  ISETP.GT.U32.AND P2, PT, R13, 0x17f, PT ;  /* 0x0000017f0d00780c */ /* 0x000fe20003f44070 */
[----:B------:R-:W-:Y:S01]  /*20cf0*/  FADD.FTZ R125, R85, R126 ;  /* 0x0000007e557d7221 */ /* 0x000fe20000010000 */
[C---:B------:R-:W-:Y:S02]  /*20d00*/  ISETP.GT.U32.AND P3, PT, R13.reuse, 0x1ff, PT ;  /* 0x000001ff0d00780c */ /* 0x040fe40003f64070 */
[----:B------:R-:W-:Y:S01]  /*20d10*/  ISETP.GT.U32.AND P4, PT, R13, 0x27f, PT ;  /* 0x0000027f0d00780c */ /* 0x000fe20003f84070 */
[----:B------:R-:W-:Y:S01]  /*20d20*/  FADD.FTZ R126, R86, R125 ;  /* 0x0000007d567e7221 */ /* 0x000fe20000010000 */
[----:B0-234-:R-:W-:-:S03]  /*20d30*/  LOP3.LUT R137, R124, 0x1f, RZ, 0xc0, !PT ;  /* 0x0000001f7c897812 */ /* 0x01dfc600078ec0ff */
        /* <DEDUP_REMOVED lines=151> */
.L_x_22287:
[----:B------:R-:W-:Y:S05]  /*216b0*/  BSYNC.RECONVERGENT B0 ;  /* 0x0000000000007941 */ /* 0x000fea0003800200 */
.L_x_22286:
        /* <DEDUP_REMOVED lines=12> */
.L_x_22289:
[----:B------:R-:W-:Y:S05]  /*21780*/  BSYNC.RECONVERGENT B0 ;  /* 0x0000000000007941 */ /* 0x000fea0003800200 */
.L_x_22288:
[----:B0-----:R-:W0:Y:S01]  /*21790*/  SHFL.DOWN PT, R125, R138, 0x2, 0x1f ;  /* 0x08401f008a7d7f89 */ /* 0x001e2200000e0000 */
[----:B------:R-:W-:Y:S01]  /*217a0*/  ISETP.NE.AND P1, PT, RZ, UR10, PT ;  /* 0x0000000aff007c0c */ /* 0x000fe2000bf25270 */
[----:B------:R-:W-:Y:S02]  /*217b0*/  BSSY.RECONVERGENT B0, `(.L_x_22290) ;  /* 0x0000062000007945 */ /* 0x000fe40003800200 */
[----:B-1----:R-:W1:Y:S01]  /*217c0*/  SHFL.DOWN PT, R133, R126, 0x2, 0x1f ;  /* 0x08401f007e857f89 */ /* 0x002e6200000e0000 */
[-C--:B0-----:R-:W-:Y:S02]  /*217d0*/  IADD3 R135, PT, PT, R125, R138.reuse, RZ ;  /* 0x0000008a7d877210 */ /* 0x081fe40007ffe0ff */
[----:B------:R-:W-:Y:S02]  /*217e0*/  I2FP.F32.S32 R139, R125 ;  /* 0x0000007d008b7245 */ /* 0x000fe40000201400 */
[----:B------:R-:W-:Y:S01]  /*217f0*/  I2FP.F32.S32 R136, R135 ;  /* 0x0000008700887245 */ /* 0x000fe20000201400 */
[----:B------:R-:W0:Y:S01]  /*21800*/  SHFL.DOWN PT, R142, R135, 0x1, 0x1f ;  /* 0x08201f00878e7f89 */ /* 0x000e2200000e0000 */
[----:B------:R-:W-:Y:S01]  /*21810*/  I2FP.F32.S32 R125, R138 ;  /* 0x0000008a007d7245 */ /* 0x000fe20000201400 */
        /* <DEDUP_REMOVED lines=25> */
[----:B--2---:R-:W-:-:S04]  /*219b0*/  FADD.FTZ R134, R126, R125 ;  /* 0x0000007d7e867221 */ /* 0x004fc80000010000 */
[----:B------:R-:W-:Y:S02]  /*219c0*/  FFMA.FTZ R135, R133, R127, R134 ;  /* 0x0000007f85877223 */ /* 0x000fe40000010086 */
[----:B------:R-:W1:Y:S04]  /*219d0*/  LDC R134, c[0x0][0x448] ;  /* 0x00011200ff867b82 */ /* 0x000e680000000800 */
        /* <DEDUP_REMOVED lines=18> */
[--C-:B------:R-:W-:Y:S01]  /*21b00*/  FADD.FTZ R139, R88, -R133.reuse ;  /* 0x80000085588b7221 */ /* 0x100fe20000010000 */
[----:B------:R-:W-:Y:S02]  /*21b10*/  HADD2.F32 R136, -RZ, R21.H0_H0 ;  /* 0x20000015ff887230 */ /* 0x000fe40000004100 */
[C---:B------:R-:W-:Y:S01]  /*21b20*/  FMUL.FTZ R137, R134.reuse, R137 ;  /* 0x0000008986897220 */ /* 0x040fe20000410000 */
[C---:B------:R-:W-:Y:S01]  /*21b30*/  FMUL.FTZ R124, R134.reuse, R125 ;  /* 0x0000007d867c7220 */ /* 0x040fe20000410000 */
[----:B------:R-:W-:Y:S01]  /*21b40*/  FMUL.FTZ R125, R134, R139 ;  /* 0x0000008b867d7220 */ /* 0x000fe20000410000 */
[----:B------:R-:W-:Y:S01]  /*21b50*/  FADD.FTZ R141, R90, -R133 ;  /* 0x800000855a8d7221 */ /* 0x000fe20000010000 */
[----:B------:R-:W-:Y:S01]  /*21b60*/  FFMA.FTZ R139, R137, R126, R136 ;  /* 0x0000007e898b7223 */ /* 0x000fe20000010088 */
[----:B------:R-:W-:Y:S01]  /*21b70*/  HADD2.F32 R127, -RZ, R16.H0_H0 ;  /* 0x20000010ff7f7230 */ /* 0x000fe20000004100 */
[----:B------:R-:W0:Y:S01]  /*21b80*/  LDC.64 R136, c[0x0][0x428] ;  /* 0x00010a00ff887b82 */ /* 0x000e220000000a00 */
[----:B------:R-:W-:-:S02]  /*21b90*/  HADD2.F32 R135, -RZ, R20.H0_H0 ;  /* 0x20000014ff877230 */ /* 0x000fc40000004100 */
[----:B------:R-:W-:Y:S01]  /*21ba0*/  FMUL.FTZ R142, R134, R141 ;  /* 0x0000008d868e7220 */ /* 0x000fe20000410000 */
[----:B------:R-:W-:Y:S02]  /*21bb0*/  HADD2.F32 R138, -RZ, R18.H0_H0 ;  /* 0x20000012ff8a7230 */ /* 0x000fe40000004100 */
[----:B------:R-:W-:Y:S02]  /*21bc0*/  HADD2.F32 R140, -RZ, R22.H0_H0 ;  /* 0x20000016ff8c7230 */ /* 0x000fe40000004100 */
[----:B------:R-:W-:Y:S01]  /*21bd0*/  FFMA.FTZ R124, R124, R127, R135 ;  /* 0x0000007f7c7c7223 */ /* 0x000fe20000010087 */
[----:B------:R-:W-:Y:S02]  /*21be0*/  HADD2.F32 R143, -RZ, R19.H0_H0 ;  /* 0x20000013ff8f7230 */ /* 0x000fe40000004100 */
[--C-:B------:R-:W-:Y:S01]  /*21bf0*/  FADD.FTZ R135, R89, -R133.reuse ;  /* 0x8000008559877221 */ /* 0x100fe20000010000 */
[----:B------:R-:W-:Y:S02]  /*21c00*/  HADD2.F32 R145, -RZ, R23.H0_H0 ;  /* 0x20000017ff917230 */ /* 0x000fe40000004100 */
[----:B------:R-:W-:Y:S01]  /*21c10*/  FFMA.FTZ R141, R125, R138, R140 ;  /* 0x0000008a7d8d7223 */ /* 0x000fe2000001008c */
[--C-:B------:R-:W-:Y:S01]  /*21c20*/  FADD.FTZ R125, R85, -R133.reuse ;  /* 0x80000085557d7221 */ /* 0x100fe20000010000 */
[----:B------:R-:W-:Y:S01]  /*21c30*/  FADD.FTZ R127, R87, -R133 ;  /* 0x80000085577f7221 */ /* 0x000fe20000010000 */
[----:B------:R-:W-:-:S02]  /*21c40*/  HADD2.F32 R144, -RZ, R18.H1_H1 ;  /* 0x30000012ff907230 */ /* 0x000fc40000004100 */
[----:B------:R-:W-:Y:S01]  /*21c50*/  FFMA.FTZ R143, R142, R143, R145 ;  /* 0x0000008f8e8f7223 */ /* 0x000fe20000010091 */
[----:B------:R-:W-:Y:S01]  /*21c60*/  FADD.FTZ R145, R91, -R133 ;  /* 0x800000855b917221 */ /* 0x000fe20000010000 */
[----:B------:R-:W-:Y:S02]  /*21c70*/  HADD2.F32 R146, -RZ, R22.H1_H1 ;  /* 0x30000016ff927230 */ /* 0x000fe40000004100 */
        /* <DEDUP_REMOVED lines=21> */
.L_x_22291:
[----:B------:R-:W-:Y:S05]  /*21dd0*/  BSYNC.RECONVERGENT B0 ;  /* 0x0000000000007941 */ /* 0x000fea0003800200 */
.L_x_22290:
[----:B------:R-:W-:Y:S01]  /*21de0*/  ISETP.NE.AND P1, PT, R132, RZ, PT ;  /* 0x000000ff8400720c */ /* 0x000fe20003f25270 */
[----:B------:R-:W-:-:S12]  /*21df0*/  BSSY.RECONVERGENT B0, `(.L_x_22292) ;  /* 0x0000032000007945 */ /* 0x000fd80003800200 */
[----:B------:R-:W-:Y:S05]  /*21e00*/  @!P1 BRA `(.L_x_22293) ;  /* 0x0000000000c09947 */ /* 0x000fea0003800000 */
[--C-:B-1----:R-:W-:Y:S01]  /*21e10*/  FADD.FTZ R137, R94, -R133.reuse ;  /* 0x800000855e897221 */ /* 0x102fe20000010000 */
        /* <DEDUP_REMOVED lines=9> */
[C---:B------:R-:W-:Y:S01]  /*21eb0*/  FMUL.FTZ R124, R134.reuse, R125 ;  /* 0x0000007d867c7220 */ /* 0x040fe20000410000 */
[----:B------:R-:W-:Y:S01]  /*21ec0*/  FMUL.FTZ R125, R134, R141 ;  /* 0x0000008d867d7220 */ /* 0x000fe20000410000 */
[----:B------:R-:W-:Y:S01]  /*21ed0*/  FFMA.FTZ R138, R137, R126, R132 ;  /* 0x0000007e898a7223 */ /* 0x000fe20000010084 */
[----:B------:R-:W-:Y:S02]  /*21ee0*/  HADD2.F32 R127, -RZ, R28.H0_H0 ;  /* 0x2000001cff7f7230 */ /* 0x000fe40000004100 */
[----:B------:R-:W-:Y:S01]  /*21ef0*/  FFMA.FTZ R141, R139, R136, R140 ;  /* 0x000000888b8d7223 */ /* 0x000fe2000001008c */
[----:B------:R-:W-:Y:S01]  /*21f00*/  HADD2.F32 R135, -RZ, R32.H0_H0 ;  /* 0x20000020ff877230 */ /* 0x000fe20000004100 */
[----:B------:R-:W0:Y:S01]  /*21f10*/  LDC.64 R136, c[0x0][0x428] ;  /* 0x00010a00ff887b82 */ /* 0x000e220000000a00 */
        /* <DEDUP_REMOVED lines=23> */
[----:B0-----:R-:W-:Y:S01]  /*22090*/  IMAD.WIDE.U32 R136, R129, 0x10, R136 ;  /* 0x0000001081887825 */ /* 0x001fe200078e0088 */
[----:B------:R-:W-:-:S03]  /*220a0*/  F2FP.F16.F32.PACK_AB R126, R144, R141 ;  /* 0x0000008d907e723e */ /* 0x000fc600000000ff */
[----:B------:R-:W-:Y:S01]  /*220b0*/  FFMA.FTZ R139, R127, R140, R142 ;  /* 0x0000008c7f8b7223 */ /* 0x000fe2000001008e */
[----:B------:R-:W-:Y:S01]  /*220c0*/  F2FP.F16.F32.PACK_AB R127, R148, R143 ;  /* 0x0000008f947f723e */ /* 0x000fe200000000ff */
[----:B------:R-:W-:Y:S01]  /*220d0*/  VIADD R129, R129, 0x80 ;  /* 0x0000008081817836 */ /* 0x000fe20000000000 */
[----:B------:R-:W-:Y:S02]  /*220e0*/  F2FP.F16.F32.PACK_AB R124, R135, R124 ;  /* 0x0000007c877c723e */ /* 0x000fe400000000ff */
[----:B------:R-:W-:-:S05]  /*220f0*/  F2FP.F16.F32.PACK_AB R125, R139, R138 ;  /* 0x0000008a8b7d723e */ /* 0x000fca00000000ff */
[----:B------:R2:W-:Y:S02]  /*22100*/  STG.E.128 desc[UR6][R136.64], R124 ;  /* 0x0000007c88007986 */ /* 0x0005e4000c101d06 */
.L_x_22293:
[----:B------:R-:W-:Y:S05]  /*22110*/  BSYNC.RECONVERGENT B0 ;  /* 0x0000000000007941 */ /* 0x000fea0003800200 */
.L_x_22292:
        /* <DEDUP_REMOVED lines=9> */
[C---:B------:R-:W-:Y:S01]  /*221b0*/  FMUL.FTZ R124, R134.reuse, R125 ;  /* 0x0000007d867c7220 */ /* 0x040fe20000410000 */
[----:B------:R-:W-:Y:S01]  /*221c0*/  FMUL.FTZ R125, R134, R139 ;  /* 0x0000008b867d7220 */ /* 0x000fe20000410000 */
[----:B------:R-:W-:-:S02]  /*221d0*/  HADD2.F32 R127, -RZ, R40.H0_H0 ;  /* 0x20000028ff7f7230 */ /* 0x000fc40000004100 */
[----:B------:R-:W-:Y:S01]  /*221e0*/  FFMA.FTZ R139, R137, R136, R138 ;  /* 0x00000088898b7223 */ /* 0x000fe2000001008a */
[----:B------:R-:W-:Y:S01]  /*221f0*/  HADD2.F32 R131, -RZ, R44.H0_H0 ;  /* 0x2000002cff837230 */ /* 0x000fe20000004100 */
[----:B------:R-:W0:Y:S01]  /*22200*/  LDC.64 R136, c[0x0][0x428] ;  /* 0x00010a00ff887b82 */ /* 0x000e220000000a00 */
[--C-:B------:R-:W-:Y:S01]  /*22210*/  FADD.FTZ R135, R102, -R133.reuse ;  /* 0x8000008566877221 */ /* 0x100fe20000010000 */
[----:B------:R-:W-:Y:S02]  /*22220*/  HADD2.F32 R140, -RZ, R43.H0_H0 ;  /* 0x2000002bff8c7230 */ /* 0x000fe40000004100 */
[----:B------:R-:W-:Y:S01]  /*22230*/  FADD.FTZ R143, R107, -R133 ;  /* 0x800000856b8f7221 */ /* 0x000fe20000010000 */
[----:B------:R-:W-:Y:S02]  /*22240*/  HADD2.F32 R142, -RZ, R47.H0_H0 ;  /* 0x2000002fff8e7230 */ /* 0x000fe40000004100 */
[----:B------:R-:W-:Y:S01]  /*22250*/  FMUL.FTZ R135, R134, R135 ;  /* 0x0000008786877220 */ /* 0x000fe20000410000 */
[----:B------:R-:W-:-:S02]  /*22260*/  HADD2.F32 R126, -RZ, R41.H0_H0 ;  /* 0x20000029ff7e7230 */ /* 0x000fc40000004100 */
[----:B------:R-:W-:Y:S01]  /*22270*/  FFMA.FTZ R124, R124, R127, R131 ;  /* 0x0000007f7c7c7223 */ /* 0x000fe20000010083 */
[----:B------:R-:W-:Y:S02]  /*22280*/  HADD2.F32 R132, -RZ, R45.H0_H0 ;  /* 0x2000002dff847230 */ /* 0x000fe40000004100 */
[----:B------:R-:W-:Y:S01]  /*22290*/  FFMA.FTZ R141, R125, R140, R142 ;  /* 0x0000008c7d8d7223 */ /* 0x000fe2000001008e */
[--C-:B------:R-:W-:Y:S01]  /*222a0*/  FADD.FTZ R131, R105, -R133.reuse ;  /* 0x8000008569837221 */ /* 0x100fe20000010000 */
[--C-:B------:R-:W-:Y:S01]  /*222b0*/  FADD.FTZ R125, R101, -R133.reuse ;  /* 0x80000085657d7221 */ /* 0x100fe20000010000 */
[----:B------:R-:W-:Y:S01]  /*222c0*/  FADD.FTZ R127, R103, -R133 ;  /* 0x80000085677f7221 */ /* 0x000fe20000010000 */
[----:B------:R-:W-:Y:S01]  /*222d0*/  FFMA.FTZ R135, R135, R126, R132 ;  /* 0x0000007e87877223 */ /* 0x000fe20000010084 */
        /* <DEDUP_REMOVED lines=23> */
.L_x_22295:
[----:B------:R-:W-:Y:S05]  /*22450*/  BSYNC.RECONVERGENT B0 ;  /* 0x0000000000007941 */ /* 0x000fea0003800200 */
.L_x_22294:
[----:B------:R-:W-:Y:S01]  /*22460*/  ISETP.NE.AND P1, PT, R130, RZ, PT ;  /* 0x000000ff8200720c */ /* 0x000fe20003f25270 */
[----:B------:R-:W-:-:S12]  /*22470*/  BSSY.RECONVERGENT B0, `(.L_x_22296) ;  /* 0x0000032000007945 */ /* 0x000fd80003800200 */
[----:B------:R-:W-:Y:S05]  /*22480*/  @!P1 BRA `(.L_x_22297) ;  /* 0x0000000000c09947 */ /* 0x000fea0003800000 */
[--C-:B------:R-:W-:Y:S01]  /*22490*/  FADD.FTZ R131, R112, -R133.reuse ;  /* 0x8000008570837221 */ /* 0x100fe20000010000 */
[--C-:B0123--:R-:W-:Y:S01]  /*224a0*/  FADD.FTZ R127, R110, -R133.reuse ;  /* 0x800000856e7f7221 */ /* 0x10ffe20000010000 */
        /* <DEDUP_REMOVED lines=46> */
.L_x_22297:
[----:B------:R-:W-:Y:S05]  /*22790*/  BSYNC.RECONVERGENT B0 ;  /* 0x0000000000007941 */ /* 0x000fea0003800200 */
.L_x_22296:
        /* <DEDUP_REMOVED lines=49> */
.L_x_22299:
[----:B------:R-:W-:Y:S05]  /*22ab0*/  BSYNC.RECONVERGENT B0 ;  /* 0x0000000000007941 */ /* 0x000fea0003800200 */
.L_x_22298:
[----:B01234-:R-:W0:Y:S01]  /*22ac0*/  LDC.64 R124, c[0x0][0x380] ;  /* 0x0000e000ff7c7b82 */ /* 0x01fe220000000a00 */
[----:B------:R-:W-:Y:S01]  /*22ad0*/  UPLOP3.LUT UP1, UPT, UPT, UPT, UP1, 0x40, 0x4 ;  /* 0x000000000004789c */ /* 0x000fe20003f2e810 */
[----:B0-----:R-:W-:-:S04]  /*22ae0*/  IADD3 R128, PT, PT, R128, R124, RZ ;  /* 0x0000007c80807210 */ /* 0x001fc80007ffe0ff */
[----:B------:R-:W-:-:S13]  /*22af0*/  ISETP.GE.AND P0, PT, R128, R125, PT ;  /* 0x0000007d8000720c */ /* 0x000fda0003f06270 */
[----:B------:R-:W-:Y:S05]  /*22b00*/  @!P0 BRA `(.L_x_22300) ;  /* 0xfffffde400288947 */ /* 0x000fea000383ffff */
[----:B------:R-:W-:Y:S05]  /*22b10*/  EXIT ;  /* 0x000000000000794d */ /* 0x000fea0003800000 */
.L_x_22301:
        /* <DEDUP_REMOVED lines=14> */
.L_x_34088:


//--------------------- .text._ZN10layer_norm13ln_fwd_kernelINS_13Kernel_traitsI6__halfS2_fS2_fjLj5120ELj1ELj1ELj4ELj16ENS_18Kernel_traits_baseILj5120ES2_S2_fS2_fjLj128EEEEELb1ELb1ELb0ELb1EEEvNS_9FwdParamsE --------------------------
	.section	.text._ZN10layer_norm13ln_fwd_kernelINS_13Kernel_traitsI6__halfS2_fS2_fjLj5120ELj1ELj1ELj4ELj16ENS_18Kernel_traits_baseILj5120ES2_S2_fS2_fjLj128EEEEELb1ELb1ELb0ELb1EEEvNS_9FwdParamsE,"ax",@progbits
	.align	128
        .global         _ZN10layer_norm13ln_fwd_kernelINS_13Kernel_traitsI6__halfS2_fS2_fjLj5120ELj1ELj1ELj4ELj16ENS_18Kernel_traits_baseILj5120ES2_S2_fS2_fjLj128EEEEELb1ELb1ELb0ELb1EEEvNS_9FwdParamsE
        .type           _ZN10layer_norm13ln_fwd_kernelINS_13Kernel_traitsI6__halfS2_fS2_fjLj5120ELj1ELj1ELj4ELj16ENS_18Kernel_traits_baseILj5120ES2_S2_fS2_fjLj128EEEEELb1ELb1ELb0ELb1EEEvNS_9FwdParamsE,@function
        .size           _ZN10layer_norm13ln_fwd_kernelINS_13Kernel_traitsI6__halfS2_fS2_fjLj5120ELj1ELj1ELj4ELj16ENS_18Kernel_traits_baseILj5120ES2_S2_fS2_fjLj128EEEEELb1ELb1ELb0ELb1EEEvNS_9FwdParamsE,(.L_x_34089 - _ZN10layer_norm13ln_fwd_kernelINS_13Kernel_traitsI6__halfS2_fS2_fjLj5120ELj1ELj1ELj4ELj16ENS_18Kernel_traits_baseILj5120ES2_S2_fS2_fjLj128EEEEELb1ELb1ELb0ELb1EEEvNS_9FwdParamsE)
        .other          _ZN10layer_norm13ln_fwd_kernelINS_13Kernel_traitsI6__halfS2_fS2_fjLj5120ELj1ELj1ELj4ELj16ENS_18Kernel_traits_baseILj5120ES2_S2_fS2_fjLj128EEEEELb1ELb1ELb0ELb1EEEvNS_9FwdParamsE,@"STO_CUDA_ENTRY STV_DEFAULT"
_ZN10layer_norm13ln_fwd_kernelINS_13Kernel_traitsI6__halfS2_fS2_fjLj5120ELj1ELj1ELj4ELj16ENS_18Kernel_traits_baseILj5120ES2_S2_fS2_fjLj128EEEEELb1ELb1ELb0ELb1EEEvNS_9FwdParamsE:
.text._ZN10layer_norm13ln_fwd_kernelINS_13Kernel_traitsI6__halfS2_fS2_fjLj5120ELj1ELj1ELj4ELj16ENS_18Kernel_traits_baseILj5120ES2_S2_fS2_fjLj128EEEEELb1ELb1ELb0ELb1EEEvNS_9FwdParamsE:
        /* <DEDUP_REMOVED lines=47> */
.L_x_22302:
        /* <DEDUP_REMOVED lines=10> */
[----:B0-----:R-:W-:-:S05]  /*0390*/  IMAD.WIDE.U32 R28, R67, 0x10, R4 ;  /* 0x00000010431c7825 */ /* 0x001fca00078e0004 */
[----:B------:R-:W5:Y:S01]  /*03a0*/  LDG.E.128 R120, desc[UR8][R28.64] ;  /* 0x000000081c787981 */ /* 0x000f62000c1e1d00 */
[----:B-1----:R-:W-:-:S03]  /*03b0*/  IMAD.WIDE.U32 R32, R67, 0x10, R6 ;  /* 0x0000001043207825 */ /* 0x002fc600078e0006 */
        /* <DEDUP_REMOVED lines=9> */
[----:B------:R0:W5:Y:S02]  /*0450*/  LDG.E.128 R4, desc[UR8][R32.64+0x2000] ;  /* 0x0020000820047981 */ /* 0x000164000c1e1d00 */
[----:B0-----:R-:W-:-:S07]  /*0460*/  CS2R R32, SRZ ;  /* 0x0000000000207805 */ /* 0x001fce000001ff00 */
.L_x_22303:
[----:B------:R-:W1:Y:S02]  /*0470*/  LDCU UR4, c[0x0][0x384] ;  /* 0x00007080ff0477ac */ /* 0x000e640008000800 */
[----:B-1----:R-:W-:-:S13]  /*0480*/  ISETP.GE.AND P0, PT, R115, UR4, PT ;  /* 0x0000000473007c0c */ /* 0x002fda000bf06270 */
[----:B------:R-:W-:Y:S05]  /*0490*/  @P0 EXIT ;  /* 0x000000000000094d */ /* 0x000fea0003800000 */
[----:B------:R-:W1:Y:S01]  /*04a0*/  LDCU UR4, c[0x0][0x360] ;  /* 0x00006c00ff0477ac */ /* 0x000e620008000800 */
[----:B0-----:R-:W-:Y:S01]  /*04b0*/  IMAD.HI.U32 R61, R108, -0x2daee0ad, RZ ;  /* 0xd2511f536c3d7827 */ /* 0x001fe200078e00ff */
[----:B------:R-:W0:Y:S01]  /*04c0*/  LDC.64 R70, c[0x0][0x3e0] ;  /* 0x0000f800ff467b82 */ /* 0x000e220000000a00 */
[----:B-----5:R-:W-:Y:S01]  /*04d0*/  IADD3 R68, PT, PT, R3, -0x24c28bd8, RZ ;  /* 0xdb3d742803447810 */ /* 0x020fe20007ffe0ff */
[----:B------:R-:W2:Y:S01]  /*04e0*/  LDCU UR6, c[0x0][0x404] ;  /* 0x00008080ff0677ac */ /* 0x000ea20008000800 */
[----:B------:R-:W-:Y:S01]  /*04f0*/  VIADD R64, R2, 0x9e3779b9 ;  /* 0x9e3779b902407836 */ /* 0x000fe20000000000 */
[----:B------:R-:W-:Y:S01]  /*0500*/  LOP3.LUT R61, R61, R3, RZ, 0x3c, !PT ;  /* 0x000000033d3d7212 */ /* 0x000fe200078e3cff */
[----:B------:R-:W-:Y:S01]  /*0510*/  IMAD R66, R108, -0x2daee0ad, RZ ;  /* 0xd2511f536c427824 */ /* 0x000fe200078e02ff */
[----:B------:R-:W-:Y:S01]  /*0520*/  LOP3.LUT R117, R0, 0x3, RZ, 0xc0, !PT ;  /* 0x0000000300757812 */ /* 0x000fe200078ec0ff */
[----:B------:R-:W-:Y:S01]  /*0530*/  IMAD.MOV.U32 R113, RZ, RZ, RZ ;  /* 0x000000ffff717224 */ /* 0x000fe200078e00ff */
[----:B------:R-:W3:Y:S01]  /*0540*/  LDCU UR7, c[0x0][0x408] ;  /* 0x00008100ff0777ac */ /* 0x000ee20008000800 */
[C---:B------:R-:W-:Y:S01]  /*0550*/  IMAD.HI.U32 R62, R61.reuse, -0x326172a9, RZ ;  /* 0xcd9e8d573d3e7827 */ /* 0x040fe200078e00ff */
[----:B------:R-:W4:Y:S03]  /*0560*/  LDCU UR12, c[0x0][0x388] ;  /* 0x00007100ff0c77ac */ /* 0x000f260008000800 */
[----:B------:R-:W-:-:S02]  /*0570*/  IMAD R61, R61, -0x326172a9, RZ ;  /* 0xcd9e8d573d3d7824 */ /* 0x000fc400078e02ff */
[----:B-1----:R-:W-:Y:S01]  /*0580*/  IMAD R110, R115, UR4, R67 ;  /* 0x00000004736e7c24 */ /* 0x002fe2000f8e0243 */
[----:B------:R-:W1:Y:S01]  /*0590*/  LDCU.U8 UR13, c[0x0][0x410] ;  /* 0x00008200ff0d77ac */ /* 0x000e620008000000 */
[----:B------:R-:W-:Y:S02]  /*05a0*/  VIADD R67, R3, 0xbb67ae85 ;  /* 0xbb67ae8503437836 */ /* 0x000fe40000000000 */
[C---:B------:R-:W-:Y:S01]  /*05b0*/  IMAD.HI.U32 R60, R110.reuse, -0x326172a9, RZ ;  /* 0xcd9e8d576e3c7827 */ /* 0x040fe200078e00ff */
[----:B------:R-:W0:Y:S03]  /*05c0*/  LDCU UR14, c[0x0][0x400] ;  /* 0x00008000ff0e77ac */ /* 0x000e260008000800 */
[----:B------:R-:W-:Y:S01]  /*05d0*/  IMAD R63, R110, -0x326172a9, RZ ;  /* 0xcd9e8d576e3f7824 */ /* 0x000fe200078e02ff */
[----:B------:R-:W-:Y:S01]  /*05e0*/  LOP3.LUT R60, R109, R60, R2, 0x96, !PT ;  /* 0x0000003c6d3c7212 */ /* 0x000fe200078e9602 */
[----:B------:R-:W0:Y:S02]  /*05f0*/  LDCU.64 UR10, c[0x0][0x3a0] ;  /* 0x00007400ff0a77ac */ /* 0x000e240008000a00 */
[----:B0-----:R-:W-:-:S02]  /*0600*/  ISETP.NE.U32.AND P0, PT, R70, RZ, PT ;  /* 0x000000ff4600720c */ /* 0x001fc40003f05070 */
[----:B------:R-:W-:Y:S01]  /*0610*/  LOP3.LUT R62, R64, R63, R62, 0x96, !PT ;  /* 0x0000003f403e7212 */ /* 0x000fe200078e963e */
[----:B------:R-:W-:Y:S01]  /*0620*/  IMAD.HI.U32 R65, R60, -0x2daee0ad, RZ ;  /* 0xd2511f533c417827 */ /* 0x000fe200078e00ff */
[----:B------:R-:W-:Y:S01]  /*0630*/  ISETP.NE.AND.EX P0, PT, R71, RZ, PT, P0 ;  /* 0x000000ff4700720c */ /* 0x000fe20003f05300 */
[----:B------:R-:W-:Y:S02]  /*0640*/  UPLOP3.LUT UP0, UPT, UPT, UPT, UPT, 0x40, 0x4 ;  /* 0x000000000004789c */ /* 0x000fe40003f0e870 */
[----:B------:R-:W-:Y:S01]  /*0650*/  IMAD.HI.U32 R64, R62, -0x2daee0ad, RZ ;  /* 0xd2511f533e407827 */ /* 0x000fe200078e00ff */
[----:B------:R-:W-:Y:S02]  /*0660*/  LOP3.LUT R65, R67, R66, R65, 0x96, !PT ;  /* 0x0000004243417212 */ /* 0x000fe400078e9641 */
[----:B------:R-:W-:Y:S01]  /*0670*/  IADD3 R66, PT, PT, R3, 0x76cf5d0a, RZ ;  /* 0x76cf5d0a03427810 */ /* 0x000fe20007ffe0ff */
[----:B------:R-:W-:Y:S01]  /*0680*/  IMAD R67, R60, -0x2daee0ad, RZ ;  /* 0xd2511f533c437824 */ /* 0x000fe200078e02ff */
[----:B------:R-:W-:Y:S01]  /*0690*/  P2R R130, PR, RZ, 0x1 ;  /* 0x00000001ff827803 */ /* 0x000fe20000000000 */
        /* <DEDUP_REMOVED lines=46> */
[----:B------:R-:W-:Y:S02]  /*0980*/  IMAD R67, R60, -0x2daee0ad, RZ ;  /* 0xd2511f533c437824 */ /* 0x000fe400078e02ff */
[----:B------:R-:W-:-:S04]  /*0990*/  IMAD.HI.U32 R66, R61, -0x2daee0ad, RZ ;  /* 0xd2511f533d427827 */ /* 0x000fc800078e00ff */
[----:B------:R-:W-:Y:S01]  /*09a0*/  IMAD.HI.U32 R60, R65, -0x326172a9, RZ ;  /* 0xcd9e8d57413c7827 */ /* 0x000fe200078e00ff */
[----:B------:R-:W-:-:S03]  /*09b0*/  LOP3.LUT R66, R68, R67, R66, 0x96, !PT ;  /* 0x0000004344427212 */ /* 0x000fc600078e9642 */
        /* <DEDUP_REMOVED lines=8> */
[----:B------:R-:W-:Y:S01]  /*0a40*/  IMAD R114, R66, -0x326172a9, RZ ;  /* 0xcd9e8d5742727824 */ /* 0x000fe200078e02ff */
[----:B------:R-:W-:Y:S01]  /*0a50*/  LOP3.LUT R112, R62, R61, R112, 0x96, !PT ;  /* 0x0000003d3e707212 */ /* 0x000fe200078e9670 */
[----:B-1234-:R-:W-:-:S07]  /*0a60*/  IMAD R116, R60, -0x2daee0ad, RZ ;  /* 0xd2511f533c747824 */ /* 0x01efce00078e02ff */
.L_x_22557:
        /* <DEDUP_REMOVED lines=13> */
[----:B------:R-:W-:Y:S02]  /*0b40*/  HFMA2 R127, -RZ, RZ, 0.1171875, 0 ;  /* 0x2f800000ff7f7431 */ /* 0x000fe400000001ff */
[----:B------:R-:W-:Y:S01]  /*0b50*/  IMAD.MOV.U32 R0, RZ, RZ, 0x3f800000 ;  /* 0x3f800000ff007424 */ /* 0x000fe200078e00ff */
[----:B------:R-:W-:Y:S01]  /*0b60*/  ISETP.NE.AND.EX P0, PT, RZ, UR11, PT, P0 ;  /* 0x0000000bff007c0c */ /* 0x000fe2000bf05300 */
[----:B--2---:R-:W-:-:S12]  /*0b70*/  @P1 HADD2.F32 R0, -RZ, R72.H0_H0 ;  /* 0x20000048ff001230 */ /* 0x004fd80000004100 */
        /* <DEDUP_REMOVED lines=15> */
.L_x_33928:
[----:B------:R-:W-:Y:S05]  /*0c70*/  BRX R72 -0xc80                                         (*"BRANCH_TARGETS .L_x_33929,.L_x_33930,.L_x_33931"*) ;  /* 0xfffffff048e07949 */ /* 0x000fea000383ffff */
.L_x_33931:
[----:B------:R-:W-:Y:S01]  /*0c80*/  IADD3 R76, PT, PT, R117, 0x1, RZ ;  /* 0x00000001754c7810 */ /* 0x000fe20007ffe0ff */
[----:B------:R-:W-:Y:S02]  /*0c90*/  IMAD.MOV.U32 R72, RZ, RZ, R116 ;  /* 0x000000ffff487224 */ /* 0x000fe400078e0074 */
[----:B------:R-:W-:Y:S01]  /*0ca0*/  IMAD.MOV.U32 R73, RZ, RZ, R111 ;  /* 0x000000ffff497224 */ /* 0x000fe200078e006f */
[----:B------:R-:W-:Y:S06]  /*0cb0*/  BRA `(.L_x_22305) ;  /* 0x0000000400347947 */ /* 0x000fec0003800000 */
.L_x_33929:
[----:B------:R-:W-:Y:S01]  /*0cc0*/  MOV R72, R116 ;  /* 0x0000007400487202 */ /* 0x000fe20000000f00 */
[----:B------:R-:W-:Y:S02]  /*0cd0*/  IMAD.MOV.U32 R76, RZ, RZ, 0x3 ;  /* 0x00000003ff4c7424 */ /* 0x000fe400078e00ff */
[----:B------:R-:W-:Y:S01]  /*0ce0*/  IMAD.MOV.U32 R73, RZ, RZ, R112 ;  /* 0x000000ffff497224 */ /* 0x000fe200078e0070 */
[----:B------:R-:W-:Y:S06]  /*0cf0*/  BRA `(.L_x_22305) ;  /* 0x0000000400247947 */ /* 0x000fec0003800000 */
.L_x_33930:
        /* <DEDUP_REMOVED lines=12> */
.L_x_22306:
        /* <DEDUP_REMOVED lines=61> */
.L_x_22305:
        /* <DEDUP_REMOVED lines=25> */
.L_x_22308:
        /* <DEDUP_REMOVED lines=12> */
.L_x_22309:
        /* <DEDUP_REMOVED lines=54> */
[----:B------:R-:W-:Y:S02]  /*1740*/  HFMA2 R77, -RZ, RZ, 0, 0 ;  /* 0x00000000ff4d7431 */ /* 0x000fe400000001ff */
[----:B------:R-:W-:Y:S01]  /*1750*/  IMAD.WIDE.U32 R78, R79, -0x2daee0ad, RZ ;  /* 0xd2511f534f4e7825 */ /* 0x000fe200078e00ff */
[----:B------:R-:W-:Y:S02]  /*1760*/  LOP3.LUT R111, R111, R76, R81, 0x96, !PT ;  /* 0x0000004c6f6f7212 */ /* 0x000fe400078e9651 */
[----:B------:R-:W-:Y:S02]  /*1770*/  MOV R114, R80 ;  /* 0x0000005000727202 */ /* 0x000fe40000000f00 */
[----:B------:R-:W-:Y:S01]  /*1780*/  LOP3.LUT R112, R75, R74, R79, 0x96, !PT ;  /* 0x0000004a4b707212 */ /* 0x000fe200078e964f */
[----:B------:R-:W-:Y:S02]  /*1790*/  IMAD.MOV.U32 R74, RZ, RZ, R72 ;  /* 0x000000ffff4a7224 */ /* 0x000fe400078e0048 */
[----:B------:R-:W-:-:S07]  /*17a0*/  IMAD.MOV.U32 R72, RZ, RZ, R78 ;  /* 0x000000ffff487224 */ /* 0x000fce00078e004e */
.L_x_22307:
        /* <DEDUP_REMOVED lines=9> */
[----:B------:R-:W-:-:S03]  /*1840*/  IMAD.MOV.U32 R74, RZ, RZ, R114 ;  /* 0x000000ffff4a7224 */ /* 0x000fc600078e0072 */
        /* <DEDUP_REMOVED lines=13> */
.L_x_22311:
        /* <DEDUP_REMOVED lines=12> */
.L_x_22312:
        /* <DEDUP_REMOVED lines=61> */
.L_x_22310:
        /* <DEDUP_REMOVED lines=22> */
.L_x_22314:
        /* <DEDUP_REMOVED lines=12> */
.L_x_22315:
        /* <DEDUP_REMOVED lines=8> */
[----:B------:R-:W-:Y:S01]  /*2050*/  IADD3 R81, PT, PT, R3, 0x76cf5d0a, RZ ;  /* 0x76cf5d0a03517810 */ /* 0x000fe20007ffe0ff */
[C---:B------:R-:W-:Y:S01]  /*2060*/  VIADD R111, R2.reuse, 0x8ff34781 ;  /* 0x8ff34781026f7836 */ /* 0x040fe20000000000 */
        /* <DEDUP_REMOVED lines=51> */
.L_x_22313:
        /* <DEDUP_REMOVED lines=22> */
.L_x_22317:
        /* <DEDUP_REMOVED lines=12> */
.L_x_22318:
        /* <DEDUP_REMOVED lines=61> */
.L_x_22316:
        /* <DEDUP_REMOVED lines=22> */
.L_x_22320:
        /* <DEDUP_REMOVED lines=12> */
.L_x_22321:
        /* <DEDUP_REMOVED lines=61> */
.L_x_22319:
        /* <DEDUP_REMOVED lines=8> */
[----:B------:R-:W-:-:S03]  /*3000*/  HFMA2 R74, -RZ, RZ, 0, 1.1920928955078125e-07 ;  /* 0x00000002ff4a7431 */ /* 0x000fc600000001ff */
        /* <DEDUP_REMOVED lines=13> */
.L_x_22323:
        /* <DEDUP_REMOVED lines=12> */
.L_x_22324:
        /* <DEDUP_REMOVED lines=49> */
[----:B------:R-:W-:Y:S02]  /*34b0*/  IADD3 R69, PT, PT, R2, -0xe443238, RZ ;  /* 0xf1bbcdc802457810 */ /* 0x000fe40007ffe0ff */
[----:B------:R-:W-:Y:S02]  /*34c0*/  LOP3.LUT R79, R79, R78, R75, 0x96, !PT ;  /* 0x0000004e4f4f7212 */ /* 0x000fe400078e964b */
[----:B------:R-:W-:-:S03]  /*34d0*/  LOP3.LUT R69, R69, R80, R77, 0x96, !PT ;  /* 0x0000005045457212 */ /* 0x000fc600078e964d */
        /* <DEDUP_REMOVED lines=9> */
.L_x_22322:
        /* <DEDUP_REMOVED lines=22> */
.L_x_22326:
        /* <DEDUP_REMOVED lines=14> */
.L_x_22327:
        /* <DEDUP_REMOVED lines=61> */
.L_x_22325:
[----:B------:R-:W-:Y:S01]  /*3b80*/  I2FP.F32.U32 R70, R70 ;  /* 0x0000004600467245 */ /* 0x000fe20000201000 */
[----:B------:R-:W-:Y:S02]  /*3b90*/  HADD2.F32 R71, -RZ, R71.H1_H1 ;  /* 0x30000047ff477230 */ /* 0x000fe40000004100 */
[----:B------:R-:W-:Y:S02]  /*3ba0*/  HADD2.F32 R99, -RZ, R23.H1_H1 ;  /* 0x30000017ff637230 */ /* 0x000fe40000004100 */
        /* <DEDUP_REMOVED lines=8> */
.L_x_22304:
        /* <DEDUP_REMOVED lines=15> */
.L_x_22330:
        /* <DEDUP_REMOVED lines=12> */
.L_x_22331:
[----:B------:R-:W-:Y:S01]  /*3de0*/  IMAD.WIDE.U32 R74, R110, -0x326172a9, RZ ;  /* 0xcd9e8d576e4a7825 */ /* 0x000fe200078e00ff */
[----:B------:R-:W-:Y:S02]  /*3df0*/  LOP3.LUT R78, R113, R73, R3, 0x96, !PT ;  /* 0x00000049714e7212 */ /* 0x000fe400078e9603 */
[C---:B------:R-:W-:Y:S02]  /*3e00*/  IADD3 R73, PT, PT, R2.reuse, -0x61c88647, RZ ;  /* 0x9e3779b902497810 */ /* 0x040fe40007ffe0ff */
        /* <DEDUP_REMOVED lines=58> */
.L_x_22329:
        /* <DEDUP_REMOVED lines=8> */
[----:B------:R-:W-:Y:S02]  /*4230*/  HFMA2 R77, -RZ, RZ, 0, 1.1920928955078125e-07 ;  /* 0x00000002ff4d7431 */ /* 0x000fe400000001ff */
[----:B------:R-:W-:Y:S01]  /*4240*/  FMUL.FTZ R73, R73, UR5 ;  /* 0x0000000549497c20 */ /* 0x000fe20008410000 */
[----:B------:R-:W-:Y:S01]  /*4250*/  FSETP.GTU.FTZ.AND P1, PT, R74, UR4, PT ;  /* 0x000000044a007c0b */ /* 0x000fe2000bf3c000 */
[----:B------:R-:W-:-:S03]  /*4260*/  IMAD.MOV.U32 R74, RZ, RZ, R114 ;  /* 0x000000ffff4a7224 */ /* 0x000fc600078e0072 */
[----:B------:R-:W-:Y:S02]  /*4270*/  FSEL R100, R73, RZ, !P1 ;  /* 0x000000ff49647208 */ /* 0x000fe40004800000 */
        /* <DEDUP_REMOVED lines=12> */
.L_x_22333:
        /* <DEDUP_REMOVED lines=12> */
.L_x_22334:
        /* <DEDUP_REMOVED lines=61> */
.L_x_22332:
        /* <DEDUP_REMOVED lines=23> */
.L_x_22336:
        /* <DEDUP_REMOVED lines=12> */
.L_x_22337:
        /* <DEDUP_REMOVED lines=61> */
.L_x_22335:
        /* <DEDUP_REMOVED lines=22> */
.L_x_22339:
        /* <DEDUP_REMOVED lines=12> */
.L_x_22340:
        /* <DEDUP_REMOVED lines=61> */
.L_x_22338:
        /* <DEDUP_REMOVED lines=22> */
.L_x_22342:
        /* <DEDUP_REMOVED lines=12> */
.L_x_22343:
        /* <DEDUP_REMOVED lines=61> */
.L_x_22341:
        /* <DEDUP_REMOVED lines=22> */
.L_x_22345:
        /* <DEDUP_REMOVED lines=12> */
.L_x_22346:
        /* <DEDUP_REMOVED lines=61> */
.L_x_22344:
        /* <DEDUP_REMOVED lines=8> */
[----:B------:R-:W-:-:S03]  /*6020*/  IMAD.MOV.U32 R74, RZ, RZ, 0x2 ;  /* 0x00000002ff4a7424 */ /* 0x000fc600078e00ff */
        /* <DEDUP_REMOVED lines=13> */
.L_x_22348:
        /* <DEDUP_REMOVED lines=12> */
.L_x_22349:
        /* <DEDUP_REMOVED lines=61> */
.L_x_22347:
        /* <DEDUP_REMOVED lines=22> */
.L_x_22351:
        /* <DEDUP_REMOVED lines=14> */
.L_x_22352:
        /* <DEDUP_REMOVED lines=61> */
.L_x_22350:
[----:B------:R-:W-:Y:S01]  /*6ba0*/  I2FP.F32.U32 R70, R69 ;  /* 0x0000004500467245 */ /* 0x000fe20000201000 */
[----:B------:R-:W-:-:S04]  /*6bb0*/  HADD2.F32 R71, -RZ, R71.H1_H1 ;  /* 0x30000047ff477230 */ /* 0x000fc80000004100 */
[----:B------:R-:W-:Y:S01]  /*6bc0*/  FFMA.FTZ R70, R70, R127, 1.1641532182693481445e-10 ;  /* 0x2f00000046467423 */ /* 0x000fe2000001007f */
[----:B------:R-:W-:-:S04]  /*6bd0*/  FMUL.FTZ R71, R71, R0 ;  /* 0x0000000047477220 */ /* 0x000fc80000410000 */
[----:B------:R-:W-:Y:S01]  /*6be0*/  FMUL.FTZ R71, R71, UR5 ;  /* 0x0000000547477c20 */ /* 0x000fe20008410000 */
[----:B------:R-:W-:Y:S01]  /*6bf0*/  FSETP.GTU.FTZ.AND P6, PT, R70, UR4, PT ;  /* 0x0000000446007c0b */ /* 0x000fe2000bfdc000 */
[----:B------:R-:W-:-:S03]  /*6c00*/  HADD2.F32 R70, -RZ, R23.H1_H1 ;  /* 0x30000017ff467230 */ /* 0x000fc60000004100 */
[----:B------:R-:W-:Y:S02]  /*6c10*/  FSEL R99, R71, RZ, !P6 ;  /* 0x000000ff47637208 */ /* 0x000fe40007000000 */
[----:B------:R-:W-:-:S03]  /*6c20*/  PLOP3.LUT P6, PT, P6, PT, PT, 0x8, 0x80 ;  /* 0x000000000080781c */ /* 0x000fc600037ce170 */
[----:B------:R-:W-:-:S10]  /*6c30*/  FMUL.FTZ R99, R99, R70 ;  /* 0x0000004663637220 */ /* 0x000fd40000410000 */
.L_x_22328:
[----:B------:R-:W0:Y:S01]  /*6c40*/  LDC.64 R132, c[0x0][0x3a8] ;  /* 0x0000ea00ff847b82 */ /* 0x000e220000000a00 */
[----:B------:R-:W-:Y:S01]  /*6c50*/  SEL R74, RZ, 0x10000, !P5 ;  /* 0x00010000ff4a7807 */ /* 0x000fe20006800000 */
[----:B------:R-:W-:Y:S01]  /*6c60*/  VIADD R118, R119, 0x80 ;  /* 0x0000008077767836 */ /* 0x000fe20000000000 */
[----:B------:R-:W-:Y:S02]  /*6c70*/  ISETP.NE.AND P5, PT, R68, RZ, PT ;  /* 0x000000ff4400720c */ /* 0x000fe40003fa5270 */
[----:B------:R-:W-:Y:S02]  /*6c80*/  SEL R71, RZ, 0x1000000, !P6 ;  /* 0x01000000ff477807 */ /* 0x000fe40007000000 */
[----:B------:R-:W-:Y:S01]  /*6c90*/  SEL R81, RZ, 0x100, !P4 ;  /* 0x00000100ff517807 */ /* 0x000fe20006000000 */
[----:B------:R-:W1:Y:S01]  /*6ca0*/  LDC.64 R128, c[0x0][0x3b0] ;  /* 0x0000ec00ff807b82 */ /* 0x000e620000000a00 */
[----:B------:R-:W-:Y:S02]  /*6cb0*/  SEL R70, RZ, 0x1000000, !P2 ;  /* 0x01000000ff467807 */ /* 0x000fe40005000000 */
[----:B------:R-:W-:-:S02]  /*6cc0*/  SEL R69, RZ, 0x10000, !P1 ;  /* 0x00010000ff457807 */ /* 0x000fc40004800000 */
[----:B------:R-:W-:Y:S02]  /*6cd0*/  SEL R68, RZ, 0x100, !P5 ;  /* 0x00000100ff447807 */ /* 0x000fe40006800000 */
[----:B------:R-:W-:Y:S01]  /*6ce0*/  ISETP.NE.AND P6, PT, R73, RZ, PT ;  /* 0x000000ff4900720c */ /* 0x000fe20003fc5270 */
[----:B------:R-:W2:Y:S01]  /*6cf0*/  @P0 LDC.64 R78, c[0x0][0x3a0] ;  /* 0x0000e800ff4e0b82 */ /* 0x000ea20000000a00 */
[----:B------:R-:W-:Y:S02]  /*6d00*/  LOP3.LUT R81, R81, R71, R74, 0xfe, !PT ;  /* 0x0000004751517212 */ /* 0x000fe400078efe4a */
[----:B------:R-:W-:Y:S02]  /*6d10*/  LOP3.LUT R68, R68, R70, R69, 0xfe, !PT ;  /* 0x0000004644447212 */ /* 0x000fe400078efe45 */
[----:B------:R-:W-:Y:S02]  /*6d20*/  SEL R80, RZ, 0x1, !P3 ;  /* 0x00000001ff507807 */ /* 0x000fe40005800000 */
[----:B------:R-:W-:Y:S01]  /*6d30*/  SEL R69, RZ, 0x1, !P6 ;  /* 0x00000001ff457807 */ /* 0x000fe20007000000 */
[----:B0-----:R-:W-:Y:S01]  /*6d40*/  IMAD.WIDE.U32 R74, R119, 0x20, R132 ;  /* 0x00000020774a7825 */ /* 0x001fe200078e0084 */
[----:B------:R-:W-:-:S02]  /*6d50*/  LOP3.LUT R81, R81, R80, RZ, 0xfc, !PT ;  /* 0x0000005051517212 */ /* 0x000fc400078efcff */
[----:B------:R-:W-:Y:S01]  /*6d60*/  LOP3.LUT R80, R68, R69, RZ, 0xfc, !PT ;  /* 0x0000004544507212 */ /* 0x000fe200078efcff */
[C---:B------:R-:W-:Y:S01]  /*6d70*/  IMAD.WIDE.U32 R68, R118.reuse, 0x10, R84 ;  /* 0x0000001076447825 */ /* 0x040fe200078e0054 */
        /* <DEDUP_REMOVED lines=24> */
.L_x_22355:
        /* <DEDUP_REMOVED lines=12> */
.L_x_22356:
        /* <DEDUP_REMOVED lines=59> */
[----:B------:R-:W-:Y:S01]  /*7370*/  IMAD.MOV.U32 R74, RZ, RZ, RZ ;  /* 0x000000ffff4a7224 */ /* 0x000fe200078e00ff */
[----:B------:R-:W-:-:S07]  /*7380*/  MOV R73, R72 ;  /* 0x0000004800497202 */ /* 0x000fce0000000f00 */
.L_x_22354:
[----:B------:R-:W-:Y:S01]  /*7390*/  I2FP.F32.U32 R72, R73 ;  /* 0x0000004900487245 */ /* 0x000fe20000201000 */
[----:B-----5:R-:W-:Y:S01]  /*73a0*/  HADD2.F32 R73, -RZ, R68.H0_H0 ;  /* 0x20000044ff497230 */ /* 0x020fe20000004100 */
        /* <DEDUP_REMOVED lines=21> */
.L_x_22358:
        /* <DEDUP_REMOVED lines=12> */
.L_x_22359:
        /* <DEDUP_REMOVED lines=61> */
.L_x_22357:
        /* <DEDUP_REMOVED lines=23> */
.L_x_22361:
        /* <DEDUP_REMOVED lines=12> */
.L_x_22362:
        /* <DEDUP_REMOVED lines=61> */
.L_x_22360:
        /* <DEDUP_REMOVED lines=22> */
.L_x_22364:
        /* <DEDUP_REMOVED lines=12> */
.L_x_22365:
        /* <DEDUP_REMOVED lines=61> */
.L_x_22363:
        /* <DEDUP_REMOVED lines=22> */
.L_x_22367:
        /* <DEDUP_REMOVED lines=12> */
.L_x_22368:
        /* <DEDUP_REMOVED lines=61> */
.L_x_22366:
        /* <DEDUP_REMOVED lines=22> */
.L_x_22370:
        /* <DEDUP_REMOVED lines=12> */
.L_x_22371:
        /* <DEDUP_REMOVED lines=50> */
[----:B------:R-:W-:Y:S01]  /*90b0*/  LOP3.LUT R79, R79, R78, R73, 0x96, !PT ;  /* 0x0000004e4f4f7212 */ /* 0x000fe200078e9649 */
[----:B------:R-:W-:Y:S01]  /*90c0*/  HFMA2 R73, -RZ, RZ, 0, 0 ;  /* 0x00000000ff497431 */ /* 0x000fe200000001ff */
        /* <DEDUP_REMOVED lines=9> */
.L_x_22369:
        /* <DEDUP_REMOVED lines=22> */
.L_x_22373:
        /* <DEDUP_REMOVED lines=12> */
.L_x_22374:
        /* <DEDUP_REMOVED lines=61> */
.L_x_22372:
        /* <DEDUP_REMOVED lines=22> */
.L_x_22376:
        /* <DEDUP_REMOVED lines=14> */
.L_x_22377:
        /* <DEDUP_REMOVED lines=60> */
[----:B------:R-:W-:-:S07]  /*9d50*/  IMAD.MOV.U32 R76, RZ, RZ, R78 ;  /* 0x000000ffff4c7224 */ /* 0x000fce00078e004e */
.L_x_22375:
        /* <DEDUP_REMOVED lines=11> */
.L_x_22353:
        /* <DEDUP_REMOVED lines=15> */
.L_x_22380:
        /* <DEDUP_REMOVED lines=12> */
.L_x_22381:
        /* <DEDUP_REMOVED lines=61> */
.L_x_22379:
[----:B------:R-:W-:Y:S01]  /*a390*/  I2FP.F32.U32 R72, R73 ;  /* 0x0000004900487245 */ /* 0x000fe20000201000 */
[----:B-----5:R-:W-:Y:S01]  /*a3a0*/  HADD2.F32 R73, -RZ, R68.H0_H0 ;  /* 0x20000044ff497230 */ /* 0x020fe20000004100 */
[----:B------:R-:W-:Y:S01]  /*a3b0*/  ISETP.NE.AND P2, PT, R74, 0x1, PT ;  /* 0x000000014a00780c */ /* 0x000fe20003f45270 */
[----:B------:R-:W-:Y:S02]  /*a3c0*/  HADD2.F32 R75, -RZ, R16.H0_H0 ;  /* 0x20000010ff4b7230 */ /* 0x000fe40000004100 */
        /* <DEDUP_REMOVED lines=19> */
.L_x_22383:
        /* <DEDUP_REMOVED lines=12> */
.L_x_22384:
        /* <DEDUP_REMOVED lines=61> */
.L_x_22382:
        /* <DEDUP_REMOVED lines=23> */
.L_x_22386:
        /* <DEDUP_REMOVED lines=12> */
.L_x_22387:
        /* <DEDUP_REMOVED lines=61> */
.L_x_22385:
[----:B------:R-:W-:Y:S01]  /*af90*/  I2FP.F32.U32 R72, R72 ;  /* 0x0000004800487245 */ /* 0x000fe20000201000 */
[----:B------:R-:W-:Y:S01]  /*afa0*/  HADD2.F32 R73, -RZ, R69.H0_H0 ;  /* 0x20000045ff497230 */ /* 0x000fe20000004100 */
[----:B------:R-:W-:Y:S01]  /*afb0*/  ISETP.NE.AND P2, PT, R74, 0x1, PT ;  /* 0x000000014a00780c */ /* 0x000fe20003f45270 */
[----:B------:R-:W-:Y:S02]  /*afc0*/  HADD2.F32 R75, -RZ, R17.H0_H0 ;  /* 0x20000011ff4b7230 */ /* 0x000fe40000004100 */
[----:B------:R-:W-:Y:S01]  /*afd0*/  FFMA.FTZ R72, R72, R127, 1.1641532182693481445e-10 ;  /* 0x2f00000048487423 */ /* 0x000fe2000001007f */
[----:B------:R-:W-:-:S04]  /*afe0*/  FMUL.FTZ R73, R73, R0 ;  /* 0x0000000049497220 */ /* 0x000fc80000410000 */
[----:B------:R-:W-:Y:S01]  /*aff0*/  FMUL.FTZ R73, R73, UR5 ;  /* 0x0000000549497c20 */ /* 0x000fe20008410000 */
[----:B------:R-:W-:Y:S02]  /*b000*/  FSETP.GTU.FTZ.AND P1, PT, R72, UR4, PT ;  /* 0x0000000448007c0b */ /* 0x000fe4000bf3c000 */
[----:B------:R-:W-:Y:S02]  /*b010*/  MOV R72, R114 ;  /* 0x0000007200487202 */ /* 0x000fe40000000f00 */
        /* <DEDUP_REMOVED lines=13> */
.L_x_22389:
        /* <DEDUP_REMOVED lines=12> */
.L_x_22390:
        /* <DEDUP_REMOVED lines=61> */
.L_x_22388:
        /* <DEDUP_REMOVED lines=22> */
.L_x_22392:
        /* <DEDUP_REMOVED lines=12> */
.L_x_22393:
        /* <DEDUP_REMOVED lines=56> */
[----:B------:R-:W-:Y:S01]  /*bb20*/  HFMA2 R74, -RZ, RZ, 0, 0 ;  /* 0x00000000ff4a7431 */ /* 0x000fe200000001ff */
[----:B------:R-:W-:Y:S01]  /*bb30*/  LOP3.LUT R112, R69, R72, R79, 0x96, !PT ;  /* 0x0000004845707212 */ /* 0x000fe200078e964f */
[----:B------:R-:W-:Y:S01]  /*bb40*/  IMAD.MOV.U32 R114, RZ, RZ, R80 ;  /* 0x000000ffff727224 */ /* 0x000fe200078e0050 */
[----:B------:R-:W-:Y:S01]  /*bb50*/  MOV R69, R76 ;  /* 0x0000004c00457202 */ /* 0x000fe20000000f00 */
[----:B------:R-:W-:-:S07]  /*bb60*/  IMAD.MOV.U32 R76, RZ, RZ, R78 ;  /* 0x000000ffff4c7224 */ /* 0x000fce00078e004e */
.L_x_22391:
        /* <DEDUP_REMOVED lines=22> */
.L_x_22395:
        /* <DEDUP_REMOVED lines=12> */
.L_x_22396:
        /* <DEDUP_REMOVED lines=61> */
.L_x_22394:
        /* <DEDUP_REMOVED lines=22> */
.L_x_22398:
        /* <DEDUP_REMOVED lines=12> */
.L_x_22399:
        /* <DEDUP_REMOVED lines=61> */
.L_x_22397:
        /* <DEDUP_REMOVED lines=22> */
.L_x_22401:
        /* <DEDUP_REMOVED lines=14> */
.L_x_22402:
        /* <DEDUP_REMOVED lines=61> */
.L_x_22400:
        /* <DEDUP_REMOVED lines=10> */
.L_x_22378:
[----:B------:R-:W0:Y:S01]  /*ce00*/  @P0 LDC.64 R78, c[0x0][0x3a0] ;  /* 0x0000e800ff4e0b82 */ /* 0x000e220000000a00 */
[----:B------:R-:W-:Y:S02]  /*ce10*/  SEL R72, RZ, 0x10000, !P5 ;  /* 0x00010000ff487807 */ /* 0x000fe40006800000 */
[----:B------:R-:W-:Y:S02]  /*ce20*/  ISETP.NE.AND P5, PT, R68, RZ, PT ;  /* 0x000000ff4400720c */ /* 0x000fe40003fa5270 */
[----:B------:R-:W-:Y:S02]  /*ce30*/  SEL R71, RZ, 0x1000000, !P6 ;  /* 0x01000000ff477807 */ /* 0x000fe40007000000 */
[----:B------:R-:W-:Y:S02]  /*ce40*/  SEL R81, RZ, 0x100, !P4 ;  /* 0x00000100ff517807 */ /* 0x000fe40006000000 */
[----:B------:R-:W-:Y:S02]  /*ce50*/  ISETP.NE.AND P6, PT, R77, RZ, PT ;  /* 0x000000ff4d00720c */ /* 0x000fe40003fc5270 */
        /* <DEDUP_REMOVED lines=12> */
[----:B------:R-:W-:Y:S02]  /*cf20*/  IMAD.WIDE.U32 R70, R118, 0x8, R128 ;  /* 0x0000000876467825 */ /* 0x000fe400078e0080 */
[----:B------:R1:W-:Y:S02]  /*cf30*/  STG.E.128 desc[UR8][R68.64+0x10], R88 ;  /* 0x0000105844007986 */ /* 0x0003e4000c101d08 */
[C---:B------:R-:W-:Y:S02]  /*cf40*/  IMAD.WIDE.U32 R72, R125.reuse, 0x10, R84 ;  /* 0x000000107d487825 */ /* 0x040fe400078e0054 */
[----:B------:R1:W-:Y:S02]  /*cf50*/  STG.E.64 desc[UR8][R70.64], R80 ;  /* 0x0000005046007986 */ /* 0x0003e4000c101b08 */
[----:B0-----:R-:W-:-:S02]  /*cf60*/  @P0 IMAD.WIDE.U32 R78, R125, 0x20, R78 ;  /* 0x000000207d4e0825 */ /* 0x001fc400078e004e */
        /* <DEDUP_REMOVED lines=19> */
.L_x_22405:
        /* <DEDUP_REMOVED lines=12> */
.L_x_22406:
        /* <DEDUP_REMOVED lines=60> */
.L_x_22404:
[----:B------:R-:W-:Y:S01]  /*d520*/  I2FP.F32.U32 R68, R68 ;  /* 0x0000004400447245 */ /* 0x000fe20000201000 */
[----:B-----5:R-:W-:Y:S01]  /*d530*/  HADD2.F32 R69, -RZ, R72.H0_H0 ;  /* 0x20000048ff457230 */ /* 0x020fe20000004100 */
[----:B------:R-:W-:Y:S01]  /*d540*/  ISETP.NE.AND P2, PT, R70, 0x1, PT ;  /* 0x000000014600780c */ /* 0x000fe20003f45270 */
        /* <DEDUP_REMOVED lines=20> */
.L_x_22408:
        /* <DEDUP_REMOVED lines=12> */
.L_x_22409:
        /* <DEDUP_REMOVED lines=61> */
.L_x_22407:
        /* <DEDUP_REMOVED lines=23> */
.L_x_22411:
        /* <DEDUP_REMOVED lines=12> */
.L_x_22412:
[----:B------:R-:W-:Y:S01]  /*dd50*/  IMAD.WIDE.U32 R76, R110, -0x326172a9, RZ ;  /* 0xcd9e8d576e4c7825 */ /* 0x000fe200078e00ff */
[----:B------:R-:W-:Y:S02]  /*dd60*/  LOP3.LUT R82, R113, R71, R3, 0x96, !PT ;  /* 0x0000004771527212 */ /* 0x000fe400078e9603 */
[C---:B------:R-:W-:Y:S01]  /*dd70*/  IADD3 R71, PT, PT, R2.reuse, -0x61c88647, RZ ;  /* 0x9e3779b902477810 */ /* 0x040fe20007ffe0ff */
        /* <DEDUP_REMOVED lines=58> */
.L_x_22410:
        /* <DEDUP_REMOVED lines=22> */
.L_x_22414:
        /* <DEDUP_REMOVED lines=12> */
.L_x_22415:
        /* <DEDUP_REMOVED lines=61> */
.L_x_22413:
        /* <DEDUP_REMOVED lines=22> */
.L_x_22417:
        /* <DEDUP_REMOVED lines=12> */
.L_x_22418:
        /* <DEDUP_REMOVED lines=61> */
.L_x_22416:
        /* <DEDUP_REMOVED lines=22> */
.L_x_22420:
        /* <DEDUP_REMOVED lines=12> */
.L_x_22421:
        /* <DEDUP_REMOVED lines=61> */
.L_x_22419:
        /* <DEDUP_REMOVED lines=22> */
.L_x_22423:
        /* <DEDUP_REMOVED lines=12> */
.L_x_22424:
[----:B------:R-:W-:Y:S01]  /*f510*/  IMAD.WIDE.U32 R80, R110, -0x326172a9, RZ ;  /* 0xcd9e8d576e507825 */ /* 0x000fe200078e00ff */
[----:B------:R-:W-:Y:S02]  /*f520*/  LOP3.LUT R104, R113, R77, R3, 0x96, !PT ;  /* 0x0000004d71687212 */ /* 0x000fe400078e9603 */
[----:B------:R-:W-:Y:S02]  /*f530*/  IADD3 R77, PT, PT, R2, -0x61c88647, RZ ;  /* 0x9e3779b9024d7810 */ /* 0x000fe40007ffe0ff */
[----:B------:R-:W-:Y:S01]  /*f540*/  LOP3.LUT R82, R109, R81, R2, 0x96, !PT ;  /* 0x000000516d527212 */ /* 0x000fe200078e9602 */
[C---:B------:R-:W-:Y:S01]  /*f550*/  VIADD R81, R3.reuse, 0xbb67ae85 ;  /* 0xbb67ae8503517836 */ /* 0x040fe20000000000 */
[----:B------:R-:W-:Y:S01]  /*f560*/  IADD3 R87, PT, PT, R3, 0x76cf5d0a, RZ ;  /* 0x76cf5d0a03577810 */ /* 0x000fe20007ffe0ff */
        /* <DEDUP_REMOVED lines=55> */
.L_x_22422:
[----:B------:R-:W-:Y:S01]  /*f8e0*/  I2FP.F32.U32 R74, R76 ;  /* 0x0000004c004a7245 */ /* 0x000fe20000201000 */
[----:B------:R-:W-:Y:S01]  /*f8f0*/  HADD2.F32 R77, -RZ, R75.H0_H0 ;  /* 0x2000004bff4d7230 */ /* 0x000fe20000004100 */
[----:B------:R-:W-:Y:S01]  /*f900*/  ISETP.NE.AND P6, PT, R81, 0x1, PT ;  /* 0x000000015100780c */ /* 0x000fe20003fc5270 */
[----:B------:R-:W-:Y:S02]  /*f910*/  HADD2.F32 R76, -RZ, R15.H0_H0 ;  /* 0x2000000fff4c7230 */ /* 0x000fe40000004100 */
[----:B------:R-:W-:Y:S02]  /*f920*/  HFMA2 R116, -RZ, RZ, 0, 1.1920928955078125e-07 ;  /* 0x00000002ff747431 */ /* 0x000fe400000001ff */
[----:B------:R-:W-:Y:S01]  /*f930*/  FFMA.FTZ R74, R74, R127, 1.1641532182693481445e-10 ;  /* 0x2f0000004a4a7423 */ /* 0x000fe2000001007f */
[----:B------:R-:W-:Y:S01]  /*f940*/  FMUL.FTZ R77, R77, R0 ;  /* 0x000000004d4d7220 */ /* 0x000fe20000410000 */
[----:B------:R-:W-:-:S03]  /*f950*/  IMAD.MOV.U32 R80, RZ, RZ, R114 ;  /* 0x000000ffff507224 */ /* 0x000fc600078e0072 */
        /* <DEDUP_REMOVED lines=14> */
.L_x_22426:
        /* <DEDUP_REMOVED lines=14> */
.L_x_22427:
        /* <DEDUP_REMOVED lines=61> */
.L_x_22425:
[----:B------:R-:W-:Y:S01]  /*fef0*/  I2FP.F32.U32 R76, R80 ;  /* 0x00000050004c7245 */ /* 0x000fe20000201000 */
[----:B------:R-:W-:-:S04]  /*ff00*/  HADD2.F32 R75, -RZ, R75.H1_H1 ;  /* 0x3000004bff4b7230 */ /* 0x000fc80000004100 */
[----:B------:R-:W-:Y:S01]  /*ff10*/  FFMA.FTZ R76, R76, R127, 1.1641532182693481445e-10 ;  /* 0x2f0000004c4c7423 */ /* 0x000fe2000001007f */
[----:B------:R-:W-:-:S04]  /*ff20*/  FMUL.FTZ R75, R75, R0 ;  /* 0x000000004b4b7220 */ /* 0x000fc80000410000 */
[----:B------:R-:W-:Y:S01]  /*ff30*/  FMUL.FTZ R75, R75, UR5 ;  /* 0x000000054b4b7c20 */ /* 0x000fe20008410000 */
[----:B------:R-:W-:-:S04]  /*ff40*/  FSETP.GTU.FTZ.AND P6, PT, R76, UR4, PT ;  /* 0x000000044c007c0b */ /* 0x000fc8000bfdc000 */
[----:B------:R-:W-:Y:S01]  /*ff50*/  FSEL R76, R75, RZ, !P6 ;  /* 0x000000ff4b4c7208 */ /* 0x000fe20007000000 */
[----:B------:R-:W-:Y:S01]  /*ff60*/  HADD2.F32 R75, -RZ, R15.H1_H1 ;  /* 0x3000000fff4b7230 */ /* 0x000fe20000004100 */
[----:B------:R-:W-:-:S04]  /*ff70*/  PLOP3.LUT P6, PT, P6, PT, PT, 0x8, 0x80 ;  /* 0x000000000080781c */ /* 0x000fc800037ce170 */
[----:B------:R-:W-:Y:S01]  /*ff80*/  FFMA.FTZ R75, R76, R75, R67 ;  /* 0x0000004b4c4b7223 */ /* 0x000fe20000010043 */
[----:B------:R-:W-:Y:S08]  /*ff90*/  BRA `(.L_x_22428) ;  /* 0x0000002c00f87947 */ /* 0x000ff00003800000 */
.L_x_22403:
        /* <DEDUP_REMOVED lines=15> */
.L_x_22430:
        /* <DEDUP_REMOVED lines=12> */
.L_x_22431:
        /* <DEDUP_REMOVED lines=60> */
.L_x_22429:
        /* <DEDUP_REMOVED lines=23> */
.L_x_22433:
        /* <DEDUP_REMOVED lines=12> */
.L_x_22434:
        /* <DEDUP_REMOVED lines=61> */
.L_x_22432:
        /* <DEDUP_REMOVED lines=23> */
.L_x_22436:
        /* <DEDUP_REMOVED lines=12> */
.L_x_22437:
        /* <DEDUP_REMOVED lines=61> */
.L_x_22435:
        /* <DEDUP_REMOVED lines=22> */
.L_x_22439:
        /* <DEDUP_REMOVED lines=12> */
.L_x_22440:
        /* <DEDUP_REMOVED lines=61> */
.L_x_22438:
        /* <DEDUP_REMOVED lines=22> */
.L_x_22442:
        /* <DEDUP_REMOVED lines=12> */
.L_x_22443:
        /* <DEDUP_REMOVED lines=61> */
.L_x_22441:
        /* <DEDUP_REMOVED lines=22> */
.L_x_22445:
        /* <DEDUP_REMOVED lines=12> */
.L_x_22446:
        /* <DEDUP_REMOVED lines=61> */
.L_x_22444:
        /* <DEDUP_REMOVED lines=22> */
.L_x_22448:
        /* <DEDUP_REMOVED lines=12> */
.L_x_22449:
[----:B------:R-:W-:Y:S01]  /*12500*/  IMAD.WIDE.U32 R80, R110, -0x326172a9, RZ ;  /* 0xcd9e8d576e507825 */ /* 0x000fe200078e00ff */
[----:B------:R-:W-:Y:S02]  /*12510*/  LOP3.LUT R104, R113, R77, R3, 0x96, !PT ;  /* 0x0000004d71687212 */ /* 0x000fe400078e9603 */
[----:B------:R-:W-:Y:S01]  /*12520*/  IADD3 R77, PT, PT, R2, -0x61c88647, RZ ;  /* 0x9e3779b9024d7810 */ /* 0x000fe20007ffe0ff */
[----:B------:R-:W-:Y:S01]  /*12530*/  IMAD.MOV.U32 R74, RZ, RZ, R78 ;  /* 0x000000ffff4a7224 */ /* 0x000fe200078e004e */
        /* <DEDUP_REMOVED lines=57> */
.L_x_22447:
        /* <DEDUP_REMOVED lines=22> */
.L_x_22451:
        /* <DEDUP_REMOVED lines=14> */
.L_x_22452:
        /* <DEDUP_REMOVED lines=59> */
[----:B------:R-:W-:Y:S01]  /*12ec0*/  MOV R76, R78 ;  /* 0x0000004e004c7202 */ /* 0x000fe20000000f00 */
[----:B------:R-:W-:-:S07]  /*12ed0*/  IMAD.MOV.U32 R78, RZ, RZ, R82 ;  /* 0x000000ffff4e7224 */ /* 0x000fce00078e0052 */
.L_x_22450:
        /* <DEDUP_REMOVED lines=10> */
.L_x_22428:
[----:B------:R-:W0:Y:S01]  /*12f80*/  @P0 LDC.64 R104, c[0x0][0x3a0] ;  /* 0x0000e800ff680b82 */ /* 0x000e220000000a00 */
[----:B------:R-:W-:Y:S01]  /*12f90*/  SEL R80, RZ, 0x10000, !P5 ;  /* 0x00010000ff507807 */ /* 0x000fe20006800000 */
[----:B------:R-:W-:Y:S01]  /*12fa0*/  VIADD R124, R119, 0x180 ;  /* 0x00000180777c7836 */ /* 0x000fe20000000000 */
[----:B------:R-:W-:Y:S01]  /*12fb0*/  ISETP.NE.AND P5, PT, R86, RZ, PT ;  /* 0x000000ff5600720c */ /* 0x000fe20003fa5270 */
[----:B------:R-:W-:Y:S01]  /*12fc0*/  IMAD.WIDE.U32 R86, R125, 0x8, R128 ;  /* 0x000000087d567825 */ /* 0x000fe200078e0080 */
        /* <DEDUP_REMOVED lines=12> */
[C---:B0-----:R-:W-:Y:S01]  /*13090*/  @P0 IMAD.WIDE.U32 R104, R124.reuse, 0x20, R104 ;  /* 0x000000207c680825 */ /* 0x041fe200078e0068 */
        /* <DEDUP_REMOVED lines=24> */
.L_x_22455:
        /* <DEDUP_REMOVED lines=12> */
.L_x_22456:
        /* <DEDUP_REMOVED lines=61> */
.L_x_22454:
        /* <DEDUP_REMOVED lines=23> */
.L_x_22458:
        /* <DEDUP_REMOVED lines=12> */
.L_x_22459:
        /* <DEDUP_REMOVED lines=61> */
.L_x_22457:
        /* <DEDUP_REMOVED lines=23> */
.L_x_22461:
        /* <DEDUP_REMOVED lines=12> */
.L_x_22462:
[----:B------:R-:W-:Y:S01]  /*13ee0*/  IMAD.WIDE.U32 R106, R110, -0x326172a9, RZ ;  /* 0xcd9e8d576e6a7825 */ /* 0x000fe200078e00ff */
[----:B------:R-:W-:Y:S02]  /*13ef0*/  LOP3.LUT R78, R113, R105, R3, 0x96, !PT ;  /* 0x00000069714e7212 */ /* 0x000fe400078e9603 */
[----:B------:R-:W-:Y:S01]  /*13f00*/  IADD3 R105, PT, PT, R2, -0x61c88647, RZ ;  /* 0x9e3779b902697810 */ /* 0x000fe20007ffe0ff */
[----:B------:R-:W-:Y:S01]  /*13f10*/  IMAD.MOV.U32 R80, RZ, RZ, RZ ;  /* 0x000000ffff507224 */ /* 0x000fe200078e00ff */
        /* <DEDUP_REMOVED lines=57> */
.L_x_22460:
        /* <DEDUP_REMOVED lines=22> */
.L_x_22464:
        /* <DEDUP_REMOVED lines=12> */
.L_x_22465:
        /* <DEDUP_REMOVED lines=61> */
.L_x_22463:
        /* <DEDUP_REMOVED lines=22> */
.L_x_22467:
        /* <DEDUP_REMOVED lines=12> */
.L_x_22468:
        /* <DEDUP_REMOVED lines=61> */
.L_x_22466:
        /* <DEDUP_REMOVED lines=22> */
.L_x_22470:
        /* <DEDUP_REMOVED lines=12> */
.L_x_22471:
        /* <DEDUP_REMOVED lines=50> */
[----:B------:R-:W-:Y:S01]  /*153d0*/  LOP3.LUT R136, R105, R136, R107, 0x96, !PT ;  /* 0x0000008869887212 */ /* 0x000fe200078e966b */
[----:B------:R-:W-:Y:S01]  /*153e0*/  HFMA2 R107, -RZ, RZ, 0, 0 ;  /* 0x00000000ff6b7431 */ /* 0x000fe200000001ff */
        /* <DEDUP_REMOVED lines=9> */
.L_x_22469:
        /* <DEDUP_REMOVED lines=22> */
.L_x_22473:
        /* <DEDUP_REMOVED lines=12> */
.L_x_22474:
        /* <DEDUP_REMOVED lines=61> */
.L_x_22472:
        /* <DEDUP_REMOVED lines=22> */
.L_x_22476:
        /* <DEDUP_REMOVED lines=14> */
.L_x_22477:
        /* <DEDUP_REMOVED lines=39> */
[----:B------:R-:W-:Y:S02]  /*15f20*/  LOP3.LUT R107, R107, R106, R135, 0x96, !PT ;  /* 0x0000006a6b6b7212 */ /* 0x000fe400078e9687 */
[----:B------:R-:W-:-:S03]  /*15f30*/  LOP3.LUT R138, R105, R104, R137, 0x96, !PT ;  /* 0x00000068698a7212 */ /* 0x000fc600078e9689 */
        /* <DEDUP_REMOVED lines=20> */
.L_x_22475:
        /* <DEDUP_REMOVED lines=11> */
.L_x_22453:
        /* <DEDUP_REMOVED lines=15> */
.L_x_22480:
        /* <DEDUP_REMOVED lines=12> */
.L_x_22481:
        /* <DEDUP_REMOVED lines=57> */
[----:B------:R-:W-:Y:S01]  /*16670*/  MOV R86, R104 ;  /* 0x0000006800567202 */ /* 0x000fe20000000f00 */
[----:B------:R-:W-:Y:S01]  /*16680*/  HFMA2 R104, -RZ, RZ, 0, 0 ;  /* 0x00000000ff687431 */ /* 0x000fe200000001ff */
[----:B------:R-:W-:Y:S01]  /*16690*/  LOP3.LUT R112, R77, R76, R105, 0x96, !PT ;  /* 0x0000004c4d707212 */ /* 0x000fe200078e9669 */
[----:B------:R-:W-:-:S07]  /*166a0*/  IMAD.MOV.U32 R76, RZ, RZ, R78 ;  /* 0x000000ffff4c7224 */ /* 0x000fce00078e004e */
.L_x_22479:
        /* <DEDUP_REMOVED lines=23> */
.L_x_22483:
        /* <DEDUP_REMOVED lines=12> */
.L_x_22484:
        /* <DEDUP_REMOVED lines=61> */
.L_x_22482:
[----:B------:R-:W-:Y:S01]  /*16cb0*/  I2FP.F32.U32 R78, R77 ;  /* 0x0000004d004e7245 */ /* 0x000fe20000201000 */
[----:B------:R-:W-:Y:S01]  /*16cc0*/  HADD2.F32 R77, -RZ, R80.H1_H1 ;  /* 0x30000050ff4d7230 */ /* 0x000fe20000004100 */
[----:B------:R-:W-:Y:S01]  /*16cd0*/  ISETP.NE.AND P2, PT, R105, 0x1, PT ;  /* 0x000000016900780c */ /* 0x000fe20003f45270 */
[----:B------:R-:W-:Y:S02]  /*16ce0*/  HFMA2 R80, -RZ, RZ, 0, 1.1920928955078125e-07 ;  /* 0x00000002ff507431 */ /* 0x000fe400000001ff */
[----:B------:R-:W-:Y:S02]  /*16cf0*/  IMAD.MOV.U32 R79, RZ, RZ, R114 ;  /* 0x000000ffff4f7224 */ /* 0x000fe400078e0072 */
        /* <DEDUP_REMOVED lines=18> */
.L_x_22486:
        /* <DEDUP_REMOVED lines=12> */
.L_x_22487:
        /* <DEDUP_REMOVED lines=61> */
.L_x_22485:
        /* <DEDUP_REMOVED lines=22> */
.L_x_22489:
        /* <DEDUP_REMOVED lines=12> */
.L_x_22490:
        /* <DEDUP_REMOVED lines=61> */
.L_x_22488:
        /* <DEDUP_REMOVED lines=8> */
[----:B------:R-:W-:Y:S02]  /*17920*/  HADD2.F32 R80, -RZ, R9.H1_H1 ;  /* 0x30000009ff507230 */ /* 0x000fe40000004100 */
[----:B------:R-:W-:Y:S01]  /*17930*/  IMAD.MOV.U32 R81, RZ, RZ, R114 ;  /* 0x000000ffff517224 */ /* 0x000fe200078e0072 */
        /* <DEDUP_REMOVED lines=12> */
.L_x_22492:
        /* <DEDUP_REMOVED lines=12> */
.L_x_22493:
        /* <DEDUP_REMOVED lines=61> */
.L_x_22491:
        /* <DEDUP_REMOVED lines=22> */
.L_x_22495:
        /* <DEDUP_REMOVED lines=12> */
.L_x_22496:
        /* <DEDUP_REMOVED lines=58> */
[----:B------:R-:W-:Y:S01]  /*18450*/  LOP3.LUT R112, R81, R106, R105, 0x96, !PT ;  /* 0x0000006a51707212 */ /* 0x000fe200078e9669 */
[----:B------:R-:W-:Y:S01]  /*18460*/  IMAD.MOV.U32 R81, RZ, RZ, R86 ;  /* 0x000000ffff517224 */ /* 0x000fe200078e0056 */
[----:B------:R-:W-:-:S07]  /*18470*/  MOV R86, R104 ;  /* 0x0000006800567202 */ /* 0x000fce0000000f00 */
.L_x_22494:
        /* <DEDUP_REMOVED lines=8> */
[----:B------:R-:W-:Y:S01]  /*18500*/  FSETP.GTU.FTZ.AND P4, PT, R104, UR4, PT ;  /* 0x0000000468007c0b */ /* 0x000fe2000bf9c000 */
[----:B------:R-:W-:-:S03]  /*18510*/  HFMA2 R104, -RZ, RZ, 0, 1.1920928955078125e-07 ;  /* 0x00000002ff687431 */ /* 0x000fc600000001ff */
        /* <DEDUP_REMOVED lines=12> */
.L_x_22498:
        /* <DEDUP_REMOVED lines=12> */
.L_x_22499:
        /* <DEDUP_REMOVED lines=58> */
[----:B------:R-:W-:Y:S02]  /*18a40*/  HFMA2 R104, -RZ, RZ, 0, 0 ;  /* 0x00000000ff687431 */ /* 0x000fe400000001ff */
[----:B------:R-:W-:Y:S01]  /*18a50*/  IMAD.MOV.U32 R114, RZ, RZ, R136 ;  /* 0x000000ffff727224 */ /* 0x000fe200078e0088 */
[----:B------:R-:W-:-:S07]  /*18a60*/  LOP3.LUT R112, R107, R106, R105, 0x96, !PT ;  /* 0x0000006a6b707212 */ /* 0x000fce00078e9669 */
.L_x_22497:
        /* <DEDUP_REMOVED lines=22> */
.L_x_22501:
        /* <DEDUP_REMOVED lines=14> */
.L_x_22502:
        /* <DEDUP_REMOVED lines=61> */
.L_x_22500:
        /* <DEDUP_REMOVED lines=10> */
.L_x_22478:
[----:B------:R-:W0:Y:S01]  /*19120*/  @P0 LDC.64 R104, c[0x0][0x3a0] ;  /* 0x0000e800ff680b82 */ /* 0x000e220000000a00 */
[----:B------:R-:W-:Y:S01]  /*19130*/  SEL R126, RZ, 0x10000, !P5 ;  /* 0x00010000ff7e7807 */ /* 0x000fe20006800000 */
[----:B------:R-:W-:Y:S01]  /*19140*/  IMAD.WIDE.U32 R134, R124, 0x8, R128 ;  /* 0x000000087c867825 */ /* 0x000fe200078e0080 */
[----:B------:R-:W-:Y:S02]  /*19150*/  ISETP.NE.AND P5, PT, R116, RZ, PT ;  /* 0x000000ff7400720c */ /* 0x000fe40003fa5270 */
[----:B------:R-:W-:Y:S02]  /*19160*/  SEL R117, RZ, 0x1000000, !P6 ;  /* 0x01000000ff757807 */ /* 0x000fe40007000000 */
[----:B------:R-:W-:Y:S02]  /*19170*/  SEL R139, RZ, 0x100, !P4 ;  /* 0x00000100ff8b7807 */ /* 0x000fe40006000000 */
[----:B------:R-:W-:Y:S02]  /*19180*/  ISETP.NE.AND P6, PT, R87, RZ, PT ;  /* 0x000000ff5700720c */ /* 0x000fe40003fc5270 */
[----:B------:R-:W-:-:S02]  /*19190*/  SEL R107, RZ, 0x1000000, !P2 ;  /* 0x01000000ff6b7807 */ /* 0x000fc40005000000 */
[----:B------:R-:W-:Y:S02]  /*191a0*/  SEL R106, RZ, 0x10000, !P1 ;  /* 0x00010000ff6a7807 */ /* 0x000fe40004800000 */
[----:B------:R-:W-:Y:S02]  /*191b0*/  SEL R87, RZ, 0x100, !P5 ;  /* 0x00000100ff577807 */ /* 0x000fe40006800000 */
[----:B------:R-:W-:Y:S01]  /*191c0*/  LOP3.LUT R139, R139, R117, R126, 0xfe, !PT ;  /* 0x000000758b8b7212 */ /* 0x000fe200078efe7e */
[----:B------:R-:W-:Y:S01]  /*191d0*/  IMAD.WIDE.U32 R116, R124, 0x20, R132 ;  /* 0x000000207c747825 */ /* 0x000fe200078e0084 */
[----:B------:R-:W-:Y:S02]  /*191e0*/  IADD3 R126, PT, PT, R119, 0x200, RZ ;  /* 0x00000200777e7810 */ /* 0x000fe40007ffe0ff */
[----:B------:R-:W-:Y:S02]  /*191f0*/  LOP3.LUT R87, R87, R107, R106, 0xfe, !PT ;  /* 0x0000006b57577212 */ /* 0x000fe400078efe6a */
[----:B------:R-:W-:Y:S01]  /*19200*/  SEL R138, RZ, 0x1, !P3 ;  /* 0x00000001ff8a7807 */ /* 0x000fe20005800000 */
[C---:B0-----:R-:W-:Y:S01]  /*19210*/  @P0 IMAD.WIDE.U32 R136, R126.reuse, 0x20, R104 ;  /* 0x000000207e880825 */ /* 0x041fe200078e0068 */
[----:B------:R-:W-:Y:S01]  /*19220*/  SEL R106, RZ, 0x1, !P6 ;  /* 0x00000001ff6a7807 */ /* 0x000fe20007000000 */
[----:B------:R0:W-:Y:S01]  /*19230*/  STG.E.128 desc[UR8][R116.64], R76 ;  /* 0x0000004c74007986 */ /* 0x0001e2000c101d08 */
[----:B------:R-:W-:Y:S01]  /*19240*/  LOP3.LUT R139, R139, R138, RZ, 0xfc, !PT ;  /* 0x0000008a8b8b7212 */ /* 0x000fe200078efcff */
[----:B------:R-:W-:Y:S01]  /*19250*/  IMAD.WIDE.U32 R104, R126, 0x10, R84 ;  /* 0x000000107e687825 */ /* 0x000fe200078e0054 */
[----:B------:R-:W-:Y:S01]  /*19260*/  LOP3.LUT R138, R87, R106, RZ, 0xfc, !PT ;  /* 0x0000006a578a7212 */ /* 0x000fe200078efcff */
[----:B------:R0:W-:Y:S04]  /*19270*/  STG.E.128 desc[UR8][R116.64+0x10], R80 ;  /* 0x0000105074007986 */ /* 0x0001e8000c101d08 */
[----:B------:R0:W-:Y:S04]  /*19280*/  STG.E.64 desc[UR8][R134.64], R138 ;  /* 0x0000008a86007986 */ /* 0x0001e8000c101b08 */
[----:B------:R0:W5:Y:S04]  /*19290*/  @P0 LDG.E.128 R60, desc[UR8][R136.64] ;  /* 0x00000008883c0981 */ /* 0x000168000c1e1d00 */
[----:B------:R0:W5:Y:S04]  /*192a0*/  @P0 LDG.E.128 R64, desc[UR8][R136.64+0x10] ;  /* 0x0000100888400981 */ /* 0x000168000c1e1d00 */
[----:B------:R-:W5:Y:S01]  /*192b0*/  LDG.E.128 R104, desc[UR8][R104.64] ;  /* 0x0000000868687981 */ /* 0x000f62000c1e1d00 */
[----:B------:R-:W-:Y:S05]  /*192c0*/  @!P0 BRA `(.L_x_22503) ;  /* 0x0000002c00fc8947 */ /* 0x000fea0003800000 */
[----:B------:R-:W-:Y:S01]  /*192d0*/  ISETP.NE.AND P0, PT, R140, 0x1, PT ;  /* 0x000000018c00780c */ /* 0x000fe20003f05270 */
[----:B------:R-:W-:Y:S01]  /*192e0*/  IMAD.MOV.U32 R87, RZ, RZ, 0x2 ;  /* 0x00000002ff577424 */ /* 0x000fe200078e00ff */
[----:B------:R-:W-:Y:S01]  /*192f0*/  MOV R84, R114 ;  /* 0x0000007200547202 */ /* 0x000fe20000000f00 */
[----:B0-----:R-:W-:-:S10]  /*19300*/  IMAD.MOV.U32 R116, RZ, RZ, R86 ;  /* 0x000000ffff747224 */ /* 0x001fd400078e0056 */
        /* <DEDUP_REMOVED lines=11> */
.L_x_22505:
        /* <DEDUP_REMOVED lines=12> */
.L_x_22506:
        /* <DEDUP_REMOVED lines=61> */
.L_x_22504:
        /* <DEDUP_REMOVED lines=23> */
.L_x_22508:
        /* <DEDUP_REMOVED lines=12> */
.L_x_22509:
        /* <DEDUP_REMOVED lines=61> */
.L_x_22507:
        /* <DEDUP_REMOVED lines=22> */
.L_x_22511:
        /* <DEDUP_REMOVED lines=12> */
.L_x_22512:
        /* <DEDUP_REMOVED lines=47> */
[----:B------:R-:W-:Y:S02]  /*1a360*/  IADD3 R87, PT, PT, R2, -0xe443238, RZ ;  /* 0xf1bbcdc802577810 */ /* 0x000fe40007ffe0ff */
[----:B------:R-:W-:Y:S01]  /*1a370*/  IADD3 R117, PT, PT, R3, -0x695add53, RZ ;  /* 0x96a522ad03757810 */ /* 0x000fe20007ffe0ff */
        /* <DEDUP_REMOVED lines=12> */
.L_x_22510:
        /* <DEDUP_REMOVED lines=22> */
.L_x_22514:
        /* <DEDUP_REMOVED lines=12> */
.L_x_22515:
        /* <DEDUP_REMOVED lines=61> */
.L_x_22513:
        /* <DEDUP_REMOVED lines=22> */
.L_x_22517:
        /* <DEDUP_REMOVED lines=12> */
.L_x_22518:
        /* <DEDUP_REMOVED lines=61> */
.L_x_22516:
        /* <DEDUP_REMOVED lines=22> */
.L_x_22520:
        /* <DEDUP_REMOVED lines=12> */
.L_x_22521:
        /* <DEDUP_REMOVED lines=61> */
.L_x_22519:
[----:B------:R-:W-:Y:S01]  /*1b610*/  I2FP.F32.U32 R134, R105 ;  /* 0x0000006900867245 */ /* 0x000fe20000201000 */
[----:B------:R-:W-:Y:S01]  /*1b620*/  HADD2.F32 R105, -RZ, R106.H1_H1 ;  /* 0x3000006aff697230 */ /* 0x000fe20000004100 */
[----:B------:R-:W-:Y:S01]  /*1b630*/  ISETP.NE.AND P5, PT, R136, 0x1, PT ;  /* 0x000000018800780c */ /* 0x000fe20003fa5270 */
[----:B------:R-:W-:Y:S02]  /*1b640*/  HADD2.F32 R117, -RZ, R6.H1_H1 ;  /* 0x30000006ff757230 */ /* 0x000fe40000004100 */
        /* <DEDUP_REMOVED lines=18> */
.L_x_22523:
        /* <DEDUP_REMOVED lines=12> */
.L_x_22524:
        /* <DEDUP_REMOVED lines=61> */
.L_x_22522:
        /* <DEDUP_REMOVED lines=22> */
.L_x_22526:
        /* <DEDUP_REMOVED lines=14> */
.L_x_22527:
        /* <DEDUP_REMOVED lines=50> */
[----:B------:R-:W-:Y:S02]  /*1c160*/  VIADD R117, R3, 0x96a522ad ;  /* 0x96a522ad03757836 */ /* 0x000fe40000000000 */
[----:B------:R-:W-:Y:S01]  /*1c170*/  IMAD.WIDE.U32 R138, R138, -0x326172a9, RZ ;  /* 0xcd9e8d578a8a7825 */ /* 0x000fe200078e00ff */
[----:B------:R-:W-:Y:S02]  /*1c180*/  LOP3.LUT R134, R111, R134, R143, 0x96, !PT ;  /* 0x000000866f867212 */ /* 0x000fe400078e968f */
[----:B------:R-:W-:Y:S02]  /*1c190*/  IADD3 R111, PT, PT, R2, -0x700cb87f, RZ ;  /* 0x8ff34781026f7810 */ /* 0x000fe40007ffe0ff */
[----:B------:R-:W-:Y:S01]  /*1c1a0*/  MOV R114, R138 ;  /* 0x0000008a00727202 */ /* 0x000fe20000000f00 */
[----:B------:R-:W-:Y:S01]  /*1c1b0*/  IMAD.WIDE.U32 R134, R134, -0x2daee0ad, RZ ;  /* 0xd2511f5386867825 */ /* 0x000fe200078e00ff */
[----:B------:R-:W-:-:S04]  /*1c1c0*/  LOP3.LUT R111, R111, R142, R139, 0x96, !PT ;  /* 0x0000008e6f6f7212 */ /* 0x000fc800078e968b */
[----:B------:R-:W-:Y:S01]  /*1c1d0*/  LOP3.LUT R112, R117, R136, R135, 0x96, !PT ;  /* 0x0000008875707212 */ /* 0x000fe200078e9687 */
[----:B------:R-:W-:Y:S01]  /*1c1e0*/  IMAD.MOV.U32 R136, RZ, RZ, R116 ;  /* 0x000000ffff887224 */ /* 0x000fe200078e0074 */
[----:B------:R-:W-:Y:S01]  /*1c1f0*/  MOV R116, R134 ;  /* 0x0000008600747202 */ /* 0x000fe20000000f00 */
[----:B------:R-:W-:-:S07]  /*1c200*/  IMAD.MOV.U32 R117, RZ, RZ, RZ ;  /* 0x000000ffff757224 */ /* 0x000fce00078e00ff */
.L_x_22525:
        /* <DEDUP_REMOVED lines=11> */
.L_x_22503:
        /* <DEDUP_REMOVED lines=15> */
.L_x_22530:
        /* <DEDUP_REMOVED lines=12> */
.L_x_22531:
        /* <DEDUP_REMOVED lines=61> */
.L_x_22529:
[----:B------:R-:W-:Y:S01]  /*1c840*/  I2FP.F32.U32 R84, R84 ;  /* 0x0000005400547245 */ /* 0x000fe20000201000 */
[----:B-----5:R-:W-:Y:S01]  /*1c850*/  HADD2.F32 R85, -RZ, R104.H0_H0 ;  /* 0x20000068ff557230 */ /* 0x020fe20000004100 */
[----:B------:R-:W-:Y:S01]  /*1c860*/  ISETP.NE.AND P1, PT, R117, 0x1, PT ;  /* 0x000000017500780c */ /* 0x000fe20003f25270 */
[----:B------:R-:W-:Y:S01]  /*1c870*/  HADD2.F32 R87, -RZ, R4.H0_H0 ;  /* 0x20000004ff577230 */ /* 0x000fe20000004100 */
        /* <DEDUP_REMOVED lines=19> */
.L_x_22533:
        /* <DEDUP_REMOVED lines=12> */
.L_x_22534:
        /* <DEDUP_REMOVED lines=61> */
.L_x_22532:
[----:B------:R-:W-:Y:S01]  /*1ce40*/  I2FP.F32.U32 R86, R85 ;  /* 0x0000005500567245 */ /* 0x000fe20000201000 */
[----:B------:R-:W-:Y:S01]  /*1ce50*/  HADD2.F32 R85, -RZ, R104.H1_H1 ;  /* 0x30000068ff557230 */ /* 0x000fe20000004100 */
[----:B------:R-:W-:Y:S01]  /*1ce60*/  ISETP.NE.AND P1, PT, R134, 0x1, PT ;  /* 0x000000018600780c */ /* 0x000fe20003f25270 */
[----:B------:R-:W-:Y:S01]  /*1ce70*/  IMAD.MOV.U32 R104, RZ, RZ, 0x2 ;  /* 0x00000002ff687424 */ /* 0x000fe200078e00ff */
[----:B------:R-:W-:Y:S01]  /*1ce80*/  MOV R87, R114 ;  /* 0x0000007200577202 */ /* 0x000fe20000000f00 */
        /* <DEDUP_REMOVED lines=17> */
.L_x_22536:
        /* <DEDUP_REMOVED lines=12> */
.L_x_22537:
        /* <DEDUP_REMOVED lines=61> */
.L_x_22535:
        /* <DEDUP_REMOVED lines=22> */
.L_x_22539:
        /* <DEDUP_REMOVED lines=12> */
.L_x_22540:
        /* <DEDUP_REMOVED lines=61> */
.L_x_22538:
        /* <DEDUP_REMOVED lines=8> */
[----:B------:R-:W-:Y:S01]  /*1daa0*/  HADD2.F32 R104, -RZ, R5.H1_H1 ;  /* 0x30000005ff687230 */ /* 0x000fe20000004100 */
        /* <DEDUP_REMOVED lines=13> */
.L_x_22542:
        /* <DEDUP_REMOVED lines=12> */
.L_x_22543:
        /* <DEDUP_REMOVED lines=61> */
.L_x_22541:
        /* <DEDUP_REMOVED lines=22> */
.L_x_22545:
        /* <DEDUP_REMOVED lines=12> */
.L_x_22546:
        /* <DEDUP_REMOVED lines=61> */
.L_x_22544:
        /* <DEDUP_REMOVED lines=22> */
.L_x_22548:
        /* <DEDUP_REMOVED lines=12> */
.L_x_22549:
        /* <DEDUP_REMOVED lines=58> */
[----:B------:R-:W-:Y:S01]  /*1ebc0*/  IMAD.MOV.U32 R136, RZ, RZ, RZ ;  /* 0x000000ffff887224 */ /* 0x000fe200078e00ff */
[----:B------:R-:W-:Y:S02]  /*1ebd0*/  LOP3.LUT R112, R117, R138, R135, 0x96, !PT ;  /* 0x0000008a75707212 */ /* 0x000fe400078e9687 */
[----:B------:R-:W-:-:S07]  /*1ebe0*/  MOV R116, R134 ;  /* 0x0000008600747202 */ /* 0x000fce0000000f00 */
.L_x_22547:
[----:B------:R-:W-:Y:S01]  /*1ebf0*/  I2FP.F32.U32 R106, R106 ;  /* 0x0000006a006a7245 */ /* 0x000fe20000201000 */
[----:B------:R-:W-:Y:S01]  /*1ec00*/  HADD2.F32 R117, -RZ, R107.H0_H0 ;  /* 0x2000006bff757230 */ /* 0x000fe20000004100 */
[----:B------:R-:W-:Y:S01]  /*1ec10*/  ISETP.NE.AND P6, PT, R136, 0x1, PT ;  /* 0x000000018800780c */ /* 0x000fe20003fc5270 */
[----:B------:R-:W-:Y:S02]  /*1ec20*/  HADD2.F32 R137, -RZ, R7.H0_H0 ;  /* 0x20000007ff897230 */ /* 0x000fe40000004100 */
[----:B------:R-:W-:Y:S01]  /*1ec30*/  FFMA.FTZ R106, R106, R127, 1.1641532182693481445e-10 ;  /* 0x2f0000006a6a7423 */ /* 0x000fe2000001007f */
[----:B------:R-:W-:Y:S01]  /*1ec40*/  FMUL.FTZ R117, R117, R0 ;  /* 0x0000000075757220 */ /* 0x000fe20000410000 */
[----:B------:R-:W-:-:S03]  /*1ec50*/  IMAD.MOV.U32 R135, RZ, RZ, R114 ;  /* 0x000000ffff877224 */ /* 0x000fc600078e0072 */
[----:B------:R-:W-:Y:S01]  /*1ec60*/  FMUL.FTZ R117, R117, UR5 ;  /* 0x0000000575757c20 */ /* 0x000fe20008410000 */
[----:B------:R-:W-:-:S04]  /*1ec70*/  FSETP.GTU.FTZ.AND P5, PT, R106, UR4, PT ;  /* 0x000000046a007c0b */ /* 0x000fc8000bfbc000 */
        /* <DEDUP_REMOVED lines=13> */
.L_x_22551:
        /* <DEDUP_REMOVED lines=14> */
.L_x_22552:
        /* <DEDUP_REMOVED lines=35> */
[----:B------:R-:W-:-:S03]  /*1f060*/  IADD3 R111, PT, PT, R2, -0x4ab325aa, RZ ;  /* 0xb54cda56026f7810 */ /* 0x000fc60007ffe0ff */
[----:B------:R-:W-:Y:S01]  /*1f070*/  VIADD R117, R3, 0x646e171e ;  /* 0x646e171e03757836 */ /* 0x000fe20000000000 */
[----:B------:R-:W-:-:S04]  /*1f080*/  LOP3.LUT R111, R111, R134, R143, 0x96, !PT ;  /* 0x000000866f6f7212 */ /* 0x000fc800078e968f */
        /* <DEDUP_REMOVED lines=23> */
.L_x_22550:
[----:B------:R-:W-:Y:S01]  /*1f200*/  I2FP.F32.U32 R134, R135 ;  /* 0x0000008700867245 */ /* 0x000fe20000201000 */
[----:B------:R-:W-:-:S04]  /*1f210*/  HADD2.F32 R107, -RZ, R107.H1_H1 ;  /* 0x3000006bff6b7230 */ /* 0x000fc80000004100 */
[----:B------:R-:W-:Y:S01]  /*1f220*/  FFMA.FTZ R134, R134, R127, 1.1641532182693481445e-10 ;  /* 0x2f00000086867423 */ /* 0x000fe2000001007f */
[----:B------:R-:W-:Y:S01]  /*1f230*/  FMUL.FTZ R107, R107, R0 ;  /* 0x000000006b6b7220 */ /* 0x000fe20000410000 */
[----:B------:R-:W-:-:S03]  /*1f240*/  HADD2.F32 R0, -RZ, R7.H1_H1 ;  /* 0x30000007ff007230 */ /* 0x000fc60000004100 */
[----:B------:R-:W-:Y:S01]  /*1f250*/  FMUL.FTZ R107, R107, UR5 ;  /* 0x000000056b6b7c20 */ /* 0x000fe20008410000 */
[----:B------:R-:W-:-:S04]  /*1f260*/  FSETP.GTU.FTZ.AND P6, PT, R134, UR4, PT ;  /* 0x0000000486007c0b */ /* 0x000fc8000bfdc000 */
[----:B------:R-:W-:Y:S02]  /*1f270*/  FSEL R107, R107, RZ, !P6 ;  /* 0x000000ff6b6b7208 */ /* 0x000fe40007000000 */
[----:B------:R-:W-:-:S03]  /*1f280*/  PLOP3.LUT P6, PT, P6, PT, PT, 0x8, 0x80 ;  /* 0x000000000080781c */ /* 0x000fc600037ce170 */
[----:B------:R-:W-:-:S10]  /*1f290*/  FMUL.FTZ R107, R0, R107 ;  /* 0x0000006b006b7220 */ /* 0x000fd40000410000 */
.L_x_22528:
        /* <DEDUP_REMOVED lines=64> */
[----:B------:R-:W-:Y:S01]  /*1f6a0*/  LOP3.LUT P0, RZ, R131, 0x1f, RZ, 0xc0, !PT ;  /* 0x0000001f83ff7812 */ /* 0x000fe2000780c0ff */
        /* <DEDUP_REMOVED lines=104> */
.L_x_22554:
[----:B------:R-:W-:Y:S05]  /*1fd30*/  BSYNC.RECONVERGENT B0 ;  /* 0x0000000000007941 */ /* 0x000fea0003800200 */
.L_x_22553:
        /* <DEDUP_REMOVED lines=15> */
.L_x_22556:
[----:B------:R-:W-:Y:S05]  /*1fe30*/  BSYNC.RECONVERGENT B0 ;  /* 0x0000000000007941 */ /* 0x000fea0003800200 */
.L_x_22555:
[----:B------:R-:W1:Y:S01]  /*1fe40*/  SHFL.DOWN PT, R127, R0, 0x2, 0x1f ;  /* 0x08401f00007f7f89 */ /* 0x000e6200000e0000 */
[----:B------:R-:W-:Y:S01]  /*1fe50*/  ISETP.NE.AND P0, PT, R131, RZ, PT ;  /* 0x000000ff8300720c */ /* 0x000fe20003f05270 */
[----:B------:R-:W-:Y:S01]  /*1fe60*/  HADD2.F32 R148, -RZ, R40.H0_H0 ;  /* 0x20000028ff947230 */ /* 0x000fe20000004100 */
[----:B------:R-:W2:Y:S01]  /*1fe70*/  LDC R131, c[0x0][0x448] ;  /* 0x00011200ff837b82 */ /* 0x000ea20000000800 */
[----:B0-----:R-:W0:Y:S01]  /*1fe80*/  SHFL.DOWN PT, R133, R128, 0x2, 0x1f ;  /* 0x08401f0080857f89 */ /* 0x001e2200000e0000 */
[----:B------:R-:W-:Y:S01]  /*1fe90*/  ISETP.NE.AND P1, PT, RZ, UR13, PT ;  /* 0x0000000dff007c0c */ /* 0x000fe2000bf25270 */
[----:B------:R-:W-:Y:S01]  /*1fea0*/  HADD2.F32 R150, -RZ, R120.H1_H1 ;  /* 0x30000078ff967230 */ /* 0x000fe20000004100 */
[----:B------:R-:W-:Y:S01]  /*1feb0*/  UPLOP3.LUT UP0, UPT, UPT, UPT, UP0, 0x40, 0x4 ;  /* 0x000000000004789c */ /* 0x000fe20003f0e800 */
[----:B------:R-:W-:Y:S02]  /*1fec0*/  HADD2.F32 R152, -RZ, R40.H1_H1 ;  /* 0x30000028ff987230 */ /* 0x000fe40000004100 */
[----:B------:R-:W-:-:S02]  /*1fed0*/  HADD2.F32 R154, -RZ, R121.H1_H1 ;  /* 0x30000079ff9a7230 */ /* 0x000fc40000004100 */
[----:B------:R-:W-:Y:S02]  /*1fee0*/  HADD2.F32 R156, -RZ, R41.H1_H1 ;  /* 0x30000029ff9c7230 */ /* 0x000fe40000004100 */
[----:B------:R-:W-:Y:S02]  /*1fef0*/  HADD2.F32 R141, -RZ, R47.H1_H1 ;  /* 0x3000002fff8d7230 */ /* 0x000fe40000004100 */
[----:B------:R-:W-:Y:S01]  /*1ff00*/  HADD2.F32 R143, -RZ, R27.H1_H1 ;  /* 0x3000001bff8f7230 */ /* 0x000fe20000004100 */
        /* <DEDUP_REMOVED lines=9> */
[----:B------:R-:W-:Y:S01]  /*1ffa0*/  FADD.FTZ R128, -R133, R128 ;  /* 0x0000008085807221 */ /* 0x000fe20000010100 */
[----:B------:R-:W-:-:S03]  /*1ffb0*/  HADD2.F32 R133, -RZ, R50.H0_H0 ;  /* 0x20000032ff857230 */ /* 0x000fc60000004100 */
[----:B------:R-:W-:-:S04]  /*1ffc0*/  FMUL.FTZ R128, R128, R128 ;  /* 0x0000008080807220 */ /* 0x000fc80000410000 */
[----:B------:R-:W-:-:S04]  /*1ffd0*/  FMUL.FTZ R128, R128, R127 ;  /* 0x0000007f80807220 */ /* 0x000fc80000410000 */
[----:B------:R-:W-:Y:S01]  /*1ffe0*/  FMUL.FTZ R128, R128, R136 ;  /* 0x0000008880807220 */ /* 0x000fe20000410000 */
[----:B0-----:R-:W-:Y:S01]  /*1fff0*/  FMUL.FTZ R137, R135, R138 ;  /* 0x0000008a87897220 */ /* 0x001fe20000410000 */
[----:B-1----:R-:W-:-:S04]  /*20000*/  IMAD.IADD R140, R132, 0x1, R139 ;  /* 0x00000001848c7824 */ /* 0x002fc800078e028b */
[----:B------:R-:W0:Y:S01]  /*20010*/  SHFL.DOWN PT, R138, R137, 0x1, 0x1f ;  /* 0x08201f00898a7f89 */ /* 0x000e2200000e0000 */
[----:B------:R-:W-:Y:S01]  /*20020*/  I2FP.F32.S32 R139, R139 ;  /* 0x0000008b008b7245 */ /* 0x000fe20000201400 */
[----:B---3--:R-:W-:Y:S01]  /*20030*/  FADD.FTZ R0, R0, R129 ;  /* 0x0000008100007221 */ /* 0x008fe20000010000 */
[----:B------:R-:W-:-:S03]  /*20040*/  I2FP.F32.S32 R140, R140 ;  /* 0x0000008c008c7245 */ /* 0x000fc60000201400 */
[----:B------:R-:W-:-:S03]  /*20050*/  FFMA.FTZ R128, R135, R128, R0 ;  /* 0x0000008087807223 */ /* 0x000fc60000010000 */
[----:B------:R-:W1:Y:S02]  /*20060*/  MUFU.RCP R140, R140 ;  /* 0x0000008c008c7308 */ /* 0x000e640000001000 */
[----:B------:R-:W3:Y:S01]  /*20070*/  SHFL.DOWN PT, R129, R128, 0x1, 0x1f ;  /* 0x08201f0080817f89 */ /* 0x000ee200000e0000 */
[----:B0-----:R-:W-:-:S04]  /*20080*/  FMUL.FTZ R127, R138, R139 ;  /* 0x0000008b8a7f7220 */ /* 0x001fc80000410000 */
[----:B------:R-:W-:Y:S01]  /*20090*/  FFMA.FTZ R127, R134, R137, R127 ;  /* 0x00000089867f7223 */ /* 0x000fe2000001007f */
[----:B------:R-:W-:-:S03]  /*200a0*/  FADD.FTZ R137, R137, -R138 ;  /* 0x8000008a89897221 */ /* 0x000fc60000010000 */
[----:B-1----:R-:W-:Y:S01]  /*200b0*/  FMUL.FTZ R127, R140, R127 ;  /* 0x0000007f8c7f7220 */ /* 0x002fe20000410000 */
[----:B------:R-:W-:Y:S01]  /*200c0*/  FMUL.FTZ R137, R137, R137 ;  /* 0x0000008989897220 */ /* 0x000fe20000410000 */
[----:B---3--:R-:W-:-:S03]  /*200d0*/  FADD.FTZ R129, R128, R129 ;  /* 0x0000008180817221 */ /* 0x008fc60000010000 */
[----:B------:R-:W-:Y:S01]  /*200e0*/  FMUL.FTZ R137, R134, R137 ;  /* 0x0000008986897220 */ /* 0x000fe20000410000 */
[----:B------:R-:W0:Y:S03]  /*200f0*/  SHFL.IDX PT, R127, R127, RZ, 0x1f ;  /* 0x00001fff7f7f7589 */ /* 0x000e2600000e0000 */
[----:B------:R-:W-:Y:S01]  /*20100*/  FMUL.FTZ R137, R137, R139 ;  /* 0x0000008b89897220 */ /* 0x000fe20000410000 */
[----:B------:R-:W-:-:S03]  /*20110*/  HADD2.F32 R139, -RZ, R25.H1_H1 ;  /* 0x30000019ff8b7230 */ /* 0x000fc60000004100 */
[----:B------:R-:W-:-:S05]  /*20120*/  FFMA.FTZ R137, R140, R137, R129 ;  /* 0x000000898c897223 */ /* 0x000fca0000010081 */
[----:B------:R1:W2:Y:S02]  /*20130*/  SHFL.IDX PT, R134, R137, RZ, 0x1f ;  /* 0x00001fff89867589 */ /* 0x0002a400000e0000 */
[----:B-1----:R-:W-:Y:S01]  /*20140*/  HADD2.F32 R137, -RZ, R45.H0_H0 ;  /* 0x2000002dff897230 */ /* 0x002fe20000004100 */
[C---:B0-----:R-:W-:Y:S01]  /*20150*/  FSEL R0, R127.reuse, RZ, !P1 ;  /* 0x000000ff7f007208 */ /* 0x041fe20004800000 */
[----:B------:R-:W-:-:S04]  /*20160*/  FMUL.FTZ R132, R127, R127 ;  /* 0x0000007f7f847220 */ /* 0x000fc80000410000 */
[C---:B------:R-:W-:Y:S01]  /*20170*/  FADD.FTZ R128, -R0.reuse, R94 ;  /* 0x0000005e00807221 */ /* 0x040fe20000010100 */
[C---:B------:R-:W-:Y:S01]  /*20180*/  FADD.FTZ R129, -R0.reuse, R95 ;  /* 0x0000005f00817221 */ /* 0x040fe20000010100 */
[C---:B------:R-:W-:Y:S01]  /*20190*/  FADD.FTZ R94, -R0.reuse, R88 ;  /* 0x00000058005e7221 */ /* 0x040fe20000010100 */
[----:B------:R-:W-:Y:S01]  /*201a0*/  FADD.FTZ R95, -R0, R89 ;  /* 0x00000059005f7221 */ /* 0x000fe20000010100 */
[----:B------:R-:W-:Y:S01]  /*201b0*/  FSEL R136, R132, RZ, P1 ;  /* 0x000000ff84887208 */ /* 0x000fe20000800000 */
[----:B------:R-:W0:Y:S01]  /*201c0*/  @!P0 LDC.64 R88, c[0x0][0x3c0] ;  /* 0x0000f000ff588b82 */ /* 0x000e220000000a00 */
[----:B------:R-:W-:Y:S01]  /*201d0*/  FADD.FTZ R132, -R0, R77 ;  /* 0x0000004d00847221 */ /* 0x000fe20000010100 */
[----:B--2---:R-:W-:Y:S01]  /*201e0*/  FFMA.FTZ R131, R134, UR14, R131 ;  /* 0x0000000e86837c23 */ /* 0x004fe20008010083 */
[C---:B------:R-:W-:Y:S01]  /*201f0*/  FADD.FTZ R100, -R0.reuse, R100 ;  /* 0x0000006400647221 */ /* 0x040fe20000010100 */
[C---:B------:R-:W-:Y:S01]  /*20200*/  FADD.FTZ R102, -R0.reuse, R102 ;  /* 0x0000006600667221 */ /* 0x040fe20000010100 */
[C---:B------:R-:W-:Y:S01]  /*20210*/  FADD.FTZ R101, -R0.reuse, R101 ;  /* 0x0000006500657221 */ /* 0x040fe20000010100 */
[----:B------:R-:W-:Y:S01]  /*20220*/  FADD.FTZ R77, R131, R136 ;  /* 0x00000088834d7221 */ /* 0x000fe20000010000 */
[C---:B------:R-:W-:Y:S01]  /*20230*/  FADD.FTZ R134, -R0.reuse, R78 ;  /* 0x0000004e00867221 */ /* 0x040fe20000010100 */
[C---:B------:R-:W-:Y:S01]  /*20240*/  FADD.FTZ R136, -R0.reuse, R82 ;  /* 0x0000005200887221 */ /* 0x040fe20000010100 */
        /* <DEDUP_REMOVED lines=32> */
[----:B------:R0:W-:Y:S01]  /*20450*/  @!P0 STG.E desc[UR8][R88.64], R127 ;  /* 0x0000007f58008986 */ /* 0x0001e2000c101908 */
[----:B------:R-:W-:-:S02]  /*20460*/  HADD2.F32 R0, -RZ, R120.H0_H0 ;  /* 0x20000078ff007230 */ /* 0x000fc40000004100 */
[C---:B-1----:R-:W-:Y:S01]  /*20470*/  FMUL.FTZ R79, R77.reuse, R100 ;  /* 0x000000644d4f7220 */ /* 0x042fe20000410000 */
[----:B------:R-:W-:Y:S02]  /*20480*/  HADD2.F32 R81, -RZ, R121.H0_H0 ;  /* 0x20000079ff517230 */ /* 0x000fe40000004100 */
[----:B------:R-:W-:Y:S01]  /*20490*/  FMUL.FTZ R101, R77, R101 ;  /* 0x000000654d657220 */ /* 0x000fe20000410000 */
[----:B------:R-:W-:Y:S02]  /*204a0*/  HADD2.F32 R83, -RZ, R41.H0_H0 ;  /* 0x20000029ff537230 */ /* 0x000fe40000004100 */
[----:B------:R-:W-:Y:S01]  /*204b0*/  FFMA.FTZ R79, R79, R0, R148 ;  /* 0x000000004f4f7223 */ /* 0x000fe20000010094 */
[----:B------:R-:W-:Y:S02]  /*204c0*/  HADD2.F32 R100, -RZ, R122.H1_H1 ;  /* 0x3000007aff647230 */ /* 0x000fe40000004100 */
[----:B------:R-:W-:Y:S01]  /*204d0*/  FFMA.FTZ R0, R101, R150, R152 ;  /* 0x0000009665007223 */ /* 0x000fe20000010098 */
[----:B------:R-:W-:-:S02]  /*204e0*/  HADD2.F32 R148, -RZ, R123.H0_H0 ;  /* 0x2000007bff947230 */ /* 0x000fc40000004100 */
[C---:B------:R-:W-:Y:S01]  /*204f0*/  FMUL.FTZ R96, R77.reuse, R96 ;  /* 0x000000604d607220 */ /* 0x040fe20000410000 */
[----:B------:R-:W-:Y:S02]  /*20500*/  HADD2.F32 R150, -RZ, R43.H0_H0 ;  /* 0x2000002bff967230 */ /* 0x000fe40000004100 */
[C---:B0-----:R-:W-:Y:S01]  /*20510*/  FMUL.FTZ R88, R77.reuse, R102 ;  /* 0x000000664d587220 */ /* 0x041fe20000410000 */
[----:B------:R-:W-:Y:S02]  /*20520*/  HADD2.F32 R102, -RZ, R42.H1_H1 ;  /* 0x3000002aff667230 */ /* 0x000fe40000004100 */
[C---:B------:R-:W-:Y:S01]  /*20530*/  FMUL.FTZ R97, R77.reuse, R97 ;  /* 0x000000614d617220 */ /* 0x040fe20000410000 */
[----:B------:R-:W-:Y:S01]  /*20540*/  FMUL.FTZ R87, R77, R98 ;  /* 0x000000624d577220 */ /* 0x000fe20000410000 */
[----:B------:R-:W-:Y:S01]  /*20550*/  FFMA.FTZ R88, R88, R81, R83 ;  /* 0x0000005158587223 */ /* 0x000fe20000010053 */
[----:B------:R-:W-:Y:S02]  /*20560*/  HADD2.F32 R81, -RZ, R122.H0_H0 ;  /* 0x2000007aff517230 */ /* 0x000fe40000004100 */
[----:B------:R-:W-:Y:S01]  /*20570*/  FFMA.FTZ R97, R97, R100, R102 ;  /* 0x0000006461617223 */ /* 0x000fe20000010066 */
[----:B------:R-:W-:-:S02]  /*20580*/  HADD2.F32 R83, -RZ, R42.H0_H0 ;  /* 0x2000002aff537230 */ /* 0x000fc40000004100 */
[----:B------:R-:W-:Y:S01]  /*20590*/  FMUL.FTZ R85, R77, R103 ;  /* 0x000000674d557220 */ /* 0x000fe20000410000 */
[----:B------:R-:W-:Y:S01]  /*205a0*/  FFMA.FTZ R100, R87, R148, R150 ;  /* 0x0000009457647223 */ /* 0x000fe20000010096 */
[----:B------:R-:W-:Y:S02]  /*205b0*/  HADD2.F32 R102, -RZ, R36.H1_H1 ;  /* 0x30000024ff667230 */ /* 0x000fe40000004100 */
[C---:B------:R-:W-:Y:S01]  /*205c0*/  FMUL.FTZ R87, R77.reuse, R93 ;  /* 0x0000005d4d577220 */ /* 0x040fe20000410000 */
[----:B------:R-:W-:Y:S01]  /*205d0*/  FFMA.FTZ R98, R96, R81, R83 ;  /* 0x0000005160627223 */ /* 0x000fe20000010053 */
[----:B------:R-:W-:Y:S02]  /*205e0*/  HADD2.F32 R96, -RZ, R56.H1_H1 ;  /* 0x30000038ff607230 */ /* 0x000fe40000004100 */
[C---:B------:R-:W-:Y:S01]  /*205f0*/  FMUL.FTZ R128, R77.reuse, R128 ;  /* 0x000000804d807220 */ /* 0x040fe20000410000 */
[----:B------:R-:W-:Y:S02]  /*20600*/  HADD2.F32 R89, -RZ, R57.H0_H0 ;  /* 0x20000039ff597230 */ /* 0x000fe40000004100 */
[----:B------:R-:W-:Y:S01]  /*20610*/  FMUL.FTZ R129, R77, R129 ;  /* 0x000000814d817220 */ /* 0x000fe20000410000 */
[----:B------:R-:W-:-:S02]  /*20620*/  HADD2.F32 R101, -RZ, R37.H0_H0 ;  /* 0x20000025ff657230 */ /* 0x000fc40000004100 */
[----:B------:R-:W-:Y:S01]  /*20630*/  FFMA.FTZ R85, R85, R154, R156 ;  /* 0x0000009a55557223 */ /* 0x000fe2000001009c */
[----:B------:R-:W-:Y:S02]  /*20640*/  HADD2.F32 R148, -RZ, R57.H1_H1 ;  /* 0x30000039ff947230 */ /* 0x000fe40000004100 */
[----:B------:R-:W-:Y:S01]  /*20650*/  FMUL.FTZ R92, R77, R92 ;  /* 0x0000005c4d5c7220 */ /* 0x000fe20000410000 */
[----:B------:R-:W-:Y:S02]  /*20660*/  HADD2.F32 R150, -RZ, R37.H1_H1 ;  /* 0x30000025ff967230 */ /* 0x000fe40000004100 */
[----:B------:R-:W-:Y:S01]  /*20670*/  FFMA.FTZ R87, R87, R96, R102 ;  /* 0x0000006057577223 */ /* 0x000fe20000010066 */
        /* <DEDUP_REMOVED lines=47> */
[----:B------:R-:W-:Y:S01]  /*20970*/  FMUL.FTZ R75, R77, R75 ;  /* 0x0000004b4d4b7220 */ /* 0x000fe20000410000 */
[----:B------:R-:W-:Y:S02]  /*20980*/  HADD2.F32 R152, -RZ, R55.H1_H1 ;  /* 0x30000037ff987230 */ /* 0x000fe40000004100 */
[----:B------:R-:W-:Y:S01]  /*20990*/  FFMA.FTZ R150, R72, R69, R71 ;  /* 0x0000004548967223 */ /* 0x000fe20000010047 */
[----:B------:R-:W-:-:S02]  /*209a0*/  HADD2.F32 R102, -RZ, R35.H1_H1 ;  /* 0x30000023ff667230 */ /* 0x000fc40000004100 */
[----:B------:R-:W-:Y:S01]  /*209b0*/  FFMA.FTZ R107, R73, R68, R70 ;  /* 0x00000044496b7223 */ /* 0x000fe20000010046 */
        /* <DEDUP_REMOVED lines=14> */
[----:B------:R-:W-:-:S02]  /*20aa0*/  HADD2.F32 R68, -RZ, R51.H0_H0 ;  /* 0x20000033ff447230 */ /* 0x000fc40000004100 */
[----:B------:R-:W-:Y:S01]  /*20ab0*/  FFMA.FTZ R132, R132, R73, R75 ;  /* 0x0000004984847223 */ /* 0x000fe2000001004b */
[----:B------:R-:W-:Y:S02]  /*20ac0*/  HADD2.F32 R73, -RZ, R30.H1_H1 ;  /* 0x3000001eff497230 */ /* 0x000fe40000004100 */
[C---:B------:R-:W-:Y:S01]  /*20ad0*/  FMUL.FTZ R135, R77.reuse, R136 ;  /* 0x000000884d877220 */ /* 0x040fe20000410000 */
[----:B------:R-:W-:Y:S02]  /*20ae0*/  HADD2.F32 R70, -RZ, R31.H0_H0 ;  /* 0x2000001fff467230 */ /* 0x000fe40000004100 */
[----:B------:R-:W-:Y:S01]  /*20af0*/  FMUL.FTZ R74, R77, R74 ;  /* 0x0000004a4d4a7220 */ /* 0x000fe20000410000 */
[----:B------:R-:W-:Y:S02]  /*20b00*/  HADD2.F32 R129, -RZ, R55.H0_H0 ;  /* 0x20000037ff817230 */ /* 0x000fe40000004100 */
[----:B------:R-:W-:Y:S01]  /*20b10*/  FFMA.FTZ R136, R78, R71, R73 ;  /* 0x000000474e887223 */ /* 0x000fe20000010049 */
[----:B------:R-:W-:-:S02]  /*20b20*/  HADD2.F32 R81, -RZ, R35.H0_H0 ;  /* 0x20000023ff517230 */ /* 0x000fc40000004100 */
[----:B------:R-:W-:Y:S01]  /*20b30*/  FFMA.FTZ R135, R135, R68, R70 ;  /* 0x0000004487877223 */ /* 0x000fe20000010046 */
[C---:B------:R-:W-:Y:S01]  /*20b40*/  FMUL.FTZ R103, R77.reuse, R138 ;  /* 0x0000008a4d677220 */ /* 0x040fe20000410000 */
[----:B------:R-:W0:Y:S01]  /*20b50*/  @!P0 LDC.64 R70, c[0x0][0x3c8] ;  /* 0x0000f200ff468b82 */ /* 0x000e220000000a00 */
        /* <DEDUP_REMOVED lines=8> */
[----:B------:R-:W-:Y:S02]  /*20be0*/  HADD2.F32 R74, -RZ, R29.H1_H1 ;  /* 0x3000001dff4a7230 */ /* 0x000fe40000004100 */
[----:B------:R-:W-:Y:S01]  /*20bf0*/  FFMA.FTZ R133, R80, R133, R69 ;  /* 0x0000008550857223 */ /* 0x000fe20000010045 */
[----:B------:R-:W-:Y:S01]  /*20c00*/  HADD2.F32 R73, -RZ, R44.H0_H0 ;  /* 0x2000002cff497230 */ /* 0x000fe20000004100 */
[----:B------:R-:W1:Y:S01]  /*20c10*/  LDC.64 R68, c[0x0][0x428] ;  /* 0x00010a00ff447b82 */ /* 0x000e620000000a00 */
[----:B------:R-:W-:Y:S02]  /*20c20*/  HADD2.F32 R75, -RZ, R24.H0_H0 ;  /* 0x20000018ff4b7230 */ /* 0x000fe40000004100 */
[----:B------:R-:W-:Y:S01]  /*20c30*/  FMUL.FTZ R84, R77, R84 ;  /* 0x000000544d547220 */ /* 0x000fe20000410000 */
[----:B------:R-:W-:Y:S01]  /*20c40*/  FFMA.FTZ R103, R103, R72, R74 ;  /* 0x0000004867677223 */ /* 0x000fe2000001004a */
[----:B------:R-:W-:-:S02]  /*20c50*/  HADD2.F32 R131, -RZ, R44.H1_H1 ;  /* 0x3000002cff837230 */ /* 0x000fc40000004100 */
[C---:B------:R-:W-:Y:S01]  /*20c60*/  FMUL.FTZ R82, R77.reuse, R82 ;  /* 0x000000524d527220 */ /* 0x040fe20000410000 */
[----:B------:R-:W-:Y:S01]  /*20c70*/  FFMA.FTZ R134, R84, R73, R75 ;  /* 0x0000004954867223 */ /* 0x000fe2000001004b */
[----:B------:R-:W-:Y:S02]  /*20c80*/  HADD2.F32 R81, -RZ, R24.H1_H1 ;  /* 0x30000018ff517230 */ /* 0x000fe40000004100 */
[C---:B------:R-:W-:Y:S01]  /*20c90*/  FMUL.FTZ R86, R77.reuse, R86 ;  /* 0x000000564d567220 */ /* 0x040fe20000410000 */
[----:B------:R-:W-:Y:S02]  /*20ca0*/  HADD2.F32 R83, -RZ, R25.H0_H0 ;  /* 0x20000019ff537230 */ /* 0x000fe40000004100 */
[----:B------:R-:W-:Y:S01]  /*20cb0*/  FMUL.FTZ R140, R77, R140 ;  /* 0x0000008c4d8c7220 */ /* 0x000fe20000410000 */
[----:B------:R-:W-:Y:S02]  /*20cc0*/  HADD2.F32 R127, -RZ, R45.H1_H1 ;  /* 0x3000002dff7f7230 */ /* 0x000fe40000004100 */
[----:B------:R-:W-:Y:S01]  /*20cd0*/  FFMA.FTZ R131, R82, R131, R81 ;  /* 0x0000008352837223 */ /* 0x000fe20000010051 */
[----:B0-----:R-:W-:Y:S01]  /*20ce0*/  @!P0 IMAD.WIDE R72, R115, 0x4, R70 ;  /* 0x0000000473488825 */ /* 0x001fe200078e0246 */
[----:B------:R-:W-:-:S03]  /*20cf0*/  F2FP.F16.F32.PACK_AB R70, R97, R98 ;  /* 0x000000626146723e */ /* 0x000fc600000000ff */
[----:B------:R-:W-:Y:S01]  /*20d00*/  FFMA.FTZ R137, R86, R137, R83 ;  /* 0x0000008956897223 */ /* 0x000fe20000010053 */
[----:B------:R-:W-:Y:S01]  /*20d10*/  FFMA.FTZ R140, R140, R127, R139 ;  /* 0x0000007f8c8c7223 */ /* 0x000fe2000001008b */
[----:B------:R-:W-:Y:S01]  /*20d20*/  HADD2.F32 R75, -RZ, R46.H0_H0 ;  /* 0x2000002eff4b7230 */ /* 0x000fe20000004100 */
[----:B------:R0:W-:Y:S01]  /*20d30*/  @!P0 STG.E desc[UR8][R72.64], R77 ;  /* 0x0000004d48008986 */ /* 0x0001e2000c101908 */
[----:B------:R-:W-:Y:S02]  /*20d40*/  HADD2.F32 R81, -RZ, R26.H0_H0 ;  /* 0x2000001aff517230 */ /* 0x000fe40000004100 */
[C---:B------:R-:W-:Y:S01]  /*20d50*/  FMUL.FTZ R104, R77.reuse, R104 ;  /* 0x000000684d687220 */ /* 0x040fe20000410000 */
        /* <DEDUP_REMOVED lines=8> */
[----:B------:R-:W-:Y:S01]  /*20de0*/  FFMA.FTZ R106, R106, R83, R127 ;  /* 0x000000536a6a7223 */ /* 0x000fe2000001007f */
[----:B0-----:R-:W-:Y:S01]  /*20df0*/  F2FP.F16.F32.PACK_AB R73, R89, R96 ;  /* 0x000000605949723e */ /* 0x001fe200000000ff */
[----:B-1----:R-:W-:Y:S01]  /*20e00*/  IMAD.WIDE.U32 R80, R119, 0x10, R68 ;  /* 0x0000001077507825 */ /* 0x002fe200078e0044 */
[----:B------:R-:W0:Y:S03]  /*20e10*/  LDC.64 R96, c[0x0][0x380] ;  /* 0x0000e000ff607b82 */ /* 0x000e260000000a00 */
[----:B------:R-:W-:Y:S01]  /*20e20*/  FFMA.FTZ R139, R139, R74, R76 ;  /* 0x0000004a8b8b7223 */ /* 0x000fe2000001004c */
[----:B------:R-:W-:Y:S01]  /*20e30*/  FFMA.FTZ R141, R146, R141, R143 ;  /* 0x0000008d928d7223 */ /* 0x000fe2000001008f */
        /* <DEDUP_REMOVED lines=31> */
.L_x_22558:
        /* <DEDUP_REMOVED lines=13> */
.L_x_34089:


//--------------------- .text._ZN10layer_norm13ln_fwd_kernelINS_13Kernel_traitsI6__halfS2_fS2_fjLj5120ELj1ELj1ELj4ELj16ENS_18Kernel_traits_baseILj5120ES2_S2_fS2_fjLj128EEEEELb1ELb1ELb1ELb0EEEvNS_9FwdParamsE --------------------------
	.section	.text._ZN10layer_norm13ln_fwd_kernelINS_13Kernel_traitsI6__halfS2_fS2_fjLj5120ELj1ELj1ELj4ELj16ENS_18Kernel_traits_baseILj5120ES2_S2_fS2_fjLj128EEEEELb1ELb1ELb1ELb0EEEvNS_9FwdParamsE,"ax",@progbits
	.align	128
        .global         _ZN10layer_norm13ln_fwd_kernelINS_13Kernel_traitsI6__halfS2_fS2_fjLj5120ELj1ELj1ELj4ELj16ENS_18Kernel_traits_baseILj5120ES2_S2_fS2_fjLj128EEEEELb1ELb1ELb1ELb0EEEvNS_9FwdParamsE
        .type           _ZN10layer_norm13ln_fwd_kernelINS_13Kernel_traitsI6__halfS2_fS2_fjLj5120ELj1ELj1ELj4ELj16ENS_18Kernel_traits_baseILj5120ES2_S2_fS2_fjLj128EEEEELb1ELb1ELb1ELb0EEEvNS_9FwdParamsE,@function
        .size           _ZN10layer_norm13ln_fwd_kernelINS_13Kernel_traitsI6__halfS2_fS2_fjLj5120ELj1ELj1ELj4ELj16ENS_18Kernel_traits_baseILj5120ES2_S2_fS2_fjLj128EEEEELb1ELb1ELb1ELb0EEEvNS_9FwdParamsE,(.L_x_34090 - _ZN10layer_norm13ln_fwd_kernelINS_13Kernel_traitsI6__halfS2_fS2_fjLj5120ELj1ELj1ELj4ELj16ENS_18Kernel_traits_baseILj5120ES2_S2_fS2_fjLj128EEEEELb1ELb1ELb1ELb0EEEvNS_9FwdParamsE)
        .other          _ZN10layer_norm13ln_fwd_kernelINS_13Kernel_traitsI6__halfS2_fS2_fjLj5120ELj1ELj1ELj4ELj16ENS_18Kernel_traits_baseILj5120ES2_S2_fS2_fjLj128EEEEELb1ELb1ELb1ELb0EEEvNS_9FwdParamsE,@"STO_CUDA_ENTRY STV_DEFAULT"
_ZN10layer_norm13ln_fwd_kernelINS_13Kernel_traitsI6__halfS2_fS2_fjLj5120ELj1ELj1ELj4ELj16ENS_18Kernel_traits_baseILj5120ES2_S2_fS2_fjLj128EEEEELb1ELb1ELb1ELb0EEEvNS_9FwdParamsE:
.text._ZN10layer_norm13ln_fwd_kernelINS_13Kernel_traitsI6__halfS2_fS2_fjLj5120ELj1ELj1ELj4ELj16ENS_18Kernel_traits_baseILj5120ES2_S2_fS2_fjLj128EEEEELb1ELb1ELb1ELb0EEEvNS_9FwdParamsE:
        /* <DEDUP_REMOVED lines=19> */
[----:B----4-:R-:W-:Y:S02]  /*0130*/  LOP3.LUT R9, R0, 0x60, RZ, 0xc0, !PT ;  /* 0x0000006000097812 */ /* 0x010fe400078ec0ff */
[----:B-----5:R-:W-:-:S04]  /*0140*/  SHF.R.S32.HI R8, RZ, 0x1f, R11 ;  /* 0x0000001fff087819 */ /* 0x020fc8000001140b */
[----:B------:R-:W-:Y:S02]  /*0150*/  LEA.HI R8, R8, R11, RZ, 0x3 ;  /* 0x0000000b08087211 */ /* 0x000fe400078f18ff */
[----:B--2---:R-:W-:Y:S02]  /*0160*/  @P0 R2UR UR15, R3 ;  /* 0x00000000030f02ca */ /* 0x004fe400000e0000 */
[----:B------:R-:W0:Y:S01]  /*0170*/  LDC R3, c[0x0][0x360] ;  /* 0x0000d800ff037b82 */ /* 0x000e220000000800 */
[----:B------:R-:W-:Y:S02]  /*0180*/  @P0 R2UR UR14, R2 ;  /* 0x00000000020e02ca */ /* 0x000fe400000e0000 */
[----:B---3--:R-:W-:Y:S02]  /*0190*/  @P0 IADD3 R128, P1, PT, R4, R7, RZ ;  /* 0x0000000704800210 */ /* 0x008fe40007f3e0ff */
[----:B------:R-:W-:Y:S02]  /*01a0*/  LOP3.LUT R2, R9, 0x1f, R0, 0xf8, !PT ;  /* 0x0000001f09027812 */ /* 0x000fe400078ef800 */
[----:B------:R-:W-:-:S02]  /*01b0*/  @P0 IADD3.X R129, PT, PT, RZ, R5, RZ, P1, !PT ;  /* 0x00000005ff810210 */ /* 0x000fc40000ffe4ff */
[----:B------:R-:W-:Y:S02]  /*01c0*/  LOP3.LUT R5, R2, 0x7f, RZ, 0x3c, !PT ;  /* 0x0000007f02057812 */ /* 0x000fe400078e3cff */
[----:B------:R-:W-:Y:S01]  /*01d0*/  LOP3.LUT R4, R0, 0x1f, RZ, 0xc0, !PT ;  /* 0x0000001f00047812 */ /* 0x000fe200078ec0ff */
[----:B------:R-:W-:Y:S01]  /*01e0*/  UIADD3 UR25, UPT, UPT, UR15, -0x4498517b, URZ ;  /* 0xbb67ae850f197890 */ /* 0x000fe2000fffe0ff */
[----:B------:R-:W-:Y:S01]  /*01f0*/  LEA.HI.SX32 R5, R8, R5, 0x1d ;  /* 0x0000000508057211 */ /* 0x000fe200078feaff */
[----:B------:R-:W-:Y:S01]  /*0200*/  UIADD3 UR24, UPT, UPT, UR14, -0x61c88647, URZ ;  /* 0x9e3779b90e187890 */ /* 0x000fe2000fffe0ff */
[--C-:B------:R-:W-:Y:S01]  /*0210*/  SHF.R.U64 R6, R128, 0x2, R129.reuse ;  /* 0x0000000280067819 */ /* 0x100fe20000001281 */
[----:B------:R-:W-:Y:S01]  /*0220*/  UIADD3 UR26, UPT, UPT, UR14, 0x3c6ef372, URZ ;  /* 0x3c6ef3720e1a7890 */ /* 0x000fe2000fffe0ff */
[----:B------:R-:W-:Y:S01]  /*0230*/  SHF.R.U32.HI R7, RZ, 0x2, R129 ;  /* 0x00000002ff077819 */ /* 0x000fe20000011681 */
[----:B------:R-:W-:Y:S02]  /*0240*/  UIADD3 UR27, UPT, UPT, UR15, 0x76cf5d0a, URZ ;  /* 0x76cf5d0a0f1b7890 */ /* 0x000fe4000fffe0ff */
[----:B------:R-:W-:-:S02]  /*0250*/  UIADD3 UR28, UPT, UPT, UR14, -0x255992d5, URZ ;  /* 0xdaa66d2b0e1c7890 */ /* 0x000fc4000fffe0ff */
[----:B------:R-:W-:Y:S01]  /*0260*/  UIADD3 UR29, UPT, UPT, UR15, 0x32370b8f, URZ ;  /* 0x32370b8f0f1d7890 */ /* 0x000fe2000fffe0ff */
[----:B0-----:R-:W-:Y:S01]  /*0270*/  IMAD R3, R3, UR7, R0 ;  /* 0x0000000703037c24 */ /* 0x001fe2000f8e0200 */
        /* <DEDUP_REMOVED lines=29> */
[----:B--2---:R-:W-:-:S04]  /*0450*/  @P1 IMAD.WIDE.U32 R68, R83, 0x10, R68 ;  /* 0x0000001053441825 */ /* 0x004fc800078e0044 */
[----:B------:R-:W-:Y:S01]  /*0460*/  @P1 VIADD R83, R83, 0x80 ;  /* 0x0000008053531836 */ /* 0x000fe20000000000 */
        /* <DEDUP_REMOVED lines=9> */
[----:B------:R-:W-:Y:S01]  /*0500*/  @P2 IADD3 R83, PT, PT, R83, 0x80, RZ ;  /* 0x0000008053532810 */ /* 0x000fe20007ffe0ff */
[----:B------:R3:W5:Y:S04]  /*0510*/  @P2 LD.E.128 R40, desc[UR12][R72.64] ;  /* 0x0000000c48282980 */ /* 0x000768000c101d00 */
[C---:B--2---:R-:W-:Y:S01]  /*0520*/  @P3 IMAD.WIDE.U32 R76, R83.reuse, 0x10, R76 ;  /* 0x00000010534c3825 */ /* 0x044fe200078e004c */
[----:B------:R3:W5:Y:S01]  /*0530*/  @P2 LDG.E.128 R44, desc[UR12][R74.64] ;  /* 0x0000000c4a2c2981 */ /* 0x000762000c1e1d00 */
[----:B------:R-:W1:Y:S02]  /*0540*/  @P0 LDC.64 R60, c[0x0][0x438] ;  /* 0x00010e00ff3c0b82 */ /* 0x000e640000000a00 */
[C---:B0-----:R-:W-:Y:S01]  /*0550*/  @P3 IMAD.WIDE.U32 R78, R83.reuse, 0x10, R78 ;  /* 0x00000010534e3825 */ /* 0x041fe200078e004e */
[----:B------:R3:W5:Y:S03]  /*0560*/  @P3 LDG.E.128 R48, desc[UR12][R76.64] ;  /* 0x0000000c4c303981 */ /* 0x000766000c1e1d00 */
[----:B------:R-:W-:Y:S01]  /*0570*/  @P3 IMAD.WIDE.U32 R80, R83, 0x10, R80 ;  /* 0x0000001053503825 */ /* 0x000fe200078e0050 */
[----:B------:R3:W5:Y:S01]  /*0580*/  @P3 LD.E.128 R52, desc[UR12][R78.64] ;  /* 0x0000000c4e343980 */ /* 0x000762000c101d00 */
[----:B------:R-:W0:Y:S03]  /*0590*/  @P0 LDC.64 R62, c[0x0][0x3e8] ;  /* 0x0000fa00ff3e0b82 */ /* 0x000e260000000a00 */
        /* <DEDUP_REMOVED lines=20> */
.L_x_22560:
        /* <DEDUP_REMOVED lines=11> */
[----:B0-----:R-:W-:-:S05]  /*0790*/  @P1 IMAD.WIDE.U32 R10, R91, 0x10, R10 ;  /* 0x000000105b0a1825 */ /* 0x001fca00078e000a */
[----:B------:R-:W5:Y:S02]  /*07a0*/  @P1 LDG.E.128 R24, desc[UR12][R10.64] ;  /* 0x0000000c0a181981 */ /* 0x000f64000c1e1d00 */
[----:B------:R-:W0:Y:S01]  /*07b0*/  @P3 LDC.64 R74, c[0x0][0x3d0] ;  /* 0x0000f400ff4a3b82 */ /* 0x000e220000000a00 */
[C---:B-1----:R-:W-:Y:S01]  /*07c0*/  @P1 IMAD.WIDE.U32 R16, R91.reuse, 0x10, R16 ;  /* 0x000000105b101825 */ /* 0x042fe200078e0010 */
[----:B------:R-:W-:-:S06]  /*07d0*/  @P1 IADD3 R91, PT, PT, R91, 0x80, RZ ;  /* 0x000000805b5b1810 */ /* 0x000fcc0007ffe0ff */
[----:B------:R-:W1:Y:S01]  /*07e0*/  @P3 LDC.64 R76, c[0x0][0x3e8] ;  /* 0x0000fa00ff4c3b82 */ /* 0x000e620000000a00 */
[----:B--2---:R-:W-:-:S04]  /*07f0*/  @P2 IMAD.WIDE.U32 R78, R91, 0x10, R28 ;  /* 0x000000105b4e2825 */ /* 0x004fc800078e001c */
[----:B------:R-:W-:Y:S01]  /*0800*/  HFMA2 R54, -RZ, RZ, 0, 0 ;  /* 0x00000000ff367431 */ /* 0x000fe200000001ff */
[----:B------:R2:W5:Y:S04]  /*0810*/  @P1 LDG.E.128 R32, desc[UR12][R16.64] ;  /* 0x0000000c10201981 */ /* 0x000568000c1e1d00 */
[----:B------:R-:W5:Y:S01]  /*0820*/  @P2 LDG.E.128 R36, desc[UR12][R78.64] ;  /* 0x0000000c4e242981 */ /* 0x000f62000c1e1d00 */
[----:B------:R-:W4:Y:S01]  /*0830*/  @P4 LDC.64 R88, c[0x0][0x3e8] ;  /* 0x0000fa00ff584b82 */ /* 0x000f220000000a00 */
[----:B---3--:R-:W-:-:S04]  /*0840*/  @P2 IMAD.WIDE.U32 R80, R91, 0x10, R72 ;  /* 0x000000105b502825 */ /* 0x008fc800078e0048 */
[----:B------:R-:W-:Y:S01]  /*0850*/  @P2 VIADD R91, R91, 0x80 ;  /* 0x000000805b5b2836 */ /* 0x000fe20000000000 */
[----:B------:R-:W5:Y:S02]  /*0860*/  @P2 LDG.E.128 R44, desc[UR12][R80.64] ;  /* 0x0000000c502c2981 */ /* 0x000f64000c1e1d00 */
[----:B------:R-:W3:Y:S01]  /*0870*/  @P0 LDC.64 R40, c[0x0][0x3d0] ;  /* 0x0000f400ff280b82 */ /* 0x000ee20000000a00 */
[----:B0-----:R-:W-:-:S05]  /*0880*/  @P3 IMAD.WIDE.U32 R82, R91, 0x10, R74 ;  /* 0x000000105b523825 */ /* 0x001fca00078e004a */
[----:B------:R-:W5:Y:S02]  /*0890*/  @P3 LDG.E.128 R48, desc[UR12][R82.64] ;  /* 0x0000000c52303981 */ /* 0x000f64000c1e1d00 */
[----:B------:R-:W0:Y:S01]  /*08a0*/  @P0 LDC.64 R52, c[0x0][0x3e8] ;  /* 0x0000fa00ff340b82 */ /* 0x000e220000000a00 */
[----:B-1----:R-:W-:-:S04]  /*08b0*/  @P3 IMAD.WIDE.U32 R84, R91, 0x10, R76 ;  /* 0x000000105b543825 */ /* 0x002fc800078e004c */
[----:B------:R-:W-:Y:S01]  /*08c0*/  @P3 VIADD R91, R91, 0x80 ;  /* 0x000000805b5b3836 */ /* 0x000fe20000000000 */
[----:B------:R-:W5:Y:S02]  /*08d0*/  @P3 LDG.E.128 R56, desc[UR12][R84.64] ;  /* 0x0000000c54383981 */ /* 0x000f64000c1e1d00 */
[----:B------:R-:W1:Y:S01]  /*08e0*/  @P4 LDC.64 R86, c[0x0][0x3d0] ;  /* 0x0000f400ff564b82 */ /* 0x000e620000000a00 */
[----:B----4-:R-:W-:-:S05]  /*08f0*/  @P4 IMAD.WIDE.U32 R72, R91, 0x10, R88 ;  /* 0x000000105b484825 */ /* 0x010fca00078e0058 */
[----:B------:R-:W5:Y:S01]  /*0900*/  @P4 LDG.E.128 R68, desc[UR12][R72.64] ;  /* 0x0000000c48444981 */ /* 0x000f62000c1e1d00 */
[----:B---3--:R-:W-:-:S05]  /*0910*/  @P0 IMAD.WIDE.U32 R74, R2, 0x10, R40 ;  /* 0x00000010024a0825 */ /* 0x008fca00078e0028 */
[----:B------:R-:W5:Y:S01]  /*0920*/  @P0 LDG.E.128 R12, desc[UR12][R74.64] ;  /* 0x0000000c4a0c0981 */ /* 0x000f62000c1e1d00 */
[----:B0-----:R-:W-:-:S05]  /*0930*/  @P0 IMAD.WIDE.U32 R76, R2, 0x10, R52 ;  /* 0x00000010024c0825 */ /* 0x001fca00078e0034 */
[----:B------:R-:W5:Y:S01]  /*0940*/  @P0 LDG.E.128 R20, desc[UR12][R76.64] ;  /* 0x0000000c4c140981 */ /* 0x000f62000c1e1d00 */
[----:B-1----:R-:W-:Y:S01]  /*0950*/  @P4 IMAD.WIDE.U32 R28, R91, 0x10, R86 ;  /* 0x000000105b1c4825 */ /* 0x002fe200078e0056 */
[----:B------:R-:W-:Y:S02]  /*0960*/  CS2R R52, SRZ ;  /* 0x0000000000347805 */ /* 0x000fe4000001ff00 */
[----:B------:R-:W-:Y:S02]  /*0970*/  CS2R R40, SRZ ;  /* 0x0000000000287805 */ /* 0x000fe4000001ff00 */
[----:B------:R-:W-:Y:S01]  /*0980*/  MOV R18, RZ ;  /* 0x000000ff00127202 */ /* 0x000fe20000000f00 */
[----:B------:R-:W-:Y:S01]  /*0990*/  IMAD.MOV.U32 R42, RZ, RZ, RZ ;  /* 0x000000ffff2a7224 */ /* 0x000fe200078e00ff */
[----:B------:R0:W5:Y:S01]  /*09a0*/  @P4 LDG.E.128 R60, desc[UR12][R28.64] ;  /* 0x0000000c1c3c4981 */ /* 0x000162000c1e1d00 */
[----:B------:R-:W-:Y:S01]  /*09b0*/  IMAD.MOV.U32 R30, RZ, RZ, RZ ;  /* 0x000000ffff1e7224 */ /* 0x000fe200078e00ff */
[----:B--2---:R-:W-:-:S02]  /*09c0*/  CS2R R16, SRZ ;  /* 0x0000000000107805 */ /* 0x004fc4000001ff00 */
[----:B------:R-:W-:Y:S02]  /*09d0*/  @P4 CS2R R66, SRZ ;  /* 0x0000000000424805 */ /* 0x000fe4000001ff00 */
[----:B------:R-:W-:Y:S01]  /*09e0*/  @P4 CS2R R64, SRZ ;  /* 0x0000000000404805 */ /* 0x000fe2000001ff00 */
[----:B------:R-:W-:Y:S01]  /*09f0*/  @P1 IMAD.MOV.U32 R31, RZ, RZ, RZ ;  /* 0x000000ffff1f1224 */ /* 0x000fe200078e00ff */
[----:B------:R-:W-:Y:S01]  /*0a00*/  @P3 MOV R55, RZ ;  /* 0x000000ff00373202 */ /* 0x000fe20000000f00 */
[----:B------:R-:W-:Y:S02]  /*0a10*/  @P2 IMAD.MOV.U32 R43, RZ, RZ, RZ ;  /* 0x000000ffff2b2224 */ /* 0x000fe400078e00ff */
[----:B------:R-:W-:Y:S01]  /*0a20*/  @P0 IMAD.MOV.U32 R19, RZ, RZ, RZ ;  /* 0x000000ffff130224 */ /* 0x000fe200078e00ff */
[----:B0-----:R-:W-:-:S07]  /*0a30*/  CS2R R28, SRZ ;  /* 0x00000000001c7805 */ /* 0x001fce000001ff00 */
.L_x_22561:
[----:B------:R-:W-:Y:S05]  /*0a40*/  BSYNC.RECONVERGENT B0 ;  /* 0x0000000000007941 */ /* 0x000fea0003800200 */
.L_x_22559:
[----:B------:R-:W0:Y:S02]  /*0a50*/  LDCU UR4, c[0x0][0x384] ;  /* 0x00007080ff0477ac */ /* 0x000e240008000800 */
[----:B0-----:R-:W-:-:S06]  /*0a60*/  UISETP.GE.AND UP0, UPT, UR7, UR4, UPT ;  /* 0x000000040700728c */ /* 0x001fcc000bf06270 */
[----:B------:R-:W-:-:S13]  /*0a70*/  PLOP3.LUT P0, PT, PT, PT, UP0, 0x80, 0x8 ;  /* 0x000000000008781c */ /* 0x000fda0003f0f008 */
[----:B------:R-:W-:Y:S05]  /*0a80*/  @P0 EXIT ;  /* 0x000000000000094d */ /* 0x000fea0003800000 */
[----:B------:R-:W-:Y:S01]  /*0a90*/  IMAD.HI.U32 R10, R3, -0x326172a9, RZ ;  /* 0xcd9e8d57030a7827 */ /* 0x000fe200078e00ff */
[----:B------:R-:W0:Y:S01]  /*0aa0*/  LDCU.U8 UR4, c[0x0][0x410] ;  /* 0x00008200ff0477ac */ /* 0x000e220008000000 */
[----:B------:R-:W-:Y:S02]  /*0ab0*/  LOP3.LUT R128, R128, 0x3, RZ, 0xc0, !PT ;  /* 0x0000000380807812 */ /* 0x000fe400078ec0ff */
        /* <DEDUP_REMOVED lines=21> */
[C---:B------:R-:W-:Y:S01]  /*0c10*/  IMAD.HI.U32 R75, R11.reuse, -0x2daee0ad, RZ ;  /* 0xd2511f530b4b7827 */ /* 0x040fe200078e00ff */
[----:B------:R-:W1:Y:S03]  /*0c20*/  LDCU.128 UR8, c[0x0][0x3f0] ;  /* 0x00007e00ff0877ac */ /* 0x000e660008000c00 */
[----:B------:R-:W-:Y:S01]  /*0c30*/  IMAD R73, R74, -0x326172a9, RZ ;  /* 0xcd9e8d574a497824 */ /* 0x000fe200078e02ff */
[----:B------:R-:W-:Y:S01]  /*0c40*/  LOP3.LUT R75, R76, UR29, R75, 0x96, !PT ;  /* 0x0000001d4c4b7c12 */ /* 0x000fe2000f8e964b */
[C---:B------:R-:W-:Y:S01]  /*0c50*/  IMAD.HI.U32 R72, R10.reuse, -0x326172a9, RZ ;  /* 0xcd9e8d570a487827 */ /* 0x040fe200078e00ff */
[----:B------:R-:W-:Y:S01]  /*0c60*/  SHF.R.S32.HI R76, RZ, 0x3, R8 ;  /* 0x00000003ff4c7819 */ /* 0x000fe20000011408 */
[----:B------:R-:W1:Y:S02]  /*0c70*/  LDCU.64 UR20, c[0x0][0x380] ;  /* 0x00007000ff1477ac */ /* 0x000e640008000a00 */
[----:B------:R-:W-:Y:S01]  /*0c80*/  IMAD R74, R11, -0x2daee0ad, RZ ;  /* 0xd2511f530b4a7824 */ /* 0x000fe200078e02ff */
[----:B------:R-:W-:Y:S01]  /*0c90*/  LOP3.LUT R72, R73, UR28, R72, 0x96, !PT ;  /* 0x0000001c49487c12 */ /* 0x000fe2000f8e9648 */
[----:B------:R-:W-:Y:S01]  /*0ca0*/  IMAD R73, R10, -0x326172a9, RZ ;  /* 0xcd9e8d570a497824 */ /* 0x000fe200078e02ff */
[----:B------:R-:W-:Y:S01]  /*0cb0*/  UPLOP3.LUT UP1, UPT, UPT, UPT, UPT, 0x40, 0x4 ;  /* 0x000000000004789c */ /* 0x000fe20003f2e870 */
[----:B------:R-:W-:Y:S01]  /*0cc0*/  IMAD.HI.U32 R10, R75, -0x326172a9, RZ ;  /* 0xcd9e8d574b0a7827 */ /* 0x000fe200078e00ff */
[----:B0-----:R-:W-:-:S03]  /*0cd0*/  UISETP.NE.AND UP2, UPT, UR4, URZ, UPT ;  /* 0x000000ff0400728c */ /* 0x001fc6000bf45270 */
        /* <DEDUP_REMOVED lines=40> */
[----:B------:R-:W-:Y:S01]  /*0f60*/  IMAD.MOV.U32 R129, RZ, RZ, RZ ;  /* 0x000000ffff817224 */ /* 0x000fe200078e00ff */
[----:B------:R-:W-:Y:S01]  /*0f70*/  I2FP.F32.U32 R11, R77 ;  /* 0x0000004d000b7245 */ /* 0x000fe20000201000 */
[----:B------:R-:W-:Y:S01]  /*0f80*/  IMAD R130, R73, -0x2daee0ad, RZ ;  /* 0xd2511f5349827824 */ /* 0x000fe200078e02ff */
[----:B------:R-:W-:Y:S01]  /*0f90*/  VIMNMX R75, PT, PT, RZ, R75, !PT ;  /* 0x0000004bff4b7248 */ /* 0x000fe20007fe0100 */
[----:B------:R-:W-:-:S03]  /*0fa0*/  IMAD R132, R74, -0x326172a9, RZ ;  /* 0xcd9e8d574a847824 */ /* 0x000fc600078e02ff */
[----:B------:R-:W0:Y:S01]  /*0fb0*/  MUFU.RCP R11, R11 ;  /* 0x0000000b000b7308 */ /* 0x000e220000001000 */
[----:B------:R-:W-:-:S05]  /*0fc0*/  VIMNMX R75, PT, PT, R75, 0x20, PT ;  /* 0x000000204b4b7848 */ /* 0x000fca0003fe0100 */
[----:B-1234-:R-:W-:-:S07]  /*0fd0*/  IMAD R8, R75, 0x8, R76 ;  /* 0x000000084b087824 */ /* 0x01efce00078e024c */
.L_x_23067:
[----:B------:R-:W-:-:S06]  /*0fe0*/  UIMAD.WIDE UR4, UR7, 0x4, UR8 ;  /* 0x00000004070478a5 */ /* 0x000fcc000f8e0208 */
[----:B------:R-:W-:Y:S01]  /*0ff0*/  MOV R144, UR4 ;  /* 0x0000000400907c02 */ /* 0x000fe20008000f00 */
[----:B------:R-:W-:-:S05]  /*1000*/  IMAD.U32 R145, RZ, RZ, UR5 ;  /* 0x00000005ff917e24 */ /* 0x000fca000f8e00ff */
[----:B-12---:R1:W2:Y:S01]  /*1010*/  LDG.E R144, desc[UR12][R144.64] ;  /* 0x0000000c90907981 */ /* 0x0062a2000c1e1900 */
[----:B------:R-:W-:-:S06]  /*1020*/  UIMAD.WIDE UR4, UR7, 0x4, UR10 ;  /* 0x00000004070478a5 */ /* 0x000fcc000f8e020a */
[----:B0--34-:R-:W-:Y:S01]  /*1030*/  IMAD.U32 R124, RZ, RZ, UR4 ;  /* 0x00000004ff7c7e24 */ /* 0x019fe2000f8e00ff */
[----:B------:R-:W-:-:S05]  /*1040*/  MOV R125, UR5 ;  /* 0x00000005007d7c02 */ /* 0x000fca0008000f00 */
[----:B------:R3:W4:Y:S01]  /*1050*/  LDG.E R124, desc[UR12][R124.64] ;  /* 0x0000000c7c7c7981 */ /* 0x000722000c1e1900 */
[----:B------:R-:W-:Y:S01]  /*1060*/  UIMAD UR4, UR7, UR42, URZ ;  /* 0x0000002a070472a4 */ /* 0x000fe2000f8e02ff */
[----:B------:R-:W-:Y:S01]  /*1070*/  ISETP.GE.U32.AND P1, PT, R5, 0x80, PT ;  /* 0x000000800500780c */ /* 0x000fe20003f26070 */
[----:B------:R-:W-:Y:S01]  /*1080*/  BSSY.RECONVERGENT B0, `(.L_x_22562) ;  /* 0x000058b000007945 */ /* 0x000fe20003800200 */
[----:B-1----:R-:W-:Y:S01]  /*1090*/  IMAD.MOV.U32 R145, RZ, RZ, RZ ;  /* 0x000000ffff917224 */ /* 0x002fe200078e00ff */
[----:B------:R-:W-:-:S04]  /*10a0*/  USHF.R.S32.HI UR5, URZ, 0x1f, UR4 ;  /* 0x0000001fff057899 */ /* 0x000fc80008011404 */
[----:B------:R-:W-:-:S06]  /*10b0*/  ULEA.HI UR5, UR5, UR4, URZ, 0x3 ;  /* 0x0000000405057291 */ /* 0x000fcc000f8f18ff */
[----:B---3--:R-:W-:-:S04]  /*10c0*/  MOV R125, UR5 ;  /* 0x00000005007d7c02 */ /* 0x008fc80008000f00 */
[----:B------:R-:W-:Y:S02]  /*10d0*/  LEA.HI.SX32 R146, R125, R2, 0x1d ;  /* 0x000000027d927211 */ /* 0x000fe400078feaff */
[----:B--2---:R-:W-:-:S13]  /*10e0*/  ISETP.GE.AND P0, PT, R144, 0x1, PT ;  /* 0x000000019000780c */ /* 0x004fda0003f06270 */
[----:B------:R-:W-:Y:S01]  /*10f0*/  @P0 VIADD R126, R144, 0xffffffff ;  /* 0xffffffff907e0836 */ /* 0x000fe20000000000 */
[----:B----4-:R-:W-:-:S03]  /*1100*/  R2UR UR6, R124 ;  /* 0x000000007c0672ca */ /* 0x010fc600000e0000 */
        /* <DEDUP_REMOVED lines=8> */
[----:B------:R-:W1:Y:S02]  /*1190*/  LDC.64 R72, c[0x0][0x390] ;  /* 0x0000e400ff487b82 */ /* 0x000e640000000a00 */
[----:B-1----:R-:W-:-:S06]  /*11a0*/  IMAD.WIDE.U32 R72, R145, 0x10, R72 ;  /* 0x0000001091487825 */ /* 0x002fcc00078e0048 */
[----:B------:R-:W5:Y:S02]  /*11b0*/  LDG.E.128 R72, desc[UR12][R72.64] ;  /* 0x0000000c48487981 */ /* 0x000f64000c1e1d00 */
.L_x_22564:
[----:B------:R-:W-:Y:S05]  /*11c0*/  BRA.U !UP0, `(.L_x_22565) ;  /* 0x0000002908c07547 */ /* 0x000fea000b800000 */
[----:B------:R-:W1:Y:S02]  /*11d0*/  LDC.64 R86, c[0x0][0x3a0] ;  /* 0x0000e800ff567b82 */ /* 0x000e640000000a00 */
[----:B-1----:R-:W-:-:S05]  /*11e0*/  IMAD.WIDE.U32 R86, R146, 0x20, R86 ;  /* 0x0000002092567825 */ /* 0x002fca00078e0056 */
[----:B------:R-:W2:Y:S04]  /*11f0*/  LDG.E.128 R76, desc[UR12][R86.64] ;  /* 0x0000000c564c7981 */ /* 0x000ea8000c1e1d00 */
[----:B------:R1:W5:Y:S01]  /*1200*/  LDG.E.128 R80, desc[UR12][R86.64+0x10] ;  /* 0x0000100c56507981 */ /* 0x000362000c1e1d00 */
[----:B------:R-:W-:-:S13]  /*1210*/  ISETP.GT.AND P2, PT, R144, RZ, PT ;  /* 0x000000ff9000720c */ /* 0x000fda0003f44270 */
[----:B------:R-:W-:Y:S02]  /*1220*/  @!P2 IMAD.MOV.U32 R88, RZ, RZ, R128 ;  /* 0x000000ffff58a224 */ /* 0x000fe400078e0080 */
[----:B------:R-:W-:Y:S01]  /*1230*/  @!P2 IMAD.MOV.U32 R140, RZ, RZ, R130 ;  /* 0x000000ffff8ca224 */ /* 0x000fe200078e0082 */
[----:B--2---:R-:W-:Y:S01]  /*1240*/  @!P2 MOV R84, R76 ;  /* 0x0000004c0054a202 */ /* 0x004fe20000000f00 */
[----:B-1----:R-:W-:Y:S06]  /*1250*/  @!P2 BRA `(.L_x_22566) ;  /* 0x000000040050a947 */ /* 0x002fec0003800000 */
        /* <DEDUP_REMOVED lines=16> */
.L_x_22569:
        /* <DEDUP_REMOVED lines=13> */
.L_x_22571:
[----:B------:R-:W-:Y:S05]  /*1430*/  BSYNC.RECONVERGENT B2 ;  /* 0x0000000000027941 */ /* 0x000fea0003800200 */
.L_x_22570:
        /* <DEDUP_REMOVED lines=42> */
.L_x_22568:
[----:B------:R-:W-:Y:S05]  /*16e0*/  BSYNC.RECONVERGENT B1 ;  /* 0x0000000000017941 */ /* 0x000fea0003800200 */
.L_x_22567:
        /* <DEDUP_REMOVED lines=11> */
.L_x_22566:
        /* <DEDUP_REMOVED lines=16> */
.L_x_22575:
        /* <DEDUP_REMOVED lines=13> */
.L_x_22577:
[----:B------:R-:W-:Y:S05]  /*1970*/  BSYNC.RECONVERGENT B2 ;  /* 0x0000000000027941 */ /* 0x000fea0003800200 */
.L_x_22576:
        /* <DEDUP_REMOVED lines=42> */
.L_x_22574:
[----:B------:R-:W-:Y:S05]  /*1c20*/  BSYNC.RECONVERGENT B1 ;  /* 0x0000000000017941 */ /* 0x000fea0003800200 */
.L_x_22573:
        /* <DEDUP_REMOVED lines=11> */
.L_x_22572:
        /* <DEDUP_REMOVED lines=16> */
.L_x_22581:
        /* <DEDUP_REMOVED lines=13> */
.L_x_22583:
[----:B------:R-:W-:Y:S05]  /*1eb0*/  BSYNC.RECONVERGENT B2 ;  /* 0x0000000000027941 */ /* 0x000fea0003800200 */
.L_x_22582:
        /* <DEDUP_REMOVED lines=43> */
.L_x_22580:
[----:B------:R-:W-:Y:S05]  /*2170*/  BSYNC.RECONVERGENT B1 ;  /* 0x0000000000017941 */ /* 0x000fea0003800200 */
.L_x_22579:
        /* <DEDUP_REMOVED lines=11> */
.L_x_22578:
        /* <DEDUP_REMOVED lines=16> */
.L_x_22587:
        /* <DEDUP_REMOVED lines=13> */
.L_x_22589:
[----:B------:R-:W-:Y:S05]  /*2400*/  BSYNC.RECONVERGENT B2 ;  /* 0x0000000000027941 */ /* 0x000fea0003800200 */
.L_x_22588:
        /* <DEDUP_REMOVED lines=43> */
.L_x_22586:
[----:B------:R-:W-:Y:S05]  /*26c0*/  BSYNC.RECONVERGENT B1 ;  /* 0x0000000000017941 */ /* 0x000fea0003800200 */
.L_x_22585:
        /* <DEDUP_REMOVED lines=11> */
.L_x_22584:
[----:B------:R-:W-:Y:S01]  /*2780*/  IMAD.MOV.U32 R90, RZ, RZ, R89 ;  /* 0x000000ffff5a7224 */ /* 0x000fe200078e0059 */
[----:B-----5:R-:W-:Y:S01]  /*2790*/  MOV R88, R80 ;  /* 0x0000005000587202 */ /* 0x020fe20000000f00 */
        /* <DEDUP_REMOVED lines=14> */
.L_x_22593:
        /* <DEDUP_REMOVED lines=13> */
.L_x_22595:
[----:B------:R-:W-:Y:S05]  /*2950*/  BSYNC.RECONVERGENT B2 ;  /* 0x0000000000027941 */ /* 0x000fea0003800200 */
.L_x_22594:
        /* <DEDUP_REMOVED lines=43> */
.L_x_22592:
[----:B------:R-:W-:Y:S05]  /*2c10*/  BSYNC.RECONVERGENT B1 ;  /* 0x0000000000017941 */ /* 0x000fea0003800200 */
.L_x_22591:
        /* <DEDUP_REMOVED lines=11> */
.L_x_22590:
        /* <DEDUP_REMOVED lines=16> */
.L_x_22599:
        /* <DEDUP_REMOVED lines=13> */
.L_x_22601:
[----:B------:R-:W-:Y:S05]  /*2ea0*/  BSYNC.RECONVERGENT B2 ;  /* 0x0000000000027941 */ /* 0x000fea0003800200 */
.L_x_22600:
        /* <DEDUP_REMOVED lines=43> */
.L_x_22598:
[----:B------:R-:W-:Y:S05]  /*3160*/  BSYNC.RECONVERGENT B1 ;  /* 0x0000000000017941 */ /* 0x000fea0003800200 */
.L_x_22597:
[----:B------:R-:W-:Y:S01]  /*3170*/  I2FP.F32.U32 R89, R89 ;  /* 0x0000005900597245 */ /* 0x000fe20000201000 */
[----:B------:R-:W-:Y:S02]  /*3180*/  HADD2.F32 R90, -RZ, R74.H1_H1 ;  /* 0x3000004aff5a7230 */ /* 0x000fe40000004100 */
        /* <DEDUP_REMOVED lines=9> */
.L_x_22596:
        /* <DEDUP_REMOVED lines=16> */
.L_x_22605:
        /* <DEDUP_REMOVED lines=13> */
.L_x_22607:
[----:B------:R-:W-:Y:S05]  /*33f0*/  BSYNC.RECONVERGENT B2 ;  /* 0x0000000000027941 */ /* 0x000fea0003800200 */
.L_x_22606:
        /* <DEDUP_REMOVED lines=43> */
.L_x_22604:
[----:B------:R-:W-:Y:S05]  /*36b0*/  BSYNC.RECONVERGENT B1 ;  /* 0x0000000000017941 */ /* 0x000fea0003800200 */
.L_x_22603:
        /* <DEDUP_REMOVED lines=11> */
.L_x_22602:
        /* <DEDUP_REMOVED lines=16> */
.L_x_22611:
        /* <DEDUP_REMOVED lines=13> */
.L_x_22613:
[----:B------:R-:W-:Y:S05]  /*3940*/  BSYNC.RECONVERGENT B2 ;  /* 0x0000000000027941 */ /* 0x000fea0003800200 */
.L_x_22612:
        /* <DEDUP_REMOVED lines=43> */
.L_x_22610:
[----:B------:R-:W-:Y:S05]  /*3c00*/  BSYNC.RECONVERGENT B1 ;  /* 0x0000000000017941 */ /* 0x000fea0003800200 */
.L_x_22609:
        /* <DEDUP_REMOVED lines=10> */
[----:B------:R-:W-:Y:S01]  /*3cb0*/  FFMA.FTZ R91, R124, R91, R83 ;  /* 0x0000005b7c5b7223 */ /* 0x000fe20000010053 */
[----:B------:R-:W-:Y:S06]  /*3cc0*/  BRA `(.L_x_22608) ;  /* 0x0000002800a87947 */ /* 0x000fec0003800000 */
.L_x_22565:
[----:B------:R-:W-:Y:S01]  /*3cd0*/  IMAD.MOV.U32 R86, RZ, RZ, R128 ;  /* 0x000000ffff567224 */ /* 0x000fe200078e0080 */
        /* <DEDUP_REMOVED lines=19> */
.L_x_22617:
        /* <DEDUP_REMOVED lines=13> */
.L_x_22619:
[----:B------:R-:W-:Y:S05]  /*3ee0*/  BSYNC.RECONVERGENT B2 ;  /* 0x0000000000027941 */ /* 0x000fea0003800200 */
.L_x_22618:
        /* <DEDUP_REMOVED lines=42> */
.L_x_22616:
[----:B------:R-:W-:Y:S05]  /*4190*/  BSYNC.RECONVERGENT B1 ;  /* 0x0000000000017941 */ /* 0x000fea0003800200 */
.L_x_22615:
        /* <DEDUP_REMOVED lines=11> */
.L_x_22614:
        /* <DEDUP_REMOVED lines=16> */
.L_x_22623:
        /* <DEDUP_REMOVED lines=13> */
.L_x_22625:
[----:B------:R-:W-:Y:S05]  /*4420*/  BSYNC.RECONVERGENT B2 ;  /* 0x0000000000027941 */ /* 0x000fea0003800200 */
.L_x_22624:
        /* <DEDUP_REMOVED lines=42> */
.L_x_22622:
[----:B------:R-:W-:Y:S05]  /*46d0*/  BSYNC.RECONVERGENT B1 ;  /* 0x0000000000017941 */ /* 0x000fea0003800200 */
.L_x_22621:
        /* <DEDUP_REMOVED lines=11> */
.L_x_22620:
        /* <DEDUP_REMOVED lines=16> */
.L_x_22629:
        /* <DEDUP_REMOVED lines=13> */
.L_x_22631:
[----:B------:R-:W-:Y:S05]  /*4960*/  BSYNC.RECONVERGENT B2 ;  /* 0x0000000000027941 */ /* 0x000fea0003800200 */
.L_x_22630:
        /* <DEDUP_REMOVED lines=43> */
.L_x_22628:
[----:B------:R-:W-:Y:S05]  /*4c20*/  BSYNC.RECONVERGENT B1 ;  /* 0x0000000000017941 */ /* 0x000fea0003800200 */
.L_x_22627:
        /* <DEDUP_REMOVED lines=10> */
[----:B------:R-:W-:-:S07]  /*4cd0*/  FMUL.FTZ R86, R86, R87 ;  /* 0x0000005756567220 */ /* 0x000fce0000410000 */
.L_x_22626:
        /* <DEDUP_REMOVED lines=16> */
.L_x_22635:
        /* <DEDUP_REMOVED lines=13> */
.L_x_22637:
[----:B------:R-:W-:Y:S05]  /*4eb0*/  BSYNC.RECONVERGENT B2 ;  /* 0x0000000000027941 */ /* 0x000fea0003800200 */
.L_x_22636:
        /* <DEDUP_REMOVED lines=43> */
.L_x_22634:
[----:B------:R-:W-:Y:S05]  /*5170*/  BSYNC.RECONVERGENT B1 ;  /* 0x0000000000017941 */ /* 0x000fea0003800200 */
.L_x_22633:
        /* <DEDUP_REMOVED lines=11> */
.L_x_22632:
        /* <DEDUP_REMOVED lines=16> */
.L_x_22641:
        /* <DEDUP_REMOVED lines=13> */
.L_x_22643:
[----:B------:R-:W-:Y:S05]  /*5400*/  BSYNC.RECONVERGENT B2 ;  /* 0x0000000000027941 */ /* 0x000fea0003800200 */
.L_x_22642:
        /* <DEDUP_REMOVED lines=43> */
.L_x_22640:
[----:B------:R-:W-:Y:S05]  /*56c0*/  BSYNC.RECONVERGENT B1 ;  /* 0x0000000000017941 */ /* 0x000fea0003800200 */
.L_x_22639:
        /* <DEDUP_REMOVED lines=11> */
.L_x_22638:
        /* <DEDUP_REMOVED lines=16> */
.L_x_22647:
        /* <DEDUP_REMOVED lines=13> */
.L_x_22649:
[----:B------:R-:W-:Y:S05]  /*5950*/  BSYNC.RECONVERGENT B2 ;  /* 0x0000000000027941 */ /* 0x000fea0003800200 */
.L_x_22648:
        /* <DEDUP_REMOVED lines=43> */
.L_x_22646:
[----:B------:R-:W-:Y:S05]  /*5c10*/  BSYNC.RECONVERGENT B1 ;  /* 0x0000000000017941 */ /* 0x000fea0003800200 */
.L_x_22645:
        /* <DEDUP_REMOVED lines=11> */
.L_x_22644:
        /* <DEDUP_REMOVED lines=16> */
.L_x_22653:
        /* <DEDUP_REMOVED lines=13> */
.L_x_22655:
[----:B------:R-:W-:Y:S05]  /*5ea0*/  BSYNC.RECONVERGENT B2 ;  /* 0x0000000000027941 */ /* 0x000fea0003800200 */
.L_x_22654:
        /* <DEDUP_REMOVED lines=43> */
.L_x_22652:
[----:B------:R-:W-:Y:S05]  /*6160*/  BSYNC.RECONVERGENT B1 ;  /* 0x0000000000017941 */ /* 0x000fea0003800200 */
.L_x_22651:
        /* <DEDUP_REMOVED lines=11> */
.L_x_22650:
        /* <DEDUP_REMOVED lines=16> */
.L_x_22658:
        /* <DEDUP_REMOVED lines=13> */
.L_x_22660:
[----:B------:R-:W-:Y:S05]  /*63f0*/  BSYNC.RECONVERGENT B2 ;  /* 0x0000000000027941 */ /* 0x000fea0003800200 */
.L_x_22659:
        /* <DEDUP_REMOVED lines=43> */
.L_x_22657:
[----:B------:R-:W-:Y:S05]  /*66b0*/  BSYNC.RECONVERGENT B1 ;  /* 0x0000000000017941 */ /* 0x000fea0003800200 */
.L_x_22656:
        /* <DEDUP_REMOVED lines=11> */
.L_x_22608:
[----:B------:R-:W1:Y:S01]  /*6770*/  LDC.64 R124, c[0x0][0x3a8] ;  /* 0x0000ea00ff7c7b82 */ /* 0x000e620000000a00 */
[----:B------:R-:W-:Y:S02]  /*6780*/  IMAD.MOV.U32 R130, RZ, RZ, R140 ;  /* 0x000000ffff827224 */ /* 0x000fe400078e008c */
[----:B-1----:R-:W-:-:S05]  /*6790*/  IMAD.WIDE.U32 R124, R146, 0x20, R124 ;  /* 0x00000020927c7825 */ /* 0x002fca00078e007c */
[----:B------:R1:W-:Y:S04]  /*67a0*/  STG.E.128 desc[UR12][R124.64], R84 ;  /* 0x000000547c007986 */ /* 0x0003e8000c101d0c */
        /* <DEDUP_REMOVED lines=22> */
.L_x_22661:
[----:B------:R-:W-:Y:S01]  /*6910*/  VIADD R146, R146, 0x80 ;  /* 0x0000008092927836 */ /* 0x000fe20000000000 */
[----:B------:R-:W-:-:S07]  /*6920*/  IADD3 R145, PT, PT, R145, 0x80, RZ ;  /* 0x0000008091917810 */ /* 0x000fce0007ffe0ff */
.L_x_22563:
[----:B------:R-:W-:Y:S05]  /*6930*/  BSYNC.RECONVERGENT B0 ;  /* 0x0000000000007941 */ /* 0x000fea0003800200 */
.L_x_22562:
[----:B------:R-:W-:Y:S01]  /*6940*/  ISETP.GE.U32.AND P2, PT, R5, 0x100, PT ;  /* 0x000001000500780c */ /* 0x000fe20003f46070 */
[----:B------:R-:W-:Y:S03]  /*6950*/  BSSY.RECONVERGENT B0, `(.L_x_22662) ;  /* 0x000057f000007945 */ /* 0x000fe60003800200 */
[----:B-12---:R-:W-:-:S09]  /*6960*/  P2R R124, PR, RZ, 0x4 ;  /* 0x00000004ff7c7803 */ /* 0x006fd20000000000 */
        /* <DEDUP_REMOVED lines=32> */
.L_x_22668:
        /* <DEDUP_REMOVED lines=13> */
.L_x_22670:
[----:B------:R-:W-:Y:S05]  /*6c40*/  BSYNC.RECONVERGENT B2 ;  /* 0x0000000000027941 */ /* 0x000fea0003800200 */
.L_x_22669:
        /* <DEDUP_REMOVED lines=42> */
.L_x_22667:
[----:B------:R-:W-:Y:S05]  /*6ef0*/  BSYNC.RECONVERGENT B1 ;  /* 0x0000000000017941 */ /* 0x000fea0003800200 */
.L_x_22666:
        /* <DEDUP_REMOVED lines=11> */
.L_x_22665:
        /* <DEDUP_REMOVED lines=16> */
.L_x_22674:
        /* <DEDUP_REMOVED lines=13> */
.L_x_22676:
[----:B------:R-:W-:Y:S05]  /*7180*/  BSYNC.RECONVERGENT B2 ;  /* 0x0000000000027941 */ /* 0x000fea0003800200 */
.L_x_22675:
        /* <DEDUP_REMOVED lines=42> */
.L_x_22673:
[----:B------:R-:W-:Y:S05]  /*7430*/  BSYNC.RECONVERGENT B1 ;  /* 0x0000000000017941 */ /* 0x000fea0003800200 */
.L_x_22672:
        /* <DEDUP_REMOVED lines=11> */
.L_x_22671:
        /* <DEDUP_REMOVED lines=16> */
.L_x_22680:
        /* <DEDUP_REMOVED lines=13> */
.L_x_22682:
[----:B------:R-:W-:Y:S05]  /*76c0*/  BSYNC.RECONVERGENT B2 ;  /* 0x0000000000027941 */ /* 0x000fea0003800200 */
.L_x_22681:
        /* <DEDUP_REMOVED lines=43> */
.L_x_22679:
[----:B------:R-:W-:Y:S05]  /*7980*/  BSYNC.RECONVERGENT B1 ;  /* 0x0000000000017941 */ /* 0x000fea0003800200 */
.L_x_22678:
        /* <DEDUP_REMOVED lines=11> */
.L_x_22677:
        /* <DEDUP_REMOVED lines=16> */
.L_x_22686:
        /* <DEDUP_REMOVED lines=13> */
.L_x_22688:
[----:B------:R-:W-:Y:S05]  /*7c10*/  BSYNC.RECONVERGENT B2 ;  /* 0x0000000000027941 */ /* 0x000fea0003800200 */
.L_x_22687:
        /* <DEDUP_REMOVED lines=43> */
.L_x_22685:
[----:B------:R-:W-:Y:S05]  /*7ed0*/  BSYNC.RECONVERGENT B1 ;  /* 0x0000000000017941 */ /* 0x000fea0003800200 */
.L_x_22684:
        /* <DEDUP_REMOVED lines=11> */
.L_x_22683:
        /* <DEDUP_REMOVED lines=16> */
.L_x_22692:
        /* <DEDUP_REMOVED lines=13> */
.L_x_22694:
[----:B------:R-:W-:Y:S05]  /*8160*/  BSYNC.RECONVERGENT B2 ;  /* 0x0000000000027941 */ /* 0x000fea0003800200 */
.L_x_22693:
        /* <DEDUP_REMOVED lines=43> */
.L_x_22691:
[----:B------:R-:W-:Y:S05]  /*8420*/  BSYNC.RECONVERGENT B1 ;  /* 0x0000000000017941 */ /* 0x000fea0003800200 */
.L_x_22690:
        /* <DEDUP_REMOVED lines=11> */
.L_x_22689:
        /* <DEDUP_REMOVED lines=16> */
.L_x_22698:
        /* <DEDUP_REMOVED lines=13> */
.L_x_22700:
[----:B------:R-:W-:Y:S05]  /*86b0*/  BSYNC.RECONVERGENT B2 ;  /* 0x0000000000027941 */ /* 0x000fea0003800200 */
.L_x_22699:
        /* <DEDUP_REMOVED lines=43> */
.L_x_22697:
[----:B------:R-:W-:Y:S05]  /*8970*/  BSYNC.RECONVERGENT B1 ;  /* 0x0000000000017941 */ /* 0x000fea0003800200 */
.L_x_22696:
        /* <DEDUP_REMOVED lines=11> */
.L_x_22695:
        /* <DEDUP_REMOVED lines=16> */
.L_x_22704:
        /* <DEDUP_REMOVED lines=13> */
.L_x_22706:
[----:B------:R-:W-:Y:S05]  /*8c00*/  BSYNC.RECONVERGENT B2 ;  /* 0x0000000000027941 */ /* 0x000fea0003800200 */
.L_x_22705:
        /* <DEDUP_REMOVED lines=43> */
.L_x_22703:
[----:B------:R-:W-:Y:S05]  /*8ec0*/  BSYNC.RECONVERGENT B1 ;  /* 0x0000000000017941 */ /* 0x000fea0003800200 */
.L_x_22702:
        /* <DEDUP_REMOVED lines=11> */
.L_x_22701:
        /* <DEDUP_REMOVED lines=16> */
.L_x_22710:
        /* <DEDUP_REMOVED lines=13> */
.L_x_22712:
[----:B------:R-:W-:Y:S05]  /*9150*/  BSYNC.RECONVERGENT B2 ;  /* 0x0000000000027941 */ /* 0x000fea0003800200 */
.L_x_22711:
        /* <DEDUP_REMOVED lines=43> */
.L_x_22709:
[----:B------:R-:W-:Y:S05]  /*9410*/  BSYNC.RECONVERGENT B1 ;  /* 0x0000000000017941 */ /* 0x000fea0003800200 */
.L_x_22708:
        /* <DEDUP_REMOVED lines=12> */
.L_x_22664:
[----:B-1----:R-:W-:Y:S01]  /*94e0*/  IMAD.MOV.U32 R94, RZ, RZ, R128 ;  /* 0x000000ffff5e7224 */ /* 0x002fe200078e0080 */
        /* <DEDUP_REMOVED lines=19> */
.L_x_22716:
        /* <DEDUP_REMOVED lines=13> */
.L_x_22718:
[----:B------:R-:W-:Y:S05]  /*96f0*/  BSYNC.RECONVERGENT B2 ;  /* 0x0000000000027941 */ /* 0x000fea0003800200 */
.L_x_22717:
        /* <DEDUP_REMOVED lines=42> */
.L_x_22715:
[----:B------:R-:W-:Y:S05]  /*99a0*/  BSYNC.RECONVERGENT B1 ;  /* 0x0000000000017941 */ /* 0x000fea0003800200 */
.L_x_22714:
        /* <DEDUP_REMOVED lines=11> */
.L_x_22713:
        /* <DEDUP_REMOVED lines=16> */
.L_x_22722:
        /* <DEDUP_REMOVED lines=13> */
.L_x_22724:
[----:B------:R-:W-:Y:S05]  /*9c30*/  BSYNC.RECONVERGENT B2 ;  /* 0x0000000000027941 */ /* 0x000fea0003800200 */
.L_x_22723:
        /* <DEDUP_REMOVED lines=42> */
.L_x_22721:
[----:B------:R-:W-:Y:S05]  /*9ee0*/  BSYNC.RECONVERGENT B1 ;  /* 0x0000000000017941 */ /* 0x000fea0003800200 */
.L_x_22720:
        /* <DEDUP_REMOVED lines=11> */
.L_x_22719:
        /* <DEDUP_REMOVED lines=16> */
.L_x_22728:
        /* <DEDUP_REMOVED lines=13> */
.L_x_22730:
[----:B------:R-:W-:Y:S05]  /*a170*/  BSYNC.RECONVERGENT B2 ;  /* 0x0000000000027941 */ /* 0x000fea0003800200 */
.L_x_22729:
        /* <DEDUP_REMOVED lines=43> */
.L_x_22727:
[----:B------:R-:W-:Y:S05]  /*a430*/  BSYNC.RECONVERGENT B1 ;  /* 0x0000000000017941 */ /* 0x000fea0003800200 */
.L_x_22726:
        /* <DEDUP_REMOVED lines=11> */
.L_x_22725:
        /* <DEDUP_REMOVED lines=16> */
.L_x_22734:
        /* <DEDUP_REMOVED lines=13> */
.L_x_22736:
[----:B------:R-:W-:Y:S05]  /*a6c0*/  BSYNC.RECONVERGENT B2 ;  /* 0x0000000000027941 */ /* 0x000fea0003800200 */
.L_x_22735:
        /* <DEDUP_REMOVED lines=43> */
.L_x_22733:
[----:B------:R-:W-:Y:S05]  /*a980*/  BSYNC.RECONVERGENT B1 ;  /* 0x0000000000017941 */ /* 0x000fea0003800200 */
.L_x_22732:
        /* <DEDUP_REMOVED lines=11> */
.L_x_22731:
        /* <DEDUP_REMOVED lines=16> */
.L_x_22740:
        /* <DEDUP_REMOVED lines=13> */
.L_x_22742:
[----:B------:R-:W-:Y:S05]  /*ac10*/  BSYNC.RECONVERGENT B2 ;  /* 0x0000000000027941 */ /* 0x000fea0003800200 */
.L_x_22741:
        /* <DEDUP_REMOVED lines=43> */
.L_x_22739:
[----:B------:R-:W-:Y:S05]  /*aed0*/  BSYNC.RECONVERGENT B1 ;  /* 0x0000000000017941 */ /* 0x000fea0003800200 */
.L_x_22738:
        /* <DEDUP_REMOVED lines=11> */
.L_x_22737:
        /* <DEDUP_REMOVED lines=16> */
.L_x_22746:
        /* <DEDUP_REMOVED lines=13> */
.L_x_22748:
[----:B------:R-:W-:Y:S05]  /*b160*/  BSYNC.RECONVERGENT B2 ;  /* 0x0000000000027941 */ /* 0x000fea0003800200 */
.L_x_22747:
        /* <DEDUP_REMOVED lines=43> */
.L_x_22745:
[----:B------:R-:W-:Y:S05]  /*b420*/  BSYNC.RECONVERGENT B1 ;  /* 0x0000000000017941 */ /* 0x000fea0003800200 */
.L_x_22744:
        /* <DEDUP_REMOVED lines=11> */
.L_x_22743:
        /* <DEDUP_REMOVED lines=16> */
.L_x_22752:
        /* <DEDUP_REMOVED lines=13> */
.L_x_22754:
[----:B------:R-:W-:Y:S05]  /*b6b0*/  BSYNC.RECONVERGENT B2 ;  /* 0x0000000000027941 */ /* 0x000fea0003800200 */
.L_x_22753:
        /* <DEDUP_REMOVED lines=43> */
.L_x_22751:
[----:B------:R-:W-:Y:S05]  /*b970*/  BSYNC.RECONVERGENT B1 ;  /* 0x0000000000017941 */ /* 0x000fea0003800200 */
.L_x_22750:
        /* <DEDUP_REMOVED lines=11> */
.L_x_22749:
        /* <DEDUP_REMOVED lines=16> */
.L_x_22757:
        /* <DEDUP_REMOVED lines=13> */
.L_x_22759:
[----:B------:R-:W-:Y:S05]  /*bc00*/  BSYNC.RECONVERGENT B2 ;  /* 0x0000000000027941 */ /* 0x000fea0003800200 */
.L_x_22758:
        /* <DEDUP_REMOVED lines=43> */
.L_x_22756:
[----:B------:R-:W-:Y:S05]  /*bec0*/  BSYNC.RECONVERGENT B1 ;  /* 0x0000000000017941 */ /* 0x000fea0003800200 */
.L_x_22755:
        /* <DEDUP_REMOVED lines=11> */
.L_x_22707:
        /* <DEDUP_REMOVED lines=26> */
.L_x_22760:
[----:B------:R-:W-:Y:S01]  /*c120*/  VIADD R146, R146, 0x80 ;  /* 0x0000008092927836 */ /* 0x000fe20000000000 */
[----:B------:R-:W-:-:S07]  /*c130*/  IADD3 R145, PT, PT, R145, 0x80, RZ ;  /* 0x0000008091917810 */ /* 0x000fce0007ffe0ff */
.L_x_22663:
[----:B------:R-:W-:Y:S05]  /*c140*/  BSYNC.RECONVERGENT B0 ;  /* 0x0000000000007941 */ /* 0x000fea0003800200 */
.L_x_22662:
        /* <DEDUP_REMOVED lines=35> */
.L_x_22767:
        /* <DEDUP_REMOVED lines=13> */
.L_x_22769:
[----:B------:R-:W-:Y:S05]  /*c450*/  BSYNC.RECONVERGENT B2 ;  /* 0x0000000000027941 */ /* 0x000fea0003800200 */
.L_x_22768:
        /* <DEDUP_REMOVED lines=42> */
.L_x_22766:
[----:B------:R-:W-:Y:S05]  /*c700*/  BSYNC.RECONVERGENT B1 ;  /* 0x0000000000017941 */ /* 0x000fea0003800200 */
.L_x_22765:
        /* <DEDUP_REMOVED lines=11> */
.L_x_22764:
        /* <DEDUP_REMOVED lines=16> */
.L_x_22773:
        /* <DEDUP_REMOVED lines=13> */
.L_x_22775:
[----:B------:R-:W-:Y:S05]  /*c990*/  BSYNC.RECONVERGENT B2 ;  /* 0x0000000000027941 */ /* 0x000fea0003800200 */
.L_x_22774:
        /* <DEDUP_REMOVED lines=42> */
.L_x_22772:
[----:B------:R-:W-:Y:S05]  /*cc40*/  BSYNC.RECONVERGENT B1 ;  /* 0x0000000000017941 */ /* 0x000fea0003800200 */
.L_x_22771:
        /* <DEDUP_REMOVED lines=11> */
.L_x_22770:
        /* <DEDUP_REMOVED lines=16> */
.L_x_22779:
        /* <DEDUP_REMOVED lines=13> */
.L_x_22781:
[----:B------:R-:W-:Y:S05]  /*ced0*/  BSYNC.RECONVERGENT B2 ;  /* 0x0000000000027941 */ /* 0x000fea0003800200 */
.L_x_22780:
        /* <DEDUP_REMOVED lines=43> */
.L_x_22778:
[----:B------:R-:W-:Y:S05]  /*d190*/  BSYNC.RECONVERGENT B1 ;  /* 0x0000000000017941 */ /* 0x000fea0003800200 */
.L_x_22777:
        /* <DEDUP_REMOVED lines=11> */
.L_x_22776:
        /* <DEDUP_REMOVED lines=16> */
.L_x_22785:
        /* <DEDUP_REMOVED lines=13> */
.L_x_22787:
[----:B------:R-:W-:Y:S05]  /*d420*/  BSYNC.RECONVERGENT B2 ;  /* 0x0000000000027941 */ /* 0x000fea0003800200 */
.L_x_22786:
        /* <DEDUP_REMOVED lines=43> */
.L_x_22784:
[----:B------:R-:W-:Y:S05]  /*d6e0*/  BSYNC.RECONVERGENT B1 ;  /* 0x0000000000017941 */ /* 0x000fea0003800200 */
.L_x_22783:
        /* <DEDUP_REMOVED lines=11> */
.L_x_22782:
        /* <DEDUP_REMOVED lines=16> */
.L_x_22791:
        /* <DEDUP_REMOVED lines=13> */
.L_x_22793:
[----:B------:R-:W-:Y:S05]  /*d970*/  BSYNC.RECONVERGENT B2 ;  /* 0x0000000000027941 */ /* 0x000fea0003800200 */
.L_x_22792:
        /* <DEDUP_REMOVED lines=43> */
.L_x_22790:
[----:B------:R-:W-:Y:S05]  /*dc30*/  BSYNC.RECONVERGENT B1 ;  /* 0x0000000000017941 */ /* 0x000fea0003800200 */
.L_x_22789:
        /* <DEDUP_REMOVED lines=11> */
.L_x_22788:
        /* <DEDUP_REMOVED lines=16> */
.L_x_22797:
        /* <DEDUP_REMOVED lines=13> */
.L_x_22799:
[----:B------:R-:W-:Y:S05]  /*dec0*/  BSYNC.RECONVERGENT B2 ;  /* 0x0000000000027941 */ /* 0x000fea0003800200 */
.L_x_22798:
        /* <DEDUP_REMOVED lines=43> */
.L_x_22796:
[----:B------:R-:W-:Y:S05]  /*e180*/  BSYNC.RECONVERGENT B1 ;  /* 0x0000000000017941 */ /* 0x000fea0003800200 */
.L_x_22795:
        /* <DEDUP_REMOVED lines=11> */
.L_x_22794:
        /* <DEDUP_REMOVED lines=16> */
.L_x_22803:
        /* <DEDUP_REMOVED lines=13> */
.L_x_22805:
[----:B------:R-:W-:Y:S05]  /*e410*/  BSYNC.RECONVERGENT B2 ;  /* 0x0000000000027941 */ /* 0x000fea0003800200 */
.L_x_22804:
        /* <DEDUP_REMOVED lines=43> */
.L_x_22802:
[----:B------:R-:W-:Y:S05]  /*e6d0*/  BSYNC.RECONVERGENT B1 ;  /* 0x0000000000017941 */ /* 0x000fea0003800200 */
.L_x_22801:
        /* <DEDUP_REMOVED lines=11> */
.L_x_22800:
        /* <DEDUP_REMOVED lines=16> */
.L_x_22809:
        /* <DEDUP_REMOVED lines=13> */
.L_x_22811:
[----:B------:R-:W-:Y:S05]  /*e960*/  BSYNC.RECONVERGENT B2 ;  /* 0x0000000000027941 */ /* 0x000fea0003800200 */
.L_x_22810:
        /* <DEDUP_REMOVED lines=43> */
.L_x_22808:
[----:B------:R-:W-:Y:S05]  /*ec20*/  BSYNC.RECONVERGENT B1 ;  /* 0x0000000000017941 */ /* 0x000fea0003800200 */
.L_x_22807:
        /* <DEDUP_REMOVED lines=12> */
.L_x_22763:
        /* <DEDUP_REMOVED lines=20> */
.L_x_22815:
        /* <DEDUP_REMOVED lines=13> */
.L_x_22817:
[----:B------:R-:W-:Y:S05]  /*ef00*/  BSYNC.RECONVERGENT B2 ;  /* 0x0000000000027941 */ /* 0x000fea0003800200 */
.L_x_22816:
        /* <DEDUP_REMOVED lines=42> */
.L_x_22814:
[----:B------:R-:W-:Y:S05]  /*f1b0*/  BSYNC.RECONVERGENT B1 ;  /* 0x0000000000017941 */ /* 0x000fea0003800200 */
.L_x_22813:
        /* <DEDUP_REMOVED lines=11> */
.L_x_22812:
        /* <DEDUP_REMOVED lines=16> */
.L_x_22821:
        /* <DEDUP_REMOVED lines=13> */
.L_x_22823:
[----:B------:R-:W-:Y:S05]  /*f440*/  BSYNC.RECONVERGENT B2 ;  /* 0x0000000000027941 */ /* 0x000fea0003800200 */
.L_x_22822:
        /* <DEDUP_REMOVED lines=42> */
.L_x_22820:
[----:B------:R-:W-:Y:S05]  /*f6f0*/  BSYNC.RECONVERGENT B1 ;  /* 0x0000000000017941 */ /* 0x000fea0003800200 */
.L_x_22819:
        /* <DEDUP_REMOVED lines=11> */
.L_x_22818:
        /* <DEDUP_REMOVED lines=16> */
.L_x_22827:
        /* <DEDUP_REMOVED lines=13> */
.L_x_22829:
[----:B------:R-:W-:Y:S05]  /*f980*/  BSYNC.RECONVERGENT B2 ;  /* 0x0000000000027941 */ /* 0x000fea0003800200 */
.L_x_22828:
        /* <DEDUP_REMOVED lines=43> */
.L_x_22826:
[----:B------:R-:W-:Y:S05]  /*fc40*/  BSYNC.RECONVERGENT B1 ;  /* 0x0000000000017941 */ /* 0x000fea0003800200 */
.L_x_22825:
        /* <DEDUP_REMOVED lines=11> */
.L_x_22824:
        /* <DEDUP_REMOVED lines=16> */
.L_x_22833:
        /* <DEDUP_REMOVED lines=13> */
.L_x_22835:
[----:B------:R-:W-:Y:S05]  /*fed0*/  BSYNC.RECONVERGENT B2 ;  /* 0x0000000000027941 */ /* 0x000fea0003800200 */
.L_x_22834:
        /* <DEDUP_REMOVED lines=43> */
.L_x_22832:
[----:B------:R-:W-:Y:S05]  /*10190*/  BSYNC.RECONVERGENT B1 ;  /* 0x0000000000017941 */ /* 0x000fea0003800200 */
.L_x_22831:
        /* <DEDUP_REMOVED lines=11> */
.L_x_22830:
        /* <DEDUP_REMOVED lines=16> */
.L_x_22839:
        /* <DEDUP_REMOVED lines=13> */
.L_x_22841:
[----:B------:R-:W-:Y:S05]  /*10420*/  BSYNC.RECONVERGENT B2 ;  /* 0x0000000000027941 */ /* 0x000fea0003800200 */
.L_x_22840:
        /* <DEDUP_REMOVED lines=43> */
.L_x_22838:
[----:B------:R-:W-:Y:S05]  /*106e0*/  BSYNC.RECONVERGENT B1 ;  /* 0x0000000000017941 */ /* 0x000fea0003800200 */
.L_x_22837:
        /* <DEDUP_REMOVED lines=11> */
.L_x_22836:
        /* <DEDUP_REMOVED lines=16> */
.L_x_22845:
        /* <DEDUP_REMOVED lines=13> */
.L_x_22847:
[----:B------:R-:W-:Y:S05]  /*10970*/  BSYNC.RECONVERGENT B2 ;  /* 0x0000000000027941 */ /* 0x000fea0003800200 */
.L_x_22846:
        /* <DEDUP_REMOVED lines=43> */
.L_x_22844:
[----:B------:R-:W-:Y:S05]  /*10c30*/  BSYNC.RECONVERGENT B1 ;  /* 0x0000000000017941 */ /* 0x000fea0003800200 */
.L_x_22843:
        /* <DEDUP_REMOVED lines=11> */
.L_x_22842:
        /* <DEDUP_REMOVED lines=16> */
.L_x_22851:
        /* <DEDUP_REMOVED lines=13> */
.L_x_22853:
[----:B------:R-:W-:Y:S05]  /*10ec0*/  BSYNC.RECONVERGENT B2 ;  /* 0x0000000000027941 */ /* 0x000fea0003800200 */
.L_x_22852:
        /* <DEDUP_REMOVED lines=43> */
.L_x_22850:
[----:B------:R-:W-:Y:S05]  /*11180*/  BSYNC.RECONVERGENT B1 ;  /* 0x0000000000017941 */ /* 0x000fea0003800200 */
.L_x_22849:
        /* <DEDUP_REMOVED lines=11> */
.L_x_22848:
        /* <DEDUP_REMOVED lines=16> */
.L_x_22856:
        /* <DEDUP_REMOVED lines=13> */
.L_x_22858:
[----:B------:R-:W-:Y:S05]  /*11410*/  BSYNC.RECONVERGENT B2 ;  /* 0x0000000000027941 */ /* 0x000fea0003800200 */
.L_x_22857:
        /* <DEDUP_REMOVED lines=43> */
.L_x_22855:
[----:B------:R-:W-:Y:S05]  /*116d0*/  BSYNC.RECONVERGENT B1 ;  /* 0x0000000000017941 */ /* 0x000fea0003800200 */
.L_x_22854:
        /* <DEDUP_REMOVED lines=11> */
.L_x_22806:
        /* <DEDUP_REMOVED lines=26> */
.L_x_22859:
[----:B------:R-:W-:Y:S01]  /*11930*/  VIADD R146, R146, 0x80 ;  /* 0x0000008092927836 */ /* 0x000fe20000000000 */
[----:B------:R-:W-:-:S07]  /*11940*/  IADD3 R145, PT, PT, R145, 0x80, RZ ;  /* 0x0000008091917810 */ /* 0x000fce0007ffe0ff */
.L_x_22762:
[----:B------:R-:W-:Y:S05]  /*11950*/  BSYNC.RECONVERGENT B0 ;  /* 0x0000000000007941 */ /* 0x000fea0003800200 */
.L_x_22761:
        /* <DEDUP_REMOVED lines=8> */
[----:B-----5:R3:W5:Y:S01]  /*119e0*/  @P0 LDG.E.128 R72, desc[UR12][R108.64] ;  /* 0x0000000c6c480981 */ /* 0x020762000c1e1d00 */
[----:B----4-:R-:W-:-:S05]  /*119f0*/  @P3 IMAD.WIDE.U32 R110, R146, 0x20, R110 ;  /* 0x00000020926e3825 */ /* 0x010fca00078e006e */
[----:B------:R3:W5:Y:S04]  /*11a00*/  @P3 LDG.E.128 R76, desc[UR12][R110.64] ;  /* 0x0000000c6e4c3981 */ /* 0x000768000c1e1d00 */
[----:B------:R3:W5:Y:S01]  /*11a10*/  @P3 LDG.E.128 R80, desc[UR12][R110.64+0x10] ;  /* 0x0000100c6e503981 */ /* 0x000762000c1e1d00 */
[----:B------:R-:W-:Y:S05]  /*11a20*/  @!P3 BRA `(.L_x_22862) ;  /* 0x0000002800b0b947 */ /* 0x000fea0003800000 */
[----:B------:R-:W-:Y:S01]  /*11a30*/  ISETP.GT.AND P3, PT, R144, RZ, PT ;  /* 0x000000ff9000720c */ /* 0x000fe20003f64270 */
[----:B---3--:R-:W-:Y:S01]  /*11a40*/  IMAD.MOV.U32 R110, RZ, RZ, R128 ;  /* 0x000000ffff6e7224 */ /* 0x008fe200078e0080 */
        /* <DEDUP_REMOVED lines=19> */
.L_x_22866:
        /* <DEDUP_REMOVED lines=13> */
.L_x_22868:
[----:B------:R-:W-:Y:S05]  /*11c50*/  BSYNC.RECONVERGENT B2 ;  /* 0x0000000000027941 */ /* 0x000fea0003800200 */
.L_x_22867:
        /* <DEDUP_REMOVED lines=22> */
[----:B-12---:R-:W-:Y:S01]  /*11dc0*/  LOP3.LUT R124, R110, UR33, R115, 0x96, !PT ;  /* 0x000000216e7c7c12 */ /* 0x006fe2000f8e9673 */
        /* <DEDUP_REMOVED lines=19> */
.L_x_22865:
[----:B------:R-:W-:Y:S05]  /*11f00*/  BSYNC.RECONVERGENT B1 ;  /* 0x0000000000017941 */ /* 0x000fea0003800200 */
.L_x_22864:
        /* <DEDUP_REMOVED lines=11> */
.L_x_22863:
        /* <DEDUP_REMOVED lines=16> */
.L_x_22872:
        /* <DEDUP_REMOVED lines=13> */
.L_x_22874:
[----:B------:R-:W-:Y:S05]  /*12190*/  BSYNC.RECONVERGENT B2 ;  /* 0x0000000000027941 */ /* 0x000fea0003800200 */
.L_x_22873:
[----:B------:R-:W-:Y:S01]  /*121a0*/  IMAD.WIDE.U32 R114, R3, -0x326172a9, RZ ;  /* 0xcd9e8d5703727825 */ /* 0x000fe200078e00ff */
[----:B------:R-:W-:-:S03]  /*121b0*/  LOP3.LUT R110, R129, UR15, R113, 0x96, !PT ;  /* 0x0000000f816e7c12 */ /* 0x000fc6000f8e9671 */
[----:B------:R-:W-:Y:S01]  /*121c0*/  IMAD.MOV.U32 R109, RZ, RZ, R140 ;  /* 0x000000ffff6d7224 */ /* 0x000fe200078e008c */
        /* <DEDUP_REMOVED lines=39> */
.L_x_22871:
[----:B------:R-:W-:Y:S05]  /*12440*/  BSYNC.RECONVERGENT B1 ;  /* 0x0000000000017941 */ /* 0x000fea0003800200 */
.L_x_22870:
        /* <DEDUP_REMOVED lines=11> */
.L_x_22869:
        /* <DEDUP_REMOVED lines=16> */
.L_x_22878:
        /* <DEDUP_REMOVED lines=13> */
.L_x_22880:
[----:B------:R-:W-:Y:S05]  /*126d0*/  BSYNC.RECONVERGENT B2 ;  /* 0x0000000000027941 */ /* 0x000fea0003800200 */
.L_x_22879:
        /* <DEDUP_REMOVED lines=43> */
.L_x_22877:
[----:B------:R-:W-:Y:S05]  /*12990*/  BSYNC.RECONVERGENT B1 ;  /* 0x0000000000017941 */ /* 0x000fea0003800200 */
.L_x_22876:
        /* <DEDUP_REMOVED lines=11> */
.L_x_22875:
        /* <DEDUP_REMOVED lines=16> */
.L_x_22884:
[----:B------:R-:W-:Y:S01]  /*12b50*/  VIADD R6, R6, 0x1 ;  /* 0x0000000106067836 */ /* 0x000fe20000000000 */
[----:B------:R-:W-:Y:S03]  /*12b60*/  BSSY.RECONVERGENT B2, `(.L_x_22885) ;  /* 0x000000c000027945 */ /* 0x000fe60003800200 */
[C---:B-12---:R-:W-:Y:S01]  /*12b70*/  IMAD.WIDE.U32 R124, R6.reuse, -0x2daee0ad, RZ ;  /* 0xd2511f53067c7825 */ /* 0x046fe200078e00ff */
        /* <DEDUP_REMOVED lines=10> */
.L_x_22886:
[----:B------:R-:W-:Y:S05]  /*12c20*/  BSYNC.RECONVERGENT B2 ;  /* 0x0000000000027941 */ /* 0x000fea0003800200 */
.L_x_22885:
        /* <DEDUP_REMOVED lines=43> */
.L_x_22883:
[----:B------:R-:W-:Y:S05]  /*12ee0*/  BSYNC.RECONVERGENT B1 ;  /* 0x0000000000017941 */ /* 0x000fea0003800200 */
.L_x_22882:
        /* <DEDUP_REMOVED lines=11> */
.L_x_22881:
        /* <DEDUP_REMOVED lines=16> */
.L_x_22890:
        /* <DEDUP_REMOVED lines=13> */
.L_x_22892:
[----:B------:R-:W-:Y:S05]  /*13170*/  BSYNC.RECONVERGENT B2 ;  /* 0x0000000000027941 */ /* 0x000fea0003800200 */
.L_x_22891:
        /* <DEDUP_REMOVED lines=43> */
.L_x_22889:
[----:B------:R-:W-:Y:S05]  /*13430*/  BSYNC.RECONVERGENT B1 ;  /* 0x0000000000017941 */ /* 0x000fea0003800200 */
.L_x_22888:
        /* <DEDUP_REMOVED lines=11> */
.L_x_22887:
        /* <DEDUP_REMOVED lines=16> */
.L_x_22896:
[----:B------:R-:W-:Y:S01]  /*135f0*/  VIADD R6, R6, 0x1 ;  /* 0x0000000106067836 */ /* 0x000fe20000000000 */
[----:B------:R-:W-:Y:S03]  /*13600*/  BSSY.RECONVERGENT B2, `(.L_x_22897) ;  /* 0x000000c000027945 */ /* 0x000fe60003800200 */
[C---:B--2---:R-:W-:Y:S01]  /*13610*/  IMAD.WIDE.U32 R126, R6.reuse, -0x2daee0ad, RZ ;  /* 0xd2511f53067e7825 */ /* 0x044fe200078e00ff */
        /* <DEDUP_REMOVED lines=10> */
.L_x_22898:
[----:B------:R-:W-:Y:S05]  /*136c0*/  BSYNC.RECONVERGENT B2 ;  /* 0x0000000000027941 */ /* 0x000fea0003800200 */
.L_x_22897:
[----:B------:R-:W-:Y:S01]  /*136d0*/  IMAD.WIDE.U32 R142, R3, -0x326172a9, RZ ;  /* 0xcd9e8d57038e7825 */ /* 0x000fe200078e00ff */
[----:B------:R-:W-:-:S03]  /*136e0*/  LOP3.LUT R114, R129, UR15, R127, 0x96, !PT ;  /* 0x0000000f81727c12 */ /* 0x000fc6000f8e967f */
[----:B------:R-:W-:Y:S01]  /*136f0*/  IMAD.MOV.U32 R113, RZ, RZ, R140 ;  /* 0x000000ffff717224 */ /* 0x000fe200078e008c */
        /* <DEDUP_REMOVED lines=40> */
.L_x_22895:
[----:B------:R-:W-:Y:S05]  /*13980*/  BSYNC.RECONVERGENT B1 ;  /* 0x0000000000017941 */ /* 0x000fea0003800200 */
.L_x_22894:
[----:B------:R-:W-:Y:S01]  /*13990*/  HFMA2 R114, -RZ, RZ, 0.1171875, 0 ;  /* 0x2f800000ff727431 */ /* 0x000fe200000001ff */
[----:B------:R-:W-:Y:S01]  /*139a0*/  I2FP.F32.U32 R113, R113 ;  /* 0x0000007100717245 */ /* 0x000fe20000201000 */
[----:B-12---:R-:W-:-:S05]  /*139b0*/  HADD2.F32 R124, -RZ, R74.H1_H1 ;  /* 0x3000004aff7c7230 */ /* 0x006fca0000004100 */
        /* <DEDUP_REMOVED lines=8> */
.L_x_22893:
[----:B-12---:R-:W-:Y:S01]  /*13a40*/  IMAD.MOV.U32 R124, RZ, RZ, R115 ;  /* 0x000000ffff7c7224 */ /* 0x006fe200078e0073 */
        /* <DEDUP_REMOVED lines=15> */
.L_x_22902:
        /* <DEDUP_REMOVED lines=13> */
.L_x_22904:
[----:B------:R-:W-:Y:S05]  /*13c10*/  BSYNC.RECONVERGENT B2 ;  /* 0x0000000000027941 */ /* 0x000fea0003800200 */
.L_x_22903:
        /* <DEDUP_REMOVED lines=43> */
.L_x_22901:
[----:B------:R-:W-:Y:S05]  /*13ed0*/  BSYNC.RECONVERGENT B1 ;  /* 0x0000000000017941 */ /* 0x000fea0003800200 */
.L_x_22900:
        /* <DEDUP_REMOVED lines=11> */
.L_x_22899:
        /* <DEDUP_REMOVED lines=16> */
.L_x_22908:
        /* <DEDUP_REMOVED lines=13> */
.L_x_22910:
[----:B------:R-:W-:Y:S05]  /*14160*/  BSYNC.RECONVERGENT B2 ;  /* 0x0000000000027941 */ /* 0x000fea0003800200 */
.L_x_22909:
        /* <DEDUP_REMOVED lines=43> */
.L_x_22907:
[----:B------:R-:W-:Y:S05]  /*14420*/  BSYNC.RECONVERGENT B1 ;  /* 0x0000000000017941 */ /* 0x000fea0003800200 */
.L_x_22906:
        /* <DEDUP_REMOVED lines=12> */
.L_x_22862:
[----:B---3--:R-:W-:Y:S01]  /*144f0*/  IMAD.MOV.U32 R110, RZ, RZ, R128 ;  /* 0x000000ffff6e7224 */ /* 0x008fe200078e0080 */
        /* <DEDUP_REMOVED lines=19> */
.L_x_22914:
        /* <DEDUP_REMOVED lines=13> */
.L_x_22916:
[----:B------:R-:W-:Y:S05]  /*14700*/  BSYNC.RECONVERGENT B2 ;  /* 0x0000000000027941 */ /* 0x000fea0003800200 */
.L_x_22915:
        /* <DEDUP_REMOVED lines=42> */
.L_x_22913:
[----:B------:R-:W-:Y:S05]  /*149b0*/  BSYNC.RECONVERGENT B1 ;  /* 0x0000000000017941 */ /* 0x000fea0003800200 */
.L_x_22912:
        /* <DEDUP_REMOVED lines=11> */
.L_x_22911:
        /* <DEDUP_REMOVED lines=16> */
.L_x_22920:
        /* <DEDUP_REMOVED lines=13> */
.L_x_22922:
[----:B------:R-:W-:Y:S05]  /*14c40*/  BSYNC.RECONVERGENT B2 ;  /* 0x0000000000027941 */ /* 0x000fea0003800200 */
.L_x_22921:
        /* <DEDUP_REMOVED lines=42> */
.L_x_22919:
[----:B------:R-:W-:Y:S05]  /*14ef0*/  BSYNC.RECONVERGENT B1 ;  /* 0x0000000000017941 */ /* 0x000fea0003800200 */
.L_x_22918:
        /* <DEDUP_REMOVED lines=11> */
.L_x_22917:
        /* <DEDUP_REMOVED lines=16> */
.L_x_22926:
        /* <DEDUP_REMOVED lines=13> */
.L_x_22928:
[----:B------:R-:W-:Y:S05]  /*15180*/  BSYNC.RECONVERGENT B2 ;  /* 0x0000000000027941 */ /* 0x000fea0003800200 */
.L_x_22927:
        /* <DEDUP_REMOVED lines=43> */
.L_x_22925:
[----:B------:R-:W-:Y:S05]  /*15440*/  BSYNC.RECONVERGENT B1 ;  /* 0x0000000000017941 */ /* 0x000fea0003800200 */
.L_x_22924:
        /* <DEDUP_REMOVED lines=11> */
.L_x_22923:
        /* <DEDUP_REMOVED lines=16> */
.L_x_22932:
        /* <DEDUP_REMOVED lines=13> */
.L_x_22934:
[----:B------:R-:W-:Y:S05]  /*156d0*/  BSYNC.RECONVERGENT B2 ;  /* 0x0000000000027941 */ /* 0x000fea0003800200 */
.L_x_22933:
        /* <DEDUP_REMOVED lines=43> */
.L_x_22931:
[----:B------:R-:W-:Y:S05]  /*15990*/  BSYNC.RECONVERGENT B1 ;  /* 0x0000000000017941 */ /* 0x000fea0003800200 */
.L_x_22930:
        /* <DEDUP_REMOVED lines=11> */
.L_x_22929:
        /* <DEDUP_REMOVED lines=16> */
.L_x_22938:
        /* <DEDUP_REMOVED lines=13> */
.L_x_22940:
[----:B------:R-:W-:Y:S05]  /*15c20*/  BSYNC.RECONVERGENT B2 ;  /* 0x0000000000027941 */ /* 0x000fea0003800200 */
.L_x_22939:
        /* <DEDUP_REMOVED lines=43> */
.L_x_22937:
[----:B------:R-:W-:Y:S05]  /*15ee0*/  BSYNC.RECONVERGENT B1 ;  /* 0x0000000000017941 */ /* 0x000fea0003800200 */
.L_x_22936:
        /* <DEDUP_REMOVED lines=11> */
.L_x_22935:
        /* <DEDUP_REMOVED lines=16> */
.L_x_22944:
        /* <DEDUP_REMOVED lines=13> */
.L_x_22946:
[----:B------:R-:W-:Y:S05]  /*16170*/  BSYNC.RECONVERGENT B2 ;  /* 0x0000000000027941 */ /* 0x000fea0003800200 */
.L_x_22945:
        /* <DEDUP_REMOVED lines=43> */
.L_x_22943:
[----:B------:R-:W-:Y:S05]  /*16430*/  BSYNC.RECONVERGENT B1 ;  /* 0x0000000000017941 */ /* 0x000fea0003800200 */
.L_x_22942:
[----:B------:R-:W-:Y:S01]  /*16440*/  HFMA2 R114, -RZ, RZ, 0.1171875, 0 ;  /* 0x2f800000ff727431 */ /* 0x000fe200000001ff */
[----:B------:R-:W-:Y:S01]  /*16450*/  I2FP.F32.U32 R113, R113 ;  /* 0x0000007100717245 */ /* 0x000fe20000201000 */
[----:B-12--5:R-:W-:-:S05]  /*16460*/  HADD2.F32 R124, -RZ, R74.H1_H1 ;  /* 0x3000004aff7c7230 */ /* 0x026fca0000004100 */
        /* <DEDUP_REMOVED lines=8> */
.L_x_22941:
[----:B-12---:R-:W-:Y:S01]  /*164f0*/  IMAD.MOV.U32 R124, RZ, RZ, R115 ;  /* 0x000000ffff7c7224 */ /* 0x006fe200078e0073 */
        /* <DEDUP_REMOVED lines=15> */
.L_x_22950:
        /* <DEDUP_REMOVED lines=13> */
.L_x_22952:
[----:B------:R-:W-:Y:S05]  /*166c0*/  BSYNC.RECONVERGENT B2 ;  /* 0x0000000000027941 */ /* 0x000fea0003800200 */
.L_x_22951:
        /* <DEDUP_REMOVED lines=43> */
.L_x_22949:
[----:B------:R-:W-:Y:S05]  /*16980*/  BSYNC.RECONVERGENT B1 ;  /* 0x0000000000017941 */ /* 0x000fea0003800200 */
.L_x_22948:
        /* <DEDUP_REMOVED lines=11> */
.L_x_22947:
        /* <DEDUP_REMOVED lines=16> */
.L_x_22955:
        /* <DEDUP_REMOVED lines=13> */
.L_x_22957:
[----:B------:R-:W-:Y:S05]  /*16c10*/  BSYNC.RECONVERGENT B2 ;  /* 0x0000000000027941 */ /* 0x000fea0003800200 */
.L_x_22956:
        /* <DEDUP_REMOVED lines=43> */
.L_x_22954:
[----:B------:R-:W-:Y:S05]  /*16ed0*/  BSYNC.RECONVERGENT B1 ;  /* 0x0000000000017941 */ /* 0x000fea0003800200 */
.L_x_22953:
        /* <DEDUP_REMOVED lines=11> */
.L_x_22905:
        /* <DEDUP_REMOVED lines=26> */
.L_x_22958:
[----:B------:R-:W-:Y:S01]  /*17130*/  VIADD R146, R146, 0x80 ;  /* 0x0000008092927836 */ /* 0x000fe20000000000 */
[----:B------:R-:W-:-:S07]  /*17140*/  IADD3 R145, PT, PT, R145, 0x80, RZ ;  /* 0x0000008091917810 */ /* 0x000fce0007ffe0ff */
.L_x_22861:
[----:B------:R-:W-:Y:S05]  /*17150*/  BSYNC.RECONVERGENT B0 ;  /* 0x0000000000007941 */ /* 0x000fea0003800200 */
.L_x_22860:
        /* <DEDUP_REMOVED lines=15> */
[----:B-12---:R-:W-:Y:S01]  /*17250*/  MOV R124, R130 ;  /* 0x00000082007c7202 */ /* 0x006fe20000000f00 */
        /* <DEDUP_REMOVED lines=18> */
.L_x_22965:
        /* <DEDUP_REMOVED lines=13> */
.L_x_22967:
[----:B------:R-:W-:Y:S05]  /*17450*/  BSYNC.RECONVERGENT B2 ;  /* 0x0000000000027941 */ /* 0x000fea0003800200 */
.L_x_22966:
        /* <DEDUP_REMOVED lines=42> */
.L_x_22964:
[----:B------:R-:W-:Y:S05]  /*17700*/  BSYNC.RECONVERGENT B1 ;  /* 0x0000000000017941 */ /* 0x000fea0003800200 */
.L_x_22963:
        /* <DEDUP_REMOVED lines=11> */
.L_x_22962:
        /* <DEDUP_REMOVED lines=16> */
.L_x_22971:
        /* <DEDUP_REMOVED lines=13> */
.L_x_22973:
[----:B------:R-:W-:Y:S05]  /*17990*/  BSYNC.RECONVERGENT B2 ;  /* 0x0000000000027941 */ /* 0x000fea0003800200 */
.L_x_22972:
        /* <DEDUP_REMOVED lines=42> */
.L_x_22970:
[----:B------:R-:W-:Y:S05]  /*17c40*/  BSYNC.RECONVERGENT B1 ;  /* 0x0000000000017941 */ /* 0x000fea0003800200 */
.L_x_22969:
        /* <DEDUP_REMOVED lines=11> */
.L_x_22968:
        /* <DEDUP_REMOVED lines=16> */
.L_x_22977:
        /* <DEDUP_REMOVED lines=13> */
.L_x_22979:
[----:B------:R-:W-:Y:S05]  /*17ed0*/  BSYNC.RECONVERGENT B2 ;  /* 0x0000000000027941 */ /* 0x000fea0003800200 */
.L_x_22978:
        /* <DEDUP_REMOVED lines=43> */
.L_x_22976:
[----:B------:R-:W-:Y:S05]  /*18190*/  BSYNC.RECONVERGENT B1 ;  /* 0x0000000000017941 */ /* 0x000fea0003800200 */
.L_x_22975:
        /* <DEDUP_REMOVED lines=11> */
.L_x_22974:
        /* <DEDUP_REMOVED lines=16> */
.L_x_22983:
        /* <DEDUP_REMOVED lines=13> */
.L_x_22985:
[----:B------:R-:W-:Y:S05]  /*18420*/  BSYNC.RECONVERGENT B2 ;  /* 0x0000000000027941 */ /* 0x000fea0003800200 */
.L_x_22984:
        /* <DEDUP_REMOVED lines=43> */
.L_x_22982:
[----:B------:R-:W-:Y:S05]  /*186e0*/  BSYNC.RECONVERGENT B1 ;  /* 0x0000000000017941 */ /* 0x000fea0003800200 */
.L_x_22981:
        /* <DEDUP_REMOVED lines=11> */
.L_x_22980:
        /* <DEDUP_REMOVED lines=16> */
.L_x_22989:
        /* <DEDUP_REMOVED lines=13> */
.L_x_22991:
[----:B------:R-:W-:Y:S05]  /*18970*/  BSYNC.RECONVERGENT B2 ;  /* 0x0000000000027941 */ /* 0x000fea0003800200 */
.L_x_22990:
        /* <DEDUP_REMOVED lines=43> */
.L_x_22988:
[----:B------:R-:W-:Y:S05]  /*18c30*/  BSYNC.RECONVERGENT B1 ;  /* 0x0000000000017941 */ /* 0x000fea0003800200 */
.L_x_22987:
        /* <DEDUP_REMOVED lines=11> */
.L_x_22986:
        /* <DEDUP_REMOVED lines=16> */
.L_x_22995:
        /* <DEDUP_REMOVED lines=13> */
.L_x_22997:
[----:B------:R-:W-:Y:S05]  /*18ec0*/  BSYNC.RECONVERGENT B2 ;  /* 0x0000000000027941 */ /* 0x000fea0003800200 */
.L_x_22996:
        /* <DEDUP_REMOVED lines=43> */
.L_x_22994:
[----:B------:R-:W-:Y:S05]  /*19180*/  BSYNC.RECONVERGENT B1 ;  /* 0x0000000000017941 */ /* 0x000fea0003800200 */
.L_x_22993:
        /* <DEDUP_REMOVED lines=11> */
.L_x_22992:
        /* <DEDUP_REMOVED lines=16> */
.L_x_23001:
        /* <DEDUP_REMOVED lines=13> */
.L_x_23003:
[----:B------:R-:W-:Y:S05]  /*19410*/  BSYNC.RECONVERGENT B2 ;  /* 0x0000000000027941 */ /* 0x000fea0003800200 */
.L_x_23002:
        /* <DEDUP_REMOVED lines=43> */
.L_x_23000:
[----:B------:R-:W-:Y:S05]  /*196d0*/  BSYNC.RECONVERGENT B1 ;  /* 0x0000000000017941 */ /* 0x000fea0003800200 */
.L_x_22999:
        /* <DEDUP_REMOVED lines=11> */
.L_x_22998:
        /* <DEDUP_REMOVED lines=20> */
.L_x_23007:
        /* <DEDUP_REMOVED lines=13> */
.L_x_23009:
[----:B------:R-:W-:Y:S05]  /*199a0*/  BSYNC.RECONVERGENT B2 ;  /* 0x0000000000027941 */ /* 0x000fea0003800200 */
.L_x_23008:
        /* <DEDUP_REMOVED lines=43> */
.L_x_23006:
[----:B------:R-:W-:Y:S05]  /*19c60*/  BSYNC.RECONVERGENT B1 ;  /* 0x0000000000017941 */ /* 0x000fea0003800200 */
.L_x_23005:
        /* <DEDUP_REMOVED lines=12> */
.L_x_22961:
[----:B---3--:R-:W-:Y:S01]  /*19d30*/  IMAD.MOV.U32 R118, RZ, RZ, R128 ;  /* 0x000000ffff767224 */ /* 0x008fe200078e0080 */
[----:B-12---:R-:W-:Y:S01]  /*19d40*/  MOV R124, R130 ;  /* 0x00000082007c7202 */ /* 0x006fe20000000f00 */
        /* <DEDUP_REMOVED lines=18> */
.L_x_23013:
        /* <DEDUP_REMOVED lines=13> */
.L_x_23015:
[----:B------:R-:W-:Y:S05]  /*19f40*/  BSYNC.RECONVERGENT B2 ;  /* 0x0000000000027941 */ /* 0x000fea0003800200 */
.L_x_23014:
        /* <DEDUP_REMOVED lines=42> */
.L_x_23012:
[----:B------:R-:W-:Y:S05]  /*1a1f0*/  BSYNC.RECONVERGENT B1 ;  /* 0x0000000000017941 */ /* 0x000fea0003800200 */
.L_x_23011:
        /* <DEDUP_REMOVED lines=11> */
.L_x_23010:
        /* <DEDUP_REMOVED lines=16> */
.L_x_23019:
        /* <DEDUP_REMOVED lines=13> */
.L_x_23021:
[----:B------:R-:W-:Y:S05]  /*1a480*/  BSYNC.RECONVERGENT B2 ;  /* 0x0000000000027941 */ /* 0x000fea0003800200 */
.L_x_23020:
        /* <DEDUP_REMOVED lines=42> */
.L_x_23018:
[----:B------:R-:W-:Y:S05]  /*1a730*/  BSYNC.RECONVERGENT B1 ;  /* 0x0000000000017941 */ /* 0x000fea0003800200 */
.L_x_23017:
        /* <DEDUP_REMOVED lines=11> */
.L_x_23016:
        /* <DEDUP_REMOVED lines=16> */
.L_x_23025:
        /* <DEDUP_REMOVED lines=13> */
.L_x_23027:
[----:B------:R-:W-:Y:S05]  /*1a9c0*/  BSYNC.RECONVERGENT B2 ;  /* 0x0000000000027941 */ /* 0x000fea0003800200 */
.L_x_23026:
        /* <DEDUP_REMOVED lines=43> */
.L_x_23024:
[----:B------:R-:W-:Y:S05]  /*1ac80*/  BSYNC.RECONVERGENT B1 ;  /* 0x0000000000017941 */ /* 0x000fea0003800200 */
.L_x_23023:
        /* <DEDUP_REMOVED lines=11> */
.L_x_23022:
        /* <DEDUP_REMOVED lines=16> */
.L_x_23031:
        /* <DEDUP_REMOVED lines=13> */
.L_x_23033:
[----:B------:R-:W-:Y:S05]  /*1af10*/  BSYNC.RECONVERGENT B2 ;  /* 0x0000000000027941 */ /* 0x000fea0003800200 */
.L_x_23032:
        /* <DEDUP_REMOVED lines=43> */
.L_x_23030:
[----:B------:R-:W-:Y:S05]  /*1b1d0*/  BSYNC.RECONVERGENT B1 ;  /* 0x0000000000017941 */ /* 0x000fea0003800200 */
.L_x_23029:
        /* <DEDUP_REMOVED lines=11> */
.L_x_23028:
        /* <DEDUP_REMOVED lines=16> */
.L_x_23037:
        /* <DEDUP_REMOVED lines=13> */
.L_x_23039:
[----:B------:R-:W-:Y:S05]  /*1b460*/  BSYNC.RECONVERGENT B2 ;  /* 0x0000000000027941 */ /* 0x000fea0003800200 */
.L_x_23038:
        /* <DEDUP_REMOVED lines=43> */
.L_x_23036:
[----:B------:R-:W-:Y:S05]  /*1b720*/  BSYNC.RECONVERGENT B1 ;  /* 0x0000000000017941 */ /* 0x000fea0003800200 */
.L_x_23035:
        /* <DEDUP_REMOVED lines=11> */
.L_x_23034:
        /* <DEDUP_REMOVED lines=16> */
.L_x_23043:
        /* <DEDUP_REMOVED lines=13> */
.L_x_23045:
[----:B------:R-:W-:Y:S05]  /*1b9b0*/  BSYNC.RECONVERGENT B2 ;  /* 0x0000000000027941 */ /* 0x000fea0003800200 */
.L_x_23044:
        /* <DEDUP_REMOVED lines=43> */
.L_x_23042:
[----:B------:R-:W-:Y:S05]  /*1bc70*/  BSYNC.RECONVERGENT B1 ;  /* 0x0000000000017941 */ /* 0x000fea0003800200 */
.L_x_23041:
        /* <DEDUP_REMOVED lines=11> */
.L_x_23040:
        /* <DEDUP_REMOVED lines=16> */
.L_x_23049:
        /* <DEDUP_REMOVED lines=13> */
.L_x_23051:
[----:B------:R-:W-:Y:S05]  /*1bf00*/  BSYNC.RECONVERGENT B2 ;  /* 0x0000000000027941 */ /* 0x000fea0003800200 */
.L_x_23050:
        /* <DEDUP_REMOVED lines=43> */
.L_x_23048:
[----:B------:R-:W-:Y:S05]  /*1c1c0*/  BSYNC.RECONVERGENT B1 ;  /* 0x0000000000017941 */ /* 0x000fea0003800200 */
.L_x_23047:
        /* <DEDUP_REMOVED lines=11> */
.L_x_23046:
        /* <DEDUP_REMOVED lines=20> */
.L_x_23054:
        /* <DEDUP_REMOVED lines=13> */
.L_x_23056:
[----:B------:R-:W-:Y:S05]  /*1c490*/  BSYNC.RECONVERGENT B2 ;  /* 0x0000000000027941 */ /* 0x000fea0003800200 */
.L_x_23055:
        /* <DEDUP_REMOVED lines=43> */
.L_x_23053:
[----:B------:R-:W-:Y:S05]  /*1c750*/  BSYNC.RECONVERGENT B1 ;  /* 0x0000000000017941 */ /* 0x000fea0003800200 */
.L_x_23052:
        /* <DEDUP_REMOVED lines=11> */
.L_x_23004:
[----:B------:R-:W1:Y:S02]  /*1c810*/  LDC.64 R124, c[0x0][0x3a8] ;  /* 0x0000ea00ff7c7b82 */ /* 0x000e640000000a00 */
[----:B-1----:R-:W-:-:S05]  /*1c820*/  IMAD.WIDE.U32 R146, R146, 0x20, R124 ;  /* 0x0000002092927825 */ /* 0x002fca00078e007c */
[----:B------:R3:W-:Y:S04]  /*1c830*/  STG.E.128 desc[UR12][R146.64], R116 ;  /* 0x0000007492007986 */ /* 0x0007e8000c101d0c */
[----:B------:R3:W-:Y:S01]  /*1c840*/  STG.E.128 desc[UR12][R146.64+0x10], R120 ;  /* 0x0000107892007986 */ /* 0x0007e2000c101d0c */
[----:B------:R-:W-:Y:S05]  /*1c850*/  @!P0 BRA `(.L_x_22960) ;  /* 0x0000000000508947 */ /* 0x000fea0003800000 */
[----:B------:R-:W-:Y:S01]  /*1c860*/  IMAD.U32 R127, R138, 0x10000, RZ ;  /* 0x000100008a7f7824 */ /* 0x000fe200078e00ff */
        /* <DEDUP_REMOVED lines=9> */
[----:B---3--:R-:W-:Y:S01]  /*1c900*/  LOP3.LUT R147, R126, 0xff00, R141, 0xf8, !PT ;  /* 0x0000ff007e937812 */ /* 0x008fe200078ef88d */
        /* <DEDUP_REMOVED lines=9> */
.L_x_22960:
[----:B------:R-:W-:Y:S05]  /*1c9a0*/  BSYNC.RECONVERGENT B0 ;  /* 0x0000000000007941 */ /* 0x000fea0003800200 */
.L_x_22959:
[----:B-12-4-:R-:W-:Y:S01]  /*1c9b0*/  FADD.FTZ R124, RZ, R84 ;  /* 0x00000054ff7c7221 */ /* 0x016fe20000010000 */
[C---:B------:R-:W-:Y:S01]  /*1c9c0*/  ISETP.GT.U32.AND P0, PT, R5.reuse, 0xff, PT ;  /* 0x000000ff0500780c */ /* 0x040fe20003f04070 */
[----:B------:R-:W1:Y:S01]  /*1c9d0*/  S2UR UR5, SR_CgaCtaId ;  /* 0x00000000000579c3 */ /* 0x000e620000008800 */
[----:B------:R-:W-:Y:S01]  /*1c9e0*/  ISETP.GT.U32.AND P4, PT, R5, 0x17f, PT ;  /* 0x0000017f0500780c */ /* 0x000fe20003f84070 */
[----:B------:R-:W-:Y:S01]  /*1c9f0*/  FADD.FTZ R125, R85, R124 ;  /* 0x0000007c557d7221 */ /* 0x000fe20000010000 */
        /* <DEDUP_REMOVED lines=115> */
[--C-:B------:R-:W-:Y:S02]  /*1d130*/  FADD.FTZ R142, R112, -R126.reuse ;  /* 0x8000007e708e7221 */ /* 0x100fe40000010000 */
[----:B------:R-:W-:Y:S01]  /*1d140*/  @!P4 LEA R143, R4, UR4, 0x3 ;  /* 0x00000004048fcc11 */ /* 0x000fe2000f8e18ff */
        /* <DEDUP_REMOVED lines=26> */
[----:B------:R-:W0:Y:S02]  /*1d2f0*/  SHFL.BFLY PT, R140, R125, 0x2, 0x1f ;  /* 0x0c401f007d8c7f89 */ /* 0x000e2400000e0000 */
[----:B0-----:R-:W-:-:S05]  /*1d300*/  FADD.FTZ R140, R125, R140 ;  /* 0x0000008c7d8c7221 */ /* 0x001fca0000010000 */
        /* <DEDUP_REMOVED lines=8> */
[----:B------:R-:W-:Y:S01]  /*1d390*/  MOV R142, RZ ;  /* 0x000000ff008e7202 */ /* 0x000fe20000000f00 */
[----:B------:R-:W-:-:S03]  /*1d3a0*/  @!P4 IMAD.MOV.U32 R142, RZ, RZ, R8 ;  /* 0x000000ffff8ec224 */ /* 0x000fc600078e0008 */
[----:B------:R0:W-:Y:S01]  /*1d3b0*/  @!P0 STS.64 [R141+UR4], R126 ;  /* 0x0000007e8d008988 */ /* 0x0001e20008000a04 */
[----:B------:R-:W-:Y:S01]  /*1d3c0*/  BAR.SYNC.DEFER_BLOCKING 0x0 ;  /* 0x0000000000007b1d */ /* 0x000fe20000010000 */
[----:B------:R-:W-:-:S05]  /*1d3d0*/  ISETP.NE.AND P0, PT, R0, RZ, PT ;  /* 0x000000ff0000720c */ /* 0x000fca0003f05270 */
[----:B------:R-:W3:Y:S01]  /*1d3e0*/  SHFL.DOWN PT, R145, R142, 0x2, 0x1f ;  /* 0x08401f008e917f89 */ /* 0x000ee200000e0000 */
[----:B0-----:R-:W-:-:S03]  /*1d3f0*/  I2FP.F32.S32 R126, R142 ;  /* 0x0000008e007e7245 */ /* 0x001fc60000201400 */
[----:B------:R-:W-:Y:S01]  /*1d400*/  @!P4 LDS.64 R124, [R143] ;  /* 0x000000008f7cc984 */ /* 0x000fe20000000a00 */
[----:B------:R-:W-:Y:S02]  /*1d410*/  PLOP3.LUT P4, PT, PT, PT, UP2, 0x40, 0x4 ;  /* 0x000000000004781c */ /* 0x000fe40003f8e828 */
[----:B---3--:R-:W-:Y:S02]  /*1d420*/  IADD3 R146, PT, PT, R145, R142, RZ ;  /* 0x0000008e91927210 */ /* 0x008fe40007ffe0ff */
        /* <DEDUP_REMOVED lines=19> */
[----:B------:R-:W-:-:S05]  /*1d560*/  FFMA.FTZ R125, R148, R147, R125 ;  /* 0x00000093947d7223 */ /* 0x000fca000001007d */
[----:B------:R-:W1:Y:S01]  /*1d570*/  SHFL.DOWN PT, R126, R125, 0x1, 0x1f ;  /* 0x08201f007d7e7f89 */ /* 0x000e6200000e0000 */
[----:B0-----:R-:W-:Y:S01]  /*1d580*/  FADD.FTZ R141, R127, -R124 ;  /* 0x8000007c7f8d7221 */ /* 0x001fe20000010000 */
[----:B------:R-:W-:-:S03]  /*1d590*/  FMUL.FTZ R143, R124, R142 ;  /* 0x0000008e7c8f7220 */ /* 0x000fc60000410000 */
[----:B------:R-:W-:Y:S01]  /*1d5a0*/  FMUL.FTZ R141, R141, R141 ;  /* 0x0000008d8d8d7220 */ /* 0x000fe20000410000 */
[----:B------:R-:W-:-:S03]  /*1d5b0*/  FFMA.FTZ R143, R140, R127, R143 ;  /* 0x0000007f8c8f7223 */ /* 0x000fc6000001008f */
[----:B------:R-:W-:Y:S01]  /*1d5c0*/  FMUL.FTZ R141, R140, R141 ;  /* 0x0000008d8c8d7220 */ /* 0x000fe20000410000 */
[C---:B---3--:R-:W-:Y:S01]  /*1d5d0*/  FMUL.FTZ R143, R146.reuse, R143 ;  /* 0x0000008f928f7220 */ /* 0x048fe20000410000 */
        /* <DEDUP_REMOVED lines=9> */
[----:B------:R-:W-:Y:S01]  /*1d670*/  FSEL R145, R140, RZ, !P4 ;  /* 0x000000ff8c917208 */ /* 0x000fe20006000000 */
[----:B--2---:R-:W-:Y:S01]  /*1d680*/  FFMA.FTZ R140, R141, UR23, R142 ;  /* 0x000000178d8c7c23 */ /* 0x004fe2000801008e */
[----:B------:R-:W-:-:S03]  /*1d690*/  IMAD.U32 R141, RZ, RZ, UR7 ;  /* 0x00000007ff8d7e24 */ /* 0x000fc6000f8e00ff */
[----:B------:R-:W-:Y:S01]  /*1d6a0*/  FADD.FTZ R140, R140, R145 ;  /* 0x000000918c8c7221 */ /* 0x000fe20000010000 */
[----:B------:R-:W-:Y:S01]  /*1d6b0*/  MOV R145, UR7 ;  /* 0x0000000700917c02 */ /* 0x000fe20008000f00 */
[----:B0-----:R-:W-:Y:S02]  /*1d6c0*/  @!P0 IMAD.WIDE R124, R141, 0x4, R124 ;  /* 0x000000048d7c8825 */ /* 0x001fe400078e027c */
[----:B------:R-:W0:Y:S02]  /*1d6d0*/  MUFU.RSQ R142, R140 ;  /* 0x0000008c008e7308 */ /* 0x000e240000001400 */
        /* <DEDUP_REMOVED lines=8> */
[----:B-1----:R-:W-:-:S03]  /*1d760*/  FSEL R143, R143, RZ, P0 ;  /* 0x000000ff8f8f7208 */ /* 0x002fc60000000000 */
        /* <DEDUP_REMOVED lines=13> */
[----:B------:R-:W-:-:S02]  /*1d840*/  HADD2.F32 R140, -RZ, R17.H0_H0 ;  /* 0x20000011ff8c7230 */ /* 0x000fc40000004100 */
[----:B------:R-:W-:Y:S01]  /*1d850*/  FFMA.FTZ R124, R124, R127, R141 ;  /* 0x0000007f7c7c7223 */ /* 0x000fe2000001008d */
[----:B------:R-:W-:Y:S02]  /*1d860*/  HADD2.F32 R146, -RZ, R14.H0_H0 ;  /* 0x2000000eff927230 */ /* 0x000fe40000004100 */
[----:B------:R-:W-:Y:S01]  /*1d870*/  FMUL.FTZ R155, R142, R155 ;  /* 0x0000009b8e9b7220 */ /* 0x000fe20000410000 */
[----:B------:R-:W-:Y:S02]  /*1d880*/  HADD2.F32 R148, -RZ, R18.H0_H0 ;  /* 0x20000012ff947230 */ /* 0x000fe40000004100 */
[--C-:B------:R-:W-:Y:S01]  /*1d890*/  FADD.FTZ R141, R90, -R143.reuse ;  /* 0x8000008f5a8d7221 */ /* 0x100fe20000010000 */
[--C-:B------:R-:W-:Y:S01]  /*1d8a0*/  FADD.FTZ R127, R89, -R143.reuse ;  /* 0x8000008f597f7221 */ /* 0x100fe20000010000 */
[----:B------:R-:W-:Y:S01]  /*1d8b0*/  FFMA.FTZ R125, R125, R126, R140 ;  /* 0x0000007e7d7d7223 */ /* 0x000fe2000001008c */
[----:B------:R-:W-:Y:S01]  /*1d8c0*/  FADD.FTZ R149, R87, -R143 ;  /* 0x8000008f57957221 */ /* 0x000fe20000010000 */
[----:B------:R-:W-:Y:S01]  /*1d8d0*/  FFMA.FTZ R148, R155, R146, R148 ;  /* 0x000000929b947223 */ /* 0x000fe20000010094 */
[----:B------:R-:W-:-:S02]  /*1d8e0*/  HADD2.F32 R126, -RZ, R14.H1_H1 ;  /* 0x3000000eff7e7230 */ /* 0x000fc40000004100 */
[C---:B------:R-:W-:Y:S01]  /*1d8f0*/  FMUL.FTZ R147, R142.reuse, R141 ;  /* 0x0000008d8e937220 */ /* 0x040fe20000410000 */
[----:B------:R-:W-:Y:S02]  /*1d900*/  HADD2.F32 R146, -RZ, R18.H1_H1 ;  /* 0x30000012ff927230 */ /* 0x000fe40000004100 */
[C---:B------:R-:W-:Y:S01]  /*1d910*/  FMUL.FTZ R127, R142.reuse, R127 ;  /* 0x0000007f8e7f7220 */ /* 0x040fe20000410000 */
[----:B------:R-:W0:Y:S01]  /*1d920*/  LDC.64 R140, c[0x0][0x428] ;  /* 0x00010a00ff8c7b82 */ /* 0x000e220000000a00 */
[----:B------:R-:W-:Y:S02]  /*1d930*/  HADD2.F32 R151, -RZ, R13.H1_H1 ;  /* 0x3000000dff977230 */ /* 0x000fe40000004100 */
[----:B------:R-:W-:Y:S01]  /*1d940*/  FMUL.FTZ R144, R142, R149 ;  /* 0x000000958e907220 */ /* 0x000fe20000410000 */
[----:B------:R-:W-:Y:S02]  /*1d950*/  HADD2.F32 R153, -RZ, R17.H1_H1 ;  /* 0x30000011ff997230 */ /* 0x000fe40000004100 */
[----:B------:R-:W-:Y:S01]  /*1d960*/  FFMA.FTZ R149, R127, R126, R146 ;  /* 0x0000007e7f957223 */ /* 0x000fe20000010092 */
[----:B------:R-:W-:-:S02]  /*1d970*/  HADD2.F32 R150, -RZ, R15.H0_H0 ;  /* 0x2000000fff967230 */ /* 0x000fc40000004100 */
[----:B------:R-:W-:Y:S01]  /*1d980*/  FADD.FTZ R127, R91, -R143 ;  /* 0x8000008f5b7f7221 */ /* 0x000fe20000010000 */
[--C-:B------:R-:W-:Y:S02]  /*1d990*/  HADD2.F32 R152, -RZ, R19.reuse.H0_H0 ;  /* 0x20000013ff987230 */ /* 0x100fe40000004100 */
[----:B------:R-:W-:Y:S01]  /*1d9a0*/  FFMA.FTZ R144, R144, R151, R153 ;  /* 0x0000009790907223 */ /* 0x000fe20000010099 */
[----:B------:R-:W-:Y:S02]  /*1d9b0*/  HADD2.F32 R151, -RZ, R19.H1_H1 ;  /* 0x30000013ff977230 */ /* 0x000fe40000004100 */
[----:B------:R-:W-:Y:S01]  /*1d9c0*/  FMUL.FTZ R126, R142, R127 ;  /* 0x0000007f8e7e7220 */ /* 0x000fe20000410000 */
[----:B------:R-:W-:Y:S01]  /*1d9d0*/  FADD.FTZ R127, R85, -R143 ;  /* 0x8000008f557f7221 */ /* 0x000fe20000010000 */
[----:B------:R-:W-:Y:S01]  /*1d9e0*/  FFMA.FTZ R150, R147, R150, R152 ;  /* 0x0000009693967223 */ /* 0x000fe20000010098 */
[----:B------:R-:W-:Y:S01]  /*1d9f0*/  HADD2.F32 R147, -RZ, R15.H1_H1 ;  /* 0x3000000fff937230 */ /* 0x000fe20000004100 */
[----:B------:R-:W-:Y:S01]  /*1da00*/  F2FP.F16.F32.PACK_AB R125, R144, R125 ;  /* 0x0000007d907d723e */ /* 0x000fe200000000ff */
[----:B------:R-:W-:-:S02]  /*1da10*/  HADD2.F32 R146, -RZ, R16.H1_H1 ;  /* 0x30000010ff927230 */ /* 0x000fc40000004100 */
[----:B------:R-:W-:Y:S01]  /*1da20*/  FMUL.FTZ R127, R142, R127 ;  /* 0x0000007f8e7f7220 */ /* 0x000fe20000410000 */
[----:B------:R-:W-:Y:S01]  /*1da30*/  FFMA.FTZ R151, R126, R147, R151 ;  /* 0x000000937e977223 */ /* 0x000fe20000010097 */
[----:B------:R-:W-:-:S05]  /*1da40*/  HADD2.F32 R126, -RZ, R12.H1_H1 ;  /* 0x3000000cff7e7230 */ /* 0x000fca0000004100 */
[----:B------:R-:W-:Y:S01]  /*1da50*/  FFMA.FTZ R147, R127, R126, R146 ;  /* 0x0000007e7f937223 */ /* 0x000fe20000010092 */
[----:B------:R-:W-:Y:S01]  /*1da60*/  F2FP.F16.F32.PACK_AB R127, R151, R150 ;  /* 0x00000096977f723e */ /* 0x000fe200000000ff */
[----:B0-----:R-:W-:Y:S01]  /*1da70*/  IMAD.WIDE.U32 R140, R145, 0x10, R140 ;  /* 0x00000010918c7825 */ /* 0x001fe200078e008c */
[----:B------:R-:W-:Y:S02]  /*1da80*/  F2FP.F16.F32.PACK_AB R126, R149, R148 ;  /* 0x00000094957e723e */ /* 0x000fe400000000ff */
[----:B------:R-:W-:Y:S01]  /*1da90*/  F2FP.F16.F32.PACK_AB R124, R147, R124 ;  /* 0x0000007c937c723e */ /* 0x000fe200000000ff */
[----:B------:R-:W-:-:S04]  /*1daa0*/  VIADD R145, R145, 0x80 ;  /* 0x0000008091917836 */ /* 0x000fc80000000000 */
[----:B------:R0:W-:Y:S03]  /*1dab0*/  STG.E.128 desc[UR12][R140.64], R124 ;  /* 0x0000007c8c007986 */ /* 0x0001e6000c101d0c */
.L_x_23059:
[----:B------:R-:W-:Y:S05]  /*1dac0*/  BSYNC.RECONVERGENT B0 ;  /* 0x0000000000007941 */ /* 0x000fea0003800200 */
.L_x_23058:
[----:B------:R-:W-:Y:S01]  /*1dad0*/  ISETP.GE.U32.AND P0, PT, R5, 0x100, PT ;  /* 0x000001000500780c */ /* 0x000fe20003f06070 */
[----:B------:R-:W-:-:S12]  /*1dae0*/  BSSY.RECONVERGENT B0, `(.L_x_23060) ;  /* 0x0000032000007945 */ /* 0x000fd80003800200 */
[----:B------:R-:W-:Y:S05]  /*1daf0*/  @!P0 BRA `(.L_x_23061) ;  /* 0x0000000000c08947 */ /* 0x000fea0003800000 */
[--C-:B0-----:R-:W-:Y:S01]  /*1db00*/  FADD.FTZ R125, R92, -R143.reuse ;  /* 0x8000008f5c7d7221 */ /* 0x101fe20000010000 */
        /* <DEDUP_REMOVED lines=44> */
[----:B------:R-:W-:Y:S02]  /*1ddd0*/  F2FP.F16.F32.PACK_AB R124, R147, R124 ;  /* 0x0000007c937c723e */ /* 0x000fe400000000ff */
[----:B------:R-:W-:-:S03]  /*1dde0*/  IADD3 R145, PT, PT, R145, 0x80, RZ ;  /* 0x0000008091917810 */ /* 0x000fc60007ffe0ff */
[----:B------:R1:W-:Y:S04]  /*1ddf0*/  STG.E.128 desc[UR12][R140.64], R124 ;  /* 0x0000007c8c007986 */ /* 0x0003e8000c101d0c */
.L_x_23061:
[----:B------:R-:W-:Y:S05]  /*1de00*/  BSYNC.RECONVERGENT B0 ;  /* 0x0000000000007941 */ /* 0x000fea0003800200 */
.L_x_23060:
[----:B------:R-:W-:Y:S01]  /*1de10*/  ISETP.GE.U32.AND P0, PT, R5, 0x180, PT ;  /* 0x000001800500780c */ /* 0x000fe20003f06070 */
[----:B------:R-:W-:-:S12]  /*1de20*/  BSSY.RECONVERGENT B0, `(.L_x_23062) ;  /* 0x0000032000007945 */ /* 0x000fd80003800200 */
[----:B------:R-:W-:Y:S05]  /*1de30*/  @!P0 BRA `(.L_x_23063) ;  /* 0x0000000000c08947 */ /* 0x000fea0003800000 */
[--C-:B01----:R-:W-:Y:S01]  /*1de40*/  FADD.FTZ R125, R100, -R143.reuse ;  /* 0x8000008f647d7221 */ /* 0x103fe20000010000 */
        /* <DEDUP_REMOVED lines=47> */
.L_x_23063:
[----:B------:R-:W-:Y:S05]  /*1e140*/  BSYNC.RECONVERGENT B0 ;  /* 0x0000000000007941 */ /* 0x000fea0003800200 */
.L_x_23062:
[----:B------:R-:W-:Y:S04]  /*1e150*/  BSSY.RECONVERGENT B0, `(.L_x_23064) ;  /* 0x0000032000007945 */ /* 0x000fe80003800200 */
[----:B------:R-:W-:Y:S05]  /*1e160*/  @!P2 BRA `(.L_x_23065) ;  /* 0x0000000000c0a947 */ /* 0x000fea0003800000 */
[--C-:B012---:R-:W-:Y:S01]  /*1e170*/  FADD.FTZ R125, R108, -R143.reuse ;  /* 0x8000008f6c7d7221 */ /* 0x107fe20000010000 */
        /* <DEDUP_REMOVED lines=47> */
.L_x_23065:
[----:B------:R-:W-:Y:S05]  /*1e470*/  BSYNC.RECONVERGENT B0 ;  /* 0x0000000000007941 */ /* 0x000fea0003800200 */
.L_x_23064:
        /* <DEDUP_REMOVED lines=11> */
[----:B------:R-:W-:Y:S01]  /*1e530*/  FMUL.FTZ R125, R142, R125 ;  /* 0x0000007d8e7d7220 */ /* 0x000fe20000410000 */
[----:B------:R-:W-:Y:S02]  /*1e540*/  HADD2.F32 R144, -RZ, R60.H0_H0 ;  /* 0x2000003cff907230 */ /* 0x000fe40000004100 */
[----:B------:R-:W-:Y:S01]  /*1e550*/  FFMA.FTZ R146, R127, R146, R126 ;  /* 0x000000927f927223 */ /* 0x000fe2000001007e */
[----:B------:R-:W-:Y:S02]  /*1e560*/  HADD2.F32 R124, -RZ, R64.H0_H0 ;  /* 0x20000040ff7c7230 */ /* 0x000fe40000004100 */
[----:B------:R-:W-:Y:S01]  /*1e570*/  FFMA.FTZ R126, R141, R140, R148 ;  /* 0x0000008c8d7e7223 */ /* 0x000fe20000010094 */
[--C-:B------:R-:W-:Y:S01]  /*1e580*/  FADD.FTZ R141, R122, -R143.reuse ;  /* 0x8000008f7a8d7221 */ /* 0x100fe20000010000 */
[----:B------:R-:W-:Y:S01]  /*1e590*/  FADD.FTZ R127, R121, -R143 ;  /* 0x8000008f797f7221 */ /* 0x000fe20000010000 */
[----:B------:R-:W-:Y:S02]  /*1e5a0*/  HADD2.F32 R150, -RZ, R63.H0_H0 ;  /* 0x2000003fff967230 */ /* 0x000fe40000004100 */
[----:B------:R-:W-:Y:S01]  /*1e5b0*/  FFMA.FTZ R144, R125, R144, R124 ;  /* 0x000000907d907223 */ /* 0x000fe2000001007c */
[----:B------:R-:W-:Y:S01]  /*1e5c0*/  HADD2.F32 R152, -RZ, R67.H0_H0 ;  /* 0x20000043ff987230 */ /* 0x000fe20000004100 */
[----:B------:R-:W0:Y:S01]  /*1e5d0*/  LDC.64 R124, c[0x0][0x428] ;  /* 0x00010a00ff7c7b82 */ /* 0x000e220000000a00 */
[----:B------:R-:W-:Y:S01]  /*1e5e0*/  FMUL.FTZ R141, R142, R141 ;  /* 0x0000008d8e8d7220 */ /* 0x000fe20000410000 */
[----:B------:R-:W-:-:S02]  /*1e5f0*/  HADD2.F32 R140, -RZ, R62.H1_H1 ;  /* 0x3000003eff8c7230 */ /* 0x000fc40000004100 */
[----:B------:R-:W-:Y:S01]  /*1e600*/  FMUL.FTZ R127, R142, R127 ;  /* 0x0000007f8e7f7220 */ /* 0x000fe20000410000 */
[----:B------:R-:W-:Y:S02]  /*1e610*/  HADD2.F32 R148, -RZ, R66.H1_H1 ;  /* 0x30000042ff947230 */ /* 0x000fe40000004100 */
[----:B------:R-:W-:Y:S01]  /*1e620*/  FFMA.FTZ R152, R141, R150, R152 ;  /* 0x000000968d987223 */ /* 0x000fe20000010098 */
[--C-:B------:R-:W-:Y:S01]  /*1e630*/  FADD.FTZ R141, R123, -R143.reuse ;  /* 0x8000008f7b8d7221 */ /* 0x100fe20000010000 */
[----:B------:R-:W-:Y:S02]  /*1e640*/  HADD2.F32 R150, -RZ, R65.H1_H1 ;  /* 0x30000041ff967230 */ /* 0x000fe40000004100 */
[----:B------:R-:W-:Y:S01]  /*1e650*/  FFMA.FTZ R147, R127, R140, R148 ;  /* 0x0000008c7f937223 */ /* 0x000fe20000010094 */
[----:B------:R-:W-:Y:S02]  /*1e660*/  HADD2.F32 R140, -RZ, R63.H1_H1 ;  /* 0x3000003fff8c7230 */ /* 0x000fe40000004100 */
[----:B------:R-:W-:Y:S01]  /*1e670*/  FADD.FTZ R127, R117, -R143 ;  /* 0x8000008f757f7221 */ /* 0x000fe20000010000 */
[----:B------:R-:W-:-:S02]  /*1e680*/  HADD2.F32 R148, -RZ, R67.H1_H1 ;  /* 0x30000043ff947230 */ /* 0x000fc40000004100 */
[C---:B------:R-:W-:Y:S01]  /*1e690*/  FMUL.FTZ R141, R142.reuse, R141 ;  /* 0x0000008d8e8d7220 */ /* 0x040fe20000410000 */
[----:B------:R-:W-:Y:S01]  /*1e6a0*/  FADD.FTZ R143, R119, -R143 ;  /* 0x8000008f778f7221 */ /* 0x000fe20000010000 */
[C---:B------:R-:W-:Y:S01]  /*1e6b0*/  FMUL.FTZ R127, R142.reuse, R127 ;  /* 0x0000007f8e7f7220 */ /* 0x040fe20000410000 */
[----:B------:R-:W-:Y:S01]  /*1e6c0*/  F2FP.F16.F32.PACK_AB R126, R147, R126 ;  /* 0x0000007e937e723e */ /* 0x000fe200000000ff */
[----:B------:R-:W-:Y:S01]  /*1e6d0*/  FFMA.FTZ R151, R141, R140, R148 ;  /* 0x0000008c8d977223 */ /* 0x000fe20000010094 */
[----:B------:R-:W-:Y:S01]  /*1e6e0*/  FMUL.FTZ R143, R142, R143 ;  /* 0x0000008f8e8f7220 */ /* 0x000fe20000410000 */
[----:B------:R-:W-:Y:S02]  /*1e6f0*/  HADD2.F32 R148, -RZ, R61.H1_H1 ;  /* 0x3000003dff947230 */ /* 0x000fe40000004100 */
[----:B------:R-:W-:Y:S02]  /*1e700*/  HADD2.F32 R140, -RZ, R60.H1_H1 ;  /* 0x3000003cff8c7230 */ /* 0x000fe40000004100 */
[----:B------:R-:W-:-:S02]  /*1e710*/  HADD2.F32 R142, -RZ, R64.H1_H1 ;  /* 0x30000040ff8e7230 */ /* 0x000fc40000004100 */
[----:B------:R-:W-:-:S03]  /*1e720*/  FFMA.FTZ R149, R143, R148, R150 ;  /* 0x000000948f957223 */ /* 0x000fc60000010096 */
[----:B------:R-:W-:Y:S01]  /*1e730*/  FFMA.FTZ R143, R127, R140, R142 ;  /* 0x0000008c7f8f7223 */ /* 0x000fe2000001008e */
[----:B0-----:R-:W-:Y:S01]  /*1e740*/  IMAD.WIDE.U32 R140, R145, 0x10, R124 ;  /* 0x00000010918c7825 */ /* 0x001fe200078e007c */
[----:B------:R-:W-:Y:S02]  /*1e750*/  F2FP.F16.F32.PACK_AB R127, R151, R152 ;  /* 0x00000098977f723e */ /* 0x000fe400000000ff */
[----:B------:R-:W-:Y:S02]  /*1e760*/  F2FP.F16.F32.PACK_AB R125, R149, R146 ;  /* 0x00000092957d723e */ /* 0x000fe400000000ff */
[----:B------:R-:W-:-:S05]  /*1e770*/  F2FP.F16.F32.PACK_AB R124, R143, R144 ;  /* 0x000000908f7c723e */ /* 0x000fca00000000ff */
[----:B------:R4:W-:Y:S02]  /*1e780*/  STG.E.128 desc[UR12][R140.64], R124 ;  /* 0x0000007c8c007986 */ /* 0x0009e4000c101d0c */
.L_x_23066:
[----:B------:R-:W-:Y:S05]  /*1e790*/  BSYNC.RECONVERGENT B0 ;  /* 0x0000000000007941 */ /* 0x000fea0003800200 */
.L_x_23057:
[----:B------:R-:W-:Y:S02]  /*1e7a0*/  UIADD3 UR7, UPT, UPT, UR7, UR20, URZ ;  /* 0x0000001407077290 */ /* 0x000fe4000fffe0ff */
[----:B------:R-:W-:Y:S02]  /*1e7b0*/  UPLOP3.LUT UP1, UPT, UPT, UPT, UP1, 0x40, 0x4 ;  /* 0x000000000004789c */ /* 0x000fe40003f2e810 */
[----:B------:R-:W-:-:S09]  /*1e7c0*/  UISETP.GE.AND UP0, UPT, UR7, UR21, UPT ;  /* 0x000000150700728c */ /* 0x000fd2000bf06270 */
[----:B------:R-:W-:Y:S05]  /*1e7d0*/  BRA.U !UP0, `(.L_x_23067) ;  /* 0xfffffe2908007547 */ /* 0x000fea000b83ffff */
[----:B------:R-:W-:Y:S05]  /*1e7e0*/  EXIT ;  /* 0x000000000000794d */ /* 0x000fea0003800000 */
.L_x_23068:
        /* <DEDUP_REMOVED lines=9> */
.L_x_34090:


//--------------------- .text._ZN10layer_norm13ln_fwd_kernelINS_13Kernel_traitsI6__halfS2_fS2_fjLj5120ELj1ELj1ELj4ELj16ENS_18Kernel_traits_baseILj5120ES2_S2_fS2_fjLj128EEEEELb1ELb1ELb1ELb1EEEvNS_9FwdParamsE --------------------------
	.section	.text._ZN10layer_norm13ln_fwd_kernelINS_13Kernel_traitsI6__halfS2_fS2_fjLj5120ELj1ELj1ELj4ELj16ENS_18Kernel_traits_baseILj5120ES2_S2_fS2_fjLj128EEEEELb1ELb1ELb1ELb1EEEvNS_9FwdParamsE,"ax",@progbits
	.align	128
        .global         _ZN10layer_norm13ln_fwd_kernelINS_13Kernel_traitsI6__halfS2_fS2_fjLj5120ELj1ELj1ELj4ELj16ENS_18Kernel_traits_baseILj5120ES2_S2_fS2_fjLj128EEEEELb1ELb1ELb1ELb1EEEvNS_9FwdParamsE
        .type           _ZN10layer_norm13ln_fwd_kernelINS_13Kernel_traitsI6__halfS2_fS2_fjLj5120ELj1ELj1ELj4ELj16ENS_18Kernel_traits_baseILj5120ES2_S2_fS2_fjLj128EEEEELb1ELb1ELb1ELb1EEEvNS_9FwdParamsE,@function
        .size           _ZN10layer_norm13ln_fwd_kernelINS_13Kernel_traitsI6__halfS2_fS2_fjLj5120ELj1ELj1ELj4ELj16ENS_18Kernel_traits_baseILj5120ES2_S2_fS2_fjLj128EEEEELb1ELb1ELb1ELb1EEEvNS_9FwdParamsE,(.L_x_34091 - _ZN10layer_norm13ln_fwd_kernelINS_13Kernel_traitsI6__halfS2_fS2_fjLj5120ELj1ELj1ELj4ELj16ENS_18Kernel_traits_baseILj5120ES2_S2_fS2_fjLj128EEEEELb1ELb1ELb1ELb1EEEvNS_9FwdParamsE)
        .other          _ZN10layer_norm13ln_fwd_kernelINS_13Kernel_traitsI6__halfS2_fS2_fjLj5120ELj1ELj1ELj4ELj16ENS_18Kernel_traits_baseILj5120ES2_S2_fS2_fjLj128EEEEELb1ELb1ELb1ELb1EEEvNS_9FwdParamsE,@"STO_CUDA_ENTRY STV_DEFAULT"
_ZN10layer_norm13ln_fwd_kernelINS_13Kernel_traitsI6__halfS2_fS2_fjLj5120ELj1ELj1ELj4ELj16ENS_18Kernel_traits_baseILj5120ES2_S2_fS2_fjLj128EEEEELb1ELb1ELb1ELb1EEEvNS_9FwdParamsE:
.text._ZN10layer_norm13ln_fwd_kernelINS_13Kernel_traitsI6__halfS2_fS2_fjLj5120ELj1ELj1ELj4ELj16ENS_18Kernel_traits_baseILj5120ES2_S2_fS2_fjLj128EEEEELb1ELb1ELb1ELb1EEEvNS_9FwdParamsE:
        /* <DEDUP_REMOVED lines=47> */
.L_x_23069:
        /* <DEDUP_REMOVED lines=24> */
.L_x_23070:
        /* <DEDUP_REMOVED lines=91> */
.L_x_23401:
[----:B------:R-:W0:Y:S01]  /*0a20*/  LDC.64 R72, c[0x0][0x3f0] ;  /* 0x0000fc00ff487b82 */ /* 0x000e220000000a00 */
[----:B------:R-:W1:Y:S07]  /*0a30*/  S2R R134, SR_TID.X ;  /* 0x0000000000867919 */ /* 0x000e6e0000002100 */
[----:B------:R-:W2:Y:S08]  /*0a40*/  LDC R145, c[0x0][0x388] ;  /* 0x0000e200ff917b82 */ /* 0x000eb00000000800 */
[----:B------:R-:W3:Y:S01]  /*0a50*/  LDC.64 R74, c[0x0][0x3f8] ;  /* 0x0000fe00ff4a7b82 */ /* 0x000ee20000000a00 */
[----:B0-----:R-:W-:-:S05]  /*0a60*/  IMAD.WIDE R72, R112, 0x4, R72 ;  /* 0x0000000470487825 */ /* 0x001fca00078e0248 */
[----:B------:R3:W4:Y:S01]  /*0a70*/  LDG.E R0, desc[UR6][R72.64] ;  /* 0x0000000648007981 */ /* 0x000722000c1e1900 */
[----:B------:R-:W-:Y:S02]  /*0a80*/  HFMA2 R142, -RZ, RZ, 0, 0 ;  /* 0x00000000ff8e7431 */ /* 0x000fe400000001ff */
[----:B---3--:R-:W-:-:S05]  /*0a90*/  IMAD.WIDE R72, R112, 0x4, R74 ;  /* 0x0000000470487825 */ /* 0x008fca00078e024a */
        /* <DEDUP_REMOVED lines=41> */
.L_x_23074:
        /* <DEDUP_REMOVED lines=12> */
.L_x_23075:
        /* <DEDUP_REMOVED lines=54> */
[----:B------:R-:W-:Y:S02]  /*1150*/  HFMA2 R76, -RZ, RZ, 0, 0 ;  /* 0x00000000ff4c7431 */ /* 0x000fe400000001ff */
[----:B------:R-:W-:Y:S01]  /*1160*/  IMAD.WIDE.U32 R124, R124, -0x326172a9, RZ ;  /* 0xcd9e8d577c7c7825 */ /* 0x000fe200078e00ff */
[----:B------:R-:W-:-:S03]  /*1170*/  LOP3.LUT R117, R117, R72, R83, 0x96, !PT ;  /* 0x0000004875757212 */ /* 0x000fc600078e9653 */
[----:B------:R-:W-:Y:S01]  /*1180*/  IMAD.MOV.U32 R72, RZ, RZ, R126 ;  /* 0x000000ffff487224 */ /* 0x000fe200078e007e */
[----:B------:R-:W-:-:S07]  /*1190*/  LOP3.LUT R116, R73, R116, R125, 0x96, !PT ;  /* 0x0000007449747212 */ /* 0x000fce00078e967d */
.L_x_23073:
        /* <DEDUP_REMOVED lines=11> */
.L_x_23072:
[----:B------:R-:W-:Y:S01]  /*1250*/  IMAD.MOV.U32 R75, RZ, RZ, R76 ;  /* 0x000000ffff4b7224 */ /* 0x000fe200078e004c */
        /* <DEDUP_REMOVED lines=14> */
.L_x_23078:
        /* <DEDUP_REMOVED lines=12> */
.L_x_23079:
        /* <DEDUP_REMOVED lines=61> */
.L_x_23077:
        /* <DEDUP_REMOVED lines=11> */
.L_x_23076:
        /* <DEDUP_REMOVED lines=15> */
.L_x_23082:
        /* <DEDUP_REMOVED lines=12> */
.L_x_23083:
        /* <DEDUP_REMOVED lines=61> */
.L_x_23081:
[----:B------:R-:W-:Y:S01]  /*1e00*/  HFMA2 R77, -RZ, RZ, 0.1171875, 0 ;  /* 0x2f800000ff4d7431 */ /* 0x000fe200000001ff */
[----:B------:R-:W-:Y:S01]  /*1e10*/  I2FP.F32.U32 R74, R74 ;  /* 0x0000004a004a7245 */ /* 0x000fe20000201000 */
[----:B-----5:R-:W-:-:S05]  /*1e20*/  HADD2.F32 R75, -RZ, R61.H0_H0 ;  /* 0x2000003dff4b7230 */ /* 0x020fca0000004100 */
        /* <DEDUP_REMOVED lines=8> */
.L_x_23080:
        /* <DEDUP_REMOVED lines=15> */
.L_x_23086:
        /* <DEDUP_REMOVED lines=12> */
.L_x_23087:
        /* <DEDUP_REMOVED lines=61> */
.L_x_23085:
        /* <DEDUP_REMOVED lines=11> */
.L_x_23084:
[----:B------:R-:W-:Y:S01]  /*24e0*/  IMAD.MOV.U32 R78, RZ, RZ, R77 ;  /* 0x000000ffff4e7224 */ /* 0x000fe200078e004d */
[----:B-----5:R-:W-:Y:S01]  /*24f0*/  MOV R76, R68 ;  /* 0x00000044004c7202 */ /* 0x020fe20000000f00 */
        /* <DEDUP_REMOVED lines=13> */
.L_x_23090:
        /* <DEDUP_REMOVED lines=12> */
.L_x_23091:
        /* <DEDUP_REMOVED lines=61> */
.L_x_23089:
        /* <DEDUP_REMOVED lines=11> */
.L_x_23088:
        /* <DEDUP_REMOVED lines=15> */
.L_x_23094:
        /* <DEDUP_REMOVED lines=12> */
.L_x_23095:
        /* <DEDUP_REMOVED lines=61> */
.L_x_23093:
        /* <DEDUP_REMOVED lines=11> */
.L_x_23092:
        /* <DEDUP_REMOVED lines=15> */
.L_x_23098:
        /* <DEDUP_REMOVED lines=12> */
.L_x_23099:
        /* <DEDUP_REMOVED lines=61> */
.L_x_23097:
        /* <DEDUP_REMOVED lines=11> */
.L_x_23096:
        /* <DEDUP_REMOVED lines=15> */
.L_x_23102:
        /* <DEDUP_REMOVED lines=12> */
.L_x_23103:
        /* <DEDUP_REMOVED lines=61> */
.L_x_23101:
        /* <DEDUP_REMOVED lines=12> */
.L_x_23071:
[----:B------:R-:W-:Y:S01]  /*3db0*/  IMAD.MOV.U32 R74, RZ, RZ, R118 ;  /* 0x000000ffff4a7224 */ /* 0x000fe200078e0076 */
[----:B------:R-:W-:Y:S01]  /*3dc0*/  MOV R82, R126 ;  /* 0x0000007e00527202 */ /* 0x000fe20000000f00 */
[----:B------:R-:W-:Y:S01]  /*3dd0*/  IMAD.MOV.U32 R72, RZ, RZ, RZ ;  /* 0x000000ffff487224 */ /* 0x000fe200078e00ff */
        /* <DEDUP_REMOVED lines=16> */
.L_x_23106:
        /* <DEDUP_REMOVED lines=12> */
.L_x_23107:
        /* <DEDUP_REMOVED lines=57> */
[----:B------:R-:W-:Y:S02]  /*4330*/  LOP3.LUT R117, R117, R72, R83, 0x96, !PT ;  /* 0x0000004875757212 */ /* 0x000fe400078e9653 */
[----:B------:R-:W-:-:S07]  /*4340*/  MOV R72, R126 ;  /* 0x0000007e00487202 */ /* 0x000fce0000000f00 */
.L_x_23105:
        /* <DEDUP_REMOVED lines=11> */
.L_x_23104:
        /* <DEDUP_REMOVED lines=15> */
.L_x_23110:
        /* <DEDUP_REMOVED lines=12> */
.L_x_23111:
        /* <DEDUP_REMOVED lines=61> */
.L_x_23109:
        /* <DEDUP_REMOVED lines=11> */
.L_x_23108:
        /* <DEDUP_REMOVED lines=15> */
.L_x_23114:
        /* <DEDUP_REMOVED lines=12> */
.L_x_23115:
        /* <DEDUP_REMOVED lines=61> */
.L_x_23113:
        /* <DEDUP_REMOVED lines=11> */
.L_x_23112:
        /* <DEDUP_REMOVED lines=15> */
.L_x_23118:
        /* <DEDUP_REMOVED lines=12> */
.L_x_23119:
        /* <DEDUP_REMOVED lines=61> */
.L_x_23117:
        /* <DEDUP_REMOVED lines=11> */
.L_x_23116:
        /* <DEDUP_REMOVED lines=15> */
.L_x_23122:
        /* <DEDUP_REMOVED lines=12> */
.L_x_23123:
        /* <DEDUP_REMOVED lines=61> */
.L_x_23121:
        /* <DEDUP_REMOVED lines=11> */
.L_x_23120:
        /* <DEDUP_REMOVED lines=15> */
.L_x_23126:
        /* <DEDUP_REMOVED lines=12> */
.L_x_23127:
        /* <DEDUP_REMOVED lines=61> */
.L_x_23125:
        /* <DEDUP_REMOVED lines=11> */
.L_x_23124:
        /* <DEDUP_REMOVED lines=15> */
.L_x_23130:
        /* <DEDUP_REMOVED lines=12> */
.L_x_23131:
        /* <DEDUP_REMOVED lines=61> */
.L_x_23129:
        /* <DEDUP_REMOVED lines=11> */
.L_x_23128:
        /* <DEDUP_REMOVED lines=15> */
.L_x_23133:
        /* <DEDUP_REMOVED lines=12> */
.L_x_23134:
        /* <DEDUP_REMOVED lines=61> */
.L_x_23132:
        /* <DEDUP_REMOVED lines=11> */
.L_x_23100:
[----:B------:R-:W0:Y:S01]  /*6f50*/  LDC.64 R136, c[0x0][0x3a8] ;  /* 0x0000ea00ff887b82 */ /* 0x000e220000000a00 */
[----:B------:R-:W-:Y:S01]  /*6f60*/  @P0 IADD3 R91, PT, PT, R143, 0x80, RZ ;  /* 0x000000808f5b0810 */ /* 0x000fe20007ffe0ff */
[----:B------:R-:W-:-:S06]  /*6f70*/  @P1 VIADD R89, R142, 0x80 ;  /* 0x000000808e591836 */ /* 0x000fcc0000000000 */
        /* <DEDUP_REMOVED lines=28> */
.L_x_23135:
[----:B-----5:R2:W5:Y:S04]  /*7140*/  @P1 LDG.E.128 R60, desc[UR6][R80.64] ;  /* 0x00000006503c1981 */ /* 0x020568000c1e1d00 */
[----:B------:R2:W5:Y:S04]  /*7150*/  @P0 LDG.E.128 R64, desc[UR6][R84.64] ;  /* 0x0000000654400981 */ /* 0x000568000c1e1d00 */
[----:B------:R2:W5:Y:S01]  /*7160*/  @P0 LDG.E.128 R68, desc[UR6][R84.64+0x10] ;  /* 0x0000100654440981 */ /* 0x000562000c1e1d00 */
[----:B------:R-:W-:Y:S05]  /*7170*/  @!P0 BRA `(.L_x_23136) ;  /* 0x0000003000708947 */ /* 0x000fea0003800000 */
[----:B------:R-:W-:Y:S01]  /*7180*/  ISETP.GT.AND P2, PT, R0, RZ, PT ;  /* 0x000000ff0000720c */ /* 0x000fe20003f44270 */
[----:B------:R-:W-:Y:S01]  /*7190*/  IMAD.MOV.U32 R90, RZ, RZ, R82 ;  /* 0x000000ffff5a7224 */ /* 0x000fe200078e0052 */
[----:B--2---:R-:W-:Y:S02]  /*71a0*/  MOV R84, R83 ;  /* 0x0000005300547202 */ /* 0x004fe40000000f00 */
        /* <DEDUP_REMOVED lines=17> */
.L_x_23139:
        /* <DEDUP_REMOVED lines=12> */
.L_x_23140:
[----:B------:R-:W-:Y:S01]  /*7380*/  IMAD.WIDE.U32 R84, R114, -0x326172a9, RZ ;  /* 0xcd9e8d5772547825 */ /* 0x000fe200078e00ff */
[----:B-1----:R-:W-:Y:S02]  /*7390*/  LOP3.LUT R88, R119, R81, R3, 0x96, !PT ;  /* 0x0000005177587212 */ /* 0x002fe400078e9603 */
        /* <DEDUP_REMOVED lines=42> */
[----:B------:R-:W-:Y:S01]  /*7640*/  LOP3.LUT R81, R81, R84, R89, 0x96, !PT ;  /* 0x0000005451517212 */ /* 0x000fe200078e9659 */
[----:B------:R-:W-:Y:S01]  /*7650*/  HFMA2 R84, -RZ, RZ, 0, 0 ;  /* 0x00000000ff547431 */ /* 0x000fe200000001ff */
        /* <DEDUP_REMOVED lines=12> */
[----:B------:R-:W-:-:S07]  /*7720*/  IMAD.MOV.U32 R80, RZ, RZ, R82 ;  /* 0x000000ffff507224 */ /* 0x000fce00078e0052 */
.L_x_23138:
        /* <DEDUP_REMOVED lines=11> */
.L_x_23137:
        /* <DEDUP_REMOVED lines=15> */
.L_x_23143:
        /* <DEDUP_REMOVED lines=12> */
.L_x_23144:
        /* <DEDUP_REMOVED lines=61> */
.L_x_23142:
        /* <DEDUP_REMOVED lines=11> */
.L_x_23141:
        /* <DEDUP_REMOVED lines=15> */
.L_x_23147:
        /* <DEDUP_REMOVED lines=12> */
.L_x_23148:
[----:B------:R-:W-:Y:S01]  /*7fc0*/  IMAD.WIDE.U32 R84, R114, -0x326172a9, RZ ;  /* 0xcd9e8d5772547825 */ /* 0x000fe200078e00ff */
[----:B-1----:R-:W-:-:S03]  /*7fd0*/  LOP3.LUT R88, R119, R83, R3, 0x96, !PT ;  /* 0x0000005377587212 */ /* 0x002fc600078e9603 */
        /* <DEDUP_REMOVED lines=59> */
.L_x_23146:
        /* <DEDUP_REMOVED lines=11> */
.L_x_23145:
        /* <DEDUP_REMOVED lines=15> */
.L_x_23151:
        /* <DEDUP_REMOVED lines=12> */
.L_x_23152:
[----:B01----:R-:W-:Y:S01]  /*85f0*/  IMAD.WIDE.U32 R86, R114, -0x326172a9, RZ ;  /* 0xcd9e8d5772567825 */ /* 0x003fe200078e00ff */
        /* <DEDUP_REMOVED lines=60> */
.L_x_23150:
[----:B------:R-:W-:Y:S01]  /*89c0*/  I2FP.F32.U32 R83, R83 ;  /* 0x0000005300537245 */ /* 0x000fe20000201000 */
[----:B01----:R-:W-:Y:S02]  /*89d0*/  HADD2.F32 R86, -RZ, R61.H1_H1 ;  /* 0x3000003dff567230 */ /* 0x003fe40000004100 */
        /* <DEDUP_REMOVED lines=9> */
.L_x_23149:
[----:B01----:R-:W-:Y:S01]  /*8a70*/  MOV R86, R85 ;  /* 0x0000005500567202 */ /* 0x003fe20000000f00 */
        /* <DEDUP_REMOVED lines=14> */
.L_x_23155:
        /* <DEDUP_REMOVED lines=12> */
.L_x_23156:
        /* <DEDUP_REMOVED lines=61> */
.L_x_23154:
        /* <DEDUP_REMOVED lines=11> */
.L_x_23153:
        /* <DEDUP_REMOVED lines=15> */
.L_x_23159:
        /* <DEDUP_REMOVED lines=12> */
.L_x_23160:
        /* <DEDUP_REMOVED lines=61> */
.L_x_23158:
        /* <DEDUP_REMOVED lines=11> */
.L_x_23157:
        /* <DEDUP_REMOVED lines=15> */
.L_x_23163:
        /* <DEDUP_REMOVED lines=12> */
.L_x_23164:
        /* <DEDUP_REMOVED lines=61> */
.L_x_23162:
        /* <DEDUP_REMOVED lines=11> */
.L_x_23161:
        /* <DEDUP_REMOVED lines=15> */
.L_x_23167:
        /* <DEDUP_REMOVED lines=12> */
.L_x_23168:
        /* <DEDUP_REMOVED lines=61> */
.L_x_23166:
        /* <DEDUP_REMOVED lines=12> */
.L_x_23136:
[----:B--2---:R-:W-:Y:S01]  /*a340*/  HFMA2 R80, -RZ, RZ, 0, 0 ;  /* 0x00000000ff507431 */ /* 0x004fe200000001ff */
        /* <DEDUP_REMOVED lines=18> */
.L_x_23171:
        /* <DEDUP_REMOVED lines=12> */
.L_x_23172:
        /* <DEDUP_REMOVED lines=59> */
.L_x_23170:
        /* <DEDUP_REMOVED lines=11> */
.L_x_23169:
        /* <DEDUP_REMOVED lines=15> */
.L_x_23175:
        /* <DEDUP_REMOVED lines=12> */
.L_x_23176:
        /* <DEDUP_REMOVED lines=61> */
.L_x_23174:
        /* <DEDUP_REMOVED lines=10> */
[----:B------:R-:W-:-:S07]  /*afb0*/  FMUL.FTZ R81, R82, R81 ;  /* 0x0000005152517220 */ /* 0x000fce0000410000 */
.L_x_23173:
        /* <DEDUP_REMOVED lines=15> */
.L_x_23179:
        /* <DEDUP_REMOVED lines=12> */
.L_x_23180:
        /* <DEDUP_REMOVED lines=61> */
.L_x_23178:
        /* <DEDUP_REMOVED lines=11> */
.L_x_23177:
        /* <DEDUP_REMOVED lines=15> */
.L_x_23183:
        /* <DEDUP_REMOVED lines=12> */
.L_x_23184:
        /* <DEDUP_REMOVED lines=61> */
.L_x_23182:
[----:B------:R-:W-:Y:S01]  /*bb70*/  I2FP.F32.U32 R83, R83 ;  /* 0x0000005300537245 */ /* 0x000fe20000201000 */
[----:B01---5:R-:W-:Y:S02]  /*bb80*/  HADD2.F32 R86, -RZ, R61.H1_H1 ;  /* 0x3000003dff567230 */ /* 0x023fe40000004100 */
        /* <DEDUP_REMOVED lines=9> */
.L_x_23181:
[----:B01----:R-:W-:Y:S01]  /*bc20*/  MOV R86, R85 ;  /* 0x0000005500567202 */ /* 0x003fe20000000f00 */
        /* <DEDUP_REMOVED lines=14> */
.L_x_23187:
        /* <DEDUP_REMOVED lines=12> */
.L_x_23188:
        /* <DEDUP_REMOVED lines=61> */
.L_x_23186:
        /* <DEDUP_REMOVED lines=11> */
.L_x_23185:
        /* <DEDUP_REMOVED lines=15> */
.L_x_23191:
        /* <DEDUP_REMOVED lines=12> */
.L_x_23192:
        /* <DEDUP_REMOVED lines=61> */
.L_x_23190:
        /* <DEDUP_REMOVED lines=11> */
.L_x_23189:
        /* <DEDUP_REMOVED lines=15> */
.L_x_23195:
        /* <DEDUP_REMOVED lines=12> */
.L_x_23196:
        /* <DEDUP_REMOVED lines=61> */
.L_x_23194:
        /* <DEDUP_REMOVED lines=11> */
.L_x_23193:
        /* <DEDUP_REMOVED lines=15> */
.L_x_23198:
        /* <DEDUP_REMOVED lines=12> */
.L_x_23199:
        /* <DEDUP_REMOVED lines=61> */
.L_x_23197:
        /* <DEDUP_REMOVED lines=11> */
.L_x_23165:
        /* <DEDUP_REMOVED lines=32> */
.L_x_23200:
[----:B-----5:R1:W5:Y:S04]  /*d6e0*/  @P1 LDG.E.128 R60, desc[UR6][R92.64] ;  /* 0x000000065c3c1981 */ /* 0x020368000c1e1d00 */
[----:B------:R1:W5:Y:S04]  /*d6f0*/  @P0 LDG.E.128 R64, desc[UR6][R94.64] ;  /* 0x000000065e400981 */ /* 0x000368000c1e1d00 */
[----:B------:R1:W5:Y:S01]  /*d700*/  @P0 LDG.E.128 R68, desc[UR6][R94.64+0x10] ;  /* 0x000010065e440981 */ /* 0x000362000c1e1d00 */
[----:B------:R-:W-:Y:S05]  /*d710*/  @!P0 BRA `(.L_x_23201) ;  /* 0x0000003000708947 */ /* 0x000fea0003800000 */
[----:B------:R-:W-:Y:S01]  /*d720*/  ISETP.GT.AND P2, PT, R0, RZ, PT ;  /* 0x000000ff0000720c */ /* 0x000fe20003f44270 */
[----:B------:R-:W-:Y:S01]  /*d730*/  IMAD.MOV.U32 R91, RZ, RZ, R89 ;  /* 0x000000ffff5b7224 */ /* 0x000fe200078e0059 */
        /* <DEDUP_REMOVED lines=18> */
.L_x_23204:
        /* <DEDUP_REMOVED lines=12> */
.L_x_23205:
[----:B-1----:R-:W-:Y:S01]  /*d920*/  IMAD.WIDE.U32 R92, R114, -0x326172a9, RZ ;  /* 0xcd9e8d57725c7825 */ /* 0x002fe200078e00ff */
        /* <DEDUP_REMOVED lines=55> */
[----:B------:R-:W-:Y:S01]  /*dca0*/  IMAD.MOV.U32 R91, RZ, RZ, RZ ;  /* 0x000000ffff5b7224 */ /* 0x000fe200078e00ff */
[----:B------:R-:W-:Y:S02]  /*dcb0*/  LOP3.LUT R117, R117, R88, R99, 0x96, !PT ;  /* 0x0000005875757212 */ /* 0x000fe400078e9663 */
[----:B------:R-:W-:-:S07]  /*dcc0*/  MOV R88, R90 ;  /* 0x0000005a00587202 */ /* 0x000fce0000000f00 */
.L_x_23203:
[----:B------:R-:W-:Y:S01]  /*dcd0*/  I2FP.F32.U32 R88, R88 ;  /* 0x0000005800587245 */ /* 0x000fe20000201000 */
[----:B------:R-:W-:Y:S01]  /*dce0*/  HADD2.F32 R90, -RZ, R60.H0_H0 ;  /* 0x2000003cff5a7230 */ /* 0x000fe20000004100 */
[----:B------:R-:W-:-:S04]  /*dcf0*/  MOV R89, 0x2f800000 ;  /* 0x2f80000000597802 */ /* 0x000fc80000000f00 */
        /* <DEDUP_REMOVED lines=8> */
.L_x_23202:
        /* <DEDUP_REMOVED lines=15> */
.L_x_23208:
        /* <DEDUP_REMOVED lines=12> */
.L_x_23209:
        /* <DEDUP_REMOVED lines=58> */
[----:B------:R-:W-:Y:S01]  /*e2d0*/  MOV R98, R92 ;  /* 0x0000005c00627202 */ /* 0x000fe20000000f00 */
[----:B------:R-:W-:Y:S01]  /*e2e0*/  IMAD.MOV.U32 R92, RZ, RZ, RZ ;  /* 0x000000ffff5c7224 */ /* 0x000fe200078e00ff */
[----:B------:R-:W-:-:S07]  /*e2f0*/  LOP3.LUT R117, R117, R90, R93, 0x96, !PT ;  /* 0x0000005a75757212 */ /* 0x000fce00078e965d */
.L_x_23207:
        /* <DEDUP_REMOVED lines=11> */
.L_x_23206:
        /* <DEDUP_REMOVED lines=15> */
.L_x_23212:
        /* <DEDUP_REMOVED lines=12> */
.L_x_23213:
[----:B------:R-:W-:Y:S01]  /*e560*/  IMAD.WIDE.U32 R92, R114, -0x326172a9, RZ ;  /* 0xcd9e8d57725c7825 */ /* 0x000fe200078e00ff */
[----:B0-----:R-:W-:Y:S02]  /*e570*/  LOP3.LUT R96, R119, R91, R3, 0x96, !PT ;  /* 0x0000005b77607212 */ /* 0x001fe400078e9603 */
        /* <DEDUP_REMOVED lines=59> */
.L_x_23211:
        /* <DEDUP_REMOVED lines=11> */
.L_x_23210:
        /* <DEDUP_REMOVED lines=15> */
.L_x_23216:
        /* <DEDUP_REMOVED lines=12> */
.L_x_23217:
        /* <DEDUP_REMOVED lines=61> */
.L_x_23215:
        /* <DEDUP_REMOVED lines=11> */
.L_x_23214:
        /* <DEDUP_REMOVED lines=15> */
.L_x_23220:
        /* <DEDUP_REMOVED lines=12> */
.L_x_23221:
[----:B------:R-:W-:Y:S01]  /*f1c0*/  IMAD.WIDE.U32 R94, R114, -0x326172a9, RZ ;  /* 0xcd9e8d57725e7825 */ /* 0x000fe200078e00ff */
[----:B------:R-:W-:Y:S02]  /*f1d0*/  LOP3.LUT R100, R119, R93, R3, 0x96, !PT ;  /* 0x0000005d77647212 */ /* 0x000fe400078e9603 */
[----:B------:R-:W-:Y:S02]  /*f1e0*/  IADD3 R93, PT, PT, R2, -0x61c88647, RZ ;  /* 0x9e3779b9025d7810 */ /* 0x000fe40007ffe0ff */
[----:B0-----:R-:W-:Y:S01]  /*f1f0*/  LOP3.LUT R96, R115, R95, R2, 0x96, !PT ;  /* 0x0000005f73607212 */ /* 0x001fe200078e9602 */
        /* <DEDUP_REMOVED lines=57> */
.L_x_23219:
        /* <DEDUP_REMOVED lines=11> */
.L_x_23218:
        /* <DEDUP_REMOVED lines=15> */
.L_x_23224:
        /* <DEDUP_REMOVED lines=12> */
.L_x_23225:
        /* <DEDUP_REMOVED lines=61> */
.L_x_23223:
        /* <DEDUP_REMOVED lines=11> */
.L_x_23222:
        /* <DEDUP_REMOVED lines=15> */
.L_x_23228:
        /* <DEDUP_REMOVED lines=12> */
.L_x_23229:
        /* <DEDUP_REMOVED lines=61> */
.L_x_23227:
        /* <DEDUP_REMOVED lines=11> */
.L_x_23226:
        /* <DEDUP_REMOVED lines=15> */
.L_x_23232:
        /* <DEDUP_REMOVED lines=12> */
.L_x_23233:
        /* <DEDUP_REMOVED lines=61> */
.L_x_23231:
        /* <DEDUP_REMOVED lines=12> */
.L_x_23201:
        /* <DEDUP_REMOVED lines=19> */
.L_x_23236:
        /* <DEDUP_REMOVED lines=12> */
.L_x_23237:
        /* <DEDUP_REMOVED lines=59> */
.L_x_23235:
        /* <DEDUP_REMOVED lines=11> */
.L_x_23234:
        /* <DEDUP_REMOVED lines=15> */
.L_x_23240:
        /* <DEDUP_REMOVED lines=12> */
.L_x_23241:
        /* <DEDUP_REMOVED lines=61> */
.L_x_23239:
        /* <DEDUP_REMOVED lines=11> */
.L_x_23238:
        /* <DEDUP_REMOVED lines=15> */
.L_x_23244:
        /* <DEDUP_REMOVED lines=12> */
.L_x_23245:
        /* <DEDUP_REMOVED lines=61> */
.L_x_23243:
        /* <DEDUP_REMOVED lines=11> */
.L_x_23242:
        /* <DEDUP_REMOVED lines=15> */
.L_x_23248:
        /* <DEDUP_REMOVED lines=12> */
.L_x_23249:
        /* <DEDUP_REMOVED lines=61> */
.L_x_23247:
        /* <DEDUP_REMOVED lines=11> */
.L_x_23246:
        /* <DEDUP_REMOVED lines=15> */
.L_x_23252:
        /* <DEDUP_REMOVED lines=12> */
.L_x_23253:
        /* <DEDUP_REMOVED lines=61> */
.L_x_23251:
        /* <DEDUP_REMOVED lines=11> */
.L_x_23250:
[----:B0-----:R-:W-:Y:S01]  /*127f0*/  IMAD.MOV.U32 R96, RZ, RZ, R95 ;  /* 0x000000ffff607224 */ /* 0x001fe200078e005f */
        /* <DEDUP_REMOVED lines=14> */
.L_x_23256:
        /* <DEDUP_REMOVED lines=12> */
.L_x_23257:
        /* <DEDUP_REMOVED lines=61> */
.L_x_23255:
        /* <DEDUP_REMOVED lines=11> */
.L_x_23254:
        /* <DEDUP_REMOVED lines=15> */
.L_x_23260:
        /* <DEDUP_REMOVED lines=12> */
.L_x_23261:
        /* <DEDUP_REMOVED lines=61> */
.L_x_23259:
        /* <DEDUP_REMOVED lines=11> */
.L_x_23258:
        /* <DEDUP_REMOVED lines=15> */
.L_x_23263:
        /* <DEDUP_REMOVED lines=12> */
.L_x_23264:
        /* <DEDUP_REMOVED lines=61> */
.L_x_23262:
        /* <DEDUP_REMOVED lines=11> */
.L_x_23230:
        /* <DEDUP_REMOVED lines=32> */
.L_x_23265:
        /* <DEDUP_REMOVED lines=24> */
.L_x_23269:
        /* <DEDUP_REMOVED lines=12> */
.L_x_23270:
        /* <DEDUP_REMOVED lines=56> */
[----:B------:R-:W-:Y:S01]  /*14240*/  IMAD.MOV.U32 R118, RZ, RZ, R96 ;  /* 0x000000ffff767224 */ /* 0x000fe200078e0060 */
[----:B------:R-:W-:Y:S01]  /*14250*/  MOV R96, R98 ;  /* 0x0000006200607202 */ /* 0x000fe20000000f00 */
[----:B------:R-:W-:Y:S01]  /*14260*/  IMAD.MOV.U32 R100, RZ, RZ, RZ ;  /* 0x000000ffff647224 */ /* 0x000fe200078e00ff */
[----:B------:R-:W-:-:S07]  /*14270*/  LOP3.LUT R116, R99, R116, R125, 0x96, !PT ;  /* 0x0000007463747212 */ /* 0x000fce00078e967d */
.L_x_23268:
        /* <DEDUP_REMOVED lines=11> */
.L_x_23267:
        /* <DEDUP_REMOVED lines=15> */
.L_x_23273:
        /* <DEDUP_REMOVED lines=12> */
.L_x_23274:
        /* <DEDUP_REMOVED lines=58> */
[----:B------:R-:W-:Y:S01]  /*14880*/  LOP3.LUT R117, R117, R100, R99, 0x96, !PT ;  /* 0x0000006475757212 */ /* 0x000fe200078e9663 */
[----:B------:R-:W-:Y:S01]  /*14890*/  IMAD.MOV.U32 R99, RZ, RZ, RZ ;  /* 0x000000ffff637224 */ /* 0x000fe200078e00ff */
[----:B------:R-:W-:-:S07]  /*148a0*/  MOV R118, R98 ;  /* 0x0000006200767202 */ /* 0x000fce0000000f00 */
.L_x_23272:
        /* <DEDUP_REMOVED lines=11> */
.L_x_23271:
        /* <DEDUP_REMOVED lines=15> */
.L_x_23277:
        /* <DEDUP_REMOVED lines=12> */
.L_x_23278:
[----:B0-----:R-:W-:Y:S01]  /*14b10*/  IMAD.WIDE.U32 R102, R114, -0x326172a9, RZ ;  /* 0xcd9e8d5772667825 */ /* 0x001fe200078e00ff */
        /* <DEDUP_REMOVED lines=58> */
[----:B------:R-:W-:Y:S01]  /*14ec0*/  LOP3.LUT R117, R117, R100, R99, 0x96, !PT ;  /* 0x0000006475757212 */ /* 0x000fe200078e9663 */
[----:B------:R-:W-:-:S07]  /*14ed0*/  IMAD.MOV.U32 R100, RZ, RZ, RZ ;  /* 0x000000ffff647224 */ /* 0x000fce00078e00ff */
.L_x_23276:
        /* <DEDUP_REMOVED lines=11> */
.L_x_23275:
        /* <DEDUP_REMOVED lines=15> */
.L_x_23281:
        /* <DEDUP_REMOVED lines=12> */
.L_x_23282:
        /* <DEDUP_REMOVED lines=61> */
.L_x_23280:
[----:B------:R-:W-:Y:S01]  /*15510*/  HFMA2 R100, -RZ, RZ, 0.1171875, 0 ;  /* 0x2f800000ff647431 */ /* 0x000fe200000001ff */
[----:B------:R-:W-:Y:S01]  /*15520*/  I2FP.F32.U32 R99, R99 ;  /* 0x0000006300637245 */ /* 0x000fe20000201000 */
[----:B0-----:R-:W-:-:S05]  /*15530*/  HADD2.F32 R102, -RZ, R61.H1_H1 ;  /* 0x3000003dff667230 */ /* 0x001fca0000004100 */
        /* <DEDUP_REMOVED lines=8> */
.L_x_23279:
        /* <DEDUP_REMOVED lines=15> */
.L_x_23285:
        /* <DEDUP_REMOVED lines=12> */
.L_x_23286:
        /* <DEDUP_REMOVED lines=61> */
.L_x_23284:
        /* <DEDUP_REMOVED lines=11> */
.L_x_23283:
        /* <DEDUP_REMOVED lines=15> */
.L_x_23289:
        /* <DEDUP_REMOVED lines=12> */
.L_x_23290:
        /* <DEDUP_REMOVED lines=61> */
.L_x_23288:
        /* <DEDUP_REMOVED lines=11> */
.L_x_23287:
        /* <DEDUP_REMOVED lines=15> */
.L_x_23293:
        /* <DEDUP_REMOVED lines=12> */
.L_x_23294:
        /* <DEDUP_REMOVED lines=61> */
.L_x_23292:
        /* <DEDUP_REMOVED lines=11> */
.L_x_23291:
        /* <DEDUP_REMOVED lines=15> */
.L_x_23297:
        /* <DEDUP_REMOVED lines=12> */
.L_x_23298:
        /* <DEDUP_REMOVED lines=61> */
.L_x_23296:
        /* <DEDUP_REMOVED lines=12> */
.L_x_23266:
        /* <DEDUP_REMOVED lines=19> */
.L_x_23301:
        /* <DEDUP_REMOVED lines=12> */
.L_x_23302:
        /* <DEDUP_REMOVED lines=52> */
[----:B------:R-:W-:Y:S01]  /*173c0*/  IMAD.WIDE.U32 R124, R99, -0x326172a9, RZ ;  /* 0xcd9e8d57637c7825 */ /* 0x000fe200078e00ff */
[----:B------:R-:W-:-:S03]  /*173d0*/  IADD3 R99, PT, PT, R2, -0x700cb87f, RZ ;  /* 0x8ff3478102637810 */ /* 0x000fc60007ffe0ff */
[----:B------:R-:W-:Y:S01]  /*173e0*/  IMAD.WIDE.U32 R96, R97, -0x2daee0ad, RZ ;  /* 0xd2511f5361607825 */ /* 0x000fe200078e00ff */
[----:B------:R-:W-:-:S04]  /*173f0*/  LOP3.LUT R116, R99, R116, R125, 0x96, !PT ;  /* 0x0000007463747212 */ /* 0x000fc800078e967d */
[----:B------:R-:W-:Y:S01]  /*17400*/  LOP3.LUT R117, R117, R100, R97, 0x96, !PT ;  /* 0x0000006475757212 */ /* 0x000fe200078e9661 */
[----:B------:R-:W-:Y:S01]  /*17410*/  HFMA2 R100, -RZ, RZ, 0, 0 ;  /* 0x00000000ff647431 */ /* 0x000fe200000001ff */
[----:B------:R-:W-:Y:S01]  /*17420*/  MOV R118, R96 ;  /* 0x0000006000767202 */ /* 0x000fe20000000f00 */
[----:B------:R-:W-:-:S07]  /*17430*/  IMAD.MOV.U32 R96, RZ, RZ, R98 ;  /* 0x000000ffff607224 */ /* 0x000fce00078e0062 */
.L_x_23300:
        /* <DEDUP_REMOVED lines=11> */
.L_x_23299:
        /* <DEDUP_REMOVED lines=15> */
.L_x_23305:
        /* <DEDUP_REMOVED lines=12> */
.L_x_23306:
        /* <DEDUP_REMOVED lines=61> */
.L_x_23304:
        /* <DEDUP_REMOVED lines=11> */
.L_x_23303:
        /* <DEDUP_REMOVED lines=15> */
.L_x_23309:
        /* <DEDUP_REMOVED lines=12> */
.L_x_23310:
[----:B0-----:R-:W-:Y:S01]  /*17cd0*/  IMAD.WIDE.U32 R102, R114, -0x326172a9, RZ ;  /* 0xcd9e8d5772667825 */ /* 0x001fe200078e00ff */
        /* <DEDUP_REMOVED lines=57> */
[----:B------:R-:W-:Y:S02]  /*18070*/  LOP3.LUT R116, R101, R116, R103, 0x96, !PT ;  /* 0x0000007465747212 */ /* 0x000fe400078e9667 */
[----:B------:R-:W-:Y:S01]  /*18080*/  MOV R101, R118 ;  /* 0x0000007600657202 */ /* 0x000fe20000000f00 */
[----:B------:R-:W-:-:S07]  /*18090*/  IMAD.MOV.U32 R118, RZ, RZ, R98 ;  /* 0x000000ffff767224 */ /* 0x000fce00078e0062 */
.L_x_23308:
        /* <DEDUP_REMOVED lines=11> */
.L_x_23307:
        /* <DEDUP_REMOVED lines=15> */
.L_x_23313:
        /* <DEDUP_REMOVED lines=12> */
.L_x_23314:
        /* <DEDUP_REMOVED lines=61> */
.L_x_23312:
[----:B------:R-:W-:Y:S01]  /*186d0*/  I2FP.F32.U32 R99, R99 ;  /* 0x0000006300637245 */ /* 0x000fe20000201000 */
[----:B0----5:R-:W-:Y:S02]  /*186e0*/  HADD2.F32 R102, -RZ, R61.H1_H1 ;  /* 0x3000003dff667230 */ /* 0x021fe40000004100 */
        /* <DEDUP_REMOVED lines=9> */
.L_x_23311:
        /* <DEDUP_REMOVED lines=15> */
.L_x_23317:
        /* <DEDUP_REMOVED lines=12> */
.L_x_23318:
        /* <DEDUP_REMOVED lines=61> */
.L_x_23316:
        /* <DEDUP_REMOVED lines=11> */
.L_x_23315:
        /* <DEDUP_REMOVED lines=15> */
.L_x_23321:
        /* <DEDUP_REMOVED lines=12> */
.L_x_23322:
        /* <DEDUP_REMOVED lines=61> */
.L_x_23320:
        /* <DEDUP_REMOVED lines=11> */
.L_x_23319:
        /* <DEDUP_REMOVED lines=15> */
.L_x_23325:
        /* <DEDUP_REMOVED lines=12> */
.L_x_23326:
        /* <DEDUP_REMOVED lines=61> */
.L_x_23324:
        /* <DEDUP_REMOVED lines=11> */
.L_x_23323:
        /* <DEDUP_REMOVED lines=15> */
.L_x_23328:
        /* <DEDUP_REMOVED lines=12> */
.L_x_23329:
        /* <DEDUP_REMOVED lines=61> */
.L_x_23327:
        /* <DEDUP_REMOVED lines=11> */
.L_x_23295:
        /* <DEDUP_REMOVED lines=32> */
.L_x_23330:
[----:B-----5:R1:W5:Y:S04]  /*1a240*/  @P1 LDG.E.128 R60, desc[UR6][R104.64] ;  /* 0x00000006683c1981 */ /* 0x020368000c1e1d00 */
[----:B------:R1:W5:Y:S04]  /*1a250*/  @P0 LDG.E.128 R64, desc[UR6][R106.64] ;  /* 0x000000066a400981 */ /* 0x000368000c1e1d00 */
[----:B------:R1:W5:Y:S01]  /*1a260*/  @P0 LDG.E.128 R68, desc[UR6][R106.64+0x10] ;  /* 0x000010066a440981 */ /* 0x000362000c1e1d00 */
[----:B------:R-:W-:Y:S05]  /*1a270*/  @!P0 BRA `(.L_x_23331) ;  /* 0x0000003000748947 */ /* 0x000fea0003800000 */
[----:B------:R-:W-:Y:S01]  /*1a280*/  ISETP.GT.AND P0, PT, R0, RZ, PT ;  /* 0x000000ff0000720c */ /* 0x000fe20003f04270 */
[----:B------:R-:W-:Y:S01]  /*1a290*/  IMAD.MOV.U32 R0, RZ, RZ, R146 ;  /* 0x000000ffff007224 */ /* 0x000fe200078e0092 */
[----:B------:R-:W-:Y:S01]  /*1a2a0*/  MOV R126, R118 ;  /* 0x00000076007e7202 */ /* 0x000fe20000000f00 */
[----:B-1---5:R-:W-:-:S10]  /*1a2b0*/  IMAD.MOV.U32 R104, RZ, RZ, R64 ;  /* 0x000000ffff687224 */ /* 0x022fd400078e0040 */
        /* <DEDUP_REMOVED lines=16> */
.L_x_23334:
        /* <DEDUP_REMOVED lines=12> */
.L_x_23335:
        /* <DEDUP_REMOVED lines=57> */
[----:B------:R-:W-:Y:S01]  /*1a810*/  MOV R126, R104 ;  /* 0x00000068007e7202 */ /* 0x000fe20000000f00 */
[----:B------:R-:W-:-:S03]  /*1a820*/  IMAD.MOV.U32 R104, RZ, RZ, R118 ;  /* 0x000000ffff687224 */ /* 0x000fc600078e0076 */
[----:B------:R-:W-:-:S07]  /*1a830*/  LOP3.LUT R117, R117, R108, R105, 0x96, !PT ;  /* 0x0000006c75757212 */ /* 0x000fce00078e9669 */
.L_x_23333:
        /* <DEDUP_REMOVED lines=11> */
.L_x_23332:
        /* <DEDUP_REMOVED lines=15> */
.L_x_23338:
        /* <DEDUP_REMOVED lines=12> */
.L_x_23339:
[----:B------:R-:W-:Y:S01]  /*1aaa0*/  IMAD.WIDE.U32 R116, R114, -0x326172a9, RZ ;  /* 0xcd9e8d5772747825 */ /* 0x000fe200078e00ff */
[----:B------:R-:W-:Y:S02]  /*1aab0*/  LOP3.LUT R106, R119, R111, R3, 0x96, !PT ;  /* 0x0000006f776a7212 */ /* 0x000fe400078e9603 */
[----:B------:R-:W-:Y:S01]  /*1aac0*/  IADD3 R111, PT, PT, R3, -0x4498517b, RZ ;  /* 0xbb67ae85036f7810 */ /* 0x000fe20007ffe0ff */
[----:B------:R-:W-:Y:S01]  /*1aad0*/  VIADD R105, R2, 0x9e3779b9 ;  /* 0x9e3779b902697836 */ /* 0x000fe20000000000 */
[----:B0-----:R-:W-:Y:S01]  /*1aae0*/  LOP3.LUT R108, R115, R117, R2, 0x96, !PT ;  /* 0x00000075736c7212 */ /* 0x001fe200078e9602 */
        /* <DEDUP_REMOVED lines=56> */
.L_x_23337:
        /* <DEDUP_REMOVED lines=11> */
.L_x_23336:
[----:B------:R-:W-:Y:S01]  /*1af20*/  MOV R0, R107 ;  /* 0x0000006b00007202 */ /* 0x000fe20000000f00 */
[----:B------:R-:W-:Y:S01]  /*1af30*/  IMAD.MOV.U32 R106, RZ, RZ, R66 ;  /* 0x000000ffff6a7224 */ /* 0x000fe200078e0042 */
[----:B------:R-:W-:Y:S06]  /*1af40*/  @!P0 BRA `(.L_x_23340) ;  /* 0x0000000400808947 */ /* 0x000fec0003800000 */
[----:B------:R-:W-:Y:S01]  /*1af50*/  ISETP.NE.AND P2, PT, R107, 0x1, PT ;  /* 0x000000016b00780c */ /* 0x000fe20003f45270 */
[----:B------:R-:W-:Y:S02]  /*1af60*/  HFMA2 R0, -RZ, RZ, 0, 1.1920928955078125e-07 ;  /* 0x00000002ff007431 */ /* 0x000fe400000001ff */
[----:B0-----:R-:W-:-:S10]  /*1af70*/  IMAD.MOV.U32 R108, RZ, RZ, R124 ;  /* 0x000000ffff6c7224 */ /* 0x001fd400078e007c */
        /* <DEDUP_REMOVED lines=9> */
.L_x_23342:
        /* <DEDUP_REMOVED lines=12> */
.L_x_23343:
        /* <DEDUP_REMOVED lines=60> */
[----:B------:R-:W-:-:S07]  /*1b490*/  LOP3.LUT R117, R117, R110, R107, 0x96, !PT ;  /* 0x0000006e75757212 */ /* 0x000fce00078e966b */
.L_x_23341:
        /* <DEDUP_REMOVED lines=11> */
.L_x_23340:
[----:B0-----:R-:W-:Y:S01]  /*1b550*/  MOV R109, R0 ;  /* 0x00000000006d7202 */ /* 0x001fe20000000f00 */
        /* <DEDUP_REMOVED lines=14> */
.L_x_23346:
        /* <DEDUP_REMOVED lines=12> */
.L_x_23347:
        /* <DEDUP_REMOVED lines=61> */
.L_x_23345:
        /* <DEDUP_REMOVED lines=11> */
.L_x_23344:
        /* <DEDUP_REMOVED lines=15> */
.L_x_23350:
        /* <DEDUP_REMOVED lines=12> */
.L_x_23351:
        /* <DEDUP_REMOVED lines=61> */
.L_x_23349:
        /* <DEDUP_REMOVED lines=11> */
.L_x_23348:
        /* <DEDUP_REMOVED lines=15> */
.L_x_23354:
        /* <DEDUP_REMOVED lines=12> */
.L_x_23355:
        /* <DEDUP_REMOVED lines=61> */
.L_x_23353:
        /* <DEDUP_REMOVED lines=11> */
.L_x_23352:
        /* <DEDUP_REMOVED lines=15> */
.L_x_23358:
        /* <DEDUP_REMOVED lines=12> */
.L_x_23359:
        /* <DEDUP_REMOVED lines=61> */
.L_x_23357:
        /* <DEDUP_REMOVED lines=11> */
.L_x_23356:
        /* <DEDUP_REMOVED lines=15> */
.L_x_23362:
        /* <DEDUP_REMOVED lines=12> */
.L_x_23363:
        /* <DEDUP_REMOVED lines=61> */
.L_x_23361:
        /* <DEDUP_REMOVED lines=10> */
[----:B------:R-:W-:Y:S01]  /*1d430*/  FFMA.FTZ R111, R0, R111, R71 ;  /* 0x0000006f006f7223 */ /* 0x000fe20000010047 */
[----:B------:R-:W-:Y:S06]  /*1d440*/  BRA `(.L_x_23360) ;  /* 0x00000030006c7947 */ /* 0x000fec0003800000 */
.L_x_23331:
[----:B-1----:R-:W-:Y:S01]  /*1d450*/  HFMA2 R104, -RZ, RZ, 0, 0 ;  /* 0x00000000ff687431 */ /* 0x002fe200000001ff */
        /* <DEDUP_REMOVED lines=18> */
.L_x_23366:
        /* <DEDUP_REMOVED lines=12> */
.L_x_23367:
        /* <DEDUP_REMOVED lines=60> */
.L_x_23365:
        /* <DEDUP_REMOVED lines=11> */
.L_x_23364:
        /* <DEDUP_REMOVED lines=15> */
.L_x_23370:
        /* <DEDUP_REMOVED lines=12> */
.L_x_23371:
[----:B------:R-:W-:Y:S01]  /*1dc60*/  IMAD.WIDE.U32 R116, R114, -0x326172a9, RZ ;  /* 0xcd9e8d5772747825 */ /* 0x000fe200078e00ff */
[----:B------:R-:W-:Y:S02]  /*1dc70*/  LOP3.LUT R106, R119, R111, R3, 0x96, !PT ;  /* 0x0000006f776a7212 */ /* 0x000fe400078e9603 */
[----:B------:R-:W-:Y:S01]  /*1dc80*/  IADD3 R105, PT, PT, R2, -0x61c88647, RZ ;  /* 0x9e3779b902697810 */ /* 0x000fe20007ffe0ff */
[----:B------:R-:W-:Y:S01]  /*1dc90*/  VIADD R111, R3, 0xbb67ae85 ;  /* 0xbb67ae85036f7836 */ /* 0x000fe20000000000 */
[----:B0-----:R-:W-:Y:S01]  /*1dca0*/  LOP3.LUT R108, R115, R117, R2, 0x96, !PT ;  /* 0x00000075736c7212 */ /* 0x001fe200078e9602 */
        /* <DEDUP_REMOVED lines=56> */
.L_x_23369:
[----:B------:R-:W-:Y:S01]  /*1e030*/  I2FP.F32.U32 R0, R105 ;  /* 0x0000006900007245 */ /* 0x000fe20000201000 */
[----:B------:R-:W-:Y:S02]  /*1e040*/  HFMA2 R105, -RZ, RZ, 0.1171875, 0 ;  /* 0x2f800000ff697431 */ /* 0x000fe400000001ff */
        /* <DEDUP_REMOVED lines=9> */
.L_x_23368:
[----:B------:R-:W-:Y:S01]  /*1e0e0*/  IMAD.MOV.U32 R0, RZ, RZ, R107 ;  /* 0x000000ffff007224 */ /* 0x000fe200078e006b */
[----:B------:R-:W-:Y:S01]  /*1e0f0*/  MOV R106, RZ ;  /* 0x000000ff006a7202 */ /* 0x000fe20000000f00 */
[----:B------:R-:W-:Y:S06]  /*1e100*/  @!P1 BRA `(.L_x_23372) ;  /* 0x0000000400809947 */ /* 0x000fec0003800000 */
[----:B------:R-:W-:Y:S01]  /*1e110*/  ISETP.NE.AND P0, PT, R107, 0x1, PT ;  /* 0x000000016b00780c */ /* 0x000fe20003f05270 */
[----:B------:R-:W-:Y:S01]  /*1e120*/  IMAD.MOV.U32 R0, RZ, RZ, 0x2 ;  /* 0x00000002ff007424 */ /* 0x000fe200078e00ff */
[----:B0-----:R-:W-:-:S11]  /*1e130*/  MOV R108, R124 ;  /* 0x0000007c006c7202 */ /* 0x001fd60000000f00 */
        /* <DEDUP_REMOVED lines=9> */
.L_x_23374:
        /* <DEDUP_REMOVED lines=12> */
.L_x_23375:
        /* <DEDUP_REMOVED lines=61> */
.L_x_23373:
        /* <DEDUP_REMOVED lines=11> */
.L_x_23372:
        /* <DEDUP_REMOVED lines=15> */
.L_x_23378:
        /* <DEDUP_REMOVED lines=12> */
.L_x_23379:
        /* <DEDUP_REMOVED lines=61> */
.L_x_23377:
        /* <DEDUP_REMOVED lines=11> */
.L_x_23376:
        /* <DEDUP_REMOVED lines=15> */
.L_x_23382:
        /* <DEDUP_REMOVED lines=12> */
.L_x_23383:
        /* <DEDUP_REMOVED lines=61> */
.L_x_23381:
        /* <DEDUP_REMOVED lines=11> */
.L_x_23380:
        /* <DEDUP_REMOVED lines=15> */
.L_x_23386:
        /* <DEDUP_REMOVED lines=12> */
.L_x_23387:
        /* <DEDUP_REMOVED lines=61> */
.L_x_23385:
        /* <DEDUP_REMOVED lines=11> */
.L_x_23384:
        /* <DEDUP_REMOVED lines=15> */
.L_x_23390:
        /* <DEDUP_REMOVED lines=12> */
.L_x_23391:
        /* <DEDUP_REMOVED lines=61> */
.L_x_23389:
        /* <DEDUP_REMOVED lines=11> */
.L_x_23388:
        /* <DEDUP_REMOVED lines=15> */
.L_x_23393:
        /* <DEDUP_REMOVED lines=12> */
.L_x_23394:
        /* <DEDUP_REMOVED lines=56> */
[----:B------:R-:W-:-:S04]  /*20500*/  IMAD.WIDE.U32 R140, R111, -0x2daee0ad, RZ ;  /* 0xd2511f536f8c7825 */ /* 0x000fc800078e00ff */
[----:B------:R-:W-:-:S05]  /*20510*/  VIADD R111, R3, 0x96a522ad ;  /* 0x96a522ad036f7836 */ /* 0x000fca0000000000 */
[----:B------:R-:W-:Y:S01]  /*20520*/  LOP3.LUT R117, R111, R138, R141, 0x96, !PT ;  /* 0x0000008a6f757212 */ /* 0x000fe200078e968d */
[----:B------:R-:W-:Y:S01]  /*20530*/  IMAD.MOV.U32 R111, RZ, RZ, R126 ;  /* 0x000000ffff6f7224 */ /* 0x000fe200078e007e */
[----:B------:R-:W-:-:S07]  /*20540*/  MOV R126, R140 ;  /* 0x0000008c007e7202 */ /* 0x000fce0000000f00 */
.L_x_23392:
        /* <DEDUP_REMOVED lines=11> */
.L_x_23360:
        /* <DEDUP_REMOVED lines=64> */
.L_x_23395:
[----:B------:R-:W1:Y:S01]  /*20a00*/  SHFL.BFLY PT, R135, R0, 0x1, 0x1f ;  /* 0x0c201f0000877f89 */ /* 0x000e6200000e0000 */
[----:B------:R-:W-:Y:S01]  /*20a10*/  LOP3.LUT P0, RZ, R134, 0x1f, RZ, 0xc0, !PT ;  /* 0x0000001f86ff7812 */ /* 0x000fe2000780c0ff */
[----:B------:R-:W-:Y:S01]  /*20a20*/  BSSY.RECONVERGENT B0, `(.L_x_23396) ;  /* 0x0000070000007945 */ /* 0x000fe20003800200 */
        /* <DEDUP_REMOVED lines=111> */
.L_x_23397:
[----:B------:R-:W-:Y:S05]  /*21120*/  BSYNC.RECONVERGENT B0 ;  /* 0x0000000000007941 */ /* 0x000fea0003800200 */
.L_x_23396:
        /* <DEDUP_REMOVED lines=12> */
.L_x_23399:
[----:B------:R-:W-:Y:S05]  /*211f0*/  BSYNC.RECONVERGENT B0 ;  /* 0x0000000000007941 */ /* 0x000fea0003800200 */
.L_x_23398:
[----:B------:R-:W2:Y:S01]  /*21200*/  SHFL.DOWN PT, R138, R141, 0x2, 0x1f ;  /* 0x08401f008d8a7f89 */ /* 0x000ea200000e0000 */
[----:B------:R-:W-:Y:S02]  /*21210*/  ISETP.NE.AND P0, PT, R134, RZ, PT ;  /* 0x000000ff8600720c */ /* 0x000fe40003f05270 */
[----:B------:R-:W-:Y:S01]  /*21220*/  ISETP.NE.AND P1, PT, RZ, UR11, PT ;  /* 0x0000000bff007c0c */ /* 0x000fe2000bf25270 */
[----:B-1----:R-:W1:Y:S04]  /*21230*/  SHFL.DOWN PT, R135, R136, 0x2, 0x1f ;  /* 0x08401f0088877f89 */ /* 0x002e6800000e0000 */
[----:B------:R-:W3:Y:S01]  /*21240*/  SHFL.DOWN PT, R140, R137, 0x2, 0x1f ;  /* 0x08401f00898c7f89 */ /* 0x000ee200000e0000 */
[----:B--2---:R-:W-:Y:S01]  /*21250*/  IMAD.IADD R139, R138, 0x1, R141 ;  /* 0x000000018a8b7824 */ /* 0x004fe200078e028d */
[----:B------:R-:W-:-:S02]  /*21260*/  I2FP.F32.S32 R146, R138 ;  /* 0x0000008a00927245 */ /* 0x000fc40000201400 */
[----:B------:R-:W-:Y:S02]  /*21270*/  I2FP.F32.U32 R138, R141 ;  /* 0x0000008d008a7245 */ /* 0x000fe40000201000 */
[----:B0-----:R-:W-:Y:S01]  /*21280*/  I2FP.F32.S32 R0, R139 ;  /* 0x0000008b00007245 */ /* 0x001fe20000201400 */
[----:B------:R-:W0:Y:S01]  /*21290*/  SHFL.DOWN PT, R148, R139, 0x1, 0x1f ;  /* 0x08201f008b947f89 */ /* 0x000e2200000e0000 */
[C---:B-1----:R-:W-:Y:S01]  /*212a0*/  FMUL.FTZ R143, R135.reuse, R146 ;  /* 0x00000092878f7220 */ /* 0x042fe20000410000 */
[----:B------:R-:W-:Y:S01]  /*212b0*/  FADD.FTZ R135, -R135, R136 ;  /* 0x0000008887877221 */ /* 0x000fe20000010100 */
[----:B------:R-:W1:Y:S01]  /*212c0*/  MUFU.RCP R142, R0 ;  /* 0x00000000008e7308 */ /* 0x000e620000001000 */
[----:B---3--:R-:W-:Y:S01]  /*212d0*/  FADD.FTZ R137, R140, R137 ;  /* 0x000000898c897221 */ /* 0x008fe20000010000 */
[----:B------:R-:W-:Y:S01]  /*212e0*/  FFMA.FTZ R143, R138, R136, R143 ;  /* 0x000000888a8f7223 */ /* 0x000fe2000001008f */
        /* <DEDUP_REMOVED lines=37> */
[----:B------:R-:W-:Y:S02]  /*21540*/  VIADD R0, R144, 0xffffffff ;  /* 0xffffffff90007836 */ /* 0x000fe40000000000 */
[----:B------:R-:W-:Y:S02]  /*21550*/  HADD2.F32 R137, -RZ, R54.H0_H0 ;  /* 0x20000036ff897230 */ /* 0x000fe40000004100 */
        /* <DEDUP_REMOVED lines=8> */
[C---:B------:R-:W-:Y:S01]  /*215e0*/  FADD.FTZ R79, -R136.reuse, R107 ;  /* 0x0000006b884f7221 */ /* 0x040fe20000010100 */
[----:B------:R-:W-:Y:S02]  /*215f0*/  HADD2.F32 R85, -RZ, R40.H1_H1 ;  /* 0x30000028ff557230 */ /* 0x000fe40000004100 */
[C---:B------:R-:W-:Y:S01]  /*21600*/  FMUL.FTZ R138, R135.reuse, R138 ;  /* 0x0000008a878a7220 */ /* 0x040fe20000410000 */
[----:B------:R-:W-:Y:S02]  /*21610*/  HADD2.F32 R89, -RZ, R120.H0_H0 ;  /* 0x20000078ff597230 */ /* 0x000fe40000004100 */
[C---:B------:R-:W-:Y:S01]  /*21620*/  FMUL.FTZ R72, R135.reuse, R72 ;  /* 0x0000004887487220 */ /* 0x040fe20000410000 */
[----:B------:R-:W-:Y:S02]  /*21630*/  HADD2.F32 R83, -RZ, R40.H0_H0 ;  /* 0x20000028ff537230 */ /* 0x000fe40000004100 */
[C---:B------:R-:W-:Y:S01]  /*21640*/  FADD.FTZ R74, -R136.reuse, R74 ;  /* 0x0000004a884a7221 */ /* 0x040fe20000010100 */
[C---:B------:R-:W-:Y:S01]  /*21650*/  FADD.FTZ R140, -R136.reuse, R75 ;  /* 0x0000004b888c7221 */ /* 0x040fe20000010100 */
[C---:B------:R-:W-:Y:S01]  /*21660*/  FADD.FTZ R76, -R136.reuse, R76 ;  /* 0x0000004c884c7221 */ /* 0x040fe20000010100 */
[C---:B------:R-:W-:Y:S01]  /*21670*/  FADD.FTZ R156, -R136.reuse, R91 ;  /* 0x0000005b889c7221 */ /* 0x040fe20000010100 */
[C---:B------:R-:W-:Y:S01]  /*21680*/  FADD.FTZ R142, -R136.reuse, R77 ;  /* 0x0000004d888e7221 */ /* 0x040fe20000010100 */
[----:B------:R-:W-:Y:S01]  /*21690*/  FADD.FTZ R78, -R136, R78 ;  /* 0x0000004e884e7221 */ /* 0x000fe20000010100 */
[----:B------:R-:W-:Y:S01]  /*216a0*/  FMUL.FTZ R91, R135, R79 ;  /* 0x0000004f875b7220 */ /* 0x000fe20000410000 */
[----:B------:R-:W-:Y:S01]  /*216b0*/  FFMA.FTZ R138, R138, R87, R85 ;  /* 0x000000578a8a7223 */ /* 0x000fe20000010055 */
[C---:B------:R-:W-:Y:S01]  /*216c0*/  FADD.FTZ R158, -R136.reuse, R93 ;  /* 0x0000005d889e7221 */ /* 0x040fe20000010100 */
[----:B------:R-:W-:Y:S01]  /*216d0*/  FADD.FTZ R160, -R136, R95 ;  /* 0x0000005f88a07221 */ /* 0x000fe20000010100 */
[----:B------:R-:W-:Y:S01]  /*216e0*/  FFMA.FTZ R83, R72, R89, R83 ;  /* 0x0000005948537223 */ /* 0x000fe20000010053 */
[----:B------:R-:W-:-:S02]  /*216f0*/  HADD2.F32 R79, -RZ, R121.H0_H0 ;  /* 0x20000079ff4f7230 */ /* 0x000fc40000004100 */
[C---:B------:R-:W-:Y:S01]  /*21700*/  FADD.FTZ R162, -R136.reuse, R97 ;  /* 0x0000006188a27221 */ /* 0x040fe20000010100 */
[----:B------:R-:W-:Y:S02]  /*21710*/  HADD2.F32 R85, -RZ, R41.H0_H0 ;  /* 0x20000029ff557230 */ /* 0x000fe40000004100 */
[C---:B------:R-:W-:Y:S01]  /*21720*/  FADD.FTZ R164, -R136.reuse, R99 ;  /* 0x0000006388a47221 */ /* 0x040fe20000010100 */
[C---:B------:R-:W-:Y:S01]  /*21730*/  FADD.FTZ R73, -R136.reuse, R101 ;  /* 0x0000006588497221 */ /* 0x040fe20000010100 */
[----:B------:R-:W-:Y:S01]  /*21740*/  FADD.FTZ R75, -R136, R103 ;  /* 0x00000067884b7221 */ /* 0x000fe20000010100 */
[C---:B------:R-:W-:Y:S01]  /*21750*/  FMUL.FTZ R74, R135.reuse, R74 ;  /* 0x0000004a874a7220 */ /* 0x040fe20000410000 */
[----:B------:R-:W-:Y:S02]  /*21760*/  HADD2.F32 R87, -RZ, R121.H1_H1 ;  /* 0x30000079ff577230 */ /* 0x000fe40000004100 */
[----:B------:R-:W-:Y:S01]  /*21770*/  FMUL.FTZ R140, R135, R140 ;  /* 0x0000008c878c7220 */ /* 0x000fe20000410000 */
[----:B------:R-:W-:-:S02]  /*21780*/  HADD2.F32 R89, -RZ, R41.H1_H1 ;  /* 0x30000029ff597230 */ /* 0x000fc40000004100 */
[C---:B------:R-:W-:Y:S01]  /*21790*/  FMUL.FTZ R76, R135.reuse, R76 ;  /* 0x0000004c874c7220 */ /* 0x040fe20000410000 */
[----:B------:R-:W-:Y:S02]  /*217a0*/  HADD2.F32 R93, -RZ, R122.H0_H0 ;  /* 0x2000007aff5d7230 */ /* 0x000fe40000004100 */
[C---:B------:R-:W-:Y:S01]  /*217b0*/  FMUL.FTZ R142, R135.reuse, R142 ;  /* 0x0000008e878e7220 */ /* 0x040fe20000410000 */
[----:B------:R-:W-:Y:S02]  /*217c0*/  HADD2.F32 R95, -RZ, R42.H0_H0 ;  /* 0x2000002aff5f7230 */ /* 0x000fe40000004100 */
[----:B------:R-:W-:Y:S01]  /*217d0*/  FMUL.FTZ R78, R135, R78 ;  /* 0x0000004e874e7220 */ /* 0x000fe20000410000 */
[----:B------:R-:W-:Y:S02]  /*217e0*/  HADD2.F32 R97, -RZ, R122.H1_H1 ;  /* 0x3000007aff617230 */ /* 0x000fe40000004100 */
[----:B------:R-:W-:Y:S01]  /*217f0*/  FADD.FTZ R80, -R136, R80 ;  /* 0x0000005088507221 */ /* 0x000fe20000010100 */
[----:B------:R-:W-:-:S02]  /*21800*/  HADD2.F32 R99, -RZ, R42.H1_H1 ;  /* 0x3000002aff637230 */ /* 0x000fc40000004100 */
[C---:B------:R-:W-:Y:S01]  /*21810*/  FADD.FTZ R146, -R136.reuse, R81 ;  /* 0x0000005188927221 */ /* 0x040fe20000010100 */
[----:B------:R-:W-:Y:S02]  /*21820*/  HADD2.F32 R101, -RZ, R123.H0_H0 ;  /* 0x2000007bff657230 */ /* 0x000fe40000004100 */
[----:B------:R-:W-:Y:S01]  /*21830*/  FADD.FTZ R82, -R136, R82 ;  /* 0x0000005288527221 */ /* 0x000fe20000010100 */
[----:B------:R-:W-:Y:S02]  /*21840*/  HADD2.F32 R103, -RZ, R43.H0_H0 ;  /* 0x2000002bff677230 */ /* 0x000fe40000004100 */
[----:B------:R-:W-:Y:S01]  /*21850*/  FFMA.FTZ R79, R74, R79, R85 ;  /* 0x0000004f4a4f7223 */ /* 0x000fe20000010055 */
[----:B------:R-:W-:Y:S01]  /*21860*/  FADD.FTZ R77, -R136, R105 ;  /* 0x00000069884d7221 */ /* 0x000fe20000010100 */
[----:B------:R-:W-:Y:S01]  /*21870*/  FFMA.FTZ R140, R140, R87, R89 ;  /* 0x000000578c8c7223 */ /* 0x000fe20000010059 */
[----:B------:R-:W-:Y:S01]  /*21880*/  FFMA.FTZ R74, R76, R93, R95 ;  /* 0x0000005d4c4a7223 */ /* 0x000fe2000001005f */
[----:B------:R-:W-:Y:S01]  /*21890*/  FFMA.FTZ R87, R142, R97, R99 ;  /* 0x000000618e577223 */ /* 0x000fe20000010063 */
[----:B------:R-:W-:Y:S01]  /*218a0*/  FFMA.FTZ R78, R78, R101, R103 ;  /* 0x000000654e4e7223 */ /* 0x000fe20000010067 */
[----:B------:R-:W-:-:S02]  /*218b0*/  HADD2.F32 R105, -RZ, R123.H1_H1 ;  /* 0x3000007bff697230 */ /* 0x000fc40000004100 */
[C---:B------:R-:W-:Y:S01]  /*218c0*/  FADD.FTZ R84, -R136.reuse, R84 ;  /* 0x0000005488547221 */ /* 0x040fe20000010100 */
[----:B------:R-:W-:Y:S02]  /*218d0*/  HADD2.F32 R85, -RZ, R43.H1_H1 ;  /* 0x3000002bff557230 */ /* 0x000fe40000004100 */
[C---:B------:R-:W-:Y:S01]  /*218e0*/  FADD.FTZ R86, -R136.reuse, R86 ;  /* 0x0000005688567221 */ /* 0x040fe20000010100 */
[----:B------:R-:W-:Y:S02]  /*218f0*/  HADD2.F32 R89, -RZ, R56.H0_H0 ;  /* 0x20000038ff597230 */ /* 0x000fe40000004100 */
[C---:B------:R-:W-:Y:S01]  /*21900*/  FADD.FTZ R88, -R136.reuse, R88 ;  /* 0x0000005888587221 */ /* 0x040fe20000010100 */
        /* <DEDUP_REMOVED lines=15> */
[----:B------:R-:W-:-:S02]  /*21a00*/  HADD2.F32 R95, -RZ, R56.H1_H1 ;  /* 0x30000038ff5f7230 */ /* 0x000fc40000004100 */
[----:B------:R-:W-:Y:S01]  /*21a10*/  FADD.FTZ R136, -R136, R111 ;  /* 0x0000006f88887221 */ /* 0x000fe20000010100 */
[----:B------:R-:W-:Y:S02]  /*21a20*/  HADD2.F32 R97, -RZ, R36.H1_H1 ;  /* 0x30000024ff617230 */ /* 0x000fe40000004100 */
[C---:B------:R-:W-:Y:S01]  /*21a30*/  FMUL.FTZ R146, R135.reuse, R146 ;  /* 0x0000009287927220 */ /* 0x040fe20000410000 */
        /* <DEDUP_REMOVED lines=38> */
[----:B------:R-:W-:Y:S01]  /*21ca0*/  HADD2.F32 R93, -RZ, R58.H0_H0 ;  /* 0x2000003aff5d7230 */ /* 0x000fe20000004100 */
[----:B------:R-:W-:Y:S01]  /*21cb0*/  F2FP.F16.F32.PACK_AB R74, R87, R74 ;  /* 0x0000004a574a723e */ /* 0x000fe200000000ff */
[----:B------:R-:W-:Y:S01]  /*21cc0*/  HADD2.F32 R95, -RZ, R38.H0_H0 ;  /* 0x20000026ff5f7230 */ /* 0x000fe20000004100 */
[----:B------:R-:W-:Y:S01]  /*21cd0*/  F2FP.F16.F32.PACK_AB R76, R85, R76 ;  /* 0x0000004c554c723e */ /* 0x000fe200000000ff */
        /* <DEDUP_REMOVED lines=21> */
[----:B------:R-:W-:Y:S01]  /*21e30*/  HADD2.F32 R101, -RZ, R34.H0_H0 ;  /* 0x20000022ff657230 */ /* 0x000fe20000004100 */
[----:B------:R-:W-:Y:S01]  /*21e40*/  F2FP.F16.F32.PACK_AB R80, R103, R80 ;  /* 0x000000506750723e */ /* 0x000fe200000000ff */
[----:B------:R-:W-:-:S02]  /*21e50*/  HADD2.F32 R111, -RZ, R54.H1_H1 ;  /* 0x30000036ff6f7230 */ /* 0x000fc40000004100 */
[----:B------:R-:W-:Y:S01]  /*21e60*/  FFMA.FTZ R109, R156, R109, R99 ;  /* 0x0000006d9c6d7223 */ /* 0x000fe20000010063 */
        /* <DEDUP_REMOVED lines=11> */
[----:B------:R-:W-:Y:S02]  /*21f20*/  IMAD R0, R0, R145, RZ ;  /* 0x0000009100007224 */ /* 0x000fe400078e02ff */
[----:B------:R-:W-:Y:S02]  /*21f30*/  HADD2.F32 R111, -RZ, R48.H1_H1 ;  /* 0x30000030ff6f7230 */ /* 0x000fe40000004100 */
[----:B------:R-:W-:Y:S01]  /*21f40*/  FFMA.FTZ R88, R96, R99, R101 ;  /* 0x0000006360587223 */ /* 0x000fe20000010065 */
[----:B------:R-:W-:-:S02]  /*21f50*/  HADD2.F32 R139, -RZ, R28.H1_H1 ;  /* 0x3000001cff8b7230 */ /* 0x000fc40000004100 */
[----:B------:R-:W-:Y:S02]  /*21f60*/  HADD2.F32 R143, -RZ, R49.H0_H0 ;  /* 0x20000031ff8f7230 */ /* 0x000fe40000004100 */
[----:B------:R-:W-:Y:S02]  /*21f70*/  HADD2.F32 R145, -RZ, R29.H0_H0 ;  /* 0x2000001dff917230 */ /* 0x000fe40000004100 */
[----:B------:R-:W-:Y:S01]  /*21f80*/  FFMA.FTZ R111, R162, R111, R139 ;  /* 0x0000006fa26f7223 */ /* 0x000fe2000001008b */
[----:B------:R-:W-:Y:S02]  /*21f90*/  HADD2.F32 R72, -RZ, R50.H1_H1 ;  /* 0x30000032ff487230 */ /* 0x000fe40000004100 */
[----:B------:R-:W-:Y:S02]  /*21fa0*/  HADD2.F32 R92, -RZ, R30.H1_H1 ;  /* 0x3000001eff5c7230 */ /* 0x000fe40000004100 */
[----:B------:R-:W-:Y:S01]  /*21fb0*/  FFMA.FTZ R139, R98, R143, R145 ;  /* 0x0000008f628b7223 */ /* 0x000fe20000010091 */
[----:B------:R-:W-:-:S02]  /*21fc0*/  HADD2.F32 R93, -RZ, R49.H1_H1 ;  /* 0x30000031ff5d7230 */ /* 0x000fc40000004100 */
[----:B------:R-:W-:Y:S02]  /*21fd0*/  HADD2.F32 R95, -RZ, R29.H1_H1 ;  /* 0x3000001dff5f7230 */ /* 0x000fe40000004100 */
[----:B------:R-:W-:Y:S01]  /*21fe0*/  FFMA.FTZ R145, R73, R72, R92 ;  /* 0x0000004849917223 */ /* 0x000fe2000001005c */
[----:B------:R-:W-:Y:S01]  /*21ff0*/  HADD2.F32 R94, -RZ, R51.H1_H1 ;  /* 0x30000033ff5e7230 */ /* 0x000fe20000004100 */
[----:B------:R-:W0:Y:S01]  /*22000*/  LDC.64 R72, c[0x0][0x428] ;  /* 0x00010a00ff487b82 */ /* 0x000e220000000a00 */
[----:B------:R-:W-:Y:S02]  /*22010*/  HADD2.F32 R96, -RZ, R31.H1_H1 ;  /* 0x3000001fff607230 */ /* 0x000fe40000004100 */
[----:B------:R-:W-:Y:S01]  /*22020*/  FFMA.FTZ R164, R164, R93, R95 ;  /* 0x0000005da4a47223 */ /* 0x000fe2000001005f */
[----:B------:R-:W-:Y:S02]  /*22030*/  HADD2.F32 R97, -RZ, R50.H0_H0 ;  /* 0x20000032ff617230 */ /* 0x000fe40000004100 */
[----:B------:R-:W-:-:S02]  /*22040*/  HADD2.F32 R99, -RZ, R30.H0_H0 ;  /* 0x2000001eff637230 */ /* 0x000fc40000004100 */
        /* <DEDUP_REMOVED lines=9> */
[----:B------:R-:W-:Y:S01]  /*220e0*/  SHF.R.S32.HI R75, RZ, 0x1f, R0 ;  /* 0x0000001fff4b7819 */ /* 0x000fe20000011400 */
[----:B------:R-:W-:-:S02]  /*220f0*/  HADD2.F32 R94, -RZ, R24.H1_H1 ;  /* 0x30000018ff5e7230 */ /* 0x000fc40000004100 */
[----:B------:R-:W-:Y:S01]  /*22100*/  FFMA.FTZ R102, R102, R101, R143 ;  /* 0x0000006566667223 */ /* 0x000fe2000001008f */
[----:B------:R-:W-:Y:S01]  /*22110*/  HADD2.F32 R96, -RZ, R45.H1_H1 ;  /* 0x3000002dff607230 */ /* 0x000fe20000004100 */
[----:B------:R-:W-:Y:S01]  /*22120*/  LEA.HI R75, R75, R0, RZ, 0x3 ;  /* 0x000000004b4b7211 */ /* 0x000fe200078f18ff */
[----:B------:R-:W-:Y:S02]  /*22130*/  HADD2.F32 R98, -RZ, R25.H1_H1 ;  /* 0x30000019ff627230 */ /* 0x000fe40000004100 */
[----:B------:R-:W-:Y:S01]  /*22140*/  FFMA.FTZ R143, R77, R92, R94 ;  /* 0x0000005c4d8f7223 */ /* 0x000fe2000001005e */
[----:B------:R-:W-:Y:S01]  /*22150*/  HADD2.F32 R95, -RZ, R45.H0_H0 ;  /* 0x2000002dff5f7230 */ /* 0x000fe20000004100 */
[----:B------:R-:W-:Y:S01]  /*22160*/  LEA.HI.SX32 R75, R75, R134, 0x1d ;  /* 0x000000864b4b7211 */ /* 0x000fe200078feaff */
[----:B------:R-:W-:Y:S02]  /*22170*/  HADD2.F32 R97, -RZ, R25.H0_H0 ;  /* 0x20000019ff617230 */ /* 0x000fe40000004100 */
[----:B------:R-:W-:Y:S01]  /*22180*/  FFMA.FTZ R147, R91, R96, R98 ;  /* 0x000000605b937223 */ /* 0x000fe20000010062 */
[----:B------:R-:W-:Y:S01]  /*22190*/  HADD2.F32 R77, -RZ, R46.H0_H0 ;  /* 0x2000002eff4d7230 */ /* 0x000fe20000004100 */
[----:B------:R-:W-:Y:S01]  /*221a0*/  F2FP.F16.F32.PACK_AB R87, R149, R102 ;  /* 0x000000669557723e */ /* 0x000fe200000000ff */
[----:B------:R-:W-:-:S02]  /*221b0*/  HADD2.F32 R91, -RZ, R26.H0_H0 ;  /* 0x2000001aff5b7230 */ /* 0x000fc40000004100 */
[----:B------:R-:W-:Y:S01]  /*221c0*/  FFMA.FTZ R106, R106, R95, R97 ;  /* 0x0000005f6a6a7223 */ /* 0x000fe20000010061 */
[----:B------:R-:W-:Y:S02]  /*221d0*/  HADD2.F32 R93, -RZ, R47.H0_H0 ;  /* 0x2000002fff5d7230 */ /* 0x000fe40000004100 */
[----:B------:R-:W-:Y:S02]  /*221e0*/  HADD2.F32 R95, -RZ, R27.H0_H0 ;  /* 0x2000001bff5f7230 */ /* 0x000fe40000004100 */
[----:B------:R-:W-:Y:S01]  /*221f0*/  FFMA.FTZ R108, R108, R77, R91 ;  /* 0x0000004d6c6c7223 */ /* 0x000fe2000001005b */
[----:B------:R-:W-:Y:S01]  /*22200*/  HADD2.F32 R97, -RZ, R47.H1_H1 ;  /* 0x3000002fff617230 */ /* 0x000fe20000004100 */
[----:B------:R-:W-:Y:S01]  /*22210*/  F2FP.F16.F32.PACK_AB R77, R89, R82 ;  /* 0x00000052594d723e */ /* 0x000fe200000000ff */
[----:B------:R-:W-:Y:S02]  /*22220*/  HADD2.F32 R99, -RZ, R27.H1_H1 ;  /* 0x3000001bff637230 */ /* 0x000fe40000004100 */
[----:B------:R-:W-:Y:S01]  /*22230*/  FFMA.FTZ R91, R110, R93, R95 ;  /* 0x0000005d6e5b7223 */ /* 0x000fe2000001005f */
[----:B------:R-:W-:Y:S01]  /*22240*/  HADD2.F32 R0, -RZ, R46.H1_H1 ;  /* 0x3000002eff007230 */ /* 0x000fe20000004100 */
[----:B------:R-:W-:Y:S01]  /*22250*/  IADD3 R95, PT, PT, R75, 0x80, RZ ;  /* 0x000000804b5f7810 */ /* 0x000fe20007ffe0ff */
[----:B------:R-:W-:-:S02]  /*22260*/  HADD2.F32 R92, -RZ, R26.H1_H1 ;  /* 0x3000001aff5c7230 */ /* 0x000fc40000004100 */
[----:B------:R-:W-:Y:S01]  /*22270*/  FFMA.FTZ R136, R136, R97, R99 ;  /* 0x0000006188887223 */ /* 0x000fe20000010063 */
[C---:B------:R-:W-:Y:S01]  /*22280*/  IADD3 R99, PT, PT, R75.reuse, 0x180, RZ ;  /* 0x000001804b637810 */ /* 0x040fe20007ffe0ff */
[C---:B------:R-:W-:Y:S01]  /*22290*/  VIADD R97, R75.reuse, 0x100 ;  /* 0x000001004b617836 */ /* 0x040fe20000000000 */
        /* <DEDUP_REMOVED lines=21> */
[----:B------:R-:W-:-:S03]  /*223f0*/  F2FP.F16.F32.PACK_AB R86, R145, R142 ;  /* 0x0000008e9156723e */ /* 0x000fc600000000ff */
[----:B------:R0:W-:Y:S04]  /*22400*/  STG.E.128 desc[UR6][R94.64], R76 ;  /* 0x0000004c5e007986 */ /* 0x0001e8000c101d06 */
[----:B------:R0:W-:Y:S04]  /*22410*/  STG.E.128 desc[UR6][R96.64], R80 ;  /* 0x0000005060007986 */ /* 0x0001e8000c101d06 */
[----:B------:R0:W-:Y:S04]  /*22420*/  STG.E.128 desc[UR6][R98.64], R84 ;  /* 0x0000005462007986 */ /* 0x0001e8000c101d06 */
[----:B------:R0:W-:Y:S02]  /*22430*/  STG.E.128 desc[UR6][R100.64], R88 ;  /* 0x0000005864007986 */ /* 0x0001e4000c101d06 */
.L_x_23400:
[----:B0-----:R-:W0:Y:S01]  /*22440*/  LDC.64 R72, c[0x0][0x380] ;  /* 0x0000e000ff487b82 */ /* 0x001e220000000a00 */
[----:B------:R-:W-:Y:S01]  /*22450*/  UPLOP3.LUT UP0, UPT, UPT, UPT, UP0, 0x40, 0x4 ;  /* 0x000000000004789c */ /* 0x000fe20003f0e800 */
[----:B0-----:R-:W-:-:S04]  /*22460*/  IADD3 R112, PT, PT, R112, R72, RZ ;  /* 0x0000004870707210 */ /* 0x001fc80007ffe0ff */
[----:B------:R-:W-:-:S13]  /*22470*/  ISETP.GE.AND P0, PT, R112, R73, PT ;  /* 0x000000497000720c */ /* 0x000fda0003f06270 */
[----:B------:R-:W-:Y:S05]  /*22480*/  @!P0 BRA `(.L_x_23401) ;  /* 0xfffffde400648947 */ /* 0x000fea000383ffff */
[----:B------:R-:W-:Y:S05]  /*22490*/  EXIT ;  /* 0x000000000000794d */ /* 0x000fea0003800000 */
.L_x_23402:
        /* <DEDUP_REMOVED lines=14> */
.L_x_34091:


//--------------------- .text._ZN10layer_norm13ln_fwd_kernelINS_13Kernel_traitsIf6__halffS2_fjLj5120ELj1ELj1ELj4ELj16ENS_18Kernel_traits_baseILj5120EfS2_fS2_fjLj128EEEEELb0ELb0ELb0ELb0EEEvNS_9FwdParamsE --------------------------
	.section	.text._ZN10layer_norm13ln_fwd_kernelINS_13Kernel_traitsIf6__halffS2_fjLj5120ELj1ELj1ELj4ELj16ENS_18Kernel_traits_baseILj5120EfS2_fS2_fjLj128EEEEELb0ELb0ELb0ELb0EEEvNS_9FwdParamsE,"ax",@progbits
	.align	128
        .global         _ZN10layer_norm13ln_fwd_kernelINS_13Kernel_traitsIf6__halffS2_fjLj5120ELj1ELj1ELj4ELj16ENS_18Kernel_traits_baseILj5120EfS2_fS2_fjLj128EEEEELb0ELb0ELb0ELb0EEEvNS_9FwdParamsE
        .type           _ZN10layer_norm13ln_fwd_kernelINS_13Kernel_traitsIf6__halffS2_fjLj5120ELj1ELj1ELj4ELj16ENS_18Kernel_traits_baseILj5120EfS2_fS2_fjLj128EEEEELb0ELb0ELb0ELb0EEEvNS_9FwdParamsE,@function
        .size           _ZN10layer_norm13ln_fwd_kernelINS_13Kernel_traitsIf6__halffS2_fjLj5120ELj1ELj1ELj4ELj16ENS_18Kernel_traits_baseILj5120EfS2_fS2_fjLj128EEEEELb0ELb0ELb0ELb0EEEvNS_9FwdParamsE,(.L_x_34092 - _ZN10layer_norm13ln_fwd_kernelINS_13Kernel_traitsIf6__halffS2_fjLj5120ELj1ELj1ELj4ELj16ENS_18Kernel_traits_baseILj5120EfS2_fS2_fjLj128EEEEELb0ELb0ELb0ELb0EEEvNS_9FwdParamsE)
        .other          _ZN10layer_norm13ln_fwd_kernelINS_13Kernel_traitsIf6__halffS2_fjLj5120ELj1ELj1ELj4ELj16ENS_18Kernel_traits_baseILj5120EfS2_fS2_fjLj128EEEEELb0ELb0ELb0ELb0EEEvNS_9FwdParamsE,@"STO_CUDA_ENTRY STV_DEFAULT"
_ZN10layer_norm13ln_fwd_kernelINS_13Kernel_traitsIf6__halffS2_fjLj5120ELj1ELj1ELj4ELj16ENS_18Kernel_traits_baseILj5120EfS2_fS2_fjLj128EEEEELb0ELb0ELb0ELb0EEEvNS_9FwdParamsE:
.text._ZN10layer_norm13ln_fwd_kernelINS_13Kernel_traitsIf6__halffS2_fjLj5120ELj1ELj1ELj4ELj16ENS_18Kernel_traits_baseILj5120EfS2_fS2_fjLj128EEEEELb0ELb0ELb0ELb0EEEvNS_9FwdParamsE:
        /* <DEDUP_REMOVED lines=69> */
.L_x_23404:
        /* <DEDUP_REMOVED lines=49> */
.L_x_23405:
[----:B------:R-:W-:Y:S05]  /*0760*/  BSYNC.RECONVERGENT B0 ;  /* 0x0000000000007941 */ /* 0x000fea0003800200 */
.L_x_23403:
        /* <DEDUP_REMOVED lines=24> */
.L_x_23440:
        /* <DEDUP_REMOVED lines=41> */
.L_x_23408:
[--C-:B-----5:R-:W-:Y:S02]  /*0b80*/  HADD2.F32 R89, -RZ, R84.reuse.H0_H0 ;  /* 0x20000054ff597230 */ /* 0x120fe40000004100 */
[----:B------:R-:W-:Y:S02]  /*0b90*/  HADD2.F32 R91, -RZ, R84.H1_H1 ;  /* 0x30000054ff5b7230 */ /* 0x000fe40000004100 */
[--C-:B------:R-:W-:Y:S02]  /*0ba0*/  HADD2.F32 R129, -RZ, R85.reuse.H0_H0 ;  /* 0x20000055ff817230 */ /* 0x100fe40000004100 */
[-C--:B------:R-:W-:Y:S01]  /*0bb0*/  FMUL.FTZ R84, R89, R0.reuse ;  /* 0x0000000059547220 */ /* 0x080fe20000410000 */
[----:B------:R-:W-:Y:S02]  /*0bc0*/  HADD2.F32 R131, -RZ, R85.H1_H1 ;  /* 0x30000055ff837230 */ /* 0x000fe40000004100 */
[----:B------:R-:W-:Y:S01]  /*0bd0*/  FMUL.FTZ R85, R91, R0 ;  /* 0x000000005b557220 */ /* 0x000fe20000410000 */
[----:B------:R-:W-:-:S02]  /*0be0*/  HADD2.F32 R133, -RZ, R86.H0_H0 ;  /* 0x20000056ff857230 */ /* 0x000fc40000004100 */
[----:B------:R-:W-:Y:S02]  /*0bf0*/  HADD2.F32 R135, -RZ, R86.H1_H1 ;  /* 0x30000056ff877230 */ /* 0x000fe40000004100 */
[-C--:B------:R-:W-:Y:S01]  /*0c00*/  FMUL.FTZ R86, R129, R0.reuse ;  /* 0x0000000081567220 */ /* 0x080fe20000410000 */
[--C-:B------:R-:W-:Y:S02]  /*0c10*/  HADD2.F32 R137, -RZ, R87.reuse.H0_H0 ;  /* 0x20000057ff897230 */ /* 0x100fe40000004100 */
[-C--:B------:R-:W-:Y:S01]  /*0c20*/  FMUL.FTZ R88, R133, R0.reuse ;  /* 0x0000000085587220 */ /* 0x080fe20000410000 */
[----:B------:R-:W-:Y:S02]  /*0c30*/  HADD2.F32 R139, -RZ, R87.H1_H1 ;  /* 0x30000057ff8b7230 */ /* 0x000fe40000004100 */
[-C--:B------:R-:W-:Y:S01]  /*0c40*/  FMUL.FTZ R87, R131, R0.reuse ;  /* 0x0000000083577220 */ /* 0x080fe20000410000 */
[-C--:B------:R-:W-:Y:S01]  /*0c50*/  FMUL.FTZ R89, R135, R0.reuse ;  /* 0x0000000087597220 */ /* 0x080fe20000410000 */
[-C--:B------:R-:W-:Y:S01]  /*0c60*/  FMUL.FTZ R90, R137, R0.reuse ;  /* 0x00000000895a7220 */ /* 0x080fe20000410000 */
[----:B------:R-:W-:-:S07]  /*0c70*/  FMUL.FTZ R91, R139, R0 ;  /* 0x000000008b5b7220 */ /* 0x000fce0000410000 */
.L_x_23409:
[----:B------:R-:W0:Y:S01]  /*0c80*/  LDC.64 R130, c[0x0][0x3a8] ;  /* 0x0000ea00ff827b82 */ /* 0x000e220000000a00 */
[C---:B------:R-:W-:Y:S01]  /*0c90*/  IADD3 R128, PT, PT, R126.reuse, 0x80, RZ ;  /* 0x000000807e807810 */ /* 0x040fe20007ffe0ff */
[----:B0-----:R-:W-:-:S05]  /*0ca0*/  IMAD.WIDE.U32 R130, R126, 0x20, R130 ;  /* 0x000000207e827825 */ /* 0x001fca00078e0082 */
[----:B------:R0:W-:Y:S04]  /*0cb0*/  STG.E.128 desc[UR6][R130.64], R84 ;  /* 0x0000005482007986 */ /* 0x0001e8000c101d06 */
[----:B------:R0:W-:Y:S02]  /*0cc0*/  STG.E.128 desc[UR6][R130.64+0x10], R88 ;  /* 0x0000105882007986 */ /* 0x0001e4000c101d06 */
.L_x_23407:
[----:B------:R-:W-:Y:S05]  /*0cd0*/  BSYNC.RECONVERGENT B0 ;  /* 0x0000000000007941 */ /* 0x000fea0003800200 */
.L_x_23406:
        /* <DEDUP_REMOVED lines=31> */
.L_x_23412:
[--C-:B-----5:R-:W-:Y:S02]  /*0ed0*/  HADD2.F32 R117, -RZ, R92.reuse.H0_H0 ;  /* 0x2000005cff757230 */ /* 0x120fe40000004100 */
[----:B------:R-:W-:Y:S02]  /*0ee0*/  HADD2.F32 R119, -RZ, R92.H1_H1 ;  /* 0x3000005cff777230 */ /* 0x000fe40000004100 */
[--C-:B0-----:R-:W-:Y:S02]  /*0ef0*/  HADD2.F32 R131, -RZ, R93.reuse.H0_H0 ;  /* 0x2000005dff837230 */ /* 0x101fe40000004100 */
        /* <DEDUP_REMOVED lines=13> */
.L_x_23413:
[----:B------:R-:W0:Y:S02]  /*0fd0*/  LDC.64 R130, c[0x0][0x3a8] ;  /* 0x0000ea00ff827b82 */ /* 0x000e240000000a00 */
[C---:B0-----:R-:W-:Y:S01]  /*0fe0*/  IMAD.WIDE.U32 R130, R128.reuse, 0x20, R130 ;  /* 0x0000002080827825 */ /* 0x041fe200078e0082 */
[----:B------:R-:W-:-:S04]  /*0ff0*/  IADD3 R128, PT, PT, R128, 0x80, RZ ;  /* 0x0000008080807810 */ /* 0x000fc80007ffe0ff */
[----:B------:R1:W-:Y:S04]  /*1000*/  STG.E.128 desc[UR6][R130.64], R92 ;  /* 0x0000005c82007986 */ /* 0x0003e8000c101d06 */
[----:B------:R1:W-:Y:S02]  /*1010*/  STG.E.128 desc[UR6][R130.64+0x10], R116 ;  /* 0x0000107482007986 */ /* 0x0003e4000c101d06 */
.L_x_23411:
[----:B------:R-:W-:Y:S05]  /*1020*/  BSYNC.RECONVERGENT B0 ;  /* 0x0000000000007941 */ /* 0x000fea0003800200 */
.L_x_23410:
        /* <DEDUP_REMOVED lines=30> */
.L_x_23416:
[--C-:B-----5:R-:W-:Y:S02]  /*1210*/  HADD2.F32 R101, -RZ, R96.reuse.H0_H0 ;  /* 0x20000060ff657230 */ /* 0x120fe40000004100 */
[----:B------:R-:W-:Y:S02]  /*1220*/  HADD2.F32 R103, -RZ, R96.H1_H1 ;  /* 0x30000060ff677230 */ /* 0x000fe40000004100 */
[--C-:B01----:R-:W-:Y:S02]  /*1230*/  HADD2.F32 R131, -RZ, R97.reuse.H0_H0 ;  /* 0x20000061ff837230 */ /* 0x103fe40000004100 */
        /* <DEDUP_REMOVED lines=13> */
.L_x_23417:
[----:B------:R-:W0:Y:S02]  /*1310*/  LDC.64 R130, c[0x0][0x3a8] ;  /* 0x0000ea00ff827b82 */ /* 0x000e240000000a00 */
[C---:B0-----:R-:W-:Y:S01]  /*1320*/  IMAD.WIDE.U32 R130, R128.reuse, 0x20, R130 ;  /* 0x0000002080827825 */ /* 0x041fe200078e0082 */
[----:B------:R-:W-:-:S04]  /*1330*/  IADD3 R128, PT, PT, R128, 0x80, RZ ;  /* 0x0000008080807810 */ /* 0x000fc80007ffe0ff */
[----:B------:R2:W-:Y:S04]  /*1340*/  STG.E.128 desc[UR6][R130.64], R96 ;  /* 0x0000006082007986 */ /* 0x0005e8000c101d06 */
[----:B------:R2:W-:Y:S02]  /*1350*/  STG.E.128 desc[UR6][R130.64+0x10], R100 ;  /* 0x0000106482007986 */ /* 0x0005e4000c101d06 */
.L_x_23415:
[----:B------:R-:W-:Y:S05]  /*1360*/  BSYNC.RECONVERGENT B0 ;  /* 0x0000000000007941 */ /* 0x000fea0003800200 */
.L_x_23414:
        /* <DEDUP_REMOVED lines=30> */
.L_x_23420:
[--C-:B-----5:R-:W-:Y:S02]  /*1550*/  HADD2.F32 R109, -RZ, R104.reuse.H0_H0 ;  /* 0x20000068ff6d7230 */ /* 0x120fe40000004100 */
[----:B------:R-:W-:Y:S02]  /*1560*/  HADD2.F32 R111, -RZ, R104.H1_H1 ;  /* 0x30000068ff6f7230 */ /* 0x000fe40000004100 */
[--C-:B012---:R-:W-:Y:S02]  /*1570*/  HADD2.F32 R131, -RZ, R105.reuse.H0_H0 ;  /* 0x20000069ff837230 */ /* 0x107fe40000004100 */
        /* <DEDUP_REMOVED lines=13> */
.L_x_23421:
[----:B------:R-:W0:Y:S02]  /*1650*/  LDC.64 R130, c[0x0][0x3a8] ;  /* 0x0000ea00ff827b82 */ /* 0x000e240000000a00 */
[C---:B0-----:R-:W-:Y:S01]  /*1660*/  IMAD.WIDE.U32 R130, R128.reuse, 0x20, R130 ;  /* 0x0000002080827825 */ /* 0x041fe200078e0082 */
[----:B------:R-:W-:-:S04]  /*1670*/  IADD3 R128, PT, PT, R128, 0x80, RZ ;  /* 0x0000008080807810 */ /* 0x000fc80007ffe0ff */
[----:B------:R3:W-:Y:S04]  /*1680*/  STG.E.128 desc[UR6][R130.64], R104 ;  /* 0x0000006882007986 */ /* 0x0007e8000c101d06 */
[----:B------:R3:W-:Y:S02]  /*1690*/  STG.E.128 desc[UR6][R130.64+0x10], R108 ;  /* 0x0000106c82007986 */ /* 0x0007e4000c101d06 */
.L_x_23419:
[----:B------:R-:W-:Y:S05]  /*16a0*/  BSYNC.RECONVERGENT B0 ;  /* 0x0000000000007941 */ /* 0x000fea0003800200 */
.L_x_23418:
        /* <DEDUP_REMOVED lines=30> */
.L_x_23424:
[--C-:B-----5:R-:W-:Y:S02]  /*1890*/  HADD2.F32 R123, -RZ, R115.reuse.H0_H0 ;  /* 0x20000073ff7b7230 */ /* 0x120fe40000004100 */
[----:B------:R-:W-:Y:S02]  /*18a0*/  HADD2.F32 R139, -RZ, R115.H1_H1 ;  /* 0x30000073ff8b7230 */ /* 0x000fe40000004100 */
[--C-:B------:R-:W-:Y:S02]  /*18b0*/  HADD2.F32 R115, -RZ, R112.reuse.H0_H0 ;  /* 0x20000070ff737230 */ /* 0x100fe40000004100 */
[-C--:B------:R-:W-:Y:S01]  /*18c0*/  FMUL.FTZ R122, R123, R0.reuse ;  /* 0x000000007b7a7220 */ /* 0x080fe20000410000 */
[----:B------:R-:W-:Y:S02]  /*18d0*/  HADD2.F32 R121, -RZ, R112.H1_H1 ;  /* 0x30000070ff797230 */ /* 0x000fe40000004100 */
[----:B------:R-:W-:Y:S01]  /*18e0*/  FMUL.FTZ R123, R139, R0 ;  /* 0x000000008b7b7220 */ /* 0x000fe20000410000 */
[----:B0123--:R-:W-:-:S02]  /*18f0*/  HADD2.F32 R131, -RZ, R113.H0_H0 ;  /* 0x20000071ff837230 */ /* 0x00ffc40000004100 */
[-C--:B------:R-:W-:Y:S01]  /*1900*/  FMUL.FTZ R112, R115, R0.reuse ;  /* 0x0000000073707220 */ /* 0x080fe20000410000 */
[----:B------:R-:W-:Y:S02]  /*1910*/  HADD2.F32 R133, -RZ, R113.H1_H1 ;  /* 0x30000071ff857230 */ /* 0x000fe40000004100 */
[-C--:B------:R-:W-:Y:S01]  /*1920*/  FMUL.FTZ R113, R121, R0.reuse ;  /* 0x0000000079717220 */ /* 0x080fe20000410000 */
[--C-:B------:R-:W-:Y:S02]  /*1930*/  HADD2.F32 R135, -RZ, R114.reuse.H0_H0 ;  /* 0x20000072ff877230 */ /* 0x100fe40000004100 */
[----:B------:R-:W-:Y:S02]  /*1940*/  HADD2.F32 R137, -RZ, R114.H1_H1 ;  /* 0x30000072ff897230 */ /* 0x000fe40000004100 */
[-C--:B------:R-:W-:Y:S01]  /*1950*/  FMUL.FTZ R114, R131, R0.reuse ;  /* 0x0000000083727220 */ /* 0x080fe20000410000 */
[-C--:B------:R-:W-:Y:S01]  /*1960*/  FMUL.FTZ R115, R133, R0.reuse ;  /* 0x0000000085737220 */ /* 0x080fe20000410000 */
[-C--:B------:R-:W-:Y:S01]  /*1970*/  FMUL.FTZ R120, R135, R0.reuse ;  /* 0x0000000087787220 */ /* 0x080fe20000410000 */
[----:B------:R-:W-:-:S07]  /*1980*/  FMUL.FTZ R121, R137, R0 ;  /* 0x0000000089797220 */ /* 0x000fce0000410000 */
.L_x_23425:
[----:B------:R-:W0:Y:S02]  /*1990*/  LDC.64 R130, c[0x0][0x3a8] ;  /* 0x0000ea00ff827b82 */ /* 0x000e240000000a00 */
[----:B0-----:R-:W-:-:S05]  /*19a0*/  IMAD.WIDE.U32 R130, R128, 0x20, R130 ;  /* 0x0000002080827825 */ /* 0x001fca00078e0082 */
[----:B------:R4:W-:Y:S04]  /*19b0*/  STG.E.128 desc[UR6][R130.64], R112 ;  /* 0x0000007082007986 */ /* 0x0009e8000c101d06 */
[----:B------:R4:W-:Y:S02]  /*19c0*/  STG.E.128 desc[UR6][R130.64+0x10], R120 ;  /* 0x0000107882007986 */ /* 0x0009e4000c101d06 */
.L_x_23423:
[----:B------:R-:W-:Y:S05]  /*19d0*/  BSYNC.RECONVERGENT B0 ;  /* 0x0000000000007941 */ /* 0x000fea0003800200 */
.L_x_23422:
        /* <DEDUP_REMOVED lines=164> */
.L_x_23427:
[----:B------:R-:W-:Y:S05]  /*2420*/  BSYNC.RECONVERGENT B0 ;  /* 0x0000000000007941 */ /* 0x000fea0003800200 */
.L_x_23426:
        /* <DEDUP_REMOVED lines=12> */
.L_x_23429:
[----:B------:R-:W-:Y:S05]  /*24f0*/  BSYNC.RECONVERGENT B0 ;  /* 0x0000000000007941 */ /* 0x000fea0003800200 */
.L_x_23428:
        /* <DEDUP_REMOVED lines=84> */
.L_x_23431:
[----:B------:R-:W-:Y:S05]  /*2a40*/  BSYNC.RECONVERGENT B0 ;  /* 0x0000000000007941 */ /* 0x000fea0003800200 */
.L_x_23430:
        /* <DEDUP_REMOVED lines=35> */
.L_x_23433:
[----:B------:R-:W-:Y:S05]  /*2c80*/  BSYNC.RECONVERGENT B0 ;  /* 0x0000000000007941 */ /* 0x000fea0003800200 */
.L_x_23432:
        /* <DEDUP_REMOVED lines=34> */
.L_x_23435:
[----:B------:R-:W-:Y:S05]  /*2eb0*/  BSYNC.RECONVERGENT B0 ;  /* 0x0000000000007941 */ /* 0x000fea0003800200 */
.L_x_23434:
        /* <DEDUP_REMOVED lines=34> */
.L_x_23437:
[----:B------:R-:W-:Y:S05]  /*30e0*/  BSYNC.RECONVERGENT B0 ;  /* 0x0000000000007941 */ /* 0x000fea0003800200 */
.L_x_23436:
        /* <DEDUP_REMOVED lines=33> */
.L_x_23439:
[----:B------:R-:W-:Y:S05]  /*3300*/  BSYNC.RECONVERGENT B0 ;  /* 0x0000000000007941 */ /* 0x000fea0003800200 */
.L_x_23438:
[----:B0-----:R-:W0:Y:S01]  /*3310*/  LDC.64 R126, c[0x0][0x380] ;  /* 0x0000e000ff7e7b82 */ /* 0x001e220000000a00 */
[----:B------:R-:W-:Y:S01]  /*3320*/  UPLOP3.LUT UP1, UPT, UPT, UPT, UP1, 0x40, 0x4 ;  /* 0x000000000004789c */ /* 0x000fe20003f2e810 */
[----:B0-----:R-:W-:-:S04]  /*3330*/  IADD3 R2, PT, PT, R2, R126, RZ ;  /* 0x0000007e02027210 */ /* 0x001fc80007ffe0ff */
[----:B------:R-:W-:-:S13]  /*3340*/  ISETP.GE.AND P1, PT, R2, R127, PT ;  /* 0x0000007f0200720c */ /* 0x000fda0003f26270 */
[----:B------:R-:W-:Y:S05]  /*3350*/  @!P1 BRA `(.L_x_23440) ;  /* 0xffffffd400649947 */ /* 0x000fea000383ffff */
[----:B------:R-:W-:Y:S05]  /*3360*/  EXIT ;  /* 0x000000000000794d */ /* 0x000fea0003800000 */
.L_x_23441:
        /* <DEDUP_REMOVED lines=9> */
.L_x_34092:


//--------------------- .text._ZN10layer_norm13ln_fwd_kernelINS_13Kernel_traitsIf6__halffS2_fjLj5120ELj1ELj1ELj4ELj16ENS_18Kernel_traits_baseILj5120EfS2_fS2_fjLj128EEEEELb0ELb0ELb0ELb1EEEvNS_9FwdParamsE --------------------------
	.section	.text._ZN10layer_norm13ln_fwd_kernelINS_13Kernel_traitsIf6__halffS2_fjLj5120ELj1ELj1ELj4ELj16ENS_18Kernel_traits_baseILj5120EfS2_fS2_fjLj128EEEEELb0ELb0ELb0ELb1EEEvNS_9FwdParamsE,"ax",@progbits
	.align	128
        .global         _ZN10layer_norm13ln_fwd_kernelINS_13Kernel_traitsIf6__halffS2_fjLj5120ELj1ELj1ELj4ELj16ENS_18Kernel_traits_baseILj5120EfS2_fS2_fjLj128EEEEELb0ELb0ELb0ELb1EEEvNS_9FwdParamsE
        .type           _ZN10layer_norm13ln_fwd_kernelINS_13Kernel_traitsIf6__halffS2_fjLj5120ELj1ELj1ELj4ELj16ENS_18Kernel_traits_baseILj5120EfS2_fS2_fjLj128EEEEELb0ELb0ELb0ELb1EEEvNS_9FwdParamsE,@function
        .size           _ZN10layer_norm13ln_fwd_kernelINS_13Kernel_traitsIf6__halffS2_fjLj5120ELj1ELj1ELj4ELj16ENS_18Kernel_traits_baseILj5120EfS2_fS2_fjLj128EEEEELb0ELb0ELb0ELb1EEEvNS_9FwdParamsE,(.L_x_34093 - _ZN10layer_norm13ln_fwd_kernelINS_13Kernel_traitsIf6__halffS2_fjLj5120ELj1ELj1ELj4ELj16ENS_18Kernel_traits_baseILj5120EfS2_fS2_fjLj128EEEEELb0ELb0ELb0ELb1EEEvNS_9FwdParamsE)
        .other          _ZN10layer_norm13ln_fwd_kernelINS_13Kernel_traitsIf6__halffS2_fjLj5120ELj1ELj1ELj4ELj16ENS_18Kernel_traits_baseILj5120EfS2_fS2_fjLj128EEEEELb0ELb0ELb0ELb1EEEvNS_9FwdParamsE,@"STO_CUDA_ENTRY STV_DEFAULT"
_ZN10layer_norm13ln_fwd_kernelINS_13Kernel_traitsIf6__halffS2_fjLj5120ELj1ELj1ELj4ELj16ENS_18Kernel_traits_baseILj5120EfS2_fS2_fjLj128EEEEELb0ELb0ELb0ELb1EEEvNS_9FwdParamsE:
.text._ZN10layer_norm13ln_fwd_kernelINS_13Kernel_traitsIf6__halffS2_fjLj5120ELj1ELj1ELj4ELj16ENS_18Kernel_traits_baseILj5120EfS2_fS2_fjLj128EEEEELb0ELb0ELb0ELb1EEEvNS_9FwdParamsE:
        /* <DEDUP_REMOVED lines=34> */
.L_x_23442:
        /* <DEDUP_REMOVED lines=32> */
.L_x_23443:
        /* <DEDUP_REMOVED lines=11> */
.L_x_23458:
        /* <DEDUP_REMOVED lines=13> */
[----:B--2---:R-:W-:-:S08]  /*05a0*/  @P0 HADD2.F32 R0, -RZ, R2.H0_H0 ;  /* 0x20000002ff000230 */ /* 0x004fd00000004100 */
        /* <DEDUP_REMOVED lines=22> */
.L_x_23444:
        /* <DEDUP_REMOVED lines=16> */
.L_x_23445:
        /* <DEDUP_REMOVED lines=29> */
.L_x_23446:
[----:B-----5:R-:W-:Y:S02]  /*09e0*/  HADD2.F32 R93, -RZ, R89.H0_H0 ;  /* 0x20000059ff5d7230 */ /* 0x020fe40000004100 */
[----:B------:R-:W-:Y:S02]  /*09f0*/  HADD2.F32 R97, -RZ, R91.H0_H0 ;  /* 0x2000005bff617230 */ /* 0x000fe40000004100 */
[--C-:B0-----:R-:W-:Y:S02]  /*0a00*/  HADD2.F32 R87, -RZ, R88.reuse.H0_H0 ;  /* 0x20000058ff577230 */ /* 0x101fe40000004100 */
        /* <DEDUP_REMOVED lines=13> */
.L_x_23447:
        /* <DEDUP_REMOVED lines=28> */
.L_x_23448:
        /* <DEDUP_REMOVED lines=15> */
[----:B------:R-:W-:-:S07]  /*0d90*/  FMUL.FTZ R95, R91, R0 ;  /* 0x000000005b5f7220 */ /* 0x000fce0000410000 */
.L_x_23449:
        /* <DEDUP_REMOVED lines=28> */
.L_x_23450:
        /* <DEDUP_REMOVED lines=16> */
.L_x_23451:
        /* <DEDUP_REMOVED lines=28> */
.L_x_23452:
[--C-:B0----5:R-:W-:Y:S02]  /*1220*/  HADD2.F32 R89, -RZ, R84.reuse.H0_H0 ;  /* 0x20000054ff597230 */ /* 0x121fe40000004100 */
[----:B------:R-:W-:Y:S02]  /*1230*/  HADD2.F32 R91, -RZ, R84.H1_H1 ;  /* 0x30000054ff5b7230 */ /* 0x000fe40000004100 */
[----:B------:R-:W-:Y:S02]  /*1240*/  HADD2.F32 R131, -RZ, R85.H0_H0 ;  /* 0x20000055ff837230 */ /* 0x000fe40000004100 */
[-C--:B------:R-:W-:Y:S01]  /*1250*/  FMUL.FTZ R88, R89, R0.reuse ;  /* 0x0000000059587220 */ /* 0x080fe20000410000 */
[----:B------:R-:W-:Y:S02]  /*1260*/  HADD2.F32 R137, -RZ, R87.H0_H0 ;  /* 0x20000057ff897230 */ /* 0x000fe40000004100 */
[----:B------:R-:W-:Y:S01]  /*1270*/  FMUL.FTZ R89, R91, R0 ;  /* 0x000000005b597220 */ /* 0x000fe20000410000 */
[----:B------:R-:W-:-:S02]  /*1280*/  HADD2.F32 R85, -RZ, R85.H1_H1 ;  /* 0x30000055ff557230 */ /* 0x000fc40000004100 */
        /* <DEDUP_REMOVED lines=8> */
[----:B------:R-:W-:-:S07]  /*1310*/  FMUL.FTZ R85, R135, R0 ;  /* 0x0000000087557220 */ /* 0x000fce0000410000 */
.L_x_23453:
        /* <DEDUP_REMOVED lines=155> */
.L_x_23455:
[----:B------:R-:W-:Y:S05]  /*1cd0*/  BSYNC.RECONVERGENT B0 ;  /* 0x0000000000007941 */ /* 0x000fea0003800200 */
.L_x_23454:
        /* <DEDUP_REMOVED lines=15> */
.L_x_23457:
[----:B------:R-:W-:Y:S05]  /*1dd0*/  BSYNC.RECONVERGENT B0 ;  /* 0x0000000000007941 */ /* 0x000fea0003800200 */
.L_x_23456:
        /* <DEDUP_REMOVED lines=127> */
[----:B------:R-:W-:Y:S01]  /*25d0*/  F2FP.F16.F32.PACK_AB R96, R108, R109 ;  /* 0x0000006d6c60723e */ /* 0x000fe200000000ff */
        /* <DEDUP_REMOVED lines=13> */
[----:B------:R-:W-:Y:S01]  /*26b0*/  F2FP.F16.F32.PACK_AB R86, R89, R86 ;  /* 0x000000565956723e */ /* 0x000fe200000000ff */
[----:B------:R-:W-:Y:S01]  /*26c0*/  FMUL.FTZ R137, R135, R102 ;  /* 0x0000006687897220 */ /* 0x000fe20000410000 */
[----:B------:R1:W-:Y:S01]  /*26d0*/  @!P1 STG.E desc[UR6][R104.64], R135 ;  /* 0x0000008768009986 */ /* 0x0003e2000c101906 */
[----:B------:R-:W-:Y:S01]  /*26e0*/  FFMA.FTZ R89, R103, R14, R54 ;  /* 0x0000000e67597223 */ /* 0x000fe20000010036 */
[----:B------:R-:W-:Y:S01]  /*26f0*/  F2FP.F16.F32.PACK_AB R90, R101, R90 ;  /* 0x0000005a655a723e */ /* 0x000fe200000000ff */
        /* <DEDUP_REMOVED lines=61> */
.L_x_23459:
        /* <DEDUP_REMOVED lines=11> */
.L_x_34093:


//--------------------- .text._ZN10layer_norm13ln_fwd_kernelINS_13Kernel_traitsIf6__halffS2_fjLj5120ELj1ELj1ELj4ELj16ENS_18Kernel_traits_baseILj5120EfS2_fS2_fjLj128EEEEELb0ELb0ELb1ELb0EEEvNS_9FwdParamsE --------------------------
	.section	.text._ZN10layer_norm13ln_fwd_kernelINS_13Kernel_traitsIf6__halffS2_fjLj5120ELj1ELj1ELj4ELj16ENS_18Kernel_traits_baseILj5120EfS2_fS2_fjLj128EEEEELb0ELb0ELb1ELb0EEEvNS_9FwdParamsE,"ax",@progbits
	.align	128
        .global         _ZN10layer_norm13ln_fwd_kernelINS_13Kernel_traitsIf6__halffS2_fjLj5120ELj1ELj1ELj4ELj16ENS_18Kernel_traits_baseILj5120EfS2_fS2_fjLj128EEEEELb0ELb0ELb1ELb0EEEvNS_9FwdParamsE
        .type           _ZN10layer_norm13ln_fwd_kernelINS_13Kernel_traitsIf6__halffS2_fjLj5120ELj1ELj1ELj4ELj16ENS_18Kernel_traits_baseILj5120EfS2_fS2_fjLj128EEEEELb0ELb0ELb1ELb0EEEvNS_9FwdParamsE,@function
        .size           _ZN10layer_norm13ln_fwd_kernelINS_13Kernel_traitsIf6__halffS2_fjLj5120ELj1ELj1ELj4ELj16ENS_18Kernel_traits_baseILj5120EfS2_fS2_fjLj128EEEEELb0ELb0ELb1ELb0EEEvNS_9FwdParamsE,(.L_x_34094 - _ZN10layer_norm13ln_fwd_kernelINS_13Kernel_traitsIf6__halffS2_fjLj5120ELj1ELj1ELj4ELj16ENS_18Kernel_traits_baseILj5120EfS2_fS2_fjLj128EEEEELb0ELb0ELb1ELb0EEEvNS_9FwdParamsE)
        .other          _ZN10layer_norm13ln_fwd_kernelINS_13Kernel_traitsIf6__halffS2_fjLj5120ELj1ELj1ELj4ELj16ENS_18Kernel_traits_baseILj5120EfS2_fS2_fjLj128EEEEELb0ELb0ELb1ELb0EEEvNS_9FwdParamsE,@"STO_CUDA_ENTRY STV_DEFAULT"
_ZN10layer_norm13ln_fwd_kernelINS_13Kernel_traitsIf6__halffS2_fjLj5120ELj1ELj1ELj4ELj16ENS_18Kernel_traits_baseILj5120EfS2_fS2_fjLj128EEEEELb0ELb0ELb1ELb0EEEvNS_9FwdParamsE:
.text._ZN10layer_norm13ln_fwd_kernelINS_13Kernel_traitsIf6__halffS2_fjLj5120ELj1ELj1ELj4ELj16ENS_18Kernel_traits_baseILj5120EfS2_fS2_fjLj128EEEEELb0ELb0ELb1ELb0EEEvNS_9FwdParamsE:
        /* <DEDUP_REMOVED lines=70> */
.L_x_23461:
        /* <DEDUP_REMOVED lines=50> */
.L_x_23462:
[----:B------:R-:W-:Y:S05]  /*0780*/  BSYNC.RECONVERGENT B0 ;  /* 0x0000000000007941 */ /* 0x000fea0003800200 */
.L_x_23460:
        /* <DEDUP_REMOVED lines=22> */
.L_x_23498:
        /* <DEDUP_REMOVED lines=27> */
.L_x_23465:
[----:B------:R-:W-:Y:S05]  /*0aa0*/  BRA.U !UP0, `(.L_x_23466) ;  /* 0x0000000108787547 */ /* 0x000fea000b800000 */
[----:B------:R-:W0:Y:S02]  /*0ab0*/  LDC.64 R138, c[0x0][0x3a0] ;  /* 0x0000e800ff8a7b82 */ /* 0x000e240000000a00 */
[----:B0-----:R-:W-:-:S05]  /*0ac0*/  IMAD.WIDE.U32 R138, R8, 0x20, R138 ;  /* 0x00000020088a7825 */ /* 0x001fca00078e008a */
[----:B------:R-:W2:Y:S04]  /*0ad0*/  LDG.E.128 R96, desc[UR6][R138.64] ;  /* 0x000000068a607981 */ /* 0x000ea8000c1e1d00 */
[----:B------:R0:W4:Y:S01]  /*0ae0*/  LDG.E.128 R100, desc[UR6][R138.64+0x10] ;  /* 0x000010068a647981 */ /* 0x000122000c1e1d00 */
[----:B------:R-:W-:-:S13]  /*0af0*/  ISETP.GT.AND P1, PT, R6, RZ, PT ;  /* 0x000000ff0600720c */ /* 0x000fda0003f24270 */
[----:B------:R-:W2:Y:S01]  /*0b00*/  @P1 LDC R140, c[0x0][0x40c] ;  /* 0x00010300ff8c1b82 */ /* 0x000ea20000000800 */
[--C-:B-----5:R-:W-:Y:S02]  /*0b10*/  @P1 HADD2.F32 R141, -RZ, R92.reuse.H0_H0 ;  /* 0x2000005cff8d1230 */ /* 0x120fe40000004100 */
[----:B0-----:R-:W-:Y:S02]  /*0b20*/  @P1 HADD2.F32 R138, -RZ, R92.H1_H1 ;  /* 0x3000005cff8a1230 */ /* 0x001fe40000004100 */
[----:B------:R-:W-:-:S03]  /*0b30*/  @P1 HADD2.F32 R139, -RZ, R93.H0_H0 ;  /* 0x2000005dff8b1230 */ /* 0x000fc60000004100 */
[----:B------:R-:W0:Y:S08]  /*0b40*/  @P1 LDC R142, c[0x0][0x40c] ;  /* 0x00010300ff8e1b82 */ /* 0x000e300000000800 */
[----:B------:R-:W1:Y:S08]  /*0b50*/  @P1 LDC R143, c[0x0][0x40c] ;  /* 0x00010300ff8f1b82 */ /* 0x000e700000000800 */
[----:B------:R-:W3:Y:S08]  /*0b60*/  @P1 LDC R144, c[0x0][0x40c] ;  /* 0x00010300ff901b82 */ /* 0x000ef00000000800 */
[----:B------:R-:W4:Y:S08]  /*0b70*/  @P1 LDC R145, c[0x0][0x40c] ;  /* 0x00010300ff911b82 */ /* 0x000f300000000800 */
[----:B------:R-:W4:Y:S08]  /*0b80*/  @P1 LDC R146, c[0x0][0x40c] ;  /* 0x00010300ff921b82 */ /* 0x000f300000000800 */
[----:B------:R-:W4:Y:S08]  /*0b90*/  @P1 LDC R147, c[0x0][0x40c] ;  /* 0x00010300ff931b82 */ /* 0x000f300000000800 */
[----:B------:R-:W4:Y:S01]  /*0ba0*/  @P1 LDC R148, c[0x0][0x40c] ;  /* 0x00010300ff941b82 */ /* 0x000f220000000800 */
[----:B--2---:R-:W-:Y:S01]  /*0bb0*/  @P1 FFMA.FTZ R96, R141, R140, R96 ;  /* 0x0000008c8d601223 */ /* 0x004fe20000010060 */
[----:B------:R-:W-:-:S02]  /*0bc0*/  @P1 HADD2.F32 R140, -RZ, R93.H1_H1 ;  /* 0x3000005dff8c1230 */ /* 0x000fc40000004100 */
[----:B0-----:R-:W-:Y:S01]  /*0bd0*/  @P1 FFMA.FTZ R97, R138, R142, R97 ;  /* 0x0000008e8a611223 */ /* 0x001fe20000010061 */
[----:B-1----:R-:W-:Y:S01]  /*0be0*/  @P1 FFMA.FTZ R98, R139, R143, R98 ;  /* 0x0000008f8b621223 */ /* 0x002fe20000010062 */
[--C-:B------:R-:W-:Y:S02]  /*0bf0*/  @P1 HADD2.F32 R139, -RZ, R94.reuse.H0_H0 ;  /* 0x2000005eff8b1230 */ /* 0x100fe40000004100 */
[----:B---3--:R-:W-:Y:S01]  /*0c00*/  @P1 FFMA.FTZ R99, R140, R144, R99 ;  /* 0x000000908c631223 */ /* 0x008fe20000010063 */
[----:B------:R-:W-:Y:S02]  /*0c10*/  @P1 HADD2.F32 R138, -RZ, R94.H1_H1 ;  /* 0x3000005eff8a1230 */ /* 0x000fe40000004100 */
[--C-:B------:R-:W-:Y:S02]  /*0c20*/  @P1 HADD2.F32 R141, -RZ, R95.reuse.H0_H0 ;  /* 0x2000005fff8d1230 */ /* 0x100fe40000004100 */
[----:B----4-:R-:W-:Y:S01]  /*0c30*/  @P1 FFMA.FTZ R100, R139, R145, R100 ;  /* 0x000000918b641223 */ /* 0x010fe20000010064 */
[----:B------:R-:W-:-:S02]  /*0c40*/  @P1 HADD2.F32 R140, -RZ, R95.H1_H1 ;  /* 0x3000005fff8c1230 */ /* 0x000fc40000004100 */
[----:B------:R-:W-:Y:S01]  /*0c50*/  @P1 FFMA.FTZ R101, R138, R146, R101 ;  /* 0x000000928a651223 */ /* 0x000fe20000010065 */
[----:B------:R-:W-:Y:S02]  /*0c60*/  @P1 FFMA.FTZ R102, R141, R147, R102 ;  /* 0x000000938d661223 */ /* 0x000fe40000010066 */
[----:B------:R-:W-:Y:S01]  /*0c70*/  @P1 FFMA.FTZ R103, R140, R148, R103 ;  /* 0x000000948c671223 */ /* 0x000fe20000010067 */
[----:B------:R-:W-:Y:S06]  /*0c80*/  BRA `(.L_x_23467) ;  /* 0x0000000000747947 */ /* 0x000fec0003800000 */
.L_x_23466:
[----:B------:R-:W0:Y:S01]  /*0c90*/  @P5 LDC R100, c[0x0][0x40c] ;  /* 0x00010300ff645b82 */ /* 0x000e220000000800 */
[--C-:B-----5:R-:W-:Y:S01]  /*0ca0*/  @P5 HADD2.F32 R99, -RZ, R92.reuse.H0_H0 ;  /* 0x2000005cff635230 */ /* 0x120fe20000004100 */
[----:B------:R-:W-:Y:S01]  /*0cb0*/  CS2R R96, SRZ ;  /* 0x0000000000607805 */ /* 0x000fe2000001ff00 */
[----:B------:R-:W-:Y:S01]  /*0cc0*/  @P5 HADD2.F32 R103, -RZ, R93.H0_H0 ;  /* 0x2000005dff675230 */ /* 0x000fe20000004100 */
[----:B------:R-:W-:Y:S01]  /*0cd0*/  MOV R98, RZ ;  /* 0x000000ff00627202 */ /* 0x000fe20000000f00 */
[----:B------:R-:W-:Y:S02]  /*0ce0*/  @P5 HADD2.F32 R101, -RZ, R92.H1_H1 ;  /* 0x3000005cff655230 */ /* 0x000fe40000004100 */
[--C-:B------:R-:W-:Y:S01]  /*0cf0*/  @P5 HADD2.F32 R140, -RZ, R94.reuse.H0_H0 ;  /* 0x2000005eff8c5230 */ /* 0x100fe20000004100 */
[----:B------:R-:W1:Y:S01]  /*0d00*/  @P5 LDC R138, c[0x0][0x40c] ;  /* 0x00010300ff8a5b82 */ /* 0x000e620000000800 */
[----:B------:R-:W-:Y:S02]  /*0d10*/  @P5 HADD2.F32 R142, -RZ, R94.H1_H1 ;  /* 0x3000005eff8e5230 */ /* 0x000fe40000004100 */
[----:B------:R-:W-:-:S02]  /*0d20*/  @P5 HADD2.F32 R144, -RZ, R95.H0_H0 ;  /* 0x2000005fff905230 */ /* 0x000fc40000004100 */
[----:B------:R-:W-:-:S03]  /*0d30*/  @P5 HADD2.F32 R146, -RZ, R95.H1_H1 ;  /* 0x3000005fff925230 */ /* 0x000fc60000004100 */
[----:B------:R-:W2:Y:S08]  /*0d40*/  @P5 LDC R102, c[0x0][0x40c] ;  /* 0x00010300ff665b82 */ /* 0x000eb00000000800 */
[----:B------:R-:W4:Y:S01]  /*0d50*/  @P5 LDC R139, c[0x0][0x40c] ;  /* 0x00010300ff8b5b82 */ /* 0x000f220000000800 */
[----:B0-----:R-:W-:Y:S01]  /*0d60*/  @P5 FMUL.FTZ R96, R99, R100 ;  /* 0x0000006463605220 */ /* 0x001fe20000410000 */
[----:B------:R-:W-:-:S06]  /*0d70*/  HFMA2 R99, -RZ, RZ, 0, 0 ;  /* 0x00000000ff637431 */ /* 0x000fcc00000001ff */
[----:B------:R-:W0:Y:S01]  /*0d80*/  @P5 LDC R141, c[0x0][0x40c] ;  /* 0x00010300ff8d5b82 */ /* 0x000e220000000800 */
        /* <DEDUP_REMOVED lines=13> */
.L_x_23467:
[----:B------:R-:W0:Y:S01]  /*0e60*/  LDC.64 R138, c[0x0][0x3a8] ;  /* 0x0000ea00ff8a7b82 */ /* 0x000e220000000a00 */
[----:B------:R-:W-:Y:S01]  /*0e70*/  IADD3 R137, PT, PT, R137, 0x80, RZ ;  /* 0x0000008089897810 */ /* 0x000fe20007ffe0ff */
[C---:B0-----:R-:W-:Y:S01]  /*0e80*/  IMAD.WIDE.U32 R138, R8.reuse, 0x20, R138 ;  /* 0x00000020088a7825 */ /* 0x041fe200078e008a */
[----:B------:R-:W-:-:S04]  /*0e90*/  IADD3 R8, PT, PT, R8, 0x80, RZ ;  /* 0x0000008008087810 */ /* 0x000fc80007ffe0ff */
[----:B------:R0:W-:Y:S04]  /*0ea0*/  STG.E.128 desc[UR6][R138.64], R96 ;  /* 0x000000608a007986 */ /* 0x0001e8000c101d06 */
[----:B------:R0:W-:Y:S02]  /*0eb0*/  STG.E.128 desc[UR6][R138.64+0x10], R100 ;  /* 0x000010648a007986 */ /* 0x0001e4000c101d06 */
.L_x_23464:
[----:B------:R-:W-:Y:S05]  /*0ec0*/  BSYNC.RECONVERGENT B0 ;  /* 0x0000000000007941 */ /* 0x000fea0003800200 */
.L_x_23463:
        /* <DEDUP_REMOVED lines=9> */
.L_x_23470:
        /* <DEDUP_REMOVED lines=15> */
[----:B------:R-:W4:Y:S01]  /*1050*/  @P2 LDC R147, c[0x0][0x40c] ;  /* 0x00010300ff932b82 */ /* 0x000f220000000800 */
[----:B--2---:R-:W-:Y:S01]  /*1060*/  @P2 FFMA.FTZ R104, R141, R140, R104 ;  /* 0x0000008c8d682223 */ /* 0x004fe20000010068 */
[----:B------:R-:W-:-:S06]  /*1070*/  @P2 HADD2.F32 R140, -RZ, R93.H1_H1 ;  /* 0x3000005dff8c2230 */ /* 0x000fcc0000004100 */
[----:B------:R-:W2:Y:S01]  /*1080*/  @P2 LDC R141, c[0x0][0x40c] ;  /* 0x00010300ff8d2b82 */ /* 0x000ea20000000800 */
[----:B0-----:R-:W-:Y:S01]  /*1090*/  @P2 FFMA.FTZ R105, R138, R142, R105 ;  /* 0x0000008e8a692223 */ /* 0x001fe20000010069 */
[----:B-1----:R-:W-:Y:S01]  /*10a0*/  @P2 FFMA.FTZ R106, R139, R143, R106 ;  /* 0x0000008f8b6a2223 */ /* 0x002fe2000001006a */
[--C-:B------:R-:W-:Y:S02]  /*10b0*/  @P2 HADD2.F32 R139, -RZ, R94.reuse.H0_H0 ;  /* 0x2000005eff8b2230 */ /* 0x100fe40000004100 */
[----:B---3--:R-:W-:Y:S01]  /*10c0*/  @P2 FFMA.FTZ R107, R140, R144, R107 ;  /* 0x000000908c6b2223 */ /* 0x008fe2000001006b */
[----:B------:R-:W-:Y:S02]  /*10d0*/  @P2 HADD2.F32 R138, -RZ, R94.H1_H1 ;  /* 0x3000005eff8a2230 */ /* 0x000fe40000004100 */
[--C-:B------:R-:W-:Y:S02]  /*10e0*/  @P2 HADD2.F32 R143, -RZ, R95.reuse.H0_H0 ;  /* 0x2000005fff8f2230 */ /* 0x100fe40000004100 */
[----:B------:R-:W-:-:S02]  /*10f0*/  @P2 HADD2.F32 R140, -RZ, R95.H1_H1 ;  /* 0x3000005fff8c2230 */ /* 0x000fc40000004100 */
[----:B----4-:R-:W-:Y:S01]  /*1100*/  @P2 FFMA.FTZ R109, R138, R145, R109 ;  /* 0x000000918a6d2223 */ /* 0x010fe2000001006d */
[----:B------:R-:W-:Y:S02]  /*1110*/  @P2 FFMA.FTZ R110, R143, R146, R110 ;  /* 0x000000928f6e2223 */ /* 0x000fe4000001006e */
[----:B------:R-:W-:Y:S01]  /*1120*/  @P2 FFMA.FTZ R111, R140, R147, R111 ;  /* 0x000000938c6f2223 */ /* 0x000fe2000001006f */
[----:B--2---:R-:W-:Y:S01]  /*1130*/  @P2 FFMA.FTZ R108, R139, R141, R108 ;  /* 0x0000008d8b6c2223 */ /* 0x004fe2000001006c */
[----:B------:R-:W-:Y:S06]  /*1140*/  BRA `(.L_x_23472) ;  /* 0x0000000000747947 */ /* 0x000fec0003800000 */
.L_x_23471:
[----:B------:R-:W1:Y:S01]  /*1150*/  @P5 LDC R108, c[0x0][0x40c] ;  /* 0x00010300ff6c5b82 */ /* 0x000e620000000800 */
[--C-:B-----5:R-:W-:Y:S01]  /*1160*/  @P5 HADD2.F32 R107, -RZ, R92.reuse.H0_H0 ;  /* 0x2000005cff6b5230 */ /* 0x120fe20000004100 */
[----:B------:R-:W-:Y:S01]  /*1170*/  CS2R R104, SRZ ;  /* 0x0000000000687805 */ /* 0x000fe2000001ff00 */
[----:B------:R-:W-:Y:S01]  /*1180*/  @P5 HADD2.F32 R111, -RZ, R93.H0_H0 ;  /* 0x2000005dff6f5230 */ /* 0x000fe20000004100 */
[----:B------:R-:W-:Y:S01]  /*1190*/  MOV R106, RZ ;  /* 0x000000ff006a7202 */ /* 0x000fe20000000f00 */
[----:B------:R-:W-:Y:S02]  /*11a0*/  @P5 HADD2.F32 R109, -RZ, R92.H1_H1 ;  /* 0x3000005cff6d5230 */ /* 0x000fe40000004100 */
[--C-:B------:R-:W-:Y:S01]  /*11b0*/  @P5 HADD2.F32 R140, -RZ, R94.reuse.H0_H0 ;  /* 0x2000005eff8c5230 */ /* 0x100fe20000004100 */
[----:B0-----:R-:W0:Y:S01]  /*11c0*/  @P5 LDC R138, c[0x0][0x40c] ;  /* 0x00010300ff8a5b82 */ /* 0x001e220000000800 */
[----:B------:R-:W-:Y:S02]  /*11d0*/  @P5 HADD2.F32 R142, -RZ, R94.H1_H1 ;  /* 0x3000005eff8e5230 */ /* 0x000fe40000004100 */
[----:B------:R-:W-:-:S02]  /*11e0*/  @P5 HADD2.F32 R144, -RZ, R95.H0_H0 ;  /* 0x2000005fff905230 */ /* 0x000fc40000004100 */
[----:B------:R-:W-:-:S03]  /*11f0*/  @P5 HADD2.F32 R146, -RZ, R95.H1_H1 ;  /* 0x3000005fff925230 */ /* 0x000fc60000004100 */
[----:B------:R-:W2:Y:S08]  /*1200*/  @P5 LDC R110, c[0x0][0x40c] ;  /* 0x00010300ff6e5b82 */ /* 0x000eb00000000800 */
[----:B------:R-:W4:Y:S01]  /*1210*/  @P5 LDC R139, c[0x0][0x40c] ;  /* 0x00010300ff8b5b82 */ /* 0x000f220000000800 */
[----:B-1----:R-:W-:Y:S01]  /*1220*/  @P5 FMUL.FTZ R104, R107, R108 ;  /* 0x0000006c6b685220 */ /* 0x002fe20000410000 */
[----:B------:R-:W-:-:S06]  /*1230*/  HFMA2 R107, -RZ, RZ, 0, 0 ;  /* 0x00000000ff6b7431 */ /* 0x000fcc00000001ff */
[----:B------:R-:W1:Y:S01]  /*1240*/  @P5 LDC R141, c[0x0][0x40c] ;  /* 0x00010300ff8d5b82 */ /* 0x000e620000000800 */
[----:B0-----:R-:W-:Y:S01]  /*1250*/  @P5 FMUL.FTZ R106, R111, R138 ;  /* 0x0000008a6f6a5220 */ /* 0x001fe20000410000 */
[----:B------:R-:W-:-:S06]  /*1260*/  @P5 HADD2.F32 R138, -RZ, R93.H1_H1 ;  /* 0x3000005dff8a5230 */ /* 0x000fcc0000004100 */
[----:B------:R-:W0:Y:S01]  /*1270*/  @P5 LDC R143, c[0x0][0x40c] ;  /* 0x00010300ff8f5b82 */ /* 0x000e220000000800 */
[----:B--2---:R-:W-:Y:S01]  /*1280*/  @P5 FMUL.FTZ R105, R109, R110 ;  /* 0x0000006e6d695220 */ /* 0x004fe20000410000 */
[----:B------:R-:W-:Y:S02]  /*1290*/  CS2R R108, SRZ ;  /* 0x00000000006c7805 */ /* 0x000fe4000001ff00 */
        /* <DEDUP_REMOVED lines=8> */
.L_x_23472:
[----:B------:R-:W0:Y:S01]  /*1320*/  LDC.64 R138, c[0x0][0x3a8] ;  /* 0x0000ea00ff8a7b82 */ /* 0x000e220000000a00 */
[----:B------:R-:W-:Y:S01]  /*1330*/  IADD3 R137, PT, PT, R137, 0x80, RZ ;  /* 0x0000008089897810 */ /* 0x000fe20007ffe0ff */
[C---:B0-----:R-:W-:Y:S01]  /*1340*/  IMAD.WIDE.U32 R138, R8.reuse, 0x20, R138 ;  /* 0x00000020088a7825 */ /* 0x041fe200078e008a */
[----:B------:R-:W-:-:S04]  /*1350*/  IADD3 R8, PT, PT, R8, 0x80, RZ ;  /* 0x0000008008087810 */ /* 0x000fc80007ffe0ff */
[----:B------:R1:W-:Y:S04]  /*1360*/  STG.E.128 desc[UR6][R138.64], R104 ;  /* 0x000000688a007986 */ /* 0x0003e8000c101d06 */
[----:B------:R1:W-:Y:S02]  /*1370*/  STG.E.128 desc[UR6][R138.64+0x10], R108 ;  /* 0x0000106c8a007986 */ /* 0x0003e4000c101d06 */
.L_x_23469:
[----:B------:R-:W-:Y:S05]  /*1380*/  BSYNC.RECONVERGENT B0 ;  /* 0x0000000000007941 */ /* 0x000fea0003800200 */
.L_x_23468:
        /* <DEDUP_REMOVED lines=9> */
.L_x_23475:
[----:B------:R-:W-:Y:S05]  /*1420*/  BRA.U !UP0, `(.L_x_23476) ;  /* 0x0000000108787547 */ /* 0x000fea000b800000 */
[----:B------:R-:W0:Y:S02]  /*1430*/  LDC.64 R112, c[0x0][0x3a0] ;  /* 0x0000e800ff707b82 */ /* 0x000e240000000a00 */
[----:B01----:R-:W-:-:S05]  /*1440*/  IMAD.WIDE.U32 R138, R8, 0x20, R112 ;  /* 0x00000020088a7825 */ /* 0x003fca00078e0070 */
        /* <DEDUP_REMOVED lines=28> */
.L_x_23476:
[----:B------:R-:W2:Y:S01]  /*1610*/  @P5 LDC R116, c[0x0][0x40c] ;  /* 0x00010300ff745b82 */ /* 0x000ea20000000800 */
[--C-:B-----5:R-:W-:Y:S01]  /*1620*/  @P5 HADD2.F32 R115, -RZ, R92.reuse.H0_H0 ;  /* 0x2000005cff735230 */ /* 0x120fe20000004100 */
[----:B------:R-:W-:Y:S01]  /*1630*/  CS2R R112, SRZ ;  /* 0x0000000000707805 */ /* 0x000fe2000001ff00 */
[----:B------:R-:W-:Y:S01]  /*1640*/  @P5 HADD2.F32 R119, -RZ, R93.H0_H0 ;  /* 0x2000005dff775230 */ /* 0x000fe20000004100 */
[----:B------:R-:W-:Y:S01]  /*1650*/  MOV R114, RZ ;  /* 0x000000ff00727202 */ /* 0x000fe20000000f00 */
[----:B------:R-:W-:Y:S02]  /*1660*/  @P5 HADD2.F32 R117, -RZ, R92.H1_H1 ;  /* 0x3000005cff755230 */ /* 0x000fe40000004100 */
[--C-:B------:R-:W-:Y:S01]  /*1670*/  @P5 HADD2.F32 R140, -RZ, R94.reuse.H0_H0 ;  /* 0x2000005eff8c5230 */ /* 0x100fe20000004100 */
[----:B01----:R-:W0:Y:S01]  /*1680*/  @P5 LDC R138, c[0x0][0x40c] ;  /* 0x00010300ff8a5b82 */ /* 0x003e220000000800 */
[----:B------:R-:W-:Y:S02]  /*1690*/  @P5 HADD2.F32 R142, -RZ, R94.H1_H1 ;  /* 0x3000005eff8e5230 */ /* 0x000fe40000004100 */
[----:B------:R-:W-:-:S02]  /*16a0*/  @P5 HADD2.F32 R144, -RZ, R95.H0_H0 ;  /* 0x2000005fff905230 */ /* 0x000fc40000004100 */
[----:B------:R-:W-:-:S03]  /*16b0*/  @P5 HADD2.F32 R146, -RZ, R95.H1_H1 ;  /* 0x3000005fff925230 */ /* 0x000fc60000004100 */
[----:B------:R-:W1:Y:S08]  /*16c0*/  @P5 LDC R118, c[0x0][0x40c] ;  /* 0x00010300ff765b82 */ /* 0x000e700000000800 */
[----:B------:R-:W4:Y:S01]  /*16d0*/  @P5 LDC R139, c[0x0][0x40c] ;  /* 0x00010300ff8b5b82 */ /* 0x000f220000000800 */
[----:B--2---:R-:W-:Y:S01]  /*16e0*/  @P5 FMUL.FTZ R112, R115, R116 ;  /* 0x0000007473705220 */ /* 0x004fe20000410000 */
[----:B------:R-:W-:-:S06]  /*16f0*/  HFMA2 R115, -RZ, RZ, 0, 0 ;  /* 0x00000000ff737431 */ /* 0x000fcc00000001ff */
[----:B------:R-:W2:Y:S01]  /*1700*/  @P5 LDC R141, c[0x0][0x40c] ;  /* 0x00010300ff8d5b82 */ /* 0x000ea20000000800 */
[----:B0-----:R-:W-:Y:S01]  /*1710*/  @P5 FMUL.FTZ R114, R119, R138 ;  /* 0x0000008a77725220 */ /* 0x001fe20000410000 */
[----:B------:R-:W-:-:S06]  /*1720*/  @P5 HADD2.F32 R138, -RZ, R93.H1_H1 ;  /* 0x3000005dff8a5230 */ /* 0x000fcc0000004100 */
[----:B------:R-:W0:Y:S01]  /*1730*/  @P5 LDC R143, c[0x0][0x40c] ;  /* 0x00010300ff8f5b82 */ /* 0x000e220000000800 */
[----:B-1----:R-:W-:Y:S01]  /*1740*/  @P5 FMUL.FTZ R113, R117, R118 ;  /* 0x0000007675715220 */ /* 0x002fe20000410000 */
[----:B------:R-:W-:Y:S02]  /*1750*/  CS2R R116, SRZ ;  /* 0x0000000000747805 */ /* 0x000fe4000001ff00 */
        /* <DEDUP_REMOVED lines=8> */
.L_x_23477:
[----:B------:R-:W0:Y:S01]  /*17e0*/  LDC.64 R138, c[0x0][0x3a8] ;  /* 0x0000ea00ff8a7b82 */ /* 0x000e220000000a00 */
[----:B------:R-:W-:Y:S01]  /*17f0*/  IADD3 R137, PT, PT, R137, 0x80, RZ ;  /* 0x0000008089897810 */ /* 0x000fe20007ffe0ff */
[C---:B0-----:R-:W-:Y:S01]  /*1800*/  IMAD.WIDE.U32 R138, R8.reuse, 0x20, R138 ;  /* 0x00000020088a7825 */ /* 0x041fe200078e008a */
[----:B------:R-:W-:-:S04]  /*1810*/  IADD3 R8, PT, PT, R8, 0x80, RZ ;  /* 0x0000008008087810 */ /* 0x000fc80007ffe0ff */
[----:B------:R2:W-:Y:S04]  /*1820*/  STG.E.128 desc[UR6][R138.64], R112 ;  /* 0x000000708a007986 */ /* 0x0005e8000c101d06 */
[----:B------:R2:W-:Y:S02]  /*1830*/  STG.E.128 desc[UR6][R138.64+0x10], R116 ;  /* 0x000010748a007986 */ /* 0x0005e4000c101d06 */
.L_x_23474:
[----:B------:R-:W-:Y:S05]  /*1840*/  BSYNC.RECONVERGENT B0 ;  /* 0x0000000000007941 */ /* 0x000fea0003800200 */
.L_x_23473:
        /* <DEDUP_REMOVED lines=9> */
.L_x_23480:
[----:B------:R-:W-:Y:S05]  /*18e0*/  BRA.U !UP0, `(.L_x_23481) ;  /* 0x0000000108787547 */ /* 0x000fea000b800000 */
[----:B------:R-:W0:Y:S02]  /*18f0*/  LDC.64 R120, c[0x0][0x3a0] ;  /* 0x0000e800ff787b82 */ /* 0x000e240000000a00 */
[----:B012---:R-:W-:-:S05]  /*1900*/  IMAD.WIDE.U32 R138, R8, 0x20, R120 ;  /* 0x00000020088a7825 */ /* 0x007fca00078e0078 */
        /* <DEDUP_REMOVED lines=28> */
.L_x_23481:
[----:B------:R-:W4:Y:S01]  /*1ad0*/  @P5 LDC R124, c[0x0][0x40c] ;  /* 0x00010300ff7c5b82 */ /* 0x000f220000000800 */
[--C-:B-----5:R-:W-:Y:S01]  /*1ae0*/  @P5 HADD2.F32 R123, -RZ, R92.reuse.H0_H0 ;  /* 0x2000005cff7b5230 */ /* 0x120fe20000004100 */
[----:B------:R-:W-:Y:S01]  /*1af0*/  CS2R R120, SRZ ;  /* 0x0000000000787805 */ /* 0x000fe2000001ff00 */
[----:B------:R-:W-:Y:S01]  /*1b00*/  @P5 HADD2.F32 R127, -RZ, R93.H0_H0 ;  /* 0x2000005dff7f5230 */ /* 0x000fe20000004100 */
[----:B------:R-:W-:Y:S01]  /*1b10*/  MOV R122, RZ ;  /* 0x000000ff007a7202 */ /* 0x000fe20000000f00 */
[----:B------:R-:W-:Y:S02]  /*1b20*/  @P5 HADD2.F32 R125, -RZ, R92.H1_H1 ;  /* 0x3000005cff7d5230 */ /* 0x000fe40000004100 */
[--C-:B------:R-:W-:Y:S01]  /*1b30*/  @P5 HADD2.F32 R140, -RZ, R94.reuse.H0_H0 ;  /* 0x2000005eff8c5230 */ /* 0x100fe20000004100 */
[----:B012---:R-:W0:Y:S01]  /*1b40*/  @P5 LDC R138, c[0x0][0x40c] ;  /* 0x00010300ff8a5b82 */ /* 0x007e220000000800 */
[----:B------:R-:W-:Y:S02]  /*1b50*/  @P5 HADD2.F32 R142, -RZ, R94.H1_H1 ;  /* 0x3000005eff8e5230 */ /* 0x000fe40000004100 */
[----:B------:R-:W-:-:S02]  /*1b60*/  @P5 HADD2.F32 R144, -RZ, R95.H0_H0 ;  /* 0x2000005fff905230 */ /* 0x000fc40000004100 */
[----:B------:R-:W-:-:S03]  /*1b70*/  @P5 HADD2.F32 R146, -RZ, R95.H1_H1 ;  /* 0x3000005fff925230 */ /* 0x000fc60000004100 */
[----:B------:R-:W1:Y:S08]  /*1b80*/  @P5 LDC R126, c[0x0][0x40c] ;  /* 0x00010300ff7e5b82 */ /* 0x000e700000000800 */
[----:B------:R-:W2:Y:S01]  /*1b90*/  @P5 LDC R139, c[0x0][0x40c] ;  /* 0x00010300ff8b5b82 */ /* 0x000ea20000000800 */
[----:B----4-:R-:W-:Y:S01]  /*1ba0*/  @P5 FMUL.FTZ R120, R123, R124 ;  /* 0x0000007c7b785220 */ /* 0x010fe20000410000 */
[----:B------:R-:W-:-:S06]  /*1bb0*/  HFMA2 R123, -RZ, RZ, 0, 0 ;  /* 0x00000000ff7b7431 */ /* 0x000fcc00000001ff */
[----:B------:R-:W4:Y:S01]  /*1bc0*/  @P5 LDC R141, c[0x0][0x40c] ;  /* 0x00010300ff8d5b82 */ /* 0x000f220000000800 */
[----:B0-----:R-:W-:Y:S01]  /*1bd0*/  @P5 FMUL.FTZ R122, R127, R138 ;  /* 0x0000008a7f7a5220 */ /* 0x001fe20000410000 */
[----:B------:R-:W-:-:S06]  /*1be0*/  @P5 HADD2.F32 R138, -RZ, R93.H1_H1 ;  /* 0x3000005dff8a5230 */ /* 0x000fcc0000004100 */
[----:B------:R-:W0:Y:S01]  /*1bf0*/  @P5 LDC R143, c[0x0][0x40c] ;  /* 0x00010300ff8f5b82 */ /* 0x000e220000000800 */
[----:B-1----:R-:W-:Y:S01]  /*1c00*/  @P5 FMUL.FTZ R121, R125, R126 ;  /* 0x0000007e7d795220 */ /* 0x002fe20000410000 */
[----:B------:R-:W-:Y:S02]  /*1c10*/  CS2R R124, SRZ ;  /* 0x00000000007c7805 */ /* 0x000fe4000001ff00 */
        /* <DEDUP_REMOVED lines=8> */
.L_x_23482:
[----:B------:R-:W0:Y:S01]  /*1ca0*/  LDC.64 R138, c[0x0][0x3a8] ;  /* 0x0000ea00ff8a7b82 */ /* 0x000e220000000a00 */
[----:B------:R-:W-:Y:S01]  /*1cb0*/  IADD3 R137, PT, PT, R137, 0x80, RZ ;  /* 0x0000008089897810 */ /* 0x000fe20007ffe0ff */
[C---:B0-----:R-:W-:Y:S01]  /*1cc0*/  IMAD.WIDE.U32 R138, R8.reuse, 0x20, R138 ;  /* 0x00000020088a7825 */ /* 0x041fe200078e008a */
[----:B------:R-:W-:-:S04]  /*1cd0*/  IADD3 R8, PT, PT, R8, 0x80, RZ ;  /* 0x0000008008087810 */ /* 0x000fc80007ffe0ff */
[----:B------:R4:W-:Y:S04]  /*1ce0*/  STG.E.128 desc[UR6][R138.64], R120 ;  /* 0x000000788a007986 */ /* 0x0009e8000c101d06 */
[----:B------:R4:W-:Y:S02]  /*1cf0*/  STG.E.128 desc[UR6][R138.64+0x10], R124 ;  /* 0x0000107c8a007986 */ /* 0x0009e4000c101d06 */
.L_x_23479:
[----:B------:R-:W-:Y:S05]  /*1d00*/  BSYNC.RECONVERGENT B0 ;  /* 0x0000000000007941 */ /* 0x000fea0003800200 */
.L_x_23478:
        /* <DEDUP_REMOVED lines=9> */
.L_x_23485:
[----:B------:R-:W-:Y:S05]  /*1da0*/  BRA.U !UP0, `(.L_x_23486) ;  /* 0x0000000108787547 */ /* 0x000fea000b800000 */
[----:B012-4-:R-:W0:Y:S02]  /*1db0*/  LDC.64 R138, c[0x0][0x3a0] ;  /* 0x0000e800ff8a7b82 */ /* 0x017e240000000a00 */
[----:B0-----:R-:W-:-:S05]  /*1dc0*/  IMAD.WIDE.U32 R138, R8, 0x20, R138 ;  /* 0x00000020088a7825 */ /* 0x001fca00078e008a */
[----:B------:R-:W2:Y:S04]  /*1dd0*/  LDG.E.128 R128, desc[UR6][R138.64] ;  /* 0x000000068a807981 */ /* 0x000ea8000c1e1d00 */
[----:B------:R0:W4:Y:S01]  /*1de0*/  LDG.E.128 R132, desc[UR6][R138.64+0x10] ;  /* 0x000010068a847981 */ /* 0x000122000c1e1d00 */
[----:B------:R-:W-:-:S13]  /*1df0*/  ISETP.GT.AND P5, PT, R6, RZ, PT ;  /* 0x000000ff0600720c */ /* 0x000fda0003fa4270 */
[----:B------:R-:W2:Y:S01]  /*1e00*/  @P5 LDC R6, c[0x0][0x40c] ;  /* 0x00010300ff065b82 */ /* 0x000ea20000000800 */
[--C-:B-----5:R-:W-:Y:S02]  /*1e10*/  @P5 HADD2.F32 R137, -RZ, R92.reuse.H0_H0 ;  /* 0x2000005cff895230 */ /* 0x120fe40000004100 */
[----:B------:R-:W-:Y:S02]  /*1e20*/  @P5 HADD2.F32 R140, -RZ, R92.H1_H1 ;  /* 0x3000005cff8c5230 */ /* 0x000fe40000004100 */
[--C-:B0-----:R-:W-:Y:S02]  /*1e30*/  @P5 HADD2.F32 R139, -RZ, R93.reuse.H0_H0 ;  /* 0x2000005dff8b5230 */ /* 0x101fe40000004100 */
[----:B------:R-:W-:Y:S01]  /*1e40*/  @P5 HADD2.F32 R138, -RZ, R94.H1_H1 ;  /* 0x3000005eff8a5230 */ /* 0x000fe20000004100 */
[----:B------:R-:W0:Y:S08]  /*1e50*/  @P5 LDC R141, c[0x0][0x40c] ;  /* 0x00010300ff8d5b82 */ /* 0x000e300000000800 */
[----:B------:R-:W1:Y:S08]  /*1e60*/  @P5 LDC R142, c[0x0][0x40c] ;  /* 0x00010300ff8e5b82 */ /* 0x000e700000000800 */
[----:B------:R-:W3:Y:S08]  /*1e70*/  @P5 LDC R143, c[0x0][0x40c] ;  /* 0x00010300ff8f5b82 */ /* 0x000ef00000000800 */
[----:B------:R-:W3:Y:S08]  /*1e80*/  @P5 LDC R144, c[0x0][0x40c] ;  /* 0x00010300ff905b82 */ /* 0x000ef00000000800 */
[----:B------:R-:W4:Y:S08]  /*1e90*/  @P5 LDC R145, c[0x0][0x40c] ;  /* 0x00010300ff915b82 */ /* 0x000f300000000800 */
[----:B------:R-:W3:Y:S08]  /*1ea0*/  @P5 LDC R146, c[0x0][0x40c] ;  /* 0x00010300ff925b82 */ /* 0x000ef00000000800 */
[----:B------:R-:W3:Y:S01]  /*1eb0*/  @P5 LDC R147, c[0x0][0x40c] ;  /* 0x00010300ff935b82 */ /* 0x000ee20000000800 */
[----:B--2---:R-:W-:Y:S01]  /*1ec0*/  @P5 FFMA.FTZ R128, R137, R6, R128 ;  /* 0x0000000689805223 */ /* 0x004fe20000010080 */
[----:B0-----:R-:W-:Y:S01]  /*1ed0*/  @P5 FFMA.FTZ R129, R140, R141, R129 ;  /* 0x0000008d8c815223 */ /* 0x001fe20000010081 */
[----:B-1----:R-:W-:Y:S01]  /*1ee0*/  @P5 FFMA.FTZ R130, R139, R142, R130 ;  /* 0x0000008e8b825223 */ /* 0x002fe20000010082 */
[----:B------:R-:W-:-:S02]  /*1ef0*/  @P5 HADD2.F32 R6, -RZ, R93.H1_H1 ;  /* 0x3000005dff065230 */ /* 0x000fc40000004100 */
[----:B----4-:R-:W-:Y:S01]  /*1f00*/  @P5 FFMA.FTZ R133, R138, R145, R133 ;  /* 0x000000918a855223 */ /* 0x010fe20000010085 */
[----:B------:R-:W-:Y:S02]  /*1f10*/  @P5 HADD2.F32 R137, -RZ, R94.H0_H0 ;  /* 0x2000005eff895230 */ /* 0x000fe40000004100 */
[--C-:B------:R-:W-:Y:S02]  /*1f20*/  @P5 HADD2.F32 R139, -RZ, R95.reuse.H0_H0 ;  /* 0x2000005fff8b5230 */ /* 0x100fe40000004100 */
[----:B---3--:R-:W-:Y:S01]  /*1f30*/  @P5 FFMA.FTZ R131, R6, R143, R131 ;  /* 0x0000008f06835223 */ /* 0x008fe20000010083 */
[----:B------:R-:W-:Y:S02]  /*1f40*/  @P5 HADD2.F32 R140, -RZ, R95.H1_H1 ;  /* 0x3000005fff8c5230 */ /* 0x000fe40000004100 */
[----:B------:R-:W-:Y:S01]  /*1f50*/  @P5 FFMA.FTZ R132, R137, R144, R132 ;  /* 0x0000009089845223 */ /* 0x000fe20000010084 */
[----:B------:R-:W-:Y:S02]  /*1f60*/  @P5 FFMA.FTZ R134, R139, R146, R134 ;  /* 0x000000928b865223 */ /* 0x000fe40000010086 */
[----:B------:R-:W-:Y:S01]  /*1f70*/  @P5 FFMA.FTZ R135, R140, R147, R135 ;  /* 0x000000938c875223 */ /* 0x000fe20000010087 */
[----:B------:R-:W-:Y:S06]  /*1f80*/  BRA `(.L_x_23487) ;  /* 0x0000000000747947 */ /* 0x000fec0003800000 */
.L_x_23486:
[----:B------:R-:W3:Y:S01]  /*1f90*/  @P5 LDC R131, c[0x0][0x40c] ;  /* 0x00010300ff835b82 */ /* 0x000ee20000000800 */
[--C-:B-----5:R-:W-:Y:S01]  /*1fa0*/  @P5 HADD2.F32 R6, -RZ, R92.reuse.H0_H0 ;  /* 0x2000005cff065230 */ /* 0x120fe20000004100 */
[----:B------:R-:W-:Y:S01]  /*1fb0*/  CS2R R128, SRZ ;  /* 0x0000000000807805 */ /* 0x000fe2000001ff00 */
[----:B------:R-:W-:Y:S01]  /*1fc0*/  @P5 HADD2.F32 R132, -RZ, R92.H1_H1 ;  /* 0x3000005cff845230 */ /* 0x000fe20000004100 */
[----:B------:R-:W-:Y:S01]  /*1fd0*/  MOV R130, RZ ;  /* 0x000000ff00827202 */ /* 0x000fe20000000f00 */
[----:B------:R-:W-:Y:S02]  /*1fe0*/  @P5 HADD2.F32 R134, -RZ, R93.H0_H0 ;  /* 0x2000005dff865230 */ /* 0x000fe40000004100 */
[--C-:B012-4-:R-:W-:Y:S01]  /*1ff0*/  @P5 HADD2.F32 R138, -RZ, R94.reuse.H0_H0 ;  /* 0x2000005eff8a5230 */ /* 0x117fe20000004100 */
[----:B------:R-:W0:Y:S01]  /*2000*/  @P5 LDC R133, c[0x0][0x40c] ;  /* 0x00010300ff855b82 */ /* 0x000e220000000800 */
[----:B------:R-:W-:Y:S02]  /*2010*/  @P5 HADD2.F32 R140, -RZ, R94.H1_H1 ;  /* 0x3000005eff8c5230 */ /* 0x000fe40000004100 */
[----:B------:R-:W-:-:S02]  /*2020*/  @P5 HADD2.F32 R142, -RZ, R95.H0_H0 ;  /* 0x2000005fff8e5230 */ /* 0x000fc40000004100 */
[----:B------:R-:W-:-:S03]  /*2030*/  @P5 HADD2.F32 R144, -RZ, R95.H1_H1 ;  /* 0x3000005fff905230 */ /* 0x000fc60000004100 */
[----:B------:R-:W1:Y:S08]  /*2040*/  @P5 LDC R135, c[0x0][0x40c] ;  /* 0x00010300ff875b82 */ /* 0x000e700000000800 */
[----:B------:R-:W2:Y:S01]  /*2050*/  @P5 LDC R137, c[0x0][0x40c] ;  /* 0x00010300ff895b82 */ /* 0x000ea20000000800 */
[----:B---3--:R-:W-:Y:S01]  /*2060*/  @P5 FMUL.FTZ R128, R6, R131 ;  /* 0x0000008306805220 */ /* 0x008fe20000410000 */
[----:B------:R-:W-:-:S02]  /*2070*/  HFMA2 R131, -RZ, RZ, 0, 0 ;  /* 0x00000000ff837431 */ /* 0x000fc400000001ff */
[----:B------:R-:W-:-:S04]  /*2080*/  @P5 HADD2.F32 R6, -RZ, R93.H1_H1 ;  /* 0x3000005dff065230 */ /* 0x000fc80000004100 */
[----:B------:R-:W3:Y:S01]  /*2090*/  @P5 LDC R139, c[0x0][0x40c] ;  /* 0x00010300ff8b5b82 */ /* 0x000ee20000000800 */
[----:B0-----:R-:W-:Y:S01]  /*20a0*/  @P5 FMUL.FTZ R129, R132, R133 ;  /* 0x0000008584815220 */ /* 0x001fe20000410000 */
[----:B------:R-:W-:-:S06]  /*20b0*/  CS2R R132, SRZ ;  /* 0x0000000000847805 */ /* 0x000fcc000001ff00 */
[----:B------:R-:W0:Y:S01]  /*20c0*/  @P5 LDC R141, c[0x0][0x40c] ;  /* 0x00010300ff8d5b82 */ /* 0x000e220000000800 */
[----:B-1----:R-:W-:Y:S01]  /*20d0*/  @P5 FMUL.FTZ R130, R134, R135 ;  /* 0x0000008786825220 */ /* 0x002fe20000410000 */
[----:B------:R-:W-:-:S06]  /*20e0*/  CS2R R134, SRZ ;  /* 0x0000000000867805 */ /* 0x000fcc000001ff00 */
[----:B------:R-:W1:Y:S01]  /*20f0*/  @P5 LDC R143, c[0x0][0x40c] ;  /* 0x00010300ff8f5b82 */ /* 0x000e620000000800 */
[----:B--2---:R-:W-:-:S07]  /*2100*/  @P5 FMUL.FTZ R131, R6, R137 ;  /* 0x0000008906835220 */ /* 0x004fce0000410000 */
[----:B------:R-:W2:Y:S01]  /*2110*/  @P5 LDC R145, c[0x0][0x40c] ;  /* 0x00010300ff915b82 */ /* 0x000ea20000000800 */
[----:B---3--:R-:W-:Y:S01]  /*2120*/  @P5 FMUL.FTZ R132, R138, R139 ;  /* 0x0000008b8a845220 */ /* 0x008fe20000410000 */
[----:B0-----:R-:W-:Y:S01]  /*2130*/  @P5 FMUL.FTZ R133, R140, R141 ;  /* 0x0000008d8c855220 */ /* 0x001fe20000410000 */
[----:B-1----:R-:W-:Y:S01]  /*2140*/  @P5 FMUL.FTZ R134, R142, R143 ;  /* 0x0000008f8e865220 */ /* 0x002fe20000410000 */
[----:B--2---:R-:W-:-:S07]  /*2150*/  @P5 FMUL.FTZ R135, R144, R145 ;  /* 0x0000009190875220 */ /* 0x004fce0000410000 */
.L_x_23487:
[----:B------:R-:W0:Y:S02]  /*2160*/  LDC.64 R138, c[0x0][0x3a8] ;  /* 0x0000ea00ff8a7b82 */ /* 0x000e240000000a00 */
[----:B0-----:R-:W-:-:S05]  /*2170*/  IMAD.WIDE.U32 R138, R8, 0x20, R138 ;  /* 0x00000020088a7825 */ /* 0x001fca00078e008a */
[----:B------:R0:W-:Y:S04]  /*2180*/  STG.E.128 desc[UR6][R138.64], R128 ;  /* 0x000000808a007986 */ /* 0x0001e8000c101d06 */
[----:B------:R0:W-:Y:S02]  /*2190*/  STG.E.128 desc[UR6][R138.64+0x10], R132 ;  /* 0x000010848a007986 */ /* 0x0001e4000c101d06 */
.L_x_23484:
[----:B------:R-:W-:Y:S05]  /*21a0*/  BSYNC.RECONVERGENT B0 ;  /* 0x0000000000007941 */ /* 0x000fea0003800200 */
.L_x_23483:
        /* <DEDUP_REMOVED lines=257> */
.L_x_23490:
[----:B------:R-:W-:Y:S05]  /*31c0*/  BSYNC.RECONVERGENT B0 ;  /* 0x0000000000007941 */ /* 0x000fea0003800200 */
.L_x_23489:
        /* <DEDUP_REMOVED lines=34> */
.L_x_23492:
[----:B------:R-:W-:Y:S05]  /*33f0*/  BSYNC.RECONVERGENT B0 ;  /* 0x0000000000007941 */ /* 0x000fea0003800200 */
.L_x_23491:
        /* <DEDUP_REMOVED lines=34> */
.L_x_23494:
[----:B------:R-:W-:Y:S05]  /*3620*/  BSYNC.RECONVERGENT B0 ;  /* 0x0000000000007941 */ /* 0x000fea0003800200 */
.L_x_23493:
        /* <DEDUP_REMOVED lines=34> */
.L_x_23496:
[----:B------:R-:W-:Y:S05]  /*3850*/  BSYNC.RECONVERGENT B0 ;  /* 0x0000000000007941 */ /* 0x000fea0003800200 */
.L_x_23495:
        /* <DEDUP_REMOVED lines=33> */
.L_x_23497:
[----:B------:R-:W-:Y:S05]  /*3a70*/  BSYNC.RECONVERGENT B0 ;  /* 0x0000000000007941 */ /* 0x000fea0003800200 */
.L_x_23488:
[----:B------:R-:W5:Y:S01]  /*3a80*/  LDC.64 R6, c[0x0][0x380] ;  /* 0x0000e000ff067b82 */ /* 0x000f620000000a00 */
[----:B------:R-:W-:Y:S01]  /*3a90*/  UPLOP3.LUT UP1, UPT, UPT, UPT, UP1, 0x40, 0x4 ;  /* 0x000000000004789c */ /* 0x000fe20003f2e810 */
[----:B-----5:R-:W-:-:S04]  /*3aa0*/  IADD3 R2, PT, PT, R2, R6, RZ ;  /* 0x0000000602027210 */ /* 0x020fc80007ffe0ff */
[----:B------:R-:W-:-:S13]  /*3ab0*/  ISETP.GE.AND P0, PT, R2, R7, PT ;  /* 0x000000070200720c */ /* 0x000fda0003f06270 */
[----:B------:R-:W-:Y:S05]  /*3ac0*/  @!P0 BRA `(.L_x_23498) ;  /* 0xffffffcc00888947 */ /* 0x000fea000383ffff */
[----:B------:R-:W-:Y:S05]  /*3ad0*/  EXIT ;  /* 0x000000000000794d */ /* 0x000fea0003800000 */
.L_x_23499:
        /* <DEDUP_REMOVED lines=10> */
.L_x_34094:


//--------------------- .text._ZN10layer_norm13ln_fwd_kernelINS_13Kernel_traitsIf6__halffS2_fjLj5120ELj1ELj1ELj4ELj16ENS_18Kernel_traits_baseILj5120EfS2_fS2_fjLj128EEEEELb0ELb0ELb1ELb1EEEvNS_9FwdParamsE --------------------------
	.section	.text._ZN10layer_norm13ln_fwd_kernelINS_13Kernel_traitsIf6__halffS2_fjLj5120ELj1ELj1ELj4ELj16ENS_18Kernel_traits_baseILj5120EfS2_fS2_fjLj128EEEEELb0ELb0ELb1ELb1EEEvNS_9FwdParamsE,"ax",@progbits
	.align	128
        .global         _ZN10layer_norm13ln_fwd_kernelINS_13Kernel_traitsIf6__halffS2_fjLj5120ELj1ELj1ELj4ELj16ENS_18Kernel_traits_baseILj5120EfS2_fS2_fjLj128EEEEELb0ELb0ELb1ELb1EEEvNS_9FwdParamsE
        .type           _ZN10layer_norm13ln_fwd_kernelINS_13Kernel_traitsIf6__halffS2_fjLj5120ELj1ELj1ELj4ELj16ENS_18Kernel_traits_baseILj5120EfS2_fS2_fjLj128EEEEELb0ELb0ELb1ELb1EEEvNS_9FwdParamsE,@function
        .size           _ZN10layer_norm13ln_fwd_kernelINS_13Kernel_traitsIf6__halffS2_fjLj5120ELj1ELj1ELj4ELj16ENS_18Kernel_traits_baseILj5120EfS2_fS2_fjLj128EEEEELb0ELb0ELb1ELb1EEEvNS_9FwdParamsE,(.L_x_34095 - _ZN10layer_norm13ln_fwd_kernelINS_13Kernel_traitsIf6__halffS2_fjLj5120ELj1ELj1ELj4ELj16ENS_18Kernel_traits_baseILj5120EfS2_fS2_fjLj128EEEEELb0ELb0ELb1ELb1EEEvNS_9FwdParamsE)
        .other          _ZN10layer_norm13ln_fwd_kernelINS_13Kernel_traitsIf6__halffS2_fjLj5120ELj1ELj1ELj4ELj16ENS_18Kernel_traits_baseILj5120EfS2_fS2_fjLj128EEEEELb0ELb0ELb1ELb1EEEvNS_9FwdParamsE,@"STO_CUDA_ENTRY STV_DEFAULT"
_ZN10layer_norm13ln_fwd_kernelINS_13Kernel_traitsIf6__halffS2_fjLj5120ELj1ELj1ELj4ELj16ENS_18Kernel_traits_baseILj5120EfS2_fS2_fjLj128EEEEELb0ELb0ELb1ELb1EEEvNS_9FwdParamsE:
.text._ZN10layer_norm13ln_fwd_kernelINS_13Kernel_traitsIf6__halffS2_fjLj5120ELj1ELj1ELj4ELj16ENS_18Kernel_traits_baseILj5120EfS2_fS2_fjLj128EEEEELb0ELb0ELb1ELb1EEEvNS_9FwdParamsE:
        /* <DEDUP_REMOVED lines=34> */
.L_x_23500:
        /* <DEDUP_REMOVED lines=32> */
.L_x_23501:
[----:B------:R-:W0:Y:S02]  /*0420*/  LDCU UR4, c[0x0][0x384] ;  /* 0x00007080ff0477ac */ /* 0x000e240008000800 */
[----:B0-----:R-:W-:-:S13]  /*0430*/  ISETP.GE.AND P0, PT, R2, UR4, PT ;  /* 0x0000000402007c0c */ /* 0x001fda000bf06270 */
[----:B------:R-:W-:Y:S05]  /*0440*/  @P0 EXIT ;  /* 0x000000000000094d */ /* 0x000fea0003800000 */
[----:B------:R-:W0:Y:S01]  /*0450*/  LDCU.U8 UR10, c[0x0][0x410] ;  /* 0x00008200ff0a77ac */ /* 0x000e220008000000 */
[----:B------:R-:W2:Y:S01]  /*0460*/  LDCU UR11, c[0x0][0x400] ;  /* 0x00008000ff0b77ac */ /* 0x000ea20008000800 */
[----:B------:R-:W3:Y:S01]  /*0470*/  LDCU.64 UR8, c[0x0][0x3a0] ;  /* 0x00007400ff0877ac */ /* 0x000ee20008000a00 */
[----:B------:R-:W-:-:S11]  /*0480*/  UPLOP3.LUT UP1, UPT, UPT, UPT, UPT, 0x40, 0x4 ;  /* 0x000000000004789c */ /* 0x000fd60003f2e870 */
.L_x_23520:
[----:B------:R-:W4:Y:S08]  /*0490*/  LDC.64 R88, c[0x0][0x3f0] ;  /* 0x0000fc00ff587b82 */ /* 0x000f300000000a00 */
[----:B------:R-:W1:Y:S08]  /*04a0*/  LDC R125, c[0x0][0x388] ;  /* 0x0000e200ff7d7b82 */ /* 0x000e700000000800 */
[----:B------:R-:W0:Y:S01]  /*04b0*/  LDC.64 R90, c[0x0][0x3f8] ;  /* 0x0000fe00ff5a7b82 */ /* 0x000e220000000a00 */
[----:B----4-:R-:W-:-:S05]  /*04c0*/  IMAD.WIDE R88, R2, 0x4, R88 ;  /* 0x0000000402587825 */ /* 0x010fca00078e0258 */
[----:B------:R0:W4:Y:S02]  /*04d0*/  LDG.E R3, desc[UR6][R88.64] ;  /* 0x0000000658037981 */ /* 0x000124000c1e1900 */
[----:B0-----:R-:W-:-:S05]  /*04e0*/  IMAD.WIDE R88, R2, 0x4, R90 ;  /* 0x0000000402587825 */ /* 0x001fca00078e025a */
[----:B-----5:R0:W5:Y:S01]  /*04f0*/  LDG.E R124, desc[UR6][R88.64] ;  /* 0x00000006587c7981 */ /* 0x020162000c1e1900 */
[----:B----4-:R-:W-:-:S13]  /*0500*/  ISETP.GE.AND P0, PT, R3, 0x1, PT ;  /* 0x000000010300780c */ /* 0x010fda0003f06270 */
[----:B------:R-:W-:Y:S01]  /*0510*/  @P0 IADD3 R92, PT, PT, R3, -0x1, RZ ;  /* 0xffffffff035c0810 */ /* 0x000fe20007ffe0ff */
[----:B------:R-:W4:Y:S04]  /*0520*/  @P0 LDC.64 R94, c[0x0][0x390] ;  /* 0x0000e400ff5e0b82 */ /* 0x000f280000000a00 */
[----:B-1----:R-:W-:-:S05]  /*0530*/  @P0 IMAD R92, R92, R125, RZ ;  /* 0x0000007d5c5c0224 */ /* 0x002fca00078e02ff */
[----:B------:R-:W-:-:S04]  /*0540*/  @P0 SHF.R.S32.HI R93, RZ, 0x1f, R92 ;  /* 0x0000001fff5d0819 */ /* 0x000fc8000001145c */
[----:B------:R-:W-:Y:S01]  /*0550*/  @P0 LEA.HI R93, R93, R92, RZ, 0x3 ;  /* 0x0000005c5d5d0211 */ /* 0x000fe200078f18ff */
[----:B------:R-:W-:-:S03]  /*0560*/  HFMA2 R92, -RZ, RZ, 0, 0 ;  /* 0x00000000ff5c7431 */ /* 0x000fc600000001ff */
        /* <DEDUP_REMOVED lines=9> */
[----:B0-----:R-:W-:Y:S06]  /*0600*/  BRA.U !UP0, `(.L_x_23502) ;  /* 0x0000000108787547 */ /* 0x001fec000b800000 */
[----:B------:R-:W0:Y:S02]  /*0610*/  LDC.64 R88, c[0x0][0x3a0] ;  /* 0x0000e800ff587b82 */ /* 0x000e240000000a00 */
[----:B0-----:R-:W-:-:S05]  /*0620*/  IMAD.WIDE.U32 R88, R93, 0x20, R88 ;  /* 0x000000205d587825 */ /* 0x001fca00078e0058 */
[----:B------:R-:W3:Y:S04]  /*0630*/  LDG.E.128 R128, desc[UR6][R88.64] ;  /* 0x0000000658807981 */ /* 0x000ee8000c1e1d00 */
[----:B------:R0:W4:Y:S01]  /*0640*/  LDG.E.128 R120, desc[UR6][R88.64+0x10] ;  /* 0x0000100658787981 */ /* 0x000122000c1e1d00 */
[----:B------:R-:W-:-:S13]  /*0650*/  ISETP.GT.AND P1, PT, R3, RZ, PT ;  /* 0x000000ff0300720c */ /* 0x000fda0003f24270 */
[----:B------:R-:W3:Y:S01]  /*0660*/  @P1 LDC R90, c[0x0][0x40c] ;  /* 0x00010300ff5a1b82 */ /* 0x000ee20000000800 */
[--C-:B-----5:R-:W-:Y:S02]  /*0670*/  @P1 HADD2.F32 R91, -RZ, R84.reuse.H0_H0 ;  /* 0x20000054ff5b1230 */ /* 0x120fe40000004100 */
[----:B------:R-:W-:Y:S02]  /*0680*/  @P1 HADD2.F32 R0, -RZ, R84.H1_H1 ;  /* 0x30000054ff001230 */ /* 0x000fe40000004100 */
[--C-:B0-----:R-:W-:Y:S02]  /*0690*/  @P1 HADD2.F32 R89, -RZ, R85.reuse.H0_H0 ;  /* 0x20000055ff591230 */ /* 0x101fe40000004100 */
[----:B------:R-:W-:Y:S01]  /*06a0*/  @P1 HADD2.F32 R88, -RZ, R86.H1_H1 ;  /* 0x30000056ff581230 */ /* 0x000fe20000004100 */
[----:B------:R-:W0:Y:S08]  /*06b0*/  @P1 LDC R94, c[0x0][0x40c] ;  /* 0x00010300ff5e1b82 */ /* 0x000e300000000800 */
[----:B------:R-:W1:Y:S08]  /*06c0*/  @P1 LDC R95, c[0x0][0x40c] ;  /* 0x00010300ff5f1b82 */ /* 0x000e700000000800 */
[----:B------:R-:W2:Y:S08]  /*06d0*/  @P1 LDC R96, c[0x0][0x40c] ;  /* 0x00010300ff601b82 */ /* 0x000eb00000000800 */
[----:B------:R-:W2:Y:S08]  /*06e0*/  @P1 LDC R97, c[0x0][0x40c] ;  /* 0x00010300ff611b82 */ /* 0x000eb00000000800 */
[----:B------:R-:W4:Y:S08]  /*06f0*/  @P1 LDC R98, c[0x0][0x40c] ;  /* 0x00010300ff621b82 */ /* 0x000f300000000800 */
[----:B------:R-:W2:Y:S08]  /*0700*/  @P1 LDC R99, c[0x0][0x40c] ;  /* 0x00010300ff631b82 */ /* 0x000eb00000000800 */
[----:B------:R-:W2:Y:S01]  /*0710*/  @P1 LDC R100, c[0x0][0x40c] ;  /* 0x00010300ff641b82 */ /* 0x000ea20000000800 */
[----:B---3--:R-:W-:Y:S01]  /*0720*/  @P1 FFMA.FTZ R128, R91, R90, R128 ;  /* 0x0000005a5b801223 */ /* 0x008fe20000010080 */
[----:B0-----:R-:W-:Y:S01]  /*0730*/  @P1 FFMA.FTZ R129, R0, R94, R129 ;  /* 0x0000005e00811223 */ /* 0x001fe20000010081 */
[----:B-1----:R-:W-:Y:S01]  /*0740*/  @P1 FFMA.FTZ R130, R89, R95, R130 ;  /* 0x0000005f59821223 */ /* 0x002fe20000010082 */
[----:B------:R-:W-:-:S02]  /*0750*/  @P1 HADD2.F32 R0, -RZ, R85.H1_H1 ;  /* 0x30000055ff001230 */ /* 0x000fc40000004100 */
[----:B----4-:R-:W-:Y:S01]  /*0760*/  @P1 FFMA.FTZ R121, R88, R98, R121 ;  /* 0x0000006258791223 */ /* 0x010fe20000010079 */
[----:B------:R-:W-:Y:S02]  /*0770*/  @P1 HADD2.F32 R89, -RZ, R86.H0_H0 ;  /* 0x20000056ff591230 */ /* 0x000fe40000004100 */
[--C-:B------:R-:W-:Y:S02]  /*0780*/  @P1 HADD2.F32 R91, -RZ, R87.reuse.H0_H0 ;  /* 0x20000057ff5b1230 */ /* 0x100fe40000004100 */
[----:B--2---:R-:W-:Y:S01]  /*0790*/  @P1 FFMA.FTZ R131, R0, R96, R131 ;  /* 0x0000006000831223 */ /* 0x004fe20000010083 */
[----:B------:R-:W-:Y:S02]  /*07a0*/  @P1 HADD2.F32 R90, -RZ, R87.H1_H1 ;  /* 0x30000057ff5a1230 */ /* 0x000fe40000004100 */
[----:B------:R-:W-:Y:S01]  /*07b0*/  @P1 FFMA.FTZ R120, R89, R97, R120 ;  /* 0x0000006159781223 */ /* 0x000fe20000010078 */
[----:B------:R-:W-:Y:S02]  /*07c0*/  @P1 FFMA.FTZ R122, R91, R99, R122 ;  /* 0x000000635b7a1223 */ /* 0x000fe4000001007a */
[----:B------:R-:W-:Y:S01]  /*07d0*/  @P1 FFMA.FTZ R123, R90, R100, R123 ;  /* 0x000000645a7b1223 */ /* 0x000fe2000001007b */
[----:B------:R-:W-:Y:S06]  /*07e0*/  BRA `(.L_x_23503) ;  /* 0x0000000000707947 */ /* 0x000fec0003800000 */
.L_x_23502:
[----:B------:R-:W0:Y:S01]  /*07f0*/  @P0 LDC R89, c[0x0][0x40c] ;  /* 0x00010300ff590b82 */ /* 0x000e220000000800 */
[--C-:B-----5:R-:W-:Y:S01]  /*0800*/  @P0 HADD2.F32 R0, -RZ, R84.reuse.H0_H0 ;  /* 0x20000054ff000230 */ /* 0x120fe20000004100 */
[----:B------:R-:W-:Y:S01]  /*0810*/  CS2R R128, SRZ ;  /* 0x0000000000807805 */ /* 0x000fe2000001ff00 */
[----:B------:R-:W-:Y:S01]  /*0820*/  @P0 HADD2.F32 R88, -RZ, R84.H1_H1 ;  /* 0x30000054ff580230 */ /* 0x000fe20000004100 */
[----:B------:R-:W-:Y:S01]  /*0830*/  CS2R R130, SRZ ;  /* 0x0000000000827805 */ /* 0x000fe2000001ff00 */
[--C-:B------:R-:W-:Y:S01]  /*0840*/  @P0 HADD2.F32 R90, -RZ, R85.reuse.H0_H0 ;  /* 0x20000055ff5a0230 */ /* 0x100fe20000004100 */
[----:B------:R-:W-:Y:S02]  /*0850*/  CS2R R120, SRZ ;  /* 0x0000000000787805 */ /* 0x000fe4000001ff00 */
[----:B------:R-:W-:Y:S01]  /*0860*/  CS2R R122, SRZ ;  /* 0x00000000007a7805 */ /* 0x000fe2000001ff00 */
[----:B------:R-:W1:Y:S08]  /*0870*/  @P0 LDC R91, c[0x0][0x40c] ;  /* 0x00010300ff5b0b82 */ /* 0x000e700000000800 */
        /* <DEDUP_REMOVED lines=13> */
[----:B----4-:R-:W-:-:S07]  /*0950*/  @P0 FMUL.FTZ R131, R0, R97 ;  /* 0x0000006100830220 */ /* 0x010fce0000410000 */
[----:B------:R-:W4:Y:S01]  /*0960*/  @P0 LDC R96, c[0x0][0x40c] ;  /* 0x00010300ff600b82 */ /* 0x000f220000000800 */
[----:B0-----:R-:W-:Y:S01]  /*0970*/  @P0 FMUL.FTZ R120, R88, R99 ;  /* 0x0000006358780220 */ /* 0x001fe20000410000 */
[----:B-1----:R-:W-:Y:S01]  /*0980*/  @P0 FMUL.FTZ R121, R89, R94 ;  /* 0x0000005e59790220 */ /* 0x002fe20000410000 */
[----:B---3--:R-:W-:Y:S01]  /*0990*/  @P0 FMUL.FTZ R122, R90, R101 ;  /* 0x000000655a7a0220 */ /* 0x008fe20000410000 */
[----:B----4-:R-:W-:-:S07]  /*09a0*/  @P0 FMUL.FTZ R123, R91, R96 ;  /* 0x000000605b7b0220 */ /* 0x010fce0000410000 */
.L_x_23503:
        /* <DEDUP_REMOVED lines=9> */
.L_x_23504:
        /* <DEDUP_REMOVED lines=32> */
.L_x_23505:
[----:B0-----:R-:W0:Y:S01]  /*0c40*/  @P0 LDC R89, c[0x0][0x40c] ;  /* 0x00010300ff590b82 */ /* 0x001e220000000800 */
        /* <DEDUP_REMOVED lines=27> */
.L_x_23506:
        /* <DEDUP_REMOVED lines=40> */
.L_x_23507:
[----:B-1----:R-:W0:Y:S01]  /*1080*/  @P0 LDC R89, c[0x0][0x40c] ;  /* 0x00010300ff590b82 */ /* 0x002e220000000800 */
        /* <DEDUP_REMOVED lines=27> */
.L_x_23508:
        /* <DEDUP_REMOVED lines=9> */
.L_x_23509:
        /* <DEDUP_REMOVED lines=32> */
.L_x_23510:
[----:B0-----:R-:W0:Y:S01]  /*14d0*/  @P0 LDC R89, c[0x0][0x40c] ;  /* 0x00010300ff590b82 */ /* 0x001e220000000800 */
[--C-:B-----5:R-:W-:Y:S01]  /*14e0*/  @P0 HADD2.F32 R0, -RZ, R84.reuse.H0_H0 ;  /* 0x20000054ff000230 */ /* 0x120fe20000004100 */
[----:B------:R-:W-:Y:S01]  /*14f0*/  CS2R R100, SRZ ;  /* 0x0000000000647805 */ /* 0x000fe2000001ff00 */
[----:B------:R-:W-:Y:S01]  /*1500*/  @P0 HADD2.F32 R90, -RZ, R85.H0_H0 ;  /* 0x20000055ff5a0230 */ /* 0x000fe20000004100 */
[----:B------:R-:W-:Y:S01]  /*1510*/  CS2R R102, SRZ ;  /* 0x0000000000667805 */ /* 0x000fe2000001ff00 */
[----:B------:R-:W-:Y:S02]  /*1520*/  @P0 HADD2.F32 R88, -RZ, R84.H1_H1 ;  /* 0x30000054ff580230 */ /* 0x000fe40000004100 */
[----:B------:R-:W-:Y:S01]  /*1530*/  @P0 HADD2.F32 R94, -RZ, R86.H0_H0 ;  /* 0x20000056ff5e0230 */ /* 0x000fe20000004100 */
[----:B------:R-:W1:Y:S01]  /*1540*/  @P0 LDC R95, c[0x0][0x40c] ;  /* 0x00010300ff5f0b82 */ /* 0x000e620000000800 */
[--C-:B------:R-:W-:Y:S02]  /*1550*/  @P0 HADD2.F32 R118, -RZ, R87.reuse.H0_H0 ;  /* 0x20000057ff760230 */ /* 0x100fe40000004100 */
[----:B------:R-:W-:-:S05]  /*1560*/  @P0 HADD2.F32 R132, -RZ, R87.H1_H1 ;  /* 0x30000057ff840230 */ /* 0x000fca0000004100 */
[----:B------:R-:W3:Y:S08]  /*1570*/  @P0 LDC R91, c[0x0][0x40c] ;  /* 0x00010300ff5b0b82 */ /* 0x000ef00000000800 */
[----:B------:R-:W4:Y:S01]  /*1580*/  @P0 LDC R117, c[0x0][0x40c] ;  /* 0x00010300ff750b82 */ /* 0x000f220000000800 */
[----:B0-----:R-:W-:Y:S01]  /*1590*/  @P0 FMUL.FTZ R100, R0, R89 ;  /* 0x0000005900640220 */ /* 0x001fe20000410000 */
[----:B------:R-:W-:-:S06]  /*15a0*/  @P0 HADD2.F32 R0, -RZ, R85.H1_H1 ;  /* 0x30000055ff000230 */ /* 0x000fcc0000004100 */
[----:B------:R-:W0:Y:S01]  /*15b0*/  @P0 LDC R119, c[0x0][0x40c] ;  /* 0x00010300ff770b82 */ /* 0x000e220000000800 */
        /* <DEDUP_REMOVED lines=9> */
[----:B0-----:R-:W-:Y:S01]  /*1650*/  @P0 FMUL.FTZ R88, R94, R119 ;  /* 0x000000775e580220 */ /* 0x001fe20000410000 */
[----:B-1----:R-:W-:Y:S01]  /*1660*/  @P0 FMUL.FTZ R89, R95, R116 ;  /* 0x000000745f590220 */ /* 0x002fe20000410000 */
[----:B---3--:R-:W-:Y:S01]  /*1670*/  @P0 FMUL.FTZ R90, R118, R133 ;  /* 0x00000085765a0220 */ /* 0x008fe20000410000 */
[----:B----4-:R-:W-:-:S07]  /*1680*/  @P0 FMUL.FTZ R91, R132, R135 ;  /* 0x00000087845b0220 */ /* 0x010fce0000410000 */
.L_x_23511:
        /* <DEDUP_REMOVED lines=9> */
.L_x_23512:
        /* <DEDUP_REMOVED lines=8> */
[--C-:B-----5:R-:W-:Y:S02]  /*17a0*/  @P0 HADD2.F32 R3, -RZ, R84.reuse.H0_H0 ;  /* 0x20000054ff030230 */ /* 0x120fe40000004100 */
[----:B------:R-:W-:Y:S02]  /*17b0*/  @P0 HADD2.F32 R132, -RZ, R84.H1_H1 ;  /* 0x30000054ff840230 */ /* 0x000fe40000004100 */
[----:B0-----:R-:W-:Y:S02]  /*17c0*/  @P0 HADD2.F32 R135, -RZ, R85.H0_H0 ;  /* 0x20000055ff870230 */ /* 0x001fe40000004100 */
[----:B------:R-:W-:Y:S01]  /*17d0*/  @P0 HADD2.F32 R134, -RZ, R87.H1_H1 ;  /* 0x30000057ff860230 */ /* 0x000fe20000004100 */
[----:B------:R-:W0:Y:S08]  /*17e0*/  @P0 LDC R136, c[0x0][0x40c] ;  /* 0x00010300ff880b82 */ /* 0x000e300000000800 */
[----:B------:R-:W1:Y:S08]  /*17f0*/  @P0 LDC R137, c[0x0][0x40c] ;  /* 0x00010300ff890b82 */ /* 0x000e700000000800 */
[----:B------:R-:W2:Y:S08]  /*1800*/  @P0 LDC R138, c[0x0][0x40c] ;  /* 0x00010300ff8a0b82 */ /* 0x000eb00000000800 */
[----:B------:R-:W2:Y:S08]  /*1810*/  @P0 LDC R139, c[0x0][0x40c] ;  /* 0x00010300ff8b0b82 */ /* 0x000eb00000000800 */
[----:B------:R-:W2:Y:S08]  /*1820*/  @P0 LDC R140, c[0x0][0x40c] ;  /* 0x00010300ff8c0b82 */ /* 0x000eb00000000800 */
[----:B------:R-:W2:Y:S08]  /*1830*/  @P0 LDC R141, c[0x0][0x40c] ;  /* 0x00010300ff8d0b82 */ /* 0x000eb00000000800 */
[----:B------:R-:W4:Y:S01]  /*1840*/  @P0 LDC R142, c[0x0][0x40c] ;  /* 0x00010300ff8e0b82 */ /* 0x000f220000000800 */
[----:B---3--:R-:W-:Y:S01]  /*1850*/  @P0 FFMA.FTZ R92, R3, R0, R92 ;  /* 0x00000000035c0223 */ /* 0x008fe2000001005c */
[----:B0-----:R-:W-:Y:S01]  /*1860*/  @P0 FFMA.FTZ R93, R132, R136, R93 ;  /* 0x00000088845d0223 */ /* 0x001fe2000001005d */
[----:B-1----:R-:W-:Y:S01]  /*1870*/  @P0 FFMA.FTZ R94, R135, R137, R94 ;  /* 0x00000089875e0223 */ /* 0x002fe2000001005e */
[----:B------:R-:W-:-:S02]  /*1880*/  @P0 HADD2.F32 R0, -RZ, R85.H1_H1 ;  /* 0x30000055ff000230 */ /* 0x000fc40000004100 */
[----:B----4-:R-:W-:Y:S01]  /*1890*/  @P0 FFMA.FTZ R119, R134, R142, R119 ;  /* 0x0000008e86770223 */ /* 0x010fe20000010077 */
[--C-:B------:R-:W-:Y:S02]  /*18a0*/  @P0 HADD2.F32 R3, -RZ, R86.reuse.H0_H0 ;  /* 0x20000056ff030230 */ /* 0x100fe40000004100 */
[----:B------:R-:W-:Y:S02]  /*18b0*/  @P0 HADD2.F32 R132, -RZ, R86.H1_H1 ;  /* 0x30000056ff840230 */ /* 0x000fe40000004100 */
[----:B--2---:R-:W-:Y:S01]  /*18c0*/  @P0 FFMA.FTZ R95, R0, R138, R95 ;  /* 0x0000008a005f0223 */ /* 0x004fe2000001005f */
[----:B------:R-:W-:Y:S02]  /*18d0*/  @P0 HADD2.F32 R135, -RZ, R87.H0_H0 ;  /* 0x20000057ff870230 */ /* 0x000fe40000004100 */
[----:B------:R-:W-:Y:S01]  /*18e0*/  @P0 FFMA.FTZ R116, R3, R139, R116 ;  /* 0x0000008b03740223 */ /* 0x000fe20000010074 */
[----:B------:R-:W-:Y:S02]  /*18f0*/  @P0 FFMA.FTZ R117, R132, R140, R117 ;  /* 0x0000008c84750223 */ /* 0x000fe40000010075 */
[----:B------:R-:W-:Y:S01]  /*1900*/  @P0 FFMA.FTZ R118, R135, R141, R118 ;  /* 0x0000008d87760223 */ /* 0x000fe20000010076 */
[----:B------:R-:W-:Y:S06]  /*1910*/  BRA `(.L_x_23514) ;  /* 0x0000000000747947 */ /* 0x000fec0003800000 */
.L_x_23513:
[----:B------:R-:W1:Y:S01]  /*1920*/  @P0 LDC R116, c[0x0][0x40c] ;  /* 0x00010300ff740b82 */ /* 0x000e620000000800 */
[--C-:B0----5:R-:W-:Y:S01]  /*1930*/  @P0 HADD2.F32 R95, -RZ, R84.reuse.H1_H1 ;  /* 0x30000054ff5f0230 */ /* 0x121fe20000004100 */
[----:B------:R-:W-:Y:S01]  /*1940*/  CS2R R92, SRZ ;  /* 0x00000000005c7805 */ /* 0x000fe2000001ff00 */
[----:B------:R-:W-:Y:S01]  /*1950*/  @P0 HADD2.F32 R0, -RZ, R84.H0_H0 ;  /* 0x20000054ff000230 */ /* 0x000fe20000004100 */
[----:B------:R-:W-:Y:S01]  /*1960*/  MOV R94, RZ ;  /* 0x000000ff005e7202 */ /* 0x000fe20000000f00 */
[----:B------:R-:W-:Y:S02]  /*1970*/  @P0 HADD2.F32 R117, -RZ, R85.H0_H0 ;  /* 0x20000055ff750230 */ /* 0x000fe40000004100 */
[----:B------:R-:W-:Y:S01]  /*1980*/  @P0 HADD2.F32 R134, -RZ, R86.H1_H1 ;  /* 0x30000056ff860230 */ /* 0x000fe20000004100 */
[----:B------:R-:W0:Y:S01]  /*1990*/  @P0 LDC R3, c[0x0][0x40c] ;  /* 0x00010300ff030b82 */ /* 0x000e220000000800 */
[--C-:B------:R-:W-:Y:S02]  /*19a0*/  @P0 HADD2.F32 R136, -RZ, R87.reuse.H0_H0 ;  /* 0x20000057ff880230 */ /* 0x100fe40000004100 */
[----:B------:R-:W-:-:S05]  /*19b0*/  @P0 HADD2.F32 R138, -RZ, R87.H1_H1 ;  /* 0x30000057ff8a0230 */ /* 0x000fca0000004100 */
[----:B------:R-:W3:Y:S08]  /*19c0*/  @P0 LDC R118, c[0x0][0x40c] ;  /* 0x00010300ff760b82 */ /* 0x000ef00000000800 */
[----:B------:R-:W4:Y:S01]  /*19d0*/  @P0 LDC R135, c[0x0][0x40c] ;  /* 0x00010300ff870b82 */ /* 0x000f220000000800 */
[----:B-1----:R-:W-:Y:S01]  /*19e0*/  @P0 FMUL.FTZ R93, R95, R116 ;  /* 0x000000745f5d0220 */ /* 0x002fe20000410000 */
[----:B------:R-:W-:-:S06]  /*19f0*/  HFMA2 R95, -RZ, RZ, 0, 0 ;  /* 0x00000000ff5f7431 */ /* 0x000fcc00000001ff */
[----:B------:R-:W1:Y:S01]  /*1a00*/  @P0 LDC R132, c[0x0][0x40c] ;  /* 0x00010300ff840b82 */ /* 0x000e620000000800 */
[----:B0-----:R-:W-:Y:S01]  /*1a10*/  @P0 FMUL.FTZ R92, R0, R3 ;  /* 0x00000003005c0220 */ /* 0x001fe20000410000 */
[----:B------:R-:W-:Y:S02]  /*1a20*/  @P0 HADD2.F32 R0, -RZ, R85.H1_H1 ;  /* 0x30000055ff000230 */ /* 0x000fe40000004100 */
[----:B------:R-:W-:-:S04]  /*1a30*/  @P0 HADD2.F32 R3, -RZ, R86.H0_H0 ;  /* 0x20000056ff030230 */ /* 0x000fc80000004100 */
[----:B------:R-:W0:Y:S01]  /*1a40*/  @P0 LDC R137, c[0x0][0x40c] ;  /* 0x00010300ff890b82 */ /* 0x000e220000000800 */
[----:B---3--:R-:W-:Y:S01]  /*1a50*/  @P0 FMUL.FTZ R94, R117, R118 ;  /* 0x00000076755e0220 */ /* 0x008fe20000410000 */
[----:B------:R-:W-:Y:S02]  /*1a60*/  CS2R R116, SRZ ;  /* 0x0000000000747805 */ /* 0x000fe4000001ff00 */
[----:B------:R-:W-:-:S04]  /*1a70*/  CS2R R118, SRZ ;  /* 0x0000000000767805 */ /* 0x000fc8000001ff00 */
[----:B------:R-:W3:Y:S01]  /*1a80*/  @P0 LDC R139, c[0x0][0x40c] ;  /* 0x00010300ff8b0b82 */ /* 0x000ee20000000800 */
[----:B----4-:R-:W-:-:S07]  /*1a90*/  @P0 FMUL.FTZ R95, R0, R135 ;  /* 0x00000087005f0220 */ /* 0x010fce0000410000 */
[----:B------:R-:W4:Y:S01]  /*1aa0*/  @P0 LDC R141, c[0x0][0x40c] ;  /* 0x00010300ff8d0b82 */ /* 0x000f220000000800 */
[----:B-1----:R-:W-:Y:S01]  /*1ab0*/  @P0 FMUL.FTZ R116, R3, R132 ;  /* 0x0000008403740220 */ /* 0x002fe20000410000 */
[----:B0-----:R-:W-:Y:S01]  /*1ac0*/  @P0 FMUL.FTZ R117, R134, R137 ;  /* 0x0000008986750220 */ /* 0x001fe20000410000 */
[----:B---3--:R-:W-:Y:S01]  /*1ad0*/  @P0 FMUL.FTZ R118, R136, R139 ;  /* 0x0000008b88760220 */ /* 0x008fe20000410000 */
[----:B----4-:R-:W-:-:S07]  /*1ae0*/  @P0 FMUL.FTZ R119, R138, R141 ;  /* 0x0000008d8a770220 */ /* 0x010fce0000410000 */
.L_x_23514:
        /* <DEDUP_REMOVED lines=157> */
.L_x_23516:
[----:B--2---:R-:W-:Y:S05]  /*24c0*/  BSYNC.RECONVERGENT B0 ;  /* 0x0000000000007941 */ /* 0x004fea0003800200 */
.L_x_23515:
        /* <DEDUP_REMOVED lines=13> */
.L_x_23518:
[----:B------:R-:W-:Y:S05]  /*25a0*/  BSYNC.RECONVERGENT B0 ;  /* 0x0000000000007941 */ /* 0x000fea0003800200 */
.L_x_23517:
        /* <DEDUP_REMOVED lines=63> */
[----:B------:R-:W0:Y:S01]  /*29a0*/  LDC.64 R88, c[0x0][0x428] ;  /* 0x00010a00ff587b82 */ /* 0x000e220000000a00 */
[----:B------:R-:W-:Y:S01]  /*29b0*/  FADD.FTZ R138, -R127, R104 ;  /* 0x000000687f8a7221 */ /* 0x000fe20000010100 */
        /* <DEDUP_REMOVED lines=15> */
[----:B------:R-:W-:Y:S01]  /*2ab0*/  IADD3 R99, PT, PT, R97, 0x80, RZ ;  /* 0x0000008061637810 */ /* 0x000fe20007ffe0ff */
[----:B------:R-:W-:Y:S01]  /*2ac0*/  FADD.FTZ R128, -R127, R131 ;  /* 0x000000837f807221 */ /* 0x000fe20000010100 */
[----:B------:R-:W-:Y:S01]  /*2ad0*/  IADD3 R101, PT, PT, R97, 0x100, RZ ;  /* 0x0000010061657810 */ /* 0x000fe20007ffe0ff */
[----:B------:R-:W-:Y:S01]  /*2ae0*/  FADD.FTZ R122, -R127, R122 ;  /* 0x0000007a7f7a7221 */ /* 0x000fe20000010100 */
[----:B------:R-:W-:Y:S01]  /*2af0*/  IADD3 R103, PT, PT, R97, 0x180, RZ ;  /* 0x0000018061677810 */ /* 0x000fe20007ffe0ff */
[----:B------:R-:W-:Y:S01]  /*2b00*/  FADD.FTZ R134, -R127, R123 ;  /* 0x0000007b7f867221 */ /* 0x000fe20000010100 */
        /* <DEDUP_REMOVED lines=125> */
[----:B------:R0:W-:Y:S02]  /*32e0*/  STG.E.128 desc[UR6][R104.64], R120 ;  /* 0x0000007868007986 */ /* 0x0001e4000c101d06 */
.L_x_23519:
[----:B0-----:R-:W0:Y:S01]  /*32f0*/  LDC.64 R88, c[0x0][0x380] ;  /* 0x0000e000ff587b82 */ /* 0x001e220000000a00 */
[----:B------:R-:W-:Y:S01]  /*3300*/  UPLOP3.LUT UP1, UPT, UPT, UPT, UP1, 0x40, 0x4 ;  /* 0x000000000004789c */ /* 0x000fe20003f2e810 */
[----:B0-----:R-:W-:-:S04]  /*3310*/  IADD3 R2, PT, PT, R2, R88, RZ ;  /* 0x0000005802027210 */ /* 0x001fc80007ffe0ff */
[----:B------:R-:W-:-:S13]  /*3320*/  ISETP.GE.AND P0, PT, R2, R89, PT ;  /* 0x000000590200720c */ /* 0x000fda0003f06270 */
[----:B------:R-:W-:Y:S05]  /*3330*/  @!P0 BRA `(.L_x_23520) ;  /* 0xffffffd000548947 */ /* 0x000fea000383ffff */
[----:B------:R-:W-:Y:S05]  /*3340*/  EXIT ;  /* 0x000000000000794d */ /* 0x000fea0003800000 */
.L_x_23521:
        /* <DEDUP_REMOVED lines=11> */
.L_x_34095:


//--------------------- .text._ZN10layer_norm13ln_fwd_kernelINS_13Kernel_traitsIf6__halffS2_fjLj5120ELj1ELj1ELj4ELj16ENS_18Kernel_traits_baseILj5120EfS2_fS2_fjLj128EEEEELb0ELb1ELb0ELb0EEEvNS_9FwdParamsE --------------------------
	.section	.text._ZN10layer_norm13ln_fwd_kernelINS_13Kernel_traitsIf6__halffS2_fjLj5120ELj1ELj1ELj4ELj16ENS_18Kernel_traits_baseILj5120EfS2_fS2_fjLj128EEEEELb0ELb1ELb0ELb0EEEvNS_9FwdParamsE,"ax",@progbits
	.align	128
        .global         _ZN10layer_norm13ln_fwd_kernelINS_13Kernel_traitsIf6__halffS2_fjLj5120ELj1ELj1ELj4ELj16ENS_18Kernel_traits_baseILj5120EfS2_fS2_fjLj128EEEEELb0ELb1ELb0ELb0EEEvNS_9FwdParamsE
        .type           _ZN10layer_norm13ln_fwd_kernelINS_13Kernel_traitsIf6__halffS2_fjLj5120ELj1ELj1ELj4ELj16ENS_18Kernel_traits_baseILj5120EfS2_fS2_fjLj128EEEEELb0ELb1ELb0ELb0EEEvNS_9FwdParamsE,@function
        .size           _ZN10layer_norm13ln_fwd_kernelINS_13Kernel_traitsIf6__halffS2_fjLj5120ELj1ELj1ELj4ELj16ENS_18Kernel_traits_baseILj5120EfS2_fS2_fjLj128EEEEELb0ELb1ELb0ELb0EEEvNS_9FwdParamsE,(.L_x_34096 - _ZN10layer_norm13ln_fwd_kernelINS_13Kernel_traitsIf6__halffS2_fjLj5120ELj1ELj1ELj4ELj16ENS_18Kernel_traits_baseILj5120EfS2_fS2_fjLj128EEEEELb0ELb1ELb0ELb0EEEvNS_9FwdParamsE)
        .other          _ZN10layer_norm13ln_fwd_kernelINS_13Kernel_traitsIf6__halffS2_fjLj5120ELj1ELj1ELj4ELj16ENS_18Kernel_traits_baseILj5120EfS2_fS2_fjLj128EEEEELb0ELb1ELb0ELb0EEEvNS_9FwdParamsE,@"STO_CUDA_ENTRY STV_DEFAULT"
_ZN10layer_norm13ln_fwd_kernelINS_13Kernel_traitsIf6__halffS2_fjLj5120ELj1ELj1ELj4ELj16ENS_18Kernel_traits_baseILj5120EfS2_fS2_fjLj128EEEEELb0ELb1ELb0ELb0EEEvNS_9FwdParamsE:
.text._ZN10layer_norm13ln_fwd_kernelINS_13Kernel_traitsIf6__halffS2_fjLj5120ELj1ELj1ELj4ELj16ENS_18Kernel_traits_baseILj5120EfS2_fS2_fjLj128EEEEELb0ELb1ELb0ELb0EEEvNS_9FwdParamsE:
        /* <DEDUP_REMOVED lines=89> */
.L_x_23523:
        /* <DEDUP_REMOVED lines=69> */
.L_x_23524:
[----:B------:R-:W-:Y:S05]  /*09e0*/  BSYNC.RECONVERGENT B0 ;  /* 0x0000000000007941 */ /* 0x000fea0003800200 */
.L_x_23522:
        /* <DEDUP_REMOVED lines=24> */
.L_x_23559:
        /* <DEDUP_REMOVED lines=24> */
[--C-:B-----5:R-:W-:Y:S02]  /*0cf0*/  HADD2.F32 R179, -RZ, R157.reuse.H0_H0 ;  /* 0x2000009dffb37230 */ /* 0x120fe40000004100 */
[--C-:B------:R-:W-:Y:S02]  /*0d00*/  HADD2.F32 R163, -RZ, R156.reuse.H0_H0 ;  /* 0x2000009cffa37230 */ /* 0x100fe40000004100 */
[----:B------:R-:W-:Y:S02]  /*0d10*/  HADD2.F32 R177, -RZ, R156.H1_H1 ;  /* 0x3000009cffb17230 */ /* 0x000fe40000004100 */
[----:B------:R-:W-:Y:S01]  /*0d20*/  FMUL.FTZ R179, R179, R0 ;  /* 0x00000000b3b37220 */ /* 0x000fe20000410000 */
[----:B------:R-:W-:-:S02]  /*0d30*/  HADD2.F32 R157, -RZ, R157.H1_H1 ;  /* 0x3000009dff9d7230 */ /* 0x000fc40000004100 */
[-C--:B------:R-:W-:Y:S01]  /*0d40*/  FMUL.FTZ R163, R163, R0.reuse ;  /* 0x00000000a3a37220 */ /* 0x080fe20000410000 */
[--C-:B------:R-:W-:Y:S02]  /*0d50*/  HADD2.F32 R183, -RZ, R158.reuse.H1_H1 ;  /* 0x3000009effb77230 */ /* 0x100fe40000004100 */
[--C-:B------:R-:W-:Y:S02]  /*0d60*/  HADD2.F32 R185, -RZ, R159.reuse.H0_H0 ;  /* 0x2000009fffb97230 */ /* 0x100fe40000004100 */
[-C--:B0-----:R-:W-:Y:S01]  /*0d70*/  FMUL.FTZ R160, R157, R0.reuse ;  /* 0x000000009da07220 */ /* 0x081fe20000410000 */
[----:B------:R-:W-:Y:S02]  /*0d80*/  HADD2.F32 R181, -RZ, R158.H0_H0 ;  /* 0x2000009effb57230 */ /* 0x000fe40000004100 */
[-C--:B------:R-:W-:Y:S01]  /*0d90*/  FMUL.FTZ R158, R177, R0.reuse ;  /* 0x00000000b19e7220 */ /* 0x080fe20000410000 */
[----:B------:R-:W-:Y:S02]  /*0da0*/  HADD2.F32 R159, -RZ, R159.H1_H1 ;  /* 0x3000009fff9f7230 */ /* 0x000fe40000004100 */
[-C--:B------:R-:W-:Y:S01]  /*0db0*/  FMUL.FTZ R162, R183, R0.reuse ;  /* 0x00000000b7a27220 */ /* 0x080fe20000410000 */
[-C--:B------:R-:W-:Y:S01]  /*0dc0*/  FMUL.FTZ R185, R185, R0.reuse ;  /* 0x00000000b9b97220 */ /* 0x080fe20000410000 */
[-C--:B------:R-:W-:Y:S01]  /*0dd0*/  FMUL.FTZ R181, R181, R0.reuse ;  /* 0x00000000b5b57220 */ /* 0x080fe20000410000 */
        /* <DEDUP_REMOVED lines=10> */
.L_x_23527:
[--C-:B-----5:R-:W-:Y:S02]  /*0e80*/  HADD2.F32 R161, -RZ, R156.reuse.H0_H0 ;  /* 0x2000009cffa17230 */ /* 0x120fe40000004100 */
[--C-:B------:R-:W-:Y:S02]  /*0e90*/  HADD2.F32 R177, -RZ, R157.reuse.H0_H0 ;  /* 0x2000009dffb17230 */ /* 0x100fe40000004100 */
[----:B------:R-:W-:Y:S02]  /*0ea0*/  HADD2.F32 R163, -RZ, R156.H1_H1 ;  /* 0x3000009cffa37230 */ /* 0x000fe40000004100 */
[-C--:B------:R-:W-:Y:S01]  /*0eb0*/  FMUL.FTZ R161, R161, R0.reuse ;  /* 0x00000000a1a17220 */ /* 0x080fe20000410000 */
[----:B------:R-:W-:Y:S02]  /*0ec0*/  HADD2.F32 R157, -RZ, R157.H1_H1 ;  /* 0x3000009dff9d7230 */ /* 0x000fe40000004100 */
[----:B------:R-:W-:Y:S01]  /*0ed0*/  FMUL.FTZ R177, R177, R0 ;  /* 0x00000000b1b17220 */ /* 0x000fe20000410000 */
[----:B------:R-:W-:-:S02]  /*0ee0*/  HADD2.F32 R181, -RZ, R158.H1_H1 ;  /* 0x3000009effb57230 */ /* 0x000fc40000004100 */
[----:B------:R-:W-:Y:S01]  /*0ef0*/  FMUL.FTZ R156, R161, R12 ;  /* 0x0000000ca19c7220 */ /* 0x000fe20000410000 */
[--C-:B------:R-:W-:Y:S02]  /*0f00*/  HADD2.F32 R183, -RZ, R159.reuse.H0_H0 ;  /* 0x2000009fffb77230 */ /* 0x100fe40000004100 */
[-C--:B------:R-:W-:Y:S01]  /*0f10*/  FMUL.FTZ R160, R157, R0.reuse ;  /* 0x000000009da07220 */ /* 0x080fe20000410000 */
[----:B------:R-:W-:Y:S02]  /*0f20*/  HADD2.F32 R179, -RZ, R158.H0_H0 ;  /* 0x2000009effb37230 */ /* 0x000fe40000004100 */
        /* <DEDUP_REMOVED lines=13> */
.L_x_23528:
[----:B------:R-:W0:Y:S01]  /*1000*/  LDC.64 R178, c[0x0][0x3a8] ;  /* 0x0000ea00ffb27b82 */ /* 0x000e220000000a00 */
[C---:B------:R-:W-:Y:S01]  /*1010*/  IADD3 R176, PT, PT, R174.reuse, 0x80, RZ ;  /* 0x00000080aeb07810 */ /* 0x040fe20007ffe0ff */
[----:B0-----:R-:W-:-:S05]  /*1020*/  IMAD.WIDE.U32 R178, R174, 0x20, R178 ;  /* 0x00000020aeb27825 */ /* 0x001fca00078e00b2 */
[----:B------:R0:W-:Y:S04]  /*1030*/  STG.E.128 desc[UR6][R178.64], R156 ;  /* 0x0000009cb2007986 */ /* 0x0001e8000c101d06 */
[----:B------:R0:W-:Y:S02]  /*1040*/  STG.E.128 desc[UR6][R178.64+0x10], R160 ;  /* 0x000010a0b2007986 */ /* 0x0001e4000c101d06 */
.L_x_23526:
[----:B------:R-:W-:Y:S05]  /*1050*/  BSYNC.RECONVERGENT B0 ;  /* 0x0000000000007941 */ /* 0x000fea0003800200 */
.L_x_23525:
        /* <DEDUP_REMOVED lines=21> */
[----:B------:R-:W-:Y:S01]  /*11b0*/  FFMA.FTZ R164, R169, R28, R124 ;  /* 0x0000001ca9a47223 */ /* 0x000fe2000001007c */
[--C-:B------:R-:W-:Y:S02]  /*11c0*/  HADD2.F32 R183, -RZ, R167.reuse.H0_H0 ;  /* 0x200000a7ffb77230 */ /* 0x100fe40000004100 */
[-C--:B------:R-:W-:Y:S01]  /*11d0*/  FMUL.FTZ R168, R165, R0.reuse ;  /* 0x00000000a5a87220 */ /* 0x080fe20000410000 */
[----:B0-----:R-:W-:Y:S02]  /*11e0*/  HADD2.F32 R179, -RZ, R166.H0_H0 ;  /* 0x200000a6ffb37230 */ /* 0x001fe40000004100 */
[-C--:B------:R-:W-:Y:S01]  /*11f0*/  FMUL.FTZ R166, R171, R0.reuse ;  /* 0x00000000aba67220 */ /* 0x080fe20000410000 */
[----:B------:R-:W-:Y:S02]  /*1200*/  HADD2.F32 R167, -RZ, R167.H1_H1 ;  /* 0x300000a7ffa77230 */ /* 0x000fe40000004100 */
[-C--:B------:R-:W-:Y:S01]  /*1210*/  FMUL.FTZ R170, R181, R0.reuse ;  /* 0x00000000b5aa7220 */ /* 0x080fe20000410000 */
[-C--:B------:R-:W-:Y:S01]  /*1220*/  FMUL.FTZ R183, R183, R0.reuse ;  /* 0x00000000b7b77220 */ /* 0x080fe20000410000 */
[-C--:B------:R-:W-:Y:S01]  /*1230*/  FMUL.FTZ R179, R179, R0.reuse ;  /* 0x00000000b3b37220 */ /* 0x080fe20000410000 */
        /* <DEDUP_REMOVED lines=9> */
.L_x_23531:
[--C-:B-1---5:R-:W-:Y:S02]  /*12d0*/  HADD2.F32 R169, -RZ, R164.reuse.H0_H0 ;  /* 0x200000a4ffa97230 */ /* 0x122fe40000004100 */
        /* <DEDUP_REMOVED lines=23> */
.L_x_23532:
[----:B------:R-:W0:Y:S02]  /*1450*/  LDC.64 R178, c[0x0][0x3a8] ;  /* 0x0000ea00ffb27b82 */ /* 0x000e240000000a00 */
[C---:B0-----:R-:W-:Y:S01]  /*1460*/  IMAD.WIDE.U32 R178, R176.reuse, 0x20, R178 ;  /* 0x00000020b0b27825 */ /* 0x041fe200078e00b2 */
[----:B------:R-:W-:-:S04]  /*1470*/  IADD3 R176, PT, PT, R176, 0x80, RZ ;  /* 0x00000080b0b07810 */ /* 0x000fc80007ffe0ff */
[----:B------:R1:W-:Y:S04]  /*1480*/  STG.E.128 desc[UR6][R178.64], R164 ;  /* 0x000000a4b2007986 */ /* 0x0003e8000c101d06 */
[----:B------:R1:W-:Y:S02]  /*1490*/  STG.E.128 desc[UR6][R178.64+0x10], R168 ;  /* 0x000010a8b2007986 */ /* 0x0003e4000c101d06 */
.L_x_23530:
[----:B------:R-:W-:Y:S05]  /*14a0*/  BSYNC.RECONVERGENT B0 ;  /* 0x0000000000007941 */ /* 0x000fea0003800200 */
.L_x_23529:
        /* <DEDUP_REMOVED lines=13> */
[--C-:B--2--5:R-:W-:Y:S02]  /*1580*/  HADD2.F32 R137, -RZ, R132.reuse.H0_H0 ;  /* 0x20000084ff897230 */ /* 0x124fe40000004100 */
        /* <DEDUP_REMOVED lines=9> */
[----:B01----:R-:W-:Y:S02]  /*1620*/  HADD2.F32 R179, -RZ, R134.H0_H0 ;  /* 0x20000086ffb37230 */ /* 0x003fe40000004100 */
        /* <DEDUP_REMOVED lines=14> */
.L_x_23535:
[--C-:B--2--5:R-:W-:Y:S02]  /*1710*/  HADD2.F32 R137, -RZ, R132.reuse.H0_H0 ;  /* 0x20000084ff897230 */ /* 0x124fe40000004100 */
        /* <DEDUP_REMOVED lines=23> */
.L_x_23536:
[----:B------:R-:W0:Y:S02]  /*1890*/  LDC.64 R178, c[0x0][0x3a8] ;  /* 0x0000ea00ffb27b82 */ /* 0x000e240000000a00 */
[C---:B0-----:R-:W-:Y:S01]  /*18a0*/  IMAD.WIDE.U32 R178, R176.reuse, 0x20, R178 ;  /* 0x00000020b0b27825 */ /* 0x041fe200078e00b2 */
[----:B------:R-:W-:-:S04]  /*18b0*/  IADD3 R176, PT, PT, R176, 0x80, RZ ;  /* 0x00000080b0b07810 */ /* 0x000fc80007ffe0ff */
[----:B------:R2:W-:Y:S04]  /*18c0*/  STG.E.128 desc[UR6][R178.64], R132 ;  /* 0x00000084b2007986 */ /* 0x0005e8000c101d06 */
[----:B------:R2:W-:Y:S02]  /*18d0*/  STG.E.128 desc[UR6][R178.64+0x10], R136 ;  /* 0x00001088b2007986 */ /* 0x0005e4000c101d06 */
.L_x_23534:
[----:B------:R-:W-:Y:S05]  /*18e0*/  BSYNC.RECONVERGENT B0 ;  /* 0x0000000000007941 */ /* 0x000fea0003800200 */
.L_x_23533:
        /* <DEDUP_REMOVED lines=13> */
[--C-:B---3-5:R-:W-:Y:S02]  /*19c0*/  HADD2.F32 R145, -RZ, R140.reuse.H0_H0 ;  /* 0x2000008cff917230 */ /* 0x128fe40000004100 */
        /* <DEDUP_REMOVED lines=9> */
[----:B012---:R-:W-:Y:S02]  /*1a60*/  HADD2.F32 R179, -RZ, R142.H0_H0 ;  /* 0x2000008effb37230 */ /* 0x007fe40000004100 */
        /* <DEDUP_REMOVED lines=14> */
.L_x_23539:
[--C-:B---3-5:R-:W-:Y:S02]  /*1b50*/  HADD2.F32 R145, -RZ, R140.reuse.H0_H0 ;  /* 0x2000008cff917230 */ /* 0x128fe40000004100 */
        /* <DEDUP_REMOVED lines=23> */
.L_x_23540:
[----:B------:R-:W0:Y:S02]  /*1cd0*/  LDC.64 R178, c[0x0][0x3a8] ;  /* 0x0000ea00ffb27b82 */ /* 0x000e240000000a00 */
[C---:B0-----:R-:W-:Y:S01]  /*1ce0*/  IMAD.WIDE.U32 R178, R176.reuse, 0x20, R178 ;  /* 0x00000020b0b27825 */ /* 0x041fe200078e00b2 */
[----:B------:R-:W-:-:S04]  /*1cf0*/  IADD3 R176, PT, PT, R176, 0x80, RZ ;  /* 0x00000080b0b07810 */ /* 0x000fc80007ffe0ff */
[----:B------:R3:W-:Y:S04]  /*1d00*/  STG.E.128 desc[UR6][R178.64], R140 ;  /* 0x0000008cb2007986 */ /* 0x0007e8000c101d06 */
[----:B------:R3:W-:Y:S02]  /*1d10*/  STG.E.128 desc[UR6][R178.64+0x10], R144 ;  /* 0x00001090b2007986 */ /* 0x0007e4000c101d06 */
.L_x_23538:
[----:B------:R-:W-:Y:S05]  /*1d20*/  BSYNC.RECONVERGENT B0 ;  /* 0x0000000000007941 */ /* 0x000fea0003800200 */
.L_x_23537:
        /* <DEDUP_REMOVED lines=13> */
[--C-:B-----5:R-:W-:Y:S02]  /*1e00*/  HADD2.F32 R183, -RZ, R151.reuse.H0_H0 ;  /* 0x20000097ffb77230 */ /* 0x120fe40000004100 */
[----:B------:R-:W-:Y:S02]  /*1e10*/  HADD2.F32 R185, -RZ, R151.H1_H1 ;  /* 0x30000097ffb97230 */ /* 0x000fe40000004100 */
[--C-:B------:R-:W-:Y:S02]  /*1e20*/  HADD2.F32 R151, -RZ, R148.reuse.H0_H0 ;  /* 0x20000094ff977230 */ /* 0x100fe40000004100 */
[-C--:B------:R-:W-:Y:S01]  /*1e30*/  FMUL.FTZ R183, R183, R0.reuse ;  /* 0x00000000b7b77220 */ /* 0x080fe20000410000 */
[----:B0-----:R-:W-:Y:S02]  /*1e40*/  HADD2.F32 R153, -RZ, R148.H1_H1 ;  /* 0x30000094ff997230 */ /* 0x001fe40000004100 */
[----:B------:R-:W-:Y:S01]  /*1e50*/  FMUL.FTZ R152, R185, R0 ;  /* 0x00000000b9987220 */ /* 0x000fe20000410000 */
[----:B------:R-:W-:-:S02]  /*1e60*/  HADD2.F32 R155, -RZ, R149.H0_H0 ;  /* 0x20000095ff9b7230 */ /* 0x000fc40000004100 */
[----:B------:R-:W-:Y:S02]  /*1e70*/  HADD2.F32 R177, -RZ, R149.H1_H1 ;  /* 0x30000095ffb17230 */ /* 0x000fe40000004100 */
[-C--:B------:R-:W-:Y:S01]  /*1e80*/  FMUL.FTZ R149, R151, R0.reuse ;  /* 0x0000000097957220 */ /* 0x080fe20000410000 */
[--C-:B-123--:R-:W-:Y:S02]  /*1e90*/  HADD2.F32 R179, -RZ, R150.reuse.H0_H0 ;  /* 0x20000096ffb37230 */ /* 0x10efe40000004100 */
        /* <DEDUP_REMOVED lines=14> */
[----:B------:R-:W-:Y:S06]  /*1f80*/  BRA `(.L_x_23544) ;  /* 0x0000000000607947 */ /* 0x000fec0003800000 */
.L_x_23543:
        /* <DEDUP_REMOVED lines=24> */
.L_x_23544:
[----:B------:R-:W0:Y:S02]  /*2110*/  LDC.64 R178, c[0x0][0x3a8] ;  /* 0x0000ea00ffb27b82 */ /* 0x000e240000000a00 */
[----:B0-----:R-:W-:-:S05]  /*2120*/  IMAD.WIDE.U32 R176, R176, 0x20, R178 ;  /* 0x00000020b0b07825 */ /* 0x001fca00078e00b2 */
[----:B------:R4:W-:Y:S04]  /*2130*/  STG.E.128 desc[UR6][R176.64], R152 ;  /* 0x00000098b0007986 */ /* 0x0009e8000c101d06 */
[----:B------:R4:W-:Y:S02]  /*2140*/  STG.E.128 desc[UR6][R176.64+0x10], R148 ;  /* 0x00001094b0007986 */ /* 0x0009e4000c101d06 */
.L_x_23542:
[----:B------:R-:W-:Y:S05]  /*2150*/  BSYNC.RECONVERGENT B0 ;  /* 0x0000000000007941 */ /* 0x000fea0003800200 */
.L_x_23541:
        /* <DEDUP_REMOVED lines=164> */
.L_x_23546:
[----:B------:R-:W-:Y:S05]  /*2ba0*/  BSYNC.RECONVERGENT B0 ;  /* 0x0000000000007941 */ /* 0x000fea0003800200 */
.L_x_23545:
        /* <DEDUP_REMOVED lines=12> */
.L_x_23548:
[----:B------:R-:W-:Y:S05]  /*2c70*/  BSYNC.RECONVERGENT B0 ;  /* 0x0000000000007941 */ /* 0x000fea0003800200 */
.L_x_23547:
        /* <DEDUP_REMOVED lines=84> */
.L_x_23550:
[----:B------:R-:W-:Y:S05]  /*31c0*/  BSYNC.RECONVERGENT B0 ;  /* 0x0000000000007941 */ /* 0x000fea0003800200 */
.L_x_23549:
        /* <DEDUP_REMOVED lines=35> */
.L_x_23552:
[----:B------:R-:W-:Y:S05]  /*3400*/  BSYNC.RECONVERGENT B0 ;  /* 0x0000000000007941 */ /* 0x000fea0003800200 */
.L_x_23551:
        /* <DEDUP_REMOVED lines=34> */
.L_x_23554:
[----:B------:R-:W-:Y:S05]  /*3630*/  BSYNC.RECONVERGENT B0 ;  /* 0x0000000000007941 */ /* 0x000fea0003800200 */
.L_x_23553:
        /* <DEDUP_REMOVED lines=34> */
.L_x_23556:
[----:B------:R-:W-:Y:S05]  /*3860*/  BSYNC.RECONVERGENT B0 ;  /* 0x0000000000007941 */ /* 0x000fea0003800200 */
.L_x_23555:
        /* <DEDUP_REMOVED lines=31> */
[----:B------:R-:W-:-:S05]  /*3a60*/  F2FP.F16.F32.PACK_AB R184, R180, R179 ;  /* 0x000000b3b4b8723e */ /* 0x000fca00000000ff */
[----:B------:R0:W-:Y:S02]  /*3a70*/  STG.E.128 desc[UR6][R174.64], R184 ;  /* 0x000000b8ae007986 */ /* 0x0001e4000c101d06 */
.L_x_23558:
[----:B------:R-:W-:Y:S05]  /*3a80*/  BSYNC.RECONVERGENT B0 ;  /* 0x0000000000007941 */ /* 0x000fea0003800200 */
.L_x_23557:
[----:B0-----:R-:W0:Y:S01]  /*3a90*/  LDC.64 R174, c[0x0][0x380] ;  /* 0x0000e000ffae7b82 */ /* 0x001e220000000a00 */
[----:B------:R-:W-:Y:S01]  /*3aa0*/  UPLOP3.LUT UP1, UPT, UPT, UPT, UP1, 0x40, 0x4 ;  /* 0x000000000004789c */ /* 0x000fe20003f2e810 */
[----:B0-----:R-:W-:-:S04]  /*3ab0*/  IADD3 R2, PT, PT, R2, R174, RZ ;  /* 0x000000ae02027210 */ /* 0x001fc80007ffe0ff */
[----:B------:R-:W-:-:S13]  /*3ac0*/  ISETP.GE.AND P1, PT, R2, R175, PT ;  /* 0x000000af0200720c */ /* 0x000fda0003f26270 */
[----:B------:R-:W-:Y:S05]  /*3ad0*/  @!P1 BRA `(.L_x_23559) ;  /* 0xffffffd000249947 */ /* 0x000fea000383ffff */
[----:B------:R-:W-:Y:S05]  /*3ae0*/  EXIT ;  /* 0x000000000000794d */ /* 0x000fea0003800000 */
.L_x_23560:
        /* <DEDUP_REMOVED lines=9> */
.L_x_34096:


//--------------------- .text._ZN10layer_norm13ln_fwd_kernelINS_13Kernel_traitsIf6__halffS2_fjLj5120ELj1ELj1ELj4ELj16ENS_18Kernel_traits_baseILj5120EfS2_fS2_fjLj128EEEEELb0ELb1ELb0ELb1EEEvNS_9FwdParamsE --------------------------
	.section	.text._ZN10layer_norm13ln_fwd_kernelINS_13Kernel_traitsIf6__halffS2_fjLj5120ELj1ELj1ELj4ELj16ENS_18Kernel_traits_baseILj5120EfS2_fS2_fjLj128EEEEELb0ELb1ELb0ELb1EEEvNS_9FwdParamsE,"ax",@progbits
	.align	128
        .global         _ZN10layer_norm13ln_fwd_kernelINS_13Kernel_traitsIf6__halffS2_fjLj5120ELj1ELj1ELj4ELj16ENS_18Kernel_traits_baseILj5120EfS2_fS2_fjLj128EEEEELb0ELb1ELb0ELb1EEEvNS_9FwdParamsE
        .type           _ZN10layer_norm13ln_fwd_kernelINS_13Kernel_traitsIf6__halffS2_fjLj5120ELj1ELj1ELj4ELj16ENS_18Kernel_traits_baseILj5120EfS2_fS2_fjLj128EEEEELb0ELb1ELb0ELb1EEEvNS_9FwdParamsE,@function
        .size           _ZN10layer_norm13ln_fwd_kernelINS_13Kernel_traitsIf6__halffS2_fjLj5120ELj1ELj1ELj4ELj16ENS_18Kernel_traits_baseILj5120EfS2_fS2_fjLj128EEEEELb0ELb1ELb0ELb1EEEvNS_9FwdParamsE,(.L_x_34097 - _ZN10layer_norm13ln_fwd_kernelINS_13Kernel_traitsIf6__halffS2_fjLj5120ELj1ELj1ELj4ELj16ENS_18Kernel_traits_baseILj5120EfS2_fS2_fjLj128EEEEELb0ELb1ELb0ELb1EEEvNS_9FwdParamsE)
        .other          _ZN10layer_norm13ln_fwd_kernelINS_13Kernel_traitsIf6__halffS2_fjLj5120ELj1ELj1ELj4ELj16ENS_18Kernel_traits_baseILj5120EfS2_fS2_fjLj128EEEEELb0ELb1ELb0ELb1EEEvNS_9FwdParamsE,@"STO_CUDA_ENTRY STV_DEFAULT"
_ZN10layer_norm13ln_fwd_kernelINS_13Kernel_traitsIf6__halffS2_fjLj5120ELj1ELj1ELj4ELj16ENS_18Kernel_traits_baseILj5120EfS2_fS2_fjLj128EEEEELb0ELb1ELb0ELb1EEEvNS_9FwdParamsE:
.text._ZN10layer_norm13ln_fwd_kernelINS_13Kernel_traitsIf6__halffS2_fjLj5120ELj1ELj1ELj4ELj16ENS_18Kernel_traits_baseILj5120EfS2_fS2_fjLj128EEEEELb0ELb1ELb0ELb1EEEvNS_9FwdParamsE:
        /* <DEDUP_REMOVED lines=46> */
.L_x_23561:
        /* <DEDUP_REMOVED lines=44> */
.L_x_23562:
        /* <DEDUP_REMOVED lines=11> */
.L_x_23577:
        /* <DEDUP_REMOVED lines=12> */
[----:B------:R-:W-:Y:S01]  /*0710*/  ISETP.NE.AND.EX P1, PT, RZ, UR9, PT, P1 ;  /* 0x00000009ff007c0c */ /* 0x000fe2000bf25310 */
[----:B--2---:R-:W-:-:S12]  /*0720*/  @P0 HADD2.F32 R0, -RZ, R132.H0_H0 ;  /* 0x20000084ff000230 */ /* 0x004fd80000004100 */
[----:B0-----:R-:W-:Y:S05]  /*0730*/  @!P1 BRA `(.L_x_23563) ;  /* 0x0000000000749947 */ /* 0x001fea0003800000 */
[----:B------:R-:W0:Y:S02]  /*0740*/  LDC.64 R132, c[0x0][0x3a0] ;  /* 0x0000e800ff847b82 */ /* 0x000e240000000a00 */
[----:B0-----:R-:W-:-:S05]  /*0750*/  IMAD.WIDE.U32 R132, R3, 0x20, R132 ;  /* 0x0000002003847825 */ /* 0x001fca00078e0084 */
[----:B------:R-:W2:Y:S04]  /*0760*/  LDG.E.128 R124, desc[UR6][R132.64] ;  /* 0x00000006847c7981 */ /* 0x000ea8000c1e1d00 */
[----:B------:R2:W3:Y:S01]  /*0770*/  LDG.E.128 R128, desc[UR6][R132.64+0x10] ;  /* 0x0000100684807981 */ /* 0x0004e2000c1e1d00 */
[--C-:B-----5:R-:W-:Y:S02]  /*0780*/  HADD2.F32 R135, -RZ, R148.reuse.H0_H0 ;  /* 0x20000094ff877230 */ /* 0x120fe40000004100 */
[----:B------:R-:W-:Y:S02]  /*0790*/  HADD2.F32 R137, -RZ, R148.H1_H1 ;  /* 0x30000094ff897230 */ /* 0x000fe40000004100 */
[--C-:B------:R-:W-:Y:S02]  /*07a0*/  HADD2.F32 R139, -RZ, R149.reuse.H0_H0 ;  /* 0x20000095ff8b7230 */ /* 0x100fe40000004100 */
[----:B------:R-:W-:Y:S01]  /*07b0*/  FMUL.FTZ R135, R135, R0 ;  /* 0x0000000087877220 */ /* 0x000fe20000410000 */
[----:B------:R-:W-:-:S02]  /*07c0*/  HADD2.F32 R141, -RZ, R149.H1_H1 ;  /* 0x30000095ff8d7230 */ /* 0x000fc40000004100 */
[-C--:B------:R-:W-:Y:S01]  /*07d0*/  FMUL.FTZ R134, R137, R0.reuse ;  /* 0x0000000089867220 */ /* 0x080fe20000410000 */
[--C-:B------:R-:W-:Y:S02]  /*07e0*/  HADD2.F32 R145, -RZ, R150.reuse.H1_H1 ;  /* 0x30000096ff917230 */ /* 0x100fe40000004100 */
[-C--:B------:R-:W-:Y:S01]  /*07f0*/  FMUL.FTZ R139, R139, R0.reuse ;  /* 0x000000008b8b7220 */ /* 0x080fe20000410000 */
[----:B------:R-:W-:Y:S02]  /*0800*/  HADD2.F32 R143, -RZ, R150.H0_H0 ;  /* 0x20000096ff8f7230 */ /* 0x000fe40000004100 */
[-C--:B------:R-:W-:Y:S01]  /*0810*/  FMUL.FTZ R136, R141, R0.reuse ;  /* 0x000000008d887220 */ /* 0x080fe20000410000 */
[--C-:B------:R-:W-:Y:S02]  /*0820*/  HADD2.F32 R147, -RZ, R151.reuse.H0_H0 ;  /* 0x20000097ff937230 */ /* 0x100fe40000004100 */
[----:B------:R-:W-:Y:S01]  /*0830*/  FMUL.FTZ R138, R145, R0 ;  /* 0x00000000918a7220 */ /* 0x000fe20000410000 */
[----:B------:R-:W-:-:S02]  /*0840*/  HADD2.F32 R149, -RZ, R151.H1_H1 ;  /* 0x30000097ff957230 */ /* 0x000fc40000004100 */
        /* <DEDUP_REMOVED lines=12> */
.L_x_23563:
        /* <DEDUP_REMOVED lines=14> */
[----:B------:R-:W-:Y:S01]  /*09f0*/  FMUL.FTZ R132, R133, R84 ;  /* 0x0000005485847220 */ /* 0x000fe20000410000 */
        /* <DEDUP_REMOVED lines=9> */
.L_x_23564:
        /* <DEDUP_REMOVED lines=12> */
[--C-:B0----5:R-:W-:Y:S02]  /*0b50*/  HADD2.F32 R141, -RZ, R152.reuse.H0_H0 ;  /* 0x20000098ff8d7230 */ /* 0x121fe40000004100 */
[----:B------:R-:W-:Y:S02]  /*0b60*/  HADD2.F32 R143, -RZ, R152.H1_H1 ;  /* 0x30000098ff8f7230 */ /* 0x000fe40000004100 */
        /* <DEDUP_REMOVED lines=8> */
[----:B------:R-:W-:Y:S02]  /*0bf0*/  HADD2.F32 R149, -RZ, R154.H0_H0 ;  /* 0x2000009aff957230 */ /* 0x000fe40000004100 */
[-C--:B------:R-:W-:Y:S01]  /*0c00*/  FMUL.FTZ R146, R151, R0.reuse ;  /* 0x0000000097927220 */ /* 0x080fe20000410000 */
[----:B------:R-:W-:Y:S02]  /*0c10*/  HADD2.F32 R155, -RZ, R155.H1_H1 ;  /* 0x3000009bff9b7230 */ /* 0x000fe40000004100 */
[----:B------:R-:W-:Y:S01]  /*0c20*/  FMUL.FTZ R153, R153, R0 ;  /* 0x0000000099997220 */ /* 0x000fe20000410000 */
[----:B------:R-:W-:Y:S01]  /*0c30*/  FFMA.FTZ R140, R141, R92, R124 ;  /* 0x0000005c8d8c7223 */ /* 0x000fe2000001007c */
        /* <DEDUP_REMOVED lines=10> */
.L_x_23565:
[--C-:B0----5:R-:W-:Y:S02]  /*0ce0*/  HADD2.F32 R141, -RZ, R152.reuse.H0_H0 ;  /* 0x20000098ff8d7230 */ /* 0x121fe40000004100 */
        /* <DEDUP_REMOVED lines=23> */
.L_x_23566:
        /* <DEDUP_REMOVED lines=11> */
[--C-:B-1---5:R-:W-:Y:S02]  /*0f10*/  HADD2.F32 R151, -RZ, R168.reuse.H1_H1 ;  /* 0x300000a8ff977230 */ /* 0x122fe40000004100 */
[--C-:B------:R-:W-:Y:S02]  /*0f20*/  HADD2.F32 R153, -RZ, R169.reuse.H0_H0 ;  /* 0x200000a9ff997230 */ /* 0x100fe40000004100 */
[----:B------:R-:W-:Y:S02]  /*0f30*/  HADD2.F32 R155, -RZ, R169.H1_H1 ;  /* 0x300000a9ff9b7230 */ /* 0x000fe40000004100 */
[-C--:B------:R-:W-:Y:S01]  /*0f40*/  FMUL.FTZ R148, R151, R0.reuse ;  /* 0x0000000097947220 */ /* 0x080fe20000410000 */
[----:B------:R-:W-:Y:S02]  /*0f50*/  HADD2.F32 R149, -RZ, R168.H0_H0 ;  /* 0x200000a8ff957230 */ /* 0x000fe40000004100 */
[----:B------:R-:W-:Y:S01]  /*0f60*/  FMUL.FTZ R151, R153, R0 ;  /* 0x0000000099977220 */ /* 0x000fe20000410000 */
[----:B------:R-:W-:-:S02]  /*0f70*/  HADD2.F32 R169, -RZ, R171.H0_H0 ;  /* 0x200000abffa97230 */ /* 0x000fc40000004100 */
[-C--:B------:R-:W-:Y:S01]  /*0f80*/  FMUL.FTZ R150, R155, R0.reuse ;  /* 0x000000009b967220 */ /* 0x080fe20000410000 */
[--C-:B------:R-:W-:Y:S02]  /*0f90*/  HADD2.F32 R165, -RZ, R170.reuse.H0_H0 ;  /* 0x200000aaffa57230 */ /* 0x100fe40000004100 */
[-C--:B------:R-:W-:Y:S01]  /*0fa0*/  FMUL.FTZ R149, R149, R0.reuse ;  /* 0x0000000095957220 */ /* 0x080fe20000410000 */
[----:B------:R-:W-:Y:S02]  /*0fb0*/  HADD2.F32 R167, -RZ, R170.H1_H1 ;  /* 0x300000aaffa77230 */ /* 0x000fe40000004100 */
        /* <DEDUP_REMOVED lines=14> */
.L_x_23567:
[--C-:B-1---5:R-:W-:Y:S02]  /*10a0*/  HADD2.F32 R151, -RZ, R168.reuse.H1_H1 ;  /* 0x300000a8ff977230 */ /* 0x122fe40000004100 */
[--C-:B------:R-:W-:Y:S02]  /*10b0*/  HADD2.F32 R153, -RZ, R169.reuse.H0_H0 ;  /* 0x200000a9ff997230 */ /* 0x100fe40000004100 */
[----:B------:R-:W-:Y:S02]  /*10c0*/  HADD2.F32 R149, -RZ, R168.H0_H0 ;  /* 0x200000a8ff957230 */ /* 0x000fe40000004100 */
[-C--:B------:R-:W-:Y:S01]  /*10d0*/  FMUL.FTZ R148, R151, R0.reuse ;  /* 0x0000000097947220 */ /* 0x080fe20000410000 */
[----:B------:R-:W-:Y:S02]  /*10e0*/  HADD2.F32 R169, -RZ, R169.H1_H1 ;  /* 0x300000a9ffa97230 */ /* 0x000fe40000004100 */
        /* <DEDUP_REMOVED lines=19> */
.L_x_23568:
        /* <DEDUP_REMOVED lines=11> */
[--C-:B-1---5:R-:W-:Y:S02]  /*12d0*/  HADD2.F32 R169, -RZ, R181.reuse.H0_H0 ;  /* 0x200000b5ffa97230 */ /* 0x122fe40000004100 */
[----:B------:R-:W-:Y:S02]  /*12e0*/  HADD2.F32 R165, -RZ, R180.H0_H0 ;  /* 0x200000b4ffa57230 */ /* 0x000fe40000004100 */
        /* <DEDUP_REMOVED lines=8> */
[--C-:B------:R-:W-:Y:S02]  /*1370*/  HADD2.F32 R179, -RZ, R183.reuse.H0_H0 ;  /* 0x200000b7ffb37230 */ /* 0x100fe40000004100 */
[-C--:B------:R-:W-:Y:S01]  /*1380*/  FMUL.FTZ R160, R167, R0.reuse ;  /* 0x00000000a7a07220 */ /* 0x080fe20000410000 */
[----:B------:R-:W-:Y:S02]  /*1390*/  HADD2.F32 R181, -RZ, R183.H1_H1 ;  /* 0x300000b7ffb57230 */ /* 0x000fe40000004100 */
        /* <DEDUP_REMOVED lines=12> */
.L_x_23569:
[----:B-1---5:R-:W-:Y:S02]  /*1460*/  HADD2.F32 R169, -RZ, R181.H0_H0 ;  /* 0x200000b5ffa97230 */ /* 0x022fe40000004100 */
[----:B------:R-:W-:Y:S02]  /*1470*/  HADD2.F32 R165, -RZ, R180.H0_H0 ;  /* 0x200000b4ffa57230 */ /* 0x000fe40000004100 */
        /* <DEDUP_REMOVED lines=22> */
.L_x_23570:
        /* <DEDUP_REMOVED lines=15> */
[----:B------:R-:W-:Y:S02]  /*16d0*/  HADD2.F32 R175, -RZ, R172.H1_H1 ;  /* 0x300000acffaf7230 */ /* 0x000fe40000004100 */
[----:B------:R-:W-:Y:S01]  /*16e0*/  FMUL.FTZ R162, R191, R0 ;  /* 0x00000000bfa27220 */ /* 0x000fe20000410000 */
[----:B-1----:R-:W-:-:S02]  /*16f0*/  HADD2.F32 R181, -RZ, R173.H0_H0 ;  /* 0x200000adffb57230 */ /* 0x002fc40000004100 */
[-C--:B------:R-:W-:Y:S01]  /*1700*/  FMUL.FTZ R157, R157, R0.reuse ;  /* 0x000000009d9d7220 */ /* 0x080fe20000410000 */
[----:B------:R-:W-:Y:S02]  /*1710*/  HADD2.F32 R183, -RZ, R173.H1_H1 ;  /* 0x300000adffb77230 */ /* 0x000fe40000004100 */
        /* <DEDUP_REMOVED lines=16> */
.L_x_23571:
        /* <DEDUP_REMOVED lines=24> */
.L_x_23572:
        /* <DEDUP_REMOVED lines=155> */
.L_x_23574:
[----:B------:R-:W-:Y:S05]  /*2350*/  BSYNC.RECONVERGENT B0 ;  /* 0x0000000000007941 */ /* 0x000fea0003800200 */
.L_x_23573:
        /* <DEDUP_REMOVED lines=15> */
.L_x_23576:
[----:B------:R-:W-:Y:S05]  /*2450*/  BSYNC.RECONVERGENT B0 ;  /* 0x0000000000007941 */ /* 0x000fea0003800200 */
.L_x_23575:
        /* <DEDUP_REMOVED lines=93> */
[----:B------:R-:W-:Y:S01]  /*2a30*/  F2FP.F16.F32.PACK_AB R135, R138, R153 ;  /* 0x000000998a87723e */ /* 0x000fe200000000ff */
[----:B------:R-:W-:Y:S01]  /*2a40*/  FFMA.FTZ R138, R159, R16, R56 ;  /* 0x000000109f8a7223 */ /* 0x000fe20000010038 */
[----:B------:R-:W-:Y:S01]  /*2a50*/  FADD.FTZ R202, -R156, R172 ;  /* 0x000000ac9cca7221 */ /* 0x000fe20000010100 */
[C---:B------:R-:W-:Y:S01]  /*2a60*/  FMUL.FTZ R157, R209.reuse, R157 ;  /* 0x0000009dd19d7220 */ /* 0x040fe20000410000 */
        /* <DEDUP_REMOVED lines=16> */
[----:B------:R-:W-:Y:S01]  /*2b70*/  F2FP.F16.F32.PACK_AB R138, R151, R138 ;  /* 0x0000008a978a723e */ /* 0x000fe200000000ff */
[----:B------:R-:W-:-:S04]  /*2b80*/  IMAD.WIDE.U32 R142, R161, 0x10, R132 ;  /* 0x00000010a18e7825 */ /* 0x000fc800078e0084 */
[----:B------:R-:W-:Y:S01]  /*2b90*/  FFMA.FTZ R158, R183, R32, R72 ;  /* 0x00000020b79e7223 */ /* 0x000fe20000010048 */
[----:B------:R-:W-:Y:S01]  /*2ba0*/  FFMA.FTZ R151, R172, R33, R73 ;  /* 0x00000021ac977223 */ /* 0x000fe20000010049 */
[----:B------:R-:W-:Y:S01]  /*2bb0*/  FFMA.FTZ R152, R152, R15, R55 ;  /* 0x0000000f98987223 */ /* 0x000fe20000010037 */
[----:B------:R-:W-:-:S04]  /*2bc0*/  IMAD.WIDE.U32 R144, R163, 0x10, R132 ;  /* 0x00000010a3907825 */ /* 0x000fc800078e0084 */
[C---:B------:R-:W-:Y:S01]  /*2bd0*/  FADD.FTZ R194, -R156.reuse, R166 ;  /* 0x000000a69cc27221 */ /* 0x040fe20000010100 */
[----:B------:R-:W-:Y:S01]  /*2be0*/  FADD.FTZ R195, -R156, R167 ;  /* 0x000000a79cc37221 */ /* 0x000fe20000010100 */
[----:B------:R-:W-:Y:S01]  /*2bf0*/  F2FP.F16.F32.PACK_AB R158, R151, R158 ;  /* 0x0000009e979e723e */ /* 0x000fe200000000ff */
        /* <DEDUP_REMOVED lines=11> */
[----:B------:R-:W-:Y:S01]  /*2cb0*/  F2FP.F16.F32.PACK_AB R132, R3, R132 ;  /* 0x000000840384723e */ /* 0x000fe200000000ff */
[----:B------:R-:W-:Y:S01]  /*2cc0*/  FFMA.FTZ R3, R150, R13, R53 ;  /* 0x0000000d96037223 */ /* 0x000fe20000010035 */
[----:B------:R-:W-:Y:S01]  /*2cd0*/  F2FP.F16.F32.PACK_AB R139, R136, R139 ;  /* 0x0000008b888b723e */ /* 0x000fe200000000ff */
[----:B------:R-:W-:Y:S01]  /*2ce0*/  FFMA.FTZ R136, R137, R12, R52 ;  /* 0x0000000c89887223 */ /* 0x000fe20000010034 */
[----:B------:R-:W-:Y:S01]  /*2cf0*/  FFMA.FTZ R137, R155, R14, R54 ;  /* 0x0000000e9b897223 */ /* 0x000fe20000010036 */
[----:B------:R-:W0:Y:S01]  /*2d00*/  LDC.64 R150, c[0x0][0x380] ;  /* 0x0000e000ff967b82 */ /* 0x000e220000000a00 */
[----:B------:R-:W-:Y:S01]  /*2d10*/  FADD.FTZ R205, -R156, R175 ;  /* 0x000000af9ccd7221 */ /* 0x000fe20000010100 */
[C---:B------:R-:W-:Y:S01]  /*2d20*/  FMUL.FTZ R167, R209.reuse, R186 ;  /* 0x000000bad1a77220 */ /* 0x040fe20000410000 */
[C---:B------:R-:W-:Y:S01]  /*2d30*/  FMUL.FTZ R156, R209.reuse, R187 ;  /* 0x000000bbd19c7220 */ /* 0x040fe20000410000 */
[----:B------:R-:W-:Y:S01]  /*2d40*/  FMUL.FTZ R162, R209, R162 ;  /* 0x000000a2d1a27220 */ /* 0x000fe20000410000 */
[----:B------:R-:W-:Y:S01]  /*2d50*/  FFMA.FTZ R154, R171, R24, R64 ;  /* 0x00000018ab9a7223 */ /* 0x000fe20000010040 */
[----:B------:R-:W-:Y:S01]  /*2d60*/  FFMA.FTZ R153, R164, R25, R65 ;  /* 0x00000019a4997223 */ /* 0x000fe20000010041 */
[----:B------:R-:W-:Y:S01]  /*2d70*/  F2FP.F16.F32.PACK_AB R137, R152, R137 ;  /* 0x000000899889723e */ /* 0x000fe200000000ff */
        /* <DEDUP_REMOVED lines=61> */
.L_x_23578:
        /* <DEDUP_REMOVED lines=11> */
.L_x_34097:


//--------------------- .text._ZN10layer_norm13ln_fwd_kernelINS_13Kernel_traitsIf6__halffS2_fjLj5120ELj1ELj1ELj4ELj16ENS_18Kernel_traits_baseILj5120EfS2_fS2_fjLj128EEEEELb0ELb1ELb1ELb0EEEvNS_9FwdParamsE --------------------------
	.section	.text._ZN10layer_norm13ln_fwd_kernelINS_13Kernel_traitsIf6__halffS2_fjLj5120ELj1ELj1ELj4ELj16ENS_18Kernel_traits_baseILj5120EfS2_fS2_fjLj128EEEEELb0ELb1ELb1ELb0EEEvNS_9FwdParamsE,"ax",@progbits
	.align	128
        .global         _ZN10layer_norm13ln_fwd_kernelINS_13Kernel_traitsIf6__halffS2_fjLj5120ELj1ELj1ELj4ELj16ENS_18Kernel_traits_baseILj5120EfS2_fS2_fjLj128EEEEELb0ELb1ELb1ELb0EEEvNS_9FwdParamsE
        .type           _ZN10layer_norm13ln_fwd_kernelINS_13Kernel_traitsIf6__halffS2_fjLj5120ELj1ELj1ELj4ELj16ENS_18Kernel_traits_baseILj5120EfS2_fS2_fjLj128EEEEELb0ELb1ELb1ELb0EEEvNS_9FwdParamsE,@function
        .size           _ZN10layer_norm13ln_fwd_kernelINS_13Kernel_traitsIf6__halffS2_fjLj5120ELj1ELj1ELj4ELj16ENS_18Kernel_traits_baseILj5120EfS2_fS2_fjLj128EEEEELb0ELb1ELb1ELb0EEEvNS_9FwdParamsE,(.L_x_34098 - _ZN10layer_norm13ln_fwd_kernelINS_13Kernel_traitsIf6__halffS2_fjLj5120ELj1ELj1ELj4ELj16ENS_18Kernel_traits_baseILj5120EfS2_fS2_fjLj128EEEEELb0ELb1ELb1ELb0EEEvNS_9FwdParamsE)
        .other          _ZN10layer_norm13ln_fwd_kernelINS_13Kernel_traitsIf6__halffS2_fjLj5120ELj1ELj1ELj4ELj16ENS_18Kernel_traits_baseILj5120EfS2_fS2_fjLj128EEEEELb0ELb1ELb1ELb0EEEvNS_9FwdParamsE,@"STO_CUDA_ENTRY STV_DEFAULT"
_ZN10layer_norm13ln_fwd_kernelINS_13Kernel_traitsIf6__halffS2_fjLj5120ELj1ELj1ELj4ELj16ENS_18Kernel_traits_baseILj5120EfS2_fS2_fjLj128EEEEELb0ELb1ELb1ELb0EEEvNS_9FwdParamsE:
.text._ZN10layer_norm13ln_fwd_kernelINS_13Kernel_traitsIf6__halffS2_fjLj5120ELj1ELj1ELj4ELj16ENS_18Kernel_traits_baseILj5120EfS2_fS2_fjLj128EEEEELb0ELb1ELb1ELb0EEEvNS_9FwdParamsE:
        /* <DEDUP_REMOVED lines=89> */
.L_x_23580:
        /* <DEDUP_REMOVED lines=69> */
.L_x_23581:
[----:B------:R-:W-:Y:S05]  /*09e0*/  BSYNC.RECONVERGENT B0 ;  /* 0x0000000000007941 */ /* 0x000fea0003800200 */
.L_x_23579:
        /* <DEDUP_REMOVED lines=21> */
.L_x_23617:
        /* <DEDUP_REMOVED lines=28> */
.L_x_23584:
[----:B------:R-:W-:Y:S05]  /*0d00*/  BRA.U !UP0, `(.L_x_23585) ;  /* 0x0000000108b87547 */ /* 0x000fea000b800000 */
[----:B------:R-:W1:Y:S02]  /*0d10*/  LDC.64 R168, c[0x0][0x3a0] ;  /* 0x0000e800ffa87b82 */ /* 0x000e640000000a00 */
[----:B-1----:R-:W-:-:S05]  /*0d20*/  IMAD.WIDE.U32 R168, R180, 0x20, R168 ;  /* 0x00000020b4a87825 */ /* 0x002fca00078e00a8 */
[----:B------:R-:W2:Y:S04]  /*0d30*/  LDG.E.128 R124, desc[UR6][R168.64] ;  /* 0x00000006a87c7981 */ /* 0x000ea8000c1e1d00 */
[----:B------:R1:W3:Y:S01]  /*0d40*/  LDG.E.128 R164, desc[UR6][R168.64+0x10] ;  /* 0x00001006a8a47981 */ /* 0x0002e2000c1e1d00 */
[----:B------:R-:W-:-:S13]  /*0d50*/  ISETP.GT.AND P1, PT, R0, RZ, PT ;  /* 0x000000ff0000720c */ /* 0x000fda0003f24270 */
[----:B------:R-:W4:Y:S01]  /*0d60*/  @P1 LDC R171, c[0x0][0x40c] ;  /* 0x00010300ffab1b82 */ /* 0x000f220000000800 */
[--C-:B-----5:R-:W-:Y:S02]  /*0d70*/  @P1 HADD2.F32 R170, -RZ, R160.reuse.H0_H0 ;  /* 0x200000a0ffaa1230 */ /* 0x120fe40000004100 */
[----:B------:R-:W-:Y:S02]  /*0d80*/  @P1 HADD2.F32 R172, -RZ, R160.H1_H1 ;  /* 0x300000a0ffac1230 */ /* 0x000fe40000004100 */
[--C-:B-1----:R-:W-:Y:S02]  /*0d90*/  @P1 HADD2.F32 R168, -RZ, R161.reuse.H0_H0 ;  /* 0x200000a1ffa81230 */ /* 0x102fe40000004100 */
[----:B------:R-:W-:Y:S01]  /*0da0*/  @P1 HADD2.F32 R169, -RZ, R161.H1_H1 ;  /* 0x300000a1ffa91230 */ /* 0x000fe20000004100 */
[----:B------:R-:W1:Y:S01]  /*0db0*/  @P1 LDC R173, c[0x0][0x40c] ;  /* 0x00010300ffad1b82 */ /* 0x000e620000000800 */
[----:B------:R-:W-:-:S07]  /*0dc0*/  @P1 HADD2.F32 R174, -RZ, R163.H0_H0 ;  /* 0x200000a3ffae1230 */ /* 0x000fce0000004100 */
[----:B------:R-:W0:Y:S08]  /*0dd0*/  @P1 LDC R175, c[0x0][0x40c] ;  /* 0x00010300ffaf1b82 */ /* 0x000e300000000800 */
[----:B------:R-:W0:Y:S01]  /*0de0*/  @P1 LDC R184, c[0x0][0x40c] ;  /* 0x00010300ffb81b82 */ /* 0x000e220000000800 */
[----:B----4-:R-:W-:Y:S01]  /*0df0*/  @P1 FMUL.FTZ R171, R170, R171 ;  /* 0x000000abaaab1220 */ /* 0x010fe20000410000 */
[----:B------:R-:W-:-:S06]  /*0e00*/  @P1 HADD2.F32 R170, -RZ, R162.H0_H0 ;  /* 0x200000a2ffaa1230 */ /* 0x000fcc0000004100 */
[----:B------:R-:W4:Y:S01]  /*0e10*/  @P1 LDC R183, c[0x0][0x40c] ;  /* 0x00010300ffb71b82 */ /* 0x000f220000000800 */
[----:B-1----:R-:W-:Y:S01]  /*0e20*/  @P1 FMUL.FTZ R172, R172, R173 ;  /* 0x000000adacac1220 */ /* 0x002fe20000410000 */
[----:B------:R-:W-:-:S06]  /*0e30*/  @P1 HADD2.F32 R173, -RZ, R162.H1_H1 ;  /* 0x300000a2ffad1230 */ /* 0x000fcc0000004100 */
[----:B------:R-:W1:Y:S01]  /*0e40*/  @P1 LDC R186, c[0x0][0x40c] ;  /* 0x00010300ffba1b82 */ /* 0x000e620000000800 */
[----:B0-----:R-:W-:-:S07]  /*0e50*/  @P1 FMUL.FTZ R175, R168, R175 ;  /* 0x000000afa8af1220 */ /* 0x001fce0000410000 */
[----:B------:R-:W0:Y:S01]  /*0e60*/  @P1 LDC R185, c[0x0][0x40c] ;  /* 0x00010300ffb91b82 */ /* 0x000e220000000800 */
[----:B------:R-:W-:Y:S01]  /*0e70*/  @P1 FMUL.FTZ R184, R169, R184 ;  /* 0x000000b8a9b81220 */ /* 0x000fe20000410000 */
[----:B----4-:R-:W-:Y:S01]  /*0e80*/  @P1 FMUL.FTZ R183, R170, R183 ;  /* 0x000000b7aab71220 */ /* 0x010fe20000410000 */
[----:B-1----:R-:W-:Y:S01]  /*0e90*/  @P1 FMUL.FTZ R186, R173, R186 ;  /* 0x000000baadba1220 */ /* 0x002fe20000410000 */
        /* <DEDUP_REMOVED lines=17> */
[----:B------:R-:W-:-:S05]  /*0fb0*/  HADD2.F32 R175, -RZ, R163.H1_H1 ;  /* 0x300000a3ffaf7230 */ /* 0x000fca0000004100 */
[----:B------:R-:W-:-:S04]  /*0fc0*/  FMUL.FTZ R184, R175, UR12 ;  /* 0x0000000cafb87c20 */ /* 0x000fc80008410000 */
[----:B------:R-:W-:Y:S01]  /*0fd0*/  FFMA.FTZ R175, R184, R19, R167 ;  /* 0x00000013b8af7223 */ /* 0x000fe200000100a7 */
[----:B------:R-:W-:Y:S06]  /*0fe0*/  BRA `(.L_x_23586) ;  /* 0x0000000000947947 */ /* 0x000fec0003800000 */
.L_x_23585:
[----:B------:R-:W1:Y:S01]  /*0ff0*/  @P5 LDC R169, c[0x0][0x40c] ;  /* 0x00010300ffa95b82 */ /* 0x000e620000000800 */
[----:B-----5:R-:W-:Y:S02]  /*1000*/  @P5 HADD2.F32 R168, -RZ, R160.H0_H0 ;  /* 0x200000a0ffa85230 */ /* 0x020fe40000004100 */
[----:B------:R-:W-:Y:S02]  /*1010*/  @P5 HADD2.F32 R174, -RZ, R161.H1_H1 ;  /* 0x300000a1ffae5230 */ /* 0x000fe40000004100 */
[--C-:B------:R-:W-:Y:S02]  /*1020*/  @P5 HADD2.F32 R183, -RZ, R162.reuse.H0_H0 ;  /* 0x200000a2ffb75230 */ /* 0x100fe40000004100 */
[----:B------:R-:W-:Y:S01]  /*1030*/  @P5 HADD2.F32 R185, -RZ, R162.H1_H1 ;  /* 0x300000a2ffb95230 */ /* 0x000fe20000004100 */
[----:B------:R-:W2:Y:S08]  /*1040*/  @P5 LDC R173, c[0x0][0x40c] ;  /* 0x00010300ffad5b82 */ /* 0x000eb00000000800 */
[----:B------:R-:W3:Y:S08]  /*1050*/  @P5 LDC R170, c[0x0][0x40c] ;  /* 0x00010300ffaa5b82 */ /* 0x000ef00000000800 */
[----:B------:R-:W4:Y:S01]  /*1060*/  @P5 LDC R175, c[0x0][0x40c] ;  /* 0x00010300ffaf5b82 */ /* 0x000f220000000800 */
[----:B-1----:R-:W-:Y:S01]  /*1070*/  @P5 FMUL.FTZ R171, R168, R169 ;  /* 0x000000a9a8ab5220 */ /* 0x002fe20000410000 */
[----:B------:R-:W-:-:S02]  /*1080*/  @P5 HADD2.F32 R168, -RZ, R160.H1_H1 ;  /* 0x300000a0ffa85230 */ /* 0x000fc40000004100 */
[----:B------:R-:W-:-:S04]  /*1090*/  @P5 HADD2.F32 R169, -RZ, R161.H0_H0 ;  /* 0x200000a1ffa95230 */ /* 0x000fc80000004100 */
[----:B------:R-:W1:Y:S01]  /*10a0*/  @P5 LDC R186, c[0x0][0x40c] ;  /* 0x00010300ffba5b82 */ /* 0x000e620000000800 */
[----:B--2---:R-:W-:-:S07]  /*10b0*/  @P5 FMUL.FTZ R172, R168, R173 ;  /* 0x000000ada8ac5220 */ /* 0x004fce0000410000 */
[----:B------:R-:W2:Y:S01]  /*10c0*/  @P5 LDC R188, c[0x0][0x40c] ;  /* 0x00010300ffbc5b82 */ /* 0x000ea20000000800 */
[----:B---3--:R-:W-:Y:S01]  /*10d0*/  @P5 FMUL.FTZ R173, R169, R170 ;  /* 0x000000aaa9ad5220 */ /* 0x008fe20000410000 */
[----:B------:R-:W-:Y:S01]  /*10e0*/  HFMA2 R170, -RZ, RZ, 0, 0 ;  /* 0x00000000ffaa7431 */ /* 0x000fe200000001ff */
[----:B------:R-:W-:Y:S02]  /*10f0*/  CS2R R168, SRZ ;  /* 0x0000000000a87805 */ /* 0x000fe4000001ff00 */
[----:B------:R-:W-:Y:S01]  /*1100*/  @P5 FMUL.FTZ R169, R172, R13 ;  /* 0x0000000daca95220 */ /* 0x000fe20000410000 */
[----:B------:R-:W-:Y:S01]  /*1110*/  @P5 FMUL.FTZ R168, R171, R12 ;  /* 0x0000000caba85220 */ /* 0x000fe20000410000 */
[----:B------:R-:W-:Y:S01]  /*1120*/  MOV R171, RZ ;  /* 0x000000ff00ab7202 */ /* 0x000fe20000000f00 */
[----:B------:R-:W3:Y:S01]  /*1130*/  @P5 LDC R187, c[0x0][0x40c] ;  /* 0x00010300ffbb5b82 */ /* 0x000ee20000000800 */
[----:B----4-:R-:W-:Y:S01]  /*1140*/  @P5 FMUL.FTZ R184, R174, R175 ;  /* 0x000000afaeb85220 */ /* 0x010fe20000410000 */
[----:B------:R-:W-:-:S02]  /*1150*/  @P5 HADD2.F32 R174, -RZ, R163.H0_H0 ;  /* 0x200000a3ffae5230 */ /* 0x000fc40000004100 */
[----:B------:R-:W-:Y:S01]  /*1160*/  @P5 FMUL.FTZ R170, R173, R14 ;  /* 0x0000000eadaa5220 */ /* 0x000fe20000410000 */
[----:B------:R-:W-:Y:S01]  /*1170*/  @P5 HADD2.F32 R175, -RZ, R163.H1_H1 ;  /* 0x300000a3ffaf5230 */ /* 0x000fe20000004100 */
[----:B------:R-:W-:Y:S01]  /*1180*/  CS2R R172, SRZ ;  /* 0x0000000000ac7805 */ /* 0x000fe2000001ff00 */
[----:B------:R-:W-:Y:S01]  /*1190*/  @P5 FMUL.FTZ R171, R184, R15 ;  /* 0x0000000fb8ab5220 */ /* 0x000fe20000410000 */
[----:B------:R-:W4:Y:S01]  /*11a0*/  @P5 LDC R190, c[0x0][0x40c] ;  /* 0x00010300ffbe5b82 */ /* 0x000f220000000800 */
[----:B-1----:R-:W-:-:S04]  /*11b0*/  @P5 FMUL.FTZ R183, R183, R186 ;  /* 0x000000bab7b75220 */ /* 0x002fc80000410000 */
[----:B------:R-:W-:Y:S01]  /*11c0*/  @P5 FMUL.FTZ R172, R183, R16 ;  /* 0x00000010b7ac5220 */ /* 0x000fe20000410000 */
[----:B--2---:R-:W-:-:S04]  /*11d0*/  @P5 FMUL.FTZ R188, R185, R188 ;  /* 0x000000bcb9bc5220 */ /* 0x004fc80000410000 */
[----:B------:R-:W-:Y:S01]  /*11e0*/  @P5 FMUL.FTZ R173, R188, R17 ;  /* 0x00000011bcad5220 */ /* 0x000fe20000410000 */
[----:B---3--:R-:W-:Y:S01]  /*11f0*/  @P5 FMUL.FTZ R187, R174, R187 ;  /* 0x000000bbaebb5220 */ /* 0x008fe20000410000 */
[----:B----4-:R-:W-:Y:S01]  /*1200*/  @P5 FMUL.FTZ R190, R175, R190 ;  /* 0x000000beafbe5220 */ /* 0x010fe20000410000 */
[----:B------:R-:W-:Y:S02]  /*1210*/  CS2R R174, SRZ ;  /* 0x0000000000ae7805 */ /* 0x000fe4000001ff00 */
[----:B------:R-:W-:Y:S01]  /*1220*/  @P5 FMUL.FTZ R174, R187, R18 ;  /* 0x00000012bbae5220 */ /* 0x000fe20000410000 */
[----:B------:R-:W-:-:S07]  /*1230*/  @P5 FMUL.FTZ R175, R190, R19 ;  /* 0x00000013beaf5220 */ /* 0x000fce0000410000 */
.L_x_23586:
[----:B------:R-:W1:Y:S01]  /*1240*/  LDC.64 R184, c[0x0][0x3a8] ;  /* 0x0000ea00ffb87b82 */ /* 0x000e620000000a00 */
[----:B------:R-:W-:Y:S01]  /*1250*/  IADD3 R182, PT, PT, R182, 0x80, RZ ;  /* 0x00000080b6b67810 */ /* 0x000fe20007ffe0ff */
[C---:B-1----:R-:W-:Y:S01]  /*1260*/  IMAD.WIDE.U32 R184, R180.reuse, 0x20, R184 ;  /* 0x00000020b4b87825 */ /* 0x042fe200078e00b8 */
[----:B------:R-:W-:-:S04]  /*1270*/  IADD3 R180, PT, PT, R180, 0x80, RZ ;  /* 0x00000080b4b47810 */ /* 0x000fc80007ffe0ff */
[----:B------:R1:W-:Y:S04]  /*1280*/  STG.E.128 desc[UR6][R184.64], R168 ;  /* 0x000000a8b8007986 */ /* 0x0003e8000c101d06 */
[----:B------:R1:W-:Y:S02]  /*1290*/  STG.E.128 desc[UR6][R184.64+0x10], R172 ;  /* 0x000010acb8007986 */ /* 0x0003e4000c101d06 */
.L_x_23583:
[----:B0-----:R-:W-:Y:S05]  /*12a0*/  BSYNC.RECONVERGENT B0 ;  /* 0x0000000000007941 */ /* 0x001fea0003800200 */
.L_x_23582:
        /* <DEDUP_REMOVED lines=14> */
[----:B------:R-:W2:Y:S01]  /*1390*/  @P2 LDC R133, c[0x0][0x40c] ;  /* 0x00010300ff852b82 */ /* 0x000ea20000000800 */
[--C-:B0----5:R-:W-:Y:S02]  /*13a0*/  @P2 HADD2.F32 R130, -RZ, R160.reuse.H1_H1 ;  /* 0x300000a0ff822230 */ /* 0x121fe40000004100 */
[--C-:B------:R-:W-:Y:S02]  /*13b0*/  @P2 HADD2.F32 R132, -RZ, R161.reuse.H0_H0 ;  /* 0x200000a1ff842230 */ /* 0x100fe40000004100 */
[----:B------:R-:W-:Y:S02]  /*13c0*/  @P2 HADD2.F32 R134, -RZ, R161.H1_H1 ;  /* 0x300000a1ff862230 */ /* 0x000fe40000004100 */
[----:B------:R-:W-:Y:S01]  /*13d0*/  @P2 HADD2.F32 R128, -RZ, R160.H0_H0 ;  /* 0x200000a0ff802230 */ /* 0x000fe20000004100 */
[----:B------:R-:W0:Y:S08]  /*13e0*/  @P2 LDC R135, c[0x0][0x40c] ;  /* 0x00010300ff872b82 */ /* 0x000e300000000800 */
[----:B------:R-:W3:Y:S08]  /*13f0*/  @P2 LDC R183, c[0x0][0x40c] ;  /* 0x00010300ffb72b82 */ /* 0x000ef00000000800 */
[----:B------:R-:W4:Y:S01]  /*1400*/  @P2 LDC R129, c[0x0][0x40c] ;  /* 0x00010300ff812b82 */ /* 0x000f220000000800 */
[----:B--2---:R-:W-:Y:S01]  /*1410*/  @P2 FMUL.FTZ R130, R130, R133 ;  /* 0x0000008582822220 */ /* 0x004fe20000410000 */
[----:B------:R-:W-:-:S06]  /*1420*/  @P2 HADD2.F32 R133, -RZ, R162.H1_H1 ;  /* 0x300000a2ff852230 */ /* 0x000fcc0000004100 */
[----:B-1----:R-:W1:Y:S01]  /*1430*/  @P2 LDC R185, c[0x0][0x40c] ;  /* 0x00010300ffb92b82 */ /* 0x002e620000000800 */
[----:B0-----:R-:W-:Y:S01]  /*1440*/  @P2 FMUL.FTZ R135, R132, R135 ;  /* 0x0000008784872220 */ /* 0x001fe20000410000 */
[----:B------:R-:W-:-:S06]  /*1450*/  @P2 HADD2.F32 R132, -RZ, R162.H0_H0 ;  /* 0x200000a2ff842230 */ /* 0x000fcc0000004100 */
[----:B------:R-:W0:Y:S01]  /*1460*/  @P2 LDC R186, c[0x0][0x40c] ;  /* 0x00010300ffba2b82 */ /* 0x000e220000000800 */
[----:B---3--:R-:W-:Y:S01]  /*1470*/  @P2 FMUL.FTZ R184, R134, R183 ;  /* 0x000000b786b82220 */ /* 0x008fe20000410000 */
[----:B------:R-:W-:-:S06]  /*1480*/  @P2 HADD2.F32 R134, -RZ, R163.H0_H0 ;  /* 0x200000a3ff862230 */ /* 0x000fcc0000004100 */
[----:B------:R-:W2:Y:S01]  /*1490*/  @P2 LDC R187, c[0x0][0x40c] ;  /* 0x00010300ffbb2b82 */ /* 0x000ea20000000800 */
[----:B----4-:R-:W-:Y:S01]  /*14a0*/  @P2 FMUL.FTZ R131, R128, R129 ;  /* 0x0000008180832220 */ /* 0x010fe20000410000 */
[----:B------:R-:W-:Y:S01]  /*14b0*/  MOV R129, R125 ;  /* 0x0000007d00817202 */ /* 0x000fe20000000f00 */
[----:B------:R-:W-:Y:S01]  /*14c0*/  @P2 FFMA.FTZ R129, R130, R29, R125 ;  /* 0x0000001d82812223 */ /* 0x000fe2000001007d */
[----:B------:R-:W-:Y:S01]  /*14d0*/  MOV R128, R124 ;  /* 0x0000007c00807202 */ /* 0x000fe20000000f00 */
[----:B------:R-:W-:Y:S01]  /*14e0*/  @P2 FFMA.FTZ R128, R131, R28, R124 ;  /* 0x0000001c83802223 */ /* 0x000fe2000001007c */
[----:B------:R-:W-:Y:S01]  /*14f0*/  MOV R130, R126 ;  /* 0x0000007e00827202 */ /* 0x000fe20000000f00 */
[----:B------:R-:W-:Y:S01]  /*1500*/  @P2 FFMA.FTZ R130, R135, R30, R126 ;  /* 0x0000001e87822223 */ /* 0x000fe2000001007e */
[----:B-1----:R-:W-:Y:S01]  /*1510*/  @P2 FMUL.FTZ R185, R132, R185 ;  /* 0x000000b984b92220 */ /* 0x002fe20000410000 */
[----:B------:R-:W-:Y:S01]  /*1520*/  MOV R131, R127 ;  /* 0x0000007f00837202 */ /* 0x000fe20000000f00 */
[----:B------:R-:W-:Y:S01]  /*1530*/  @P2 FFMA.FTZ R131, R184, R31, R127 ;  /* 0x0000001fb8832223 */ /* 0x000fe2000001007f */
[----:B------:R-:W-:Y:S01]  /*1540*/  MOV R132, R164 ;  /* 0x000000a400847202 */ /* 0x000fe20000000f00 */
[----:B------:R-:W-:Y:S01]  /*1550*/  @P2 FFMA.FTZ R132, R185, R32, R164 ;  /* 0x00000020b9842223 */ /* 0x000fe200000100a4 */
[----:B------:R-:W-:Y:S01]  /*1560*/  MOV R135, R167 ;  /* 0x000000a700877202 */ /* 0x000fe20000000f00 */
[----:B0-----:R-:W-:Y:S01]  /*1570*/  @P2 FMUL.FTZ R186, R133, R186 ;  /* 0x000000ba85ba2220 */ /* 0x001fe20000410000 */
[----:B------:R-:W-:-:S03]  /*1580*/  MOV R133, R165 ;  /* 0x000000a500857202 */ /* 0x000fc60000000f00 */
[----:B------:R-:W-:Y:S01]  /*1590*/  @P2 FFMA.FTZ R133, R186, R33, R165 ;  /* 0x00000021ba852223 */ /* 0x000fe200000100a5 */
[----:B--2---:R-:W-:Y:S01]  /*15a0*/  @P2 FMUL.FTZ R187, R134, R187 ;  /* 0x000000bb86bb2220 */ /* 0x004fe20000410000 */
[----:B------:R-:W-:-:S03]  /*15b0*/  MOV R134, R166 ;  /* 0x000000a600867202 */ /* 0x000fc60000000f00 */
[----:B------:R-:W-:Y:S01]  /*15c0*/  @P2 FFMA.FTZ R134, R187, R34, R166 ;  /* 0x00000022bb862223 */ /* 0x000fe200000100a6 */
[----:B------:R-:W-:Y:S06]  /*15d0*/  @!P2 BRA `(.L_x_23590) ;  /* 0x0000000000a4a947 */ /* 0x000fec0003800000 */
[----:B------:R-:W-:-:S05]  /*15e0*/  HADD2.F32 R135, -RZ, R163.H1_H1 ;  /* 0x300000a3ff877230 */ /* 0x000fca0000004100 */
[----:B------:R-:W-:-:S04]  /*15f0*/  FMUL.FTZ R184, R135, UR12 ;  /* 0x0000000c87b87c20 */ /* 0x000fc80008410000 */
[----:B------:R-:W-:Y:S01]  /*1600*/  FFMA.FTZ R135, R184, R35, R167 ;  /* 0x00000023b8877223 */ /* 0x000fe200000100a7 */
[----:B------:R-:W-:Y:S06]  /*1610*/  BRA `(.L_x_23590) ;  /* 0x0000000000947947 */ /* 0x000fec0003800000 */
.L_x_23589:
[----:B0-----:R-:W0:Y:S01]  /*1620*/  @P5 LDC R129, c[0x0][0x40c] ;  /* 0x00010300ff815b82 */ /* 0x001e220000000800 */
[----:B-----5:R-:W-:Y:S02]  /*1630*/  @P5 HADD2.F32 R128, -RZ, R160.H0_H0 ;  /* 0x200000a0ff805230 */ /* 0x020fe40000004100 */
[----:B------:R-:W-:Y:S02]  /*1640*/  @P5 HADD2.F32 R134, -RZ, R161.H1_H1 ;  /* 0x300000a1ff865230 */ /* 0x000fe40000004100 */
[--C-:B------:R-:W-:Y:S02]  /*1650*/  @P5 HADD2.F32 R183, -RZ, R162.reuse.H0_H0 ;  /* 0x200000a2ffb75230 */ /* 0x100fe40000004100 */
[----:B-1----:R-:W-:Y:S01]  /*1660*/  @P5 HADD2.F32 R185, -RZ, R162.H1_H1 ;  /* 0x300000a2ffb95230 */ /* 0x002fe20000004100 */
[----:B------:R-:W1:Y:S08]  /*1670*/  @P5 LDC R133, c[0x0][0x40c] ;  /* 0x00010300ff855b82 */ /* 0x000e700000000800 */
[----:B------:R-:W2:Y:S08]  /*1680*/  @P5 LDC R130, c[0x0][0x40c] ;  /* 0x00010300ff825b82 */ /* 0x000eb00000000800 */
[----:B------:R-:W3:Y:S01]  /*1690*/  @P5 LDC R135, c[0x0][0x40c] ;  /* 0x00010300ff875b82 */ /* 0x000ee20000000800 */
[----:B0-----:R-:W-:Y:S01]  /*16a0*/  @P5 FMUL.FTZ R131, R128, R129 ;  /* 0x0000008180835220 */ /* 0x001fe20000410000 */
[----:B------:R-:W-:-:S02]  /*16b0*/  @P5 HADD2.F32 R128, -RZ, R160.H1_H1 ;  /* 0x300000a0ff805230 */ /* 0x000fc40000004100 */
[----:B------:R-:W-:-:S04]  /*16c0*/  @P5 HADD2.F32 R129, -RZ, R161.H0_H0 ;  /* 0x200000a1ff815230 */ /* 0x000fc80000004100 */
[----:B------:R-:W0:Y:S01]  /*16d0*/  @P5 LDC R186, c[0x0][0x40c] ;  /* 0x00010300ffba5b82 */ /* 0x000e220000000800 */
[----:B-1----:R-:W-:-:S07]  /*16e0*/  @P5 FMUL.FTZ R132, R128, R133 ;  /* 0x0000008580845220 */ /* 0x002fce0000410000 */
[----:B------:R-:W1:Y:S01]  /*16f0*/  @P5 LDC R188, c[0x0][0x40c] ;  /* 0x00010300ffbc5b82 */ /* 0x000e620000000800 */
[----:B--2---:R-:W-:Y:S01]  /*1700*/  @P5 FMUL.FTZ R133, R129, R130 ;  /* 0x0000008281855220 */ /* 0x004fe20000410000 */
[----:B------:R-:W-:Y:S01]  /*1710*/  HFMA2 R130, -RZ, RZ, 0, 0 ;  /* 0x00000000ff827431 */ /* 0x000fe200000001ff */
[----:B------:R-:W-:Y:S02]  /*1720*/  CS2R R128, SRZ ;  /* 0x0000000000807805 */ /* 0x000fe4000001ff00 */
[----:B------:R-:W-:Y:S01]  /*1730*/  @P5 FMUL.FTZ R129, R132, R29 ;  /* 0x0000001d84815220 */ /* 0x000fe20000410000 */
[----:B------:R-:W-:Y:S01]  /*1740*/  @P5 FMUL.FTZ R128, R131, R28 ;  /* 0x0000001c83805220 */ /* 0x000fe20000410000 */
[----:B------:R-:W-:Y:S01]  /*1750*/  MOV R131, RZ ;  /* 0x000000ff00837202 */ /* 0x000fe20000000f00 */
[----:B------:R-:W2:Y:S01]  /*1760*/  @P5 LDC R187, c[0x0][0x40c] ;  /* 0x00010300ffbb5b82 */ /* 0x000ea20000000800 */
[----:B---3--:R-:W-:Y:S01]  /*1770*/  @P5 FMUL.FTZ R184, R134, R135 ;  /* 0x0000008786b85220 */ /* 0x008fe20000410000 */
[----:B------:R-:W-:-:S02]  /*1780*/  @P5 HADD2.F32 R134, -RZ, R163.H0_H0 ;  /* 0x200000a3ff865230 */ /* 0x000fc40000004100 */
[----:B------:R-:W-:Y:S01]  /*1790*/  @P5 FMUL.FTZ R130, R133, R30 ;  /* 0x0000001e85825220 */ /* 0x000fe20000410000 */
[----:B------:R-:W-:Y:S01]  /*17a0*/  @P5 HADD2.F32 R135, -RZ, R163.H1_H1 ;  /* 0x300000a3ff875230 */ /* 0x000fe20000004100 */
[----:B------:R-:W-:Y:S01]  /*17b0*/  CS2R R132, SRZ ;  /* 0x0000000000847805 */ /* 0x000fe2000001ff00 */
[----:B------:R-:W-:Y:S01]  /*17c0*/  @P5 FMUL.FTZ R131, R184, R31 ;  /* 0x0000001fb8835220 */ /* 0x000fe20000410000 */
[----:B------:R-:W3:Y:S01]  /*17d0*/  @P5 LDC R190, c[0x0][0x40c] ;  /* 0x00010300ffbe5b82 */ /* 0x000ee20000000800 */
[----:B0-----:R-:W-:-:S04]  /*17e0*/  @P5 FMUL.FTZ R183, R183, R186 ;  /* 0x000000bab7b75220 */ /* 0x001fc80000410000 */
[----:B------:R-:W-:Y:S01]  /*17f0*/  @P5 FMUL.FTZ R132, R183, R32 ;  /* 0x00000020b7845220 */ /* 0x000fe20000410000 */
[----:B-1----:R-:W-:-:S04]  /*1800*/  @P5 FMUL.FTZ R188, R185, R188 ;  /* 0x000000bcb9bc5220 */ /* 0x002fc80000410000 */
[----:B------:R-:W-:Y:S01]  /*1810*/  @P5 FMUL.FTZ R133, R188, R33 ;  /* 0x00000021bc855220 */ /* 0x000fe20000410000 */
[----:B--2---:R-:W-:Y:S01]  /*1820*/  @P5 FMUL.FTZ R187, R134, R187 ;  /* 0x000000bb86bb5220 */ /* 0x004fe20000410000 */
[----:B---3--:R-:W-:Y:S01]  /*1830*/  @P5 FMUL.FTZ R190, R135, R190 ;  /* 0x000000be87be5220 */ /* 0x008fe20000410000 */
[----:B------:R-:W-:Y:S02]  /*1840*/  CS2R R134, SRZ ;  /* 0x0000000000867805 */ /* 0x000fe4000001ff00 */
[----:B------:R-:W-:Y:S01]  /*1850*/  @P5 FMUL.FTZ R134, R187, R34 ;  /* 0x00000022bb865220 */ /* 0x000fe20000410000 */
[----:B------:R-:W-:-:S07]  /*1860*/  @P5 FMUL.FTZ R135, R190, R35 ;  /* 0x00000023be875220 */ /* 0x000fce0000410000 */
.L_x_23590:
[----:B------:R-:W0:Y:S01]  /*1870*/  LDC.64 R184, c[0x0][0x3a8] ;  /* 0x0000ea00ffb87b82 */ /* 0x000e220000000a00 */
[----:B------:R-:W-:Y:S01]  /*1880*/  IADD3 R182, PT, PT, R182, 0x80, RZ ;  /* 0x00000080b6b67810 */ /* 0x000fe20007ffe0ff */
[C---:B0-----:R-:W-:Y:S01]  /*1890*/  IMAD.WIDE.U32 R184, R180.reuse, 0x20, R184 ;  /* 0x00000020b4b87825 */ /* 0x041fe200078e00b8 */
[----:B------:R-:W-:-:S04]  /*18a0*/  IADD3 R180, PT, PT, R180, 0x80, RZ ;  /* 0x00000080b4b47810 */ /* 0x000fc80007ffe0ff */
[----:B------:R0:W-:Y:S04]  /*18b0*/  STG.E.128 desc[UR6][R184.64], R128 ;  /* 0x00000080b8007986 */ /* 0x0001e8000c101d06 */
[----:B------:R0:W-:Y:S02]  /*18c0*/  STG.E.128 desc[UR6][R184.64+0x10], R132 ;  /* 0x00001084b8007986 */ /* 0x0001e4000c101d06 */
.L_x_23588:
[----:B------:R-:W-:Y:S05]  /*18d0*/  BSYNC.RECONVERGENT B0 ;  /* 0x0000000000007941 */ /* 0x000fea0003800200 */
.L_x_23587:
        /* <DEDUP_REMOVED lines=14> */
[----:B------:R-:W3:Y:S01]  /*19c0*/  @P3 LDC R141, c[0x0][0x40c] ;  /* 0x00010300ff8d3b82 */ /* 0x000ee20000000800 */
[--C-:B--2--5:R-:W-:Y:S02]  /*19d0*/  @P3 HADD2.F32 R138, -RZ, R160.reuse.H1_H1 ;  /* 0x300000a0ff8a3230 */ /* 0x124fe40000004100 */
[--C-:B------:R-:W-:Y:S02]  /*19e0*/  @P3 HADD2.F32 R140, -RZ, R161.reuse.H0_H0 ;  /* 0x200000a1ff8c3230 */ /* 0x100fe40000004100 */
[----:B------:R-:W-:Y:S02]  /*19f0*/  @P3 HADD2.F32 R142, -RZ, R161.H1_H1 ;  /* 0x300000a1ff8e3230 */ /* 0x000fe40000004100 */
[----:B------:R-:W-:Y:S01]  /*1a00*/  @P3 HADD2.F32 R136, -RZ, R160.H0_H0 ;  /* 0x200000a0ff883230 */ /* 0x000fe20000004100 */
[----:B------:R-:W2:Y:S08]  /*1a10*/  @P3 LDC R143, c[0x0][0x40c] ;  /* 0x00010300ff8f3b82 */ /* 0x000eb00000000800 */
[----:B------:R-:W4:Y:S08]  /*1a20*/  @P3 LDC R183, c[0x0][0x40c] ;  /* 0x00010300ffb73b82 */ /* 0x000f300000000800 */
[----:B------:R-:W4:Y:S01]  /*1a30*/  @P3 LDC R137, c[0x0][0x40c] ;  /* 0x00010300ff893b82 */ /* 0x000f220000000800 */
[----:B---3--:R-:W-:Y:S01]  /*1a40*/  @P3 FMUL.FTZ R138, R138, R141 ;  /* 0x0000008d8a8a3220 */ /* 0x008fe20000410000 */
[----:B------:R-:W-:-:S06]  /*1a50*/  @P3 HADD2.F32 R141, -RZ, R162.H1_H1 ;  /* 0x300000a2ff8d3230 */ /* 0x000fcc0000004100 */
[----:B01----:R-:W0:Y:S01]  /*1a60*/  @P3 LDC R185, c[0x0][0x40c] ;  /* 0x00010300ffb93b82 */ /* 0x003e220000000800 */
[----:B--2---:R-:W-:Y:S01]  /*1a70*/  @P3 FMUL.FTZ R143, R140, R143 ;  /* 0x0000008f8c8f3220 */ /* 0x004fe20000410000 */
[----:B------:R-:W-:-:S06]  /*1a80*/  @P3 HADD2.F32 R140, -RZ, R162.H0_H0 ;  /* 0x200000a2ff8c3230 */ /* 0x000fcc0000004100 */
[----:B------:R-:W1:Y:S01]  /*1a90*/  @P3 LDC R186, c[0x0][0x40c] ;  /* 0x00010300ffba3b82 */ /* 0x000e620000000800 */
[----:B----4-:R-:W-:Y:S01]  /*1aa0*/  @P3 FMUL.FTZ R184, R142, R183 ;  /* 0x000000b78eb83220 */ /* 0x010fe20000410000 */
[----:B------:R-:W-:-:S06]  /*1ab0*/  @P3 HADD2.F32 R142, -RZ, R163.H0_H0 ;  /* 0x200000a3ff8e3230 */ /* 0x000fcc0000004100 */
[----:B------:R-:W2:Y:S01]  /*1ac0*/  @P3 LDC R187, c[0x0][0x40c] ;  /* 0x00010300ffbb3b82 */ /* 0x000ea20000000800 */
[----:B------:R-:W-:Y:S01]  /*1ad0*/  @P3 FMUL.FTZ R139, R136, R137 ;  /* 0x00000089888b3220 */ /* 0x000fe20000410000 */
[----:B------:R-:W-:Y:S01]  /*1ae0*/  MOV R137, R125 ;  /* 0x0000007d00897202 */ /* 0x000fe20000000f00 */
[----:B------:R-:W-:Y:S01]  /*1af0*/  @P3 FFMA.FTZ R137, R138, R45, R125 ;  /* 0x0000002d8a893223 */ /* 0x000fe2000001007d */
[----:B------:R-:W-:Y:S01]  /*1b00*/  MOV R136, R124 ;  /* 0x0000007c00887202 */ /* 0x000fe20000000f00 */
[----:B------:R-:W-:Y:S01]  /*1b10*/  @P3 FFMA.FTZ R136, R139, R44, R124 ;  /* 0x0000002c8b883223 */ /* 0x000fe2000001007c */
[----:B------:R-:W-:Y:S01]  /*1b20*/  MOV R138, R126 ;  /* 0x0000007e008a7202 */ /* 0x000fe20000000f00 */
[----:B------:R-:W-:Y:S01]  /*1b30*/  @P3 FFMA.FTZ R138, R143, R46, R126 ;  /* 0x0000002e8f8a3223 */ /* 0x000fe2000001007e */
[----:B0-----:R-:W-:Y:S01]  /*1b40*/  @P3 FMUL.FTZ R185, R140, R185 ;  /* 0x000000b98cb93220 */ /* 0x001fe20000410000 */
[----:B------:R-:W-:Y:S01]  /*1b50*/  MOV R139, R127 ;  /* 0x0000007f008b7202 */ /* 0x000fe20000000f00 */
[----:B------:R-:W-:Y:S01]  /*1b60*/  @P3 FFMA.FTZ R139, R184, R47, R127 ;  /* 0x0000002fb88b3223 */ /* 0x000fe2000001007f */
[----:B------:R-:W-:Y:S01]  /*1b70*/  MOV R140, R164 ;  /* 0x000000a4008c7202 */ /* 0x000fe20000000f00 */
[----:B------:R-:W-:Y:S01]  /*1b80*/  @P3 FFMA.FTZ R140, R185, R48, R164 ;  /* 0x00000030b98c3223 */ /* 0x000fe200000100a4 */
[----:B------:R-:W-:Y:S01]  /*1b90*/  MOV R143, R167 ;  /* 0x000000a7008f7202 */ /* 0x000fe20000000f00 */
[----:B-1----:R-:W-:Y:S01]  /*1ba0*/  @P3 FMUL.FTZ R186, R141, R186 ;  /* 0x000000ba8dba3220 */ /* 0x002fe20000410000 */
        /* <DEDUP_REMOVED lines=10> */
.L_x_23593:
[----:B--2---:R-:W2:Y:S01]  /*1c50*/  @P5 LDC R137, c[0x0][0x40c] ;  /* 0x00010300ff895b82 */ /* 0x004ea20000000800 */
[----:B-----5:R-:W-:Y:S02]  /*1c60*/  @P5 HADD2.F32 R136, -RZ, R160.H0_H0 ;  /* 0x200000a0ff885230 */ /* 0x020fe40000004100 */
[----:B------:R-:W-:Y:S02]  /*1c70*/  @P5 HADD2.F32 R142, -RZ, R161.H1_H1 ;  /* 0x300000a1ff8e5230 */ /* 0x000fe40000004100 */
[--C-:B------:R-:W-:Y:S02]  /*1c80*/  @P5 HADD2.F32 R183, -RZ, R162.reuse.H0_H0 ;  /* 0x200000a2ffb75230 */ /* 0x100fe40000004100 */
[----:B01----:R-:W-:Y:S01]  /*1c90*/  @P5 HADD2.F32 R185, -RZ, R162.H1_H1 ;  /* 0x300000a2ffb95230 */ /* 0x003fe20000004100 */
[----:B------:R-:W0:Y:S08]  /*1ca0*/  @P5 LDC R141, c[0x0][0x40c] ;  /* 0x00010300ff8d5b82 */ /* 0x000e300000000800 */
[----:B------:R-:W1:Y:S08]  /*1cb0*/  @P5 LDC R138, c[0x0][0x40c] ;  /* 0x00010300ff8a5b82 */ /* 0x000e700000000800 */
[----:B------:R-:W3:Y:S01]  /*1cc0*/  @P5 LDC R143, c[0x0][0x40c] ;  /* 0x00010300ff8f5b82 */ /* 0x000ee20000000800 */
[----:B--2---:R-:W-:Y:S01]  /*1cd0*/  @P5 FMUL.FTZ R139, R136, R137 ;  /* 0x00000089888b5220 */ /* 0x004fe20000410000 */
[----:B------:R-:W-:-:S02]  /*1ce0*/  @P5 HADD2.F32 R136, -RZ, R160.H1_H1 ;  /* 0x300000a0ff885230 */ /* 0x000fc40000004100 */
[----:B------:R-:W-:-:S04]  /*1cf0*/  @P5 HADD2.F32 R137, -RZ, R161.H0_H0 ;  /* 0x200000a1ff895230 */ /* 0x000fc80000004100 */
[----:B------:R-:W2:Y:S01]  /*1d00*/  @P5 LDC R186, c[0x0][0x40c] ;  /* 0x00010300ffba5b82 */ /* 0x000ea20000000800 */
[----:B0-----:R-:W-:-:S07]  /*1d10*/  @P5 FMUL.FTZ R140, R136, R141 ;  /* 0x0000008d888c5220 */ /* 0x001fce0000410000 */
[----:B------:R-:W0:Y:S01]  /*1d20*/  @P5 LDC R188, c[0x0][0x40c] ;  /* 0x00010300ffbc5b82 */ /* 0x000e220000000800 */
[----:B-1----:R-:W-:Y:S01]  /*1d30*/  @P5 FMUL.FTZ R141, R137, R138 ;  /* 0x0000008a898d5220 */ /* 0x002fe20000410000 */
[----:B------:R-:W-:Y:S01]  /*1d40*/  HFMA2 R138, -RZ, RZ, 0, 0 ;  /* 0x00000000ff8a7431 */ /* 0x000fe200000001ff */
[----:B------:R-:W-:Y:S02]  /*1d50*/  CS2R R136, SRZ ;  /* 0x0000000000887805 */ /* 0x000fe4000001ff00 */
[----:B------:R-:W-:Y:S01]  /*1d60*/  @P5 FMUL.FTZ R137, R140, R45 ;  /* 0x0000002d8c895220 */ /* 0x000fe20000410000 */
[----:B------:R-:W-:Y:S01]  /*1d70*/  @P5 FMUL.FTZ R136, R139, R44 ;  /* 0x0000002c8b885220 */ /* 0x000fe20000410000 */
[----:B------:R-:W-:Y:S01]  /*1d80*/  MOV R139, RZ ;  /* 0x000000ff008b7202 */ /* 0x000fe20000000f00 */
[----:B------:R-:W1:Y:S01]  /*1d90*/  @P5 LDC R187, c[0x0][0x40c] ;  /* 0x00010300ffbb5b82 */ /* 0x000e620000000800 */
[----:B---3--:R-:W-:Y:S01]  /*1da0*/  @P5 FMUL.FTZ R184, R142, R143 ;  /* 0x0000008f8eb85220 */ /* 0x008fe20000410000 */
[----:B------:R-:W-:-:S02]  /*1db0*/  @P5 HADD2.F32 R142, -RZ, R163.H0_H0 ;  /* 0x200000a3ff8e5230 */ /* 0x000fc40000004100 */
[----:B------:R-:W-:Y:S01]  /*1dc0*/  @P5 FMUL.FTZ R138, R141, R46 ;  /* 0x0000002e8d8a5220 */ /* 0x000fe20000410000 */
[----:B------:R-:W-:Y:S01]  /*1dd0*/  @P5 HADD2.F32 R143, -RZ, R163.H1_H1 ;  /* 0x300000a3ff8f5230 */ /* 0x000fe20000004100 */
[----:B------:R-:W-:Y:S01]  /*1de0*/  CS2R R140, SRZ ;  /* 0x00000000008c7805 */ /* 0x000fe2000001ff00 */
[----:B------:R-:W-:Y:S01]  /*1df0*/  @P5 FMUL.FTZ R139, R184, R47 ;  /* 0x0000002fb88b5220 */ /* 0x000fe20000410000 */
[----:B------:R-:W3:Y:S01]  /*1e00*/  @P5 LDC R190, c[0x0][0x40c] ;  /* 0x00010300ffbe5b82 */ /* 0x000ee20000000800 */
[----:B--2---:R-:W-:-:S04]  /*1e10*/  @P5 FMUL.FTZ R183, R183, R186 ;  /* 0x000000bab7b75220 */ /* 0x004fc80000410000 */
[----:B------:R-:W-:Y:S01]  /*1e20*/  @P5 FMUL.FTZ R140, R183, R48 ;  /* 0x00000030b78c5220 */ /* 0x000fe20000410000 */
[----:B0-----:R-:W-:-:S04]  /*1e30*/  @P5 FMUL.FTZ R188, R185, R188 ;  /* 0x000000bcb9bc5220 */ /* 0x001fc80000410000 */
[----:B------:R-:W-:Y:S01]  /*1e40*/  @P5 FMUL.FTZ R141, R188, R49 ;  /* 0x00000031bc8d5220 */ /* 0x000fe20000410000 */
[----:B-1----:R-:W-:Y:S01]  /*1e50*/  @P5 FMUL.FTZ R187, R142, R187 ;  /* 0x000000bb8ebb5220 */ /* 0x002fe20000410000 */
[----:B---3--:R-:W-:Y:S01]  /*1e60*/  @P5 FMUL.FTZ R190, R143, R190 ;  /* 0x000000be8fbe5220 */ /* 0x008fe20000410000 */
[----:B------:R-:W-:Y:S02]  /*1e70*/  CS2R R142, SRZ ;  /* 0x00000000008e7805 */ /* 0x000fe4000001ff00 */
[----:B------:R-:W-:Y:S01]  /*1e80*/  @P5 FMUL.FTZ R142, R187, R50 ;  /* 0x00000032bb8e5220 */ /* 0x000fe20000410000 */
[----:B------:R-:W-:-:S07]  /*1e90*/  @P5 FMUL.FTZ R143, R190, R51 ;  /* 0x00000033be8f5220 */ /* 0x000fce0000410000 */
.L_x_23594:
[----:B------:R-:W0:Y:S01]  /*1ea0*/  LDC.64 R184, c[0x0][0x3a8] ;  /* 0x0000ea00ffb87b82 */ /* 0x000e220000000a00 */
[----:B------:R-:W-:Y:S01]  /*1eb0*/  IADD3 R182, PT, PT, R182, 0x80, RZ ;  /* 0x00000080b6b67810 */ /* 0x000fe20007ffe0ff */
[C---:B0-----:R-:W-:Y:S01]  /*1ec0*/  IMAD.WIDE.U32 R184, R180.reuse, 0x20, R184 ;  /* 0x00000020b4b87825 */ /* 0x041fe200078e00b8 */
[----:B------:R-:W-:-:S04]  /*1ed0*/  IADD3 R180, PT, PT, R180, 0x80, RZ ;  /* 0x00000080b4b47810 */ /* 0x000fc80007ffe0ff */
[----:B------:R2:W-:Y:S04]  /*1ee0*/  STG.E.128 desc[UR6][R184.64], R136 ;  /* 0x00000088b8007986 */ /* 0x0005e8000c101d06 */
[----:B------:R2:W-:Y:S02]  /*1ef0*/  STG.E.128 desc[UR6][R184.64+0x10], R140 ;  /* 0x0000108cb8007986 */ /* 0x0005e4000c101d06 */
.L_x_23592:
[----:B------:R-:W-:Y:S05]  /*1f00*/  BSYNC.RECONVERGENT B0 ;  /* 0x0000000000007941 */ /* 0x000fea0003800200 */
.L_x_23591:
        /* <DEDUP_REMOVED lines=14> */
[----:B------:R-:W4:Y:S01]  /*1ff0*/  @P4 LDC R149, c[0x0][0x40c] ;  /* 0x00010300ff954b82 */ /* 0x000f220000000800 */
[--C-:B---3-5:R-:W-:Y:S02]  /*2000*/  @P4 HADD2.F32 R146, -RZ, R160.reuse.H1_H1 ;  /* 0x300000a0ff924230 */ /* 0x128fe40000004100 */
[--C-:B------:R-:W-:Y:S02]  /*2010*/  @P4 HADD2.F32 R148, -RZ, R161.reuse.H0_H0 ;  /* 0x200000a1ff944230 */ /* 0x100fe40000004100 */
[----:B------:R-:W-:Y:S02]  /*2020*/  @P4 HADD2.F32 R150, -RZ, R161.H1_H1 ;  /* 0x300000a1ff964230 */ /* 0x000fe40000004100 */
[----:B------:R-:W-:Y:S01]  /*2030*/  @P4 HADD2.F32 R144, -RZ, R160.H0_H0 ;  /* 0x200000a0ff904230 */ /* 0x000fe20000004100 */
[----:B------:R-:W3:Y:S08]  /*2040*/  @P4 LDC R151, c[0x0][0x40c] ;  /* 0x00010300ff974b82 */ /* 0x000ef00000000800 */
[----:B------:R-:W3:Y:S08]  /*2050*/  @P4 LDC R183, c[0x0][0x40c] ;  /* 0x00010300ffb74b82 */ /* 0x000ef00000000800 */
[----:B------:R-:W3:Y:S01]  /*2060*/  @P4 LDC R145, c[0x0][0x40c] ;  /* 0x00010300ff914b82 */ /* 0x000ee20000000800 */
[----:B----4-:R-:W-:Y:S01]  /*2070*/  @P4 FMUL.FTZ R146, R146, R149 ;  /* 0x0000009592924220 */ /* 0x010fe20000410000 */
[----:B------:R-:W-:-:S06]  /*2080*/  @P4 HADD2.F32 R149, -RZ, R162.H1_H1 ;  /* 0x300000a2ff954230 */ /* 0x000fcc0000004100 */
[----:B012---:R-:W0:Y:S01]  /*2090*/  @P4 LDC R185, c[0x0][0x40c] ;  /* 0x00010300ffb94b82 */ /* 0x007e220000000800 */
[----:B---3--:R-:W-:Y:S01]  /*20a0*/  @P4 FMUL.FTZ R151, R148, R151 ;  /* 0x0000009794974220 */ /* 0x008fe20000410000 */
[----:B------:R-:W-:-:S06]  /*20b0*/  @P4 HADD2.F32 R148, -RZ, R162.H0_H0 ;  /* 0x200000a2ff944230 */ /* 0x000fcc0000004100 */
[----:B------:R-:W1:Y:S01]  /*20c0*/  @P4 LDC R186, c[0x0][0x40c] ;  /* 0x00010300ffba4b82 */ /* 0x000e620000000800 */
[----:B------:R-:W-:Y:S01]  /*20d0*/  @P4 FMUL.FTZ R184, R150, R183 ;  /* 0x000000b796b84220 */ /* 0x000fe20000410000 */
        /* <DEDUP_REMOVED lines=26> */
.L_x_23597:
[----:B---3--:R-:W3:Y:S01]  /*2280*/  @P5 LDC R145, c[0x0][0x40c] ;  /* 0x00010300ff915b82 */ /* 0x008ee20000000800 */
[----:B-----5:R-:W-:Y:S02]  /*2290*/  @P5 HADD2.F32 R144, -RZ, R160.H0_H0 ;  /* 0x200000a0ff905230 */ /* 0x020fe40000004100 */
[----:B------:R-:W-:Y:S02]  /*22a0*/  @P5 HADD2.F32 R150, -RZ, R161.H1_H1 ;  /* 0x300000a1ff965230 */ /* 0x000fe40000004100 */
[--C-:B------:R-:W-:Y:S02]  /*22b0*/  @P5 HADD2.F32 R183, -RZ, R162.reuse.H0_H0 ;  /* 0x200000a2ffb75230 */ /* 0x100fe40000004100 */
[----:B012---:R-:W-:Y:S01]  /*22c0*/  @P5 HADD2.F32 R185, -RZ, R162.H1_H1 ;  /* 0x300000a2ffb95230 */ /* 0x007fe20000004100 */
[----:B------:R-:W0:Y:S08]  /*22d0*/  @P5 LDC R149, c[0x0][0x40c] ;  /* 0x00010300ff955b82 */ /* 0x000e300000000800 */
[----:B------:R-:W1:Y:S08]  /*22e0*/  @P5 LDC R146, c[0x0][0x40c] ;  /* 0x00010300ff925b82 */ /* 0x000e700000000800 */
[----:B------:R-:W2:Y:S01]  /*22f0*/  @P5 LDC R151, c[0x0][0x40c] ;  /* 0x00010300ff975b82 */ /* 0x000ea20000000800 */
[----:B---3--:R-:W-:Y:S01]  /*2300*/  @P5 FMUL.FTZ R147, R144, R145 ;  /* 0x0000009190935220 */ /* 0x008fe20000410000 */
[----:B------:R-:W-:-:S02]  /*2310*/  @P5 HADD2.F32 R144, -RZ, R160.H1_H1 ;  /* 0x300000a0ff905230 */ /* 0x000fc40000004100 */
[----:B------:R-:W-:-:S04]  /*2320*/  @P5 HADD2.F32 R145, -RZ, R161.H0_H0 ;  /* 0x200000a1ff915230 */ /* 0x000fc80000004100 */
[----:B------:R-:W3:Y:S01]  /*2330*/  @P5 LDC R186, c[0x0][0x40c] ;  /* 0x00010300ffba5b82 */ /* 0x000ee20000000800 */
        /* <DEDUP_REMOVED lines=9> */
[----:B--2---:R-:W-:Y:S01]  /*23d0*/  @P5 FMUL.FTZ R184, R150, R151 ;  /* 0x0000009796b85220 */ /* 0x004fe20000410000 */
[----:B------:R-:W-:-:S02]  /*23e0*/  @P5 HADD2.F32 R150, -RZ, R163.H0_H0 ;  /* 0x200000a3ff965230 */ /* 0x000fc40000004100 */
[----:B------:R-:W-:Y:S01]  /*23f0*/  @P5 FMUL.FTZ R146, R149, R62 ;  /* 0x0000003e95925220 */ /* 0x000fe20000410000 */
[----:B------:R-:W-:Y:S01]  /*2400*/  @P5 HADD2.F32 R151, -RZ, R163.H1_H1 ;  /* 0x300000a3ff975230 */ /* 0x000fe20000004100 */
[----:B------:R-:W-:Y:S01]  /*2410*/  CS2R R148, SRZ ;  /* 0x0000000000947805 */ /* 0x000fe2000001ff00 */
[----:B------:R-:W-:Y:S01]  /*2420*/  @P5 FMUL.FTZ R147, R184, R63 ;  /* 0x0000003fb8935220 */ /* 0x000fe20000410000 */
[----:B------:R-:W2:Y:S01]  /*2430*/  @P5 LDC R190, c[0x0][0x40c] ;  /* 0x00010300ffbe5b82 */ /* 0x000ea20000000800 */
[----:B---3--:R-:W-:-:S04]  /*2440*/  @P5 FMUL.FTZ R183, R183, R186 ;  /* 0x000000bab7b75220 */ /* 0x008fc80000410000 */
[----:B------:R-:W-:Y:S01]  /*2450*/  @P5 FMUL.FTZ R148, R183, R64 ;  /* 0x00000040b7945220 */ /* 0x000fe20000410000 */
[----:B0-----:R-:W-:-:S04]  /*2460*/  @P5 FMUL.FTZ R188, R185, R188 ;  /* 0x000000bcb9bc5220 */ /* 0x001fc80000410000 */
[----:B------:R-:W-:Y:S01]  /*2470*/  @P5 FMUL.FTZ R149, R188, R65 ;  /* 0x00000041bc955220 */ /* 0x000fe20000410000 */
[----:B-1----:R-:W-:Y:S01]  /*2480*/  @P5 FMUL.FTZ R187, R150, R187 ;  /* 0x000000bb96bb5220 */ /* 0x002fe20000410000 */
[----:B--2---:R-:W-:Y:S01]  /*2490*/  @P5 FMUL.FTZ R190, R151, R190 ;  /* 0x000000be97be5220 */ /* 0x004fe20000410000 */
[----:B------:R-:W-:Y:S02]  /*24a0*/  CS2R R150, SRZ ;  /* 0x0000000000967805 */ /* 0x000fe4000001ff00 */
[----:B------:R-:W-:Y:S01]  /*24b0*/  @P5 FMUL.FTZ R150, R187, R66 ;  /* 0x00000042bb965220 */ /* 0x000fe20000410000 */
[----:B------:R-:W-:-:S07]  /*24c0*/  @P5 FMUL.FTZ R151, R190, R67 ;  /* 0x00000043be975220 */ /* 0x000fce0000410000 */
.L_x_23598:
[----:B------:R-:W0:Y:S01]  /*24d0*/  LDC.64 R184, c[0x0][0x3a8] ;  /* 0x0000ea00ffb87b82 */ /* 0x000e220000000a00 */
[----:B------:R-:W-:Y:S01]  /*24e0*/  IADD3 R182, PT, PT, R182, 0x80, RZ ;  /* 0x00000080b6b67810 */ /* 0x000fe20007ffe0ff */
[C---:B0-----:R-:W-:Y:S01]  /*24f0*/  IMAD.WIDE.U32 R184, R180.reuse, 0x20, R184 ;  /* 0x00000020b4b87825 */ /* 0x041fe200078e00b8 */
[----:B------:R-:W-:-:S04]  /*2500*/  IADD3 R180, PT, PT, R180, 0x80, RZ ;  /* 0x00000080b4b47810 */ /* 0x000fc80007ffe0ff */
[----:B------:R3:W-:Y:S04]  /*2510*/  STG.E.128 desc[UR6][R184.64], R144 ;  /* 0x00000090b8007986 */ /* 0x0007e8000c101d06 */
[----:B------:R3:W-:Y:S02]  /*2520*/  STG.E.128 desc[UR6][R184.64+0x10], R148 ;  /* 0x00001094b8007986 */ /* 0x0007e4000c101d06 */
.L_x_23596:
[----:B------:R-:W-:Y:S05]  /*2530*/  BSYNC.RECONVERGENT B0 ;  /* 0x0000000000007941 */ /* 0x000fea0003800200 */
.L_x_23595:
        /* <DEDUP_REMOVED lines=14> */
[----:B----4-:R-:W0:Y:S01]  /*2620*/  @P5 LDC R153, c[0x0][0x40c] ;  /* 0x00010300ff995b82 */ /* 0x010e220000000800 */
[--C-:B-----5:R-:W-:Y:S02]  /*2630*/  @P5 HADD2.F32 R0, -RZ, R160.reuse.H0_H0 ;  /* 0x200000a0ff005230 */ /* 0x120fe40000004100 */
[----:B------:R-:W-:Y:S02]  /*2640*/  @P5 HADD2.F32 R152, -RZ, R160.H1_H1 ;  /* 0x300000a0ff985230 */ /* 0x000fe40000004100 */
[--C-:B------:R-:W-:Y:S02]  /*2650*/  @P5 HADD2.F32 R154, -RZ, R161.reuse.H0_H0 ;  /* 0x200000a1ff9a5230 */ /* 0x100fe40000004100 */
[----:B------:R-:W-:Y:S01]  /*2660*/  @P5 HADD2.F32 R156, -RZ, R161.H1_H1 ;  /* 0x300000a1ff9c5230 */ /* 0x000fe20000004100 */
[----:B------:R-:W4:Y:S08]  /*2670*/  @P5 LDC R157, c[0x0][0x40c] ;  /* 0x00010300ff9d5b82 */ /* 0x000f300000000800 */
[----:B------:R-:W4:Y:S08]  /*2680*/  @P5 LDC R159, c[0x0][0x40c] ;  /* 0x00010300ff9f5b82 */ /* 0x000f300000000800 */
[----:B------:R-:W4:Y:S01]  /*2690*/  @P5 LDC R183, c[0x0][0x40c] ;  /* 0x00010300ffb75b82 */ /* 0x000f220000000800 */
[----:B0-----:R-:W-:Y:S01]  /*26a0*/  @P5 FMUL.FTZ R155, R0, R153 ;  /* 0x00000099009b5220 */ /* 0x001fe20000410000 */
[----:B------:R-:W-:-:S06]  /*26b0*/  MOV R153, R125 ;  /* 0x0000007d00997202 */ /* 0x000fcc0000000f00 */
[----:B-123--:R-:W0:Y:S01]  /*26c0*/  @P5 LDC R185, c[0x0][0x40c] ;  /* 0x00010300ffb95b82 */ /* 0x00ee220000000800 */
[----:B----4-:R-:W-:Y:S01]  /*26d0*/  @P5 FMUL.FTZ R0, R152, R157 ;  /* 0x0000009d98005220 */ /* 0x010fe20000410000 */
[----:B------:R-:W-:Y:S01]  /*26e0*/  @P5 HADD2.F32 R157, -RZ, R163.H0_H0 ;  /* 0x200000a3ff9d5230 */ /* 0x000fe20000004100 */
[----:B------:R-:W-:Y:S01]  /*26f0*/  MOV R152, R124 ;  /* 0x0000007c00987202 */ /* 0x000fe20000000f00 */
[----:B------:R-:W-:Y:S01]  /*2700*/  @P5 FFMA.FTZ R152, R155, R84, R124 ;  /* 0x000000549b985223 */ /* 0x000fe2000001007c */
[----:B------:R-:W-:Y:S01]  /*2710*/  MOV R155, R127 ;  /* 0x0000007f009b7202 */ /* 0x000fe20000000f00 */
[----:B------:R-:W-:Y:S02]  /*2720*/  @P5 FFMA.FTZ R153, R0, R85, R125 ;  /* 0x0000005500995223 */ /* 0x000fe4000001007d */
[----:B------:R-:W1:Y:S01]  /*2730*/  @P5 LDC R187, c[0x0][0x40c] ;  /* 0x00010300ffbb5b82 */ /* 0x000e620000000800 */
[----:B------:R-:W-:Y:S01]  /*2740*/  @P5 FMUL.FTZ R159, R154, R159 ;  /* 0x0000009f9a9f5220 */ /* 0x000fe20000410000 */
[----:B------:R-:W-:-:S06]  /*2750*/  @P5 HADD2.F32 R154, -RZ, R162.H0_H0 ;  /* 0x200000a2ff9a5230 */ /* 0x000fcc0000004100 */
[----:B------:R-:W2:Y:S01]  /*2760*/  @P5 LDC R158, c[0x0][0x40c] ;  /* 0x00010300ff9e5b82 */ /* 0x000ea20000000800 */
[----:B------:R-:W-:Y:S01]  /*2770*/  @P5 FMUL.FTZ R182, R156, R183 ;  /* 0x000000b79cb65220 */ /* 0x000fe20000410000 */
[----:B------:R-:W-:-:S03]  /*2780*/  @P5 HADD2.F32 R156, -RZ, R162.H1_H1 ;  /* 0x300000a2ff9c5230 */ /* 0x000fc60000004100 */
[----:B------:R-:W-:Y:S01]  /*2790*/  @P5 FFMA.FTZ R155, R182, R87, R127 ;  /* 0x00000057b69b5223 */ /* 0x000fe2000001007f */
[----:B0-----:R-:W-:Y:S01]  /*27a0*/  @P5 FMUL.FTZ R185, R154, R185 ;  /* 0x000000b99ab95220 */ /* 0x001fe20000410000 */
[----:B------:R-:W-:Y:S01]  /*27b0*/  MOV R154, R126 ;  /* 0x0000007e009a7202 */ /* 0x000fe20000000f00 */
[----:B------:R-:W-:Y:S01]  /*27c0*/  @P5 FFMA.FTZ R154, R159, R86, R126 ;  /* 0x000000569f9a5223 */ /* 0x000fe2000001007e */
[----:B------:R-:W-:Y:S01]  /*27d0*/  MOV R159, R167 ;  /* 0x000000a7009f7202 */ /* 0x000fe20000000f00 */
[----:B-1----:R-:W-:Y:S01]  /*27e0*/  @P5 FMUL.FTZ R184, R156, R187 ;  /* 0x000000bb9cb85220 */ /* 0x002fe20000410000 */
        /* <DEDUP_REMOVED lines=8> */
[----:B------:R-:W-:-:S05]  /*2870*/  HADD2.F32 R0, -RZ, R163.H1_H1 ;  /* 0x300000a3ff007230 */ /* 0x000fca0000004100 */
[----:B------:R-:W-:-:S04]  /*2880*/  FMUL.FTZ R0, R0, UR12 ;  /* 0x0000000c00007c20 */ /* 0x000fc80008410000 */
[----:B------:R-:W-:Y:S01]  /*2890*/  FFMA.FTZ R159, R0, R91, R167 ;  /* 0x0000005b009f7223 */ /* 0x000fe200000100a7 */
[----:B------:R-:W-:Y:S06]  /*28a0*/  BRA `(.L_x_23602) ;  /* 0x0000000000947947 */ /* 0x000fec0003800000 */
.L_x_23601:
[----:B----4-:R-:W0:Y:S01]  /*28b0*/  @P5 LDC R153, c[0x0][0x40c] ;  /* 0x00010300ff995b82 */ /* 0x010e220000000800 */
[----:B-----5:R-:W-:Y:S02]  /*28c0*/  @P5 HADD2.F32 R0, -RZ, R160.H0_H0 ;  /* 0x200000a0ff005230 */ /* 0x020fe40000004100 */
[--C-:B------:R-:W-:Y:S02]  /*28d0*/  @P5 HADD2.F32 R156, -RZ, R162.reuse.H0_H0 ;  /* 0x200000a2ff9c5230 */ /* 0x100fe40000004100 */
[----:B------:R-:W-:Y:S02]  /*28e0*/  @P5 HADD2.F32 R152, -RZ, R161.H0_H0 ;  /* 0x200000a1ff985230 */ /* 0x000fe40000004100 */
[----:B------:R-:W-:Y:S01]  /*28f0*/  @P5 HADD2.F32 R158, -RZ, R162.H1_H1 ;  /* 0x300000a2ff9e5230 */ /* 0x000fe20000004100 */
[----:B------:R-:W4:Y:S08]  /*2900*/  @P5 LDC R157, c[0x0][0x40c] ;  /* 0x00010300ff9d5b82 */ /* 0x000f300000000800 */
[----:B------:R-:W1:Y:S08]  /*2910*/  @P5 LDC R154, c[0x0][0x40c] ;  /* 0x00010300ff9a5b82 */ /* 0x000e700000000800 */
[----:B------:R-:W1:Y:S01]  /*2920*/  @P5 LDC R183, c[0x0][0x40c] ;  /* 0x00010300ffb75b82 */ /* 0x000e620000000800 */
[----:B0-----:R-:W-:Y:S01]  /*2930*/  @P5 FMUL.FTZ R155, R0, R153 ;  /* 0x00000099009b5220 */ /* 0x001fe20000410000 */
[----:B------:R-:W-:-:S02]  /*2940*/  @P5 HADD2.F32 R0, -RZ, R160.H1_H1 ;  /* 0x300000a0ff005230 */ /* 0x000fc40000004100 */
[----:B------:R-:W-:-:S04]  /*2950*/  @P5 HADD2.F32 R153, -RZ, R161.H1_H1 ;  /* 0x300000a1ff995230 */ /* 0x000fc80000004100 */
[----:B------:R-:W0:Y:S01]  /*2960*/  @P5 LDC R159, c[0x0][0x40c] ;  /* 0x00010300ff9f5b82 */ /* 0x000e220000000800 */
[----:B----4-:R-:W-:Y:S01]  /*2970*/  @P5 FMUL.FTZ R0, R0, R157 ;  /* 0x0000009d00005220 */ /* 0x010fe20000410000 */
[----:B------:R-:W-:-:S06]  /*2980*/  @P5 HADD2.F32 R157, -RZ, R163.H1_H1 ;  /* 0x300000a3ff9d5230 */ /* 0x000fcc0000004100 */
[----:B-123--:R-:W1:Y:S01]  /*2990*/  @P5 LDC R185, c[0x0][0x40c] ;  /* 0x00010300ffb95b82 */ /* 0x00ee620000000800 */
[----:B------:R-:W-:Y:S01]  /*29a0*/  @P5 FMUL.FTZ R182, R153, R154 ;  /* 0x0000009a99b65220 */ /* 0x000fe20000410000 */
[----:B------:R-:W-:-:S06]  /*29b0*/  HFMA2 R154, -RZ, RZ, 0, 0 ;  /* 0x00000000ff9a7431 */ /* 0x000fcc00000001ff */
[----:B------:R-:W2:Y:S01]  /*29c0*/  @P5 LDC R187, c[0x0][0x40c] ;  /* 0x00010300ffbb5b82 */ /* 0x000ea20000000800 */
[----:B------:R-:W-:Y:S01]  /*29d0*/  @P5 FMUL.FTZ R183, R156, R183 ;  /* 0x000000b79cb75220 */ /* 0x000fe20000410000 */
[----:B------:R-:W-:-:S06]  /*29e0*/  @P5 HADD2.F32 R156, -RZ, R163.H0_H0 ;  /* 0x200000a3ff9c5230 */ /* 0x000fcc0000004100 */
[----:B------:R-:W3:Y:S01]  /*29f0*/  @P5 LDC R186, c[0x0][0x40c] ;  /* 0x00010300ffba5b82 */ /* 0x000ee20000000800 */
[----:B0-----:R-:W-:Y:S01]  /*2a00*/  @P5 FMUL.FTZ R159, R152, R159 ;  /* 0x0000009f989f5220 */ /* 0x001fe20000410000 */
[----:B------:R-:W-:Y:S02]  /*2a10*/  CS2R R152, SRZ ;  /* 0x0000000000987805 */ /* 0x000fe4000001ff00 */
[----:B------:R-:W-:Y:S01]  /*2a20*/  @P5 FMUL.FTZ R152, R155, R84 ;  /* 0x000000549b985220 */ /* 0x000fe20000410000 */
[----:B------:R-:W-:Y:S01]  /*2a30*/  @P5 FMUL.FTZ R154, R159, R86 ;  /* 0x000000569f9a5220 */ /* 0x000fe20000410000 */
[----:B------:R-:W-:Y:S01]  /*2a40*/  MOV R155, RZ ;  /* 0x000000ff009b7202 */ /* 0x000fe20000000f00 */
[----:B------:R-:W-:Y:S01]  /*2a50*/  @P5 FMUL.FTZ R153, R0, R85 ;  /* 0x0000005500995220 */ /* 0x000fe20000410000 */
[----:B-1----:R-:W-:Y:S01]  /*2a60*/  @P5 FMUL.FTZ R184, R158, R185 ;  /* 0x000000b99eb85220 */ /* 0x002fe20000410000 */
[----:B------:R-:W-:Y:S01]  /*2a70*/  CS2R R158, SRZ ;  /* 0x00000000009e7805 */ /* 0x000fe2000001ff00 */
[----:B------:R-:W-:Y:S01]  /*2a80*/  @P5 FMUL.FTZ R155, R182, R87 ;  /* 0x00000057b69b5220 */ /* 0x000fe20000410000 */
[----:B--2---:R-:W-:-:S04]  /*2a90*/  @P5 FMUL.FTZ R187, R156, R187 ;  /* 0x000000bb9cbb5220 */ /* 0x004fc80000410000 */
[----:B------:R-:W-:Y:S01]  /*2aa0*/  @P5 FMUL.FTZ R158, R187, R90 ;  /* 0x0000005abb9e5220 */ /* 0x000fe20000410000 */
[----:B---3--:R-:W-:Y:S01]  /*2ab0*/  @P5 FMUL.FTZ R186, R157, R186 ;  /* 0x000000ba9dba5220 */ /* 0x008fe20000410000 */
[----:B------:R-:W-:Y:S02]  /*2ac0*/  CS2R R156, SRZ ;  /* 0x00000000009c7805 */ /* 0x000fe4000001ff00 */
[----:B------:R-:W-:Y:S01]  /*2ad0*/  @P5 FMUL.FTZ R156, R183, R88 ;  /* 0x00000058b79c5220 */ /* 0x000fe20000410000 */
[----:B------:R-:W-:Y:S01]  /*2ae0*/  @P5 FMUL.FTZ R157, R184, R89 ;  /* 0x00000059b89d5220 */ /* 0x000fe20000410000 */
[----:B------:R-:W-:-:S07]  /*2af0*/  @P5 FMUL.FTZ R159, R186, R91 ;  /* 0x0000005bba9f5220 */ /* 0x000fce0000410000 */
.L_x_23602:
[----:B------:R-:W0:Y:S02]  /*2b00*/  LDC.64 R182, c[0x0][0x3a8] ;  /* 0x0000ea00ffb67b82 */ /* 0x000e240000000a00 */
[----:B0-----:R-:W-:-:S05]  /*2b10*/  IMAD.WIDE.U32 R182, R180, 0x20, R182 ;  /* 0x00000020b4b67825 */ /* 0x001fca00078e00b6 */
[----:B------:R4:W-:Y:S04]  /*2b20*/  STG.E.128 desc[UR6][R182.64], R152 ;  /* 0x00000098b6007986 */ /* 0x0009e8000c101d06 */
[----:B------:R4:W-:Y:S02]  /*2b30*/  STG.E.128 desc[UR6][R182.64+0x10], R156 ;  /* 0x0000109cb6007986 */ /* 0x0009e4000c101d06 */
.L_x_23600:
[----:B------:R-:W-:Y:S05]  /*2b40*/  BSYNC.RECONVERGENT B0 ;  /* 0x0000000000007941 */ /* 0x000fea0003800200 */
.L_x_23599:
        /* <DEDUP_REMOVED lines=164> */
.L_x_23604:
[----:B------:R-:W-:Y:S05]  /*3590*/  BSYNC.RECONVERGENT B0 ;  /* 0x0000000000007941 */ /* 0x000fea0003800200 */
.L_x_23603:
        /* <DEDUP_REMOVED lines=12> */
.L_x_23606:
[----:B------:R-:W-:Y:S05]  /*3660*/  BSYNC.RECONVERGENT B0 ;  /* 0x0000000000007941 */ /* 0x000fea0003800200 */
.L_x_23605:
        /* <DEDUP_REMOVED lines=91> */
.L_x_23609:
[----:B------:R-:W-:Y:S05]  /*3c20*/  BSYNC.RECONVERGENT B0 ;  /* 0x0000000000007941 */ /* 0x000fea0003800200 */
.L_x_23608:
        /* <DEDUP_REMOVED lines=34> */
.L_x_23611:
[----:B------:R-:W-:Y:S05]  /*3e50*/  BSYNC.RECONVERGENT B0 ;  /* 0x0000000000007941 */ /* 0x000fea0003800200 */
.L_x_23610:
        /* <DEDUP_REMOVED lines=34> */
.L_x_23613:
[----:B------:R-:W-:Y:S05]  /*4080*/  BSYNC.RECONVERGENT B0 ;  /* 0x0000000000007941 */ /* 0x000fea0003800200 */
.L_x_23612:
        /* <DEDUP_REMOVED lines=34> */
.L_x_23615:
[----:B------:R-:W-:Y:S05]  /*42b0*/  BSYNC.RECONVERGENT B0 ;  /* 0x0000000000007941 */ /* 0x000fea0003800200 */
.L_x_23614:
        /* <DEDUP_REMOVED lines=33> */
.L_x_23616:
[----:B------:R-:W-:Y:S05]  /*44d0*/  BSYNC.RECONVERGENT B0 ;  /* 0x0000000000007941 */ /* 0x000fea0003800200 */
.L_x_23607:
[----:B----4-:R-:W4:Y:S01]  /*44e0*/  LDC.64 R178, c[0x0][0x380] ;  /* 0x0000e000ffb27b82 */ /* 0x010f220000000a00 */
[----:B------:R-:W-:Y:S01]  /*44f0*/  UPLOP3.LUT UP1, UPT, UPT, UPT, UP1, 0x40, 0x4 ;  /* 0x000000000004789c */ /* 0x000fe20003f2e810 */
[----:B----4-:R-:W-:-:S04]  /*4500*/  IADD3 R2, PT, PT, R2, R178, RZ ;  /* 0x000000b202027210 */ /* 0x010fc80007ffe0ff */
[----:B------:R-:W-:-:S13]  /*4510*/  ISETP.GE.AND P0, PT, R2, R179, PT ;  /* 0x000000b30200720c */ /* 0x000fda0003f06270 */
[----:B------:R-:W-:Y:S05]  /*4520*/  @!P0 BRA `(.L_x_23617) ;  /* 0xffffffc400848947 */ /* 0x000fea000383ffff */
[----:B------:R-:W-:Y:S05]  /*4530*/  EXIT ;  /* 0x000000000000794d */ /* 0x000fea0003800000 */
.L_x_23618:
        /* <DEDUP_REMOVED lines=12> */
.L_x_34098:


//--------------------- .text._ZN10layer_norm13ln_fwd_kernelINS_13Kernel_traitsIf6__halffS2_fjLj5120ELj1ELj1ELj4ELj16ENS_18Kernel_traits_baseILj5120EfS2_fS2_fjLj128EEEEELb0ELb1ELb1ELb1EEEvNS_9FwdParamsE --------------------------
	.section	.text._ZN10layer_norm13ln_fwd_kernelINS_13Kernel_traitsIf6__halffS2_fjLj5120ELj1ELj1ELj4ELj16ENS_18Kernel_traits_baseILj5120EfS2_fS2_fjLj128EEEEELb0ELb1ELb1ELb1EEEvNS_9FwdParamsE,"ax",@progbits
	.align	128
        .global         _ZN10layer_norm13ln_fwd_kernelINS_13Kernel_traitsIf6__halffS2_fjLj5120ELj1ELj1ELj4ELj16ENS_18Kernel_traits_baseILj5120EfS2_fS2_fjLj128EEEEELb0ELb1ELb1ELb1EEEvNS_9FwdParamsE
        .type           _ZN10layer_norm13ln_fwd_kernelINS_13Kernel_traitsIf6__halffS2_fjLj5120ELj1ELj1ELj4ELj16ENS_18Kernel_traits_baseILj5120EfS2_fS2_fjLj128EEEEELb0ELb1ELb1ELb1EEEvNS_9FwdParamsE,@function
        .size           _ZN10layer_norm13ln_fwd_kernelINS_13Kernel_traitsIf6__halffS2_fjLj5120ELj1ELj1ELj4ELj16ENS_18Kernel_traits_baseILj5120EfS2_fS2_fjLj128EEEEELb0ELb1ELb1ELb1EEEvNS_9FwdParamsE,(.L_x_34099 - _ZN10layer_norm13ln_fwd_kernelINS_13Kernel_traitsIf6__halffS2_fjLj5120ELj1ELj1ELj4ELj16ENS_18Kernel_traits_baseILj5120EfS2_fS2_fjLj128EEEEELb0ELb1ELb1ELb1EEEvNS_9FwdParamsE)
        .other          _ZN10layer_norm13ln_fwd_kernelINS_13Kernel_traitsIf6__halffS2_fjLj5120ELj1ELj1ELj4ELj16ENS_18Kernel_traits_baseILj5120EfS2_fS2_fjLj128EEEEELb0ELb1ELb1ELb1EEEvNS_9FwdParamsE,@"STO_CUDA_ENTRY STV_DEFAULT"
_ZN10layer_norm13ln_fwd_kernelINS_13Kernel_traitsIf6__halffS2_fjLj5120ELj1ELj1ELj4ELj16ENS_18Kernel_traits_baseILj5120EfS2_fS2_fjLj128EEEEELb0ELb1ELb1ELb1EEEvNS_9FwdParamsE:
.text._ZN10layer_norm13ln_fwd_kernelINS_13Kernel_traitsIf6__halffS2_fjLj5120ELj1ELj1ELj4ELj16ENS_18Kernel_traits_baseILj5120EfS2_fS2_fjLj128EEEEELb0ELb1ELb1ELb1EEEvNS_9FwdParamsE:
        /* <DEDUP_REMOVED lines=46> */
.L_x_23619:
        /* <DEDUP_REMOVED lines=44> */
.L_x_23620:
        /* <DEDUP_REMOVED lines=8> */
.L_x_23636:
        /* <DEDUP_REMOVED lines=30> */
[--C-:B-----5:R-:W-:Y:S02]  /*0800*/  @P2 HADD2.F32 R0, -RZ, R124.reuse.H0_H0 ;  /* 0x2000007cff002230 */ /* 0x120fe40000004100 */
[----:B------:R-:W-:Y:S02]  /*0810*/  @P2 HADD2.F32 R138, -RZ, R124.H1_H1 ;  /* 0x3000007cff8a2230 */ /* 0x000fe40000004100 */
[--C-:B0-----:R-:W-:Y:S02]  /*0820*/  @P2 HADD2.F32 R137, -RZ, R125.reuse.H1_H1 ;  /* 0x3000007dff892230 */ /* 0x101fe40000004100 */
[----:B------:R-:W-:Y:S01]  /*0830*/  @P2 HADD2.F32 R136, -RZ, R125.H0_H0 ;  /* 0x2000007dff882230 */ /* 0x000fe20000004100 */
[----:B------:R-:W0:Y:S01]  /*0840*/  @P2 LDC R141, c[0x0][0x40c] ;  /* 0x00010300ff8d2b82 */ /* 0x000e220000000800 */
[----:B------:R-:W-:-:S07]  /*0850*/  @P2 HADD2.F32 R142, -RZ, R127.H0_H0 ;  /* 0x2000007fff8e2230 */ /* 0x000fce0000004100 */
[----:B------:R-:W3:Y:S08]  /*0860*/  @P2 LDC R140, c[0x0][0x40c] ;  /* 0x00010300ff8c2b82 */ /* 0x000ef00000000800 */
[----:B------:R-:W3:Y:S01]  /*0870*/  @P2 LDC R143, c[0x0][0x40c] ;  /* 0x00010300ff8f2b82 */ /* 0x000ee20000000800 */
[----:B-1----:R-:W-:-:S07]  /*0880*/  @P2 FMUL.FTZ R139, R0, R139 ;  /* 0x0000008b008b2220 */ /* 0x002fce0000410000 */
[----:B------:R-:W1:Y:S01]  /*0890*/  @P2 LDC R145, c[0x0][0x40c] ;  /* 0x00010300ff912b82 */ /* 0x000e620000000800 */
[----:B0-----:R-:W-:Y:S01]  /*08a0*/  @P2 FMUL.FTZ R138, R138, R141 ;  /* 0x0000008d8a8a2220 */ /* 0x001fe20000410000 */
[----:B------:R-:W-:-:S06]  /*08b0*/  @P2 HADD2.F32 R141, -RZ, R126.H1_H1 ;  /* 0x3000007eff8d2230 */ /* 0x000fcc0000004100 */
[----:B------:R-:W0:Y:S01]  /*08c0*/  @P2 LDC R144, c[0x0][0x40c] ;  /* 0x00010300ff902b82 */ /* 0x000e220000000800 */
[----:B---3--:R-:W-:Y:S01]  /*08d0*/  @P2 FMUL.FTZ R0, R137, R140 ;  /* 0x0000008c89002220 */ /* 0x008fe20000410000 */
[----:B------:R-:W-:-:S06]  /*08e0*/  @P2 HADD2.F32 R140, -RZ, R126.H0_H0 ;  /* 0x2000007eff8c2230 */ /* 0x000fcc0000004100 */
        /* <DEDUP_REMOVED lines=25> */
.L_x_23621:
[----:B------:R-:W0:Y:S01]  /*0a80*/  @P1 LDC R137, c[0x0][0x40c] ;  /* 0x00010300ff891b82 */ /* 0x000e220000000800 */
[----:B-----5:R-:W-:Y:S02]  /*0a90*/  @P1 HADD2.F32 R0, -RZ, R124.H0_H0 ;  /* 0x2000007cff001230 */ /* 0x020fe40000004100 */
[--C-:B------:R-:W-:Y:S02]  /*0aa0*/  @P1 HADD2.F32 R140, -RZ, R126.reuse.H0_H0 ;  /* 0x2000007eff8c1230 */ /* 0x100fe40000004100 */
[----:B------:R-:W-:Y:S02]  /*0ab0*/  @P1 HADD2.F32 R136, -RZ, R125.H0_H0 ;  /* 0x2000007dff881230 */ /* 0x000fe40000004100 */
[----:B------:R-:W-:Y:S01]  /*0ac0*/  @P1 HADD2.F32 R142, -RZ, R126.H1_H1 ;  /* 0x3000007eff8e1230 */ /* 0x000fe20000004100 */
[----:B------:R-:W1:Y:S08]  /*0ad0*/  @P1 LDC R141, c[0x0][0x40c] ;  /* 0x00010300ff8d1b82 */ /* 0x000e700000000800 */
[----:B------:R-:W2:Y:S08]  /*0ae0*/  @P1 LDC R145, c[0x0][0x40c] ;  /* 0x00010300ff911b82 */ /* 0x000eb00000000800 */
[----:B------:R-:W4:Y:S01]  /*0af0*/  @P1 LDC R143, c[0x0][0x40c] ;  /* 0x00010300ff8f1b82 */ /* 0x000f220000000800 */
[----:B0-----:R-:W-:Y:S01]  /*0b00*/  @P1 FMUL.FTZ R139, R0, R137 ;  /* 0x00000089008b1220 */ /* 0x001fe20000410000 */
[----:B------:R-:W-:-:S02]  /*0b10*/  @P1 HADD2.F32 R0, -RZ, R124.H1_H1 ;  /* 0x3000007cff001230 */ /* 0x000fc40000004100 */
[----:B------:R-:W-:-:S04]  /*0b20*/  @P1 HADD2.F32 R137, -RZ, R125.H1_H1 ;  /* 0x3000007dff891230 */ /* 0x000fc80000004100 */
[----:B------:R-:W0:Y:S01]  /*0b30*/  @P1 LDC R138, c[0x0][0x40c] ;  /* 0x00010300ff8a1b82 */ /* 0x000e220000000800 */
[----:B-1----:R-:W-:Y:S01]  /*0b40*/  @P1 FMUL.FTZ R0, R0, R141 ;  /* 0x0000008d00001220 */ /* 0x002fe20000410000 */
[----:B------:R-:W-:-:S06]  /*0b50*/  @P1 HADD2.F32 R141, -RZ, R127.H1_H1 ;  /* 0x3000007fff8d1230 */ /* 0x000fcc0000004100 */
[----:B------:R-:W1:Y:S01]  /*0b60*/  @P1 LDC R147, c[0x0][0x40c] ;  /* 0x00010300ff931b82 */ /* 0x000e620000000800 */
[----:B--2---:R-:W-:Y:S01]  /*0b70*/  @P1 FMUL.FTZ R145, R140, R145 ;  /* 0x000000918c911220 */ /* 0x004fe20000410000 */
[----:B------:R-:W-:-:S06]  /*0b80*/  @P1 HADD2.F32 R140, -RZ, R127.H0_H0 ;  /* 0x2000007fff8c1230 */ /* 0x000fcc0000004100 */
[----:B------:R-:W2:Y:S01]  /*0b90*/  @P1 LDC R149, c[0x0][0x40c] ;  /* 0x00010300ff951b82 */ /* 0x000ea20000000800 */
[----:B----4-:R-:W-:-:S07]  /*0ba0*/  @P1 FMUL.FTZ R143, R136, R143 ;  /* 0x0000008f888f1220 */ /* 0x010fce0000410000 */
[----:B------:R-:W4:Y:S01]  /*0bb0*/  @P1 LDC R148, c[0x0][0x40c] ;  /* 0x00010300ff941b82 */ /* 0x000f220000000800 */
[----:B0-----:R-:W-:Y:S01]  /*0bc0*/  @P1 FMUL.FTZ R144, R137, R138 ;  /* 0x0000008a89901220 */ /* 0x001fe20000410000 */
[----:B------:R-:W-:Y:S02]  /*0bd0*/  CS2R R136, SRZ ;  /* 0x0000000000887805 */ /* 0x000fe4000001ff00 */
[----:B------:R-:W-:Y:S01]  /*0be0*/  MOV R138, RZ ;  /* 0x000000ff008a7202 */ /* 0x000fe20000000f00 */
        /* <DEDUP_REMOVED lines=9> */
[----:B----4-:R-:W-:Y:S01]  /*0c80*/  @P1 FMUL.FTZ R148, R141, R148 ;  /* 0x000000948d941220 */ /* 0x010fe20000410000 */
[----:B------:R-:W-:Y:S02]  /*0c90*/  CS2R R140, SRZ ;  /* 0x00000000008c7805 */ /* 0x000fe4000001ff00 */
[----:B------:R-:W-:Y:S01]  /*0ca0*/  @P1 FMUL.FTZ R140, R145, R88 ;  /* 0x00000058918c1220 */ /* 0x000fe20000410000 */
[----:B------:R-:W-:Y:S01]  /*0cb0*/  @P1 FMUL.FTZ R141, R146, R89 ;  /* 0x00000059928d1220 */ /* 0x000fe20000410000 */
[----:B------:R-:W-:-:S07]  /*0cc0*/  @P1 FMUL.FTZ R143, R148, R91 ;  /* 0x0000005b948f1220 */ /* 0x000fce0000410000 */
.L_x_23622:
        /* <DEDUP_REMOVED lines=16> */
[--C-:B-----5:R-:W-:Y:S02]  /*0dd0*/  @P2 HADD2.F32 R0, -RZ, R124.reuse.H0_H0 ;  /* 0x2000007cff002230 */ /* 0x120fe40000004100 */
[----:B------:R-:W-:Y:S02]  /*0de0*/  @P2 HADD2.F32 R144, -RZ, R124.H1_H1 ;  /* 0x3000007cff902230 */ /* 0x000fe40000004100 */
[--C-:B------:R-:W-:Y:S02]  /*0df0*/  @P2 HADD2.F32 R146, -RZ, R125.reuse.H0_H0 ;  /* 0x2000007dff922230 */ /* 0x100fe40000004100 */
[----:B------:R-:W-:Y:S01]  /*0e00*/  @P2 HADD2.F32 R148, -RZ, R125.H1_H1 ;  /* 0x3000007dff942230 */ /* 0x000fe20000004100 */
[----:B------:R-:W1:Y:S08]  /*0e10*/  @P2 LDC R149, c[0x0][0x40c] ;  /* 0x00010300ff952b82 */ /* 0x000e700000000800 */
[----:B------:R-:W2:Y:S08]  /*0e20*/  @P2 LDC R151, c[0x0][0x40c] ;  /* 0x00010300ff972b82 */ /* 0x000eb00000000800 */
[----:B------:R-:W4:Y:S01]  /*0e30*/  @P2 LDC R153, c[0x0][0x40c] ;  /* 0x00010300ff992b82 */ /* 0x000f220000000800 */
[----:B0-----:R-:W-:Y:S01]  /*0e40*/  @P2 FMUL.FTZ R147, R0, R145 ;  /* 0x0000009100932220 */ /* 0x001fe20000410000 */
[----:B------:R-:W-:-:S06]  /*0e50*/  MOV R145, R129 ;  /* 0x0000008100917202 */ /* 0x000fcc0000000f00 */
[----:B------:R-:W0:Y:S01]  /*0e60*/  @P2 LDC R155, c[0x0][0x40c] ;  /* 0x00010300ff9b2b82 */ /* 0x000e220000000800 */
[----:B-1----:R-:W-:Y:S01]  /*0e70*/  @P2 FMUL.FTZ R0, R144, R149 ;  /* 0x0000009590002220 */ /* 0x002fe20000410000 */
[----:B------:R-:W-:Y:S01]  /*0e80*/  @P2 HADD2.F32 R149, -RZ, R127.H0_H0 ;  /* 0x2000007fff952230 */ /* 0x000fe20000004100 */
[----:B------:R-:W-:Y:S01]  /*0e90*/  MOV R144, R128 ;  /* 0x0000008000907202 */ /* 0x000fe20000000f00 */
[----:B------:R-:W-:Y:S01]  /*0ea0*/  @P2 FFMA.FTZ R144, R147, R92, R128 ;  /* 0x0000005c93902223 */ /* 0x000fe20000010080 */
[----:B------:R-:W-:Y:S01]  /*0eb0*/  MOV R147, R131 ;  /* 0x0000008300937202 */ /* 0x000fe20000000f00 */
[----:B------:R-:W-:Y:S02]  /*0ec0*/  @P2 FFMA.FTZ R145, R0, R93, R129 ;  /* 0x0000005d00912223 */ /* 0x000fe40000010081 */
[----:B------:R-:W1:Y:S01]  /*0ed0*/  @P2 LDC R157, c[0x0][0x40c] ;  /* 0x00010300ff9d2b82 */ /* 0x000e620000000800 */
[----:B--2---:R-:W-:Y:S01]  /*0ee0*/  @P2 FMUL.FTZ R151, R146, R151 ;  /* 0x0000009792972220 */ /* 0x004fe20000410000 */
[----:B------:R-:W-:-:S06]  /*0ef0*/  @P2 HADD2.F32 R146, -RZ, R126.H0_H0 ;  /* 0x2000007eff922230 */ /* 0x000fcc0000004100 */
[----:B------:R-:W2:Y:S01]  /*0f00*/  @P2 LDC R150, c[0x0][0x40c] ;  /* 0x00010300ff962b82 */ /* 0x000ea20000000800 */
[----:B----4-:R-:W-:Y:S01]  /*0f10*/  @P2 FMUL.FTZ R152, R148, R153 ;  /* 0x0000009994982220 */ /* 0x010fe20000410000 */
        /* <DEDUP_REMOVED lines=19> */
.L_x_23623:
[----:B0-----:R-:W0:Y:S01]  /*1050*/  @P1 LDC R145, c[0x0][0x40c] ;  /* 0x00010300ff911b82 */ /* 0x001e220000000800 */
        /* <DEDUP_REMOVED lines=15> */
[----:B------:R-:W-:-:S06]  /*1150*/  HFMA2 R146, -RZ, RZ, 0, 0 ;  /* 0x00000000ff927431 */ /* 0x000fcc00000001ff */
[----:B------:R-:W2:Y:S01]  /*1160*/  @P1 LDC R157, c[0x0][0x40c] ;  /* 0x00010300ff9d1b82 */ /* 0x000ea20000000800 */
[----:B----4-:R-:W-:Y:S01]  /*1170*/  @P1 FMUL.FTZ R153, R148, R153 ;  /* 0x0000009994991220 */ /* 0x010fe20000410000 */
[----:B------:R-:W-:-:S06]  /*1180*/  @P1 HADD2.F32 R148, -RZ, R127.H0_H0 ;  /* 0x2000007fff941230 */ /* 0x000fcc0000004100 */
        /* <DEDUP_REMOVED lines=17> */
.L_x_23624:
        /* <DEDUP_REMOVED lines=56> */
.L_x_23625:
[----:B--2---:R-:W0:Y:S01]  /*1620*/  @P1 LDC R153, c[0x0][0x40c] ;  /* 0x00010300ff991b82 */ /* 0x004e220000000800 */
        /* <DEDUP_REMOVED lines=36> */
.L_x_23626:
        /* <DEDUP_REMOVED lines=56> */
.L_x_23627:
        /* <DEDUP_REMOVED lines=37> */
.L_x_23628:
        /* <DEDUP_REMOVED lines=24> */
[----:B------:R-:W-:-:S02]  /*1fc0*/  @P0 HADD2.F32 R174, -RZ, R126.H0_H0 ;  /* 0x2000007effae0230 */ /* 0x000fc40000004100 */
[----:B------:R-:W-:-:S04]  /*1fd0*/  @P0 HADD2.F32 R175, -RZ, R126.H1_H1 ;  /* 0x3000007effaf0230 */ /* 0x000fc80000004100 */
[----:B------:R-:W0:Y:S01]  /*1fe0*/  @P0 LDC R183, c[0x0][0x40c] ;  /* 0x00010300ffb70b82 */ /* 0x000e220000000800 */
[----:B-1----:R-:W-:Y:S01]  /*1ff0*/  @P0 FMUL.FTZ R180, R176, R177 ;  /* 0x000000b1b0b40220 */ /* 0x002fe20000410000 */
[----:B------:R-:W-:Y:S01]  /*2000*/  @P0 HADD2.F32 R176, -RZ, R127.H0_H0 ;  /* 0x2000007fffb00230 */ /* 0x000fe20000004100 */
[----:B------:R-:W-:-:S05]  /*2010*/  MOV R177, R133 ;  /* 0x0000008500b17202 */ /* 0x000fca0000000f00 */
[----:B------:R-:W1:Y:S01]  /*2020*/  @P0 LDC R178, c[0x0][0x40c] ;  /* 0x00010300ffb20b82 */ /* 0x000e620000000800 */
[----:B--2---:R-:W-:-:S07]  /*2030*/  @P0 FMUL.FTZ R169, R0, R169 ;  /* 0x000000a900a90220 */ /* 0x004fce0000410000 */
[----:B------:R-:W2:Y:S01]  /*2040*/  @P0 LDC R185, c[0x0][0x40c] ;  /* 0x00010300ffb90b82 */ /* 0x000ea20000000800 */
[----:B----4-:R-:W-:Y:S01]  /*2050*/  @P0 FMUL.FTZ R0, R172, R173 ;  /* 0x000000adac000220 */ /* 0x010fe20000410000 */
        /* <DEDUP_REMOVED lines=11> */
[----:B------:R-:W-:Y:S01]  /*2110*/  MOV R178, R134 ;  /* 0x0000008600b27202 */ /* 0x000fe20000000f00 */
[----:B------:R-:W-:Y:S01]  /*2120*/  @P0 FFMA.FTZ R177, R182, R121, R133 ;  /* 0x00000079b6b10223 */ /* 0x000fe20000010085 */
[----:B--2---:R-:W-:Y:S01]  /*2130*/  @P0 FMUL.FTZ R185, R176, R185 ;  /* 0x000000b9b0b90220 */ /* 0x004fe20000410000 */
[----:B------:R-:W-:Y:S01]  /*2140*/  MOV R176, R132 ;  /* 0x0000008400b07202 */ /* 0x000fe20000000f00 */
[----:B------:R-:W-:-:S02]  /*2150*/  @P0 FFMA.FTZ R176, R183, R120, R132 ;  /* 0x00000078b7b00223 */ /* 0x000fc40000010084 */
[----:B------:R-:W-:Y:S01]  /*2160*/  @P0 FFMA.FTZ R178, R185, R122, R134 ;  /* 0x0000007ab9b20223 */ /* 0x000fe20000010086 */
[----:B------:R-:W-:Y:S06]  /*2170*/  @!P0 BRA `(.L_x_23630) ;  /* 0x0000000000a48947 */ /* 0x000fec0003800000 */
[----:B------:R-:W-:-:S05]  /*2180*/  HADD2.F32 R0, -RZ, R127.H1_H1 ;  /* 0x3000007fff007230 */ /* 0x000fca0000004100 */
[----:B------:R-:W-:-:S04]  /*2190*/  FMUL.FTZ R0, R0, UR12 ;  /* 0x0000000c00007c20 */ /* 0x000fc80008410000 */
[----:B------:R-:W-:Y:S01]  /*21a0*/  FFMA.FTZ R179, R0, R123, R135 ;  /* 0x0000007b00b37223 */ /* 0x000fe20000010087 */
[----:B------:R-:W-:Y:S06]  /*21b0*/  BRA `(.L_x_23630) ;  /* 0x0000000000947947 */ /* 0x000fec0003800000 */
.L_x_23629:
[----:B------:R-:W0:Y:S01]  /*21c0*/  @P1 LDC R169, c[0x0][0x40c] ;  /* 0x00010300ffa91b82 */ /* 0x000e220000000800 */
[----:B-----5:R-:W-:Y:S02]  /*21d0*/  @P1 HADD2.F32 R0, -RZ, R124.H0_H0 ;  /* 0x2000007cff001230 */ /* 0x020fe40000004100 */
[--C-:B--2---:R-:W-:Y:S02]  /*21e0*/  @P1 HADD2.F32 R174, -RZ, R125.reuse.H1_H1 ;  /* 0x3000007dffae1230 */ /* 0x104fe40000004100 */
[--C-:B------:R-:W-:Y:S02]  /*21f0*/  @P1 HADD2.F32 R176, -RZ, R126.reuse.H0_H0 ;  /* 0x2000007effb01230 */ /* 0x100fe40000004100 */
[----:B------:R-:W-:Y:S01]  /*2200*/  @P1 HADD2.F32 R172, -RZ, R125.H0_H0 ;  /* 0x2000007dffac1230 */ /* 0x000fe20000004100 */
[----:B------:R-:W1:Y:S01]  /*2210*/  @P1 LDC R177, c[0x0][0x40c] ;  /* 0x00010300ffb11b82 */ /* 0x000e620000000800 */
[----:B------:R-:W-:-:S07]  /*2220*/  @P1 HADD2.F32 R178, -RZ, R126.H1_H1 ;  /* 0x3000007effb21230 */ /* 0x000fce0000004100 */
[----:B------:R-:W2:Y:S08]  /*2230*/  @P1 LDC R179, c[0x0][0x40c] ;  /* 0x00010300ffb31b82 */ /* 0x000eb00000000800 */
[----:B------:R-:W4:Y:S01]  /*2240*/  @P1 LDC R175, c[0x0][0x40c] ;  /* 0x00010300ffaf1b82 */ /* 0x000f220000000800 */
[----:B0-----:R-:W-:Y:S01]  /*2250*/  @P1 FMUL.FTZ R169, R0, R169 ;  /* 0x000000a900a91220 */ /* 0x001fe20000410000 */
[----:B------:R-:W-:-:S06]  /*2260*/  @P1 HADD2.F32 R0, -RZ, R124.H1_H1 ;  /* 0x3000007cff001230 */ /* 0x000fcc0000004100 */
[----:B------:R-:W0:Y:S01]  /*2270*/  @P1 LDC R173, c[0x0][0x40c] ;  /* 0x00010300ffad1b82 */ /* 0x000e220000000800 */
[----:B-1----:R-:W-:Y:S01]  /*2280*/  @P1 FMUL.FTZ R180, R174, R177 ;  /* 0x000000b1aeb41220 */ /* 0x002fe20000410000 */
[----:B------:R-:W-:Y:S02]  /*2290*/  @P1 HADD2.F32 R177, -RZ, R127.H1_H1 ;  /* 0x3000007fffb11230 */ /* 0x000fe40000004100 */
[----:B------:R-:W-:-:S04]  /*22a0*/  HFMA2 R174, -RZ, RZ, 0, 0 ;  /* 0x00000000ffae7431 */ /* 0x000fc800000001ff */
[----:B------:R-:W1:Y:S01]  /*22b0*/  @P1 LDC R185, c[0x0][0x40c] ;  /* 0x00010300ffb91b82 */ /* 0x000e620000000800 */
[----:B--2---:R-:W-:Y:S01]  /*22c0*/  @P1 FMUL.FTZ R183, R176, R179 ;  /* 0x000000b3b0b71220 */ /* 0x004fe20000410000 */
[----:B------:R-:W-:-:S06]  /*22d0*/  @P1 HADD2.F32 R176, -RZ, R127.H0_H0 ;  /* 0x2000007fffb01230 */ /* 0x000fcc0000004100 */
[----:B------:R-:W2:Y:S01]  /*22e0*/  @P1 LDC R187, c[0x0][0x40c] ;  /* 0x00010300ffbb1b82 */ /* 0x000ea20000000800 */
[----:B----4-:R-:W-:-:S04]  /*22f0*/  @P1 FMUL.FTZ R175, R172, R175 ;  /* 0x000000afacaf1220 */ /* 0x010fc80000410000 */
[----:B------:R-:W-:Y:S01]  /*2300*/  @P1 FMUL.FTZ R174, R175, R118 ;  /* 0x00000076afae1220 */ /* 0x000fe20000410000 */
[----:B------:R-:W-:Y:S01]  /*2310*/  MOV R175, RZ ;  /* 0x000000ff00af7202 */ /* 0x000fe20000000f00 */
[----:B------:R-:W-:Y:S01]  /*2320*/  @P1 FMUL.FTZ R175, R180, R119 ;  /* 0x00000077b4af1220 */ /* 0x000fe20000410000 */
[----:B------:R-:W4:Y:S01]  /*2330*/  @P1 LDC R184, c[0x0][0x40c] ;  /* 0x00010300ffb81b82 */ /* 0x000f220000000800 */
[----:B0-----:R-:W-:Y:S01]  /*2340*/  @P1 FMUL.FTZ R0, R0, R173 ;  /* 0x000000ad00001220 */ /* 0x001fe20000410000 */
[----:B------:R-:W-:Y:S02]  /*2350*/  CS2R R172, SRZ ;  /* 0x0000000000ac7805 */ /* 0x000fe4000001ff00 */
[----:B------:R-:W-:Y:S01]  /*2360*/  @P1 FMUL.FTZ R172, R169, R116 ;  /* 0x00000074a9ac1220 */ /* 0x000fe20000410000 */
[----:B------:R-:W-:Y:S01]  /*2370*/  @P1 FMUL.FTZ R173, R0, R117 ;  /* 0x0000007500ad1220 */ /* 0x000fe20000410000 */
[----:B-1----:R-:W-:Y:S01]  /*2380*/  @P1 FMUL.FTZ R182, R178, R185 ;  /* 0x000000b9b2b61220 */ /* 0x002fe20000410000 */
[----:B------:R-:W-:Y:S01]  /*2390*/  CS2R R178, SRZ ;  /* 0x0000000000b27805 */ /* 0x000fe2000001ff00 */
[----:B--2---:R-:W-:-:S04]  /*23a0*/  @P1 FMUL.FTZ R187, R176, R187 ;  /* 0x000000bbb0bb1220 */ /* 0x004fc80000410000 */
[----:B------:R-:W-:Y:S01]  /*23b0*/  @P1 FMUL.FTZ R178, R187, R122 ;  /* 0x0000007abbb21220 */ /* 0x000fe20000410000 */
[----:B----4-:R-:W-:Y:S01]  /*23c0*/  @P1 FMUL.FTZ R184, R177, R184 ;  /* 0x000000b8b1b81220 */ /* 0x010fe20000410000 */
[----:B------:R-:W-:Y:S02]  /*23d0*/  CS2R R176, SRZ ;  /* 0x0000000000b07805 */ /* 0x000fe4000001ff00 */
[----:B------:R-:W-:Y:S01]  /*23e0*/  @P1 FMUL.FTZ R176, R183, R120 ;  /* 0x00000078b7b01220 */ /* 0x000fe20000410000 */
[----:B------:R-:W-:Y:S01]  /*23f0*/  @P1 FMUL.FTZ R177, R182, R121 ;  /* 0x00000079b6b11220 */ /* 0x000fe20000410000 */
[----:B------:R-:W-:-:S07]  /*2400*/  @P1 FMUL.FTZ R179, R184, R123 ;  /* 0x0000007bb8b31220 */ /* 0x000fce0000410000 */
.L_x_23630:
        /* <DEDUP_REMOVED lines=157> */
.L_x_23632:
[----:B---3--:R-:W-:Y:S05]  /*2de0*/  BSYNC.RECONVERGENT B0 ;  /* 0x0000000000007941 */ /* 0x008fea0003800200 */
.L_x_23631:
        /* <DEDUP_REMOVED lines=13> */
.L_x_23634:
[----:B------:R-:W-:Y:S05]  /*2ec0*/  BSYNC.RECONVERGENT B0 ;  /* 0x0000000000007941 */ /* 0x000fea0003800200 */
.L_x_23633:
        /* <DEDUP_REMOVED lines=102> */
[----:B------:R-:W-:Y:S01]  /*3530*/  FADD.FTZ R214, -R170, R173 ;  /* 0x000000adaad67221 */ /* 0x000fe20000010100 */
[C---:B------:R-:W-:Y:S01]  /*3540*/  FMUL.FTZ R184, R169.reuse, R184 ;  /* 0x000000b8a9b87220 */ /* 0x040fe20000410000 */
[----:B------:R-:W-:Y:S01]  /*3550*/  FMUL.FTZ R188, R169, R188 ;  /* 0x000000bca9bc7220 */ /* 0x000fe20000410000 */
[----:B------:R-:W-:-:S04]  /*3560*/  IMAD.WIDE.U32 R152, R141, 0x10, R152 ;  /* 0x000000108d987825 */ /* 0x000fc800078e0098 */
[----:B------:R-:W-:Y:S01]  /*3570*/  FFMA.FTZ R141, R180, R5, R45 ;  /* 0x00000005b48d7223 */ /* 0x000fe2000001002d */
[C---:B------:R-:W-:Y:S01]  /*3580*/  FMUL.FTZ R192, R169.reuse, R192 ;  /* 0x000000c0a9c07220 */ /* 0x040fe20000410000 */
        /* <DEDUP_REMOVED lines=18> */
[----:B------:R-:W-:Y:S01]  /*36b0*/  F2FP.F16.F32.PACK_AB R136, R141, R136 ;  /* 0x000000888d88723e */ /* 0x000fe200000000ff */
        /* <DEDUP_REMOVED lines=85> */
.L_x_23635:
[----:B0-----:R-:W0:Y:S01]  /*3c10*/  LDC.64 R136, c[0x0][0x380] ;  /* 0x0000e000ff887b82 */ /* 0x001e220000000a00 */
[----:B------:R-:W-:Y:S01]  /*3c20*/  UPLOP3.LUT UP0, UPT, UPT, UPT, UP0, 0x40, 0x4 ;  /* 0x000000000004789c */ /* 0x000fe20003f0e800 */
[----:B0-----:R-:W-:-:S04]  /*3c30*/  IADD3 R2, PT, PT, R2, R136, RZ ;  /* 0x0000008802027210 */ /* 0x001fc80007ffe0ff */
[----:B------:R-:W-:-:S13]  /*3c40*/  ISETP.GE.AND P0, PT, R2, R137, PT ;  /* 0x000000890200720c */ /* 0x000fda0003f06270 */
[----:B------:R-:W-:Y:S05]  /*3c50*/  @!P0 BRA `(.L_x_23636) ;  /* 0xffffffc800708947 */ /* 0x000fea000383ffff */
[----:B------:R-:W-:Y:S05]  /*3c60*/  EXIT ;  /* 0x000000000000794d */ /* 0x000fea0003800000 */
.L_x_23637:
        /* <DEDUP_REMOVED lines=9> */
.L_x_34099:


//--------------------- .text._ZN10layer_norm13ln_fwd_kernelINS_13Kernel_traitsIf6__halffS2_fjLj5120ELj1ELj1ELj4ELj16ENS_18Kernel_traits_baseILj5120EfS2_fS2_fjLj128EEEEELb1ELb0ELb0ELb0EEEvNS_9FwdParamsE --------------------------
	.section	.text._ZN10layer_norm13ln_fwd_kernelINS_13Kernel_traitsIf6__halffS2_fjLj5120ELj1ELj1ELj4ELj16ENS_18Kernel_traits_baseILj5120EfS2_fS2_fjLj128EEEEELb1ELb0ELb0ELb0EEEvNS_9FwdParamsE,"ax",@progbits
	.align	128
        .global         _ZN10layer_norm13ln_fwd_kernelINS_13Kernel_traitsIf6__halffS2_fjLj5120ELj1ELj1ELj4ELj16ENS_18Kernel_traits_baseILj5120EfS2_fS2_fjLj128EEEEELb1ELb0ELb0ELb0EEEvNS_9FwdParamsE
        .type           _ZN10layer_norm13ln_fwd_kernelINS_13Kernel_traitsIf6__halffS2_fjLj5120ELj1ELj1ELj4ELj16ENS_18Kernel_traits_baseILj5120EfS2_fS2_fjLj128EEEEELb1ELb0ELb0ELb0EEEvNS_9FwdParamsE,@function
        .size           _ZN10layer_norm13ln_fwd_kernelINS_13Kernel_traitsIf6__halffS2_fjLj5120ELj1ELj1ELj4ELj16ENS_18Kernel_traits_baseILj5120EfS2_fS2_fjLj128EEEEELb1ELb0ELb0ELb0EEEvNS_9FwdParamsE,(.L_x_34100 - _ZN10layer_norm13ln_fwd_kernelINS_13Kernel_traitsIf6__halffS2_fjLj5120ELj1ELj1ELj4ELj16ENS_18Kernel_traits_baseILj5120EfS2_fS2_fjLj128EEEEELb1ELb0ELb0ELb0EEEvNS_9FwdParamsE)
        .other          _ZN10layer_norm13ln_fwd_kernelINS_13Kernel_traitsIf6__halffS2_fjLj5120ELj1ELj1ELj4ELj16ENS_18Kernel_traits_baseILj5120EfS2_fS2_fjLj128EEEEELb1ELb0ELb0ELb0EEEvNS_9FwdParamsE,@"STO_CUDA_ENTRY STV_DEFAULT"
_ZN10layer_norm13ln_fwd_kernelINS_13Kernel_traitsIf6__halffS2_fjLj5120ELj1ELj1ELj4ELj16ENS_18Kernel_traits_baseILj5120EfS2_fS2_fjLj128EEEEELb1ELb0ELb0ELb0EEEvNS_9FwdParamsE:
.text._ZN10layer_norm13ln_fwd_kernelINS_13Kernel_traitsIf6__halffS2_fjLj5120ELj1ELj1ELj4ELj16ENS_18Kernel_traits_baseILj5120EfS2_fS2_fjLj128EEEEELb1ELb0ELb0ELb0EEEvNS_9FwdParamsE:
        /* <DEDUP_REMOVED lines=106> */
.L_x_23639:
        /* <DEDUP_REMOVED lines=49> */
.L_x_23640:
[----:B------:R-:W-:Y:S05]  /*09b0*/  BSYNC.RECONVERGENT B0 ;  /* 0x0000000000007941 */ /* 0x000fea0003800200 */
.L_x_23638:
        /* <DEDUP_REMOVED lines=87> */
.L_x_24070:
[----:B-1----:R-:W1:Y:S01]  /*0f30*/  @UP0 LDCU.64 UR4, c[0x0][0x3e0] ;  /* 0x00007c00ff0407ac */ /* 0x002e620008000a00 */
[----:B------:R-:W-:Y:S01]  /*0f40*/  PLOP3.LUT P0, PT, PT, PT, UP0, 0x80, 0x8 ;  /* 0x000000000008781c */ /* 0x000fe20003f0f008 */
[----:B-1----:R-:W-:-:S06]  /*0f50*/  @UP0 UIMAD.WIDE UR4, UR10, 0x2, UR4 ;  /* 0x000000020a0408a5 */ /* 0x002fcc000f8e0204 */
[----:B0-234-:R-:W-:Y:S02]  /*0f60*/  IMAD.U32 R128, RZ, RZ, UR4 ;  /* 0x00000004ff807e24 */ /* 0x01dfe4000f8e00ff */
[----:B------:R-:W-:-:S05]  /*0f70*/  IMAD.U32 R129, RZ, RZ, UR5 ;  /* 0x00000005ff817e24 */ /* 0x000fca000f8e00ff */
[----:B------:R-:W2:Y:S01]  /*0f80*/  @P0 LDG.E.U16 R128, desc[UR6][R128.64] ;  /* 0x0000000680800981 */ /* 0x000ea2000c1e1500 */
[----:B0-----:R-:W-:Y:S01]  /*0f90*/  UIMAD UR4, UR10, UR35, URZ ;  /* 0x000000230a0472a4 */ /* 0x001fe2000f8e02ff */
[----:B------:R-:W-:Y:S01]  /*0fa0*/  PLOP3.LUT P0, PT, PT, PT, UP0, 0x80, 0x8 ;  /* 0x000000000008781c */ /* 0x000fe20003f0f008 */
[----:B------:R-:W-:Y:S01]  /*0fb0*/  BSSY.RECONVERGENT B0, `(.L_x_23641) ;  /* 0x0000536000007945 */ /* 0x000fe20003800200 */
[----:B------:R-:W0:Y:S01]  /*0fc0*/  S2R R138, SR_TID.X ;  /* 0x00000000008a7919 */ /* 0x000e220000002100 */
[----:B------:R-:W-:Y:S01]  /*0fd0*/  USHF.R.S32.HI UR5, URZ, 0x1f, UR4 ;  /* 0x0000001fff057899 */ /* 0x000fe20008011404 */
[----:B------:R-:W-:Y:S02]  /*0fe0*/  PLOP3.LUT P1, PT, PT, PT, UP0, 0x80, 0x8 ;  /* 0x000000000008781c */ /* 0x000fe40003f2f008 */
[----:B------:R-:W-:Y:S01]  /*0ff0*/  ISETP.GE.U32.AND P2, PT, R9, 0x80, PT ;  /* 0x000000800900780c */ /* 0x000fe20003f46070 */
[----:B------:R-:W-:-:S03]  /*1000*/  ULEA.HI UR5, UR5, UR4, URZ, 0x3 ;  /* 0x0000000405057291 */ /* 0x000fc6000f8f18ff */
[----:B------:R-:W-:Y:S01]  /*1010*/  UMOV UR4, 0x3f800000 ;  /* 0x3f80000000047882 */ /* 0x000fe20000000000 */
[----:B------:R-:W-:Y:S02]  /*1020*/  P2R R139, PR, RZ, 0x4 ;  /* 0x00000004ff8b7803 */ /* 0x000fe40000000000 */
[----:B------:R-:W-:-:S04]  /*1030*/  MOV R137, UR5 ;  /* 0x0000000500897c02 */ /* 0x000fc80008000f00 */
[----:B0-----:R-:W-:-:S05]  /*1040*/  LEA.HI.SX32 R137, R137, R138, 0x1d ;  /* 0x0000008a89897211 */ /* 0x001fca00078feaff */
[----:B------:R-:W-:Y:S02]  /*1050*/  IMAD.MOV.U32 R141, RZ, RZ, R137 ;  /* 0x000000ffff8d7224 */ /* 0x000fe400078e0089 */
[----:B--2---:R-:W-:-:S05]  /*1060*/  @P0 HADD2.F32 R130, -RZ, R128.H0_H0 ;  /* 0x20000080ff820230 */ /* 0x004fca0000004100 */
[----:B------:R-:W-:Y:S01]  /*1070*/  @P1 R2UR UR4, R130 ;  /* 0x00000000820412ca */ /* 0x000fe200000e0000 */
[----:B------:R-:W-:-:S14]  /*1080*/  @!P2 BRA `(.L_x_23642) ;  /* 0x0000005000a0a947 */ /* 0x000fdc0003800000 */
        /* <DEDUP_REMOVED lines=21> */
.L_x_33932:
[----:B------:R-:W-:Y:S05]  /*11e0*/  BRX R140 -0x11f0                                       (*"BRANCH_TARGETS .L_x_33933,.L_x_33934,.L_x_33935"*) ;  /* 0xffffffec8c847949 */ /* 0x000fea000383ffff */
.L_x_33935:
[----:B------:R-:W-:Y:S01]  /*11f0*/  VIADD R144, R4, 0x1 ;  /* 0x0000000104907836 */ /* 0x000fe20000000000 */
[----:B------:R-:W-:Y:S01]  /*1200*/  MOV R145, R6 ;  /* 0x0000000600917202 */ /* 0x000fe20000000f00 */
[----:B------:R-:W-:Y:S01]  /*1210*/  IMAD.MOV.U32 R140, RZ, RZ, R2 ;  /* 0x000000ffff8c7224 */ /* 0x000fe200078e0002 */
[----:B------:R-:W-:Y:S06]  /*1220*/  BRA `(.L_x_23645) ;  /* 0x0000000000f47947 */ /* 0x000fec0003800000 */
.L_x_33933:
[----:B------:R-:W-:Y:S01]  /*1230*/  IMAD.MOV.U32 R140, RZ, RZ, R2 ;  /* 0x000000ffff8c7224 */ /* 0x000fe200078e0002 */
[----:B------:R-:W-:Y:S01]  /*1240*/  MOV R145, R7 ;  /* 0x0000000700917202 */ /* 0x000fe20000000f00 */
[----:B------:R-:W-:Y:S01]  /*1250*/  IMAD.MOV.U32 R144, RZ, RZ, 0x3 ;  /* 0x00000003ff907424 */ /* 0x000fe200078e00ff */
[----:B------:R-:W-:Y:S06]  /*1260*/  BRA `(.L_x_23645) ;  /* 0x0000000000e47947 */ /* 0x000fec0003800000 */
.L_x_33934:
        /* <DEDUP_REMOVED lines=13> */
.L_x_23647:
[----:B------:R-:W-:Y:S05]  /*1340*/  BSYNC.RECONVERGENT B2 ;  /* 0x0000000000027941 */ /* 0x000fea0003800200 */
.L_x_23646:
        /* <DEDUP_REMOVED lines=43> */
.L_x_23645:
[----:B------:R-:W-:Y:S05]  /*1600*/  BSYNC.RECONVERGENT B1 ;  /* 0x0000000000017941 */ /* 0x000fea0003800200 */
.L_x_23644:
        /* <DEDUP_REMOVED lines=26> */
.L_x_23650:
        /* <DEDUP_REMOVED lines=13> */
.L_x_23652:
[----:B------:R-:W-:Y:S05]  /*1880*/  BSYNC.RECONVERGENT B2 ;  /* 0x0000000000027941 */ /* 0x000fea0003800200 */
.L_x_23651:
        /* <DEDUP_REMOVED lines=43> */
.L_x_23649:
[----:B------:R-:W-:Y:S05]  /*1b40*/  BSYNC.RECONVERGENT B1 ;  /* 0x0000000000017941 */ /* 0x000fea0003800200 */
.L_x_23648:
        /* <DEDUP_REMOVED lines=22> */
.L_x_23655:
        /* <DEDUP_REMOVED lines=13> */
.L_x_23657:
[----:B------:R-:W-:Y:S05]  /*1d80*/  BSYNC.RECONVERGENT B2 ;  /* 0x0000000000027941 */ /* 0x000fea0003800200 */
.L_x_23656:
        /* <DEDUP_REMOVED lines=43> */
.L_x_23654:
[----:B------:R-:W-:Y:S05]  /*2040*/  BSYNC.RECONVERGENT B1 ;  /* 0x0000000000017941 */ /* 0x000fea0003800200 */
.L_x_23653:
        /* <DEDUP_REMOVED lines=22> */
.L_x_23660:
        /* <DEDUP_REMOVED lines=13> */
.L_x_23662:
[----:B------:R-:W-:Y:S05]  /*2280*/  BSYNC.RECONVERGENT B2 ;  /* 0x0000000000027941 */ /* 0x000fea0003800200 */
.L_x_23661:
        /* <DEDUP_REMOVED lines=43> */
.L_x_23659:
[----:B------:R-:W-:Y:S05]  /*2540*/  BSYNC.RECONVERGENT B1 ;  /* 0x0000000000017941 */ /* 0x000fea0003800200 */
.L_x_23658:
        /* <DEDUP_REMOVED lines=22> */
.L_x_23665:
        /* <DEDUP_REMOVED lines=13> */
.L_x_23667:
[----:B------:R-:W-:Y:S05]  /*2780*/  BSYNC.RECONVERGENT B2 ;  /* 0x0000000000027941 */ /* 0x000fea0003800200 */
.L_x_23666:
        /* <DEDUP_REMOVED lines=43> */
.L_x_23664:
[----:B------:R-:W-:Y:S05]  /*2a40*/  BSYNC.RECONVERGENT B1 ;  /* 0x0000000000017941 */ /* 0x000fea0003800200 */
.L_x_23663:
        /* <DEDUP_REMOVED lines=22> */
.L_x_23670:
        /* <DEDUP_REMOVED lines=13> */
.L_x_23672:
[----:B------:R-:W-:Y:S05]  /*2c80*/  BSYNC.RECONVERGENT B2 ;  /* 0x0000000000027941 */ /* 0x000fea0003800200 */
.L_x_23671:
        /* <DEDUP_REMOVED lines=43> */
.L_x_23669:
[----:B------:R-:W-:Y:S05]  /*2f40*/  BSYNC.RECONVERGENT B1 ;  /* 0x0000000000017941 */ /* 0x000fea0003800200 */
.L_x_23668:
        /* <DEDUP_REMOVED lines=22> */
.L_x_23675:
        /* <DEDUP_REMOVED lines=13> */
.L_x_23677:
[----:B------:R-:W-:Y:S05]  /*3180*/  BSYNC.RECONVERGENT B2 ;  /* 0x0000000000027941 */ /* 0x000fea0003800200 */
.L_x_23676:
        /* <DEDUP_REMOVED lines=43> */
.L_x_23674:
[----:B------:R-:W-:Y:S05]  /*3440*/  BSYNC.RECONVERGENT B1 ;  /* 0x0000000000017941 */ /* 0x000fea0003800200 */
.L_x_23673:
        /* <DEDUP_REMOVED lines=22> */
.L_x_23680:
        /* <DEDUP_REMOVED lines=15> */
.L_x_23682:
[----:B------:R-:W-:Y:S05]  /*36a0*/  BSYNC.RECONVERGENT B2 ;  /* 0x0000000000027941 */ /* 0x000fea0003800200 */
.L_x_23681:
        /* <DEDUP_REMOVED lines=43> */
.L_x_23679:
[----:B------:R-:W-:Y:S05]  /*3960*/  BSYNC.RECONVERGENT B1 ;  /* 0x0000000000017941 */ /* 0x000fea0003800200 */
.L_x_23678:
        /* <DEDUP_REMOVED lines=10> */
.L_x_23643:
        /* <DEDUP_REMOVED lines=16> */
.L_x_23686:
        /* <DEDUP_REMOVED lines=13> */
.L_x_23688:
[----:B------:R-:W-:Y:S05]  /*3be0*/  BSYNC.RECONVERGENT B2 ;  /* 0x0000000000027941 */ /* 0x000fea0003800200 */
.L_x_23687:
        /* <DEDUP_REMOVED lines=42> */
.L_x_23685:
[----:B------:R-:W-:Y:S05]  /*3e90*/  BSYNC.RECONVERGENT B1 ;  /* 0x0000000000017941 */ /* 0x000fea0003800200 */
.L_x_23684:
[----:B------:R-:W0:Y:S01]  /*3ea0*/  LDC R13, c[0x0][0x404] ;  /* 0x00010100ff0d7b82 */ /* 0x000e220000000800 */
[----:B------:R-:W-:Y:S01]  /*3eb0*/  ISETP.NE.AND P0, PT, R132, 0x1, PT ;  /* 0x000000018400780c */ /* 0x000fe20003f05270 */
[----:B-----5:R-:W-:Y:S01]  /*3ec0*/  HADD2.F32 R4, -RZ, R128.H0_H0 ;  /* 0x20000080ff047230 */ /* 0x020fe20000004100 */
[----:B------:R-:W-:Y:S01]  /*3ed0*/  I2FP.F32.U32 R15, R12 ;  /* 0x0000000c000f7245 */ /* 0x000fe20000201000 */
[----:B------:R-:W-:Y:S01]  /*3ee0*/  IMAD.MOV.U32 R12, RZ, RZ, 0x2f800000 ;  /* 0x2f800000ff0c7424 */ /* 0x000fe200078e00ff */
[----:B------:R-:W-:Y:S01]  /*3ef0*/  BSSY.RECONVERGENT B1, `(.L_x_23689) ;  /* 0x000004b000017945 */ /* 0x000fe20003800200 */
[----:B------:R-:W-:Y:S02]  /*3f00*/  IMAD.MOV.U32 R133, RZ, RZ, 0x2 ;  /* 0x00000002ff857424 */ /* 0x000fe400078e00ff */
[----:B------:R-:W-:Y:S01]  /*3f10*/  FMUL.FTZ R14, R4, UR4 ;  /* 0x00000004040e7c20 */ /* 0x000fe20008410000 */
[----:B------:R-:W1:Y:S01]  /*3f20*/  LDC R135, c[0x0][0x408] ;  /* 0x00010200ff877b82 */ /* 0x000e620000000800 */
[----:B------:R-:W-:Y:S01]  /*3f30*/  FFMA.FTZ R2, R15, R12, 1.1641532182693481445e-10 ;  /* 0x2f0000000f027423 */ /* 0x000fe2000001000c */
[----:B------:R-:W-:-:S04]  /*3f40*/  MOV R4, R0 ;  /* 0x0000000000047202 */ /* 0x000fc80000000f00 */
        /* <DEDUP_REMOVED lines=12> */
.L_x_23691:
        /* <DEDUP_REMOVED lines=13> */
.L_x_23693:
[----:B------:R-:W-:Y:S05]  /*40e0*/  BSYNC.RECONVERGENT B2 ;  /* 0x0000000000027941 */ /* 0x000fea0003800200 */
.L_x_23692:
        /* <DEDUP_REMOVED lines=43> */
.L_x_23690:
[----:B------:R-:W-:Y:S05]  /*43a0*/  BSYNC.RECONVERGENT B1 ;  /* 0x0000000000017941 */ /* 0x000fea0003800200 */
.L_x_23689:
        /* <DEDUP_REMOVED lines=19> */
.L_x_23696:
        /* <DEDUP_REMOVED lines=13> */
.L_x_23698:
[----:B------:R-:W-:Y:S05]  /*45b0*/  BSYNC.RECONVERGENT B2 ;  /* 0x0000000000027941 */ /* 0x000fea0003800200 */
.L_x_23697:
        /* <DEDUP_REMOVED lines=43> */
.L_x_23695:
[----:B------:R-:W-:Y:S05]  /*4870*/  BSYNC.RECONVERGENT B1 ;  /* 0x0000000000017941 */ /* 0x000fea0003800200 */
.L_x_23694:
[----:B------:R-:W-:Y:S01]  /*4880*/  ISETP.NE.AND P2, PT, R132, 0x1, PT ;  /* 0x000000018400780c */ /* 0x000fe20003f45270 */
[----:B------:R-:W-:Y:S01]  /*4890*/  HADD2.F32 R14, -RZ, R129.H0_H0 ;  /* 0x20000081ff0e7230 */ /* 0x000fe20000004100 */
        /* <DEDUP_REMOVED lines=17> */
.L_x_23701:
        /* <DEDUP_REMOVED lines=13> */
.L_x_23703:
[----:B------:R-:W-:Y:S05]  /*4a80*/  BSYNC.RECONVERGENT B2 ;  /* 0x0000000000027941 */ /* 0x000fea0003800200 */
.L_x_23702:
        /* <DEDUP_REMOVED lines=43> */
.L_x_23700:
[----:B------:R-:W-:Y:S05]  /*4d40*/  BSYNC.RECONVERGENT B1 ;  /* 0x0000000000017941 */ /* 0x000fea0003800200 */
.L_x_23699:
        /* <DEDUP_REMOVED lines=19> */
.L_x_23706:
        /* <DEDUP_REMOVED lines=13> */
.L_x_23708:
[----:B------:R-:W-:Y:S05]  /*4f50*/  BSYNC.RECONVERGENT B2 ;  /* 0x0000000000027941 */ /* 0x000fea0003800200 */
.L_x_23707:
        /* <DEDUP_REMOVED lines=43> */
.L_x_23705:
[----:B------:R-:W-:Y:S05]  /*5210*/  BSYNC.RECONVERGENT B1 ;  /* 0x0000000000017941 */ /* 0x000fea0003800200 */
.L_x_23704:
[----:B------:R-:W-:Y:S01]  /*5220*/  I2FP.F32.U32 R129, R4 ;  /* 0x0000000400817245 */ /* 0x000fe20000201000 */
[----:B------:R-:W-:Y:S01]  /*5230*/  BSSY.RECONVERGENT B1, `(.L_x_23709) ;  /* 0x000004b000017945 */ /* 0x000fe20003800200 */
[----:B------:R-:W-:Y:S01]  /*5240*/  ISETP.NE.AND P4, PT, R134, 0x1, PT ;  /* 0x000000018600780c */ /* 0x000fe20003f85270 */
[----:B------:R-:W-:Y:S02]  /*5250*/  IMAD.MOV.U32 R142, RZ, RZ, 0x2 ;  /* 0x00000002ff8e7424 */ /* 0x000fe400078e00ff */
        /* <DEDUP_REMOVED lines=15> */
.L_x_23711:
        /* <DEDUP_REMOVED lines=13> */
.L_x_23713:
[----:B------:R-:W-:Y:S05]  /*5420*/  BSYNC.RECONVERGENT B2 ;  /* 0x0000000000027941 */ /* 0x000fea0003800200 */
.L_x_23712:
        /* <DEDUP_REMOVED lines=43> */
.L_x_23710:
[----:B------:R-:W-:Y:S05]  /*56e0*/  BSYNC.RECONVERGENT B1 ;  /* 0x0000000000017941 */ /* 0x000fea0003800200 */
.L_x_23709:
        /* <DEDUP_REMOVED lines=19> */
.L_x_23716:
        /* <DEDUP_REMOVED lines=13> */
.L_x_23718:
[----:B------:R-:W-:Y:S05]  /*58f0*/  BSYNC.RECONVERGENT B2 ;  /* 0x0000000000027941 */ /* 0x000fea0003800200 */
.L_x_23717:
        /* <DEDUP_REMOVED lines=43> */
.L_x_23715:
[----:B------:R-:W-:Y:S05]  /*5bb0*/  BSYNC.RECONVERGENT B1 ;  /* 0x0000000000017941 */ /* 0x000fea0003800200 */
.L_x_23714:
[----:B------:R-:W-:Y:S01]  /*5bc0*/  ISETP.NE.AND P6, PT, R143, 0x1, PT ;  /* 0x000000018f00780c */ /* 0x000fe20003fc5270 */
[----:B------:R-:W-:Y:S01]  /*5bd0*/  BSSY.RECONVERGENT B1, `(.L_x_23719) ;  /* 0x000004d000017945 */ /* 0x000fe20003800200 */
[----:B------:R-:W-:Y:S01]  /*5be0*/  I2FP.F32.U32 R129, R4 ;  /* 0x0000000400817245 */ /* 0x000fe20000201000 */
[----:B------:R-:W-:-:S04]  /*5bf0*/  HADD2.F32 R4, -RZ, R131.H0_H0 ;  /* 0x20000083ff047230 */ /* 0x000fc80000004100 */
[----:B------:R-:W-:Y:S01]  /*5c00*/  FFMA.FTZ R130, R129, R12, 1.1641532182693481445e-10 ;  /* 0x2f00000081827423 */ /* 0x000fe2000001000c */
[----:B------:R-:W-:Y:S01]  /*5c10*/  FMUL.FTZ R134, R4, UR4 ;  /* 0x0000000404867c20 */ /* 0x000fe20008410000 */
[----:B------:R-:W-:Y:S01]  /*5c20*/  IMAD.MOV.U32 R4, RZ, RZ, 0x2 ;  /* 0x00000002ff047424 */ /* 0x000fe200078e00ff */
[----:B------:R-:W-:Y:S02]  /*5c30*/  MOV R129, R0 ;  /* 0x0000000000817202 */ /* 0x000fe40000000f00 */
        /* <DEDUP_REMOVED lines=11> */
.L_x_23721:
        /* <DEDUP_REMOVED lines=15> */
.L_x_23723:
[----:B------:R-:W-:Y:S05]  /*5de0*/  BSYNC.RECONVERGENT B2 ;  /* 0x0000000000027941 */ /* 0x000fea0003800200 */
.L_x_23722:
        /* <DEDUP_REMOVED lines=43> */
.L_x_23720:
[----:B------:R-:W-:Y:S05]  /*60a0*/  BSYNC.RECONVERGENT B1 ;  /* 0x0000000000017941 */ /* 0x000fea0003800200 */
.L_x_23719:
        /* <DEDUP_REMOVED lines=16> */
.L_x_23683:
        /* <DEDUP_REMOVED lines=19> */
[----:B-1----:R-:W-:Y:S01]  /*62e0*/  IMAD.WIDE.U32 R128, R137, 0x8, R128 ;  /* 0x0000000889807825 */ /* 0x002fe200078e0080 */
[----:B------:R0:W-:Y:S04]  /*62f0*/  STG.E.128 desc[UR6][R130.64+0x10], R132 ;  /* 0x0000108482007986 */ /* 0x0001e8000c101d06 */
[----:B------:R0:W-:Y:S02]  /*6300*/  STG.E.64 desc[UR6][R128.64], R142 ;  /* 0x0000008e80007986 */ /* 0x0001e4000c101b06 */
.L_x_23642:
[----:B------:R-:W-:Y:S05]  /*6310*/  BSYNC.RECONVERGENT B0 ;  /* 0x0000000000007941 */ /* 0x000fea0003800200 */
.L_x_23641:
        /* <DEDUP_REMOVED lines=30> */
.L_x_23729:
        /* <DEDUP_REMOVED lines=13> */
.L_x_23731:
[----:B------:R-:W-:Y:S05]  /*65d0*/  BSYNC.RECONVERGENT B2 ;  /* 0x0000000000027941 */ /* 0x000fea0003800200 */
.L_x_23730:
        /* <DEDUP_REMOVED lines=43> */
.L_x_23728:
[----:B------:R-:W-:Y:S05]  /*6890*/  BSYNC.RECONVERGENT B1 ;  /* 0x0000000000017941 */ /* 0x000fea0003800200 */
.L_x_23727:
        /* <DEDUP_REMOVED lines=26> */
.L_x_23734:
        /* <DEDUP_REMOVED lines=13> */
.L_x_23736:
[----:B------:R-:W-:Y:S05]  /*6b10*/  BSYNC.RECONVERGENT B2 ;  /* 0x0000000000027941 */ /* 0x000fea0003800200 */
.L_x_23735:
        /* <DEDUP_REMOVED lines=43> */
.L_x_23733:
[----:B------:R-:W-:Y:S05]  /*6dd0*/  BSYNC.RECONVERGENT B1 ;  /* 0x0000000000017941 */ /* 0x000fea0003800200 */
.L_x_23732:
        /* <DEDUP_REMOVED lines=22> */
.L_x_23739:
        /* <DEDUP_REMOVED lines=13> */
.L_x_23741:
[----:B------:R-:W-:Y:S05]  /*7010*/  BSYNC.RECONVERGENT B2 ;  /* 0x0000000000027941 */ /* 0x000fea0003800200 */
.L_x_23740:
        /* <DEDUP_REMOVED lines=43> */
.L_x_23738:
[----:B------:R-:W-:Y:S05]  /*72d0*/  BSYNC.RECONVERGENT B1 ;  /* 0x0000000000017941 */ /* 0x000fea0003800200 */
.L_x_23737:
        /* <DEDUP_REMOVED lines=22> */
.L_x_23744:
        /* <DEDUP_REMOVED lines=13> */
.L_x_23746:
[----:B------:R-:W-:Y:S05]  /*7510*/  BSYNC.RECONVERGENT B2 ;  /* 0x0000000000027941 */ /* 0x000fea0003800200 */
.L_x_23745:
        /* <DEDUP_REMOVED lines=43> */
.L_x_23743:
[----:B------:R-:W-:Y:S05]  /*77d0*/  BSYNC.RECONVERGENT B1 ;  /* 0x0000000000017941 */ /* 0x000fea0003800200 */
.L_x_23742:
        /* <DEDUP_REMOVED lines=22> */
.L_x_23749:
        /* <DEDUP_REMOVED lines=13> */
.L_x_23751:
[----:B------:R-:W-:Y:S05]  /*7a10*/  BSYNC.RECONVERGENT B2 ;  /* 0x0000000000027941 */ /* 0x000fea0003800200 */
.L_x_23750:
        /* <DEDUP_REMOVED lines=43> */
.L_x_23748:
[----:B------:R-:W-:Y:S05]  /*7cd0*/  BSYNC.RECONVERGENT B1 ;  /* 0x0000000000017941 */ /* 0x000fea0003800200 */
.L_x_23747:
        /* <DEDUP_REMOVED lines=22> */
.L_x_23754:
        /* <DEDUP_REMOVED lines=13> */
.L_x_23756:
[----:B------:R-:W-:Y:S05]  /*7f10*/  BSYNC.RECONVERGENT B2 ;  /* 0x0000000000027941 */ /* 0x000fea0003800200 */
.L_x_23755:
        /* <DEDUP_REMOVED lines=43> */
.L_x_23753:
[----:B------:R-:W-:Y:S05]  /*81d0*/  BSYNC.RECONVERGENT B1 ;  /* 0x0000000000017941 */ /* 0x000fea0003800200 */
.L_x_23752:
        /* <DEDUP_REMOVED lines=22> */
.L_x_23759:
        /* <DEDUP_REMOVED lines=13> */
.L_x_23761:
[----:B------:R-:W-:Y:S05]  /*8410*/  BSYNC.RECONVERGENT B2 ;  /* 0x0000000000027941 */ /* 0x000fea0003800200 */
.L_x_23760:
        /* <DEDUP_REMOVED lines=43> */
.L_x_23758:
[----:B------:R-:W-:Y:S05]  /*86d0*/  BSYNC.RECONVERGENT B1 ;  /* 0x0000000000017941 */ /* 0x000fea0003800200 */
.L_x_23757:
[----:B------:R-:W-:Y:S01]  /*86e0*/  I2FP.F32.U32 R4, R4 ;  /* 0x0000000400047245 */ /* 0x000fe20000201000 */
[----:B------:R-:W-:Y:S01]  /*86f0*/  HADD2.F32 R102, -RZ, R103.H0_H0 ;  /* 0x20000067ff667230 */ /* 0x000fe20000004100 */
[----:B------:R-:W-:Y:S01]  /*8700*/  ISETP.NE.AND P6, PT, R128, 0x1, PT ;  /* 0x000000018000780c */ /* 0x000fe20003fc5270 */
[----:B------:R-:W-:Y:S01]  /*8710*/  BSSY.RECONVERGENT B1, `(.L_x_23762) ;  /* 0x000004e000017945 */ /* 0x000fe20003800200 */
[----:B------:R-:W-:Y:S02]  /*8720*/  IMAD.MOV.U32 R144, RZ, RZ, R0 ;  /* 0x000000ffff907224 */ /* 0x000fe400078e0000 */
        /* <DEDUP_REMOVED lines=17> */
.L_x_23764:
        /* <DEDUP_REMOVED lines=15> */
.L_x_23766:
[----:B------:R-:W-:Y:S05]  /*8930*/  BSYNC.RECONVERGENT B2 ;  /* 0x0000000000027941 */ /* 0x000fea0003800200 */
.L_x_23765:
        /* <DEDUP_REMOVED lines=43> */
.L_x_23763:
[----:B------:R-:W-:Y:S05]  /*8bf0*/  BSYNC.RECONVERGENT B1 ;  /* 0x0000000000017941 */ /* 0x000fea0003800200 */
.L_x_23762:
        /* <DEDUP_REMOVED lines=10> */
.L_x_23726:
        /* <DEDUP_REMOVED lines=16> */
.L_x_23770:
        /* <DEDUP_REMOVED lines=13> */
.L_x_23772:
[----:B------:R-:W-:Y:S05]  /*8e70*/  BSYNC.RECONVERGENT B2 ;  /* 0x0000000000027941 */ /* 0x000fea0003800200 */
.L_x_23771:
        /* <DEDUP_REMOVED lines=42> */
.L_x_23769:
[----:B------:R-:W-:Y:S05]  /*9120*/  BSYNC.RECONVERGENT B1 ;  /* 0x0000000000017941 */ /* 0x000fea0003800200 */
.L_x_23768:
        /* <DEDUP_REMOVED lines=23> */
.L_x_23775:
        /* <DEDUP_REMOVED lines=13> */
.L_x_23777:
[----:B------:R-:W-:Y:S05]  /*9370*/  BSYNC.RECONVERGENT B2 ;  /* 0x0000000000027941 */ /* 0x000fea0003800200 */
.L_x_23776:
        /* <DEDUP_REMOVED lines=43> */
.L_x_23774:
[----:B------:R-:W-:Y:S05]  /*9630*/  BSYNC.RECONVERGENT B1 ;  /* 0x0000000000017941 */ /* 0x000fea0003800200 */
.L_x_23773:
[----:B------:R-:W-:Y:S01]  /*9640*/  ISETP.NE.AND P1, PT, R130, 0x1, PT ;  /* 0x000000018200780c */ /* 0x000fe20003f25270 */
[----:B------:R-:W-:Y:S01]  /*9650*/  HADD2.F32 R100, -RZ, R100.H1_H1 ;  /* 0x30000064ff647230 */ /* 0x000fe20000004100 */
[----:B------:R-:W-:Y:S01]  /*9660*/  I2FP.F32.U32 R99, R4 ;  /* 0x0000000400637245 */ /* 0x000fe20000201000 */
[----:B------:R-:W-:Y:S03]  /*9670*/  BSSY.RECONVERGENT B1, `(.L_x_23778) ;  /* 0x0000049000017945 */ /* 0x000fe60003800200 */
[----:B------:R-:W-:Y:S01]  /*9680*/  FMUL.FTZ R129, R100, UR4 ;  /* 0x0000000464817c20 */ /* 0x000fe20008410000 */
[----:B------:R-:W-:Y:S01]  /*9690*/  FFMA.FTZ R4, R99, R96, 1.1641532182693481445e-10 ;  /* 0x2f00000063047423 */ /* 0x000fe20000010060 */
[----:B------:R-:W-:Y:S02]  /*96a0*/  HFMA2 R100, -RZ, RZ, 0, 1.1920928955078125e-07 ;  /* 0x00000002ff647431 */ /* 0x000fe400000001ff */
[----:B------:R-:W-:-:S02]  /*96b0*/  FMUL.FTZ R129, R129, R128 ;  /* 0x0000008081817220 */ /* 0x000fc40000410000 */
        /* <DEDUP_REMOVED lines=11> */
.L_x_23780:
        /* <DEDUP_REMOVED lines=13> */
.L_x_23782:
[----:B------:R-:W-:Y:S05]  /*9840*/  BSYNC.RECONVERGENT B2 ;  /* 0x0000000000027941 */ /* 0x000fea0003800200 */
.L_x_23781:
        /* <DEDUP_REMOVED lines=43> */
.L_x_23779:
[----:B------:R-:W-:Y:S05]  /*9b00*/  BSYNC.RECONVERGENT B1 ;  /* 0x0000000000017941 */ /* 0x000fea0003800200 */
.L_x_23778:
        /* <DEDUP_REMOVED lines=19> */
.L_x_23785:
        /* <DEDUP_REMOVED lines=13> */
.L_x_23787:
[----:B------:R-:W-:Y:S05]  /*9d10*/  BSYNC.RECONVERGENT B2 ;  /* 0x0000000000027941 */ /* 0x000fea0003800200 */
.L_x_23786:
        /* <DEDUP_REMOVED lines=43> */
.L_x_23784:
[----:B------:R-:W-:Y:S05]  /*9fd0*/  BSYNC.RECONVERGENT B1 ;  /* 0x0000000000017941 */ /* 0x000fea0003800200 */
.L_x_23783:
[----:B------:R-:W-:Y:S01]  /*9fe0*/  ISETP.NE.AND P3, PT, R130, 0x1, PT ;  /* 0x000000018200780c */ /* 0x000fe20003f65270 */
[----:B------:R-:W-:Y:S01]  /*9ff0*/  HADD2.F32 R101, -RZ, R101.H1_H1 ;  /* 0x30000065ff657230 */ /* 0x000fe20000004100 */
        /* <DEDUP_REMOVED lines=17> */
.L_x_23790:
        /* <DEDUP_REMOVED lines=13> */
.L_x_23792:
[----:B------:R-:W-:Y:S05]  /*a1e0*/  BSYNC.RECONVERGENT B2 ;  /* 0x0000000000027941 */ /* 0x000fea0003800200 */
.L_x_23791:
        /* <DEDUP_REMOVED lines=43> */
.L_x_23789:
[----:B------:R-:W-:Y:S05]  /*a4a0*/  BSYNC.RECONVERGENT B1 ;  /* 0x0000000000017941 */ /* 0x000fea0003800200 */
.L_x_23788:
[----:B------:R-:W-:Y:S01]  /*a4b0*/  ISETP.NE.AND P4, PT, R131, 0x1, PT ;  /* 0x000000018300780c */ /* 0x000fe20003f85270 */
[----:B------:R-:W-:Y:S01]  /*a4c0*/  HADD2.F32 R100, -RZ, R102.H0_H0 ;  /* 0x20000066ff647230 */ /* 0x000fe20000004100 */
        /* <DEDUP_REMOVED lines=17> */
.L_x_23795:
        /* <DEDUP_REMOVED lines=13> */
.L_x_23797:
[----:B------:R-:W-:Y:S05]  /*a6b0*/  BSYNC.RECONVERGENT B2 ;  /* 0x0000000000027941 */ /* 0x000fea0003800200 */
.L_x_23796:
        /* <DEDUP_REMOVED lines=43> */
.L_x_23794:
[----:B------:R-:W-:Y:S05]  /*a970*/  BSYNC.RECONVERGENT B1 ;  /* 0x0000000000017941 */ /* 0x000fea0003800200 */
.L_x_23793:
[----:B------:R-:W-:Y:S01]  /*a980*/  ISETP.NE.AND P5, PT, R130, 0x1, PT ;  /* 0x000000018200780c */ /* 0x000fe20003fa5270 */
[----:B------:R-:W-:Y:S01]  /*a990*/  HADD2.F32 R102, -RZ, R102.H1_H1 ;  /* 0x30000066ff667230 */ /* 0x000fe20000004100 */
        /* <DEDUP_REMOVED lines=17> */
.L_x_23800:
        /* <DEDUP_REMOVED lines=13> */
.L_x_23802:
[----:B------:R-:W-:Y:S05]  /*ab80*/  BSYNC.RECONVERGENT B2 ;  /* 0x0000000000027941 */ /* 0x000fea0003800200 */
.L_x_23801:
        /* <DEDUP_REMOVED lines=43> */
.L_x_23799:
[----:B------:R-:W-:Y:S05]  /*ae40*/  BSYNC.RECONVERGENT B1 ;  /* 0x0000000000017941 */ /* 0x000fea0003800200 */
.L_x_23798:
[----:B------:R-:W-:Y:S01]  /*ae50*/  ISETP.NE.AND P6, PT, R144, 0x1, PT ;  /* 0x000000019000780c */ /* 0x000fe20003fc5270 */
[----:B------:R-:W-:Y:S01]  /*ae60*/  HADD2.F32 R4, -RZ, R103.H0_H0 ;  /* 0x20000067ff047230 */ /* 0x000fe20000004100 */
[----:B------:R-:W-:Y:S01]  /*ae70*/  I2FP.F32.U32 R131, R102 ;  /* 0x0000006600837245 */ /* 0x000fe20000201000 */
[----:B------:R-:W-:Y:S03]  /*ae80*/  BSSY.RECONVERGENT B1, `(.L_x_23803) ;  /* 0x000004b000017945 */ /* 0x000fe60003800200 */
[----:B------:R-:W-:Y:S01]  /*ae90*/  FMUL.FTZ R145, R4, UR4 ;  /* 0x0000000404917c20 */ /* 0x000fe20008410000 */
[----:B------:R-:W-:Y:S01]  /*aea0*/  FFMA.FTZ R130, R131, R96, 1.1641532182693481445e-10 ;  /* 0x2f00000083827423 */ /* 0x000fe20000010060 */
[----:B------:R-:W-:Y:S02]  /*aeb0*/  IMAD.MOV.U32 R4, RZ, RZ, 0x2 ;  /* 0x00000002ff047424 */ /* 0x000fe400078e00ff */
        /* <DEDUP_REMOVED lines=12> */
.L_x_23805:
        /* <DEDUP_REMOVED lines=15> */
.L_x_23807:
[----:B------:R-:W-:Y:S05]  /*b070*/  BSYNC.RECONVERGENT B2 ;  /* 0x0000000000027941 */ /* 0x000fea0003800200 */
.L_x_23806:
        /* <DEDUP_REMOVED lines=43> */
.L_x_23804:
[----:B------:R-:W-:Y:S05]  /*b330*/  BSYNC.RECONVERGENT B1 ;  /* 0x0000000000017941 */ /* 0x000fea0003800200 */
.L_x_23803:
        /* <DEDUP_REMOVED lines=16> */
.L_x_23767:
        /* <DEDUP_REMOVED lines=22> */
.L_x_23725:
[----:B------:R-:W-:Y:S05]  /*b5a0*/  BSYNC.RECONVERGENT B0 ;  /* 0x0000000000007941 */ /* 0x000fea0003800200 */
.L_x_23724:
        /* <DEDUP_REMOVED lines=30> */
.L_x_23813:
        /* <DEDUP_REMOVED lines=13> */
.L_x_23815:
[----:B------:R-:W-:Y:S05]  /*b860*/  BSYNC.RECONVERGENT B2 ;  /* 0x0000000000027941 */ /* 0x000fea0003800200 */
.L_x_23814:
        /* <DEDUP_REMOVED lines=41> */
[----:B------:R-:W-:Y:S01]  /*bb00*/  LOP3.LUT R7, R144, UR34, R147, 0x96, !PT ;  /* 0x0000002290077c12 */ /* 0x000fe2000f8e9693 */
[----:B------:R-:W-:-:S07]  /*bb10*/  IMAD.MOV.U32 R144, RZ, RZ, R146 ;  /* 0x000000ffff907224 */ /* 0x000fce00078e0092 */
.L_x_23812:
[----:B------:R-:W-:Y:S05]  /*bb20*/  BSYNC.RECONVERGENT B1 ;  /* 0x0000000000017941 */ /* 0x000fea0003800200 */
.L_x_23811:
        /* <DEDUP_REMOVED lines=26> */
.L_x_23818:
        /* <DEDUP_REMOVED lines=13> */
.L_x_23820:
[----:B------:R-:W-:Y:S05]  /*bda0*/  BSYNC.RECONVERGENT B2 ;  /* 0x0000000000027941 */ /* 0x000fea0003800200 */
.L_x_23819:
        /* <DEDUP_REMOVED lines=43> */
.L_x_23817:
[----:B------:R-:W-:Y:S05]  /*c060*/  BSYNC.RECONVERGENT B1 ;  /* 0x0000000000017941 */ /* 0x000fea0003800200 */
.L_x_23816:
        /* <DEDUP_REMOVED lines=22> */
.L_x_23823:
        /* <DEDUP_REMOVED lines=13> */
.L_x_23825:
[----:B------:R-:W-:Y:S05]  /*c2a0*/  BSYNC.RECONVERGENT B2 ;  /* 0x0000000000027941 */ /* 0x000fea0003800200 */
.L_x_23824:
        /* <DEDUP_REMOVED lines=43> */
.L_x_23822:
[----:B------:R-:W-:Y:S05]  /*c560*/  BSYNC.RECONVERGENT B1 ;  /* 0x0000000000017941 */ /* 0x000fea0003800200 */
.L_x_23821:
        /* <DEDUP_REMOVED lines=22> */
.L_x_23828:
        /* <DEDUP_REMOVED lines=13> */
.L_x_23830:
[----:B------:R-:W-:Y:S05]  /*c7a0*/  BSYNC.RECONVERGENT B2 ;  /* 0x0000000000027941 */ /* 0x000fea0003800200 */
.L_x_23829:
        /* <DEDUP_REMOVED lines=43> */
.L_x_23827:
[----:B------:R-:W-:Y:S05]  /*ca60*/  BSYNC.RECONVERGENT B1 ;  /* 0x0000000000017941 */ /* 0x000fea0003800200 */
.L_x_23826:
        /* <DEDUP_REMOVED lines=22> */
.L_x_23833:
        /* <DEDUP_REMOVED lines=13> */
.L_x_23835:
[----:B------:R-:W-:Y:S05]  /*cca0*/  BSYNC.RECONVERGENT B2 ;  /* 0x0000000000027941 */ /* 0x000fea0003800200 */
.L_x_23834:
        /* <DEDUP_REMOVED lines=43> */
.L_x_23832:
[----:B------:R-:W-:Y:S05]  /*cf60*/  BSYNC.RECONVERGENT B1 ;  /* 0x0000000000017941 */ /* 0x000fea0003800200 */
.L_x_23831:
        /* <DEDUP_REMOVED lines=22> */
.L_x_23838:
        /* <DEDUP_REMOVED lines=13> */
.L_x_23840:
[----:B------:R-:W-:Y:S05]  /*d1a0*/  BSYNC.RECONVERGENT B2 ;  /* 0x0000000000027941 */ /* 0x000fea0003800200 */
.L_x_23839:
        /* <DEDUP_REMOVED lines=43> */
.L_x_23837:
[----:B------:R-:W-:Y:S05]  /*d460*/  BSYNC.RECONVERGENT B1 ;  /* 0x0000000000017941 */ /* 0x000fea0003800200 */
.L_x_23836:
        /* <DEDUP_REMOVED lines=22> */
.L_x_23843:
        /* <DEDUP_REMOVED lines=13> */
.L_x_23845:
[----:B------:R-:W-:Y:S05]  /*d6a0*/  BSYNC.RECONVERGENT B2 ;  /* 0x0000000000027941 */ /* 0x000fea0003800200 */
.L_x_23844:
        /* <DEDUP_REMOVED lines=43> */
.L_x_23842:
[----:B------:R-:W-:Y:S05]  /*d960*/  BSYNC.RECONVERGENT B1 ;  /* 0x0000000000017941 */ /* 0x000fea0003800200 */
.L_x_23841:
        /* <DEDUP_REMOVED lines=22> */
.L_x_23848:
        /* <DEDUP_REMOVED lines=15> */
.L_x_23850:
[----:B------:R-:W-:Y:S05]  /*dbc0*/  BSYNC.RECONVERGENT B2 ;  /* 0x0000000000027941 */ /* 0x000fea0003800200 */
.L_x_23849:
        /* <DEDUP_REMOVED lines=43> */
.L_x_23847:
[----:B------:R-:W-:Y:S05]  /*de80*/  BSYNC.RECONVERGENT B1 ;  /* 0x0000000000017941 */ /* 0x000fea0003800200 */
.L_x_23846:
        /* <DEDUP_REMOVED lines=10> */
.L_x_23810:
        /* <DEDUP_REMOVED lines=16> */
.L_x_23854:
        /* <DEDUP_REMOVED lines=13> */
.L_x_23856:
[----:B------:R-:W-:Y:S05]  /*e100*/  BSYNC.RECONVERGENT B2 ;  /* 0x0000000000027941 */ /* 0x000fea0003800200 */
.L_x_23855:
        /* <DEDUP_REMOVED lines=42> */
.L_x_23853:
[----:B------:R-:W-:Y:S05]  /*e3b0*/  BSYNC.RECONVERGENT B1 ;  /* 0x0000000000017941 */ /* 0x000fea0003800200 */
.L_x_23852:
        /* <DEDUP_REMOVED lines=23> */
.L_x_23859:
        /* <DEDUP_REMOVED lines=13> */
.L_x_23861:
[----:B------:R-:W-:Y:S05]  /*e600*/  BSYNC.RECONVERGENT B2 ;  /* 0x0000000000027941 */ /* 0x000fea0003800200 */
.L_x_23860:
        /* <DEDUP_REMOVED lines=43> */
.L_x_23858:
[----:B------:R-:W-:Y:S05]  /*e8c0*/  BSYNC.RECONVERGENT B1 ;  /* 0x0000000000017941 */ /* 0x000fea0003800200 */
.L_x_23857:
        /* <DEDUP_REMOVED lines=19> */
.L_x_23864:
        /* <DEDUP_REMOVED lines=13> */
.L_x_23866:
[----:B------:R-:W-:Y:S05]  /*ead0*/  BSYNC.RECONVERGENT B2 ;  /* 0x0000000000027941 */ /* 0x000fea0003800200 */
.L_x_23865:
        /* <DEDUP_REMOVED lines=43> */
.L_x_23863:
[----:B------:R-:W-:Y:S05]  /*ed90*/  BSYNC.RECONVERGENT B1 ;  /* 0x0000000000017941 */ /* 0x000fea0003800200 */
.L_x_23862:
        /* <DEDUP_REMOVED lines=19> */
.L_x_23869:
        /* <DEDUP_REMOVED lines=13> */
.L_x_23871:
[----:B------:R-:W-:Y:S05]  /*efa0*/  BSYNC.RECONVERGENT B2 ;  /* 0x0000000000027941 */ /* 0x000fea0003800200 */
.L_x_23870:
        /* <DEDUP_REMOVED lines=43> */
.L_x_23868:
[----:B------:R-:W-:Y:S05]  /*f260*/  BSYNC.RECONVERGENT B1 ;  /* 0x0000000000017941 */ /* 0x000fea0003800200 */
.L_x_23867:
        /* <DEDUP_REMOVED lines=19> */
.L_x_23874:
        /* <DEDUP_REMOVED lines=13> */
.L_x_23876:
[----:B------:R-:W-:Y:S05]  /*f470*/  BSYNC.RECONVERGENT B2 ;  /* 0x0000000000027941 */ /* 0x000fea0003800200 */
.L_x_23875:
        /* <DEDUP_REMOVED lines=43> */
.L_x_23873:
[----:B------:R-:W-:Y:S05]  /*f730*/  BSYNC.RECONVERGENT B1 ;  /* 0x0000000000017941 */ /* 0x000fea0003800200 */
.L_x_23872:
        /* <DEDUP_REMOVED lines=19> */
.L_x_23879:
        /* <DEDUP_REMOVED lines=13> */
.L_x_23881:
[----:B------:R-:W-:Y:S05]  /*f940*/  BSYNC.RECONVERGENT B2 ;  /* 0x0000000000027941 */ /* 0x000fea0003800200 */
.L_x_23880:
        /* <DEDUP_REMOVED lines=43> */
.L_x_23878:
[----:B------:R-:W-:Y:S05]  /*fc00*/  BSYNC.RECONVERGENT B1 ;  /* 0x0000000000017941 */ /* 0x000fea0003800200 */
.L_x_23877:
[----:B------:R-:W-:Y:S01]  /*fc10*/  ISETP.NE.AND P5, PT, R130, 0x1, PT ;  /* 0x000000018200780c */ /* 0x000fe20003fa5270 */
[----:B------:R-:W-:Y:S01]  /*fc20*/  HADD2.F32 R110, -RZ, R110.H1_H1 ;  /* 0x3000006eff6e7230 */ /* 0x000fe20000004100 */
[----:B------:R-:W-:Y:S01]  /*fc30*/  I2FP.F32.U32 R109, R109 ;  /* 0x0000006d006d7245 */ /* 0x000fe20000201000 */
[----:B------:R-:W-:Y:S01]  /*fc40*/  BSSY.RECONVERGENT B1, `(.L_x_23882) ;  /* 0x0000049000017945 */ /* 0x000fe20003800200 */
[----:B------:R-:W-:Y:S02]  /*fc50*/  IMAD.MOV.U32 R131, RZ, RZ, 0x2 ;  /* 0x00000002ff837424 */ /* 0x000fe400078e00ff */
        /* <DEDUP_REMOVED lines=14> */
.L_x_23884:
        /* <DEDUP_REMOVED lines=13> */
.L_x_23886:
[----:B------:R-:W-:Y:S05]  /*fe10*/  BSYNC.RECONVERGENT B2 ;  /* 0x0000000000027941 */ /* 0x000fea0003800200 */
.L_x_23885:
        /* <DEDUP_REMOVED lines=43> */
.L_x_23883:
[----:B------:R-:W-:Y:S05]  /*100d0*/  BSYNC.RECONVERGENT B1 ;  /* 0x0000000000017941 */ /* 0x000fea0003800200 */
.L_x_23882:
        /* <DEDUP_REMOVED lines=19> */
.L_x_23889:
        /* <DEDUP_REMOVED lines=15> */
.L_x_23891:
[----:B------:R-:W-:Y:S05]  /*10300*/  BSYNC.RECONVERGENT B2 ;  /* 0x0000000000027941 */ /* 0x000fea0003800200 */
.L_x_23890:
        /* <DEDUP_REMOVED lines=43> */
.L_x_23888:
[----:B------:R-:W-:Y:S05]  /*105c0*/  BSYNC.RECONVERGENT B1 ;  /* 0x0000000000017941 */ /* 0x000fea0003800200 */
.L_x_23887:
        /* <DEDUP_REMOVED lines=16> */
.L_x_23851:
        /* <DEDUP_REMOVED lines=22> */
.L_x_23809:
[----:B------:R-:W-:Y:S05]  /*10830*/  BSYNC.RECONVERGENT B0 ;  /* 0x0000000000007941 */ /* 0x000fea0003800200 */
.L_x_23808:
        /* <DEDUP_REMOVED lines=16> */
[----:B------:R-:W-:Y:S02]  /*10940*/  HFMA2 R148, -RZ, RZ, 0, 1.1920928955078125e-07 ;  /* 0x00000002ff947431 */ /* 0x000fe400000001ff */
[----:B------:R-:W-:Y:S01]  /*10950*/  IMAD.MOV.U32 R149, RZ, RZ, R0 ;  /* 0x000000ffff957224 */ /* 0x000fe200078e0000 */
[----:B------:R-:W-:-:S08]  /*10960*/  MOV R144, R2 ;  /* 0x0000000200907202 */ /* 0x000fd00000000f00 */
        /* <DEDUP_REMOVED lines=11> */
.L_x_23897:
        /* <DEDUP_REMOVED lines=13> */
.L_x_23899:
[----:B------:R-:W-:Y:S05]  /*10af0*/  BSYNC.RECONVERGENT B2 ;  /* 0x0000000000027941 */ /* 0x000fea0003800200 */
.L_x_23898:
        /* <DEDUP_REMOVED lines=43> */
.L_x_23896:
[----:B------:R-:W-:Y:S05]  /*10db0*/  BSYNC.RECONVERGENT B1 ;  /* 0x0000000000017941 */ /* 0x000fea0003800200 */
.L_x_23895:
        /* <DEDUP_REMOVED lines=26> */
.L_x_23902:
        /* <DEDUP_REMOVED lines=13> */
.L_x_23904:
[----:B------:R-:W-:Y:S05]  /*11030*/  BSYNC.RECONVERGENT B2 ;  /* 0x0000000000027941 */ /* 0x000fea0003800200 */
.L_x_23903:
        /* <DEDUP_REMOVED lines=43> */
.L_x_23901:
[----:B------:R-:W-:Y:S05]  /*112f0*/  BSYNC.RECONVERGENT B1 ;  /* 0x0000000000017941 */ /* 0x000fea0003800200 */
.L_x_23900:
        /* <DEDUP_REMOVED lines=22> */
.L_x_23907:
        /* <DEDUP_REMOVED lines=13> */
.L_x_23909:
[----:B------:R-:W-:Y:S05]  /*11530*/  BSYNC.RECONVERGENT B2 ;  /* 0x0000000000027941 */ /* 0x000fea0003800200 */
.L_x_23908:
        /* <DEDUP_REMOVED lines=43> */
.L_x_23906:
[----:B------:R-:W-:Y:S05]  /*117f0*/  BSYNC.RECONVERGENT B1 ;  /* 0x0000000000017941 */ /* 0x000fea0003800200 */
.L_x_23905:
        /* <DEDUP_REMOVED lines=22> */
.L_x_23912:
        /* <DEDUP_REMOVED lines=13> */
.L_x_23914:
[----:B------:R-:W-:Y:S05]  /*11a30*/  BSYNC.RECONVERGENT B2 ;  /* 0x0000000000027941 */ /* 0x000fea0003800200 */
.L_x_23913:
        /* <DEDUP_REMOVED lines=43> */
.L_x_23911:
[----:B------:R-:W-:Y:S05]  /*11cf0*/  BSYNC.RECONVERGENT B1 ;  /* 0x0000000000017941 */ /* 0x000fea0003800200 */
.L_x_23910:
        /* <DEDUP_REMOVED lines=22> */
.L_x_23917:
        /* <DEDUP_REMOVED lines=13> */
.L_x_23919:
[----:B------:R-:W-:Y:S05]  /*11f30*/  BSYNC.RECONVERGENT B2 ;  /* 0x0000000000027941 */ /* 0x000fea0003800200 */
.L_x_23918:
        /* <DEDUP_REMOVED lines=43> */
.L_x_23916:
[----:B------:R-:W-:Y:S05]  /*121f0*/  BSYNC.RECONVERGENT B1 ;  /* 0x0000000000017941 */ /* 0x000fea0003800200 */
.L_x_23915:
        /* <DEDUP_REMOVED lines=22> */
.L_x_23922:
        /* <DEDUP_REMOVED lines=13> */
.L_x_23924:
[----:B------:R-:W-:Y:S05]  /*12430*/  BSYNC.RECONVERGENT B2 ;  /* 0x0000000000027941 */ /* 0x000fea0003800200 */
.L_x_23923:
        /* <DEDUP_REMOVED lines=43> */
.L_x_23921:
[----:B------:R-:W-:Y:S05]  /*126f0*/  BSYNC.RECONVERGENT B1 ;  /* 0x0000000000017941 */ /* 0x000fea0003800200 */
.L_x_23920:
        /* <DEDUP_REMOVED lines=22> */
.L_x_23927:
        /* <DEDUP_REMOVED lines=13> */
.L_x_23929:
[----:B------:R-:W-:Y:S05]  /*12930*/  BSYNC.RECONVERGENT B2 ;  /* 0x0000000000027941 */ /* 0x000fea0003800200 */
.L_x_23928:
        /* <DEDUP_REMOVED lines=43> */
.L_x_23926:
[----:B------:R-:W-:Y:S05]  /*12bf0*/  BSYNC.RECONVERGENT B1 ;  /* 0x0000000000017941 */ /* 0x000fea0003800200 */
.L_x_23925:
        /* <DEDUP_REMOVED lines=22> */
.L_x_23932:
        /* <DEDUP_REMOVED lines=15> */
.L_x_23934:
[----:B------:R-:W-:Y:S05]  /*12e50*/  BSYNC.RECONVERGENT B2 ;  /* 0x0000000000027941 */ /* 0x000fea0003800200 */
.L_x_23933:
        /* <DEDUP_REMOVED lines=43> */
.L_x_23931:
[----:B------:R-:W-:Y:S05]  /*13110*/  BSYNC.RECONVERGENT B1 ;  /* 0x0000000000017941 */ /* 0x000fea0003800200 */
.L_x_23930:
        /* <DEDUP_REMOVED lines=10> */
.L_x_23894:
[----:B------:R-:W-:Y:S01]  /*131c0*/  ISETP.NE.AND P0, PT, R4, 0x1, PT ;  /* 0x000000010400780c */ /* 0x000fe20003f05270 */
[----:B------:R-:W-:Y:S01]  /*131d0*/  BSSY.RECONVERGENT B1, `(.L_x_23936) ;  /* 0x0000047000017945 */ /* 0x000fe20003800200 */
[----:B------:R-:W-:Y:S02]  /*131e0*/  HFMA2 R114, -RZ, RZ, 0, 1.1920928955078125e-07 ;  /* 0x00000002ff727431 */ /* 0x000fe400000001ff */
[----:B------:R-:W-:Y:S01]  /*131f0*/  IMAD.MOV.U32 R112, RZ, RZ, R0 ;  /* 0x000000ffff707224 */ /* 0x000fe200078e0000 */
[----:B--2---:R-:W-:-:S08]  /*13200*/  MOV R144, R2 ;  /* 0x0000000200907202 */ /* 0x004fd00000000f00 */
        /* <DEDUP_REMOVED lines=11> */
.L_x_23938:
        /* <DEDUP_REMOVED lines=13> */
.L_x_23940:
[----:B------:R-:W-:Y:S05]  /*13390*/  BSYNC.RECONVERGENT B2 ;  /* 0x0000000000027941 */ /* 0x000fea0003800200 */
.L_x_23939:
        /* <DEDUP_REMOVED lines=42> */
.L_x_23937:
[----:B------:R-:W-:Y:S05]  /*13640*/  BSYNC.RECONVERGENT B1 ;  /* 0x0000000000017941 */ /* 0x000fea0003800200 */
.L_x_23936:
[----:B------:R-:W1:Y:S01]  /*13650*/  LDC R145, c[0x0][0x404] ;  /* 0x00010100ff917b82 */ /* 0x000e620000000800 */
[----:B------:R-:W-:Y:S01]  /*13660*/  ISETP.NE.AND P0, PT, R114, 0x1, PT ;  /* 0x000000017200780c */ /* 0x000fe20003f05270 */
[----:B------:R-:W-:Y:S01]  /*13670*/  IMAD.MOV.U32 R148, RZ, RZ, 0x2f800000 ;  /* 0x2f800000ff947424 */ /* 0x000fe200078e00ff */
[----:B------:R-:W-:Y:S01]  /*13680*/  I2FP.F32.U32 R113, R112 ;  /* 0x0000007000717245 */ /* 0x000fe20000201000 */
[----:B-----5:R-:W-:Y:S01]  /*13690*/  HADD2.F32 R4, -RZ, R116.H0_H0 ;  /* 0x20000074ff047230 */ /* 0x020fe20000004100 */
[----:B------:R-:W-:Y:S01]  /*136a0*/  BSSY.RECONVERGENT B1, `(.L_x_23941) ;  /* 0x000004b000017945 */ /* 0x000fe20003800200 */
[----:B------:R-:W-:Y:S02]  /*136b0*/  MOV R112, 0x2 ;  /* 0x0000000200707802 */ /* 0x000fe40000000f00 */
[----:B0-----:R-:W0:Y:S01]  /*136c0*/  LDC R146, c[0x0][0x408] ;  /* 0x00010200ff927b82 */ /* 0x001e220000000800 */
[----:B------:R-:W-:Y:S01]  /*136d0*/  FFMA.FTZ R2, R113, R148, 1.1641532182693481445e-10 ;  /* 0x2f00000071027423 */ /* 0x000fe20000010094 */
[----:B------:R-:W-:Y:S01]  /*136e0*/  FMUL.FTZ R149, R4, UR4 ;  /* 0x0000000404957c20 */ /* 0x000fe20008410000 */
[----:B------:R-:W-:-:S03]  /*136f0*/  IMAD.MOV.U32 R4, RZ, RZ, R0 ;  /* 0x000000ffff047224 */ /* 0x000fc600078e0000 */
[----:B-1----:R-:W-:-:S04]  /*13700*/  FSETP.LE.FTZ.AND P1, PT, R2, R145, PT ;  /* 0x000000910200720b */ /* 0x002fc80003f33000 */
[----:B------:R-:W-:Y:S01]  /*13710*/  P2R R2, PR, RZ, 0x2 ;  /* 0x00000002ff027803 */ /* 0x000fe20000000000 */
[----:B0-----:R-:W-:Y:S01]  /*13720*/  FMUL.FTZ R149, R149, R146 ;  /* 0x0000009295957220 */ /* 0x001fe20000410000 */
        /* <DEDUP_REMOVED lines=9> */
.L_x_23943:
        /* <DEDUP_REMOVED lines=13> */
.L_x_23945:
[----:B------:R-:W-:Y:S05]  /*13890*/  BSYNC.RECONVERGENT B2 ;  /* 0x0000000000027941 */ /* 0x000fea0003800200 */
.L_x_23944:
        /* <DEDUP_REMOVED lines=43> */
.L_x_23942:
[----:B------:R-:W-:Y:S05]  /*13b50*/  BSYNC.RECONVERGENT B1 ;  /* 0x0000000000017941 */ /* 0x000fea0003800200 */
.L_x_23941:
        /* <DEDUP_REMOVED lines=19> */
.L_x_23948:
        /* <DEDUP_REMOVED lines=13> */
.L_x_23950:
[----:B------:R-:W-:Y:S05]  /*13d60*/  BSYNC.RECONVERGENT B2 ;  /* 0x0000000000027941 */ /* 0x000fea0003800200 */
.L_x_23949:
        /* <DEDUP_REMOVED lines=43> */
.L_x_23947:
[----:B------:R-:W-:Y:S05]  /*14020*/  BSYNC.RECONVERGENT B1 ;  /* 0x0000000000017941 */ /* 0x000fea0003800200 */
.L_x_23946:
        /* <DEDUP_REMOVED lines=19> */
.L_x_23953:
        /* <DEDUP_REMOVED lines=13> */
.L_x_23955:
[----:B------:R-:W-:Y:S05]  /*14230*/  BSYNC.RECONVERGENT B2 ;  /* 0x0000000000027941 */ /* 0x000fea0003800200 */
.L_x_23954:
        /* <DEDUP_REMOVED lines=43> */
.L_x_23952:
[----:B------:R-:W-:Y:S05]  /*144f0*/  BSYNC.RECONVERGENT B1 ;  /* 0x0000000000017941 */ /* 0x000fea0003800200 */
.L_x_23951:
        /* <DEDUP_REMOVED lines=19> */
.L_x_23958:
        /* <DEDUP_REMOVED lines=13> */
.L_x_23960:
[----:B------:R-:W-:Y:S05]  /*14700*/  BSYNC.RECONVERGENT B2 ;  /* 0x0000000000027941 */ /* 0x000fea0003800200 */
.L_x_23959:
        /* <DEDUP_REMOVED lines=43> */
.L_x_23957:
[----:B------:R-:W-:Y:S05]  /*149c0*/  BSYNC.RECONVERGENT B1 ;  /* 0x0000000000017941 */ /* 0x000fea0003800200 */
.L_x_23956:
        /* <DEDUP_REMOVED lines=19> */
.L_x_23963:
        /* <DEDUP_REMOVED lines=13> */
.L_x_23965:
[----:B------:R-:W-:Y:S05]  /*14bd0*/  BSYNC.RECONVERGENT B2 ;  /* 0x0000000000027941 */ /* 0x000fea0003800200 */
.L_x_23964:
        /* <DEDUP_REMOVED lines=43> */
.L_x_23962:
[----:B------:R-:W-:Y:S05]  /*14e90*/  BSYNC.RECONVERGENT B1 ;  /* 0x0000000000017941 */ /* 0x000fea0003800200 */
.L_x_23961:
        /* <DEDUP_REMOVED lines=19> */
.L_x_23968:
        /* <DEDUP_REMOVED lines=13> */
.L_x_23970:
[----:B------:R-:W-:Y:S05]  /*150a0*/  BSYNC.RECONVERGENT B2 ;  /* 0x0000000000027941 */ /* 0x000fea0003800200 */
.L_x_23969:
        /* <DEDUP_REMOVED lines=43> */
.L_x_23967:
[----:B------:R-:W-:Y:S05]  /*15360*/  BSYNC.RECONVERGENT B1 ;  /* 0x0000000000017941 */ /* 0x000fea0003800200 */
.L_x_23966:
        /* <DEDUP_REMOVED lines=19> */
.L_x_23973:
        /* <DEDUP_REMOVED lines=15> */
.L_x_23975:
[----:B------:R-:W-:Y:S05]  /*15590*/  BSYNC.RECONVERGENT B2 ;  /* 0x0000000000027941 */ /* 0x000fea0003800200 */
.L_x_23974:
        /* <DEDUP_REMOVED lines=43> */
.L_x_23972:
[----:B------:R-:W-:Y:S05]  /*15850*/  BSYNC.RECONVERGENT B1 ;  /* 0x0000000000017941 */ /* 0x000fea0003800200 */
.L_x_23971:
        /* <DEDUP_REMOVED lines=16> */
.L_x_23935:
        /* <DEDUP_REMOVED lines=22> */
.L_x_23893:
[----:B------:R-:W-:Y:S05]  /*15ac0*/  BSYNC.RECONVERGENT B0 ;  /* 0x0000000000007941 */ /* 0x000fea0003800200 */
.L_x_23892:
        /* <DEDUP_REMOVED lines=30> */
.L_x_23981:
        /* <DEDUP_REMOVED lines=13> */
.L_x_23983:
[----:B------:R-:W-:Y:S05]  /*15d80*/  BSYNC.RECONVERGENT B2 ;  /* 0x0000000000027941 */ /* 0x000fea0003800200 */
.L_x_23982:
        /* <DEDUP_REMOVED lines=42> */
.L_x_23980:
[----:B------:R-:W-:Y:S05]  /*16030*/  BSYNC.RECONVERGENT B1 ;  /* 0x0000000000017941 */ /* 0x000fea0003800200 */
.L_x_23979:
        /* <DEDUP_REMOVED lines=26> */
.L_x_23986:
        /* <DEDUP_REMOVED lines=13> */
.L_x_23988:
[----:B------:R-:W-:Y:S05]  /*162b0*/  BSYNC.RECONVERGENT B2 ;  /* 0x0000000000027941 */ /* 0x000fea0003800200 */
.L_x_23987:
        /* <DEDUP_REMOVED lines=43> */
.L_x_23985:
[----:B------:R-:W-:Y:S05]  /*16570*/  BSYNC.RECONVERGENT B1 ;  /* 0x0000000000017941 */ /* 0x000fea0003800200 */
.L_x_23984:
        /* <DEDUP_REMOVED lines=22> */
.L_x_23991:
        /* <DEDUP_REMOVED lines=13> */
.L_x_23993:
[----:B------:R-:W-:Y:S05]  /*167b0*/  BSYNC.RECONVERGENT B2 ;  /* 0x0000000000027941 */ /* 0x000fea0003800200 */
.L_x_23992:
        /* <DEDUP_REMOVED lines=43> */
.L_x_23990:
[----:B------:R-:W-:Y:S05]  /*16a70*/  BSYNC.RECONVERGENT B1 ;  /* 0x0000000000017941 */ /* 0x000fea0003800200 */
.L_x_23989:
        /* <DEDUP_REMOVED lines=22> */
.L_x_23996:
        /* <DEDUP_REMOVED lines=13> */
.L_x_23998:
[----:B------:R-:W-:Y:S05]  /*16cb0*/  BSYNC.RECONVERGENT B2 ;  /* 0x0000000000027941 */ /* 0x000fea0003800200 */
.L_x_23997:
        /* <DEDUP_REMOVED lines=43> */
.L_x_23995:
[----:B------:R-:W-:Y:S05]  /*16f70*/  BSYNC.RECONVERGENT B1 ;  /* 0x0000000000017941 */ /* 0x000fea0003800200 */
.L_x_23994:
        /* <DEDUP_REMOVED lines=22> */
.L_x_24001:
        /* <DEDUP_REMOVED lines=13> */
.L_x_24003:
[----:B------:R-:W-:Y:S05]  /*171b0*/  BSYNC.RECONVERGENT B2 ;  /* 0x0000000000027941 */ /* 0x000fea0003800200 */
.L_x_24002:
        /* <DEDUP_REMOVED lines=43> */
.L_x_24000:
[----:B------:R-:W-:Y:S05]  /*17470*/  BSYNC.RECONVERGENT B1 ;  /* 0x0000000000017941 */ /* 0x000fea0003800200 */
.L_x_23999:
        /* <DEDUP_REMOVED lines=22> */
.L_x_24006:
        /* <DEDUP_REMOVED lines=13> */
.L_x_24008:
[----:B------:R-:W-:Y:S05]  /*176b0*/  BSYNC.RECONVERGENT B2 ;  /* 0x0000000000027941 */ /* 0x000fea0003800200 */
.L_x_24007:
        /* <DEDUP_REMOVED lines=43> */
.L_x_24005:
[----:B------:R-:W-:Y:S05]  /*17970*/  BSYNC.RECONVERGENT B1 ;  /* 0x0000000000017941 */ /* 0x000fea0003800200 */
.L_x_24004:
        /* <DEDUP_REMOVED lines=22> */
.L_x_24011:
        /* <DEDUP_REMOVED lines=13> */
.L_x_24013:
[----:B------:R-:W-:Y:S05]  /*17bb0*/  BSYNC.RECONVERGENT B2 ;  /* 0x0000000000027941 */ /* 0x000fea0003800200 */
.L_x_24012:
        /* <DEDUP_REMOVED lines=43> */
.L_x_24010:
[----:B------:R-:W-:Y:S05]  /*17e70*/  BSYNC.RECONVERGENT B1 ;  /* 0x0000000000017941 */ /* 0x000fea0003800200 */
.L_x_24009:
        /* <DEDUP_REMOVED lines=22> */
.L_x_24016:
        /* <DEDUP_REMOVED lines=15> */
.L_x_24018:
[----:B------:R-:W-:Y:S05]  /*180d0*/  BSYNC.RECONVERGENT B2 ;  /* 0x0000000000027941 */ /* 0x000fea0003800200 */
.L_x_24017:
        /* <DEDUP_REMOVED lines=43> */
.L_x_24015:
[----:B------:R-:W-:Y:S05]  /*18390*/  BSYNC.RECONVERGENT B1 ;  /* 0x0000000000017941 */ /* 0x000fea0003800200 */
.L_x_24014:
        /* <DEDUP_REMOVED lines=10> */
.L_x_23978:
[----:B------:R-:W-:Y:S01]  /*18440*/  ISETP.NE.AND P0, PT, R4, 0x1, PT ;  /* 0x000000010400780c */ /* 0x000fe20003f05270 */
[----:B------:R-:W-:Y:S01]  /*18450*/  BSSY.RECONVERGENT B1, `(.L_x_24020) ;  /* 0x0000047000017945 */ /* 0x000fe20003800200 */
[----:B------:R-:W-:Y:S02]  /*18460*/  HFMA2 R121, -RZ, RZ, 0, 1.1920928955078125e-07 ;  /* 0x00000002ff797431 */ /* 0x000fe400000001ff */
[----:B------:R-:W-:Y:S01]  /*18470*/  IMAD.MOV.U32 R120, RZ, RZ, R0 ;  /* 0x000000ffff787224 */ /* 0x000fe200078e0000 */
[----:B0--3--:R-:W-:-:S08]  /*18480*/  MOV R146, R2 ;  /* 0x0000000200927202 */ /* 0x009fd00000000f00 */
        /* <DEDUP_REMOVED lines=11> */
.L_x_24022:
        /* <DEDUP_REMOVED lines=13> */
.L_x_24024:
[----:B------:R-:W-:Y:S05]  /*18610*/  BSYNC.RECONVERGENT B2 ;  /* 0x0000000000027941 */ /* 0x000fea0003800200 */
.L_x_24023:
        /* <DEDUP_REMOVED lines=42> */
.L_x_24021:
[----:B------:R-:W-:Y:S05]  /*188c0*/  BSYNC.RECONVERGENT B1 ;  /* 0x0000000000017941 */ /* 0x000fea0003800200 */
.L_x_24020:
        /* <DEDUP_REMOVED lines=23> */
.L_x_24027:
        /* <DEDUP_REMOVED lines=13> */
.L_x_24029:
[----:B------:R-:W-:Y:S05]  /*18b10*/  BSYNC.RECONVERGENT B2 ;  /* 0x0000000000027941 */ /* 0x000fea0003800200 */
.L_x_24028:
        /* <DEDUP_REMOVED lines=43> */
.L_x_24026:
[----:B------:R-:W-:Y:S05]  /*18dd0*/  BSYNC.RECONVERGENT B1 ;  /* 0x0000000000017941 */ /* 0x000fea0003800200 */
.L_x_24025:
        /* <DEDUP_REMOVED lines=19> */
.L_x_24032:
        /* <DEDUP_REMOVED lines=13> */
.L_x_24034:
[----:B------:R-:W-:Y:S05]  /*18fe0*/  BSYNC.RECONVERGENT B2 ;  /* 0x0000000000027941 */ /* 0x000fea0003800200 */
.L_x_24033:
        /* <DEDUP_REMOVED lines=43> */
.L_x_24031:
[----:B------:R-:W-:Y:S05]  /*192a0*/  BSYNC.RECONVERGENT B1 ;  /* 0x0000000000017941 */ /* 0x000fea0003800200 */
.L_x_24030:
        /* <DEDUP_REMOVED lines=19> */
.L_x_24037:
        /* <DEDUP_REMOVED lines=13> */
.L_x_24039:
[----:B------:R-:W-:Y:S05]  /*194b0*/  BSYNC.RECONVERGENT B2 ;  /* 0x0000000000027941 */ /* 0x000fea0003800200 */
.L_x_24038:
        /* <DEDUP_REMOVED lines=43> */
.L_x_24036:
[----:B------:R-:W-:Y:S05]  /*19770*/  BSYNC.RECONVERGENT B1 ;  /* 0x0000000000017941 */ /* 0x000fea0003800200 */
.L_x_24035:
        /* <DEDUP_REMOVED lines=19> */
.L_x_24042:
        /* <DEDUP_REMOVED lines=13> */
.L_x_24044:
[----:B------:R-:W-:Y:S05]  /*19980*/  BSYNC.RECONVERGENT B2 ;  /* 0x0000000000027941 */ /* 0x000fea0003800200 */
.L_x_24043:
        /* <DEDUP_REMOVED lines=43> */
.L_x_24041:
[----:B------:R-:W-:Y:S05]  /*19c40*/  BSYNC.RECONVERGENT B1 ;  /* 0x0000000000017941 */ /* 0x000fea0003800200 */
.L_x_24040:
        /* <DEDUP_REMOVED lines=19> */
.L_x_24047:
        /* <DEDUP_REMOVED lines=13> */
.L_x_24049:
[----:B------:R-:W-:Y:S05]  /*19e50*/  BSYNC.RECONVERGENT B2 ;  /* 0x0000000000027941 */ /* 0x000fea0003800200 */
.L_x_24048:
        /* <DEDUP_REMOVED lines=43> */
.L_x_24046:
[----:B------:R-:W-:Y:S05]  /*1a110*/  BSYNC.RECONVERGENT B1 ;  /* 0x0000000000017941 */ /* 0x000fea0003800200 */
.L_x_24045:
        /* <DEDUP_REMOVED lines=19> */
.L_x_24052:
        /* <DEDUP_REMOVED lines=13> */
.L_x_24054:
[----:B------:R-:W-:Y:S05]  /*1a320*/  BSYNC.RECONVERGENT B2 ;  /* 0x0000000000027941 */ /* 0x000fea0003800200 */
.L_x_24053:
        /* <DEDUP_REMOVED lines=43> */
.L_x_24051:
[----:B------:R-:W-:Y:S05]  /*1a5e0*/  BSYNC.RECONVERGENT B1 ;  /* 0x0000000000017941 */ /* 0x000fea0003800200 */
.L_x_24050:
        /* <DEDUP_REMOVED lines=19> */
.L_x_24057:
        /* <DEDUP_REMOVED lines=15> */
.L_x_24059:
[----:B------:R-:W-:Y:S05]  /*1a810*/  BSYNC.RECONVERGENT B2 ;  /* 0x0000000000027941 */ /* 0x000fea0003800200 */
.L_x_24058:
        /* <DEDUP_REMOVED lines=43> */
.L_x_24056:
[----:B------:R-:W-:Y:S05]  /*1aad0*/  BSYNC.RECONVERGENT B1 ;  /* 0x0000000000017941 */ /* 0x000fea0003800200 */
.L_x_24055:
        /* <DEDUP_REMOVED lines=16> */
.L_x_24019:
        /* <DEDUP_REMOVED lines=21> */
.L_x_23977:
[----:B------:R-:W-:Y:S05]  /*1ad30*/  BSYNC.RECONVERGENT B0 ;  /* 0x0000000000007941 */ /* 0x000fea0003800200 */
.L_x_23976:
        /* <DEDUP_REMOVED lines=250> */
.L_x_24061:
[----:B------:R-:W-:Y:S05]  /*1bce0*/  BSYNC.RECONVERGENT B0 ;  /* 0x0000000000007941 */ /* 0x000fea0003800200 */
.L_x_24060:
        /* <DEDUP_REMOVED lines=29> */
[----:B--2---:R-:W-:Y:S01]  /*1bec0*/  IMAD.WIDE.U32 R140, R137, 0x10, R140 ;  /* 0x00000010898c7825 */ /* 0x004fe200078e008c */
[----:B------:R-:W-:-:S02]  /*1bed0*/  F2FP.F16.F32.PACK_AB R130, R131, R130 ;  /* 0x000000828382723e */ /* 0x000fc400000000ff */
[----:B------:R-:W-:Y:S02]  /*1bee0*/  F2FP.F16.F32.PACK_AB R129, R146, R145 ;  /* 0x000000919281723e */ /* 0x000fe400000000ff */
[----:B------:R-:W-:Y:S02]  /*1bef0*/  F2FP.F16.F32.PACK_AB R131, R150, R153 ;  /* 0x000000999683723e */ /* 0x000fe400000000ff */
[----:B------:R-:W-:-:S03]  /*1bf00*/  IADD3 R137, PT, PT, R137, 0x80, RZ ;  /* 0x0000008089897810 */ /* 0x000fc60007ffe0ff */
[----:B------:R2:W-:Y:S04]  /*1bf10*/  STG.E.128 desc[UR6][R140.64], R128 ;  /* 0x000000808c007986 */ /* 0x0005e8000c101d06 */
.L_x_24063:
[----:B------:R-:W-:Y:S05]  /*1bf20*/  BSYNC.RECONVERGENT B0 ;  /* 0x0000000000007941 */ /* 0x000fea0003800200 */
.L_x_24062:
        /* <DEDUP_REMOVED lines=31> */
[----:B------:R-:W-:Y:S01]  /*1c120*/  F2FP.F16.F32.PACK_AB R129, R142, R145 ;  /* 0x000000918e81723e */ /* 0x000fe200000000ff */
[----:B------:R-:W-:Y:S01]  /*1c130*/  VIADD R137, R137, 0x80 ;  /* 0x0000008089897836 */ /* 0x000fe20000000000 */
[----:B------:R-:W-:-:S05]  /*1c140*/  F2FP.F16.F32.PACK_AB R131, R148, R153 ;  /* 0x000000999483723e */ /* 0x000fca00000000ff */
[----:B------:R3:W-:Y:S02]  /*1c150*/  STG.E.128 desc[UR6][R140.64], R128 ;  /* 0x000000808c007986 */ /* 0x0007e4000c101d06 */
.L_x_24065:
[----:B------:R-:W-:Y:S05]  /*1c160*/  BSYNC.RECONVERGENT B0 ;  /* 0x0000000000007941 */ /* 0x000fea0003800200 */
.L_x_24064:
        /* <DEDUP_REMOVED lines=35> */
.L_x_24067:
[----:B------:R-:W-:Y:S05]  /*1c3a0*/  BSYNC.RECONVERGENT B0 ;  /* 0x0000000000007941 */ /* 0x000fea0003800200 */
.L_x_24066:
        /* <DEDUP_REMOVED lines=34> */
.L_x_24069:
[----:B------:R-:W-:Y:S05]  /*1c5d0*/  BSYNC.RECONVERGENT B0 ;  /* 0x0000000000007941 */ /* 0x000fea0003800200 */
.L_x_24068:
[----:B------:R-:W-:Y:S02]  /*1c5e0*/  UIADD3 UR10, UPT, UPT, UR10, UR16, URZ ;  /* 0x000000100a0a7290 */ /* 0x000fe4000fffe0ff */
[----:B------:R-:W-:Y:S02]  /*1c5f0*/  UPLOP3.LUT UP2, UPT, UPT, UPT, UP2, 0x40, 0x4 ;  /* 0x000000000004789c */ /* 0x000fe40003f4e820 */
[----:B------:R-:W-:-:S09]  /*1c600*/  UISETP.GE.AND UP1, UPT, UR10, UR17, UPT ;  /* 0x000000110a00728c */ /* 0x000fd2000bf26270 */
[----:B------:R-:W-:Y:S05]  /*1c610*/  BRA.U !UP1, `(.L_x_24070) ;  /* 0xfffffe4909447547 */ /* 0x000fea000b83ffff */
[----:B------:R-:W-:Y:S05]  /*1c620*/  EXIT ;  /* 0x000000000000794d */ /* 0x000fea0003800000 */
.L_x_24071:
        /* <DEDUP_REMOVED lines=13> */
.L_x_34100:


//--------------------- .text._ZN10layer_norm13ln_fwd_kernelINS_13Kernel_traitsIf6__halffS2_fjLj5120ELj1ELj1ELj4ELj16ENS_18Kernel_traits_baseILj5120EfS2_fS2_fjLj128EEEEELb1ELb0ELb0ELb1EEEvNS_9FwdParamsE --------------------------
	.section	.text._ZN10layer_norm13ln_fwd_kernelINS_13Kernel_traitsIf6__halffS2_fjLj5120ELj1ELj1ELj4ELj16ENS_18Kernel_traits_baseILj5120EfS2_fS2_fjLj128EEEEELb1ELb0ELb0ELb1EEEvNS_9FwdParamsE,"ax",@progbits
	.align	128
        .global         _ZN10layer_norm13ln_fwd_kernelINS_13Kernel_traitsIf6__halffS2_fjLj5120ELj1ELj1ELj4ELj16ENS_18Kernel_traits_baseILj5120EfS2_fS2_fjLj128EEEEELb1ELb0ELb0ELb1EEEvNS_9FwdParamsE
        .type           _ZN10layer_norm13ln_fwd_kernelINS_13Kernel_traitsIf6__halffS2_fjLj5120ELj1ELj1ELj4ELj16ENS_18Kernel_traits_baseILj5120EfS2_fS2_fjLj128EEEEELb1ELb0ELb0ELb1EEEvNS_9FwdParamsE,@function
        .size           _ZN10layer_norm13ln_fwd_kernelINS_13Kernel_traitsIf6__halffS2_fjLj5120ELj1ELj1ELj4ELj16ENS_18Kernel_traits_baseILj5120EfS2_fS2_fjLj128EEEEELb1ELb0ELb0ELb1EEEvNS_9FwdParamsE,(.L_x_34101 - _ZN10layer_norm13ln_fwd_kernelINS_13Kernel_traitsIf6__halffS2_fjLj5120ELj1ELj1ELj4ELj16ENS_18Kernel_traits_baseILj5120EfS2_fS2_fjLj128EEEEELb1ELb0ELb0ELb1EEEvNS_9FwdParamsE)
        .other          _ZN10layer_norm13ln_fwd_kernelINS_13Kernel_traitsIf6__halffS2_fjLj5120ELj1ELj1ELj4ELj16ENS_18Kernel_traits_baseILj5120EfS2_fS2_fjLj128EEEEELb1ELb0ELb0ELb1EEEvNS_9FwdParamsE,@"STO_CUDA_ENTRY STV_DEFAULT"
_ZN10layer_norm13ln_fwd_kernelINS_13Kernel_traitsIf6__halffS2_fjLj5120ELj1ELj1ELj4ELj16ENS_18Kernel_traits_baseILj5120EfS2_fS2_fjLj128EEEEELb1ELb0ELb0ELb1EEEvNS_9FwdParamsE:
.text._ZN10layer_norm13ln_fwd_kernelINS_13Kernel_traitsIf6__halffS2_fjLj5120ELj1ELj1ELj4ELj16ENS_18Kernel_traits_baseILj5120EfS2_fS2_fjLj128EEEEELb1ELb0ELb0ELb1EEEvNS_9FwdParamsE:
        /* <DEDUP_REMOVED lines=71> */
.L_x_24072:
        /* <DEDUP_REMOVED lines=32> */
.L_x_24073:
        /* <DEDUP_REMOVED lines=77> */
.L_x_24327:
        /* <DEDUP_REMOVED lines=38> */
.L_x_33936:
[----:B------:R-:W-:Y:S05]  /*0da0*/  BRX R20 -0xdb0                                         (*"BRANCH_TARGETS .L_x_33937,.L_x_33938,.L_x_33939"*) ;  /* 0xfffffff014947949 */ /* 0x000fea000383ffff */
.L_x_33939:
[----:B------:R-:W-:Y:S01]  /*0db0*/  VIADD R19, R18, 0x1 ;  /* 0x0000000112137836 */ /* 0x000fe20000000000 */
[----:B------:R-:W-:Y:S01]  /*0dc0*/  MOV R2, R7 ;  /* 0x0000000700027202 */ /* 0x000fe20000000f00 */
[----:B------:R-:W-:Y:S01]  /*0dd0*/  IMAD.MOV.U32 R0, RZ, RZ, R142 ;  /* 0x000000ffff007224 */ /* 0x000fe200078e008e */
[----:B------:R-:W-:Y:S06]  /*0de0*/  BRA `(.L_x_24075) ;  /* 0x0000000000ec7947 */ /* 0x000fec0003800000 */
.L_x_33937:
[----:B------:R-:W-:Y:S01]  /*0df0*/  IMAD.MOV.U32 R0, RZ, RZ, R142 ;  /* 0x000000ffff007224 */ /* 0x000fe200078e008e */
[----:B------:R-:W-:Y:S01]  /*0e00*/  MOV R2, R8 ;  /* 0x0000000800027202 */ /* 0x000fe20000000f00 */
[----:B------:R-:W-:Y:S01]  /*0e10*/  IMAD.MOV.U32 R19, RZ, RZ, 0x3 ;  /* 0x00000003ff137424 */ /* 0x000fe200078e00ff */
[----:B------:R-:W-:Y:S06]  /*0e20*/  BRA `(.L_x_24075) ;  /* 0x0000000000dc7947 */ /* 0x000fec0003800000 */
.L_x_33938:
        /* <DEDUP_REMOVED lines=12> */
.L_x_24076:
        /* <DEDUP_REMOVED lines=43> */
.L_x_24075:
[----:B------:R-:W-:Y:S01]  /*11a0*/  I2FP.F32.U32 R21, R2 ;  /* 0x0000000200157245 */ /* 0x000fe20000201000 */
[----:B-----5:R-:W-:Y:S01]  /*11b0*/  HADD2.F32 R2, -RZ, R12.H0_H0 ;  /* 0x2000000cff027230 */ /* 0x020fe20000004100 */
[----:B------:R-:W-:Y:S01]  /*11c0*/  ISETP.NE.AND P1, PT, R19, 0x1, PT ;  /* 0x000000011300780c */ /* 0x000fe20003f25270 */
[----:B------:R-:W-:Y:S01]  /*11d0*/  UMOV UR5, UR8 ;  /* 0x0000000800057c82 */ /* 0x000fe20008000000 */
[----:B------:R-:W-:Y:S01]  /*11e0*/  UMOV UR4, UR7 ;  /* 0x0000000700047c82 */ /* 0x000fe20008000000 */
[----:B------:R-:W-:Y:S01]  /*11f0*/  FFMA.FTZ R21, R21, R138, 1.1641532182693481445e-10 ;  /* 0x2f00000015157423 */ /* 0x000fe2000001008a */
[----:B------:R-:W-:Y:S01]  /*1200*/  FMUL.FTZ R2, R2, UR6 ;  /* 0x0000000602027c20 */ /* 0x000fe20008410000 */
[----:B------:R-:W-:Y:S02]  /*1210*/  HFMA2 R20, -RZ, RZ, 0, 1.1920928955078125e-07 ;  /* 0x00000002ff147431 */ /* 0x000fe400000001ff */
[----:B------:R-:W-:Y:S02]  /*1220*/  IMAD.MOV.U32 R18, RZ, RZ, R6 ;  /* 0x000000ffff127224 */ /* 0x000fe400078e0006 */
[----:B------:R-:W-:Y:S01]  /*1230*/  FMUL.FTZ R2, R2, UR5 ;  /* 0x0000000502027c20 */ /* 0x000fe20008410000 */
[----:B------:R-:W-:-:S04]  /*1240*/  FSETP.GTU.FTZ.AND P0, PT, R21, UR4, PT ;  /* 0x0000000415007c0b */ /* 0x000fc8000bf1c000 */
        /* <DEDUP_REMOVED lines=13> */
.L_x_24078:
        /* <DEDUP_REMOVED lines=12> */
.L_x_24079:
        /* <DEDUP_REMOVED lines=43> */
.L_x_24077:
        /* <DEDUP_REMOVED lines=21> */
.L_x_24081:
        /* <DEDUP_REMOVED lines=12> */
.L_x_24082:
        /* <DEDUP_REMOVED lines=43> */
.L_x_24080:
        /* <DEDUP_REMOVED lines=21> */
.L_x_24084:
        /* <DEDUP_REMOVED lines=12> */
.L_x_24085:
        /* <DEDUP_REMOVED lines=43> */
.L_x_24083:
        /* <DEDUP_REMOVED lines=21> */
.L_x_24087:
        /* <DEDUP_REMOVED lines=12> */
.L_x_24088:
        /* <DEDUP_REMOVED lines=43> */
.L_x_24086:
        /* <DEDUP_REMOVED lines=21> */
.L_x_24090:
        /* <DEDUP_REMOVED lines=12> */
.L_x_24091:
        /* <DEDUP_REMOVED lines=43> */
.L_x_24089:
        /* <DEDUP_REMOVED lines=21> */
.L_x_24093:
        /* <DEDUP_REMOVED lines=12> */
.L_x_24094:
        /* <DEDUP_REMOVED lines=43> */
.L_x_24092:
        /* <DEDUP_REMOVED lines=21> */
.L_x_24096:
        /* <DEDUP_REMOVED lines=14> */
.L_x_24097:
        /* <DEDUP_REMOVED lines=43> */
.L_x_24095:
        /* <DEDUP_REMOVED lines=10> */
.L_x_24074:
        /* <DEDUP_REMOVED lines=15> */
.L_x_24100:
        /* <DEDUP_REMOVED lines=12> */
.L_x_24101:
        /* <DEDUP_REMOVED lines=43> */
.L_x_24099:
[----:B------:R-:W-:Y:S01]  /*3830*/  ISETP.NE.AND P0, PT, R20, 0x1, PT ;  /* 0x000000011400780c */ /* 0x000fe20003f05270 */
[----:B------:R-:W-:Y:S01]  /*3840*/  UMOV UR4, UR7 ;  /* 0x0000000700047c82 */ /* 0x000fe20008000000 */
[----:B------:R-:W-:Y:S01]  /*3850*/  I2FP.F32.U32 R19, R2 ;  /* 0x0000000200137245 */ /* 0x000fe20000201000 */
[----:B-----5:R-:W-:Y:S01]  /*3860*/  HADD2.F32 R2, -RZ, R12.H0_H0 ;  /* 0x2000000cff027230 */ /* 0x020fe20000004100 */
[----:B------:R-:W-:Y:S01]  /*3870*/  UMOV UR5, UR8 ;  /* 0x0000000800057c82 */ /* 0x000fe20008000000 */
[----:B------:R-:W-:Y:S02]  /*3880*/  IMAD.MOV.U32 R21, RZ, RZ, 0x2 ;  /* 0x00000002ff157424 */ /* 0x000fe400078e00ff */
[----:B------:R-:W-:Y:S01]  /*3890*/  FFMA.FTZ R19, R19, R138, 1.1641532182693481445e-10 ;  /* 0x2f00000013137423 */ /* 0x000fe2000001008a */
[----:B------:R-:W-:Y:S01]  /*38a0*/  FMUL.FTZ R48, R2, UR6 ;  /* 0x0000000602307c20 */ /* 0x000fe20008410000 */
[----:B------:R-:W-:-:S03]  /*38b0*/  IMAD.MOV.U32 R18, RZ, RZ, R6 ;  /* 0x000000ffff127224 */ /* 0x000fc600078e0006 */
        /* <DEDUP_REMOVED lines=12> */
.L_x_24103:
        /* <DEDUP_REMOVED lines=12> */
.L_x_24104:
        /* <DEDUP_REMOVED lines=43> */
.L_x_24102:
        /* <DEDUP_REMOVED lines=18> */
.L_x_24106:
        /* <DEDUP_REMOVED lines=12> */
.L_x_24107:
        /* <DEDUP_REMOVED lines=43> */
.L_x_24105:
        /* <DEDUP_REMOVED lines=18> */
.L_x_24109:
        /* <DEDUP_REMOVED lines=12> */
.L_x_24110:
        /* <DEDUP_REMOVED lines=43> */
.L_x_24108:
        /* <DEDUP_REMOVED lines=18> */
.L_x_24112:
        /* <DEDUP_REMOVED lines=12> */
.L_x_24113:
        /* <DEDUP_REMOVED lines=43> */
.L_x_24111:
        /* <DEDUP_REMOVED lines=18> */
.L_x_24115:
        /* <DEDUP_REMOVED lines=12> */
.L_x_24116:
        /* <DEDUP_REMOVED lines=43> */
.L_x_24114:
        /* <DEDUP_REMOVED lines=18> */
.L_x_24118:
        /* <DEDUP_REMOVED lines=12> */
.L_x_24119:
        /* <DEDUP_REMOVED lines=43> */
.L_x_24117:
        /* <DEDUP_REMOVED lines=18> */
.L_x_24121:
        /* <DEDUP_REMOVED lines=14> */
.L_x_24122:
        /* <DEDUP_REMOVED lines=43> */
.L_x_24120:
        /* <DEDUP_REMOVED lines=16> */
.L_x_24098:
        /* <DEDUP_REMOVED lines=43> */
.L_x_24125:
        /* <DEDUP_REMOVED lines=12> */
.L_x_24126:
        /* <DEDUP_REMOVED lines=42> */
.L_x_24124:
[----:B------:R-:W-:Y:S01]  /*5f80*/  I2FP.F32.U32 R19, R22 ;  /* 0x0000001600137245 */ /* 0x000fe20000201000 */
[----:B-----5:R-:W-:Y:S01]  /*5f90*/  HADD2.F32 R0, -RZ, R12.H0_H0 ;  /* 0x2000000cff007230 */ /* 0x020fe20000004100 */
        /* <DEDUP_REMOVED lines=20> */
.L_x_24128:
        /* <DEDUP_REMOVED lines=12> */
.L_x_24129:
        /* <DEDUP_REMOVED lines=43> */
.L_x_24127:
        /* <DEDUP_REMOVED lines=21> */
.L_x_24131:
        /* <DEDUP_REMOVED lines=12> */
.L_x_24132:
        /* <DEDUP_REMOVED lines=43> */
.L_x_24130:
        /* <DEDUP_REMOVED lines=21> */
.L_x_24134:
        /* <DEDUP_REMOVED lines=12> */
.L_x_24135:
        /* <DEDUP_REMOVED lines=43> */
.L_x_24133:
        /* <DEDUP_REMOVED lines=21> */
.L_x_24137:
        /* <DEDUP_REMOVED lines=12> */
.L_x_24138:
        /* <DEDUP_REMOVED lines=43> */
.L_x_24136:
        /* <DEDUP_REMOVED lines=21> */
.L_x_24140:
        /* <DEDUP_REMOVED lines=12> */
.L_x_24141:
        /* <DEDUP_REMOVED lines=43> */
.L_x_24139:
        /* <DEDUP_REMOVED lines=21> */
.L_x_24143:
        /* <DEDUP_REMOVED lines=12> */
.L_x_24144:
        /* <DEDUP_REMOVED lines=43> */
.L_x_24142:
        /* <DEDUP_REMOVED lines=21> */
.L_x_24146:
        /* <DEDUP_REMOVED lines=14> */
.L_x_24147:
        /* <DEDUP_REMOVED lines=43> */
.L_x_24145:
        /* <DEDUP_REMOVED lines=10> */
.L_x_24123:
        /* <DEDUP_REMOVED lines=15> */
.L_x_24150:
        /* <DEDUP_REMOVED lines=12> */
.L_x_24151:
        /* <DEDUP_REMOVED lines=42> */
.L_x_24149:
[----:B------:R-:W-:Y:S01]  /*85e0*/  ISETP.NE.AND P0, PT, R21, 0x1, PT ;  /* 0x000000011500780c */ /* 0x000fe20003f05270 */
[----:B-----5:R-:W-:Y:S01]  /*85f0*/  HADD2.F32 R0, -RZ, R12.H0_H0 ;  /* 0x2000000cff007230 */ /* 0x020fe20000004100 */
[----:B------:R-:W-:Y:S01]  /*8600*/  I2FP.F32.U32 R19, R18 ;  /* 0x0000001200137245 */ /* 0x000fe20000201000 */
[----:B------:R-:W-:Y:S01]  /*8610*/  IMAD.MOV.U32 R22, RZ, RZ, 0x2 ;  /* 0x00000002ff167424 */ /* 0x000fe200078e00ff */
[----:B------:R-:W-:Y:S02]  /*8620*/  MOV R18, R6 ;  /* 0x0000000600127202 */ /* 0x000fe40000000f00 */
[----:B------:R-:W-:Y:S01]  /*8630*/  FMUL.FTZ R40, R0, UR6 ;  /* 0x0000000600287c20 */ /* 0x000fe20008410000 */
[----:B------:R-:W-:-:S03]  /*8640*/  FFMA.FTZ R19, R19, R138, 1.1641532182693481445e-10 ;  /* 0x2f00000013137423 */ /* 0x000fc6000001008a */
[----:B------:R-:W-:Y:S02]  /*8650*/  FMUL.FTZ R40, R40, UR5 ;  /* 0x0000000528287c20 */ /* 0x000fe40008410000 */
        /* <DEDUP_REMOVED lines=11> */
.L_x_24153:
        /* <DEDUP_REMOVED lines=12> */
.L_x_24154:
        /* <DEDUP_REMOVED lines=43> */
.L_x_24152:
[----:B------:R-:W-:Y:S01]  /*8a80*/  ISETP.NE.AND P1, PT, R22, 0x1, PT ;  /* 0x000000011600780c */ /* 0x000fe20003f25270 */
[----:B------:R-:W-:Y:S01]  /*8a90*/  HADD2.F32 R12, -RZ, R12.H1_H1 ;  /* 0x3000000cff0c7230 */ /* 0x000fe20000004100 */
[----:B------:R-:W-:Y:S01]  /*8aa0*/  I2FP.F32.U32 R19, R18 ;  /* 0x0000001200137245 */ /* 0x000fe20000201000 */
[----:B------:R-:W-:-:S03]  /*8ab0*/  IMAD.MOV.U32 R18, RZ, RZ, 0x2 ;  /* 0x00000002ff127424 */ /* 0x000fc600078e00ff */
        /* <DEDUP_REMOVED lines=14> */
.L_x_24156:
        /* <DEDUP_REMOVED lines=12> */
.L_x_24157:
        /* <DEDUP_REMOVED lines=43> */
.L_x_24155:
        /* <DEDUP_REMOVED lines=18> */
.L_x_24159:
        /* <DEDUP_REMOVED lines=12> */
.L_x_24160:
        /* <DEDUP_REMOVED lines=43> */
.L_x_24158:
        /* <DEDUP_REMOVED lines=18> */
.L_x_24162:
        /* <DEDUP_REMOVED lines=12> */
.L_x_24163:
        /* <DEDUP_REMOVED lines=43> */
.L_x_24161:
        /* <DEDUP_REMOVED lines=18> */
.L_x_24165:
        /* <DEDUP_REMOVED lines=12> */
.L_x_24166:
        /* <DEDUP_REMOVED lines=43> */
.L_x_24164:
        /* <DEDUP_REMOVED lines=18> */
.L_x_24168:
        /* <DEDUP_REMOVED lines=12> */
.L_x_24169:
        /* <DEDUP_REMOVED lines=43> */
.L_x_24167:
        /* <DEDUP_REMOVED lines=18> */
.L_x_24171:
        /* <DEDUP_REMOVED lines=14> */
.L_x_24172:
        /* <DEDUP_REMOVED lines=43> */
.L_x_24170:
        /* <DEDUP_REMOVED lines=16> */
.L_x_24148:
        /* <DEDUP_REMOVED lines=13> */
[----:B------:R-:W-:Y:S01]  /*a7d0*/  LOP3.LUT R12, R12, R0, R13, 0xfe, !PT ;  /* 0x000000000c0c7212 */ /* 0x000fe200078efe0d */
[----:B------:R-:W-:Y:S01]  /*a7e0*/  VIADD R0, R3, 0x100 ;  /* 0x0000010003007836 */ /* 0x000fe20000000000 */
[----:B------:R-:W-:Y:S02]  /*a7f0*/  SEL R13, RZ, 0x1, !P6 ;  /* 0x00000001ff0d7807 */ /* 0x000fe40007000000 */
[----:B------:R-:W-:Y:S02]  /*a800*/  LOP3.LUT R25, R25, R24, RZ, 0xfc, !PT ;  /* 0x0000001819197212 */ /* 0x000fe400078efcff */
        /* <DEDUP_REMOVED lines=24> */
.L_x_24175:
        /* <DEDUP_REMOVED lines=12> */
.L_x_24176:
        /* <DEDUP_REMOVED lines=43> */
.L_x_24174:
        /* <DEDUP_REMOVED lines=22> */
.L_x_24178:
        /* <DEDUP_REMOVED lines=12> */
.L_x_24179:
        /* <DEDUP_REMOVED lines=43> */
.L_x_24177:
        /* <DEDUP_REMOVED lines=21> */
.L_x_24181:
        /* <DEDUP_REMOVED lines=12> */
.L_x_24182:
        /* <DEDUP_REMOVED lines=43> */
.L_x_24180:
        /* <DEDUP_REMOVED lines=21> */
.L_x_24184:
        /* <DEDUP_REMOVED lines=12> */
.L_x_24185:
        /* <DEDUP_REMOVED lines=43> */
.L_x_24183:
        /* <DEDUP_REMOVED lines=21> */
.L_x_24187:
        /* <DEDUP_REMOVED lines=12> */
.L_x_24188:
        /* <DEDUP_REMOVED lines=43> */
.L_x_24186:
        /* <DEDUP_REMOVED lines=21> */
.L_x_24190:
        /* <DEDUP_REMOVED lines=12> */
.L_x_24191:
        /* <DEDUP_REMOVED lines=43> */
.L_x_24189:
        /* <DEDUP_REMOVED lines=21> */
.L_x_24193:
        /* <DEDUP_REMOVED lines=12> */
.L_x_24194:
        /* <DEDUP_REMOVED lines=43> */
.L_x_24192:
        /* <DEDUP_REMOVED lines=21> */
.L_x_24196:
        /* <DEDUP_REMOVED lines=14> */
.L_x_24197:
        /* <DEDUP_REMOVED lines=43> */
.L_x_24195:
        /* <DEDUP_REMOVED lines=10> */
.L_x_24173:
[----:B------:R-:W-:Y:S01]  /*cf10*/  ISETP.NE.AND P0, PT, R26, 0x1, PT ;  /* 0x000000011a00780c */ /* 0x000fe20003f05270 */
[----:B------:R-:W-:Y:S02]  /*cf20*/  HFMA2 R21, -RZ, RZ, 0, 1.1920928955078125e-07 ;  /* 0x00000002ff157431 */ /* 0x000fe400000001ff */
[----:B0-----:R-:W-:Y:S02]  /*cf30*/  IMAD.MOV.U32 R19, RZ, RZ, R6 ;  /* 0x000000ffff137224 */ /* 0x001fe400078e0006 */
        /* <DEDUP_REMOVED lines=12> */
.L_x_24200:
        /* <DEDUP_REMOVED lines=12> */
.L_x_24201:
        /* <DEDUP_REMOVED lines=43> */
.L_x_24199:
[----:B------:R-:W-:Y:S01]  /*d370*/  ISETP.NE.AND P0, PT, R21, 0x1, PT ;  /* 0x000000011500780c */ /* 0x000fe20003f05270 */
[----:B-----5:R-:W-:Y:S01]  /*d380*/  HADD2.F32 R20, -RZ, R12.H0_H0 ;  /* 0x2000000cff147230 */ /* 0x020fe20000004100 */
[----:B------:R-:W-:Y:S01]  /*d390*/  I2FP.F32.U32 R19, R19 ;  /* 0x0000001300137245 */ /* 0x000fe20000201000 */
[----:B------:R-:W-:-:S03]  /*d3a0*/  IMAD.MOV.U32 R22, RZ, RZ, 0x2 ;  /* 0x00000002ff167424 */ /* 0x000fc600078e00ff */
[----:B------:R-:W-:Y:S01]  /*d3b0*/  FMUL.FTZ R32, R20, UR6 ;  /* 0x0000000614207c20 */ /* 0x000fe20008410000 */
[----:B------:R-:W-:Y:S01]  /*d3c0*/  FFMA.FTZ R19, R19, R138, 1.1641532182693481445e-10 ;  /* 0x2f00000013137423 */ /* 0x000fe2000001008a */
[----:B------:R-:W-:Y:S02]  /*d3d0*/  MOV R20, R6 ;  /* 0x0000000600147202 */ /* 0x000fe40000000f00 */
        /* <DEDUP_REMOVED lines=12> */
.L_x_24203:
        /* <DEDUP_REMOVED lines=12> */
.L_x_24204:
        /* <DEDUP_REMOVED lines=43> */
.L_x_24202:
        /* <DEDUP_REMOVED lines=18> */
.L_x_24206:
        /* <DEDUP_REMOVED lines=12> */
.L_x_24207:
        /* <DEDUP_REMOVED lines=43> */
.L_x_24205:
        /* <DEDUP_REMOVED lines=18> */
.L_x_24209:
        /* <DEDUP_REMOVED lines=12> */
.L_x_24210:
        /* <DEDUP_REMOVED lines=43> */
.L_x_24208:
        /* <DEDUP_REMOVED lines=18> */
.L_x_24212:
        /* <DEDUP_REMOVED lines=12> */
.L_x_24213:
        /* <DEDUP_REMOVED lines=43> */
.L_x_24211:
        /* <DEDUP_REMOVED lines=18> */
.L_x_24215:
        /* <DEDUP_REMOVED lines=12> */
.L_x_24216:
        /* <DEDUP_REMOVED lines=43> */
.L_x_24214:
        /* <DEDUP_REMOVED lines=18> */
.L_x_24218:
        /* <DEDUP_REMOVED lines=12> */
.L_x_24219:
        /* <DEDUP_REMOVED lines=43> */
.L_x_24217:
        /* <DEDUP_REMOVED lines=18> */
.L_x_24221:
        /* <DEDUP_REMOVED lines=14> */
.L_x_24222:
        /* <DEDUP_REMOVED lines=43> */
.L_x_24220:
        /* <DEDUP_REMOVED lines=16> */
.L_x_24198:
[----:B------:R-:W-:Y:S01]  /*f490*/  SEL R15, RZ, 0x1000000, !P6 ;  /* 0x01000000ff0f7807 */ /* 0x000fe20007000000 */
[----:B------:R-:W-:Y:S01]  /*f4a0*/  IMAD.WIDE.U32 R22, R0, 0x8, R136 ;  /* 0x0000000800167825 */ /* 0x000fe200078e0088 */
[----:B------:R-:W-:Y:S02]  /*f4b0*/  SEL R20, RZ, 0x10000, !P5 ;  /* 0x00010000ff147807 */ /* 0x000fe40006800000 */
        /* <DEDUP_REMOVED lines=11> */
[----:B------:R-:W-:-:S02]  /*f570*/  IADD3 R139, PT, PT, R3, 0x180, RZ ;  /* 0x00000180038b7810 */ /* 0x000fc40007ffe0ff */
[----:B------:R-:W-:Y:S01]  /*f580*/  LOP3.LUT R25, R25, R24, RZ, 0xfc, !PT ;  /* 0x0000001819197212 */ /* 0x000fe200078efcff */
[----:B------:R0:W-:Y:S01]  /*f590*/  STG.E.128 desc[UR10][R20.64+0x10], R28 ;  /* 0x0000101c14007986 */ /* 0x0001e2000c101d0a */
        /* <DEDUP_REMOVED lines=24> */
.L_x_24225:
        /* <DEDUP_REMOVED lines=12> */
.L_x_24226:
        /* <DEDUP_REMOVED lines=42> */
.L_x_24224:
[----:B------:R-:W-:Y:S01]  /*fa80*/  I2FP.F32.U32 R133, R135 ;  /* 0x0000008700857245 */ /* 0x000fe20000201000 */
[----:B-----5:R-:W-:Y:S01]  /*fa90*/  HADD2.F32 R18, -RZ, R12.H0_H0 ;  /* 0x2000000cff127230 */ /* 0x020fe20000004100 */
[----:B------:R-:W-:-:S03]  /*faa0*/  ISETP.NE.AND P1, PT, R19, 0x1, PT ;  /* 0x000000011300780c */ /* 0x000fc60003f25270 */
        /* <DEDUP_REMOVED lines=19> */
.L_x_24228:
        /* <DEDUP_REMOVED lines=12> */
.L_x_24229:
        /* <DEDUP_REMOVED lines=42> */
.L_x_24227:
[----:B------:R-:W-:Y:S01]  /*ff40*/  I2FP.F32.U32 R19, R18 ;  /* 0x0000001200137245 */ /* 0x000fe20000201000 */
[----:B------:R-:W-:Y:S01]  /*ff50*/  HADD2.F32 R12, -RZ, R12.H1_H1 ;  /* 0x3000000cff0c7230 */ /* 0x000fe20000004100 */
        /* <DEDUP_REMOVED lines=19> */
.L_x_24231:
        /* <DEDUP_REMOVED lines=12> */
.L_x_24232:
        /* <DEDUP_REMOVED lines=42> */
.L_x_24230:
        /* <DEDUP_REMOVED lines=21> */
.L_x_24234:
        /* <DEDUP_REMOVED lines=12> */
.L_x_24235:
        /* <DEDUP_REMOVED lines=42> */
.L_x_24233:
        /* <DEDUP_REMOVED lines=21> */
.L_x_24237:
        /* <DEDUP_REMOVED lines=12> */
.L_x_24238:
        /* <DEDUP_REMOVED lines=43> */
.L_x_24236:
        /* <DEDUP_REMOVED lines=21> */
.L_x_24240:
        /* <DEDUP_REMOVED lines=12> */
.L_x_24241:
        /* <DEDUP_REMOVED lines=42> */
.L_x_24239:
        /* <DEDUP_REMOVED lines=21> */
.L_x_24243:
        /* <DEDUP_REMOVED lines=12> */
.L_x_24244:
        /* <DEDUP_REMOVED lines=43> */
.L_x_24242:
        /* <DEDUP_REMOVED lines=21> */
.L_x_24246:
        /* <DEDUP_REMOVED lines=14> */
.L_x_24247:
        /* <DEDUP_REMOVED lines=42> */
.L_x_24245:
        /* <DEDUP_REMOVED lines=10> */
.L_x_24223:
        /* <DEDUP_REMOVED lines=15> */
.L_x_24250:
        /* <DEDUP_REMOVED lines=12> */
.L_x_24251:
        /* <DEDUP_REMOVED lines=41> */
[----:B------:R-:W-:-:S07]  /*12080*/  HFMA2 R20, -RZ, RZ, 0, 0 ;  /* 0x00000000ff147431 */ /* 0x000fce00000001ff */
.L_x_24249:
        /* <DEDUP_REMOVED lines=19> */
.L_x_24253:
        /* <DEDUP_REMOVED lines=12> */
.L_x_24254:
        /* <DEDUP_REMOVED lines=43> */
.L_x_24252:
        /* <DEDUP_REMOVED lines=18> */
.L_x_24256:
        /* <DEDUP_REMOVED lines=12> */
.L_x_24257:
        /* <DEDUP_REMOVED lines=43> */
.L_x_24255:
        /* <DEDUP_REMOVED lines=18> */
.L_x_24259:
        /* <DEDUP_REMOVED lines=12> */
.L_x_24260:
        /* <DEDUP_REMOVED lines=43> */
.L_x_24258:
        /* <DEDUP_REMOVED lines=18> */
.L_x_24262:
        /* <DEDUP_REMOVED lines=12> */
.L_x_24263:
        /* <DEDUP_REMOVED lines=43> */
.L_x_24261:
        /* <DEDUP_REMOVED lines=18> */
.L_x_24265:
        /* <DEDUP_REMOVED lines=12> */
.L_x_24266:
        /* <DEDUP_REMOVED lines=42> */
.L_x_24264:
        /* <DEDUP_REMOVED lines=18> */
.L_x_24268:
        /* <DEDUP_REMOVED lines=12> */
.L_x_24269:
        /* <DEDUP_REMOVED lines=39> */
[----:B------:R-:W-:Y:S02]  /*13bb0*/  LOP3.LUT R8, R12, UR37, R23, 0x96, !PT ;  /* 0x000000250c087c12 */ /* 0x000fe4000f8e9617 */
[----:B------:R-:W-:Y:S01]  /*13bc0*/  MOV R12, R144 ;  /* 0x00000090000c7202 */ /* 0x000fe20000000f00 */
[----:B------:R-:W-:-:S07]  /*13bd0*/  IMAD.MOV.U32 R144, RZ, RZ, R22 ;  /* 0x000000ffff907224 */ /* 0x000fce00078e0016 */
.L_x_24267:
        /* <DEDUP_REMOVED lines=18> */
.L_x_24271:
        /* <DEDUP_REMOVED lines=14> */
.L_x_24272:
        /* <DEDUP_REMOVED lines=42> */
.L_x_24270:
        /* <DEDUP_REMOVED lines=16> */
.L_x_24248:
[----:B------:R-:W-:Y:S01]  /*14180*/  SEL R15, RZ, 0x1000000, !P6 ;  /* 0x01000000ff0f7807 */ /* 0x000fe20007000000 */
[----:B------:R-:W-:Y:S01]  /*14190*/  VIADD R143, R3, 0x200 ;  /* 0x00000200038f7836 */ /* 0x000fe20000000000 */
[----:B------:R-:W-:Y:S02]  /*141a0*/  SEL R18, RZ, 0x10000, !P5 ;  /* 0x00010000ff127807 */ /* 0x000fe40006800000 */
[----:B------:R-:W-:Y:S01]  /*141b0*/  SEL R133, RZ, 0x100, !P4 ;  /* 0x00000100ff857807 */ /* 0x000fe20006000000 */
[----:B------:R-:W-:Y:S01]  /*141c0*/  IMAD.WIDE.U32 R16, R143, 0x10, R16 ;  /* 0x000000108f107825 */ /* 0x000fe200078e0010 */
[----:B------:R-:W-:Y:S02]  /*141d0*/  ISETP.NE.AND P6, PT, R132, RZ, PT ;  /* 0x000000ff8400720c */ /* 0x000fe40003fc5270 */
[----:B------:R-:W-:Y:S02]  /*141e0*/  SEL R12, RZ, 0x1000000, !P2 ;  /* 0x01000000ff0c7807 */ /* 0x000fe40005000000 */
[----:B------:R-:W-:-:S02]  /*141f0*/  SEL R13, RZ, 0x10000, !P1 ;  /* 0x00010000ff0d7807 */ /* 0x000fc40004800000 */
[----:B------:R-:W-:Y:S02]  /*14200*/  SEL R14, RZ, 0x100, !P0 ;  /* 0x00000100ff0e7807 */ /* 0x000fe40004000000 */
[----:B------:R-:W-:Y:S02]  /*14210*/  LOP3.LUT R133, R133, R15, R18, 0xfe, !PT ;  /* 0x0000000f85857212 */ /* 0x000fe400078efe12 */
[----:B------:R-:W-:Y:S02]  /*14220*/  SEL R132, RZ, 0x1, !P3 ;  /* 0x00000001ff847807 */ /* 0x000fe40005800000 */
[----:B------:R-:W-:Y:S01]  /*14230*/  LOP3.LUT R14, R14, R12, R13, 0xfe, !PT ;  /* 0x0000000c0e0e7212 */ /* 0x000fe200078efe0d */
[----:B------:R-:W-:Y:S01]  /*14240*/  IMAD.WIDE.U32 R12, R139, 0x20, R140 ;  /* 0x000000208b0c7825 */ /* 0x000fe200078e008c */
[----:B------:R-:W-:Y:S02]  /*14250*/  SEL R15, RZ, 0x1, !P6 ;  /* 0x00000001ff0f7807 */ /* 0x000fe40007000000 */
[----:B------:R-:W-:-:S02]  /*14260*/  LOP3.LUT R133, R133, R132, RZ, 0xfc, !PT ;  /* 0x0000008485857212 */ /* 0x000fc400078efcff */
[----:B------:R-:W-:Y:S01]  /*14270*/  LOP3.LUT R132, R14, R15, RZ, 0xfc, !PT ;  /* 0x0000000f0e847212 */ /* 0x000fe200078efcff */
[----:B------:R-:W-:Y:S01]  /*14280*/  IMAD.WIDE.U32 R14, R139, 0x8, R136 ;  /* 0x000000088b0e7825 */ /* 0x000fe200078e0088 */
[----:B------:R0:W-:Y:S04]  /*14290*/  STG.E.128 desc[UR10][R12.64], R24 ;  /* 0x000000180c007986 */ /* 0x0001e8000c101d0a */
        /* <DEDUP_REMOVED lines=23> */
.L_x_24275:
        /* <DEDUP_REMOVED lines=12> */
.L_x_24276:
        /* <DEDUP_REMOVED lines=42> */
.L_x_24274:
        /* <DEDUP_REMOVED lines=22> */
.L_x_24278:
        /* <DEDUP_REMOVED lines=12> */
.L_x_24279:
        /* <DEDUP_REMOVED lines=42> */
.L_x_24277:
        /* <DEDUP_REMOVED lines=21> */
.L_x_24281:
        /* <DEDUP_REMOVED lines=12> */
.L_x_24282:
        /* <DEDUP_REMOVED lines=43> */
.L_x_24280:
        /* <DEDUP_REMOVED lines=21> */
.L_x_24284:
        /* <DEDUP_REMOVED lines=12> */
.L_x_24285:
        /* <DEDUP_REMOVED lines=42> */
.L_x_24283:
[----:B------:R-:W-:Y:S01]  /*155a0*/  I2FP.F32.U32 R145, R16 ;  /* 0x0000001000917245 */ /* 0x000fe20000201000 */
[----:B------:R-:W-:Y:S01]  /*155b0*/  HADD2.F32 R17, -RZ, R17.H1_H1 ;  /* 0x30000011ff117230 */ /* 0x000fe20000004100 */
        /* <DEDUP_REMOVED lines=19> */
.L_x_24287:
        /* <DEDUP_REMOVED lines=12> */
.L_x_24288:
        /* <DEDUP_REMOVED lines=42> */
.L_x_24286:
        /* <DEDUP_REMOVED lines=21> */
.L_x_24290:
        /* <DEDUP_REMOVED lines=12> */
.L_x_24291:
        /* <DEDUP_REMOVED lines=43> */
.L_x_24289:
        /* <DEDUP_REMOVED lines=21> */
.L_x_24293:
        /* <DEDUP_REMOVED lines=12> */
.L_x_24294:
        /* <DEDUP_REMOVED lines=42> */
.L_x_24292:
        /* <DEDUP_REMOVED lines=21> */
.L_x_24296:
        /* <DEDUP_REMOVED lines=14> */
.L_x_24297:
        /* <DEDUP_REMOVED lines=43> */
.L_x_24295:
        /* <DEDUP_REMOVED lines=10> */
.L_x_24273:
        /* <DEDUP_REMOVED lines=15> */
.L_x_24300:
        /* <DEDUP_REMOVED lines=12> */
.L_x_24301:
        /* <DEDUP_REMOVED lines=43> */
.L_x_24299:
[----:B------:R-:W-:Y:S02]  /*16da0*/  ISETP.NE.AND P0, PT, R14, 0x1, PT ;  /* 0x000000010e00780c */ /* 0x000fe40003f05270 */
[----:B------:R-:W-:Y:S01]  /*16db0*/  I2FP.F32.U32 R13, R12 ;  /* 0x0000000c000d7245 */ /* 0x000fe20000201000 */
[----:B-----5:R-:W-:Y:S01]  /*16dc0*/  HADD2.F32 R12, -RZ, R16.H0_H0 ;  /* 0x20000010ff0c7230 */ /* 0x020fe20000004100 */
[----:B------:R-:W-:-:S03]  /*16dd0*/  MOV R15, 0x2 ;  /* 0x00000002000f7802 */ /* 0x000fc60000000f00 */
        /* <DEDUP_REMOVED lines=15> */
.L_x_24303:
        /* <DEDUP_REMOVED lines=12> */
.L_x_24304:
        /* <DEDUP_REMOVED lines=42> */
.L_x_24302:
        /* <DEDUP_REMOVED lines=18> */
.L_x_24306:
        /* <DEDUP_REMOVED lines=12> */
.L_x_24307:
        /* <DEDUP_REMOVED lines=42> */
.L_x_24305:
[----:B------:R-:W-:Y:S02]  /*176b0*/  ISETP.NE.AND P2, PT, R14, 0x1, PT ;  /* 0x000000010e00780c */ /* 0x000fe40003f45270 */
[----:B------:R-:W-:Y:S01]  /*176c0*/  I2FP.F32.U32 R13, R12 ;  /* 0x0000000c000d7245 */ /* 0x000fe20000201000 */
[----:B------:R-:W-:Y:S01]  /*176d0*/  HADD2.F32 R12, -RZ, R17.H0_H0 ;  /* 0x20000011ff0c7230 */ /* 0x000fe20000004100 */
[----:B------:R-:W-:-:S03]  /*176e0*/  MOV R15, 0x2 ;  /* 0x00000002000f7802 */ /* 0x000fc60000000f00 */
        /* <DEDUP_REMOVED lines=14> */
.L_x_24309:
        /* <DEDUP_REMOVED lines=12> */
.L_x_24310:
        /* <DEDUP_REMOVED lines=42> */
.L_x_24308:
        /* <DEDUP_REMOVED lines=18> */
.L_x_24312:
        /* <DEDUP_REMOVED lines=12> */
.L_x_24313:
        /* <DEDUP_REMOVED lines=42> */
.L_x_24311:
[----:B------:R-:W-:Y:S02]  /*17fb0*/  ISETP.NE.AND P4, PT, R14, 0x1, PT ;  /* 0x000000010e00780c */ /* 0x000fe40003f85270 */
[----:B------:R-:W-:Y:S01]  /*17fc0*/  I2FP.F32.U32 R13, R12 ;  /* 0x0000000c000d7245 */ /* 0x000fe20000201000 */
[----:B------:R-:W-:Y:S01]  /*17fd0*/  HADD2.F32 R12, -RZ, R18.H0_H0 ;  /* 0x20000012ff0c7230 */ /* 0x000fe20000004100 */
[----:B------:R-:W-:-:S03]  /*17fe0*/  MOV R16, 0x2 ;  /* 0x0000000200107802 */ /* 0x000fc60000000f00 */
        /* <DEDUP_REMOVED lines=14> */
.L_x_24315:
        /* <DEDUP_REMOVED lines=12> */
.L_x_24316:
        /* <DEDUP_REMOVED lines=43> */
.L_x_24314:
[----:B------:R-:W-:Y:S01]  /*18440*/  I2FP.F32.U32 R13, R13 ;  /* 0x0000000d000d7245 */ /* 0x000fe20000201000 */
[----:B------:R-:W-:Y:S01]  /*18450*/  HADD2.F32 R18, -RZ, R18.H1_H1 ;  /* 0x30000012ff127230 */ /* 0x000fe20000004100 */
[----:B------:R-:W-:Y:S01]  /*18460*/  ISETP.NE.AND P5, PT, R16, 0x1, PT ;  /* 0x000000011000780c */ /* 0x000fe20003fa5270 */
[----:B------:R-:W-:Y:S01]  /*18470*/  IMAD.MOV.U32 R17, RZ, RZ, 0x2 ;  /* 0x00000002ff117424 */ /* 0x000fe200078e00ff */
[----:B------:R-:W-:Y:S01]  /*18480*/  MOV R15, R6 ;  /* 0x00000006000f7202 */ /* 0x000fe20000000f00 */
[----:B------:R-:W-:-:S05]  /*18490*/  FFMA.FTZ R13, R13, R138, 1.1641532182693481445e-10 ;  /* 0x2f0000000d0d7423 */ /* 0x000fca000001008a */
[----:B------:R-:W-:Y:S01]  /*184a0*/  FSETP.LE.FTZ.AND P4, PT, R13, UR4, PT ;  /* 0x000000040d007c0b */ /* 0x000fe2000bf93000 */
[----:B------:R-:W-:-:S04]  /*184b0*/  FMUL.FTZ R13, R18, UR6 ;  /* 0x00000006120d7c20 */ /* 0x000fc80008410000 */
[----:B------:R-:W-:Y:S01]  /*184c0*/  FMUL.FTZ R13, R13, UR5 ;  /* 0x000000050d0d7c20 */ /* 0x000fe20008410000 */
        /* <DEDUP_REMOVED lines=9> */
.L_x_24318:
        /* <DEDUP_REMOVED lines=12> */
.L_x_24319:
        /* <DEDUP_REMOVED lines=42> */
.L_x_24317:
        /* <DEDUP_REMOVED lines=18> */
.L_x_24321:
        /* <DEDUP_REMOVED lines=14> */
.L_x_24322:
        /* <DEDUP_REMOVED lines=42> */
.L_x_24320:
        /* <DEDUP_REMOVED lines=16> */
.L_x_24298:
        /* <DEDUP_REMOVED lines=169> */
.L_x_24324:
[----:B------:R-:W-:Y:S05]  /*198f0*/  BSYNC.RECONVERGENT B0 ;  /* 0x0000000000007941 */ /* 0x000fea0003800200 */
.L_x_24323:
        /* <DEDUP_REMOVED lines=14> */
.L_x_24326:
[----:B------:R-:W-:Y:S05]  /*199e0*/  BSYNC.RECONVERGENT B0 ;  /* 0x0000000000007941 */ /* 0x000fea0003800200 */
.L_x_24325:
        /* <DEDUP_REMOVED lines=91> */
[C---:B---3--:R-:W-:Y:S01]  /*19fa0*/  FMUL.FTZ R15, R141.reuse, R48 ;  /* 0x000000308d0f7220 */ /* 0x048fe20000410000 */
[----:B------:R0:W-:Y:S01]  /*19fb0*/  @!P0 STG.E desc[UR10][R16.64], R136 ;  /* 0x0000008810008986 */ /* 0x0001e2000c10190a */
        /* <DEDUP_REMOVED lines=12> */
[----:B------:R-:W-:Y:S01]  /*1a080*/  FMUL.FTZ R39, R141, R34 ;  /* 0x000000228d277220 */ /* 0x000fe20000410000 */
[----:B-1----:R-:W-:-:S04]  /*1a090*/  IMAD.WIDE.U32 R16, R3, 0x10, R12 ;  /* 0x0000001003107825 */ /* 0x002fc800078e000c */
[C---:B------:R-:W-:Y:S01]  /*1a0a0*/  FMUL.FTZ R158, R141.reuse, R21 ;  /* 0x000000158d9e7220 */ /* 0x040fe20000410000 */
[----:B------:R-:W-:Y:S01]  /*1a0b0*/  FFMA.FTZ R21, R14, R129, R89 ;  /* 0x000000810e157223 */ /* 0x000fe20000010059 */
[----:B------:R-:W-:Y:S01]  /*1a0c0*/  FMUL.FTZ R45, R141, R40 ;  /* 0x000000288d2d7220 */ /* 0x000fe20000410000 */
[----:B------:R-:W-:-:S04]  /*1a0d0*/  IMAD.WIDE.U32 R2, R2, 0x10, R12 ;  /* 0x0000001002027825 */ /* 0x000fc800078e000c */
[----:B------:R-:W-:Y:S01]  /*1a0e0*/  FFMA.FTZ R14, R23, R124, R84 ;  /* 0x0000007c170e7223 */ /* 0x000fe20000010054 */
        /* <DEDUP_REMOVED lines=13> */
[----:B------:R-:W-:Y:S01]  /*1a1c0*/  FMUL.FTZ R37, R141, R4 ;  /* 0x000000048d257220 */ /* 0x000fe20000410000 */
[----:B------:R-:W-:Y:S01]  /*1a1d0*/  FFMA.FTZ R20, R45, R120, R80 ;  /* 0x000000782d147223 */ /* 0x000fe20000010050 */
[C---:B------:R-:W-:Y:S01]  /*1a1e0*/  FMUL.FTZ R4, R141.reuse, R137 ;  /* 0x000000898d047220 */ /* 0x040fe20000410000 */
[----:B------:R-:W-:Y:S01]  /*1a1f0*/  FMUL.FTZ R47, R141, R24 ;  /* 0x000000188d2f7220 */ /* 0x000fe20000410000 */
[----:B------:R-:W-:Y:S01]  /*1a200*/  F2FP.F16.F32.PACK_AB R14, R19, R14 ;  /* 0x0000000e130e723e */ /* 0x000fe200000000ff */
[----:B------:R-:W-:Y:S01]  /*1a210*/  FFMA.FTZ R19, R40, R121, R81 ;  /* 0x0000007928137223 */ /* 0x000fe20000010051 */
[----:B------:R-:W-:Y:S01]  /*1a220*/  FMUL.FTZ R50, R141, R25 ;  /* 0x000000198d327220 */ /* 0x000fe20000410000 */
[----:B------:R-:W-:Y:S01]  /*1a230*/  FFMA.FTZ R12, R15, R128, R88 ;  /* 0x000000800f0c7223 */ /* 0x000fe20000010058 */
[C---:B------:R-:W-:Y:S01]  /*1a240*/  FMUL.FTZ R25, R141.reuse, R26 ;  /* 0x0000001a8d197220 */ /* 0x040fe20000410000 */
[----:B------:R-:W-:Y:S01]  /*1a250*/  FMUL.FTZ R24, R141, R27 ;  /* 0x0000001b8d187220 */ /* 0x000fe20000410000 */
[----:B------:R-:W-:Y:S01]  /*1a260*/  F2FP.F16.F32.PACK_AB R20, R19, R20 ;  /* 0x000000141314723e */ /* 0x000fe200000000ff */
[----:B------:R-:W-:Y:S01]  /*1a270*/  FFMA.FTZ R37, R37, R112, R72 ;  /* 0x0000007025257223 */ /* 0x000fe20000010048 */
[----:B------:R-:W-:Y:S01]  /*1a280*/  FFMA.FTZ R4, R4, R113, R73 ;  /* 0x0000007104047223 */ /* 0x000fe20000010049 */
[----:B------:R0:W-:Y:S01]  /*1a290*/  @!P0 STG.E desc[UR10][R32.64], R141 ;  /* 0x0000008d20008986 */ /* 0x0001e2000c10190a */
[----:B------:R-:W-:Y:S01]  /*1a2a0*/  F2FP.F16.F32.PACK_AB R12, R21, R12 ;  /* 0x0000000c150c723e */ /* 0x000fe200000000ff */
        /* <DEDUP_REMOVED lines=10> */
[----:B0-----:R-:W-:Y:S01]  /*1a350*/  FFMA.FTZ R33, R154, R109, R69 ;  /* 0x0000006d9a217223 */ /* 0x001fe20000010045 */
        /* <DEDUP_REMOVED lines=35> */
[----:B------:R-:W-:Y:S01]  /*1a590*/  UIADD3 UR9, UPT, UPT, UR9, UR16, URZ ;  /* 0x0000001009097290 */ /* 0x000fe2000fffe0ff */
[----:B------:R-:W-:-:S02]  /*1a5a0*/  F2FP.F16.F32.PACK_AB R13, R48, R13 ;  /* 0x0000000d300d723e */ /* 0x000fc400000000ff */
[----:B------:R-:W-:Y:S01]  /*1a5b0*/  F2FP.F16.F32.PACK_AB R23, R136, R23 ;  /* 0x000000178817723e */ /* 0x000fe200000000ff */
[----:B------:R-:W-:Y:S01]  /*1a5c0*/  UISETP.GE.AND UP1, UPT, UR9, UR17, UPT ;  /* 0x000000110900728c */ /* 0x000fe2000bf26270 */
        /* <DEDUP_REMOVED lines=17> */
.L_x_24328:
        /* <DEDUP_REMOVED lines=10> */
.L_x_34101:


//--------------------- .text._ZN10layer_norm13ln_fwd_kernelINS_13Kernel_traitsIf6__halffS2_fjLj5120ELj1ELj1ELj4ELj16ENS_18Kernel_traits_baseILj5120EfS2_fS2_fjLj128EEEEELb1ELb0ELb1ELb0EEEvNS_9FwdParamsE --------------------------
	.section	.text._ZN10layer_norm13ln_fwd_kernelINS_13Kernel_traitsIf6__halffS2_fjLj5120ELj1ELj1ELj4ELj16ENS_18Kernel_traits_baseILj5120EfS2_fS2_fjLj128EEEEELb1ELb0ELb1ELb0EEEvNS_9FwdParamsE,"ax",@progbits
	.align	128
        .global         _ZN10layer_norm13ln_fwd_kernelINS_13Kernel_traitsIf6__halffS2_fjLj5120ELj1ELj1ELj4ELj16ENS_18Kernel_traits_baseILj5120EfS2_fS2_fjLj128EEEEELb1ELb0ELb1ELb0EEEvNS_9FwdParamsE
        .type           _ZN10layer_norm13ln_fwd_kernelINS_13Kernel_traitsIf6__halffS2_fjLj5120ELj1ELj1ELj4ELj16ENS_18Kernel_traits_baseILj5120EfS2_fS2_fjLj128EEEEELb1ELb0ELb1ELb0EEEvNS_9FwdParamsE,@function
        .size           _ZN10layer_norm13ln_fwd_kernelINS_13Kernel_traitsIf6__halffS2_fjLj5120ELj1ELj1ELj4ELj16ENS_18Kernel_traits_baseILj5120EfS2_fS2_fjLj128EEEEELb1ELb0ELb1ELb0EEEvNS_9FwdParamsE,(.L_x_34102 - _ZN10layer_norm13ln_fwd_kernelINS_13Kernel_traitsIf6__halffS2_fjLj5120ELj1ELj1ELj4ELj16ENS_18Kernel_traits_baseILj5120EfS2_fS2_fjLj128EEEEELb1ELb0ELb1ELb0EEEvNS_9FwdParamsE)
        .other          _ZN10layer_norm13ln_fwd_kernelINS_13Kernel_traitsIf6__halffS2_fjLj5120ELj1ELj1ELj4ELj16ENS_18Kernel_traits_baseILj5120EfS2_fS2_fjLj128EEEEELb1ELb0ELb1ELb0EEEvNS_9FwdParamsE,@"STO_CUDA_ENTRY STV_DEFAULT"
_ZN10layer_norm13ln_fwd_kernelINS_13Kernel_traitsIf6__halffS2_fjLj5120ELj1ELj1ELj4ELj16ENS_18Kernel_traits_baseILj5120EfS2_fS2_fjLj128EEEEELb1ELb0ELb1ELb0EEEvNS_9FwdParamsE:
.text._ZN10layer_norm13ln_fwd_kernelINS_13Kernel_traitsIf6__halffS2_fjLj5120ELj1ELj1ELj4ELj16ENS_18Kernel_traits_baseILj5120EfS2_fS2_fjLj128EEEEELb1ELb0ELb1ELb0EEEvNS_9FwdParamsE:
        /* <DEDUP_REMOVED lines=107> */
.L_x_24330:
        /* <DEDUP_REMOVED lines=49> */
.L_x_24331:
[----:B------:R-:W-:Y:S05]  /*09c0*/  BSYNC.RECONVERGENT B0 ;  /* 0x0000000000007941 */ /* 0x000fea0003800200 */
.L_x_24329:
        /* <DEDUP_REMOVED lines=87> */
.L_x_24845:
        /* <DEDUP_REMOVED lines=34> */
.L_x_24334:
        /* <DEDUP_REMOVED lines=25> */
.L_x_24339:
        /* <DEDUP_REMOVED lines=13> */
.L_x_24341:
[----:B------:R-:W-:Y:S05]  /*13c0*/  BSYNC.RECONVERGENT B2 ;  /* 0x0000000000027941 */ /* 0x000fea0003800200 */
.L_x_24340:
        /* <DEDUP_REMOVED lines=55> */
.L_x_24338:
[----:B------:R-:W-:Y:S05]  /*1740*/  BSYNC.RECONVERGENT B1 ;  /* 0x0000000000017941 */ /* 0x000fea0003800200 */
.L_x_24337:
        /* <DEDUP_REMOVED lines=10> */
.L_x_24336:
        /* <DEDUP_REMOVED lines=19> */
.L_x_24345:
        /* <DEDUP_REMOVED lines=13> */
.L_x_24347:
[----:B------:R-:W-:Y:S05]  /*19f0*/  BSYNC.RECONVERGENT B2 ;  /* 0x0000000000027941 */ /* 0x000fea0003800200 */
.L_x_24346:
        /* <DEDUP_REMOVED lines=56> */
.L_x_24344:
[----:B------:R-:W-:Y:S05]  /*1d80*/  BSYNC.RECONVERGENT B1 ;  /* 0x0000000000017941 */ /* 0x000fea0003800200 */
.L_x_24343:
        /* <DEDUP_REMOVED lines=10> */
.L_x_24342:
        /* <DEDUP_REMOVED lines=19> */
.L_x_24351:
        /* <DEDUP_REMOVED lines=13> */
.L_x_24353:
[----:B------:R-:W-:Y:S05]  /*2030*/  BSYNC.RECONVERGENT B2 ;  /* 0x0000000000027941 */ /* 0x000fea0003800200 */
.L_x_24352:
        /* <DEDUP_REMOVED lines=55> */
.L_x_24350:
[----:B------:R-:W-:Y:S05]  /*23b0*/  BSYNC.RECONVERGENT B1 ;  /* 0x0000000000017941 */ /* 0x000fea0003800200 */
.L_x_24349:
        /* <DEDUP_REMOVED lines=10> */
.L_x_24348:
        /* <DEDUP_REMOVED lines=19> */
.L_x_24357:
        /* <DEDUP_REMOVED lines=13> */
.L_x_24359:
[----:B------:R-:W-:Y:S05]  /*2660*/  BSYNC.RECONVERGENT B2 ;  /* 0x0000000000027941 */ /* 0x000fea0003800200 */
.L_x_24358:
        /* <DEDUP_REMOVED lines=56> */
.L_x_24356:
[----:B------:R-:W-:Y:S05]  /*29f0*/  BSYNC.RECONVERGENT B1 ;  /* 0x0000000000017941 */ /* 0x000fea0003800200 */
.L_x_24355:
        /* <DEDUP_REMOVED lines=10> */
.L_x_24354:
        /* <DEDUP_REMOVED lines=19> */
.L_x_24363:
        /* <DEDUP_REMOVED lines=13> */
.L_x_24365:
[----:B------:R-:W-:Y:S05]  /*2ca0*/  BSYNC.RECONVERGENT B2 ;  /* 0x0000000000027941 */ /* 0x000fea0003800200 */
.L_x_24364:
        /* <DEDUP_REMOVED lines=55> */
.L_x_24362:
[----:B------:R-:W-:Y:S05]  /*3020*/  BSYNC.RECONVERGENT B1 ;  /* 0x0000000000017941 */ /* 0x000fea0003800200 */
.L_x_24361:
        /* <DEDUP_REMOVED lines=10> */
.L_x_24360:
        /* <DEDUP_REMOVED lines=19> */
.L_x_24369:
        /* <DEDUP_REMOVED lines=13> */
.L_x_24371:
[----:B------:R-:W-:Y:S05]  /*32d0*/  BSYNC.RECONVERGENT B2 ;  /* 0x0000000000027941 */ /* 0x000fea0003800200 */
.L_x_24370:
        /* <DEDUP_REMOVED lines=56> */
.L_x_24368:
[----:B------:R-:W-:Y:S05]  /*3660*/  BSYNC.RECONVERGENT B1 ;  /* 0x0000000000017941 */ /* 0x000fea0003800200 */
.L_x_24367:
        /* <DEDUP_REMOVED lines=10> */
.L_x_24366:
        /* <DEDUP_REMOVED lines=19> */
.L_x_24375:
        /* <DEDUP_REMOVED lines=13> */
.L_x_24377:
[----:B------:R-:W-:Y:S05]  /*3910*/  BSYNC.RECONVERGENT B2 ;  /* 0x0000000000027941 */ /* 0x000fea0003800200 */
.L_x_24376:
        /* <DEDUP_REMOVED lines=55> */
.L_x_24374:
[----:B------:R-:W-:Y:S05]  /*3c90*/  BSYNC.RECONVERGENT B1 ;  /* 0x0000000000017941 */ /* 0x000fea0003800200 */
.L_x_24373:
        /* <DEDUP_REMOVED lines=10> */
.L_x_24372:
        /* <DEDUP_REMOVED lines=19> */
.L_x_24381:
        /* <DEDUP_REMOVED lines=13> */
.L_x_24383:
[----:B------:R-:W-:Y:S05]  /*3f40*/  BSYNC.RECONVERGENT B2 ;  /* 0x0000000000027941 */ /* 0x000fea0003800200 */
.L_x_24382:
        /* <DEDUP_REMOVED lines=56> */
.L_x_24380:
[----:B------:R-:W-:Y:S05]  /*42d0*/  BSYNC.RECONVERGENT B1 ;  /* 0x0000000000017941 */ /* 0x000fea0003800200 */
.L_x_24379:
        /* <DEDUP_REMOVED lines=11> */
.L_x_24335:
[----:B------:R-:W-:Y:S01]  /*4390*/  IMAD.MOV.U32 R98, RZ, RZ, R11 ;  /* 0x000000ffff627224 */ /* 0x000fe200078e000b */
[----:B------:R-:W-:Y:S01]  /*43a0*/  MOV R96, RZ ;  /* 0x000000ff00607202 */ /* 0x000fe20000000f00 */
        /* <DEDUP_REMOVED lines=18> */
.L_x_24387:
        /* <DEDUP_REMOVED lines=13> */
.L_x_24389:
[----:B------:R-:W-:Y:S05]  /*45a0*/  BSYNC.RECONVERGENT B2 ;  /* 0x0000000000027941 */ /* 0x000fea0003800200 */
.L_x_24388:
        /* <DEDUP_REMOVED lines=51> */
[----:B------:R-:W-:Y:S02]  /*48e0*/  HFMA2 R98, -RZ, RZ, 0, 0 ;  /* 0x00000000ff627431 */ /* 0x000fe400000001ff */
[----:B------:R-:W-:Y:S01]  /*48f0*/  IMAD.WIDE.U32 R156, R156, -0x2daee0ad, RZ ;  /* 0xd2511f539c9c7825 */ /* 0x000fe200078e00ff */
[----:B------:R-:W-:-:S04]  /*4900*/  LOP3.LUT R141, R100, UR5, R143, 0x96, !PT ;  /* 0x00000005648d7c12 */ /* 0x000fc8000f8e968f */
[----:B------:R-:W-:-:S07]  /*4910*/  LOP3.LUT R143, R96, UR26, R157, 0x96, !PT ;  /* 0x0000001a608f7c12 */ /* 0x000fce000f8e969d */
.L_x_24386:
[----:B------:R-:W-:Y:S05]  /*4920*/  BSYNC.RECONVERGENT B1 ;  /* 0x0000000000017941 */ /* 0x000fea0003800200 */
.L_x_24385:
        /* <DEDUP_REMOVED lines=9> */
.L_x_24384:
        /* <DEDUP_REMOVED lines=16> */
.L_x_24393:
        /* <DEDUP_REMOVED lines=13> */
.L_x_24395:
[----:B------:R-:W-:Y:S05]  /*4b90*/  BSYNC.RECONVERGENT B2 ;  /* 0x0000000000027941 */ /* 0x000fea0003800200 */
.L_x_24394:
        /* <DEDUP_REMOVED lines=57> */
.L_x_24392:
[----:B------:R-:W-:Y:S05]  /*4f30*/  BSYNC.RECONVERGENT B1 ;  /* 0x0000000000017941 */ /* 0x000fea0003800200 */
.L_x_24391:
        /* <DEDUP_REMOVED lines=9> */
.L_x_24390:
        /* <DEDUP_REMOVED lines=16> */
.L_x_24399:
        /* <DEDUP_REMOVED lines=13> */
.L_x_24401:
[----:B------:R-:W-:Y:S05]  /*51a0*/  BSYNC.RECONVERGENT B2 ;  /* 0x0000000000027941 */ /* 0x000fea0003800200 */
.L_x_24400:
        /* <DEDUP_REMOVED lines=54> */
[----:B------:R-:W-:Y:S01]  /*5510*/  MOV R156, R100 ;  /* 0x00000064009c7202 */ /* 0x000fe20000000f00 */
[----:B------:R-:W-:Y:S01]  /*5520*/  IMAD.MOV.U32 R100, RZ, RZ, RZ ;  /* 0x000000ffff647224 */ /* 0x000fe200078e00ff */
[----:B------:R-:W-:-:S07]  /*5530*/  LOP3.LUT R143, R98, UR26, R101, 0x96, !PT ;  /* 0x0000001a628f7c12 */ /* 0x000fce000f8e9665 */
.L_x_24398:
[----:B------:R-:W-:Y:S05]  /*5540*/  BSYNC.RECONVERGENT B1 ;  /* 0x0000000000017941 */ /* 0x000fea0003800200 */
.L_x_24397:
        /* <DEDUP_REMOVED lines=9> */
.L_x_24396:
        /* <DEDUP_REMOVED lines=16> */
.L_x_24405:
        /* <DEDUP_REMOVED lines=13> */
.L_x_24407:
[----:B------:R-:W-:Y:S05]  /*57b0*/  BSYNC.RECONVERGENT B2 ;  /* 0x0000000000027941 */ /* 0x000fea0003800200 */
.L_x_24406:
        /* <DEDUP_REMOVED lines=56> */
.L_x_24404:
[----:B------:R-:W-:Y:S05]  /*5b40*/  BSYNC.RECONVERGENT B1 ;  /* 0x0000000000017941 */ /* 0x000fea0003800200 */
.L_x_24403:
        /* <DEDUP_REMOVED lines=9> */
.L_x_24402:
        /* <DEDUP_REMOVED lines=16> */
.L_x_24411:
        /* <DEDUP_REMOVED lines=13> */
.L_x_24413:
[----:B------:R-:W-:Y:S05]  /*5db0*/  BSYNC.RECONVERGENT B2 ;  /* 0x0000000000027941 */ /* 0x000fea0003800200 */
.L_x_24412:
        /* <DEDUP_REMOVED lines=56> */
.L_x_24410:
[----:B------:R-:W-:Y:S05]  /*6140*/  BSYNC.RECONVERGENT B1 ;  /* 0x0000000000017941 */ /* 0x000fea0003800200 */
.L_x_24409:
        /* <DEDUP_REMOVED lines=9> */
.L_x_24408:
        /* <DEDUP_REMOVED lines=16> */
.L_x_24417:
        /* <DEDUP_REMOVED lines=13> */
.L_x_24419:
[----:B------:R-:W-:Y:S05]  /*63b0*/  BSYNC.RECONVERGENT B2 ;  /* 0x0000000000027941 */ /* 0x000fea0003800200 */
.L_x_24418:
        /* <DEDUP_REMOVED lines=56> */
.L_x_24416:
[----:B------:R-:W-:Y:S05]  /*6740*/  BSYNC.RECONVERGENT B1 ;  /* 0x0000000000017941 */ /* 0x000fea0003800200 */
.L_x_24415:
        /* <DEDUP_REMOVED lines=9> */
.L_x_24414:
        /* <DEDUP_REMOVED lines=16> */
.L_x_24423:
        /* <DEDUP_REMOVED lines=13> */
.L_x_24425:
[----:B------:R-:W-:Y:S05]  /*69b0*/  BSYNC.RECONVERGENT B2 ;  /* 0x0000000000027941 */ /* 0x000fea0003800200 */
.L_x_24424:
        /* <DEDUP_REMOVED lines=56> */
.L_x_24422:
[----:B------:R-:W-:Y:S05]  /*6d40*/  BSYNC.RECONVERGENT B1 ;  /* 0x0000000000017941 */ /* 0x000fea0003800200 */
.L_x_24421:
        /* <DEDUP_REMOVED lines=9> */
.L_x_24420:
        /* <DEDUP_REMOVED lines=16> */
.L_x_24428:
        /* <DEDUP_REMOVED lines=13> */
.L_x_24430:
[----:B------:R-:W-:Y:S05]  /*6fb0*/  BSYNC.RECONVERGENT B2 ;  /* 0x0000000000027941 */ /* 0x000fea0003800200 */
.L_x_24429:
        /* <DEDUP_REMOVED lines=56> */
.L_x_24427:
[----:B------:R-:W-:Y:S05]  /*7340*/  BSYNC.RECONVERGENT B1 ;  /* 0x0000000000017941 */ /* 0x000fea0003800200 */
.L_x_24426:
        /* <DEDUP_REMOVED lines=9> */
.L_x_24378:
[----:B------:R-:W0:Y:S01]  /*73e0*/  LDC.64 R150, c[0x0][0x3a8] ;  /* 0x0000ea00ff967b82 */ /* 0x000e220000000a00 */
[----:B------:R-:W-:Y:S02]  /*73f0*/  IMAD.MOV.U32 R140, RZ, RZ, R156 ;  /* 0x000000ffff8c7224 */ /* 0x000fe400078e009c */
[----:B0-----:R-:W-:-:S05]  /*7400*/  IMAD.WIDE.U32 R150, R137, 0x20, R150 ;  /* 0x0000002089967825 */ /* 0x001fca00078e0096 */
[----:B-----5:R0:W-:Y:S04]  /*7410*/  STG.E.128 desc[UR12][R150.64], R96 ;  /* 0x0000006096007986 */ /* 0x0201e8000c101d0c */
[----:B------:R0:W-:Y:S01]  /*7420*/  STG.E.128 desc[UR12][R150.64+0x10], R100 ;  /* 0x0000106496007986 */ /* 0x0001e2000c101d0c */
[----:B------:R-:W-:Y:S05]  /*7430*/  BRA.U !UP2, `(.L_x_24431) ;  /* 0x000000010a507547 */ /* 0x000fea000b800000 */
[----:B------:R-:W-:Y:S01]  /*7440*/  SHF.L.U32 R149, R2, 0x10, RZ ;  /* 0x0000001002957819 */ /* 0x000fe200000006ff */
[----:B0-----:R-:W0:Y:S01]  /*7450*/  LDC.64 R150, c[0x0][0x3b0] ;  /* 0x0000ec00ff967b82 */ /* 0x001e220000000a00 */
        /* <DEDUP_REMOVED lines=18> */
.L_x_24431:
[----:B------:R-:W-:Y:S02]  /*7580*/  VIADD R137, R137, 0x80 ;  /* 0x0000008089897836 */ /* 0x000fe40000000000 */
[----:B------:R-:W-:-:S07]  /*7590*/  VIADD R136, R136, 0x80 ;  /* 0x0000008088887836 */ /* 0x000fce0000000000 */
.L_x_24333:
[----:B------:R-:W-:Y:S05]  /*75a0*/  BSYNC.RECONVERGENT B0 ;  /* 0x0000000000007941 */ /* 0x000fea0003800200 */
.L_x_24332:
        /* <DEDUP_REMOVED lines=10> */
.L_x_24434:
        /* <DEDUP_REMOVED lines=25> */
.L_x_24439:
        /* <DEDUP_REMOVED lines=13> */
.L_x_24441:
[----:B------:R-:W-:Y:S05]  /*78b0*/  BSYNC.RECONVERGENT B2 ;  /* 0x0000000000027941 */ /* 0x000fea0003800200 */
.L_x_24440:
        /* <DEDUP_REMOVED lines=55> */
.L_x_24438:
[----:B------:R-:W-:Y:S05]  /*7c30*/  BSYNC.RECONVERGENT B1 ;  /* 0x0000000000017941 */ /* 0x000fea0003800200 */
.L_x_24437:
        /* <DEDUP_REMOVED lines=10> */
.L_x_24436:
        /* <DEDUP_REMOVED lines=19> */
.L_x_24445:
        /* <DEDUP_REMOVED lines=13> */
.L_x_24447:
[----:B------:R-:W-:Y:S05]  /*7ee0*/  BSYNC.RECONVERGENT B2 ;  /* 0x0000000000027941 */ /* 0x000fea0003800200 */
.L_x_24446:
        /* <DEDUP_REMOVED lines=56> */
.L_x_24444:
[----:B------:R-:W-:Y:S05]  /*8270*/  BSYNC.RECONVERGENT B1 ;  /* 0x0000000000017941 */ /* 0x000fea0003800200 */
.L_x_24443:
        /* <DEDUP_REMOVED lines=10> */
.L_x_24442:
        /* <DEDUP_REMOVED lines=19> */
.L_x_24451:
        /* <DEDUP_REMOVED lines=13> */
.L_x_24453:
[----:B------:R-:W-:Y:S05]  /*8520*/  BSYNC.RECONVERGENT B2 ;  /* 0x0000000000027941 */ /* 0x000fea0003800200 */
.L_x_24452:
        /* <DEDUP_REMOVED lines=55> */
.L_x_24450:
[----:B------:R-:W-:Y:S05]  /*88a0*/  BSYNC.RECONVERGENT B1 ;  /* 0x0000000000017941 */ /* 0x000fea0003800200 */
.L_x_24449:
        /* <DEDUP_REMOVED lines=10> */
.L_x_24448:
        /* <DEDUP_REMOVED lines=19> */
.L_x_24457:
        /* <DEDUP_REMOVED lines=13> */
.L_x_24459:
[----:B------:R-:W-:Y:S05]  /*8b50*/  BSYNC.RECONVERGENT B2 ;  /* 0x0000000000027941 */ /* 0x000fea0003800200 */
.L_x_24458:
        /* <DEDUP_REMOVED lines=56> */
.L_x_24456:
[----:B------:R-:W-:Y:S05]  /*8ee0*/  BSYNC.RECONVERGENT B1 ;  /* 0x0000000000017941 */ /* 0x000fea0003800200 */
.L_x_24455:
        /* <DEDUP_REMOVED lines=10> */
.L_x_24454:
        /* <DEDUP_REMOVED lines=19> */
.L_x_24463:
        /* <DEDUP_REMOVED lines=13> */
.L_x_24465:
[----:B------:R-:W-:Y:S05]  /*9190*/  BSYNC.RECONVERGENT B2 ;  /* 0x0000000000027941 */ /* 0x000fea0003800200 */
.L_x_24464:
        /* <DEDUP_REMOVED lines=55> */
.L_x_24462:
[----:B------:R-:W-:Y:S05]  /*9510*/  BSYNC.RECONVERGENT B1 ;  /* 0x0000000000017941 */ /* 0x000fea0003800200 */
.L_x_24461:
        /* <DEDUP_REMOVED lines=10> */
.L_x_24460:
        /* <DEDUP_REMOVED lines=19> */
.L_x_24469:
        /* <DEDUP_REMOVED lines=13> */
.L_x_24471:
[----:B------:R-:W-:Y:S05]  /*97c0*/  BSYNC.RECONVERGENT B2 ;  /* 0x0000000000027941 */ /* 0x000fea0003800200 */
.L_x_24470:
        /* <DEDUP_REMOVED lines=56> */
.L_x_24468:
[----:B------:R-:W-:Y:S05]  /*9b50*/  BSYNC.RECONVERGENT B1 ;  /* 0x0000000000017941 */ /* 0x000fea0003800200 */
.L_x_24467:
        /* <DEDUP_REMOVED lines=10> */
.L_x_24466:
        /* <DEDUP_REMOVED lines=19> */
.L_x_24475:
        /* <DEDUP_REMOVED lines=13> */
.L_x_24477:
[----:B------:R-:W-:Y:S05]  /*9e00*/  BSYNC.RECONVERGENT B2 ;  /* 0x0000000000027941 */ /* 0x000fea0003800200 */
.L_x_24476:
        /* <DEDUP_REMOVED lines=55> */
.L_x_24474:
[----:B------:R-:W-:Y:S05]  /*a180*/  BSYNC.RECONVERGENT B1 ;  /* 0x0000000000017941 */ /* 0x000fea0003800200 */
.L_x_24473:
        /* <DEDUP_REMOVED lines=10> */
.L_x_24472:
        /* <DEDUP_REMOVED lines=19> */
.L_x_24481:
        /* <DEDUP_REMOVED lines=13> */
.L_x_24483:
[----:B------:R-:W-:Y:S05]  /*a430*/  BSYNC.RECONVERGENT B2 ;  /* 0x0000000000027941 */ /* 0x000fea0003800200 */
.L_x_24482:
        /* <DEDUP_REMOVED lines=56> */
.L_x_24480:
[----:B------:R-:W-:Y:S05]  /*a7c0*/  BSYNC.RECONVERGENT B1 ;  /* 0x0000000000017941 */ /* 0x000fea0003800200 */
.L_x_24479:
        /* <DEDUP_REMOVED lines=11> */
.L_x_24435:
        /* <DEDUP_REMOVED lines=20> */
.L_x_24487:
        /* <DEDUP_REMOVED lines=13> */
.L_x_24489:
[----:B------:R-:W-:Y:S05]  /*aa90*/  BSYNC.RECONVERGENT B2 ;  /* 0x0000000000027941 */ /* 0x000fea0003800200 */
.L_x_24488:
        /* <DEDUP_REMOVED lines=55> */
.L_x_24486:
[----:B------:R-:W-:Y:S05]  /*ae10*/  BSYNC.RECONVERGENT B1 ;  /* 0x0000000000017941 */ /* 0x000fea0003800200 */
.L_x_24485:
        /* <DEDUP_REMOVED lines=9> */
.L_x_24484:
        /* <DEDUP_REMOVED lines=16> */
.L_x_24493:
        /* <DEDUP_REMOVED lines=13> */
.L_x_24495:
[----:B------:R-:W-:Y:S05]  /*b080*/  BSYNC.RECONVERGENT B2 ;  /* 0x0000000000027941 */ /* 0x000fea0003800200 */
.L_x_24494:
        /* <DEDUP_REMOVED lines=56> */
.L_x_24492:
[----:B------:R-:W-:Y:S05]  /*b410*/  BSYNC.RECONVERGENT B1 ;  /* 0x0000000000017941 */ /* 0x000fea0003800200 */
.L_x_24491:
        /* <DEDUP_REMOVED lines=9> */
.L_x_24490:
        /* <DEDUP_REMOVED lines=16> */
.L_x_24499:
        /* <DEDUP_REMOVED lines=13> */
.L_x_24501:
[----:B------:R-:W-:Y:S05]  /*b680*/  BSYNC.RECONVERGENT B2 ;  /* 0x0000000000027941 */ /* 0x000fea0003800200 */
.L_x_24500:
        /* <DEDUP_REMOVED lines=56> */
.L_x_24498:
[----:B------:R-:W-:Y:S05]  /*ba10*/  BSYNC.RECONVERGENT B1 ;  /* 0x0000000000017941 */ /* 0x000fea0003800200 */
.L_x_24497:
        /* <DEDUP_REMOVED lines=9> */
.L_x_24496:
        /* <DEDUP_REMOVED lines=16> */
.L_x_24505:
        /* <DEDUP_REMOVED lines=13> */
.L_x_24507:
[----:B------:R-:W-:Y:S05]  /*bc80*/  BSYNC.RECONVERGENT B2 ;  /* 0x0000000000027941 */ /* 0x000fea0003800200 */
.L_x_24506:
        /* <DEDUP_REMOVED lines=56> */
.L_x_24504:
[----:B------:R-:W-:Y:S05]  /*c010*/  BSYNC.RECONVERGENT B1 ;  /* 0x0000000000017941 */ /* 0x000fea0003800200 */
.L_x_24503:
        /* <DEDUP_REMOVED lines=9> */
.L_x_24502:
        /* <DEDUP_REMOVED lines=16> */
.L_x_24511:
        /* <DEDUP_REMOVED lines=13> */
.L_x_24513:
[----:B------:R-:W-:Y:S05]  /*c280*/  BSYNC.RECONVERGENT B2 ;  /* 0x0000000000027941 */ /* 0x000fea0003800200 */
.L_x_24512:
        /* <DEDUP_REMOVED lines=56> */
.L_x_24510:
[----:B------:R-:W-:Y:S05]  /*c610*/  BSYNC.RECONVERGENT B1 ;  /* 0x0000000000017941 */ /* 0x000fea0003800200 */
.L_x_24509:
        /* <DEDUP_REMOVED lines=9> */
.L_x_24508:
        /* <DEDUP_REMOVED lines=16> */
.L_x_24517:
        /* <DEDUP_REMOVED lines=13> */
.L_x_24519:
[----:B------:R-:W-:Y:S05]  /*c880*/  BSYNC.RECONVERGENT B2 ;  /* 0x0000000000027941 */ /* 0x000fea0003800200 */
.L_x_24518:
        /* <DEDUP_REMOVED lines=56> */
.L_x_24516:
[----:B------:R-:W-:Y:S05]  /*cc10*/  BSYNC.RECONVERGENT B1 ;  /* 0x0000000000017941 */ /* 0x000fea0003800200 */
.L_x_24515:
        /* <DEDUP_REMOVED lines=9> */
.L_x_24514:
        /* <DEDUP_REMOVED lines=16> */
.L_x_24523:
        /* <DEDUP_REMOVED lines=13> */
.L_x_24525:
[----:B------:R-:W-:Y:S05]  /*ce80*/  BSYNC.RECONVERGENT B2 ;  /* 0x0000000000027941 */ /* 0x000fea0003800200 */
.L_x_24524:
        /* <DEDUP_REMOVED lines=56> */
.L_x_24522:
[----:B------:R-:W-:Y:S05]  /*d210*/  BSYNC.RECONVERGENT B1 ;  /* 0x0000000000017941 */ /* 0x000fea0003800200 */
.L_x_24521:
        /* <DEDUP_REMOVED lines=9> */
.L_x_24520:
        /* <DEDUP_REMOVED lines=16> */
.L_x_24528:
        /* <DEDUP_REMOVED lines=13> */
.L_x_24530:
[----:B------:R-:W-:Y:S05]  /*d480*/  BSYNC.RECONVERGENT B2 ;  /* 0x0000000000027941 */ /* 0x000fea0003800200 */
.L_x_24529:
        /* <DEDUP_REMOVED lines=56> */
.L_x_24527:
[----:B------:R-:W-:Y:S05]  /*d810*/  BSYNC.RECONVERGENT B1 ;  /* 0x0000000000017941 */ /* 0x000fea0003800200 */
.L_x_24526:
        /* <DEDUP_REMOVED lines=9> */
.L_x_24478:
        /* <DEDUP_REMOVED lines=26> */
.L_x_24531:
[----:B------:R-:W-:Y:S01]  /*da50*/  VIADD R137, R137, 0x80 ;  /* 0x0000008089897836 */ /* 0x000fe20000000000 */
[----:B------:R-:W-:-:S07]  /*da60*/  IADD3 R136, PT, PT, R136, 0x80, RZ ;  /* 0x0000008088887810 */ /* 0x000fce0007ffe0ff */
.L_x_24433:
[----:B------:R-:W-:Y:S05]  /*da70*/  BSYNC.RECONVERGENT B0 ;  /* 0x0000000000007941 */ /* 0x000fea0003800200 */
.L_x_24432:
        /* <DEDUP_REMOVED lines=9> */
.L_x_24534:
        /* <DEDUP_REMOVED lines=25> */
.L_x_24539:
        /* <DEDUP_REMOVED lines=13> */
.L_x_24541:
[----:B------:R-:W-:Y:S05]  /*dd70*/  BSYNC.RECONVERGENT B2 ;  /* 0x0000000000027941 */ /* 0x000fea0003800200 */
.L_x_24540:
        /* <DEDUP_REMOVED lines=55> */
.L_x_24538:
[----:B------:R-:W-:Y:S05]  /*e0f0*/  BSYNC.RECONVERGENT B1 ;  /* 0x0000000000017941 */ /* 0x000fea0003800200 */
.L_x_24537:
        /* <DEDUP_REMOVED lines=10> */
.L_x_24536:
        /* <DEDUP_REMOVED lines=19> */
.L_x_24545:
        /* <DEDUP_REMOVED lines=13> */
.L_x_24547:
[----:B------:R-:W-:Y:S05]  /*e3a0*/  BSYNC.RECONVERGENT B2 ;  /* 0x0000000000027941 */ /* 0x000fea0003800200 */
.L_x_24546:
        /* <DEDUP_REMOVED lines=56> */
.L_x_24544:
[----:B------:R-:W-:Y:S05]  /*e730*/  BSYNC.RECONVERGENT B1 ;  /* 0x0000000000017941 */ /* 0x000fea0003800200 */
.L_x_24543:
        /* <DEDUP_REMOVED lines=10> */
.L_x_24542:
        /* <DEDUP_REMOVED lines=19> */
.L_x_24551:
        /* <DEDUP_REMOVED lines=13> */
.L_x_24553:
[----:B------:R-:W-:Y:S05]  /*e9e0*/  BSYNC.RECONVERGENT B2 ;  /* 0x0000000000027941 */ /* 0x000fea0003800200 */
.L_x_24552:
        /* <DEDUP_REMOVED lines=55> */
.L_x_24550:
[----:B------:R-:W-:Y:S05]  /*ed60*/  BSYNC.RECONVERGENT B1 ;  /* 0x0000000000017941 */ /* 0x000fea0003800200 */
.L_x_24549:
        /* <DEDUP_REMOVED lines=10> */
.L_x_24548:
        /* <DEDUP_REMOVED lines=19> */
.L_x_24557:
        /* <DEDUP_REMOVED lines=13> */
.L_x_24559:
[----:B------:R-:W-:Y:S05]  /*f010*/  BSYNC.RECONVERGENT B2 ;  /* 0x0000000000027941 */ /* 0x000fea0003800200 */
.L_x_24558:
        /* <DEDUP_REMOVED lines=56> */
.L_x_24556:
[----:B------:R-:W-:Y:S05]  /*f3a0*/  BSYNC.RECONVERGENT B1 ;  /* 0x0000000000017941 */ /* 0x000fea0003800200 */
.L_x_24555:
        /* <DEDUP_REMOVED lines=10> */
.L_x_24554:
        /* <DEDUP_REMOVED lines=19> */
.L_x_24563:
        /* <DEDUP_REMOVED lines=13> */
.L_x_24565:
[----:B------:R-:W-:Y:S05]  /*f650*/  BSYNC.RECONVERGENT B2 ;  /* 0x0000000000027941 */ /* 0x000fea0003800200 */
.L_x_24564:
        /* <DEDUP_REMOVED lines=55> */
.L_x_24562:
[----:B------:R-:W-:Y:S05]  /*f9d0*/  BSYNC.RECONVERGENT B1 ;  /* 0x0000000000017941 */ /* 0x000fea0003800200 */
.L_x_24561:
        /* <DEDUP_REMOVED lines=10> */
.L_x_24560:
        /* <DEDUP_REMOVED lines=19> */
.L_x_24569:
        /* <DEDUP_REMOVED lines=13> */
.L_x_24571:
[----:B------:R-:W-:Y:S05]  /*fc80*/  BSYNC.RECONVERGENT B2 ;  /* 0x0000000000027941 */ /* 0x000fea0003800200 */
.L_x_24570:
        /* <DEDUP_REMOVED lines=56> */
.L_x_24568:
[----:B------:R-:W-:Y:S05]  /*10010*/  BSYNC.RECONVERGENT B1 ;  /* 0x0000000000017941 */ /* 0x000fea0003800200 */
.L_x_24567:
        /* <DEDUP_REMOVED lines=10> */
.L_x_24566:
        /* <DEDUP_REMOVED lines=19> */
.L_x_24575:
        /* <DEDUP_REMOVED lines=13> */
.L_x_24577:
[----:B------:R-:W-:Y:S05]  /*102c0*/  BSYNC.RECONVERGENT B2 ;  /* 0x0000000000027941 */ /* 0x000fea0003800200 */
.L_x_24576:
        /* <DEDUP_REMOVED lines=55> */
.L_x_24574:
[----:B------:R-:W-:Y:S05]  /*10640*/  BSYNC.RECONVERGENT B1 ;  /* 0x0000000000017941 */ /* 0x000fea0003800200 */
.L_x_24573:
        /* <DEDUP_REMOVED lines=10> */
.L_x_24572:
        /* <DEDUP_REMOVED lines=19> */
.L_x_24581:
        /* <DEDUP_REMOVED lines=13> */
.L_x_24583:
[----:B------:R-:W-:Y:S05]  /*108f0*/  BSYNC.RECONVERGENT B2 ;  /* 0x0000000000027941 */ /* 0x000fea0003800200 */
.L_x_24582:
        /* <DEDUP_REMOVED lines=56> */
.L_x_24580:
[----:B------:R-:W-:Y:S05]  /*10c80*/  BSYNC.RECONVERGENT B1 ;  /* 0x0000000000017941 */ /* 0x000fea0003800200 */
.L_x_24579:
        /* <DEDUP_REMOVED lines=11> */
.L_x_24535:
        /* <DEDUP_REMOVED lines=20> */
.L_x_24587:
        /* <DEDUP_REMOVED lines=13> */
.L_x_24589:
[----:B------:R-:W-:Y:S05]  /*10f50*/  BSYNC.RECONVERGENT B2 ;  /* 0x0000000000027941 */ /* 0x000fea0003800200 */
.L_x_24588:
        /* <DEDUP_REMOVED lines=55> */
.L_x_24586:
[----:B------:R-:W-:Y:S05]  /*112d0*/  BSYNC.RECONVERGENT B1 ;  /* 0x0000000000017941 */ /* 0x000fea0003800200 */
.L_x_24585:
        /* <DEDUP_REMOVED lines=9> */
.L_x_24584:
        /* <DEDUP_REMOVED lines=16> */
.L_x_24593:
        /* <DEDUP_REMOVED lines=13> */
.L_x_24595:
[----:B------:R-:W-:Y:S05]  /*11540*/  BSYNC.RECONVERGENT B2 ;  /* 0x0000000000027941 */ /* 0x000fea0003800200 */
.L_x_24594:
        /* <DEDUP_REMOVED lines=56> */
.L_x_24592:
[----:B------:R-:W-:Y:S05]  /*118d0*/  BSYNC.RECONVERGENT B1 ;  /* 0x0000000000017941 */ /* 0x000fea0003800200 */
.L_x_24591:
        /* <DEDUP_REMOVED lines=9> */
.L_x_24590:
        /* <DEDUP_REMOVED lines=16> */
.L_x_24599:
        /* <DEDUP_REMOVED lines=13> */
.L_x_24601:
[----:B------:R-:W-:Y:S05]  /*11b40*/  BSYNC.RECONVERGENT B2 ;  /* 0x0000000000027941 */ /* 0x000fea0003800200 */
.L_x_24600:
        /* <DEDUP_REMOVED lines=56> */
.L_x_24598:
[----:B------:R-:W-:Y:S05]  /*11ed0*/  BSYNC.RECONVERGENT B1 ;  /* 0x0000000000017941 */ /* 0x000fea0003800200 */
.L_x_24597:
        /* <DEDUP_REMOVED lines=9> */
.L_x_24596:
        /* <DEDUP_REMOVED lines=16> */
.L_x_24605:
        /* <DEDUP_REMOVED lines=13> */
.L_x_24607:
[----:B------:R-:W-:Y:S05]  /*12140*/  BSYNC.RECONVERGENT B2 ;  /* 0x0000000000027941 */ /* 0x000fea0003800200 */
.L_x_24606:
        /* <DEDUP_REMOVED lines=56> */
.L_x_24604:
[----:B------:R-:W-:Y:S05]  /*124d0*/  BSYNC.RECONVERGENT B1 ;  /* 0x0000000000017941 */ /* 0x000fea0003800200 */
.L_x_24603:
        /* <DEDUP_REMOVED lines=9> */
.L_x_24602:
        /* <DEDUP_REMOVED lines=16> */
.L_x_24611:
        /* <DEDUP_REMOVED lines=13> */
.L_x_24613:
[----:B------:R-:W-:Y:S05]  /*12740*/  BSYNC.RECONVERGENT B2 ;  /* 0x0000000000027941 */ /* 0x000fea0003800200 */
.L_x_24612:
        /* <DEDUP_REMOVED lines=56> */
.L_x_24610:
[----:B------:R-:W-:Y:S05]  /*12ad0*/  BSYNC.RECONVERGENT B1 ;  /* 0x0000000000017941 */ /* 0x000fea0003800200 */
.L_x_24609:
        /* <DEDUP_REMOVED lines=9> */
.L_x_24608:
        /* <DEDUP_REMOVED lines=16> */
.L_x_24617:
        /* <DEDUP_REMOVED lines=13> */
.L_x_24619:
[----:B------:R-:W-:Y:S05]  /*12d40*/  BSYNC.RECONVERGENT B2 ;  /* 0x0000000000027941 */ /* 0x000fea0003800200 */
.L_x_24618:
        /* <DEDUP_REMOVED lines=56> */
.L_x_24616:
[----:B------:R-:W-:Y:S05]  /*130d0*/  BSYNC.RECONVERGENT B1 ;  /* 0x0000000000017941 */ /* 0x000fea0003800200 */
.L_x_24615:
        /* <DEDUP_REMOVED lines=9> */
.L_x_24614:
        /* <DEDUP_REMOVED lines=16> */
.L_x_24623:
        /* <DEDUP_REMOVED lines=13> */
.L_x_24625:
[----:B------:R-:W-:Y:S05]  /*13340*/  BSYNC.RECONVERGENT B2 ;  /* 0x0000000000027941 */ /* 0x000fea0003800200 */
.L_x_24624:
        /* <DEDUP_REMOVED lines=56> */
.L_x_24622:
[----:B------:R-:W-:Y:S05]  /*136d0*/  BSYNC.RECONVERGENT B1 ;  /* 0x0000000000017941 */ /* 0x000fea0003800200 */
.L_x_24621:
        /* <DEDUP_REMOVED lines=9> */
.L_x_24620:
        /* <DEDUP_REMOVED lines=16> */
.L_x_24628:
        /* <DEDUP_REMOVED lines=13> */
.L_x_24630:
[----:B------:R-:W-:Y:S05]  /*13940*/  BSYNC.RECONVERGENT B2 ;  /* 0x0000000000027941 */ /* 0x000fea0003800200 */
.L_x_24629:
        /* <DEDUP_REMOVED lines=56> */
.L_x_24627:
[----:B------:R-:W-:Y:S05]  /*13cd0*/  BSYNC.RECONVERGENT B1 ;  /* 0x0000000000017941 */ /* 0x000fea0003800200 */
.L_x_24626:
        /* <DEDUP_REMOVED lines=9> */
.L_x_24578:
        /* <DEDUP_REMOVED lines=26> */
.L_x_24631:
[----:B------:R-:W-:Y:S01]  /*13f10*/  IADD3 R137, PT, PT, R137, 0x80, RZ ;  /* 0x0000008089897810 */ /* 0x000fe20007ffe0ff */
[----:B------:R-:W-:-:S07]  /*13f20*/  VIADD R136, R136, 0x80 ;  /* 0x0000008088887836 */ /* 0x000fce0000000000 */
.L_x_24533:
[----:B------:R-:W-:Y:S05]  /*13f30*/  BSYNC.RECONVERGENT B0 ;  /* 0x0000000000007941 */ /* 0x000fea0003800200 */
.L_x_24532:
        /* <DEDUP_REMOVED lines=9> */
.L_x_24634:
        /* <DEDUP_REMOVED lines=25> */
.L_x_24639:
        /* <DEDUP_REMOVED lines=13> */
.L_x_24641:
[----:B------:R-:W-:Y:S05]  /*14230*/  BSYNC.RECONVERGENT B2 ;  /* 0x0000000000027941 */ /* 0x000fea0003800200 */
.L_x_24640:
        /* <DEDUP_REMOVED lines=55> */
.L_x_24638:
[----:B------:R-:W-:Y:S05]  /*145b0*/  BSYNC.RECONVERGENT B1 ;  /* 0x0000000000017941 */ /* 0x000fea0003800200 */
.L_x_24637:
        /* <DEDUP_REMOVED lines=10> */
.L_x_24636:
        /* <DEDUP_REMOVED lines=19> */
.L_x_24645:
        /* <DEDUP_REMOVED lines=13> */
.L_x_24647:
[----:B------:R-:W-:Y:S05]  /*14860*/  BSYNC.RECONVERGENT B2 ;  /* 0x0000000000027941 */ /* 0x000fea0003800200 */
.L_x_24646:
        /* <DEDUP_REMOVED lines=56> */
.L_x_24644:
[----:B------:R-:W-:Y:S05]  /*14bf0*/  BSYNC.RECONVERGENT B1 ;  /* 0x0000000000017941 */ /* 0x000fea0003800200 */
.L_x_24643:
        /* <DEDUP_REMOVED lines=10> */
.L_x_24642:
        /* <DEDUP_REMOVED lines=19> */
.L_x_24651:
        /* <DEDUP_REMOVED lines=13> */
.L_x_24653:
[----:B------:R-:W-:Y:S05]  /*14ea0*/  BSYNC.RECONVERGENT B2 ;  /* 0x0000000000027941 */ /* 0x000fea0003800200 */
.L_x_24652:
        /* <DEDUP_REMOVED lines=55> */
.L_x_24650:
[----:B------:R-:W-:Y:S05]  /*15220*/  BSYNC.RECONVERGENT B1 ;  /* 0x0000000000017941 */ /* 0x000fea0003800200 */
.L_x_24649:
        /* <DEDUP_REMOVED lines=10> */
.L_x_24648:
        /* <DEDUP_REMOVED lines=19> */
.L_x_24657:
        /* <DEDUP_REMOVED lines=13> */
.L_x_24659:
[----:B------:R-:W-:Y:S05]  /*154d0*/  BSYNC.RECONVERGENT B2 ;  /* 0x0000000000027941 */ /* 0x000fea0003800200 */
.L_x_24658:
        /* <DEDUP_REMOVED lines=56> */
.L_x_24656:
[----:B------:R-:W-:Y:S05]  /*15860*/  BSYNC.RECONVERGENT B1 ;  /* 0x0000000000017941 */ /* 0x000fea0003800200 */
.L_x_24655:
        /* <DEDUP_REMOVED lines=10> */
.L_x_24654:
        /* <DEDUP_REMOVED lines=19> */
.L_x_24663:
        /* <DEDUP_REMOVED lines=13> */
.L_x_24665:
[----:B------:R-:W-:Y:S05]  /*15b10*/  BSYNC.RECONVERGENT B2 ;  /* 0x0000000000027941 */ /* 0x000fea0003800200 */
.L_x_24664:
        /* <DEDUP_REMOVED lines=55> */
.L_x_24662:
[----:B------:R-:W-:Y:S05]  /*15e90*/  BSYNC.RECONVERGENT B1 ;  /* 0x0000000000017941 */ /* 0x000fea0003800200 */
.L_x_24661:
        /* <DEDUP_REMOVED lines=10> */
.L_x_24660:
        /* <DEDUP_REMOVED lines=19> */
.L_x_24669:
        /* <DEDUP_REMOVED lines=13> */
.L_x_24671:
[----:B------:R-:W-:Y:S05]  /*16140*/  BSYNC.RECONVERGENT B2 ;  /* 0x0000000000027941 */ /* 0x000fea0003800200 */
.L_x_24670:
        /* <DEDUP_REMOVED lines=56> */
.L_x_24668:
[----:B------:R-:W-:Y:S05]  /*164d0*/  BSYNC.RECONVERGENT B1 ;  /* 0x0000000000017941 */ /* 0x000fea0003800200 */
.L_x_24667:
        /* <DEDUP_REMOVED lines=10> */
.L_x_24666:
        /* <DEDUP_REMOVED lines=19> */
.L_x_24675:
        /* <DEDUP_REMOVED lines=13> */
.L_x_24677:
[----:B------:R-:W-:Y:S05]  /*16780*/  BSYNC.RECONVERGENT B2 ;  /* 0x0000000000027941 */ /* 0x000fea0003800200 */
.L_x_24676:
        /* <DEDUP_REMOVED lines=55> */
.L_x_24674:
[----:B------:R-:W-:Y:S05]  /*16b00*/  BSYNC.RECONVERGENT B1 ;  /* 0x0000000000017941 */ /* 0x000fea0003800200 */
.L_x_24673:
        /* <DEDUP_REMOVED lines=10> */
.L_x_24672:
        /* <DEDUP_REMOVED lines=19> */
.L_x_24681:
        /* <DEDUP_REMOVED lines=13> */
.L_x_24683:
[----:B------:R-:W-:Y:S05]  /*16db0*/  BSYNC.RECONVERGENT B2 ;  /* 0x0000000000027941 */ /* 0x000fea0003800200 */
.L_x_24682:
        /* <DEDUP_REMOVED lines=56> */
.L_x_24680:
[----:B------:R-:W-:Y:S05]  /*17140*/  BSYNC.RECONVERGENT B1 ;  /* 0x0000000000017941 */ /* 0x000fea0003800200 */
.L_x_24679:
        /* <DEDUP_REMOVED lines=11> */
.L_x_24635:
        /* <DEDUP_REMOVED lines=20> */
.L_x_24687:
        /* <DEDUP_REMOVED lines=13> */
.L_x_24689:
[----:B------:R-:W-:Y:S05]  /*17410*/  BSYNC.RECONVERGENT B2 ;  /* 0x0000000000027941 */ /* 0x000fea0003800200 */
.L_x_24688:
        /* <DEDUP_REMOVED lines=55> */
.L_x_24686:
[----:B------:R-:W-:Y:S05]  /*17790*/  BSYNC.RECONVERGENT B1 ;  /* 0x0000000000017941 */ /* 0x000fea0003800200 */
.L_x_24685:
        /* <DEDUP_REMOVED lines=9> */
.L_x_24684:
        /* <DEDUP_REMOVED lines=16> */
.L_x_24693:
        /* <DEDUP_REMOVED lines=13> */
.L_x_24695:
[----:B------:R-:W-:Y:S05]  /*17a00*/  BSYNC.RECONVERGENT B2 ;  /* 0x0000000000027941 */ /* 0x000fea0003800200 */
.L_x_24694:
        /* <DEDUP_REMOVED lines=56> */
.L_x_24692:
[----:B------:R-:W-:Y:S05]  /*17d90*/  BSYNC.RECONVERGENT B1 ;  /* 0x0000000000017941 */ /* 0x000fea0003800200 */
.L_x_24691:
        /* <DEDUP_REMOVED lines=9> */
.L_x_24690:
        /* <DEDUP_REMOVED lines=16> */
.L_x_24699:
        /* <DEDUP_REMOVED lines=13> */
.L_x_24701:
[----:B------:R-:W-:Y:S05]  /*18000*/  BSYNC.RECONVERGENT B2 ;  /* 0x0000000000027941 */ /* 0x000fea0003800200 */
.L_x_24700:
        /* <DEDUP_REMOVED lines=56> */
.L_x_24698:
[----:B------:R-:W-:Y:S05]  /*18390*/  BSYNC.RECONVERGENT B1 ;  /* 0x0000000000017941 */ /* 0x000fea0003800200 */
.L_x_24697:
        /* <DEDUP_REMOVED lines=9> */
.L_x_24696:
        /* <DEDUP_REMOVED lines=16> */
.L_x_24705:
        /* <DEDUP_REMOVED lines=13> */
.L_x_24707:
[----:B------:R-:W-:Y:S05]  /*18600*/  BSYNC.RECONVERGENT B2 ;  /* 0x0000000000027941 */ /* 0x000fea0003800200 */
.L_x_24706:
        /* <DEDUP_REMOVED lines=56> */
.L_x_24704:
[----:B------:R-:W-:Y:S05]  /*18990*/  BSYNC.RECONVERGENT B1 ;  /* 0x0000000000017941 */ /* 0x000fea0003800200 */
.L_x_24703:
        /* <DEDUP_REMOVED lines=9> */
.L_x_24702:
        /* <DEDUP_REMOVED lines=16> */
.L_x_24711:
        /* <DEDUP_REMOVED lines=13> */
.L_x_24713:
[----:B------:R-:W-:Y:S05]  /*18c00*/  BSYNC.RECONVERGENT B2 ;  /* 0x0000000000027941 */ /* 0x000fea0003800200 */
.L_x_24712:
        /* <DEDUP_REMOVED lines=56> */
.L_x_24710:
[----:B------:R-:W-:Y:S05]  /*18f90*/  BSYNC.RECONVERGENT B1 ;  /* 0x0000000000017941 */ /* 0x000fea0003800200 */
.L_x_24709:
        /* <DEDUP_REMOVED lines=9> */
.L_x_24708:
        /* <DEDUP_REMOVED lines=16> */
.L_x_24717:
        /* <DEDUP_REMOVED lines=13> */
.L_x_24719:
[----:B------:R-:W-:Y:S05]  /*19200*/  BSYNC.RECONVERGENT B2 ;  /* 0x0000000000027941 */ /* 0x000fea0003800200 */
.L_x_24718:
        /* <DEDUP_REMOVED lines=56> */
.L_x_24716:
[----:B------:R-:W-:Y:S05]  /*19590*/  BSYNC.RECONVERGENT B1 ;  /* 0x0000000000017941 */ /* 0x000fea0003800200 */
.L_x_24715:
        /* <DEDUP_REMOVED lines=9> */
.L_x_24714:
        /* <DEDUP_REMOVED lines=16> */
.L_x_24723:
        /* <DEDUP_REMOVED lines=13> */
.L_x_24725:
[----:B------:R-:W-:Y:S05]  /*19800*/  BSYNC.RECONVERGENT B2 ;  /* 0x0000000000027941 */ /* 0x000fea0003800200 */
.L_x_24724:
        /* <DEDUP_REMOVED lines=56> */
.L_x_24722:
[----:B------:R-:W-:Y:S05]  /*19b90*/  BSYNC.RECONVERGENT B1 ;  /* 0x0000000000017941 */ /* 0x000fea0003800200 */
.L_x_24721:
        /* <DEDUP_REMOVED lines=9> */
.L_x_24720:
        /* <DEDUP_REMOVED lines=16> */
.L_x_24728:
        /* <DEDUP_REMOVED lines=13> */
.L_x_24730:
[----:B------:R-:W-:Y:S05]  /*19e00*/  BSYNC.RECONVERGENT B2 ;  /* 0x0000000000027941 */ /* 0x000fea0003800200 */
.L_x_24729:
        /* <DEDUP_REMOVED lines=56> */
.L_x_24727:
[----:B------:R-:W-:Y:S05]  /*1a190*/  BSYNC.RECONVERGENT B1 ;  /* 0x0000000000017941 */ /* 0x000fea0003800200 */
.L_x_24726:
        /* <DEDUP_REMOVED lines=9> */
.L_x_24678:
        /* <DEDUP_REMOVED lines=26> */
.L_x_24731:
[----:B------:R-:W-:Y:S01]  /*1a3d0*/  VIADD R137, R137, 0x80 ;  /* 0x0000008089897836 */ /* 0x000fe20000000000 */
[----:B------:R-:W-:-:S07]  /*1a3e0*/  IADD3 R136, PT, PT, R136, 0x80, RZ ;  /* 0x0000008088887810 */ /* 0x000fce0007ffe0ff */
.L_x_24633:
[----:B------:R-:W-:Y:S05]  /*1a3f0*/  BSYNC.RECONVERGENT B0 ;  /* 0x0000000000007941 */ /* 0x000fea0003800200 */
.L_x_24632:
        /* <DEDUP_REMOVED lines=9> */
.L_x_24734:
        /* <DEDUP_REMOVED lines=25> */
.L_x_24739:
        /* <DEDUP_REMOVED lines=13> */
.L_x_24741:
[----:B------:R-:W-:Y:S05]  /*1a6f0*/  BSYNC.RECONVERGENT B2 ;  /* 0x0000000000027941 */ /* 0x000fea0003800200 */
.L_x_24740:
        /* <DEDUP_REMOVED lines=55> */
.L_x_24738:
[----:B------:R-:W-:Y:S05]  /*1aa70*/  BSYNC.RECONVERGENT B1 ;  /* 0x0000000000017941 */ /* 0x000fea0003800200 */
.L_x_24737:
        /* <DEDUP_REMOVED lines=10> */
.L_x_24736:
        /* <DEDUP_REMOVED lines=19> */
.L_x_24745:
        /* <DEDUP_REMOVED lines=13> */
.L_x_24747:
[----:B------:R-:W-:Y:S05]  /*1ad20*/  BSYNC.RECONVERGENT B2 ;  /* 0x0000000000027941 */ /* 0x000fea0003800200 */
.L_x_24746:
        /* <DEDUP_REMOVED lines=56> */
.L_x_24744:
[----:B------:R-:W-:Y:S05]  /*1b0b0*/  BSYNC.RECONVERGENT B1 ;  /* 0x0000000000017941 */ /* 0x000fea0003800200 */
.L_x_24743:
        /* <DEDUP_REMOVED lines=10> */
.L_x_24742:
        /* <DEDUP_REMOVED lines=19> */
.L_x_24751:
        /* <DEDUP_REMOVED lines=13> */
.L_x_24753:
[----:B------:R-:W-:Y:S05]  /*1b360*/  BSYNC.RECONVERGENT B2 ;  /* 0x0000000000027941 */ /* 0x000fea0003800200 */
.L_x_24752:
        /* <DEDUP_REMOVED lines=55> */
.L_x_24750:
[----:B------:R-:W-:Y:S05]  /*1b6e0*/  BSYNC.RECONVERGENT B1 ;  /* 0x0000000000017941 */ /* 0x000fea0003800200 */
.L_x_24749:
        /* <DEDUP_REMOVED lines=10> */
.L_x_24748:
        /* <DEDUP_REMOVED lines=19> */
.L_x_24757:
        /* <DEDUP_REMOVED lines=13> */
.L_x_24759:
[----:B------:R-:W-:Y:S05]  /*1b990*/  BSYNC.RECONVERGENT B2 ;  /* 0x0000000000027941 */ /* 0x000fea0003800200 */
.L_x_24758:
        /* <DEDUP_REMOVED lines=56> */
.L_x_24756:
[----:B------:R-:W-:Y:S05]  /*1bd20*/  BSYNC.RECONVERGENT B1 ;  /* 0x0000000000017941 */ /* 0x000fea0003800200 */
.L_x_24755:
        /* <DEDUP_REMOVED lines=10> */
.L_x_24754:
        /* <DEDUP_REMOVED lines=19> */
.L_x_24763:
        /* <DEDUP_REMOVED lines=13> */
.L_x_24765:
[----:B------:R-:W-:Y:S05]  /*1bfd0*/  BSYNC.RECONVERGENT B2 ;  /* 0x0000000000027941 */ /* 0x000fea0003800200 */
.L_x_24764:
        /* <DEDUP_REMOVED lines=55> */
.L_x_24762:
[----:B------:R-:W-:Y:S05]  /*1c350*/  BSYNC.RECONVERGENT B1 ;  /* 0x0000000000017941 */ /* 0x000fea0003800200 */
.L_x_24761:
        /* <DEDUP_REMOVED lines=10> */
.L_x_24760:
        /* <DEDUP_REMOVED lines=19> */
.L_x_24769:
        /* <DEDUP_REMOVED lines=13> */
.L_x_24771:
[----:B------:R-:W-:Y:S05]  /*1c600*/  BSYNC.RECONVERGENT B2 ;  /* 0x0000000000027941 */ /* 0x000fea0003800200 */
.L_x_24770:
        /* <DEDUP_REMOVED lines=56> */
.L_x_24768:
[----:B------:R-:W-:Y:S05]  /*1c990*/  BSYNC.RECONVERGENT B1 ;  /* 0x0000000000017941 */ /* 0x000fea0003800200 */
.L_x_24767:
        /* <DEDUP_REMOVED lines=10> */
.L_x_24766:
        /* <DEDUP_REMOVED lines=19> */
.L_x_24775:
        /* <DEDUP_REMOVED lines=13> */
.L_x_24777:
[----:B------:R-:W-:Y:S05]  /*1cc40*/  BSYNC.RECONVERGENT B2 ;  /* 0x0000000000027941 */ /* 0x000fea0003800200 */
.L_x_24776:
        /* <DEDUP_REMOVED lines=55> */
.L_x_24774:
[----:B------:R-:W-:Y:S05]  /*1cfc0*/  BSYNC.RECONVERGENT B1 ;  /* 0x0000000000017941 */ /* 0x000fea0003800200 */
.L_x_24773:
        /* <DEDUP_REMOVED lines=10> */
.L_x_24772:
        /* <DEDUP_REMOVED lines=19> */
.L_x_24781:
        /* <DEDUP_REMOVED lines=13> */
.L_x_24783:
[----:B------:R-:W-:Y:S05]  /*1d270*/  BSYNC.RECONVERGENT B2 ;  /* 0x0000000000027941 */ /* 0x000fea0003800200 */
.L_x_24782:
        /* <DEDUP_REMOVED lines=56> */
.L_x_24780:
[----:B------:R-:W-:Y:S05]  /*1d600*/  BSYNC.RECONVERGENT B1 ;  /* 0x0000000000017941 */ /* 0x000fea0003800200 */
.L_x_24779:
        /* <DEDUP_REMOVED lines=11> */
.L_x_24735:
        /* <DEDUP_REMOVED lines=20> */
.L_x_24787:
        /* <DEDUP_REMOVED lines=13> */
.L_x_24789:
[----:B------:R-:W-:Y:S05]  /*1d8d0*/  BSYNC.RECONVERGENT B2 ;  /* 0x0000000000027941 */ /* 0x000fea0003800200 */
.L_x_24788:
        /* <DEDUP_REMOVED lines=55> */
.L_x_24786:
[----:B------:R-:W-:Y:S05]  /*1dc50*/  BSYNC.RECONVERGENT B1 ;  /* 0x0000000000017941 */ /* 0x000fea0003800200 */
.L_x_24785:
        /* <DEDUP_REMOVED lines=9> */
.L_x_24784:
        /* <DEDUP_REMOVED lines=16> */
.L_x_24793:
        /* <DEDUP_REMOVED lines=13> */
.L_x_24795:
[----:B------:R-:W-:Y:S05]  /*1dec0*/  BSYNC.RECONVERGENT B2 ;  /* 0x0000000000027941 */ /* 0x000fea0003800200 */
.L_x_24794:
        /* <DEDUP_REMOVED lines=56> */
.L_x_24792:
[----:B------:R-:W-:Y:S05]  /*1e250*/  BSYNC.RECONVERGENT B1 ;  /* 0x0000000000017941 */ /* 0x000fea0003800200 */
.L_x_24791:
        /* <DEDUP_REMOVED lines=9> */
.L_x_24790:
        /* <DEDUP_REMOVED lines=16> */
.L_x_24799:
        /* <DEDUP_REMOVED lines=13> */
.L_x_24801:
[----:B------:R-:W-:Y:S05]  /*1e4c0*/  BSYNC.RECONVERGENT B2 ;  /* 0x0000000000027941 */ /* 0x000fea0003800200 */
.L_x_24800:
        /* <DEDUP_REMOVED lines=56> */
.L_x_24798:
[----:B------:R-:W-:Y:S05]  /*1e850*/  BSYNC.RECONVERGENT B1 ;  /* 0x0000000000017941 */ /* 0x000fea0003800200 */
.L_x_24797:
        /* <DEDUP_REMOVED lines=9> */
.L_x_24796:
        /* <DEDUP_REMOVED lines=16> */
.L_x_24805:
        /* <DEDUP_REMOVED lines=13> */
.L_x_24807:
[----:B------:R-:W-:Y:S05]  /*1eac0*/  BSYNC.RECONVERGENT B2 ;  /* 0x0000000000027941 */ /* 0x000fea0003800200 */
.L_x_24806:
        /* <DEDUP_REMOVED lines=56> */
.L_x_24804:
[----:B------:R-:W-:Y:S05]  /*1ee50*/  BSYNC.RECONVERGENT B1 ;  /* 0x0000000000017941 */ /* 0x000fea0003800200 */
.L_x_24803:
        /* <DEDUP_REMOVED lines=9> */
.L_x_24802:
        /* <DEDUP_REMOVED lines=16> */
.L_x_24811:
        /* <DEDUP_REMOVED lines=13> */
.L_x_24813:
[----:B------:R-:W-:Y:S05]  /*1f0c0*/  BSYNC.RECONVERGENT B2 ;  /* 0x0000000000027941 */ /* 0x000fea0003800200 */
.L_x_24812:
        /* <DEDUP_REMOVED lines=56> */
.L_x_24810:
[----:B------:R-:W-:Y:S05]  /*1f450*/  BSYNC.RECONVERGENT B1 ;  /* 0x0000000000017941 */ /* 0x000fea0003800200 */
.L_x_24809:
        /* <DEDUP_REMOVED lines=9> */
.L_x_24808:
        /* <DEDUP_REMOVED lines=16> */
.L_x_24817:
        /* <DEDUP_REMOVED lines=13> */
.L_x_24819:
[----:B------:R-:W-:Y:S05]  /*1f6c0*/  BSYNC.RECONVERGENT B2 ;  /* 0x0000000000027941 */ /* 0x000fea0003800200 */
.L_x_24818:
        /* <DEDUP_REMOVED lines=56> */
.L_x_24816:
[----:B------:R-:W-:Y:S05]  /*1fa50*/  BSYNC.RECONVERGENT B1 ;  /* 0x0000000000017941 */ /* 0x000fea0003800200 */
.L_x_24815:
        /* <DEDUP_REMOVED lines=9> */
.L_x_24814:
        /* <DEDUP_REMOVED lines=16> */
.L_x_24823:
        /* <DEDUP_REMOVED lines=13> */
.L_x_24825:
[----:B------:R-:W-:Y:S05]  /*1fcc0*/  BSYNC.RECONVERGENT B2 ;  /* 0x0000000000027941 */ /* 0x000fea0003800200 */
.L_x_24824:
        /* <DEDUP_REMOVED lines=56> */
.L_x_24822:
[----:B------:R-:W-:Y:S05]  /*20050*/  BSYNC.RECONVERGENT B1 ;  /* 0x0000000000017941 */ /* 0x000fea0003800200 */
.L_x_24821:
        /* <DEDUP_REMOVED lines=9> */
.L_x_24820:
        /* <DEDUP_REMOVED lines=20> */
.L_x_24828:
        /* <DEDUP_REMOVED lines=13> */
.L_x_24830:
[----:B------:R-:W-:Y:S05]  /*20300*/  BSYNC.RECONVERGENT B2 ;  /* 0x0000000000027941 */ /* 0x000fea0003800200 */
.L_x_24829:
        /* <DEDUP_REMOVED lines=56> */
.L_x_24827:
[----:B------:R-:W-:Y:S05]  /*20690*/  BSYNC.RECONVERGENT B1 ;  /* 0x0000000000017941 */ /* 0x000fea0003800200 */
.L_x_24826:
        /* <DEDUP_REMOVED lines=9> */
.L_x_24778:
        /* <DEDUP_REMOVED lines=25> */
.L_x_24733:
[----:B------:R-:W-:Y:S05]  /*208c0*/  BSYNC.RECONVERGENT B0 ;  /* 0x0000000000007941 */ /* 0x000fea0003800200 */
.L_x_24732:
        /* <DEDUP_REMOVED lines=163> */
.L_x_24832:
[----:B------:R-:W-:Y:S05]  /*21300*/  BSYNC.RECONVERGENT B0 ;  /* 0x0000000000007941 */ /* 0x000fea0003800200 */
.L_x_24831:
        /* <DEDUP_REMOVED lines=12> */
.L_x_24834:
[----:B------:R-:W-:Y:S05]  /*213d0*/  BSYNC.RECONVERGENT B0 ;  /* 0x0000000000007941 */ /* 0x000fea0003800200 */
.L_x_24833:
        /* <DEDUP_REMOVED lines=76> */
[----:B------:R-:W-:Y:S01]  /*218a0*/  F2FP.F16.F32.PACK_AB R136, R137, R136 ;  /* 0x000000888988723e */ /* 0x000fe200000000ff */
        /* <DEDUP_REMOVED lines=12> */
[----:B------:R-:W-:Y:S01]  /*21970*/  F2FP.F16.F32.PACK_AB R137, R138, R137 ;  /* 0x000000898a89723e */ /* 0x000fe200000000ff */
[----:B------:R-:W-:Y:S01]  /*21980*/  VIADD R150, R150, 0x80 ;  /* 0x0000008096967836 */ /* 0x000fe20000000000 */
[----:B------:R-:W-:Y:S02]  /*21990*/  F2FP.F16.F32.PACK_AB R138, R156, R139 ;  /* 0x0000008b9c8a723e */ /* 0x000fe400000000ff */
[----:B------:R-:W-:-:S05]  /*219a0*/  F2FP.F16.F32.PACK_AB R139, R160, R153 ;  /* 0x00000099a08b723e */ /* 0x000fca00000000ff */
[----:B------:R0:W-:Y:S02]  /*219b0*/  STG.E.128 desc[UR12][R154.64], R136 ;  /* 0x000000889a007986 */ /* 0x0001e4000c101d0c */
.L_x_24837:
[----:B------:R-:W-:Y:S05]  /*219c0*/  BSYNC.RECONVERGENT B0 ;  /* 0x0000000000007941 */ /* 0x000fea0003800200 */
.L_x_24836:
        /* <DEDUP_REMOVED lines=31> */
[----:B------:R-:W-:Y:S02]  /*21bc0*/  F2FP.F16.F32.PACK_AB R137, R138, R137 ;  /* 0x000000898a89723e */ /* 0x000fe400000000ff */
[----:B------:R-:W-:Y:S02]  /*21bd0*/  F2FP.F16.F32.PACK_AB R138, R156, R139 ;  /* 0x0000008b9c8a723e */ /* 0x000fe400000000ff */
[----:B------:R-:W-:-:S05]  /*21be0*/  F2FP.F16.F32.PACK_AB R139, R160, R149 ;  /* 0x00000095a08b723e */ /* 0x000fca00000000ff */
[----:B------:R1:W-:Y:S02]  /*21bf0*/  STG.E.128 desc[UR12][R154.64], R136 ;  /* 0x000000889a007986 */ /* 0x0003e4000c101d0c */
.L_x_24839:
[----:B------:R-:W-:Y:S05]  /*21c00*/  BSYNC.RECONVERGENT B0 ;  /* 0x0000000000007941 */ /* 0x000fea0003800200 */
.L_x_24838:
        /* <DEDUP_REMOVED lines=34> */
.L_x_24841:
[----:B------:R-:W-:Y:S05]  /*21e30*/  BSYNC.RECONVERGENT B0 ;  /* 0x0000000000007941 */ /* 0x000fea0003800200 */
.L_x_24840:
        /* <DEDUP_REMOVED lines=34> */
.L_x_24843:
[----:B------:R-:W-:Y:S05]  /*22060*/  BSYNC.RECONVERGENT B0 ;  /* 0x0000000000007941 */ /* 0x000fea0003800200 */
.L_x_24842:
        /* <DEDUP_REMOVED lines=31> */
[----:B0-----:R-:W-:-:S05]  /*22260*/  IMAD.WIDE.U32 R152, R150, 0x10, R152 ;  /* 0x0000001096987825 */ /* 0x001fca00078e0098 */
[----:B------:R4:W-:Y:S02]  /*22270*/  STG.E.128 desc[UR12][R152.64], R136 ;  /* 0x0000008898007986 */ /* 0x0009e4000c101d0c */
.L_x_24844:
[----:B------:R-:W-:Y:S05]  /*22280*/  BSYNC.RECONVERGENT B0 ;  /* 0x0000000000007941 */ /* 0x000fea0003800200 */
.L_x_24835:
[----:B------:R-:W-:Y:S02]  /*22290*/  UIADD3 UR22, UPT, UPT, UR22, UR20, URZ ;  /* 0x0000001416167290 */ /* 0x000fe4000fffe0ff */
[----:B------:R-:W-:Y:S02]  /*222a0*/  UPLOP3.LUT UP1, UPT, UPT, UPT, UP1, 0x40, 0x4 ;  /* 0x000000000004789c */ /* 0x000fe40003f2e810 */
[----:B------:R-:W-:-:S09]  /*222b0*/  UISETP.GE.AND UP0, UPT, UR22, UR21, UPT ;  /* 0x000000151600728c */ /* 0x000fd2000bf06270 */
[----:B------:R-:W-:Y:S05]  /*222c0*/  BRA.U !UP0, `(.L_x_24845) ;  /* 0xfffffded081c7547 */ /* 0x000fea000b83ffff */
[----:B------:R-:W-:Y:S05]  /*222d0*/  EXIT ;  /* 0x000000000000794d */ /* 0x000fea0003800000 */
.L_x_24846:
        /* <DEDUP_REMOVED lines=10> */
.L_x_34102:


//--------------------- .text._ZN10layer_norm13ln_fwd_kernelINS_13Kernel_traitsIf6__halffS2_fjLj5120ELj1ELj1ELj4ELj16ENS_18Kernel_traits_baseILj5120EfS2_fS2_fjLj128EEEEELb1ELb0ELb1ELb1EEEvNS_9FwdParamsE --------------------------
	.section	.text._ZN10layer_norm13ln_fwd_kernelINS_13Kernel_traitsIf6__halffS2_fjLj5120ELj1ELj1ELj4ELj16ENS_18Kernel_traits_baseILj5120EfS2_fS2_fjLj128EEEEELb1ELb0ELb1ELb1EEEvNS_9FwdParamsE,"ax",@progbits
	.align	128
        .global         _ZN10layer_norm13ln_fwd_kernelINS_13Kernel_traitsIf6__halffS2_fjLj5120ELj1ELj1ELj4ELj16ENS_18Kernel_traits_baseILj5120EfS2_fS2_fjLj128EEEEELb1ELb0ELb1ELb1EEEvNS_9FwdParamsE
        .type           _ZN10layer_norm13ln_fwd_kernelINS_13Kernel_traitsIf6__halffS2_fjLj5120ELj1ELj1ELj4ELj16ENS_18Kernel_traits_baseILj5120EfS2_fS2_fjLj128EEEEELb1ELb0ELb1ELb1EEEvNS_9FwdParamsE,@function
        .size           _ZN10layer_norm13ln_fwd_kernelINS_13Kernel_traitsIf6__halffS2_fjLj5120ELj1ELj1ELj4ELj16ENS_18Kernel_traits_baseILj5120EfS2_fS2_fjLj128EEEEELb1ELb0ELb1ELb1EEEvNS_9FwdParamsE,(.L_x_34103 - _ZN10layer_norm13ln_fwd_kernelINS_13Kernel_traitsIf6__halffS2_fjLj5120ELj1ELj1ELj4ELj16ENS_18Kernel_traits_baseILj5120EfS2_fS2_fjLj128EEEEELb1ELb0ELb1ELb1EEEvNS_9FwdParamsE)
        .other          _ZN10layer_norm13ln_fwd_kernelINS_13Kernel_traitsIf6__halffS2_fjLj5120ELj1ELj1ELj4ELj16ENS_18Kernel_traits_baseILj5120EfS2_fS2_fjLj128EEEEELb1ELb0ELb1ELb1EEEvNS_9FwdParamsE,@"STO_CUDA_ENTRY STV_DEFAULT"
_ZN10layer_norm13ln_fwd_kernelINS_13Kernel_traitsIf6__halffS2_fjLj5120ELj1ELj1ELj4ELj16ENS_18Kernel_traits_baseILj5120EfS2_fS2_fjLj128EEEEELb1ELb0ELb1ELb1EEEvNS_9FwdParamsE:
.text._ZN10layer_norm13ln_fwd_kernelINS_13Kernel_traitsIf6__halffS2_fjLj5120ELj1ELj1ELj4ELj16ENS_18Kernel_traits_baseILj5120EfS2_fS2_fjLj128EEEEELb1ELb0ELb1ELb1EEEvNS_9FwdParamsE:
        /* <DEDUP_REMOVED lines=71> */
.L_x_24847:
        /* <DEDUP_REMOVED lines=32> */
.L_x_24848:
        /* <DEDUP_REMOVED lines=75> */
.L_x_25183:
        /* <DEDUP_REMOVED lines=59> */
.L_x_24852:
        /* <DEDUP_REMOVED lines=12> */
.L_x_24853:
        /* <DEDUP_REMOVED lines=43> */
.L_x_24851:
        /* <DEDUP_REMOVED lines=10> */
.L_x_24850:
        /* <DEDUP_REMOVED lines=18> */
.L_x_24856:
        /* <DEDUP_REMOVED lines=12> */
.L_x_24857:
        /* <DEDUP_REMOVED lines=43> */
.L_x_24855:
        /* <DEDUP_REMOVED lines=10> */
.L_x_24854:
        /* <DEDUP_REMOVED lines=18> */
.L_x_24860:
        /* <DEDUP_REMOVED lines=12> */
.L_x_24861:
        /* <DEDUP_REMOVED lines=43> */
.L_x_24859:
        /* <DEDUP_REMOVED lines=10> */
.L_x_24858:
        /* <DEDUP_REMOVED lines=18> */
.L_x_24864:
        /* <DEDUP_REMOVED lines=12> */
.L_x_24865:
        /* <DEDUP_REMOVED lines=43> */
.L_x_24863:
        /* <DEDUP_REMOVED lines=10> */
.L_x_24862:
        /* <DEDUP_REMOVED lines=18> */
.L_x_24868:
        /* <DEDUP_REMOVED lines=12> */
.L_x_24869:
        /* <DEDUP_REMOVED lines=43> */
.L_x_24867:
        /* <DEDUP_REMOVED lines=10> */
.L_x_24866:
        /* <DEDUP_REMOVED lines=18> */
.L_x_24872:
        /* <DEDUP_REMOVED lines=12> */
.L_x_24873:
        /* <DEDUP_REMOVED lines=43> */
.L_x_24871:
        /* <DEDUP_REMOVED lines=10> */
.L_x_24870:
        /* <DEDUP_REMOVED lines=18> */
.L_x_24876:
        /* <DEDUP_REMOVED lines=12> */
.L_x_24877:
        /* <DEDUP_REMOVED lines=43> */
.L_x_24875:
        /* <DEDUP_REMOVED lines=10> */
.L_x_24874:
        /* <DEDUP_REMOVED lines=18> */
.L_x_24880:
        /* <DEDUP_REMOVED lines=12> */
.L_x_24881:
        /* <DEDUP_REMOVED lines=43> */
.L_x_24879:
        /* <DEDUP_REMOVED lines=11> */
.L_x_24849:
        /* <DEDUP_REMOVED lines=19> */
.L_x_24884:
        /* <DEDUP_REMOVED lines=12> */
.L_x_24885:
        /* <DEDUP_REMOVED lines=43> */
.L_x_24883:
        /* <DEDUP_REMOVED lines=9> */
.L_x_24882:
        /* <DEDUP_REMOVED lines=15> */
.L_x_24888:
        /* <DEDUP_REMOVED lines=12> */
.L_x_24889:
        /* <DEDUP_REMOVED lines=43> */
.L_x_24887:
        /* <DEDUP_REMOVED lines=9> */
.L_x_24886:
        /* <DEDUP_REMOVED lines=15> */
.L_x_24892:
        /* <DEDUP_REMOVED lines=12> */
.L_x_24893:
        /* <DEDUP_REMOVED lines=43> */
.L_x_24891:
        /* <DEDUP_REMOVED lines=9> */
.L_x_24890:
        /* <DEDUP_REMOVED lines=15> */
.L_x_24896:
        /* <DEDUP_REMOVED lines=12> */
.L_x_24897:
        /* <DEDUP_REMOVED lines=43> */
.L_x_24895:
        /* <DEDUP_REMOVED lines=9> */
.L_x_24894:
        /* <DEDUP_REMOVED lines=15> */
.L_x_24900:
        /* <DEDUP_REMOVED lines=12> */
.L_x_24901:
        /* <DEDUP_REMOVED lines=43> */
.L_x_24899:
        /* <DEDUP_REMOVED lines=9> */
.L_x_24898:
        /* <DEDUP_REMOVED lines=15> */
.L_x_24904:
        /* <DEDUP_REMOVED lines=12> */
.L_x_24905:
        /* <DEDUP_REMOVED lines=43> */
.L_x_24903:
        /* <DEDUP_REMOVED lines=9> */
.L_x_24902:
        /* <DEDUP_REMOVED lines=15> */
.L_x_24908:
        /* <DEDUP_REMOVED lines=12> */
.L_x_24909:
        /* <DEDUP_REMOVED lines=43> */
.L_x_24907:
        /* <DEDUP_REMOVED lines=9> */
.L_x_24906:
        /* <DEDUP_REMOVED lines=15> */
.L_x_24911:
        /* <DEDUP_REMOVED lines=12> */
.L_x_24912:
        /* <DEDUP_REMOVED lines=43> */
.L_x_24910:
        /* <DEDUP_REMOVED lines=9> */
.L_x_24878:
        /* <DEDUP_REMOVED lines=26> */
.L_x_24913:
[----:B------:R-:W-:Y:S05]  /*60a0*/  @!P0 BRA `(.L_x_24914) ;  /* 0x00000000000c8947 */ /* 0x000fea0003800000 */
[----:B------:R-:W2:Y:S02]  /*60b0*/  LDC.64 R44, c[0x0][0x390] ;  /* 0x0000e400ff2c7b82 */ /* 0x000ea40000000a00 */
[----:B--2---:R-:W-:-:S06]  /*60c0*/  IMAD.WIDE.U32 R44, R13, 0x10, R44 ;  /* 0x000000100d2c7825 */ /* 0x004fcc00078e002c */
[----:B------:R-:W5:Y:S02]  /*60d0*/  LDG.E.128 R44, desc[UR12][R44.64] ;  /* 0x0000000c2c2c7981 */ /* 0x000f64000c1e1d00 */
.L_x_24914:
        /* <DEDUP_REMOVED lines=25> */
.L_x_24918:
        /* <DEDUP_REMOVED lines=12> */
.L_x_24919:
        /* <DEDUP_REMOVED lines=43> */
.L_x_24917:
        /* <DEDUP_REMOVED lines=10> */
.L_x_24916:
        /* <DEDUP_REMOVED lines=18> */
.L_x_24922:
        /* <DEDUP_REMOVED lines=12> */
.L_x_24923:
        /* <DEDUP_REMOVED lines=43> */
.L_x_24921:
        /* <DEDUP_REMOVED lines=10> */
.L_x_24920:
        /* <DEDUP_REMOVED lines=18> */
.L_x_24926:
        /* <DEDUP_REMOVED lines=12> */
.L_x_24927:
        /* <DEDUP_REMOVED lines=43> */
.L_x_24925:
        /* <DEDUP_REMOVED lines=10> */
.L_x_24924:
        /* <DEDUP_REMOVED lines=18> */
.L_x_24930:
        /* <DEDUP_REMOVED lines=12> */
.L_x_24931:
        /* <DEDUP_REMOVED lines=43> */
.L_x_24929:
        /* <DEDUP_REMOVED lines=10> */
.L_x_24928:
        /* <DEDUP_REMOVED lines=18> */
.L_x_24934:
        /* <DEDUP_REMOVED lines=12> */
.L_x_24935:
        /* <DEDUP_REMOVED lines=43> */
.L_x_24933:
        /* <DEDUP_REMOVED lines=10> */
.L_x_24932:
        /* <DEDUP_REMOVED lines=18> */
.L_x_24938:
        /* <DEDUP_REMOVED lines=12> */
.L_x_24939:
        /* <DEDUP_REMOVED lines=43> */
.L_x_24937:
        /* <DEDUP_REMOVED lines=10> */
.L_x_24936:
        /* <DEDUP_REMOVED lines=18> */
.L_x_24942:
        /* <DEDUP_REMOVED lines=12> */
.L_x_24943:
        /* <DEDUP_REMOVED lines=43> */
.L_x_24941:
        /* <DEDUP_REMOVED lines=10> */
.L_x_24940:
        /* <DEDUP_REMOVED lines=18> */
.L_x_24946:
        /* <DEDUP_REMOVED lines=12> */
.L_x_24947:
        /* <DEDUP_REMOVED lines=43> */
.L_x_24945:
        /* <DEDUP_REMOVED lines=11> */
.L_x_24915:
[----:B------:R-:W-:Y:S01]  /*8ae0*/  MOV R14, R15 ;  /* 0x0000000f000e7202 */ /* 0x000fe20000000f00 */
[----:B01----:R-:W-:Y:S02]  /*8af0*/  IMAD.MOV.U32 R16, RZ, RZ, R12 ;  /* 0x000000ffff107224 */ /* 0x003fe400078e000c */
        /* <DEDUP_REMOVED lines=17> */
.L_x_24950:
        /* <DEDUP_REMOVED lines=12> */
.L_x_24951:
        /* <DEDUP_REMOVED lines=42> */
.L_x_24949:
        /* <DEDUP_REMOVED lines=9> */
.L_x_24948:
        /* <DEDUP_REMOVED lines=15> */
.L_x_24954:
        /* <DEDUP_REMOVED lines=12> */
.L_x_24955:
        /* <DEDUP_REMOVED lines=43> */
.L_x_24953:
        /* <DEDUP_REMOVED lines=9> */
.L_x_24952:
        /* <DEDUP_REMOVED lines=15> */
.L_x_24958:
        /* <DEDUP_REMOVED lines=12> */
.L_x_24959:
        /* <DEDUP_REMOVED lines=43> */
.L_x_24957:
        /* <DEDUP_REMOVED lines=9> */
.L_x_24956:
        /* <DEDUP_REMOVED lines=15> */
.L_x_24962:
        /* <DEDUP_REMOVED lines=12> */
.L_x_24963:
        /* <DEDUP_REMOVED lines=43> */
.L_x_24961:
        /* <DEDUP_REMOVED lines=9> */
.L_x_24960:
        /* <DEDUP_REMOVED lines=15> */
.L_x_24966:
        /* <DEDUP_REMOVED lines=12> */
.L_x_24967:
        /* <DEDUP_REMOVED lines=43> */
.L_x_24965:
        /* <DEDUP_REMOVED lines=9> */
.L_x_24964:
        /* <DEDUP_REMOVED lines=15> */
.L_x_24970:
        /* <DEDUP_REMOVED lines=12> */
.L_x_24971:
        /* <DEDUP_REMOVED lines=43> */
.L_x_24969:
        /* <DEDUP_REMOVED lines=9> */
.L_x_24968:
        /* <DEDUP_REMOVED lines=15> */
.L_x_24974:
        /* <DEDUP_REMOVED lines=12> */
.L_x_24975:
        /* <DEDUP_REMOVED lines=43> */
.L_x_24973:
        /* <DEDUP_REMOVED lines=9> */
.L_x_24972:
        /* <DEDUP_REMOVED lines=15> */
.L_x_24977:
        /* <DEDUP_REMOVED lines=12> */
.L_x_24978:
        /* <DEDUP_REMOVED lines=43> */
.L_x_24976:
        /* <DEDUP_REMOVED lines=9> */
.L_x_24944:
[----:B------:R-:W-:-:S04]  /*b290*/  VIADD R19, R128, 0x80 ;  /* 0x0000008080137836 */ /* 0x000fc80000000000 */
        /* <DEDUP_REMOVED lines=24> */
.L_x_24979:
[----:B------:R-:W-:Y:S05]  /*b420*/  @!P0 BRA `(.L_x_24980) ;  /* 0x0000000000108947 */ /* 0x000fea0003800000 */
[----:B------:R-:W2:Y:S01]  /*b430*/  LDC.64 R44, c[0x0][0x390] ;  /* 0x0000e400ff2c7b82 */ /* 0x000ea20000000a00 */
[----:B------:R-:W-:-:S05]  /*b440*/  IADD3 R13, PT, PT, R129, 0x100, RZ ;  /* 0x00000100810d7810 */ /* 0x000fca0007ffe0ff */
[----:B--2---:R-:W-:-:S06]  /*b450*/  IMAD.WIDE.U32 R44, R13, 0x10, R44 ;  /* 0x000000100d2c7825 */ /* 0x004fcc00078e002c */
[----:B------:R-:W5:Y:S02]  /*b460*/  LDG.E.128 R44, desc[UR12][R44.64] ;  /* 0x0000000c2c2c7981 */ /* 0x000f64000c1e1d00 */
.L_x_24980:
        /* <DEDUP_REMOVED lines=25> */
.L_x_24984:
        /* <DEDUP_REMOVED lines=12> */
.L_x_24985:
        /* <DEDUP_REMOVED lines=43> */
.L_x_24983:
        /* <DEDUP_REMOVED lines=10> */
.L_x_24982:
        /* <DEDUP_REMOVED lines=18> */
.L_x_24988:
        /* <DEDUP_REMOVED lines=12> */
.L_x_24989:
        /* <DEDUP_REMOVED lines=43> */
.L_x_24987:
        /* <DEDUP_REMOVED lines=10> */
.L_x_24986:
        /* <DEDUP_REMOVED lines=18> */
.L_x_24992:
        /* <DEDUP_REMOVED lines=12> */
.L_x_24993:
        /* <DEDUP_REMOVED lines=43> */
.L_x_24991:
        /* <DEDUP_REMOVED lines=10> */
.L_x_24990:
        /* <DEDUP_REMOVED lines=18> */
.L_x_24996:
        /* <DEDUP_REMOVED lines=12> */
.L_x_24997:
        /* <DEDUP_REMOVED lines=43> */
.L_x_24995:
        /* <DEDUP_REMOVED lines=10> */
.L_x_24994:
        /* <DEDUP_REMOVED lines=18> */
.L_x_25000:
        /* <DEDUP_REMOVED lines=12> */
.L_x_25001:
        /* <DEDUP_REMOVED lines=43> */
.L_x_24999:
        /* <DEDUP_REMOVED lines=10> */
.L_x_24998:
        /* <DEDUP_REMOVED lines=18> */
.L_x_25004:
        /* <DEDUP_REMOVED lines=12> */
.L_x_25005:
        /* <DEDUP_REMOVED lines=43> */
.L_x_25003:
        /* <DEDUP_REMOVED lines=10> */
.L_x_25002:
        /* <DEDUP_REMOVED lines=18> */
.L_x_25008:
        /* <DEDUP_REMOVED lines=12> */
.L_x_25009:
        /* <DEDUP_REMOVED lines=43> */
.L_x_25007:
        /* <DEDUP_REMOVED lines=10> */
.L_x_25006:
        /* <DEDUP_REMOVED lines=18> */
.L_x_25012:
        /* <DEDUP_REMOVED lines=12> */
.L_x_25013:
        /* <DEDUP_REMOVED lines=42> */
.L_x_25011:
        /* <DEDUP_REMOVED lines=11> */
.L_x_24981:
        /* <DEDUP_REMOVED lines=19> */
.L_x_25016:
        /* <DEDUP_REMOVED lines=12> */
.L_x_25017:
        /* <DEDUP_REMOVED lines=42> */
.L_x_25015:
        /* <DEDUP_REMOVED lines=9> */
.L_x_25014:
        /* <DEDUP_REMOVED lines=15> */
.L_x_25020:
        /* <DEDUP_REMOVED lines=12> */
.L_x_25021:
        /* <DEDUP_REMOVED lines=43> */
.L_x_25019:
        /* <DEDUP_REMOVED lines=9> */
.L_x_25018:
        /* <DEDUP_REMOVED lines=15> */
.L_x_25024:
        /* <DEDUP_REMOVED lines=12> */
.L_x_25025:
        /* <DEDUP_REMOVED lines=43> */
.L_x_25023:
        /* <DEDUP_REMOVED lines=9> */
.L_x_25022:
        /* <DEDUP_REMOVED lines=15> */
.L_x_25028:
        /* <DEDUP_REMOVED lines=12> */
.L_x_25029:
        /* <DEDUP_REMOVED lines=43> */
.L_x_25027:
        /* <DEDUP_REMOVED lines=9> */
.L_x_25026:
        /* <DEDUP_REMOVED lines=15> */
.L_x_25032:
        /* <DEDUP_REMOVED lines=12> */
.L_x_25033:
        /* <DEDUP_REMOVED lines=43> */
.L_x_25031:
        /* <DEDUP_REMOVED lines=9> */
.L_x_25030:
        /* <DEDUP_REMOVED lines=15> */
.L_x_25036:
        /* <DEDUP_REMOVED lines=12> */
.L_x_25037:
        /* <DEDUP_REMOVED lines=43> */
.L_x_25035:
        /* <DEDUP_REMOVED lines=9> */
.L_x_25034:
        /* <DEDUP_REMOVED lines=15> */
.L_x_25040:
        /* <DEDUP_REMOVED lines=12> */
.L_x_25041:
        /* <DEDUP_REMOVED lines=43> */
.L_x_25039:
        /* <DEDUP_REMOVED lines=9> */
.L_x_25038:
        /* <DEDUP_REMOVED lines=15> */
.L_x_25043:
        /* <DEDUP_REMOVED lines=12> */
.L_x_25044:
        /* <DEDUP_REMOVED lines=43> */
.L_x_25042:
        /* <DEDUP_REMOVED lines=9> */
.L_x_25010:
        /* <DEDUP_REMOVED lines=26> */
.L_x_25045:
[----:B------:R-:W-:Y:S05]  /*107b0*/  @!P0 BRA `(.L_x_25046) ;  /* 0x0000000000108947 */ /* 0x000fea0003800000 */
[----:B------:R-:W3:Y:S01]  /*107c0*/  LDC.64 R44, c[0x0][0x390] ;  /* 0x0000e400ff2c7b82 */ /* 0x000ee20000000a00 */
[----:B-12---:R-:W-:-:S05]  /*107d0*/  IADD3 R13, PT, PT, R129, 0x180, RZ ;  /* 0x00000180810d7810 */ /* 0x006fca0007ffe0ff */
[----:B---3--:R-:W-:-:S06]  /*107e0*/  IMAD.WIDE.U32 R44, R13, 0x10, R44 ;  /* 0x000000100d2c7825 */ /* 0x008fcc00078e002c */
[----:B------:R-:W5:Y:S02]  /*107f0*/  LDG.E.128 R44, desc[UR12][R44.64] ;  /* 0x0000000c2c2c7981 */ /* 0x000f64000c1e1d00 */
.L_x_25046:
        /* <DEDUP_REMOVED lines=25> */
.L_x_25050:
        /* <DEDUP_REMOVED lines=12> */
.L_x_25051:
        /* <DEDUP_REMOVED lines=42> */
.L_x_25049:
        /* <DEDUP_REMOVED lines=10> */
.L_x_25048:
        /* <DEDUP_REMOVED lines=18> */
.L_x_25054:
        /* <DEDUP_REMOVED lines=12> */
.L_x_25055:
        /* <DEDUP_REMOVED lines=42> */
.L_x_25053:
        /* <DEDUP_REMOVED lines=10> */
.L_x_25052:
        /* <DEDUP_REMOVED lines=18> */
.L_x_25058:
        /* <DEDUP_REMOVED lines=12> */
.L_x_25059:
        /* <DEDUP_REMOVED lines=42> */
.L_x_25057:
        /* <DEDUP_REMOVED lines=10> */
.L_x_25056:
        /* <DEDUP_REMOVED lines=18> */
.L_x_25062:
        /* <DEDUP_REMOVED lines=12> */
.L_x_25063:
        /* <DEDUP_REMOVED lines=43> */
.L_x_25061:
        /* <DEDUP_REMOVED lines=10> */
.L_x_25060:
        /* <DEDUP_REMOVED lines=18> */
.L_x_25066:
        /* <DEDUP_REMOVED lines=12> */
.L_x_25067:
        /* <DEDUP_REMOVED lines=42> */
.L_x_25065:
        /* <DEDUP_REMOVED lines=10> */
.L_x_25064:
        /* <DEDUP_REMOVED lines=18> */
.L_x_25070:
        /* <DEDUP_REMOVED lines=12> */
.L_x_25071:
        /* <DEDUP_REMOVED lines=43> */
.L_x_25069:
        /* <DEDUP_REMOVED lines=10> */
.L_x_25068:
        /* <DEDUP_REMOVED lines=18> */
.L_x_25074:
        /* <DEDUP_REMOVED lines=12> */
.L_x_25075:
        /* <DEDUP_REMOVED lines=42> */
.L_x_25073:
        /* <DEDUP_REMOVED lines=10> */
.L_x_25072:
        /* <DEDUP_REMOVED lines=18> */
.L_x_25078:
        /* <DEDUP_REMOVED lines=12> */
.L_x_25079:
        /* <DEDUP_REMOVED lines=42> */
.L_x_25077:
        /* <DEDUP_REMOVED lines=11> */
.L_x_25047:
        /* <DEDUP_REMOVED lines=19> */
.L_x_25082:
        /* <DEDUP_REMOVED lines=12> */
.L_x_25083:
        /* <DEDUP_REMOVED lines=42> */
.L_x_25081:
        /* <DEDUP_REMOVED lines=9> */
.L_x_25080:
        /* <DEDUP_REMOVED lines=15> */
.L_x_25086:
        /* <DEDUP_REMOVED lines=12> */
.L_x_25087:
        /* <DEDUP_REMOVED lines=43> */
.L_x_25085:
        /* <DEDUP_REMOVED lines=9> */
.L_x_25084:
        /* <DEDUP_REMOVED lines=15> */
.L_x_25090:
        /* <DEDUP_REMOVED lines=12> */
.L_x_25091:
        /* <DEDUP_REMOVED lines=43> */
.L_x_25089:
        /* <DEDUP_REMOVED lines=9> */
.L_x_25088:
        /* <DEDUP_REMOVED lines=15> */
.L_x_25094:
        /* <DEDUP_REMOVED lines=12> */
.L_x_25095:
        /* <DEDUP_REMOVED lines=43> */
.L_x_25093:
        /* <DEDUP_REMOVED lines=9> */
.L_x_25092:
        /* <DEDUP_REMOVED lines=15> */
.L_x_25098:
        /* <DEDUP_REMOVED lines=12> */
.L_x_25099:
        /* <DEDUP_REMOVED lines=43> */
.L_x_25097:
        /* <DEDUP_REMOVED lines=9> */
.L_x_25096:
        /* <DEDUP_REMOVED lines=15> */
.L_x_25102:
        /* <DEDUP_REMOVED lines=12> */
.L_x_25103:
        /* <DEDUP_REMOVED lines=43> */
.L_x_25101:
        /* <DEDUP_REMOVED lines=9> */
.L_x_25100:
        /* <DEDUP_REMOVED lines=15> */
.L_x_25106:
        /* <DEDUP_REMOVED lines=12> */
.L_x_25107:
        /* <DEDUP_REMOVED lines=43> */
.L_x_25105:
        /* <DEDUP_REMOVED lines=9> */
.L_x_25104:
        /* <DEDUP_REMOVED lines=15> */
.L_x_25109:
        /* <DEDUP_REMOVED lines=12> */
.L_x_25110:
        /* <DEDUP_REMOVED lines=43> */
.L_x_25108:
        /* <DEDUP_REMOVED lines=9> */
.L_x_25076:
        /* <DEDUP_REMOVED lines=27> */
.L_x_25111:
[----:B------:R-:W-:Y:S05]  /*15b00*/  @!P0 BRA `(.L_x_25112) ;  /* 0x00000000000c8947 */ /* 0x000fea0003800000 */
[----:B------:R-:W2:Y:S02]  /*15b10*/  LDC.64 R44, c[0x0][0x390] ;  /* 0x0000e400ff2c7b82 */ /* 0x000ea40000000a00 */
[----:B--2---:R-:W-:-:S06]  /*15b20*/  IMAD.WIDE.U32 R44, R143, 0x10, R44 ;  /* 0x000000108f2c7825 */ /* 0x004fcc00078e002c */
[----:B------:R-:W5:Y:S02]  /*15b30*/  LDG.E.128 R44, desc[UR12][R44.64] ;  /* 0x0000000c2c2c7981 */ /* 0x000f64000c1e1d00 */
.L_x_25112:
        /* <DEDUP_REMOVED lines=25> */
.L_x_25116:
        /* <DEDUP_REMOVED lines=12> */
.L_x_25117:
        /* <DEDUP_REMOVED lines=42> */
.L_x_25115:
        /* <DEDUP_REMOVED lines=10> */
.L_x_25114:
        /* <DEDUP_REMOVED lines=18> */
.L_x_25120:
        /* <DEDUP_REMOVED lines=12> */
.L_x_25121:
        /* <DEDUP_REMOVED lines=43> */
.L_x_25119:
        /* <DEDUP_REMOVED lines=10> */
.L_x_25118:
        /* <DEDUP_REMOVED lines=18> */
.L_x_25124:
        /* <DEDUP_REMOVED lines=12> */
.L_x_25125:
        /* <DEDUP_REMOVED lines=43> */
.L_x_25123:
        /* <DEDUP_REMOVED lines=10> */
.L_x_25122:
        /* <DEDUP_REMOVED lines=18> */
.L_x_25128:
        /* <DEDUP_REMOVED lines=12> */
.L_x_25129:
        /* <DEDUP_REMOVED lines=43> */
.L_x_25127:
        /* <DEDUP_REMOVED lines=10> */
.L_x_25126:
        /* <DEDUP_REMOVED lines=18> */
.L_x_25132:
        /* <DEDUP_REMOVED lines=12> */
.L_x_25133:
        /* <DEDUP_REMOVED lines=43> */
.L_x_25131:
        /* <DEDUP_REMOVED lines=10> */
.L_x_25130:
        /* <DEDUP_REMOVED lines=18> */
.L_x_25136:
        /* <DEDUP_REMOVED lines=12> */
.L_x_25137:
        /* <DEDUP_REMOVED lines=43> */
.L_x_25135:
        /* <DEDUP_REMOVED lines=10> */
.L_x_25134:
        /* <DEDUP_REMOVED lines=18> */
.L_x_25140:
        /* <DEDUP_REMOVED lines=12> */
.L_x_25141:
        /* <DEDUP_REMOVED lines=43> */
.L_x_25139:
        /* <DEDUP_REMOVED lines=10> */
.L_x_25138:
        /* <DEDUP_REMOVED lines=18> */
.L_x_25144:
        /* <DEDUP_REMOVED lines=12> */
.L_x_25145:
        /* <DEDUP_REMOVED lines=43> */
.L_x_25143:
        /* <DEDUP_REMOVED lines=11> */
.L_x_25113:
        /* <DEDUP_REMOVED lines=19> */
.L_x_25148:
        /* <DEDUP_REMOVED lines=12> */
.L_x_25149:
        /* <DEDUP_REMOVED lines=42> */
.L_x_25147:
        /* <DEDUP_REMOVED lines=9> */
.L_x_25146:
        /* <DEDUP_REMOVED lines=15> */
.L_x_25152:
        /* <DEDUP_REMOVED lines=12> */
.L_x_25153:
        /* <DEDUP_REMOVED lines=43> */
.L_x_25151:
        /* <DEDUP_REMOVED lines=9> */
.L_x_25150:
        /* <DEDUP_REMOVED lines=15> */
.L_x_25156:
        /* <DEDUP_REMOVED lines=12> */
.L_x_25157:
        /* <DEDUP_REMOVED lines=43> */
.L_x_25155:
        /* <DEDUP_REMOVED lines=9> */
.L_x_25154:
        /* <DEDUP_REMOVED lines=15> */
.L_x_25160:
        /* <DEDUP_REMOVED lines=12> */
.L_x_25161:
        /* <DEDUP_REMOVED lines=43> */
.L_x_25159:
        /* <DEDUP_REMOVED lines=9> */
.L_x_25158:
        /* <DEDUP_REMOVED lines=15> */
.L_x_25164:
        /* <DEDUP_REMOVED lines=12> */
.L_x_25165:
        /* <DEDUP_REMOVED lines=43> */
.L_x_25163:
        /* <DEDUP_REMOVED lines=9> */
.L_x_25162:
        /* <DEDUP_REMOVED lines=15> */
.L_x_25168:
        /* <DEDUP_REMOVED lines=12> */
.L_x_25169:
        /* <DEDUP_REMOVED lines=43> */
.L_x_25167:
        /* <DEDUP_REMOVED lines=9> */
.L_x_25166:
        /* <DEDUP_REMOVED lines=15> */
.L_x_25172:
        /* <DEDUP_REMOVED lines=12> */
.L_x_25173:
        /* <DEDUP_REMOVED lines=43> */
.L_x_25171:
        /* <DEDUP_REMOVED lines=9> */
.L_x_25170:
        /* <DEDUP_REMOVED lines=15> */
.L_x_25175:
        /* <DEDUP_REMOVED lines=12> */
.L_x_25176:
        /* <DEDUP_REMOVED lines=43> */
.L_x_25174:
        /* <DEDUP_REMOVED lines=9> */
.L_x_25142:
        /* <DEDUP_REMOVED lines=64> */
.L_x_25177:
        /* <DEDUP_REMOVED lines=114> */
.L_x_25179:
[----:B------:R-:W-:Y:S05]  /*1b800*/  BSYNC.RECONVERGENT B0 ;  /* 0x0000000000007941 */ /* 0x000fea0003800200 */
.L_x_25178:
        /* <DEDUP_REMOVED lines=12> */
.L_x_25181:
[----:B------:R-:W-:Y:S05]  /*1b8d0*/  BSYNC.RECONVERGENT B0 ;  /* 0x0000000000007941 */ /* 0x000fea0003800200 */
.L_x_25180:
        /* <DEDUP_REMOVED lines=122> */
[----:B------:R-:W-:-:S03]  /*1c080*/  F2FP.F16.F32.PACK_AB R15, R16, R15 ;  /* 0x0000000f100f723e */ /* 0x000fc600000000ff */
        /* <DEDUP_REMOVED lines=28> */
[----:B------:R-:W-:Y:S01]  /*1c250*/  F2FP.F16.F32.PACK_AB R23, R23, R22 ;  /* 0x000000161717723e */ /* 0x000fe200000000ff */
[C---:B------:R-:W-:Y:S01]  /*1c260*/  FMUL.FTZ R40, R140.reuse, R40 ;  /* 0x000000288c287220 */ /* 0x040fe20000410000 */
[----:B------:R-:W-:Y:S01]  /*1c270*/  F2FP.F16.F32.PACK_AB R22, R35, R20 ;  /* 0x000000142316723e */ /* 0x000fe200000000ff */
[----:B------:R-:W-:Y:S01]  /*1c280*/  FMUL.FTZ R41, R140, R41 ;  /* 0x000000298c297220 */ /* 0x000fe20000410000 */
[----:B------:R-:W-:Y:S01]  /*1c290*/  FFMA.FTZ R20, R24, R108, R68 ;  /* 0x0000006c18147223 */ /* 0x000fe20000010044 */
[----:B------:R-:W-:Y:S01]  /*1c2a0*/  FFMA.FTZ R25, R25, R109, R69 ;  /* 0x0000006d19197223 */ /* 0x000fe20000010045 */
[----:B------:R-:W-:Y:S01]  /*1c2b0*/  FMUL.FTZ R33, R140, R33 ;  /* 0x000000218c217220 */ /* 0x000fe20000410000 */
[----:B------:R-:W-:Y:S01]  /*1c2c0*/  F2FP.F16.F32.PACK_AB R14, R17, R14 ;  /* 0x0000000e110e723e */ /* 0x000fe200000000ff */
[----:B------:R-:W-:Y:S01]  /*1c2d0*/  FFMA.FTZ R24, R21, R102, R62 ;  /* 0x0000006615187223 */ /* 0x000fe2000001003e */
[----:B------:R-:W-:Y:S01]  /*1c2e0*/  F2FP.F16.F32.PACK_AB R19, R18, R19 ;  /* 0x000000131213723e */ /* 0x000fe200000000ff */
        /* <DEDUP_REMOVED lines=52> */
[----:B------:R-:W-:-:S05]  /*1c630*/  F2FP.F16.F32.PACK_AB R28, R133, R28 ;  /* 0x0000001c851c723e */ /* 0x000fca00000000ff */
[----:B------:R0:W-:Y:S02]  /*1c640*/  STG.E.128 desc[UR12][R156.64], R28 ;  /* 0x0000001c9c007986 */ /* 0x0001e4000c101d0c */
.L_x_25182:
[----:B------:R-:W-:Y:S02]  /*1c650*/  UIADD3 UR7, UPT, UPT, UR7, UR20, URZ ;  /* 0x0000001407077290 */ /* 0x000fe4000fffe0ff */
[----:B------:R-:W-:Y:S02]  /*1c660*/  UPLOP3.LUT UP1, UPT, UPT, UPT, UP1, 0x40, 0x4 ;  /* 0x000000000004789c */ /* 0x000fe40003f2e810 */
[----:B------:R-:W-:-:S09]  /*1c670*/  UISETP.GE.AND UP0, UPT, UR7, UR21, UPT ;  /* 0x000000150700728c */ /* 0x000fd2000bf06270 */
[----:B------:R-:W-:Y:S05]  /*1c680*/  BRA.U !UP0, `(.L_x_25183) ;  /* 0xfffffe4508247547 */ /* 0x000fea000b83ffff */
[----:B------:R-:W-:Y:S05]  /*1c690*/  EXIT ;  /* 0x000000000000794d */ /* 0x000fea0003800000 */
.L_x_25184:
        /* <DEDUP_REMOVED lines=14> */
.L_x_34103:


//--------------------- .text._ZN10layer_norm13ln_fwd_kernelINS_13Kernel_traitsIf6__halffS2_fjLj5120ELj1ELj1ELj4ELj16ENS_18Kernel_traits_baseILj5120EfS2_fS2_fjLj128EEEEELb1ELb1ELb0ELb0EEEvNS_9FwdParamsE --------------------------
	.section	.text._ZN10layer_norm13ln_fwd_kernelINS_13Kernel_traitsIf6__halffS2_fjLj5120ELj1ELj1ELj4ELj16ENS_18Kernel_traits_baseILj5120EfS2_fS2_fjLj128EEEEELb1ELb1ELb0ELb0EEEvNS_9FwdParamsE,"ax",@progbits
	.align	128
        .global         _ZN10layer_norm13ln_fwd_kernelINS_13Kernel_traitsIf6__halffS2_fjLj5120ELj1ELj1ELj4ELj16ENS_18Kernel_traits_baseILj5120EfS2_fS2_fjLj128EEEEELb1ELb1ELb0ELb0EEEvNS_9FwdParamsE
        .type           _ZN10layer_norm13ln_fwd_kernelINS_13Kernel_traitsIf6__halffS2_fjLj5120ELj1ELj1ELj4ELj16ENS_18Kernel_traits_baseILj5120EfS2_fS2_fjLj128EEEEELb1ELb1ELb0ELb0EEEvNS_9FwdParamsE,@function
        .size           _ZN10layer_norm13ln_fwd_kernelINS_13Kernel_traitsIf6__halffS2_fjLj5120ELj1ELj1ELj4ELj16ENS_18Kernel_traits_baseILj5120EfS2_fS2_fjLj128EEEEELb1ELb1ELb0ELb0EEEvNS_9FwdParamsE,(.L_x_34104 - _ZN10layer_norm13ln_fwd_kernelINS_13Kernel_traitsIf6__halffS2_fjLj5120ELj1ELj1ELj4ELj16ENS_18Kernel_traits_baseILj5120EfS2_fS2_fjLj128EEEEELb1ELb1ELb0ELb0EEEvNS_9FwdParamsE)
        .other          _ZN10layer_norm13ln_fwd_kernelINS_13Kernel_traitsIf6__halffS2_fjLj5120ELj1ELj1ELj4ELj16ENS_18Kernel_traits_baseILj5120EfS2_fS2_fjLj128EEEEELb1ELb1ELb0ELb0EEEvNS_9FwdParamsE,@"STO_CUDA_ENTRY STV_DEFAULT"
_ZN10layer_norm13ln_fwd_kernelINS_13Kernel_traitsIf6__halffS2_fjLj5120ELj1ELj1ELj4ELj16ENS_18Kernel_traits_baseILj5120EfS2_fS2_fjLj128EEEEELb1ELb1ELb0ELb0EEEvNS_9FwdParamsE:
.text._ZN10layer_norm13ln_fwd_kernelINS_13Kernel_traitsIf6__halffS2_fjLj5120ELj1ELj1ELj4ELj16ENS_18Kernel_traits_baseILj5120EfS2_fS2_fjLj128EEEEELb1ELb1ELb0ELb0EEEvNS_9FwdParamsE:
        /* <DEDUP_REMOVED lines=103> */
.L_x_25186:
        /* <DEDUP_REMOVED lines=69> */
.L_x_25187:
[----:B------:R-:W-:Y:S05]  /*0ac0*/  BSYNC.RECONVERGENT B0 ;  /* 0x0000000000007941 */ /* 0x000fea0003800200 */
.L_x_25185:
        /* <DEDUP_REMOVED lines=110> */
.L_x_25621:
        /* <DEDUP_REMOVED lines=38> */
.L_x_33940:
[----:B------:R-:W-:Y:S05]  /*1410*/  BRX R132 -0x1420                                       (*"BRANCH_TARGETS .L_x_33941,.L_x_33942,.L_x_33943"*) ;  /* 0xffffffe884f87949 */ /* 0x000fea000383ffff */
.L_x_33943:
[----:B------:R-:W-:Y:S01]  /*1420*/  VIADD R134, R175, 0x1 ;  /* 0x00000001af867836 */ /* 0x000fe20000000000 */
[----:B------:R-:W-:Y:S01]  /*1430*/  MOV R184, R185 ;  /* 0x000000b900b87202 */ /* 0x000fe20000000f00 */
[----:B------:R-:W-:Y:S01]  /*1440*/  IMAD.MOV.U32 R135, RZ, RZ, R177 ;  /* 0x000000ffff877224 */ /* 0x000fe200078e00b1 */
[----:B------:R-:W-:Y:S06]  /*1450*/  BRA `(.L_x_25192) ;  /* 0x0000000400387947 */ /* 0x000fec0003800000 */
.L_x_33941:
[----:B------:R-:W-:Y:S01]  /*1460*/  IMAD.MOV.U32 R184, RZ, RZ, R185 ;  /* 0x000000ffffb87224 */ /* 0x000fe200078e00b9 */
[----:B------:R-:W-:Y:S01]  /*1470*/  MOV R134, 0x3 ;  /* 0x0000000300867802 */ /* 0x000fe20000000f00 */
[----:B------:R-:W-:Y:S01]  /*1480*/  IMAD.MOV.U32 R135, RZ, RZ, R176 ;  /* 0x000000ffff877224 */ /* 0x000fe200078e00b0 */
[----:B------:R-:W-:Y:S06]  /*1490*/  BRA `(.L_x_25192) ;  /* 0x0000000400287947 */ /* 0x000fec0003800000 */
.L_x_33942:
        /* <DEDUP_REMOVED lines=13> */
.L_x_25194:
[----:B------:R-:W-:Y:S05]  /*1570*/  BSYNC.RECONVERGENT B2 ;  /* 0x0000000000027941 */ /* 0x000fea0003800200 */
.L_x_25193:
        /* <DEDUP_REMOVED lines=59> */
[----:B------:R-:W-:-:S07]  /*1930*/  LOP3.LUT R176, R133, R132, R187, 0x96, !PT ;  /* 0x0000008485b07212 */ /* 0x000fce00078e96bb */
.L_x_25192:
[----:B------:R-:W-:Y:S05]  /*1940*/  BSYNC.RECONVERGENT B1 ;  /* 0x0000000000017941 */ /* 0x000fea0003800200 */
.L_x_25191:
        /* <DEDUP_REMOVED lines=10> */
[----:B------:R-:W-:-:S02]  /*19f0*/  IMAD.MOV.U32 R135, RZ, RZ, R174 ;  /* 0x000000ffff877224 */ /* 0x000fc400078e00ae */
[----:B------:R-:W-:-:S05]  /*1a00*/  FFMA.FTZ R132, R132, R187, 1.1641532182693481445e-10 ;  /* 0x2f00000084847423 */ /* 0x000fca00000100bb */
        /* <DEDUP_REMOVED lines=15> */
.L_x_25197:
        /* <DEDUP_REMOVED lines=13> */
.L_x_25199:
[----:B------:R-:W-:Y:S05]  /*1bd0*/  BSYNC.RECONVERGENT B2 ;  /* 0x0000000000027941 */ /* 0x000fea0003800200 */
.L_x_25198:
        /* <DEDUP_REMOVED lines=61> */
.L_x_25196:
[----:B------:R-:W-:Y:S05]  /*1fb0*/  BSYNC.RECONVERGENT B1 ;  /* 0x0000000000017941 */ /* 0x000fea0003800200 */
.L_x_25195:
[----:B------:R-:W-:Y:S01]  /*1fc0*/  I2FP.F32.U32 R134, R135 ;  /* 0x0000008700867245 */ /* 0x000fe20000201000 */
[----:B------:R-:W-:Y:S01]  /*1fd0*/  HADD2.F32 R133, -RZ, R152.H1_H1 ;  /* 0x30000098ff857230 */ /* 0x000fe20000004100 */
        /* <DEDUP_REMOVED lines=20> */
.L_x_25202:
        /* <DEDUP_REMOVED lines=13> */
.L_x_25204:
[----:B------:R-:W-:Y:S05]  /*21f0*/  BSYNC.RECONVERGENT B2 ;  /* 0x0000000000027941 */ /* 0x000fea0003800200 */
.L_x_25203:
        /* <DEDUP_REMOVED lines=61> */
.L_x_25201:
[----:B------:R-:W-:Y:S05]  /*25d0*/  BSYNC.RECONVERGENT B1 ;  /* 0x0000000000017941 */ /* 0x000fea0003800200 */
.L_x_25200:
        /* <DEDUP_REMOVED lines=22> */
.L_x_25207:
        /* <DEDUP_REMOVED lines=13> */
.L_x_25209:
[----:B------:R-:W-:Y:S05]  /*2810*/  BSYNC.RECONVERGENT B2 ;  /* 0x0000000000027941 */ /* 0x000fea0003800200 */
.L_x_25208:
        /* <DEDUP_REMOVED lines=61> */
.L_x_25206:
[----:B------:R-:W-:Y:S05]  /*2bf0*/  BSYNC.RECONVERGENT B1 ;  /* 0x0000000000017941 */ /* 0x000fea0003800200 */
.L_x_25205:
        /* <DEDUP_REMOVED lines=22> */
.L_x_25212:
        /* <DEDUP_REMOVED lines=13> */
.L_x_25214:
[----:B------:R-:W-:Y:S05]  /*2e30*/  BSYNC.RECONVERGENT B2 ;  /* 0x0000000000027941 */ /* 0x000fea0003800200 */
.L_x_25213:
        /* <DEDUP_REMOVED lines=61> */
.L_x_25211:
[----:B------:R-:W-:Y:S05]  /*3210*/  BSYNC.RECONVERGENT B1 ;  /* 0x0000000000017941 */ /* 0x000fea0003800200 */
.L_x_25210:
        /* <DEDUP_REMOVED lines=22> */
.L_x_25217:
        /* <DEDUP_REMOVED lines=13> */
.L_x_25219:
[----:B------:R-:W-:Y:S05]  /*3450*/  BSYNC.RECONVERGENT B2 ;  /* 0x0000000000027941 */ /* 0x000fea0003800200 */
.L_x_25218:
        /* <DEDUP_REMOVED lines=61> */
.L_x_25216:
[----:B------:R-:W-:Y:S05]  /*3830*/  BSYNC.RECONVERGENT B1 ;  /* 0x0000000000017941 */ /* 0x000fea0003800200 */
.L_x_25215:
[----:B------:R-:W-:Y:S01]  /*3840*/  I2FP.F32.U32 R188, R175 ;  /* 0x000000af00bc7245 */ /* 0x000fe20000201000 */
[----:B------:R-:W-:Y:S01]  /*3850*/  HADD2.F32 R153, -RZ, R154.H1_H1 ;  /* 0x3000009aff997230 */ /* 0x000fe20000004100 */
[----:B------:R-:W-:Y:S01]  /*3860*/  ISETP.NE.AND P5, PT, R189, 0x1, PT ;  /* 0x00000001bd00780c */ /* 0x000fe20003fa5270 */
[----:B------:R-:W-:Y:S01]  /*3870*/  BSSY.RECONVERGENT B1, `(.L_x_25220) ;  /* 0x000005e000017945 */ /* 0x000fe20003800200 */
[----:B------:R-:W-:Y:S01]  /*3880*/  MOV R175, R174 ;  /* 0x000000ae00af7202 */ /* 0x000fe20000000f00 */
[----:B------:R-:W-:Y:S01]  /*3890*/  FFMA.FTZ R188, R188, R187, 1.1641532182693481445e-10 ;  /* 0x2f000000bcbc7423 */ /* 0x000fe200000100bb */
[----:B------:R-:W-:-:S04]  /*38a0*/  FMUL.FTZ R153, R153, R0 ;  /* 0x0000000099997220 */ /* 0x000fc80000410000 */
[----:B------:R-:W-:Y:S01]  /*38b0*/  FMUL.FTZ R153, R153, R186 ;  /* 0x000000ba99997220 */ /* 0x000fe20000410000 */
[----:B------:R-:W-:Y:S01]  /*38c0*/  FSETP.GTU.FTZ.AND P4, PT, R188, R185, PT ;  /* 0x000000b9bc00720b */ /* 0x000fe20003f9c000 */
        /* <DEDUP_REMOVED lines=13> */
.L_x_25222:
        /* <DEDUP_REMOVED lines=13> */
.L_x_25224:
[----:B------:R-:W-:Y:S05]  /*3a70*/  BSYNC.RECONVERGENT B2 ;  /* 0x0000000000027941 */ /* 0x000fea0003800200 */
.L_x_25223:
        /* <DEDUP_REMOVED lines=61> */
.L_x_25221:
[----:B------:R-:W-:Y:S05]  /*3e50*/  BSYNC.RECONVERGENT B1 ;  /* 0x0000000000017941 */ /* 0x000fea0003800200 */
.L_x_25220:
[----:B------:R-:W-:Y:S01]  /*3e60*/  I2FP.F32.U32 R154, R175 ;  /* 0x000000af009a7245 */ /* 0x000fe20000201000 */
[----:B------:R-:W-:Y:S01]  /*3e70*/  HADD2.F32 R175, -RZ, R155.H0_H0 ;  /* 0x2000009bffaf7230 */ /* 0x000fe20000004100 */
[----:B------:R-:W-:Y:S01]  /*3e80*/  ISETP.NE.AND P6, PT, R188, 0x1, PT ;  /* 0x00000001bc00780c */ /* 0x000fe20003fc5270 */
[----:B------:R-:W-:Y:S01]  /*3e90*/  BSSY.RECONVERGENT B1, `(.L_x_25225) ;  /* 0x0000060000017945 */ /* 0x000fe20003800200 */
[----:B------:R-:W-:Y:S02]  /*3ea0*/  IMAD.MOV.U32 R190, RZ, RZ, R174 ;  /* 0x000000ffffbe7224 */ /* 0x000fe400078e00ae */
[----:B------:R-:W-:Y:S01]  /*3eb0*/  FFMA.FTZ R154, R154, R187, 1.1641532182693481445e-10 ;  /* 0x2f0000009a9a7423 */ /* 0x000fe200000100bb */
[----:B------:R-:W-:-:S04]  /*3ec0*/  FMUL.FTZ R175, R175, R0 ;  /* 0x00000000afaf7220 */ /* 0x000fc80000410000 */
        /* <DEDUP_REMOVED lines=15> */
.L_x_25227:
        /* <DEDUP_REMOVED lines=15> */
.L_x_25229:
[----:B------:R-:W-:Y:S05]  /*40b0*/  BSYNC.RECONVERGENT B2 ;  /* 0x0000000000027941 */ /* 0x000fea0003800200 */
.L_x_25228:
        /* <DEDUP_REMOVED lines=56> */
[----:B------:R-:W-:Y:S01]  /*4440*/  IMAD.MOV.U32 R174, RZ, RZ, R190 ;  /* 0x000000ffffae7224 */ /* 0x000fe200078e00be */
[----:B------:R-:W-:Y:S01]  /*4450*/  MOV R190, R184 ;  /* 0x000000b800be7202 */ /* 0x000fe20000000f00 */
[----:B------:R-:W-:Y:S01]  /*4460*/  IMAD.MOV.U32 R184, RZ, RZ, R188 ;  /* 0x000000ffffb87224 */ /* 0x000fe200078e00bc */
[----:B------:R-:W-:Y:S01]  /*4470*/  LOP3.LUT R176, R175, R176, R189, 0x96, !PT ;  /* 0x000000b0afb07212 */ /* 0x000fe200078e96bd */
[----:B------:R-:W-:-:S07]  /*4480*/  IMAD.MOV.U32 R175, RZ, RZ, RZ ;  /* 0x000000ffffaf7224 */ /* 0x000fce00078e00ff */
.L_x_25226:
[----:B------:R-:W-:Y:S05]  /*4490*/  BSYNC.RECONVERGENT B1 ;  /* 0x0000000000017941 */ /* 0x000fea0003800200 */
.L_x_25225:
[----:B------:R-:W-:Y:S01]  /*44a0*/  I2FP.F32.U32 R188, R190 ;  /* 0x000000be00bc7245 */ /* 0x000fe20000201000 */
[----:B------:R-:W-:-:S04]  /*44b0*/  HADD2.F32 R155, -RZ, R155.H1_H1 ;  /* 0x3000009bff9b7230 */ /* 0x000fc80000004100 */
        /* <DEDUP_REMOVED lines=8> */
.L_x_25190:
        /* <DEDUP_REMOVED lines=16> */
.L_x_25233:
        /* <DEDUP_REMOVED lines=13> */
.L_x_25235:
[----:B------:R-:W-:Y:S05]  /*4710*/  BSYNC.RECONVERGENT B2 ;  /* 0x0000000000027941 */ /* 0x000fea0003800200 */
.L_x_25234:
        /* <DEDUP_REMOVED lines=60> */
.L_x_25232:
[----:B------:R-:W-:Y:S05]  /*4ae0*/  BSYNC.RECONVERGENT B1 ;  /* 0x0000000000017941 */ /* 0x000fea0003800200 */
.L_x_25231:
[----:B------:R-:W0:Y:S01]  /*4af0*/  LDC R134, c[0x0][0x404] ;  /* 0x00010100ff867b82 */ /* 0x000e220000000800 */
[----:B------:R-:W-:Y:S01]  /*4b00*/  I2FP.F32.U32 R135, R132 ;  /* 0x0000008400877245 */ /* 0x000fe20000201000 */
[----:B------:R-:W-:Y:S01]  /*4b10*/  IMAD.MOV.U32 R132, RZ, RZ, 0x2f800000 ;  /* 0x2f800000ff847424 */ /* 0x000fe200078e00ff */
[----:B------:R-:W-:Y:S01]  /*4b20*/  ISETP.NE.AND P1, PT, R187, 0x1, PT ;  /* 0x00000001bb00780c */ /* 0x000fe20003f25270 */
[----:B-----5:R-:W-:Y:S01]  /*4b30*/  HADD2.F32 R175, -RZ, R152.H0_H0 ;  /* 0x20000098ffaf7230 */ /* 0x020fe20000004100 */
[----:B------:R-:W-:Y:S01]  /*4b40*/  LOP3.LUT R192, R192, 0xfffffffd, RZ, 0xc0, !PT ;  /* 0xfffffffdc0c07812 */ /* 0x000fe200078ec0ff */
[----:B------:R-:W-:Y:S01]  /*4b50*/  FFMA.FTZ R135, R135, R132, 1.1641532182693481445e-10 ;  /* 0x2f00000087877423 */ /* 0x000fe20000010084 */
[----:B------:R-:W-:Y:S01]  /*4b60*/  BSSY.RECONVERGENT B1, `(.L_x_25236) ;  /* 0x000005e000017945 */ /* 0x000fe20003800200 */
[----:B------:R-:W1:Y:S01]  /*4b70*/  LDC R133, c[0x0][0x408] ;  /* 0x00010200ff857b82 */ /* 0x000e620000000800 */
[----:B------:R-:W-:Y:S01]  /*4b80*/  FMUL.FTZ R186, R175, R0 ;  /* 0x00000000afba7220 */ /* 0x000fe20000410000 */
[----:B------:R-:W-:-:S02]  /*4b90*/  MOV R175, R174 ;  /* 0x000000ae00af7202 */ /* 0x000fc40000000f00 */
[----:B0-----:R-:W-:-:S04]  /*4ba0*/  FSETP.GTU.FTZ.AND P0, PT, R135, R134, PT ;  /* 0x000000868700720b */ /* 0x001fc80003f1c000 */
[----:B------:R-:W-:Y:S01]  /*4bb0*/  PLOP3.LUT P2, PT, P0, PT, PT, 0x8, 0x80 ;  /* 0x000000000080781c */ /* 0x000fe2000074e170 */
[----:B-1----:R-:W-:Y:S01]  /*4bc0*/  FMUL.FTZ R135, R186, R133 ;  /* 0x00000085ba877220 */ /* 0x002fe20000410000 */
[----:B------:R-:W-:-:S04]  /*4bd0*/  IMAD.MOV.U32 R186, RZ, RZ, 0x2 ;  /* 0x00000002ffba7424 */ /* 0x000fc800078e00ff */
[----:B------:R-:W-:-:S07]  /*4be0*/  FSEL R135, R135, RZ, !P0 ;  /* 0x000000ff87877208 */ /* 0x000fce0004000000 */
        /* <DEDUP_REMOVED lines=10> */
.L_x_25238:
        /* <DEDUP_REMOVED lines=13> */
.L_x_25240:
[----:B------:R-:W-:Y:S05]  /*4d60*/  BSYNC.RECONVERGENT B2 ;  /* 0x0000000000027941 */ /* 0x000fea0003800200 */
.L_x_25239:
        /* <DEDUP_REMOVED lines=61> */
.L_x_25237:
[----:B------:R-:W-:Y:S05]  /*5140*/  BSYNC.RECONVERGENT B1 ;  /* 0x0000000000017941 */ /* 0x000fea0003800200 */
.L_x_25236:
[----:B------:R-:W-:Y:S01]  /*5150*/  ISETP.NE.AND P2, PT, R186, 0x1, PT ;  /* 0x00000001ba00780c */ /* 0x000fe20003f45270 */
[----:B------:R-:W-:Y:S01]  /*5160*/  HADD2.F32 R185, -RZ, R152.H1_H1 ;  /* 0x30000098ffb97230 */ /* 0x000fe20000004100 */
[----:B------:R-:W-:Y:S01]  /*5170*/  I2FP.F32.U32 R175, R175 ;  /* 0x000000af00af7245 */ /* 0x000fe20000201000 */
[----:B------:R-:W-:Y:S01]  /*5180*/  BSSY.RECONVERGENT B1, `(.L_x_25241) ;  /* 0x000005d000017945 */ /* 0x000fe20003800200 */
[----:B------:R-:W-:Y:S02]  /*5190*/  IMAD.MOV.U32 R187, RZ, RZ, 0x2 ;  /* 0x00000002ffbb7424 */ /* 0x000fe400078e00ff */
        /* <DEDUP_REMOVED lines=16> */
.L_x_25243:
        /* <DEDUP_REMOVED lines=13> */
.L_x_25245:
[----:B------:R-:W-:Y:S05]  /*5370*/  BSYNC.RECONVERGENT B2 ;  /* 0x0000000000027941 */ /* 0x000fea0003800200 */
.L_x_25244:
        /* <DEDUP_REMOVED lines=61> */
.L_x_25242:
[----:B------:R-:W-:Y:S05]  /*5750*/  BSYNC.RECONVERGENT B1 ;  /* 0x0000000000017941 */ /* 0x000fea0003800200 */
.L_x_25241:
[----:B------:R-:W-:Y:S01]  /*5760*/  ISETP.NE.AND P3, PT, R187, 0x1, PT ;  /* 0x00000001bb00780c */ /* 0x000fe20003f65270 */
[----:B------:R-:W-:Y:S01]  /*5770*/  HADD2.F32 R185, -RZ, R153.H0_H0 ;  /* 0x20000099ffb97230 */ /* 0x000fe20000004100 */
        /* <DEDUP_REMOVED lines=19> */
.L_x_25248:
        /* <DEDUP_REMOVED lines=13> */
.L_x_25250:
[----:B------:R-:W-:Y:S05]  /*5980*/  BSYNC.RECONVERGENT B2 ;  /* 0x0000000000027941 */ /* 0x000fea0003800200 */
.L_x_25249:
        /* <DEDUP_REMOVED lines=61> */
.L_x_25247:
[----:B------:R-:W-:Y:S05]  /*5d60*/  BSYNC.RECONVERGENT B1 ;  /* 0x0000000000017941 */ /* 0x000fea0003800200 */
.L_x_25246:
        /* <DEDUP_REMOVED lines=21> */
.L_x_25253:
        /* <DEDUP_REMOVED lines=13> */
.L_x_25255:
[----:B------:R-:W-:Y:S05]  /*5f90*/  BSYNC.RECONVERGENT B2 ;  /* 0x0000000000027941 */ /* 0x000fea0003800200 */
.L_x_25254:
        /* <DEDUP_REMOVED lines=57> */
[----:B------:R-:W-:-:S05]  /*6330*/  VIADD R153, R3, 0x96a522ad ;  /* 0x96a522ad03997836 */ /* 0x000fca0000000000 */
[----:B------:R-:W-:Y:S01]  /*6340*/  LOP3.LUT R176, R153, R176, R189, 0x96, !PT ;  /* 0x000000b099b07212 */ /* 0x000fe200078e96bd */
[----:B------:R-:W-:Y:S02]  /*6350*/  IMAD.MOV.U32 R153, RZ, RZ, R184 ;  /* 0x000000ffff997224 */ /* 0x000fe400078e00b8 */
[----:B------:R-:W-:-:S07]  /*6360*/  IMAD.MOV.U32 R184, RZ, RZ, R188 ;  /* 0x000000ffffb87224 */ /* 0x000fce00078e00bc */
.L_x_25252:
[----:B------:R-:W-:Y:S05]  /*6370*/  BSYNC.RECONVERGENT B1 ;  /* 0x0000000000017941 */ /* 0x000fea0003800200 */
.L_x_25251:
        /* <DEDUP_REMOVED lines=21> */
.L_x_25258:
        /* <DEDUP_REMOVED lines=13> */
.L_x_25260:
[----:B------:R-:W-:Y:S05]  /*65a0*/  BSYNC.RECONVERGENT B2 ;  /* 0x0000000000027941 */ /* 0x000fea0003800200 */
.L_x_25259:
        /* <DEDUP_REMOVED lines=61> */
.L_x_25257:
[----:B------:R-:W-:Y:S05]  /*6980*/  BSYNC.RECONVERGENT B1 ;  /* 0x0000000000017941 */ /* 0x000fea0003800200 */
.L_x_25256:
        /* <DEDUP_REMOVED lines=21> */
.L_x_25263:
        /* <DEDUP_REMOVED lines=13> */
.L_x_25265:
[----:B------:R-:W-:Y:S05]  /*6bb0*/  BSYNC.RECONVERGENT B2 ;  /* 0x0000000000027941 */ /* 0x000fea0003800200 */
.L_x_25264:
        /* <DEDUP_REMOVED lines=61> */
.L_x_25262:
[----:B------:R-:W-:Y:S05]  /*6f90*/  BSYNC.RECONVERGENT B1 ;  /* 0x0000000000017941 */ /* 0x000fea0003800200 */
.L_x_25261:
[----:B------:R-:W-:Y:S01]  /*6fa0*/  I2FP.F32.U32 R175, R187 ;  /* 0x000000bb00af7245 */ /* 0x000fe20000201000 */
[----:B------:R-:W-:Y:S01]  /*6fb0*/  HADD2.F32 R189, -RZ, R155.H0_H0 ;  /* 0x2000009bffbd7230 */ /* 0x000fe20000004100 */
[----:B------:R-:W-:Y:S01]  /*6fc0*/  ISETP.NE.AND P6, PT, R190, 0x1, PT ;  /* 0x00000001be00780c */ /* 0x000fe20003fc5270 */
[----:B------:R-:W-:Y:S02]  /*6fd0*/  BSSY.RECONVERGENT B1, `(.L_x_25266) ;  /* 0x000005f000017945 */ /* 0x000fe40003800200 */
[----:B------:R-:W-:Y:S01]  /*6fe0*/  FFMA.FTZ R187, R175, R132, 1.1641532182693481445e-10 ;  /* 0x2f000000afbb7423 */ /* 0x000fe20000010084 */
[----:B------:R-:W-:Y:S01]  /*6ff0*/  FMUL.FTZ R188, R189, R0 ;  /* 0x00000000bdbc7220 */ /* 0x000fe20000410000 */
[----:B------:R-:W-:Y:S01]  /*7000*/  IMAD.MOV.U32 R175, RZ, RZ, 0x2 ;  /* 0x00000002ffaf7424 */ /* 0x000fe200078e00ff */
[----:B------:R-:W-:Y:S02]  /*7010*/  MOV R189, R174 ;  /* 0x000000ae00bd7202 */ /* 0x000fe40000000f00 */
        /* <DEDUP_REMOVED lines=13> */
.L_x_25268:
        /* <DEDUP_REMOVED lines=15> */
.L_x_25270:
[----:B------:R-:W-:Y:S05]  /*71e0*/  BSYNC.RECONVERGENT B2 ;  /* 0x0000000000027941 */ /* 0x000fea0003800200 */
.L_x_25269:
        /* <DEDUP_REMOVED lines=58> */
[----:B------:R-:W-:Y:S02]  /*7590*/  HFMA2 R175, -RZ, RZ, 0, 0 ;  /* 0x00000000ffaf7431 */ /* 0x000fe400000001ff */
[----:B------:R-:W-:Y:S02]  /*75a0*/  IMAD.MOV.U32 R189, RZ, RZ, R184 ;  /* 0x000000ffffbd7224 */ /* 0x000fe400078e00b8 */
[----:B------:R-:W-:-:S07]  /*75b0*/  IMAD.MOV.U32 R184, RZ, RZ, R188 ;  /* 0x000000ffffb87224 */ /* 0x000fce00078e00bc */
.L_x_25267:
[----:B------:R-:W-:Y:S05]  /*75c0*/  BSYNC.RECONVERGENT B1 ;  /* 0x0000000000017941 */ /* 0x000fea0003800200 */
.L_x_25266:
[----:B------:R-:W-:Y:S01]  /*75d0*/  HADD2.F32 R191, -RZ, R155.H1_H1 ;  /* 0x3000009bffbf7230 */ /* 0x000fe20000004100 */
[----:B------:R-:W-:-:S04]  /*75e0*/  I2FP.F32.U32 R155, R189 ;  /* 0x000000bd009b7245 */ /* 0x000fc80000201000 */
[----:B------:R-:W-:Y:S01]  /*75f0*/  FMUL.FTZ R188, R191, R0 ;  /* 0x00000000bfbc7220 */ /* 0x000fe20000410000 */
        /* <DEDUP_REMOVED lines=13> */
.L_x_25230:
        /* <DEDUP_REMOVED lines=22> */
.L_x_25189:
[----:B------:R-:W-:Y:S05]  /*7830*/  BSYNC.RECONVERGENT B0 ;  /* 0x0000000000007941 */ /* 0x000fea0003800200 */
.L_x_25188:
        /* <DEDUP_REMOVED lines=31> */
.L_x_25276:
        /* <DEDUP_REMOVED lines=13> */
.L_x_25278:
[----:B------:R-:W-:Y:S05]  /*7b00*/  BSYNC.RECONVERGENT B2 ;  /* 0x0000000000027941 */ /* 0x000fea0003800200 */
.L_x_25277:
        /* <DEDUP_REMOVED lines=58> */
[----:B------:R-:W-:-:S07]  /*7eb0*/  IMAD.MOV.U32 R136, RZ, RZ, R185 ;  /* 0x000000ffff887224 */ /* 0x000fce00078e00b9 */
.L_x_25275:
[----:B------:R-:W-:Y:S05]  /*7ec0*/  BSYNC.RECONVERGENT B1 ;  /* 0x0000000000017941 */ /* 0x000fea0003800200 */
.L_x_25274:
        /* <DEDUP_REMOVED lines=27> */
.L_x_25281:
        /* <DEDUP_REMOVED lines=13> */
.L_x_25283:
[----:B------:R-:W-:Y:S05]  /*8150*/  BSYNC.RECONVERGENT B2 ;  /* 0x0000000000027941 */ /* 0x000fea0003800200 */
.L_x_25282:
        /* <DEDUP_REMOVED lines=61> */
.L_x_25280:
[----:B------:R-:W-:Y:S05]  /*8530*/  BSYNC.RECONVERGENT B1 ;  /* 0x0000000000017941 */ /* 0x000fea0003800200 */
.L_x_25279:
        /* <DEDUP_REMOVED lines=22> */
.L_x_25286:
        /* <DEDUP_REMOVED lines=13> */
.L_x_25288:
[----:B------:R-:W-:Y:S05]  /*8770*/  BSYNC.RECONVERGENT B2 ;  /* 0x0000000000027941 */ /* 0x000fea0003800200 */
.L_x_25287:
        /* <DEDUP_REMOVED lines=61> */
.L_x_25285:
[----:B------:R-:W-:Y:S05]  /*8b50*/  BSYNC.RECONVERGENT B1 ;  /* 0x0000000000017941 */ /* 0x000fea0003800200 */
.L_x_25284:
[----:B------:R-:W-:Y:S01]  /*8b60*/  I2FP.F32.U32 R139, R138 ;  /* 0x0000008a008b7245 */ /* 0x000fe20000201000 */
[----:B------:R-:W-:Y:S01]  /*8b70*/  HADD2.F32 R175, -RZ, R157.H0_H0 ;  /* 0x2000009dffaf7230 */ /* 0x000fe20000004100 */
[----:B------:R-:W-:Y:S01]  /*8b80*/  ISETP.NE.AND P2, PT, R189, 0x1, PT ;  /* 0x00000001bd00780c */ /* 0x000fe20003f45270 */
[----:B------:R-:W-:Y:S02]  /*8b90*/  BSSY.RECONVERGENT B1, `(.L_x_25289) ;  /* 0x000005e000017945 */ /* 0x000fe40003800200 */
        /* <DEDUP_REMOVED lines=18> */
.L_x_25291:
        /* <DEDUP_REMOVED lines=13> */
.L_x_25293:
[----:B------:R-:W-:Y:S05]  /*8d90*/  BSYNC.RECONVERGENT B2 ;  /* 0x0000000000027941 */ /* 0x000fea0003800200 */
.L_x_25292:
        /* <DEDUP_REMOVED lines=61> */
.L_x_25290:
[----:B------:R-:W-:Y:S05]  /*9170*/  BSYNC.RECONVERGENT B1 ;  /* 0x0000000000017941 */ /* 0x000fea0003800200 */
.L_x_25289:
        /* <DEDUP_REMOVED lines=22> */
.L_x_25296:
        /* <DEDUP_REMOVED lines=13> */
.L_x_25298:
[----:B------:R-:W-:Y:S05]  /*93b0*/  BSYNC.RECONVERGENT B2 ;  /* 0x0000000000027941 */ /* 0x000fea0003800200 */
.L_x_25297:
        /* <DEDUP_REMOVED lines=61> */
.L_x_25295:
[----:B------:R-:W-:Y:S05]  /*9790*/  BSYNC.RECONVERGENT B1 ;  /* 0x0000000000017941 */ /* 0x000fea0003800200 */
.L_x_25294:
        /* <DEDUP_REMOVED lines=22> */
.L_x_25301:
        /* <DEDUP_REMOVED lines=13> */
.L_x_25303:
[----:B------:R-:W-:Y:S05]  /*99d0*/  BSYNC.RECONVERGENT B2 ;  /* 0x0000000000027941 */ /* 0x000fea0003800200 */
.L_x_25302:
        /* <DEDUP_REMOVED lines=61> */
.L_x_25300:
[----:B------:R-:W-:Y:S05]  /*9db0*/  BSYNC.RECONVERGENT B1 ;  /* 0x0000000000017941 */ /* 0x000fea0003800200 */
.L_x_25299:
        /* <DEDUP_REMOVED lines=8> */
[----:B------:R-:W-:Y:S02]  /*9e40*/  FSETP.GTU.FTZ.AND P4, PT, R158, R185, PT ;  /* 0x000000b99e00720b */ /* 0x000fe40003f9c000 */
        /* <DEDUP_REMOVED lines=13> */
.L_x_25306:
        /* <DEDUP_REMOVED lines=13> */
.L_x_25308:
[----:B------:R-:W-:Y:S05]  /*9ff0*/  BSYNC.RECONVERGENT B2 ;  /* 0x0000000000027941 */ /* 0x000fea0003800200 */
.L_x_25307:
[----:B------:R-:W-:Y:S01]  /*a000*/  IMAD.WIDE.U32 R176, R193, -0x326172a9, RZ ;  /* 0xcd9e8d57c1b07825 */ /* 0x000fe200078e00ff */
[----:B------:R-:W-:-:S03]  /*a010*/  LOP3.LUT R196, R173, R175, R3, 0x96, !PT ;  /* 0x000000afadc47212 */ /* 0x000fc600078e9603 */
[----:B------:R-:W-:Y:S01]  /*a020*/  HFMA2 R195, -RZ, RZ, 0, 0 ;  /* 0x00000000ffc37431 */ /* 0x000fe200000001ff */
[----:B------:R-:W-:Y:S01]  /*a030*/  IADD3 R175, PT, PT, R2, -0x61c88647, RZ ;  /* 0x9e3779b902af7810 */ /* 0x000fe20007ffe0ff */
[----:B------:R-:W-:Y:S01]  /*a040*/  IMAD.MOV.U32 R158, RZ, RZ, R186 ;  /* 0x000000ffff9e7224 */ /* 0x000fe200078e00ba */
        /* <DEDUP_REMOVED lines=56> */
.L_x_25305:
[----:B------:R-:W-:Y:S05]  /*a3d0*/  BSYNC.RECONVERGENT B1 ;  /* 0x0000000000017941 */ /* 0x000fea0003800200 */
.L_x_25304:
[----:B------:R-:W-:Y:S01]  /*a3e0*/  I2FP.F32.U32 R175, R158 ;  /* 0x0000009e00af7245 */ /* 0x000fe20000201000 */
[----:B------:R-:W-:Y:S01]  /*a3f0*/  HADD2.F32 R189, -RZ, R159.H0_H0 ;  /* 0x2000009fffbd7230 */ /* 0x000fe20000004100 */
[----:B------:R-:W-:Y:S01]  /*a400*/  ISETP.NE.AND P6, PT, R195, 0x1, PT ;  /* 0x00000001c300780c */ /* 0x000fe20003fc5270 */
[----:B------:R-:W-:Y:S01]  /*a410*/  BSSY.RECONVERGENT B1, `(.L_x_25309) ;  /* 0x0000060000017945 */ /* 0x000fe20003800200 */
[----:B------:R-:W-:Y:S02]  /*a420*/  IMAD.MOV.U32 R191, RZ, RZ, R174 ;  /* 0x000000ffffbf7224 */ /* 0x000fe400078e00ae */
        /* <DEDUP_REMOVED lines=17> */
.L_x_25311:
        /* <DEDUP_REMOVED lines=15> */
.L_x_25313:
[----:B------:R-:W-:Y:S05]  /*a630*/  BSYNC.RECONVERGENT B2 ;  /* 0x0000000000027941 */ /* 0x000fea0003800200 */
.L_x_25312:
        /* <DEDUP_REMOVED lines=61> */
.L_x_25310:
[----:B------:R-:W-:Y:S05]  /*aa10*/  BSYNC.RECONVERGENT B1 ;  /* 0x0000000000017941 */ /* 0x000fea0003800200 */
.L_x_25309:
        /* <DEDUP_REMOVED lines=10> */
.L_x_25273:
        /* <DEDUP_REMOVED lines=16> */
.L_x_25317:
        /* <DEDUP_REMOVED lines=13> */
.L_x_25319:
[----:B------:R-:W-:Y:S05]  /*ac90*/  BSYNC.RECONVERGENT B2 ;  /* 0x0000000000027941 */ /* 0x000fea0003800200 */
.L_x_25318:
        /* <DEDUP_REMOVED lines=59> */
.L_x_25316:
[----:B------:R-:W-:Y:S05]  /*b050*/  BSYNC.RECONVERGENT B1 ;  /* 0x0000000000017941 */ /* 0x000fea0003800200 */
.L_x_25315:
[----:B------:R-:W0:Y:S01]  /*b060*/  LDC R138, c[0x0][0x404] ;  /* 0x00010100ff8a7b82 */ /* 0x000e220000000800 */
[----:B------:R-:W-:Y:S01]  /*b070*/  I2FP.F32.U32 R139, R136 ;  /* 0x00000088008b7245 */ /* 0x000fe20000201000 */
[----:B------:R-:W-:Y:S01]  /*b080*/  HFMA2 R136, -RZ, RZ, 0.1171875, 0 ;  /* 0x2f800000ff887431 */ /* 0x000fe200000001ff */
[----:B------:R-:W-:Y:S01]  /*b090*/  ISETP.NE.AND P1, PT, R187, 0x1, PT ;  /* 0x00000001bb00780c */ /* 0x000fe20003f25270 */
[----:B-----5:R-:W-:Y:S01]  /*b0a0*/  HADD2.F32 R175, -RZ, R156.H0_H0 ;  /* 0x2000009cffaf7230 */ /* 0x020fe20000004100 */
[----:B------:R-:W-:Y:S01]  /*b0b0*/  LOP3.LUT R192, R192, 0xfffffffd, RZ, 0xc0, !PT ;  /* 0xfffffffdc0c07812 */ /* 0x000fe200078ec0ff */
[----:B------:R-:W-:Y:S02]  /*b0c0*/  BSSY.RECONVERGENT B1, `(.L_x_25320) ;  /* 0x000005f000017945 */ /* 0x000fe40003800200 */
[----:B------:R-:W1:Y:S01]  /*b0d0*/  LDC R137, c[0x0][0x408] ;  /* 0x00010200ff897b82 */ /* 0x000e620000000800 */
[----:B------:R-:W-:Y:S01]  /*b0e0*/  FMUL.FTZ R188, R175, R0 ;  /* 0x00000000afbc7220 */ /* 0x000fe20000410000 */
[----:B------:R-:W-:Y:S01]  /*b0f0*/  MOV R175, R174 ;  /* 0x000000ae00af7202 */ /* 0x000fe20000000f00 */
[----:B------:R-:W-:-:S05]  /*b100*/  FFMA.FTZ R139, R139, R136, 1.1641532182693481445e-10 ;  /* 0x2f0000008b8b7423 */ /* 0x000fca0000010088 */
        /* <DEDUP_REMOVED lines=15> */
.L_x_25322:
        /* <DEDUP_REMOVED lines=13> */
.L_x_25324:
[----:B------:R-:W-:Y:S05]  /*b2d0*/  BSYNC.RECONVERGENT B2 ;  /* 0x0000000000027941 */ /* 0x000fea0003800200 */
.L_x_25323:
[----:B------:R-:W-:Y:S01]  /*b2e0*/  IMAD.WIDE.U32 R176, R193, -0x326172a9, RZ ;  /* 0xcd9e8d57c1b07825 */ /* 0x000fe200078e00ff */
[----:B------:R-:W-:Y:S02]  /*b2f0*/  LOP3.LUT R190, R173, R175, R3, 0x96, !PT ;  /* 0x000000afadbe7212 */ /* 0x000fe400078e9603 */
[C---:B------:R-:W-:Y:S01]  /*b300*/  IADD3 R175, PT, PT, R2.reuse, -0x61c88647, RZ ;  /* 0x9e3779b902af7810 */ /* 0x040fe20007ffe0ff */
[----:B------:R-:W-:Y:S01]  /*b310*/  VIADD R185, R2, 0x3c6ef372 ;  /* 0x3c6ef37202b97836 */ /* 0x000fe20000000000 */
[----:B------:R-:W-:Y:S01]  /*b320*/  LOP3.LUT R188, R181, R177, R2, 0x96, !PT ;  /* 0x000000b1b5bc7212 */ /* 0x000fe200078e9602 */
[C---:B------:R-:W-:Y:S01]  /*b330*/  VIADD R177, R3.reuse, 0xbb67ae85 ;  /* 0xbb67ae8503b17836 */ /* 0x040fe20000000000 */
[----:B------:R-:W-:Y:S01]  /*b340*/  IADD3 R187, PT, PT, R3, 0x76cf5d0a, RZ ;  /* 0x76cf5d0a03bb7810 */ /* 0x000fe20007ffe0ff */
        /* <DEDUP_REMOVED lines=54> */
.L_x_25321:
[----:B------:R-:W-:Y:S05]  /*b6b0*/  BSYNC.RECONVERGENT B1 ;  /* 0x0000000000017941 */ /* 0x000fea0003800200 */
.L_x_25320:
[----:B------:R-:W-:Y:S01]  /*b6c0*/  ISETP.NE.AND P2, PT, R188, 0x1, PT ;  /* 0x00000001bc00780c */ /* 0x000fe20003f45270 */
[----:B------:R-:W-:Y:S01]  /*b6d0*/  HADD2.F32 R185, -RZ, R156.H1_H1 ;  /* 0x3000009cffb97230 */ /* 0x000fe20000004100 */
        /* <DEDUP_REMOVED lines=19> */
.L_x_25327:
        /* <DEDUP_REMOVED lines=13> */
.L_x_25329:
[----:B------:R-:W-:Y:S05]  /*b8e0*/  BSYNC.RECONVERGENT B2 ;  /* 0x0000000000027941 */ /* 0x000fea0003800200 */
.L_x_25328:
        /* <DEDUP_REMOVED lines=61> */
.L_x_25326:
[----:B------:R-:W-:Y:S05]  /*bcc0*/  BSYNC.RECONVERGENT B1 ;  /* 0x0000000000017941 */ /* 0x000fea0003800200 */
.L_x_25325:
        /* <DEDUP_REMOVED lines=21> */
.L_x_25332:
        /* <DEDUP_REMOVED lines=13> */
.L_x_25334:
[----:B------:R-:W-:Y:S05]  /*bef0*/  BSYNC.RECONVERGENT B2 ;  /* 0x0000000000027941 */ /* 0x000fea0003800200 */
.L_x_25333:
        /* <DEDUP_REMOVED lines=61> */
.L_x_25331:
[----:B------:R-:W-:Y:S05]  /*c2d0*/  BSYNC.RECONVERGENT B1 ;  /* 0x0000000000017941 */ /* 0x000fea0003800200 */
.L_x_25330:
        /* <DEDUP_REMOVED lines=21> */
.L_x_25337:
        /* <DEDUP_REMOVED lines=13> */
.L_x_25339:
[----:B------:R-:W-:Y:S05]  /*c500*/  BSYNC.RECONVERGENT B2 ;  /* 0x0000000000027941 */ /* 0x000fea0003800200 */
.L_x_25338:
        /* <DEDUP_REMOVED lines=61> */
.L_x_25336:
[----:B------:R-:W-:Y:S05]  /*c8e0*/  BSYNC.RECONVERGENT B1 ;  /* 0x0000000000017941 */ /* 0x000fea0003800200 */
.L_x_25335:
        /* <DEDUP_REMOVED lines=21> */
.L_x_25342:
        /* <DEDUP_REMOVED lines=13> */
.L_x_25344:
[----:B------:R-:W-:Y:S05]  /*cb10*/  BSYNC.RECONVERGENT B2 ;  /* 0x0000000000027941 */ /* 0x000fea0003800200 */
.L_x_25343:
        /* <DEDUP_REMOVED lines=61> */
.L_x_25341:
[----:B------:R-:W-:Y:S05]  /*cef0*/  BSYNC.RECONVERGENT B1 ;  /* 0x0000000000017941 */ /* 0x000fea0003800200 */
.L_x_25340:
        /* <DEDUP_REMOVED lines=21> */
.L_x_25347:
        /* <DEDUP_REMOVED lines=13> */
.L_x_25349:
[----:B------:R-:W-:Y:S05]  /*d120*/  BSYNC.RECONVERGENT B2 ;  /* 0x0000000000027941 */ /* 0x000fea0003800200 */
.L_x_25348:
        /* <DEDUP_REMOVED lines=61> */
.L_x_25346:
[----:B------:R-:W-:Y:S05]  /*d500*/  BSYNC.RECONVERGENT B1 ;  /* 0x0000000000017941 */ /* 0x000fea0003800200 */
.L_x_25345:
        /* <DEDUP_REMOVED lines=21> */
.L_x_25352:
        /* <DEDUP_REMOVED lines=15> */
.L_x_25354:
[----:B------:R-:W-:Y:S05]  /*d750*/  BSYNC.RECONVERGENT B2 ;  /* 0x0000000000027941 */ /* 0x000fea0003800200 */
.L_x_25353:
        /* <DEDUP_REMOVED lines=61> */
.L_x_25351:
[----:B------:R-:W-:Y:S05]  /*db30*/  BSYNC.RECONVERGENT B1 ;  /* 0x0000000000017941 */ /* 0x000fea0003800200 */
.L_x_25350:
        /* <DEDUP_REMOVED lines=16> */
.L_x_25314:
        /* <DEDUP_REMOVED lines=22> */
.L_x_25272:
[----:B------:R-:W-:Y:S05]  /*dda0*/  BSYNC.RECONVERGENT B0 ;  /* 0x0000000000007941 */ /* 0x000fea0003800200 */
.L_x_25271:
        /* <DEDUP_REMOVED lines=17> */
[----:B0-2---:R-:W-:Y:S02]  /*dec0*/  HFMA2 R189, -RZ, RZ, 0, 1.1920928955078125e-07 ;  /* 0x00000002ffbd7431 */ /* 0x005fe400000001ff */
        /* <DEDUP_REMOVED lines=13> */
.L_x_25360:
        /* <DEDUP_REMOVED lines=13> */
.L_x_25362:
[----:B------:R-:W-:Y:S05]  /*e070*/  BSYNC.RECONVERGENT B2 ;  /* 0x0000000000027941 */ /* 0x000fea0003800200 */
.L_x_25361:
        /* <DEDUP_REMOVED lines=59> */
.L_x_25359:
[----:B------:R-:W-:Y:S05]  /*e430*/  BSYNC.RECONVERGENT B1 ;  /* 0x0000000000017941 */ /* 0x000fea0003800200 */
.L_x_25358:
        /* <DEDUP_REMOVED lines=14> */
[----:B------:R-:W-:Y:S02]  /*e520*/  FSEL R141, R142, RZ, !P0 ;  /* 0x000000ff8e8d7208 */ /* 0x000fe40004000000 */
[----:B------:R-:W-:-:S05]  /*e530*/  MOV R142, R174 ;  /* 0x000000ae008e7202 */ /* 0x000fca0000000f00 */
        /* <DEDUP_REMOVED lines=11> */
.L_x_25365:
        /* <DEDUP_REMOVED lines=13> */
.L_x_25367:
[----:B------:R-:W-:Y:S05]  /*e6c0*/  BSYNC.RECONVERGENT B2 ;  /* 0x0000000000027941 */ /* 0x000fea0003800200 */
.L_x_25366:
        /* <DEDUP_REMOVED lines=56> */
[----:B------:R-:W-:Y:S02]  /*ea50*/  LOP3.LUT R177, R141, R174, R177, 0x96, !PT ;  /* 0x000000ae8db17212 */ /* 0x000fe400078e96b1 */
[----:B------:R-:W-:Y:S02]  /*ea60*/  MOV R174, R176 ;  /* 0x000000b000ae7202 */ /* 0x000fe40000000f00 */
[----:B------:R-:W-:Y:S01]  /*ea70*/  LOP3.LUT R176, R143, R142, R191, 0x96, !PT ;  /* 0x0000008e8fb07212 */ /* 0x000fe200078e96bf */
[----:B------:R-:W-:Y:S01]  /*ea80*/  IMAD.MOV.U32 R142, RZ, RZ, R186 ;  /* 0x000000ffff8e7224 */ /* 0x000fe200078e00ba */
[----:B------:R-:W-:-:S07]  /*ea90*/  MOV R186, R190 ;  /* 0x000000be00ba7202 */ /* 0x000fce0000000f00 */
.L_x_25364:
[----:B------:R-:W-:Y:S05]  /*eaa0*/  BSYNC.RECONVERGENT B1 ;  /* 0x0000000000017941 */ /* 0x000fea0003800200 */
.L_x_25363:
        /* <DEDUP_REMOVED lines=22> */
.L_x_25370:
        /* <DEDUP_REMOVED lines=13> */
.L_x_25372:
[----:B------:R-:W-:Y:S05]  /*ece0*/  BSYNC.RECONVERGENT B2 ;  /* 0x0000000000027941 */ /* 0x000fea0003800200 */
.L_x_25371:
        /* <DEDUP_REMOVED lines=61> */
.L_x_25369:
[----:B------:R-:W-:Y:S05]  /*f0c0*/  BSYNC.RECONVERGENT B1 ;  /* 0x0000000000017941 */ /* 0x000fea0003800200 */
.L_x_25368:
        /* <DEDUP_REMOVED lines=22> */
.L_x_25375:
        /* <DEDUP_REMOVED lines=13> */
.L_x_25377:
[----:B------:R-:W-:Y:S05]  /*f300*/  BSYNC.RECONVERGENT B2 ;  /* 0x0000000000027941 */ /* 0x000fea0003800200 */
.L_x_25376:
        /* <DEDUP_REMOVED lines=61> */
.L_x_25374:
[----:B------:R-:W-:Y:S05]  /*f6e0*/  BSYNC.RECONVERGENT B1 ;  /* 0x0000000000017941 */ /* 0x000fea0003800200 */
.L_x_25373:
        /* <DEDUP_REMOVED lines=22> */
.L_x_25380:
        /* <DEDUP_REMOVED lines=13> */
.L_x_25382:
[----:B------:R-:W-:Y:S05]  /*f920*/  BSYNC.RECONVERGENT B2 ;  /* 0x0000000000027941 */ /* 0x000fea0003800200 */
.L_x_25381:
        /* <DEDUP_REMOVED lines=61> */
.L_x_25379:
[----:B------:R-:W-:Y:S05]  /*fd00*/  BSYNC.RECONVERGENT B1 ;  /* 0x0000000000017941 */ /* 0x000fea0003800200 */
.L_x_25378:
        /* <DEDUP_REMOVED lines=22> */
.L_x_25385:
        /* <DEDUP_REMOVED lines=13> */
.L_x_25387:
[----:B------:R-:W-:Y:S05]  /*ff40*/  BSYNC.RECONVERGENT B2 ;  /* 0x0000000000027941 */ /* 0x000fea0003800200 */
.L_x_25386:
        /* <DEDUP_REMOVED lines=61> */
.L_x_25384:
[----:B------:R-:W-:Y:S05]  /*10320*/  BSYNC.RECONVERGENT B1 ;  /* 0x0000000000017941 */ /* 0x000fea0003800200 */
.L_x_25383:
        /* <DEDUP_REMOVED lines=22> */
.L_x_25390:
        /* <DEDUP_REMOVED lines=13> */
.L_x_25392:
[----:B------:R-:W-:Y:S05]  /*10560*/  BSYNC.RECONVERGENT B2 ;  /* 0x0000000000027941 */ /* 0x000fea0003800200 */
.L_x_25391:
        /* <DEDUP_REMOVED lines=61> */
.L_x_25389:
[----:B------:R-:W-:Y:S05]  /*10940*/  BSYNC.RECONVERGENT B1 ;  /* 0x0000000000017941 */ /* 0x000fea0003800200 */
.L_x_25388:
[----:B------:R-:W-:Y:S01]  /*10950*/  I2FP.F32.U32 R175, R162 ;  /* 0x000000a200af7245 */ /* 0x000fe20000201000 */
[----:B------:R-:W-:Y:S01]  /*10960*/  HADD2.F32 R189, -RZ, R163.H0_H0 ;  /* 0x200000a3ffbd7230 */ /* 0x000fe20000004100 */
[----:B------:R-:W-:Y:S01]  /*10970*/  ISETP.NE.AND P6, PT, R195, 0x1, PT ;  /* 0x00000001c300780c */ /* 0x000fe20003fc5270 */
[----:B------:R-:W-:Y:S01]  /*10980*/  BSSY.RECONVERGENT B1, `(.L_x_25393) ;  /* 0x0000060000017945 */ /* 0x000fe20003800200 */
[----:B------:R-:W-:Y:S01]  /*10990*/  MOV R191, R174 ;  /* 0x000000ae00bf7202 */ /* 0x000fe20000000f00 */
        /* <DEDUP_REMOVED lines=17> */
.L_x_25395:
        /* <DEDUP_REMOVED lines=15> */
.L_x_25397:
[----:B------:R-:W-:Y:S05]  /*10ba0*/  BSYNC.RECONVERGENT B2 ;  /* 0x0000000000027941 */ /* 0x000fea0003800200 */
.L_x_25396:
        /* <DEDUP_REMOVED lines=61> */
.L_x_25394:
[----:B------:R-:W-:Y:S05]  /*10f80*/  BSYNC.RECONVERGENT B1 ;  /* 0x0000000000017941 */ /* 0x000fea0003800200 */
.L_x_25393:
        /* <DEDUP_REMOVED lines=10> */
.L_x_25357:
        /* <DEDUP_REMOVED lines=16> */
.L_x_25401:
        /* <DEDUP_REMOVED lines=13> */
.L_x_25403:
[----:B------:R-:W-:Y:S05]  /*11200*/  BSYNC.RECONVERGENT B2 ;  /* 0x0000000000027941 */ /* 0x000fea0003800200 */
.L_x_25402:
        /* <DEDUP_REMOVED lines=59> */
.L_x_25400:
[----:B------:R-:W-:Y:S05]  /*115c0*/  BSYNC.RECONVERGENT B1 ;  /* 0x0000000000017941 */ /* 0x000fea0003800200 */
.L_x_25399:
        /* <DEDUP_REMOVED lines=8> */
[----:B--2---:R-:W-:Y:S01]  /*11650*/  FMUL.FTZ R188, R175, R0 ;  /* 0x00000000afbc7220 */ /* 0x004fe20000410000 */
        /* <DEDUP_REMOVED lines=17> */
.L_x_25406:
        /* <DEDUP_REMOVED lines=13> */
.L_x_25408:
[----:B------:R-:W-:Y:S05]  /*11840*/  BSYNC.RECONVERGENT B2 ;  /* 0x0000000000027941 */ /* 0x000fea0003800200 */
.L_x_25407:
        /* <DEDUP_REMOVED lines=61> */
.L_x_25405:
[----:B------:R-:W-:Y:S05]  /*11c20*/  BSYNC.RECONVERGENT B1 ;  /* 0x0000000000017941 */ /* 0x000fea0003800200 */
.L_x_25404:
        /* <DEDUP_REMOVED lines=21> */
.L_x_25411:
        /* <DEDUP_REMOVED lines=13> */
.L_x_25413:
[----:B------:R-:W-:Y:S05]  /*11e50*/  BSYNC.RECONVERGENT B2 ;  /* 0x0000000000027941 */ /* 0x000fea0003800200 */
.L_x_25412:
        /* <DEDUP_REMOVED lines=61> */
.L_x_25410:
[----:B------:R-:W-:Y:S05]  /*12230*/  BSYNC.RECONVERGENT B1 ;  /* 0x0000000000017941 */ /* 0x000fea0003800200 */
.L_x_25409:
        /* <DEDUP_REMOVED lines=21> */
.L_x_25416:
        /* <DEDUP_REMOVED lines=13> */
.L_x_25418:
[----:B------:R-:W-:Y:S05]  /*12460*/  BSYNC.RECONVERGENT B2 ;  /* 0x0000000000027941 */ /* 0x000fea0003800200 */
.L_x_25417:
        /* <DEDUP_REMOVED lines=61> */
.L_x_25415:
[----:B------:R-:W-:Y:S05]  /*12840*/  BSYNC.RECONVERGENT B1 ;  /* 0x0000000000017941 */ /* 0x000fea0003800200 */
.L_x_25414:
        /* <DEDUP_REMOVED lines=21> */
.L_x_25421:
        /* <DEDUP_REMOVED lines=13> */
.L_x_25423:
[----:B------:R-:W-:Y:S05]  /*12a70*/  BSYNC.RECONVERGENT B2 ;  /* 0x0000000000027941 */ /* 0x000fea0003800200 */
.L_x_25422:
        /* <DEDUP_REMOVED lines=61> */
.L_x_25420:
[----:B------:R-:W-:Y:S05]  /*12e50*/  BSYNC.RECONVERGENT B1 ;  /* 0x0000000000017941 */ /* 0x000fea0003800200 */
.L_x_25419:
        /* <DEDUP_REMOVED lines=21> */
.L_x_25426:
        /* <DEDUP_REMOVED lines=13> */
.L_x_25428:
[----:B------:R-:W-:Y:S05]  /*13080*/  BSYNC.RECONVERGENT B2 ;  /* 0x0000000000027941 */ /* 0x000fea0003800200 */
.L_x_25427:
        /* <DEDUP_REMOVED lines=61> */
.L_x_25425:
[----:B------:R-:W-:Y:S05]  /*13460*/  BSYNC.RECONVERGENT B1 ;  /* 0x0000000000017941 */ /* 0x000fea0003800200 */
.L_x_25424:
        /* <DEDUP_REMOVED lines=21> */
.L_x_25431:
        /* <DEDUP_REMOVED lines=13> */
.L_x_25433:
[----:B------:R-:W-:Y:S05]  /*13690*/  BSYNC.RECONVERGENT B2 ;  /* 0x0000000000027941 */ /* 0x000fea0003800200 */
.L_x_25432:
        /* <DEDUP_REMOVED lines=61> */
.L_x_25430:
[----:B------:R-:W-:Y:S05]  /*13a70*/  BSYNC.RECONVERGENT B1 ;  /* 0x0000000000017941 */ /* 0x000fea0003800200 */
.L_x_25429:
        /* <DEDUP_REMOVED lines=21> */
.L_x_25436:
        /* <DEDUP_REMOVED lines=15> */
.L_x_25438:
[----:B------:R-:W-:Y:S05]  /*13cc0*/  BSYNC.RECONVERGENT B2 ;  /* 0x0000000000027941 */ /* 0x000fea0003800200 */
.L_x_25437:
        /* <DEDUP_REMOVED lines=61> */
.L_x_25435:
[----:B------:R-:W-:Y:S05]  /*140a0*/  BSYNC.RECONVERGENT B1 ;  /* 0x0000000000017941 */ /* 0x000fea0003800200 */
.L_x_25434:
        /* <DEDUP_REMOVED lines=16> */
.L_x_25398:
        /* <DEDUP_REMOVED lines=22> */
.L_x_25356:
[----:B------:R-:W-:Y:S05]  /*14310*/  BSYNC.RECONVERGENT B0 ;  /* 0x0000000000007941 */ /* 0x000fea0003800200 */
.L_x_25355:
        /* <DEDUP_REMOVED lines=31> */
.L_x_25444:
        /* <DEDUP_REMOVED lines=13> */
.L_x_25446:
[----:B------:R-:W-:Y:S05]  /*145e0*/  BSYNC.RECONVERGENT B2 ;  /* 0x0000000000027941 */ /* 0x000fea0003800200 */
.L_x_25445:
        /* <DEDUP_REMOVED lines=59> */
.L_x_25443:
[----:B------:R-:W-:Y:S05]  /*149a0*/  BSYNC.RECONVERGENT B1 ;  /* 0x0000000000017941 */ /* 0x000fea0003800200 */
.L_x_25442:
        /* <DEDUP_REMOVED lines=27> */
.L_x_25449:
        /* <DEDUP_REMOVED lines=13> */
.L_x_25451:
[----:B------:R-:W-:Y:S05]  /*14c30*/  BSYNC.RECONVERGENT B2 ;  /* 0x0000000000027941 */ /* 0x000fea0003800200 */
.L_x_25450:
        /* <DEDUP_REMOVED lines=61> */
.L_x_25448:
[----:B------:R-:W-:Y:S05]  /*15010*/  BSYNC.RECONVERGENT B1 ;  /* 0x0000000000017941 */ /* 0x000fea0003800200 */
.L_x_25447:
        /* <DEDUP_REMOVED lines=22> */
.L_x_25454:
        /* <DEDUP_REMOVED lines=13> */
.L_x_25456:
[----:B------:R-:W-:Y:S05]  /*15250*/  BSYNC.RECONVERGENT B2 ;  /* 0x0000000000027941 */ /* 0x000fea0003800200 */
.L_x_25455:
        /* <DEDUP_REMOVED lines=61> */
.L_x_25453:
[----:B------:R-:W-:Y:S05]  /*15630*/  BSYNC.RECONVERGENT B1 ;  /* 0x0000000000017941 */ /* 0x000fea0003800200 */
.L_x_25452:
        /* <DEDUP_REMOVED lines=22> */
.L_x_25459:
        /* <DEDUP_REMOVED lines=13> */
.L_x_25461:
[----:B------:R-:W-:Y:S05]  /*15870*/  BSYNC.RECONVERGENT B2 ;  /* 0x0000000000027941 */ /* 0x000fea0003800200 */
.L_x_25460:
        /* <DEDUP_REMOVED lines=61> */
.L_x_25458:
[----:B------:R-:W-:Y:S05]  /*15c50*/  BSYNC.RECONVERGENT B1 ;  /* 0x0000000000017941 */ /* 0x000fea0003800200 */
.L_x_25457:
        /* <DEDUP_REMOVED lines=22> */
.L_x_25464:
        /* <DEDUP_REMOVED lines=13> */
.L_x_25466:
[----:B------:R-:W-:Y:S05]  /*15e90*/  BSYNC.RECONVERGENT B2 ;  /* 0x0000000000027941 */ /* 0x000fea0003800200 */
.L_x_25465:
        /* <DEDUP_REMOVED lines=61> */
.L_x_25463:
[----:B------:R-:W-:Y:S05]  /*16270*/  BSYNC.RECONVERGENT B1 ;  /* 0x0000000000017941 */ /* 0x000fea0003800200 */
.L_x_25462:
        /* <DEDUP_REMOVED lines=22> */
.L_x_25469:
        /* <DEDUP_REMOVED lines=13> */
.L_x_25471:
[----:B------:R-:W-:Y:S05]  /*164b0*/  BSYNC.RECONVERGENT B2 ;  /* 0x0000000000027941 */ /* 0x000fea0003800200 */
.L_x_25470:
        /* <DEDUP_REMOVED lines=61> */
.L_x_25468:
[----:B------:R-:W-:Y:S05]  /*16890*/  BSYNC.RECONVERGENT B1 ;  /* 0x0000000000017941 */ /* 0x000fea0003800200 */
.L_x_25467:
        /* <DEDUP_REMOVED lines=22> */
.L_x_25474:
        /* <DEDUP_REMOVED lines=13> */
.L_x_25476:
[----:B------:R-:W-:Y:S05]  /*16ad0*/  BSYNC.RECONVERGENT B2 ;  /* 0x0000000000027941 */ /* 0x000fea0003800200 */
.L_x_25475:
        /* <DEDUP_REMOVED lines=61> */
.L_x_25473:
[----:B------:R-:W-:Y:S05]  /*16eb0*/  BSYNC.RECONVERGENT B1 ;  /* 0x0000000000017941 */ /* 0x000fea0003800200 */
.L_x_25472:
        /* <DEDUP_REMOVED lines=22> */
.L_x_25479:
        /* <DEDUP_REMOVED lines=15> */
.L_x_25481:
[----:B------:R-:W-:Y:S05]  /*17110*/  BSYNC.RECONVERGENT B2 ;  /* 0x0000000000027941 */ /* 0x000fea0003800200 */
.L_x_25480:
        /* <DEDUP_REMOVED lines=61> */
.L_x_25478:
[----:B------:R-:W-:Y:S05]  /*174f0*/  BSYNC.RECONVERGENT B1 ;  /* 0x0000000000017941 */ /* 0x000fea0003800200 */
.L_x_25477:
        /* <DEDUP_REMOVED lines=10> */
.L_x_25441:
        /* <DEDUP_REMOVED lines=16> */
.L_x_25485:
        /* <DEDUP_REMOVED lines=13> */
.L_x_25487:
[----:B------:R-:W-:Y:S05]  /*17770*/  BSYNC.RECONVERGENT B2 ;  /* 0x0000000000027941 */ /* 0x000fea0003800200 */
.L_x_25486:
        /* <DEDUP_REMOVED lines=59> */
.L_x_25484:
[----:B------:R-:W-:Y:S05]  /*17b30*/  BSYNC.RECONVERGENT B1 ;  /* 0x0000000000017941 */ /* 0x000fea0003800200 */
.L_x_25483:
[----:B------:R-:W0:Y:S01]  /*17b40*/  LDC R145, c[0x0][0x408] ;  /* 0x00010200ff917b82 */ /* 0x000e220000000800 */
[----:B------:R-:W-:Y:S01]  /*17b50*/  I2FP.F32.U32 R147, R144 ;  /* 0x0000009000937245 */ /* 0x000fe20000201000 */
[----:B------:R-:W-:Y:S02]  /*17b60*/  HFMA2 R144, -RZ, RZ, 0.1171875, 0 ;  /* 0x2f800000ff907431 */ /* 0x000fe400000001ff */
[----:B-----5:R-:W-:Y:S01]  /*17b70*/  HADD2.F32 R175, -RZ, R164.H0_H0 ;  /* 0x200000a4ffaf7230 */ /* 0x020fe20000004100 */
[----:B------:R-:W-:Y:S01]  /*17b80*/  ISETP.NE.AND P0, PT, R187, 0x1, PT ;  /* 0x00000001bb00780c */ /* 0x000fe20003f05270 */
[----:B------:R-:W-:Y:S01]  /*17b90*/  BSSY.RECONVERGENT B1, `(.L_x_25488) ;  /* 0x0000060000017945 */ /* 0x000fe20003800200 */
[----:B------:R-:W-:Y:S01]  /*17ba0*/  LOP3.LUT R192, R192, 0xfffffffd, RZ, 0xc0, !PT ;  /* 0xfffffffdc0c07812 */ /* 0x000fe200078ec0ff */
[----:B------:R-:W1:Y:S01]  /*17bb0*/  LDC R146, c[0x0][0x404] ;  /* 0x00010100ff927b82 */ /* 0x000e620000000800 */
[----:B--23--:R-:W-:Y:S01]  /*17bc0*/  FMUL.FTZ R188, R175, R0 ;  /* 0x00000000afbc7220 */ /* 0x00cfe20000410000 */
[----:B------:R-:W-:Y:S01]  /*17bd0*/  MOV R175, R174 ;  /* 0x000000ae00af7202 */ /* 0x000fe20000000f00 */
[----:B------:R-:W-:-:S02]  /*17be0*/  FFMA.FTZ R147, R147, R144, 1.1641532182693481445e-10 ;  /* 0x2f00000093937423 */ /* 0x000fc40000010090 */
[----:B0-----:R-:W-:-:S03]  /*17bf0*/  FMUL.FTZ R188, R188, R145 ;  /* 0x00000091bcbc7220 */ /* 0x001fc60000410000 */
[----:B-1----:R-:W-:-:S04]  /*17c00*/  FSETP.GTU.FTZ.AND P1, PT, R147, R146, PT ;  /* 0x000000929300720b */ /* 0x002fc80003f3c000 */
[----:B------:R-:W-:Y:S01]  /*17c10*/  FSEL R147, R188, RZ, !P1 ;  /* 0x000000ffbc937208 */ /* 0x000fe20004800000 */
[----:B------:R-:W-:Y:S01]  /*17c20*/  IMAD.MOV.U32 R188, RZ, RZ, 0x2 ;  /* 0x00000002ffbc7424 */ /* 0x000fe200078e00ff */
[----:B------:R-:W-:-:S13]  /*17c30*/  PLOP3.LUT P1, PT, P1, PT, PT, 0x8, 0x80 ;  /* 0x000000000080781c */ /* 0x000fda0000f2e170 */
        /* <DEDUP_REMOVED lines=10> */
.L_x_25490:
        /* <DEDUP_REMOVED lines=13> */
.L_x_25492:
[----:B------:R-:W-:Y:S05]  /*17db0*/  BSYNC.RECONVERGENT B2 ;  /* 0x0000000000027941 */ /* 0x000fea0003800200 */
.L_x_25491:
        /* <DEDUP_REMOVED lines=61> */
.L_x_25489:
[----:B------:R-:W-:Y:S05]  /*18190*/  BSYNC.RECONVERGENT B1 ;  /* 0x0000000000017941 */ /* 0x000fea0003800200 */
.L_x_25488:
        /* <DEDUP_REMOVED lines=21> */
.L_x_25495:
        /* <DEDUP_REMOVED lines=13> */
.L_x_25497:
[----:B------:R-:W-:Y:S05]  /*183c0*/  BSYNC.RECONVERGENT B2 ;  /* 0x0000000000027941 */ /* 0x000fea0003800200 */
.L_x_25496:
        /* <DEDUP_REMOVED lines=61> */
.L_x_25494:
[----:B------:R-:W-:Y:S05]  /*187a0*/  BSYNC.RECONVERGENT B1 ;  /* 0x0000000000017941 */ /* 0x000fea0003800200 */
.L_x_25493:
        /* <DEDUP_REMOVED lines=21> */
.L_x_25500:
        /* <DEDUP_REMOVED lines=13> */
.L_x_25502:
[----:B------:R-:W-:Y:S05]  /*189d0*/  BSYNC.RECONVERGENT B2 ;  /* 0x0000000000027941 */ /* 0x000fea0003800200 */
.L_x_25501:
        /* <DEDUP_REMOVED lines=61> */
.L_x_25499:
[----:B------:R-:W-:Y:S05]  /*18db0*/  BSYNC.RECONVERGENT B1 ;  /* 0x0000000000017941 */ /* 0x000fea0003800200 */
.L_x_25498:
        /* <DEDUP_REMOVED lines=21> */
.L_x_25505:
        /* <DEDUP_REMOVED lines=13> */
.L_x_25507:
[----:B------:R-:W-:Y:S05]  /*18fe0*/  BSYNC.RECONVERGENT B2 ;  /* 0x0000000000027941 */ /* 0x000fea0003800200 */
.L_x_25506:
        /* <DEDUP_REMOVED lines=61> */
.L_x_25504:
[----:B------:R-:W-:Y:S05]  /*193c0*/  BSYNC.RECONVERGENT B1 ;  /* 0x0000000000017941 */ /* 0x000fea0003800200 */
.L_x_25503:
        /* <DEDUP_REMOVED lines=21> */
.L_x_25510:
        /* <DEDUP_REMOVED lines=13> */
.L_x_25512:
[----:B------:R-:W-:Y:S05]  /*195f0*/  BSYNC.RECONVERGENT B2 ;  /* 0x0000000000027941 */ /* 0x000fea0003800200 */
.L_x_25511:
        /* <DEDUP_REMOVED lines=61> */
.L_x_25509:
[----:B------:R-:W-:Y:S05]  /*199d0*/  BSYNC.RECONVERGENT B1 ;  /* 0x0000000000017941 */ /* 0x000fea0003800200 */
.L_x_25508:
        /* <DEDUP_REMOVED lines=21> */
.L_x_25515:
        /* <DEDUP_REMOVED lines=13> */
.L_x_25517:
[----:B------:R-:W-:Y:S05]  /*19c00*/  BSYNC.RECONVERGENT B2 ;  /* 0x0000000000027941 */ /* 0x000fea0003800200 */
.L_x_25516:
        /* <DEDUP_REMOVED lines=61> */
.L_x_25514:
[----:B------:R-:W-:Y:S05]  /*19fe0*/  BSYNC.RECONVERGENT B1 ;  /* 0x0000000000017941 */ /* 0x000fea0003800200 */
.L_x_25513:
        /* <DEDUP_REMOVED lines=21> */
.L_x_25520:
        /* <DEDUP_REMOVED lines=15> */
.L_x_25522:
[----:B------:R-:W-:Y:S05]  /*1a230*/  BSYNC.RECONVERGENT B2 ;  /* 0x0000000000027941 */ /* 0x000fea0003800200 */
.L_x_25521:
        /* <DEDUP_REMOVED lines=61> */
.L_x_25519:
[----:B------:R-:W-:Y:S05]  /*1a610*/  BSYNC.RECONVERGENT B1 ;  /* 0x0000000000017941 */ /* 0x000fea0003800200 */
.L_x_25518:
        /* <DEDUP_REMOVED lines=16> */
.L_x_25482:
        /* <DEDUP_REMOVED lines=22> */
.L_x_25440:
[----:B------:R-:W-:Y:S05]  /*1a880*/  BSYNC.RECONVERGENT B0 ;  /* 0x0000000000007941 */ /* 0x000fea0003800200 */
.L_x_25439:
        /* <DEDUP_REMOVED lines=29> */
.L_x_25528:
        /* <DEDUP_REMOVED lines=13> */
.L_x_25530:
[----:B------:R-:W-:Y:S05]  /*1ab30*/  BSYNC.RECONVERGENT B2 ;  /* 0x0000000000027941 */ /* 0x000fea0003800200 */
.L_x_25529:
        /* <DEDUP_REMOVED lines=59> */
.L_x_25527:
[----:B------:R-:W-:Y:S05]  /*1aef0*/  BSYNC.RECONVERGENT B1 ;  /* 0x0000000000017941 */ /* 0x000fea0003800200 */
.L_x_25526:
[----:B------:R-:W0:Y:S01]  /*1af00*/  LDC R185, c[0x0][0x408] ;  /* 0x00010200ffb97b82 */ /* 0x000e220000000800 */
[----:B------:R-:W-:Y:S01]  /*1af10*/  HFMA2 R188, -RZ, RZ, 0.1171875, 0 ;  /* 0x2f800000ffbc7431 */ /* 0x000fe200000001ff */
[----:B------:R-:W-:Y:S01]  /*1af20*/  I2FP.F32.U32 R149, R148 ;  /* 0x0000009400957245 */ /* 0x000fe20000201000 */
[----:B-----5:R-:W-:Y:S01]  /*1af30*/  HADD2.F32 R151, -RZ, R168.H0_H0 ;  /* 0x200000a8ff977230 */ /* 0x020fe20000004100 */
[----:B------:R-:W-:Y:S01]  /*1af40*/  LOP3.LUT R192, R192, 0xfffffffb, RZ, 0xc0, !PT ;  /* 0xfffffffbc0c07812 */ /* 0x000fe200078ec0ff */
[----:B------:R-:W-:Y:S01]  /*1af50*/  BSSY.RECONVERGENT B1, `(.L_x_25531) ;  /* 0x0000061000017945 */ /* 0x000fe20003800200 */
[----:B------:R-:W-:Y:S02]  /*1af60*/  IMAD.MOV.U32 R175, RZ, RZ, 0x2 ;  /* 0x00000002ffaf7424 */ /* 0x000fe400078e00ff */
[----:B------:R-:W1:Y:S01]  /*1af70*/  LDC R187, c[0x0][0x404] ;  /* 0x00010100ffbb7b82 */ /* 0x000e620000000800 */
[----:B------:R-:W-:Y:S01]  /*1af80*/  FMUL.FTZ R150, R151, R0 ;  /* 0x0000000097967220 */ /* 0x000fe20000410000 */
[----:B------:R-:W-:-:S03]  /*1af90*/  FFMA.FTZ R148, R149, R188, 1.1641532182693481445e-10 ;  /* 0x2f00000095947423 */ /* 0x000fc600000100bc */
[----:B0-----:R-:W-:Y:S02]  /*1afa0*/  FMUL.FTZ R150, R150, R185 ;  /* 0x000000b996967220 */ /* 0x001fe40000410000 */
        /* <DEDUP_REMOVED lines=16> */
.L_x_25533:
        /* <DEDUP_REMOVED lines=13> */
.L_x_25535:
[----:B------:R-:W-:Y:S05]  /*1b180*/  BSYNC.RECONVERGENT B2 ;  /* 0x0000000000027941 */ /* 0x000fea0003800200 */
.L_x_25534:
        /* <DEDUP_REMOVED lines=61> */
.L_x_25532:
[----:B------:R-:W-:Y:S05]  /*1b560*/  BSYNC.RECONVERGENT B1 ;  /* 0x0000000000017941 */ /* 0x000fea0003800200 */
.L_x_25531:
        /* <DEDUP_REMOVED lines=24> */
.L_x_25538:
        /* <DEDUP_REMOVED lines=13> */
.L_x_25540:
[----:B------:R-:W-:Y:S05]  /*1b7c0*/  BSYNC.RECONVERGENT B2 ;  /* 0x0000000000027941 */ /* 0x000fea0003800200 */
.L_x_25539:
        /* <DEDUP_REMOVED lines=61> */
.L_x_25537:
[----:B------:R-:W-:Y:S05]  /*1bba0*/  BSYNC.RECONVERGENT B1 ;  /* 0x0000000000017941 */ /* 0x000fea0003800200 */
.L_x_25536:
        /* <DEDUP_REMOVED lines=22> */
.L_x_25543:
        /* <DEDUP_REMOVED lines=13> */
.L_x_25545:
[----:B------:R-:W-:Y:S05]  /*1bde0*/  BSYNC.RECONVERGENT B2 ;  /* 0x0000000000027941 */ /* 0x000fea0003800200 */
.L_x_25544:
        /* <DEDUP_REMOVED lines=61> */
.L_x_25542:
[----:B------:R-:W-:Y:S05]  /*1c1c0*/  BSYNC.RECONVERGENT B1 ;  /* 0x0000000000017941 */ /* 0x000fea0003800200 */
.L_x_25541:
        /* <DEDUP_REMOVED lines=22> */
.L_x_25548:
        /* <DEDUP_REMOVED lines=13> */
.L_x_25550:
[----:B------:R-:W-:Y:S05]  /*1c400*/  BSYNC.RECONVERGENT B2 ;  /* 0x0000000000027941 */ /* 0x000fea0003800200 */
.L_x_25549:
        /* <DEDUP_REMOVED lines=61> */
.L_x_25547:
[----:B------:R-:W-:Y:S05]  /*1c7e0*/  BSYNC.RECONVERGENT B1 ;  /* 0x0000000000017941 */ /* 0x000fea0003800200 */
.L_x_25546:
        /* <DEDUP_REMOVED lines=22> */
.L_x_25553:
        /* <DEDUP_REMOVED lines=13> */
.L_x_25555:
[----:B------:R-:W-:Y:S05]  /*1ca20*/  BSYNC.RECONVERGENT B2 ;  /* 0x0000000000027941 */ /* 0x000fea0003800200 */
.L_x_25554:
        /* <DEDUP_REMOVED lines=61> */
.L_x_25552:
[----:B------:R-:W-:Y:S05]  /*1ce00*/  BSYNC.RECONVERGENT B1 ;  /* 0x0000000000017941 */ /* 0x000fea0003800200 */
.L_x_25551:
        /* <DEDUP_REMOVED lines=22> */
.L_x_25558:
        /* <DEDUP_REMOVED lines=13> */
.L_x_25560:
[----:B------:R-:W-:Y:S05]  /*1d040*/  BSYNC.RECONVERGENT B2 ;  /* 0x0000000000027941 */ /* 0x000fea0003800200 */
.L_x_25559:
        /* <DEDUP_REMOVED lines=61> */
.L_x_25557:
[----:B------:R-:W-:Y:S05]  /*1d420*/  BSYNC.RECONVERGENT B1 ;  /* 0x0000000000017941 */ /* 0x000fea0003800200 */
.L_x_25556:
        /* <DEDUP_REMOVED lines=22> */
.L_x_25563:
        /* <DEDUP_REMOVED lines=15> */
.L_x_25565:
[----:B------:R-:W-:Y:S05]  /*1d680*/  BSYNC.RECONVERGENT B2 ;  /* 0x0000000000027941 */ /* 0x000fea0003800200 */
.L_x_25564:
        /* <DEDUP_REMOVED lines=61> */
.L_x_25562:
[----:B------:R-:W-:Y:S05]  /*1da60*/  BSYNC.RECONVERGENT B1 ;  /* 0x0000000000017941 */ /* 0x000fea0003800200 */
.L_x_25561:
        /* <DEDUP_REMOVED lines=10> */
.L_x_25525:
        /* <DEDUP_REMOVED lines=16> */
.L_x_25569:
        /* <DEDUP_REMOVED lines=13> */
.L_x_25571:
[----:B------:R-:W-:Y:S05]  /*1dce0*/  BSYNC.RECONVERGENT B2 ;  /* 0x0000000000027941 */ /* 0x000fea0003800200 */
.L_x_25570:
        /* <DEDUP_REMOVED lines=59> */
.L_x_25568:
[----:B------:R-:W-:Y:S05]  /*1e0a0*/  BSYNC.RECONVERGENT B1 ;  /* 0x0000000000017941 */ /* 0x000fea0003800200 */
.L_x_25567:
[----:B------:R-:W0:Y:S01]  /*1e0b0*/  LDC R149, c[0x0][0x408] ;  /* 0x00010200ff957b82 */ /* 0x000e220000000800 */
[----:B------:R-:W-:Y:S01]  /*1e0c0*/  I2FP.F32.U32 R151, R148 ;  /* 0x0000009400977245 */ /* 0x000fe20000201000 */
[----:B------:R-:W-:Y:S02]  /*1e0d0*/  HFMA2 R148, -RZ, RZ, 0.1171875, 0 ;  /* 0x2f800000ff947431 */ /* 0x000fe400000001ff */
[----:B-----5:R-:W-:Y:S01]  /*1e0e0*/  HADD2.F32 R175, -RZ, R168.H0_H0 ;  /* 0x200000a8ffaf7230 */ /* 0x020fe20000004100 */
[----:B------:R-:W-:Y:S01]  /*1e0f0*/  LOP3.LUT R192, R192, 0xfffffffb, RZ, 0xc0, !PT ;  /* 0xfffffffbc0c07812 */ /* 0x000fe200078ec0ff */
[----:B------:R-:W-:Y:S01]  /*1e100*/  BSSY.RECONVERGENT B1, `(.L_x_25572) ;  /* 0x0000060000017945 */ /* 0x000fe20003800200 */
[----:B--234-:R-:W-:Y:S01]  /*1e110*/  IMAD.MOV.U32 R189, RZ, RZ, 0x2 ;  /* 0x00000002ffbd7424 */ /* 0x01cfe200078e00ff */
[----:B------:R-:W1:Y:S01]  /*1e120*/  LDC R150, c[0x0][0x404] ;  /* 0x00010100ff967b82 */ /* 0x000e620000000800 */
[----:B------:R-:W-:Y:S01]  /*1e130*/  FMUL.FTZ R188, R175, R0 ;  /* 0x00000000afbc7220 */ /* 0x000fe20000410000 */
[----:B------:R-:W-:Y:S01]  /*1e140*/  MOV R175, R174 ;  /* 0x000000ae00af7202 */ /* 0x000fe20000000f00 */
[----:B------:R-:W-:-:S02]  /*1e150*/  FFMA.FTZ R151, R151, R148, 1.1641532182693481445e-10 ;  /* 0x2f00000097977423 */ /* 0x000fc40000010094 */
[----:B0-----:R-:W-:-:S03]  /*1e160*/  FMUL.FTZ R188, R188, R149 ;  /* 0x00000095bcbc7220 */ /* 0x001fc60000410000 */
        /* <DEDUP_REMOVED lines=14> */
.L_x_25574:
        /* <DEDUP_REMOVED lines=13> */
.L_x_25576:
[----:B------:R-:W-:Y:S05]  /*1e320*/  BSYNC.RECONVERGENT B2 ;  /* 0x0000000000027941 */ /* 0x000fea0003800200 */
.L_x_25575:
        /* <DEDUP_REMOVED lines=61> */
.L_x_25573:
[----:B------:R-:W-:Y:S05]  /*1e700*/  BSYNC.RECONVERGENT B1 ;  /* 0x0000000000017941 */ /* 0x000fea0003800200 */
.L_x_25572:
[----:B------:R-:W-:Y:S01]  /*1e710*/  I2FP.F32.U32 R175, R175 ;  /* 0x000000af00af7245 */ /* 0x000fe20000201000 */
[----:B------:R-:W-:Y:S01]  /*1e720*/  HADD2.F32 R185, -RZ, R168.H1_H1 ;  /* 0x300000a8ffb97230 */ /* 0x000fe20000004100 */
[----:B------:R-:W-:Y:S01]  /*1e730*/  LOP3.LUT R192, R192, 0xfffffffd, RZ, 0xc0, !PT ;  /* 0xfffffffdc0c07812 */ /* 0x000fe200078ec0ff */
        /* <DEDUP_REMOVED lines=20> */
.L_x_25579:
        /* <DEDUP_REMOVED lines=13> */
.L_x_25581:
[----:B------:R-:W-:Y:S05]  /*1e950*/  BSYNC.RECONVERGENT B2 ;  /* 0x0000000000027941 */ /* 0x000fea0003800200 */
.L_x_25580:
        /* <DEDUP_REMOVED lines=61> */
.L_x_25578:
[----:B------:R-:W-:Y:S05]  /*1ed30*/  BSYNC.RECONVERGENT B1 ;  /* 0x0000000000017941 */ /* 0x000fea0003800200 */
.L_x_25577:
        /* <DEDUP_REMOVED lines=21> */
.L_x_25584:
        /* <DEDUP_REMOVED lines=13> */
.L_x_25586:
[----:B------:R-:W-:Y:S05]  /*1ef60*/  BSYNC.RECONVERGENT B2 ;  /* 0x0000000000027941 */ /* 0x000fea0003800200 */
.L_x_25585:
        /* <DEDUP_REMOVED lines=61> */
.L_x_25583:
[----:B------:R-:W-:Y:S05]  /*1f340*/  BSYNC.RECONVERGENT B1 ;  /* 0x0000000000017941 */ /* 0x000fea0003800200 */
.L_x_25582:
        /* <DEDUP_REMOVED lines=21> */
.L_x_25589:
        /* <DEDUP_REMOVED lines=13> */
.L_x_25591:
[----:B------:R-:W-:Y:S05]  /*1f570*/  BSYNC.RECONVERGENT B2 ;  /* 0x0000000000027941 */ /* 0x000fea0003800200 */
.L_x_25590:
        /* <DEDUP_REMOVED lines=61> */
.L_x_25588:
[----:B------:R-:W-:Y:S05]  /*1f950*/  BSYNC.RECONVERGENT B1 ;  /* 0x0000000000017941 */ /* 0x000fea0003800200 */
.L_x_25587:
        /* <DEDUP_REMOVED lines=21> */
.L_x_25594:
        /* <DEDUP_REMOVED lines=13> */
.L_x_25596:
[----:B------:R-:W-:Y:S05]  /*1fb80*/  BSYNC.RECONVERGENT B2 ;  /* 0x0000000000027941 */ /* 0x000fea0003800200 */
.L_x_25595:
        /* <DEDUP_REMOVED lines=61> */
.L_x_25593:
[----:B------:R-:W-:Y:S05]  /*1ff60*/  BSYNC.RECONVERGENT B1 ;  /* 0x0000000000017941 */ /* 0x000fea0003800200 */
.L_x_25592:
        /* <DEDUP_REMOVED lines=21> */
.L_x_25599:
        /* <DEDUP_REMOVED lines=13> */
.L_x_25601:
[----:B------:R-:W-:Y:S05]  /*20190*/  BSYNC.RECONVERGENT B2 ;  /* 0x0000000000027941 */ /* 0x000fea0003800200 */
.L_x_25600:
        /* <DEDUP_REMOVED lines=61> */
.L_x_25598:
[----:B------:R-:W-:Y:S05]  /*20570*/  BSYNC.RECONVERGENT B1 ;  /* 0x0000000000017941 */ /* 0x000fea0003800200 */
.L_x_25597:
        /* <DEDUP_REMOVED lines=21> */
.L_x_25604:
        /* <DEDUP_REMOVED lines=15> */
.L_x_25606:
[----:B------:R-:W-:Y:S05]  /*207c0*/  BSYNC.RECONVERGENT B2 ;  /* 0x0000000000027941 */ /* 0x000fea0003800200 */
.L_x_25605:
        /* <DEDUP_REMOVED lines=61> */
.L_x_25603:
[----:B------:R-:W-:Y:S05]  /*20ba0*/  BSYNC.RECONVERGENT B1 ;  /* 0x0000000000017941 */ /* 0x000fea0003800200 */
.L_x_25602:
        /* <DEDUP_REMOVED lines=16> */
.L_x_25566:
        /* <DEDUP_REMOVED lines=22> */
.L_x_25524:
[----:B------:R-:W-:Y:S05]  /*20e10*/  BSYNC.RECONVERGENT B0 ;  /* 0x0000000000007941 */ /* 0x000fea0003800200 */
.L_x_25523:
        /* <DEDUP_REMOVED lines=161> */
.L_x_25608:
[----:B------:R-:W-:Y:S05]  /*21830*/  BSYNC.RECONVERGENT B0 ;  /* 0x0000000000007941 */ /* 0x000fea0003800200 */
.L_x_25607:
        /* <DEDUP_REMOVED lines=12> */
.L_x_25610:
[----:B------:R-:W-:Y:S05]  /*21900*/  BSYNC.RECONVERGENT B0 ;  /* 0x0000000000007941 */ /* 0x000fea0003800200 */
.L_x_25609:
        /* <DEDUP_REMOVED lines=84> */
.L_x_25612:
[----:B------:R-:W-:Y:S05]  /*21e50*/  BSYNC.RECONVERGENT B0 ;  /* 0x0000000000007941 */ /* 0x000fea0003800200 */
.L_x_25611:
        /* <DEDUP_REMOVED lines=35> */
.L_x_25614:
[----:B------:R-:W-:Y:S05]  /*22090*/  BSYNC.RECONVERGENT B0 ;  /* 0x0000000000007941 */ /* 0x000fea0003800200 */
.L_x_25613:
        /* <DEDUP_REMOVED lines=35> */
.L_x_25616:
[----:B------:R-:W-:Y:S05]  /*222d0*/  BSYNC.RECONVERGENT B0 ;  /* 0x0000000000007941 */ /* 0x000fea0003800200 */
.L_x_25615:
        /* <DEDUP_REMOVED lines=35> */
.L_x_25618:
[----:B------:R-:W-:Y:S05]  /*22510*/  BSYNC.RECONVERGENT B0 ;  /* 0x0000000000007941 */ /* 0x000fea0003800200 */
.L_x_25617:
        /* <DEDUP_REMOVED lines=33> */
.L_x_25620:
[----:B------:R-:W-:Y:S05]  /*22730*/  BSYNC.RECONVERGENT B0 ;  /* 0x0000000000007941 */ /* 0x000fea0003800200 */
.L_x_25619:
[----:B01234-:R-:W0:Y:S01]  /*22740*/  LDC.64 R186, c[0x0][0x380] ;  /* 0x0000e000ffba7b82 */ /* 0x01fe220000000a00 */
[----:B------:R-:W-:Y:S01]  /*22750*/  UPLOP3.LUT UP1, UPT, UPT, UPT, UP1, 0x40, 0x4 ;  /* 0x000000000004789c */ /* 0x000fe20003f2e810 */
[----:B0-----:R-:W-:-:S04]  /*22760*/  IADD3 R182, PT, PT, R182, R186, RZ ;  /* 0x000000bab6b67210 */ /* 0x001fc80007ffe0ff */
[----:B------:R-:W-:-:S13]  /*22770*/  ISETP.GE.AND P0, PT, R182, R187, PT ;  /* 0x000000bbb600720c */ /* 0x000fda0003f06270 */
[----:B------:R-:W-:Y:S05]  /*22780*/  @!P0 BRA `(.L_x_25621) ;  /* 0xfffffde800888947 */ /* 0x000fea000383ffff */
[----:B------:R-:W-:Y:S05]  /*22790*/  EXIT ;  /* 0x000000000000794d */ /* 0x000fea0003800000 */
.L_x_25622:
        /* <DEDUP_REMOVED lines=14> */
.L_x_34104:


//--------------------- .text._ZN10layer_norm13ln_fwd_kernelINS_13Kernel_traitsIf6__halffS2_fjLj5120ELj1ELj1ELj4ELj16ENS_18Kernel_traits_baseILj5120EfS2_fS2_fjLj128EEEEELb1ELb1ELb0ELb1EEEvNS_9FwdParamsE --------------------------
	.section	.text._ZN10layer_norm13ln_fwd_kernelINS_13Kernel_traitsIf6__halffS2_fjLj5120ELj1ELj1ELj4ELj16ENS_18Kernel_traits_baseILj5120EfS2_fS2_fjLj128EEEEELb1ELb1ELb0ELb1EEEvNS_9FwdParamsE,"ax",@progbits
	.align	128
        .global         _ZN10layer_norm13ln_fwd_kernelINS_13Kernel_traitsIf6__halffS2_fjLj5120ELj1ELj1ELj4ELj16ENS_18Kernel_traits_baseILj5120EfS2_fS2_fjLj128EEEEELb1ELb1ELb0ELb1EEEvNS_9FwdParamsE
        .type           _ZN10layer_norm13ln_fwd_kernelINS_13Kernel_traitsIf6__halffS2_fjLj5120ELj1ELj1ELj4ELj16ENS_18Kernel_traits_baseILj5120EfS2_fS2_fjLj128EEEEELb1ELb1ELb0ELb1EEEvNS_9FwdParamsE,@function
        .size           _ZN10layer_norm13ln_fwd_kernelINS_13Kernel_traitsIf6__halffS2_fjLj5120ELj1ELj1ELj4ELj16ENS_18Kernel_traits_baseILj5120EfS2_fS2_fjLj128EEEEELb1ELb1ELb0ELb1EEEvNS_9FwdParamsE,(.L_x_34105 - _ZN10layer_norm13ln_fwd_kernelINS_13Kernel_traitsIf6__halffS2_fjLj5120ELj1ELj1ELj4ELj16ENS_18Kernel_traits_baseILj5120EfS2_fS2_fjLj128EEEEELb1ELb1ELb0ELb1EEEvNS_9FwdParamsE)
        .other          _ZN10layer_norm13ln_fwd_kernelINS_13Kernel_traitsIf6__halffS2_fjLj5120ELj1ELj1ELj4ELj16ENS_18Kernel_traits_baseILj5120EfS2_fS2_fjLj128EEEEELb1ELb1ELb0ELb1EEEvNS_9FwdParamsE,@"STO_CUDA_ENTRY STV_DEFAULT"
_ZN10layer_norm13ln_fwd_kernelINS_13Kernel_traitsIf6__halffS2_fjLj5120ELj1ELj1ELj4ELj16ENS_18Kernel_traits_baseILj5120EfS2_fS2_fjLj128EEEEELb1ELb1ELb0ELb1EEEvNS_9FwdParamsE:
.text._ZN10layer_norm13ln_fwd_kernelINS_13Kernel_traitsIf6__halffS2_fjLj5120ELj1ELj1ELj4ELj16ENS_18Kernel_traits_baseILj5120EfS2_fS2_fjLj128EEEEELb1ELb1ELb0ELb1EEEvNS_9FwdParamsE:
        /* <DEDUP_REMOVED lines=64> */
.L_x_25623:
        /* <DEDUP_REMOVED lines=44> */
.L_x_25624:
        /* <DEDUP_REMOVED lines=97> */
.L_x_25878:
        /* <DEDUP_REMOVED lines=32> */
.L_x_33944:
[----:B------:R-:W-:Y:S05]  /*0ed0*/  BRX R132 -0xee0                                        (*"BRANCH_TARGETS .L_x_33945,.L_x_33946,.L_x_33947"*) ;  /* 0xfffffff084487949 */ /* 0x000fea000383ffff */
.L_x_33947:
[----:B------:R-:W-:Y:S01]  /*0ee0*/  IADD3 R134, PT, PT, R188, 0x1, RZ ;  /* 0x00000001bc867810 */ /* 0x000fe20007ffe0ff */
[----:B------:R-:W-:Y:S02]  /*0ef0*/  IMAD.MOV.U32 R140, RZ, RZ, R186 ;  /* 0x000000ffff8c7224 */ /* 0x000fe400078e00ba */
[----:B------:R-:W-:Y:S01]  /*0f00*/  IMAD.MOV.U32 R135, RZ, RZ, R179 ;  /* 0x000000ffff877224 */ /* 0x000fe200078e00b3 */
[----:B------:R-:W-:Y:S06]  /*0f10*/  BRA `(.L_x_25626) ;  /* 0x0000000400307947 */ /* 0x000fec0003800000 */
.L_x_33945:
[----:B------:R-:W-:Y:S01]  /*0f20*/  MOV R140, R186 ;  /* 0x000000ba008c7202 */ /* 0x000fe20000000f00 */
[----:B------:R-:W-:Y:S02]  /*0f30*/  IMAD.MOV.U32 R134, RZ, RZ, 0x3 ;  /* 0x00000003ff867424 */ /* 0x000fe400078e00ff */
[----:B------:R-:W-:Y:S01]  /*0f40*/  IMAD.MOV.U32 R135, RZ, RZ, R178 ;  /* 0x000000ffff877224 */ /* 0x000fe200078e00b2 */
[----:B------:R-:W-:Y:S06]  /*0f50*/  BRA `(.L_x_25626) ;  /* 0x0000000400207947 */ /* 0x000fec0003800000 */
.L_x_33946:
        /* <DEDUP_REMOVED lines=12> */
.L_x_25627:
        /* <DEDUP_REMOVED lines=60> */
.L_x_25626:
[----:B------:R-:W-:Y:S01]  /*13e0*/  I2FP.F32.U32 R133, R135 ;  /* 0x0000008700857245 */ /* 0x000fe20000201000 */
[----:B-----5:R-:W-:Y:S01]  /*13f0*/  HADD2.F32 R135, -RZ, R136.H0_H0 ;  /* 0x20000088ff877230 */ /* 0x020fe20000004100 */
[----:B------:R-:W-:Y:S01]  /*1400*/  UMOV UR4, UR6 ;  /* 0x0000000600047c82 */ /* 0x000fe20008000000 */
[----:B------:R-:W-:Y:S01]  /*1410*/  ISETP.NE.AND P2, PT, R134, 0x1, PT ;  /* 0x000000018600780c */ /* 0x000fe20003f45270 */
[----:B------:R-:W-:Y:S01]  /*1420*/  UMOV UR5, UR7 ;  /* 0x0000000700057c82 */ /* 0x000fe20008000000 */
[----:B------:R-:W-:Y:S01]  /*1430*/  FFMA.FTZ R133, R133, R190, 1.1641532182693481445e-10 ;  /* 0x2f00000085857423 */ /* 0x000fe200000100be */
[----:B------:R-:W-:Y:S01]  /*1440*/  FMUL.FTZ R135, R135, R0 ;  /* 0x0000000087877220 */ /* 0x000fe20000410000 */
[----:B------:R-:W-:Y:S01]  /*1450*/  LOP3.LUT R192, R192, 0xfffffffb, RZ, 0xc0, !PT ;  /* 0xfffffffbc0c07812 */ /* 0x000fe200078ec0ff */
[----:B------:R-:W-:Y:S02]  /*1460*/  IMAD.MOV.U32 R141, RZ, RZ, 0x2 ;  /* 0x00000002ff8d7424 */ /* 0x000fe400078e00ff */
[----:B------:R-:W-:Y:S01]  /*1470*/  FSETP.GTU.FTZ.AND P1, PT, R133, UR4, PT ;  /* 0x0000000485007c0b */ /* 0x000fe2000bf3c000 */
[----:B------:R-:W-:Y:S01]  /*1480*/  FMUL.FTZ R135, R135, UR5 ;  /* 0x0000000587877c20 */ /* 0x000fe20008410000 */
[----:B------:R-:W-:-:S02]  /*1490*/  IMAD.MOV.U32 R133, RZ, RZ, R176 ;  /* 0x000000ffff857224 */ /* 0x000fc400078e00b0 */
        /* <DEDUP_REMOVED lines=13> */
.L_x_25629:
        /* <DEDUP_REMOVED lines=12> */
.L_x_25630:
        /* <DEDUP_REMOVED lines=61> */
.L_x_25628:
[----:B------:R-:W-:Y:S01]  /*1a00*/  I2FP.F32.U32 R133, R133 ;  /* 0x0000008500857245 */ /* 0x000fe20000201000 */
[----:B------:R-:W-:Y:S01]  /*1a10*/  HADD2.F32 R135, -RZ, R136.H1_H1 ;  /* 0x30000088ff877230 */ /* 0x000fe20000004100 */
[----:B------:R-:W-:Y:S01]  /*1a20*/  ISETP.NE.AND P2, PT, R141, 0x1, PT ;  /* 0x000000018d00780c */ /* 0x000fe20003f45270 */
[----:B------:R-:W-:Y:S01]  /*1a30*/  HFMA2 R136, -RZ, RZ, 0, 1.1920928955078125e-07 ;  /* 0x00000002ff887431 */ /* 0x000fe200000001ff */
[----:B------:R-:W-:Y:S01]  /*1a40*/  LOP3.LUT R192, R192, 0xfffffffd, RZ, 0xc0, !PT ;  /* 0xfffffffdc0c07812 */ /* 0x000fe200078ec0ff */
[----:B------:R-:W-:Y:S01]  /*1a50*/  FFMA.FTZ R133, R133, R190, 1.1641532182693481445e-10 ;  /* 0x2f00000085857423 */ /* 0x000fe200000100be */
[----:B------:R-:W-:-:S04]  /*1a60*/  FMUL.FTZ R135, R135, R0 ;  /* 0x0000000087877220 */ /* 0x000fc80000410000 */
        /* <DEDUP_REMOVED lines=16> */
.L_x_25632:
        /* <DEDUP_REMOVED lines=12> */
.L_x_25633:
        /* <DEDUP_REMOVED lines=60> */
[----:B------:R-:W-:-:S07]  /*1ff0*/  MOV R140, R142 ;  /* 0x0000008e008c7202 */ /* 0x000fce0000000f00 */
.L_x_25631:
[----:B------:R-:W-:Y:S01]  /*2000*/  I2FP.F32.U32 R135, R135 ;  /* 0x0000008700877245 */ /* 0x000fe20000201000 */
[----:B------:R-:W-:Y:S01]  /*2010*/  HADD2.F32 R141, -RZ, R137.H0_H0 ;  /* 0x20000089ff8d7230 */ /* 0x000fe20000004100 */
        /* <DEDUP_REMOVED lines=19> */
.L_x_25635:
        /* <DEDUP_REMOVED lines=12> */
.L_x_25636:
        /* <DEDUP_REMOVED lines=61> */
.L_x_25634:
        /* <DEDUP_REMOVED lines=21> */
.L_x_25638:
        /* <DEDUP_REMOVED lines=12> */
.L_x_25639:
        /* <DEDUP_REMOVED lines=61> */
.L_x_25637:
        /* <DEDUP_REMOVED lines=21> */
.L_x_25641:
        /* <DEDUP_REMOVED lines=12> */
.L_x_25642:
        /* <DEDUP_REMOVED lines=61> */
.L_x_25640:
        /* <DEDUP_REMOVED lines=21> */
.L_x_25644:
        /* <DEDUP_REMOVED lines=12> */
.L_x_25645:
        /* <DEDUP_REMOVED lines=59> */
[----:B------:R-:W-:Y:S02]  /*3760*/  IMAD.MOV.U32 R140, RZ, RZ, R144 ;  /* 0x000000ffff8c7224 */ /* 0x000fe400078e0090 */
[----:B------:R-:W-:-:S07]  /*3770*/  HFMA2 R144, -RZ, RZ, 0, 0 ;  /* 0x00000000ff907431 */ /* 0x000fce00000001ff */
.L_x_25643:
        /* <DEDUP_REMOVED lines=21> */
.L_x_25647:
        /* <DEDUP_REMOVED lines=14> */
.L_x_25648:
        /* <DEDUP_REMOVED lines=61> */
.L_x_25646:
[----:B------:R-:W-:Y:S01]  /*3d80*/  I2FP.F32.U32 R141, R141 ;  /* 0x0000008d008d7245 */ /* 0x000fe20000201000 */
[----:B------:R-:W-:-:S04]  /*3d90*/  HADD2.F32 R139, -RZ, R139.H1_H1 ;  /* 0x3000008bff8b7230 */ /* 0x000fc80000004100 */
        /* <DEDUP_REMOVED lines=8> */
.L_x_25625:
        /* <DEDUP_REMOVED lines=15> */
.L_x_25651:
        /* <DEDUP_REMOVED lines=12> */
.L_x_25652:
        /* <DEDUP_REMOVED lines=60> */
.L_x_25650:
[----:B------:R-:W-:Y:S01]  /*4390*/  I2FP.F32.U32 R133, R132 ;  /* 0x0000008400857245 */ /* 0x000fe20000201000 */
[----:B------:R-:W-:Y:S01]  /*43a0*/  UMOV UR4, UR6 ;  /* 0x0000000600047c82 */ /* 0x000fe20008000000 */
[----:B------:R-:W-:Y:S01]  /*43b0*/  ISETP.NE.AND P2, PT, R134, 0x1, PT ;  /* 0x000000018600780c */ /* 0x000fe20003f45270 */
[----:B-----5:R-:W-:Y:S01]  /*43c0*/  HADD2.F32 R135, -RZ, R136.H0_H0 ;  /* 0x20000088ff877230 */ /* 0x020fe20000004100 */
[----:B------:R-:W-:Y:S01]  /*43d0*/  UMOV UR5, UR7 ;  /* 0x0000000700057c82 */ /* 0x000fe20008000000 */
[----:B------:R-:W-:Y:S01]  /*43e0*/  FFMA.FTZ R133, R133, R190, 1.1641532182693481445e-10 ;  /* 0x2f00000085857423 */ /* 0x000fe200000100be */
[----:B------:R-:W-:Y:S01]  /*43f0*/  LOP3.LUT R192, R192, 0xfffffffb, RZ, 0xc0, !PT ;  /* 0xfffffffbc0c07812 */ /* 0x000fe200078ec0ff */
[----:B------:R-:W-:Y:S02]  /*4400*/  IMAD.MOV.U32 R142, RZ, RZ, 0x2 ;  /* 0x00000002ff8e7424 */ /* 0x000fe400078e00ff */
[----:B------:R-:W-:Y:S01]  /*4410*/  FMUL.FTZ R135, R135, R0 ;  /* 0x0000000087877220 */ /* 0x000fe20000410000 */
[----:B------:R-:W-:Y:S01]  /*4420*/  IMAD.MOV.U32 R132, RZ, RZ, R176 ;  /* 0x000000ffff847224 */ /* 0x000fe200078e00b0 */
[----:B------:R-:W-:-:S02]  /*4430*/  FSETP.GTU.FTZ.AND P1, PT, R133, UR4, PT ;  /* 0x0000000485007c0b */ /* 0x000fc4000bf3c000 */
[----:B------:R-:W-:Y:S02]  /*4440*/  FMUL.FTZ R133, R135, UR5 ;  /* 0x0000000587857c20 */ /* 0x000fe40008410000 */
[----:B------:R-:W-:-:S03]  /*4450*/  PLOP3.LUT P3, PT, P1, PT, PT, 0x8, 0x80 ;  /* 0x000000000080781c */ /* 0x000fc60000f6e170 */
[----:B------:R-:W-:-:S10]  /*4460*/  FSEL R133, R133, RZ, !P1 ;  /* 0x000000ff85857208 */ /* 0x000fd40004800000 */
        /* <DEDUP_REMOVED lines=10> */
.L_x_25654:
        /* <DEDUP_REMOVED lines=12> */
.L_x_25655:
        /* <DEDUP_REMOVED lines=61> */
.L_x_25653:
[----:B------:R-:W-:Y:S01]  /*49a0*/  I2FP.F32.U32 R135, R132 ;  /* 0x0000008400877245 */ /* 0x000fe20000201000 */
[----:B------:R-:W-:Y:S01]  /*49b0*/  HADD2.F32 R141, -RZ, R136.H1_H1 ;  /* 0x30000088ff8d7230 */ /* 0x000fe20000004100 */
[----:B------:R-:W-:Y:S01]  /*49c0*/  ISETP.NE.AND P2, PT, R142, 0x1, PT ;  /* 0x000000018e00780c */ /* 0x000fe20003f45270 */
[----:B------:R-:W-:Y:S01]  /*49d0*/  HFMA2 R136, -RZ, RZ, 0, 1.1920928955078125e-07 ;  /* 0x00000002ff887431 */ /* 0x000fe200000001ff */
[----:B------:R-:W-:Y:S01]  /*49e0*/  LOP3.LUT R192, R192, 0xfffffffd, RZ, 0xc0, !PT ;  /* 0xfffffffdc0c07812 */ /* 0x000fe200078ec0ff */
[----:B------:R-:W-:Y:S01]  /*49f0*/  FFMA.FTZ R135, R135, R190, 1.1641532182693481445e-10 ;  /* 0x2f00000087877423 */ /* 0x000fe200000100be */
[----:B------:R-:W-:Y:S01]  /*4a00*/  FMUL.FTZ R141, R141, R0 ;  /* 0x000000008d8d7220 */ /* 0x000fe20000410000 */
[----:B------:R-:W-:-:S03]  /*4a10*/  IMAD.MOV.U32 R132, RZ, RZ, R176 ;  /* 0x000000ffff847224 */ /* 0x000fc600078e00b0 */
        /* <DEDUP_REMOVED lines=14> */
.L_x_25657:
        /* <DEDUP_REMOVED lines=12> */
.L_x_25658:
        /* <DEDUP_REMOVED lines=60> */
[----:B------:R-:W-:-:S07]  /*4f80*/  MOV R140, R144 ;  /* 0x00000090008c7202 */ /* 0x000fce0000000f00 */
.L_x_25656:
[----:B------:R-:W-:Y:S01]  /*4f90*/  I2FP.F32.U32 R135, R132 ;  /* 0x0000008400877245 */ /* 0x000fe20000201000 */
[----:B------:R-:W-:Y:S01]  /*4fa0*/  HADD2.F32 R141, -RZ, R137.H0_H0 ;  /* 0x20000089ff8d7230 */ /* 0x000fe20000004100 */
[----:B------:R-:W-:Y:S01]  /*4fb0*/  ISETP.NE.AND P3, PT, R136, 0x1, PT ;  /* 0x000000018800780c */ /* 0x000fe20003f65270 */
[----:B------:R-:W-:Y:S01]  /*4fc0*/  IMAD.MOV.U32 R142, RZ, RZ, 0x2 ;  /* 0x00000002ff8e7424 */ /* 0x000fe200078e00ff */
[----:B------:R-:W-:Y:S01]  /*4fd0*/  MOV R132, R176 ;  /* 0x000000b000847202 */ /* 0x000fe20000000f00 */
[----:B------:R-:W-:Y:S01]  /*4fe0*/  FFMA.FTZ R135, R135, R190, 1.1641532182693481445e-10 ;  /* 0x2f00000087877423 */ /* 0x000fe200000100be */
[----:B------:R-:W-:-:S04]  /*4ff0*/  FMUL.FTZ R141, R141, R0 ;  /* 0x000000008d8d7220 */ /* 0x000fc80000410000 */
        /* <DEDUP_REMOVED lines=13> */
.L_x_25660:
        /* <DEDUP_REMOVED lines=12> */
.L_x_25661:
        /* <DEDUP_REMOVED lines=61> */
.L_x_25659:
[----:B------:R-:W-:Y:S01]  /*5560*/  I2FP.F32.U32 R141, R132 ;  /* 0x00000084008d7245 */ /* 0x000fe20000201000 */
[----:B------:R-:W-:Y:S01]  /*5570*/  HADD2.F32 R137, -RZ, R137.H1_H1 ;  /* 0x30000089ff897230 */ /* 0x000fe20000004100 */
[----:B------:R-:W-:Y:S01]  /*5580*/  ISETP.NE.AND P3, PT, R142, 0x1, PT ;  /* 0x000000018e00780c */ /* 0x000fe20003f65270 */
[----:B------:R-:W-:Y:S02]  /*5590*/  IMAD.MOV.U32 R143, RZ, RZ, 0x2 ;  /* 0x00000002ff8f7424 */ /* 0x000fe400078e00ff */
[----:B------:R-:W-:Y:S01]  /*55a0*/  FFMA.FTZ R141, R141, R190, 1.1641532182693481445e-10 ;  /* 0x2f0000008d8d7423 */ /* 0x000fe200000100be */
[----:B------:R-:W-:Y:S01]  /*55b0*/  FMUL.FTZ R137, R137, R0 ;  /* 0x0000000089897220 */ /* 0x000fe20000410000 */
[----:B------:R-:W-:-:S03]  /*55c0*/  IMAD.MOV.U32 R132, RZ, RZ, R176 ;  /* 0x000000ffff847224 */ /* 0x000fc600078e00b0 */
        /* <DEDUP_REMOVED lines=13> */
.L_x_25663:
        /* <DEDUP_REMOVED lines=12> */
.L_x_25664:
        /* <DEDUP_REMOVED lines=61> */
.L_x_25662:
        /* <DEDUP_REMOVED lines=20> */
.L_x_25666:
        /* <DEDUP_REMOVED lines=12> */
.L_x_25667:
        /* <DEDUP_REMOVED lines=59> */
[----:B------:R-:W-:Y:S02]  /*60e0*/  LOP3.LUT R178, R141, R178, R145, 0x96, !PT ;  /* 0x000000b28db27212 */ /* 0x000fe400078e9691 */
[----:B------:R-:W-:-:S07]  /*60f0*/  MOV R140, R144 ;  /* 0x00000090008c7202 */ /* 0x000fce0000000f00 */
.L_x_25665:
        /* <DEDUP_REMOVED lines=20> */
.L_x_25669:
        /* <DEDUP_REMOVED lines=12> */
.L_x_25670:
        /* <DEDUP_REMOVED lines=61> */
.L_x_25668:
[----:B------:R-:W-:Y:S01]  /*66d0*/  I2FP.F32.U32 R141, R132 ;  /* 0x00000084008d7245 */ /* 0x000fe20000201000 */
[----:B------:R-:W-:Y:S01]  /*66e0*/  HADD2.F32 R143, -RZ, R139.H0_H0 ;  /* 0x2000008bff8f7230 */ /* 0x000fe20000004100 */
        /* <DEDUP_REMOVED lines=18> */
.L_x_25672:
        /* <DEDUP_REMOVED lines=14> */
.L_x_25673:
        /* <DEDUP_REMOVED lines=61> */
.L_x_25671:
[----:B------:R-:W-:Y:S01]  /*6cc0*/  I2FP.F32.U32 R141, R132 ;  /* 0x00000084008d7245 */ /* 0x000fe20000201000 */
[----:B------:R-:W-:Y:S02]  /*6cd0*/  HADD2.F32 R139, -RZ, R139.H1_H1 ;  /* 0x3000008bff8b7230 */ /* 0x000fe40000004100 */
        /* <DEDUP_REMOVED lines=14> */
.L_x_25649:
        /* <DEDUP_REMOVED lines=44> */
.L_x_25676:
        /* <DEDUP_REMOVED lines=12> */
.L_x_25677:
        /* <DEDUP_REMOVED lines=60> */
.L_x_25675:
[----:B------:R-:W-:Y:S01]  /*7500*/  I2FP.F32.U32 R141, R141 ;  /* 0x0000008d008d7245 */ /* 0x000fe20000201000 */
[----:B-----5:R-:W-:Y:S01]  /*7510*/  HADD2.F32 R143, -RZ, R144.H0_H0 ;  /* 0x20000090ff8f7230 */ /* 0x020fe20000004100 */
[----:B------:R-:W-:Y:S01]  /*7520*/  ISETP.NE.AND P2, PT, R142, 0x1, PT ;  /* 0x000000018e00780c */ /* 0x000fe20003f45270 */
[----:B------:R-:W-:Y:S01]  /*7530*/  IMAD.MOV.U32 R149, RZ, RZ, 0x2 ;  /* 0x00000002ff957424 */ /* 0x000fe200078e00ff */
[----:B------:R-:W-:Y:S01]  /*7540*/  LOP3.LUT R192, R192, 0xfffffffb, RZ, 0xc0, !PT ;  /* 0xfffffffbc0c07812 */ /* 0x000fe200078ec0ff */
[----:B------:R-:W-:Y:S01]  /*7550*/  FFMA.FTZ R141, R141, R190, 1.1641532182693481445e-10 ;  /* 0x2f0000008d8d7423 */ /* 0x000fe200000100be */
[----:B------:R-:W-:-:S04]  /*7560*/  FMUL.FTZ R143, R143, R0 ;  /* 0x000000008f8f7220 */ /* 0x000fc80000410000 */
        /* <DEDUP_REMOVED lines=16> */
.L_x_25679:
        /* <DEDUP_REMOVED lines=12> */
.L_x_25680:
        /* <DEDUP_REMOVED lines=61> */
.L_x_25678:
[----:B------:R-:W-:Y:S01]  /*7b00*/  I2FP.F32.U32 R141, R141 ;  /* 0x0000008d008d7245 */ /* 0x000fe20000201000 */
[----:B------:R-:W-:Y:S01]  /*7b10*/  HADD2.F32 R143, -RZ, R144.H1_H1 ;  /* 0x30000090ff8f7230 */ /* 0x000fe20000004100 */
        /* <DEDUP_REMOVED lines=21> */
.L_x_25682:
        /* <DEDUP_REMOVED lines=12> */
.L_x_25683:
        /* <DEDUP_REMOVED lines=58> */
[----:B------:R-:W-:Y:S02]  /*80d0*/  LOP3.LUT R178, R143, R178, R151, 0x96, !PT ;  /* 0x000000b28fb27212 */ /* 0x000fe400078e9697 */
[----:B------:R-:W-:Y:S01]  /*80e0*/  MOV R143, R148 ;  /* 0x00000094008f7202 */ /* 0x000fe20000000f00 */
[----:B------:R-:W-:-:S07]  /*80f0*/  IMAD.MOV.U32 R148, RZ, RZ, R150 ;  /* 0x000000ffff947224 */ /* 0x000fce00078e0096 */
.L_x_25681:
        /* <DEDUP_REMOVED lines=21> */
.L_x_25685:
        /* <DEDUP_REMOVED lines=12> */
.L_x_25686:
        /* <DEDUP_REMOVED lines=61> */
.L_x_25684:
        /* <DEDUP_REMOVED lines=21> */
.L_x_25688:
        /* <DEDUP_REMOVED lines=12> */
.L_x_25689:
        /* <DEDUP_REMOVED lines=61> */
.L_x_25687:
        /* <DEDUP_REMOVED lines=21> */
.L_x_25691:
        /* <DEDUP_REMOVED lines=12> */
.L_x_25692:
        /* <DEDUP_REMOVED lines=61> */
.L_x_25690:
        /* <DEDUP_REMOVED lines=21> */
.L_x_25694:
        /* <DEDUP_REMOVED lines=12> */
.L_x_25695:
        /* <DEDUP_REMOVED lines=61> */
.L_x_25693:
        /* <DEDUP_REMOVED lines=21> */
.L_x_25697:
        /* <DEDUP_REMOVED lines=14> */
.L_x_25698:
        /* <DEDUP_REMOVED lines=61> */
.L_x_25696:
        /* <DEDUP_REMOVED lines=10> */
.L_x_25674:
        /* <DEDUP_REMOVED lines=15> */
.L_x_25701:
        /* <DEDUP_REMOVED lines=12> */
.L_x_25702:
        /* <DEDUP_REMOVED lines=60> */
.L_x_25700:
[----:B------:R-:W-:Y:S01]  /*a490*/  I2FP.F32.U32 R141, R141 ;  /* 0x0000008d008d7245 */ /* 0x000fe20000201000 */
[----:B-----5:R-:W-:Y:S01]  /*a4a0*/  HADD2.F32 R143, -RZ, R144.H0_H0 ;  /* 0x20000090ff8f7230 */ /* 0x020fe20000004100 */
        /* <DEDUP_REMOVED lines=20> */
.L_x_25704:
        /* <DEDUP_REMOVED lines=12> */
.L_x_25705:
        /* <DEDUP_REMOVED lines=61> */
.L_x_25703:
        /* <DEDUP_REMOVED lines=22> */
.L_x_25707:
        /* <DEDUP_REMOVED lines=12> */
.L_x_25708:
        /* <DEDUP_REMOVED lines=61> */
.L_x_25706:
        /* <DEDUP_REMOVED lines=20> */
.L_x_25710:
        /* <DEDUP_REMOVED lines=12> */
.L_x_25711:
        /* <DEDUP_REMOVED lines=61> */
.L_x_25709:
        /* <DEDUP_REMOVED lines=20> */
.L_x_25713:
        /* <DEDUP_REMOVED lines=12> */
.L_x_25714:
        /* <DEDUP_REMOVED lines=59> */
[----:B------:R-:W-:Y:S01]  /*bbf0*/  LOP3.LUT R178, R145, R178, R153, 0x96, !PT ;  /* 0x000000b291b27212 */ /* 0x000fe200078e9699 */
[----:B------:R-:W-:-:S07]  /*bc00*/  IMAD.MOV.U32 R148, RZ, RZ, R152 ;  /* 0x000000ffff947224 */ /* 0x000fce00078e0098 */
.L_x_25712:
        /* <DEDUP_REMOVED lines=20> */
.L_x_25716:
        /* <DEDUP_REMOVED lines=12> */
.L_x_25717:
        /* <DEDUP_REMOVED lines=61> */
.L_x_25715:
        /* <DEDUP_REMOVED lines=20> */
.L_x_25719:
        /* <DEDUP_REMOVED lines=12> */
.L_x_25720:
        /* <DEDUP_REMOVED lines=57> */
[----:B------:R-:W-:Y:S02]  /*c770*/  IMAD.MOV.U32 R148, RZ, RZ, R152 ;  /* 0x000000ffff947224 */ /* 0x000fe400078e0098 */
[----:B------:R-:W-:Y:S02]  /*c780*/  HFMA2 R152, -RZ, RZ, 0, 0 ;  /* 0x00000000ff987431 */ /* 0x000fe400000001ff */
[----:B------:R-:W-:Y:S01]  /*c790*/  IMAD.MOV.U32 R176, RZ, RZ, R154 ;  /* 0x000000ffffb07224 */ /* 0x000fe200078e009a */
[----:B------:R-:W-:-:S07]  /*c7a0*/  LOP3.LUT R178, R149, R178, R153, 0x96, !PT ;  /* 0x000000b295b27212 */ /* 0x000fce00078e9699 */
.L_x_25718:
        /* <DEDUP_REMOVED lines=20> */
.L_x_25722:
        /* <DEDUP_REMOVED lines=14> */
.L_x_25723:
        /* <DEDUP_REMOVED lines=61> */
.L_x_25721:
        /* <DEDUP_REMOVED lines=16> */
.L_x_25699:
        /* <DEDUP_REMOVED lines=42> */
.L_x_25726:
        /* <DEDUP_REMOVED lines=12> */
.L_x_25727:
        /* <DEDUP_REMOVED lines=60> */
.L_x_25725:
[----:B------:R-:W-:Y:S01]  /*d5c0*/  I2FP.F32.U32 R149, R149 ;  /* 0x0000009500957245 */ /* 0x000fe20000201000 */
[----:B-----5:R-:W-:Y:S01]  /*d5d0*/  HADD2.F32 R151, -RZ, R152.H0_H0 ;  /* 0x20000098ff977230 */ /* 0x020fe20000004100 */
[----:B------:R-:W-:Y:S01]  /*d5e0*/  ISETP.NE.AND P2, PT, R150, 0x1, PT ;  /* 0x000000019600780c */ /* 0x000fe20003f45270 */
[----:B------:R-:W-:Y:S01]  /*d5f0*/  HFMA2 R157, -RZ, RZ, 0, 1.1920928955078125e-07 ;  /* 0x00000002ff9d7431 */ /* 0x000fe200000001ff */
[----:B------:R-:W-:Y:S01]  /*d600*/  LOP3.LUT R192, R192, 0xfffffffb, RZ, 0xc0, !PT ;  /* 0xfffffffbc0c07812 */ /* 0x000fe200078ec0ff */
[----:B------:R-:W-:Y:S01]  /*d610*/  FFMA.FTZ R149, R149, R190, 1.1641532182693481445e-10 ;  /* 0x2f00000095957423 */ /* 0x000fe200000100be */
[----:B------:R-:W-:-:S04]  /*d620*/  FMUL.FTZ R151, R151, R0 ;  /* 0x0000000097977220 */ /* 0x000fc80000410000 */
[----:B------:R-:W-:Y:S01]  /*d630*/  FSETP.GTU.FTZ.AND P1, PT, R149, UR4, PT ;  /* 0x0000000495007c0b */ /* 0x000fe2000bf3c000 */
[----:B------:R-:W-:Y:S01]  /*d640*/  FMUL.FTZ R151, R151, UR5 ;  /* 0x0000000597977c20 */ /* 0x000fe20008410000 */
[----:B------:R-:W-:Y:S02]  /*d650*/  IMAD.MOV.U32 R149, RZ, RZ, R176 ;  /* 0x000000ffff957224 */ /* 0x000fe400078e00b0 */
        /* <DEDUP_REMOVED lines=13> */
.L_x_25729:
        /* <DEDUP_REMOVED lines=12> */
.L_x_25730:
        /* <DEDUP_REMOVED lines=61> */
.L_x_25728:
        /* <DEDUP_REMOVED lines=23> */
.L_x_25732:
        /* <DEDUP_REMOVED lines=12> */
.L_x_25733:
        /* <DEDUP_REMOVED lines=61> */
.L_x_25731:
        /* <DEDUP_REMOVED lines=21> */
.L_x_25735:
        /* <DEDUP_REMOVED lines=12> */
.L_x_25736:
        /* <DEDUP_REMOVED lines=61> */
.L_x_25734:
        /* <DEDUP_REMOVED lines=21> */
.L_x_25738:
        /* <DEDUP_REMOVED lines=12> */
.L_x_25739:
        /* <DEDUP_REMOVED lines=61> */
.L_x_25737:
        /* <DEDUP_REMOVED lines=21> */
.L_x_25741:
        /* <DEDUP_REMOVED lines=12> */
.L_x_25742:
        /* <DEDUP_REMOVED lines=61> */
.L_x_25740:
        /* <DEDUP_REMOVED lines=21> */
.L_x_25744:
        /* <DEDUP_REMOVED lines=12> */
.L_x_25745:
        /* <DEDUP_REMOVED lines=61> */
.L_x_25743:
        /* <DEDUP_REMOVED lines=21> */
.L_x_25747:
        /* <DEDUP_REMOVED lines=14> */
.L_x_25748:
        /* <DEDUP_REMOVED lines=61> */
.L_x_25746:
        /* <DEDUP_REMOVED lines=10> */
.L_x_25724:
        /* <DEDUP_REMOVED lines=15> */
.L_x_25751:
        /* <DEDUP_REMOVED lines=12> */
.L_x_25752:
        /* <DEDUP_REMOVED lines=60> */
.L_x_25750:
        /* <DEDUP_REMOVED lines=22> */
.L_x_25754:
        /* <DEDUP_REMOVED lines=12> */
.L_x_25755:
        /* <DEDUP_REMOVED lines=58> */
[----:B------:R-:W-:Y:S02]  /*10b10*/  HFMA2 R158, -RZ, RZ, 0, 0 ;  /* 0x00000000ff9e7431 */ /* 0x000fe400000001ff */
[----:B------:R-:W-:Y:S01]  /*10b20*/  IMAD.MOV.U32 R176, RZ, RZ, R160 ;  /* 0x000000ffffb07224 */ /* 0x000fe200078e00a0 */
[----:B------:R-:W-:-:S07]  /*10b30*/  LOP3.LUT R178, R151, R178, R159, 0x96, !PT ;  /* 0x000000b297b27212 */ /* 0x000fce00078e969f */
.L_x_25753:
[----:B------:R-:W-:Y:S01]  /*10b40*/  I2FP.F32.U32 R151, R148 ;  /* 0x0000009400977245 */ /* 0x000fe20000201000 */
[----:B------:R-:W-:Y:S01]  /*10b50*/  HADD2.F32 R157, -RZ, R152.H1_H1 ;  /* 0x30000098ff9d7230 */ /* 0x000fe20000004100 */
        /* <DEDUP_REMOVED lines=20> */
.L_x_25757:
        /* <DEDUP_REMOVED lines=12> */
.L_x_25758:
        /* <DEDUP_REMOVED lines=61> */
.L_x_25756:
[----:B------:R-:W-:Y:S01]  /*11130*/  I2FP.F32.U32 R151, R148 ;  /* 0x0000009400977245 */ /* 0x000fe20000201000 */
[----:B------:R-:W-:Y:S01]  /*11140*/  HADD2.F32 R157, -RZ, R153.H0_H0 ;  /* 0x20000099ff9d7230 */ /* 0x000fe20000004100 */
[----:B------:R-:W-:Y:S01]  /*11150*/  ISETP.NE.AND P3, PT, R152, 0x1, PT ;  /* 0x000000019800780c */ /* 0x000fe20003f65270 */
[----:B------:R-:W-:Y:S02]  /*11160*/  HFMA2 R158, -RZ, RZ, 0, 1.1920928955078125e-07 ;  /* 0x00000002ff9e7431 */ /* 0x000fe400000001ff */
[----:B------:R-:W-:Y:S02]  /*11170*/  IMAD.MOV.U32 R148, RZ, RZ, R176 ;  /* 0x000000ffff947224 */ /* 0x000fe400078e00b0 */
        /* <DEDUP_REMOVED lines=15> */
.L_x_25760:
        /* <DEDUP_REMOVED lines=12> */
.L_x_25761:
        /* <DEDUP_REMOVED lines=61> */
.L_x_25759:
        /* <DEDUP_REMOVED lines=20> */
.L_x_25763:
        /* <DEDUP_REMOVED lines=12> */
.L_x_25764:
        /* <DEDUP_REMOVED lines=61> */
.L_x_25762:
        /* <DEDUP_REMOVED lines=20> */
.L_x_25766:
        /* <DEDUP_REMOVED lines=12> */
.L_x_25767:
        /* <DEDUP_REMOVED lines=61> */
.L_x_25765:
        /* <DEDUP_REMOVED lines=20> */
.L_x_25769:
        /* <DEDUP_REMOVED lines=12> */
.L_x_25770:
        /* <DEDUP_REMOVED lines=61> */
.L_x_25768:
        /* <DEDUP_REMOVED lines=20> */
.L_x_25772:
        /* <DEDUP_REMOVED lines=14> */
.L_x_25773:
        /* <DEDUP_REMOVED lines=61> */
.L_x_25771:
        /* <DEDUP_REMOVED lines=16> */
.L_x_25749:
        /* <DEDUP_REMOVED lines=42> */
.L_x_25776:
        /* <DEDUP_REMOVED lines=12> */
.L_x_25777:
        /* <DEDUP_REMOVED lines=60> */
.L_x_25775:
        /* <DEDUP_REMOVED lines=23> */
.L_x_25779:
        /* <DEDUP_REMOVED lines=12> */
.L_x_25780:
        /* <DEDUP_REMOVED lines=61> */
.L_x_25778:
        /* <DEDUP_REMOVED lines=23> */
.L_x_25782:
        /* <DEDUP_REMOVED lines=12> */
.L_x_25783:
        /* <DEDUP_REMOVED lines=61> */
.L_x_25781:
        /* <DEDUP_REMOVED lines=21> */
.L_x_25785:
        /* <DEDUP_REMOVED lines=12> */
.L_x_25786:
        /* <DEDUP_REMOVED lines=61> */
.L_x_25784:
        /* <DEDUP_REMOVED lines=21> */
.L_x_25788:
        /* <DEDUP_REMOVED lines=12> */
.L_x_25789:
        /* <DEDUP_REMOVED lines=61> */
.L_x_25787:
        /* <DEDUP_REMOVED lines=21> */
.L_x_25791:
        /* <DEDUP_REMOVED lines=12> */
.L_x_25792:
        /* <DEDUP_REMOVED lines=61> */
.L_x_25790:
        /* <DEDUP_REMOVED lines=21> */
.L_x_25794:
        /* <DEDUP_REMOVED lines=12> */
.L_x_25795:
        /* <DEDUP_REMOVED lines=61> */
.L_x_25793:
        /* <DEDUP_REMOVED lines=21> */
.L_x_25797:
        /* <DEDUP_REMOVED lines=14> */
.L_x_25798:
        /* <DEDUP_REMOVED lines=61> */
.L_x_25796:
        /* <DEDUP_REMOVED lines=10> */
.L_x_25774:
        /* <DEDUP_REMOVED lines=15> */
.L_x_25801:
        /* <DEDUP_REMOVED lines=12> */
.L_x_25802:
        /* <DEDUP_REMOVED lines=60> */
.L_x_25800:
        /* <DEDUP_REMOVED lines=22> */
.L_x_25804:
        /* <DEDUP_REMOVED lines=12> */
.L_x_25805:
        /* <DEDUP_REMOVED lines=61> */
.L_x_25803:
        /* <DEDUP_REMOVED lines=22> */
.L_x_25807:
        /* <DEDUP_REMOVED lines=12> */
.L_x_25808:
        /* <DEDUP_REMOVED lines=61> */
.L_x_25806:
        /* <DEDUP_REMOVED lines=20> */
.L_x_25810:
        /* <DEDUP_REMOVED lines=12> */
.L_x_25811:
        /* <DEDUP_REMOVED lines=58> */
[----:B------:R-:W-:Y:S01]  /*17790*/  LOP3.LUT R178, R169, R168, R195, 0x96, !PT ;  /* 0x000000a8a9b27212 */ /* 0x000fe200078e96c3 */
[----:B------:R-:W-:Y:S01]  /*177a0*/  IMAD.MOV.U32 R168, RZ, RZ, RZ ;  /* 0x000000ffffa87224 */ /* 0x000fe200078e00ff */
[----:B------:R-:W-:-:S07]  /*177b0*/  MOV R166, R194 ;  /* 0x000000c200a67202 */ /* 0x000fce0000000f00 */
.L_x_25809:
        /* <DEDUP_REMOVED lines=20> */
.L_x_25813:
        /* <DEDUP_REMOVED lines=12> */
.L_x_25814:
        /* <DEDUP_REMOVED lines=61> */
.L_x_25812:
        /* <DEDUP_REMOVED lines=20> */
.L_x_25816:
        /* <DEDUP_REMOVED lines=12> */
.L_x_25817:
        /* <DEDUP_REMOVED lines=61> */
.L_x_25815:
        /* <DEDUP_REMOVED lines=20> */
.L_x_25819:
        /* <DEDUP_REMOVED lines=12> */
.L_x_25820:
        /* <DEDUP_REMOVED lines=61> */
.L_x_25818:
        /* <DEDUP_REMOVED lines=20> */
.L_x_25822:
        /* <DEDUP_REMOVED lines=14> */
.L_x_25823:
        /* <DEDUP_REMOVED lines=61> */
.L_x_25821:
        /* <DEDUP_REMOVED lines=16> */
.L_x_25799:
        /* <DEDUP_REMOVED lines=42> */
.L_x_25826:
        /* <DEDUP_REMOVED lines=12> */
.L_x_25827:
        /* <DEDUP_REMOVED lines=61> */
.L_x_25825:
        /* <DEDUP_REMOVED lines=23> */
.L_x_25829:
        /* <DEDUP_REMOVED lines=12> */
.L_x_25830:
        /* <DEDUP_REMOVED lines=61> */
.L_x_25828:
        /* <DEDUP_REMOVED lines=21> */
.L_x_25832:
        /* <DEDUP_REMOVED lines=12> */
.L_x_25833:
        /* <DEDUP_REMOVED lines=61> */
.L_x_25831:
        /* <DEDUP_REMOVED lines=21> */
.L_x_25835:
        /* <DEDUP_REMOVED lines=12> */
.L_x_25836:
        /* <DEDUP_REMOVED lines=61> */
.L_x_25834:
        /* <DEDUP_REMOVED lines=21> */
.L_x_25838:
        /* <DEDUP_REMOVED lines=12> */
.L_x_25839:
        /* <DEDUP_REMOVED lines=61> */
.L_x_25837:
        /* <DEDUP_REMOVED lines=21> */
.L_x_25841:
        /* <DEDUP_REMOVED lines=12> */
.L_x_25842:
        /* <DEDUP_REMOVED lines=61> */
.L_x_25840:
        /* <DEDUP_REMOVED lines=21> */
.L_x_25844:
        /* <DEDUP_REMOVED lines=12> */
.L_x_25845:
        /* <DEDUP_REMOVED lines=61> */
.L_x_25843:
        /* <DEDUP_REMOVED lines=21> */
.L_x_25847:
        /* <DEDUP_REMOVED lines=14> */
.L_x_25848:
        /* <DEDUP_REMOVED lines=61> */
.L_x_25846:
        /* <DEDUP_REMOVED lines=10> */
.L_x_25824:
        /* <DEDUP_REMOVED lines=15> */
.L_x_25851:
        /* <DEDUP_REMOVED lines=12> */
.L_x_25852:
        /* <DEDUP_REMOVED lines=61> */
.L_x_25850:
[----:B------:R-:W-:Y:S01]  /*1c6d0*/  I2FP.F32.U32 R165, R164 ;  /* 0x000000a400a57245 */ /* 0x000fe20000201000 */
[----:B-----5:R-:W-:Y:S01]  /*1c6e0*/  HADD2.F32 R167, -RZ, R168.H0_H0 ;  /* 0x200000a8ffa77230 */ /* 0x020fe20000004100 */
        /* <DEDUP_REMOVED lines=20> */
.L_x_25854:
        /* <DEDUP_REMOVED lines=12> */
.L_x_25855:
        /* <DEDUP_REMOVED lines=61> */
.L_x_25853:
[----:B------:R-:W-:Y:S01]  /*1ccc0*/  ISETP.NE.AND P2, PT, R188, 0x1, PT ;  /* 0x00000001bc00780c */ /* 0x000fe20003f45270 */
[----:B------:R-:W-:Y:S01]  /*1ccd0*/  HADD2.F32 R195, -RZ, R168.H1_H1 ;  /* 0x300000a8ffc37230 */ /* 0x000fe20000004100 */
[----:B------:R-:W-:Y:S01]  /*1cce0*/  I2FP.F32.U32 R167, R164 ;  /* 0x000000a400a77245 */ /* 0x000fe20000201000 */
[----:B------:R-:W-:Y:S01]  /*1ccf0*/  IMAD.MOV.U32 R168, RZ, RZ, 0x2 ;  /* 0x00000002ffa87424 */ /* 0x000fe200078e00ff */
[----:B------:R-:W-:Y:S02]  /*1cd00*/  MOV R164, R176 ;  /* 0x000000b000a47202 */ /* 0x000fe40000000f00 */
[----:B------:R-:W-:Y:S01]  /*1cd10*/  FMUL.FTZ R195, R195, R0 ;  /* 0x00000000c3c37220 */ /* 0x000fe20000410000 */
        /* <DEDUP_REMOVED lines=14> */
.L_x_25857:
        /* <DEDUP_REMOVED lines=12> */
.L_x_25858:
        /* <DEDUP_REMOVED lines=61> */
.L_x_25856:
        /* <DEDUP_REMOVED lines=20> */
.L_x_25860:
        /* <DEDUP_REMOVED lines=12> */
.L_x_25861:
        /* <DEDUP_REMOVED lines=61> */
.L_x_25859:
        /* <DEDUP_REMOVED lines=20> */
.L_x_25863:
        /* <DEDUP_REMOVED lines=12> */
.L_x_25864:
        /* <DEDUP_REMOVED lines=61> */
.L_x_25862:
        /* <DEDUP_REMOVED lines=20> */
.L_x_25866:
        /* <DEDUP_REMOVED lines=12> */
.L_x_25867:
        /* <DEDUP_REMOVED lines=61> */
.L_x_25865:
        /* <DEDUP_REMOVED lines=20> */
.L_x_25869:
        /* <DEDUP_REMOVED lines=12> */
.L_x_25870:
        /* <DEDUP_REMOVED lines=61> */
.L_x_25868:
        /* <DEDUP_REMOVED lines=20> */
.L_x_25872:
        /* <DEDUP_REMOVED lines=14> */
.L_x_25873:
        /* <DEDUP_REMOVED lines=61> */
.L_x_25871:
        /* <DEDUP_REMOVED lines=16> */
.L_x_25849:
        /* <DEDUP_REMOVED lines=169> */
.L_x_25875:
[----:B------:R-:W-:Y:S05]  /*1fb50*/  BSYNC.RECONVERGENT B0 ;  /* 0x0000000000007941 */ /* 0x000fea0003800200 */
.L_x_25874:
        /* <DEDUP_REMOVED lines=15> */
.L_x_25877:
[----:B------:R-:W-:Y:S05]  /*1fc50*/  BSYNC.RECONVERGENT B0 ;  /* 0x0000000000007941 */ /* 0x000fea0003800200 */
.L_x_25876:
        /* <DEDUP_REMOVED lines=120> */
[----:B------:R-:W-:-:S03]  /*203e0*/  F2FP.F16.F32.PACK_AB R139, R136, R139 ;  /* 0x0000008b888b723e */ /* 0x000fc600000000ff */
[----:B------:R-:W-:Y:S01]  /*203f0*/  FFMA.FTZ R136, R169, R112, R72 ;  /* 0x00000070a9887223 */ /* 0x000fe20000010048 */
[----:B------:R-:W-:Y:S01]  /*20400*/  FFMA.FTZ R169, R166, R101, R61 ;  /* 0x00000065a6a97223 */ /* 0x000fe2000001003d */
[C---:B------:R-:W-:Y:S01]  /*20410*/  FADD.FTZ R167, -R174.reuse, R167 ;  /* 0x000000a7aea77221 */ /* 0x040fe20000010100 */
[----:B------:R-:W-:Y:S01]  /*20420*/  FADD.FTZ R208, -R174, R170 ;  /* 0x000000aaaed07221 */ /* 0x000fe20000010100 */
[----:B------:R-:W-:Y:S01]  /*20430*/  FFMA.FTZ R147, R147, R118, R78 ;  /* 0x0000007693937223 */ /* 0x000fe2000001004e */
[----:B------:R-:W-:Y:S01]  /*20440*/  FFMA.FTZ R138, R138, R119, R79 ;  /* 0x000000778a8a7223 */ /* 0x000fe2000001004f */
[----:B------:R-:W-:Y:S01]  /*20450*/  F2FP.F16.F32.PACK_AB R136, R143, R136 ;  /* 0x000000888f88723e */ /* 0x000fe200000000ff */
[----:B------:R-:W-:Y:S01]  /*20460*/  FADD.FTZ R174, -R174, R171 ;  /* 0x000000abaeae7221 */ /* 0x000fe20000010100 */
[----:B------:R-:W-:Y:S01]  /*20470*/  F2FP.F16.F32.PACK_AB R143, R168, R199 ;  /* 0x000000c7a88f723e */ /* 0x000fe200000000ff */
[----:B------:R-:W-:Y:S01]  /*20480*/  FMUL.FTZ R184, R209, R184 ;  /* 0x000000b8d1b87220 */ /* 0x000fe20000410000 */
[----:B------:R-:W-:Y:S01]  /*20490*/  F2FP.F16.F32.PACK_AB R142, R169, R142 ;  /* 0x0000008ea98e723e */ /* 0x000fe200000000ff */
        /* <DEDUP_REMOVED lines=14> */
[----:B-1----:R-:W-:Y:S01]  /*20580*/  F2FP.F16.F32.PACK_AB R135, R138, R147 ;  /* 0x000000938a87723e */ /* 0x002fe200000000ff */
        /* <DEDUP_REMOVED lines=54> */
[----:B------:R-:W-:-:S02]  /*208f0*/  F2FP.F16.F32.PACK_AB R164, R158, R161 ;  /* 0x000000a19ea4723e */ /* 0x000fc400000000ff */
[----:B0-----:R-:W-:-:S03]  /*20900*/  IADD3 R183, PT, PT, R183, R168, RZ ;  /* 0x000000a8b7b77210 */ /* 0x001fc60007ffe0ff */
[----:B------:R1:W-:Y:S01]  /*20910*/  STG.E.128 desc[UR8][R156.64], R164 ;  /* 0x000000a49c007986 */ /* 0x0003e2000c101d08 */
[----:B------:R-:W-:-:S13]  /*20920*/  ISETP.GE.AND P0, PT, R183, R169, PT ;  /* 0x000000a9b700720c */ /* 0x000fda0003f06270 */
[----:B------:R-:W-:Y:S05]  /*20930*/  @!P0 BRA `(.L_x_25878) ;  /* 0xfffffe0000e48947 */ /* 0x000fea000383ffff */
[----:B------:R-:W-:Y:S05]  /*20940*/  EXIT ;  /* 0x000000000000794d */ /* 0x000fea0003800000 */
.L_x_25879:
        /* <DEDUP_REMOVED lines=11> */
.L_x_34105:


//--------------------- .text._ZN10layer_norm13ln_fwd_kernelINS_13Kernel_traitsIf6__halffS2_fjLj5120ELj1ELj1ELj4ELj16ENS_18Kernel_traits_baseILj5120EfS2_fS2_fjLj128EEEEELb1ELb1ELb1ELb0EEEvNS_9FwdParamsE --------------------------
	.section	.text._ZN10layer_norm13ln_fwd_kernelINS_13Kernel_traitsIf6__halffS2_fjLj5120ELj1ELj1ELj4ELj16ENS_18Kernel_traits_baseILj5120EfS2_fS2_fjLj128EEEEELb1ELb1ELb1ELb0EEEvNS_9FwdParamsE,"ax",@progbits
	.align	128
        .global         _ZN10layer_norm13ln_fwd_kernelINS_13Kernel_traitsIf6__halffS2_fjLj5120ELj1ELj1ELj4ELj16ENS_18Kernel_traits_baseILj5120EfS2_fS2_fjLj128EEEEELb1ELb1ELb1ELb0EEEvNS_9FwdParamsE
        .type           _ZN10layer_norm13ln_fwd_kernelINS_13Kernel_traitsIf6__halffS2_fjLj5120ELj1ELj1ELj4ELj16ENS_18Kernel_traits_baseILj5120EfS2_fS2_fjLj128EEEEELb1ELb1ELb1ELb0EEEvNS_9FwdParamsE,@function
        .size           _ZN10layer_norm13ln_fwd_kernelINS_13Kernel_traitsIf6__halffS2_fjLj5120ELj1ELj1ELj4ELj16ENS_18Kernel_traits_baseILj5120EfS2_fS2_fjLj128EEEEELb1ELb1ELb1ELb0EEEvNS_9FwdParamsE,(.L_x_34106 - _ZN10layer_norm13ln_fwd_kernelINS_13Kernel_traitsIf6__halffS2_fjLj5120ELj1ELj1ELj4ELj16ENS_18Kernel_traits_baseILj5120EfS2_fS2_fjLj128EEEEELb1ELb1ELb1ELb0EEEvNS_9FwdParamsE)
        .other          _ZN10layer_norm13ln_fwd_kernelINS_13Kernel_traitsIf6__halffS2_fjLj5120ELj1ELj1ELj4ELj16ENS_18Kernel_traits_baseILj5120EfS2_fS2_fjLj128EEEEELb1ELb1ELb1ELb0EEEvNS_9FwdParamsE,@"STO_CUDA_ENTRY STV_DEFAULT"
_ZN10layer_norm13ln_fwd_kernelINS_13Kernel_traitsIf6__halffS2_fjLj5120ELj1ELj1ELj4ELj16ENS_18Kernel_traits_baseILj5120EfS2_fS2_fjLj128EEEEELb1ELb1ELb1ELb0EEEvNS_9FwdParamsE:
.text._ZN10layer_norm13ln_fwd_kernelINS_13Kernel_traitsIf6__halffS2_fjLj5120ELj1ELj1ELj4ELj16ENS_18Kernel_traits_baseILj5120EfS2_fS2_fjLj128EEEEELb1ELb1ELb1ELb0EEEvNS_9FwdParamsE:
        /* <DEDUP_REMOVED lines=125> */
.L_x_25881:
        /* <DEDUP_REMOVED lines=70> */
.L_x_25882:
[----:B------:R-:W-:Y:S05]  /*0c30*/  BSYNC.RECONVERGENT B0 ;  /* 0x0000000000007941 */ /* 0x000fea0003800200 */
.L_x_25880:
        /* <DEDUP_REMOVED lines=89> */
.L_x_26388:
        /* <DEDUP_REMOVED lines=30> */
.L_x_25885:
[----:B------:R-:W-:Y:S05]  /*13b0*/  BRA.U !UP0, `(.L_x_25886) ;  /* 0x0000002908a07547 */ /* 0x000fea000b800000 */
        /* <DEDUP_REMOVED lines=25> */
.L_x_25890:
        /* <DEDUP_REMOVED lines=13> */
.L_x_25892:
[----:B------:R-:W-:Y:S05]  /*1620*/  BSYNC.RECONVERGENT B2 ;  /* 0x0000000000027941 */ /* 0x000fea0003800200 */
.L_x_25891:
        /* <DEDUP_REMOVED lines=42> */
.L_x_25889:
[----:B------:R-:W-:Y:S05]  /*18d0*/  BSYNC.RECONVERGENT B1 ;  /* 0x0000000000017941 */ /* 0x000fea0003800200 */
.L_x_25888:
        /* <DEDUP_REMOVED lines=9> */
[----:B------:R-:W-:-:S07]  /*1970*/  FFMA.FTZ R136, R137, R104, R128 ;  /* 0x0000006889887223 */ /* 0x000fce0000010080 */
.L_x_25887:
        /* <DEDUP_REMOVED lines=16> */
.L_x_25896:
        /* <DEDUP_REMOVED lines=13> */
.L_x_25898:
[----:B------:R-:W-:Y:S05]  /*1b50*/  BSYNC.RECONVERGENT B2 ;  /* 0x0000000000027941 */ /* 0x000fea0003800200 */
.L_x_25897:
        /* <DEDUP_REMOVED lines=42> */
.L_x_25895:
[----:B------:R-:W-:Y:S05]  /*1e00*/  BSYNC.RECONVERGENT B1 ;  /* 0x0000000000017941 */ /* 0x000fea0003800200 */
.L_x_25894:
        /* <DEDUP_REMOVED lines=9> */
[----:B------:R-:W-:-:S07]  /*1ea0*/  FFMA.FTZ R137, R138, R105, R129 ;  /* 0x000000698a897223 */ /* 0x000fce0000010081 */
.L_x_25893:
        /* <DEDUP_REMOVED lines=16> */
.L_x_25902:
        /* <DEDUP_REMOVED lines=13> */
.L_x_25904:
[----:B------:R-:W-:Y:S05]  /*2080*/  BSYNC.RECONVERGENT B2 ;  /* 0x0000000000027941 */ /* 0x000fea0003800200 */
.L_x_25903:
        /* <DEDUP_REMOVED lines=43> */
.L_x_25901:
[----:B------:R-:W-:Y:S05]  /*2340*/  BSYNC.RECONVERGENT B1 ;  /* 0x0000000000017941 */ /* 0x000fea0003800200 */
.L_x_25900:
        /* <DEDUP_REMOVED lines=10> */
.L_x_25899:
        /* <DEDUP_REMOVED lines=16> */
.L_x_25908:
        /* <DEDUP_REMOVED lines=13> */
.L_x_25910:
[----:B------:R-:W-:Y:S05]  /*25c0*/  BSYNC.RECONVERGENT B2 ;  /* 0x0000000000027941 */ /* 0x000fea0003800200 */
.L_x_25909:
        /* <DEDUP_REMOVED lines=43> */
.L_x_25907:
[----:B------:R-:W-:Y:S05]  /*2880*/  BSYNC.RECONVERGENT B1 ;  /* 0x0000000000017941 */ /* 0x000fea0003800200 */
.L_x_25906:
        /* <DEDUP_REMOVED lines=10> */
.L_x_25905:
        /* <DEDUP_REMOVED lines=16> */
.L_x_25914:
        /* <DEDUP_REMOVED lines=13> */
.L_x_25916:
[----:B------:R-:W-:Y:S05]  /*2b00*/  BSYNC.RECONVERGENT B2 ;  /* 0x0000000000027941 */ /* 0x000fea0003800200 */
.L_x_25915:
        /* <DEDUP_REMOVED lines=43> */
.L_x_25913:
[----:B------:R-:W-:Y:S05]  /*2dc0*/  BSYNC.RECONVERGENT B1 ;  /* 0x0000000000017941 */ /* 0x000fea0003800200 */
.L_x_25912:
[----:B------:R-:W-:Y:S01]  /*2dd0*/  I2FP.F32.U32 R140, R140 ;  /* 0x0000008c008c7245 */ /* 0x000fe20000201000 */
[----:B------:R-:W-:Y:S02]  /*2de0*/  HADD2.F32 R141, -RZ, R126.H0_H0 ;  /* 0x2000007eff8d7230 */ /* 0x000fe40000004100 */
        /* <DEDUP_REMOVED lines=8> */
.L_x_25911:
        /* <DEDUP_REMOVED lines=16> */
.L_x_25920:
        /* <DEDUP_REMOVED lines=13> */
.L_x_25922:
[----:B------:R-:W-:Y:S05]  /*3040*/  BSYNC.RECONVERGENT B2 ;  /* 0x0000000000027941 */ /* 0x000fea0003800200 */
.L_x_25921:
        /* <DEDUP_REMOVED lines=43> */
.L_x_25919:
[----:B------:R-:W-:Y:S05]  /*3300*/  BSYNC.RECONVERGENT B1 ;  /* 0x0000000000017941 */ /* 0x000fea0003800200 */
.L_x_25918:
[----:B------:R-:W-:Y:S01]  /*3310*/  HFMA2 R188, -RZ, RZ, 0.1171875, 0 ;  /* 0x2f800000ffbc7431 */ /* 0x000fe200000001ff */
[----:B------:R-:W-:Y:S01]  /*3320*/  I2FP.F32.U32 R141, R141 ;  /* 0x0000008d008d7245 */ /* 0x000fe20000201000 */
[----:B------:R-:W-:-:S05]  /*3330*/  HADD2.F32 R142, -RZ, R126.H1_H1 ;  /* 0x3000007eff8e7230 */ /* 0x000fca0000004100 */
[----:B------:R-:W-:Y:S01]  /*3340*/  FMUL.FTZ R142, R142, UR17 ;  /* 0x000000118e8e7c20 */ /* 0x000fe20008410000 */
[----:B------:R-:W-:-:S03]  /*3350*/  FFMA.FTZ R141, R141, R188, 1.1641532182693481445e-10 ;  /* 0x2f0000008d8d7423 */ /* 0x000fc600000100bc */
[----:B------:R-:W-:Y:S02]  /*3360*/  FMUL.FTZ R142, R142, UR16 ;  /* 0x000000108e8e7c20 */ /* 0x000fe40008410000 */
[----:B------:R-:W-:-:S04]  /*3370*/  FSETP.GTU.FTZ.AND P3, PT, R141, UR22, PT ;  /* 0x000000168d007c0b */ /* 0x000fc8000bf7c000 */
[----:B------:R-:W-:Y:S02]  /*3380*/  FSEL R142, R142, RZ, !P3 ;  /* 0x000000ff8e8e7208 */ /* 0x000fe40005800000 */
[----:B------:R-:W-:-:S03]  /*3390*/  SEL R197, RZ, 0x1, P3 ;  /* 0x00000001ffc57807 */ /* 0x000fc60001800000 */
[----:B------:R-:W-:-:S07]  /*33a0*/  FFMA.FTZ R141, R142, R101, R133 ;  /* 0x000000658e8d7223 */ /* 0x000fce0000010085 */
.L_x_25917:
        /* <DEDUP_REMOVED lines=16> */
.L_x_25926:
        /* <DEDUP_REMOVED lines=13> */
.L_x_25928:
[----:B------:R-:W-:Y:S05]  /*3580*/  BSYNC.RECONVERGENT B2 ;  /* 0x0000000000027941 */ /* 0x000fea0003800200 */
.L_x_25927:
        /* <DEDUP_REMOVED lines=43> */
.L_x_25925:
[----:B------:R-:W-:Y:S05]  /*3840*/  BSYNC.RECONVERGENT B1 ;  /* 0x0000000000017941 */ /* 0x000fea0003800200 */
.L_x_25924:
        /* <DEDUP_REMOVED lines=10> */
.L_x_25923:
        /* <DEDUP_REMOVED lines=16> */
.L_x_25932:
        /* <DEDUP_REMOVED lines=13> */
.L_x_25934:
[----:B------:R-:W-:Y:S05]  /*3ac0*/  BSYNC.RECONVERGENT B2 ;  /* 0x0000000000027941 */ /* 0x000fea0003800200 */
.L_x_25933:
        /* <DEDUP_REMOVED lines=43> */
.L_x_25931:
[----:B------:R-:W-:Y:S05]  /*3d80*/  BSYNC.RECONVERGENT B1 ;  /* 0x0000000000017941 */ /* 0x000fea0003800200 */
.L_x_25930:
[----:B------:R-:W-:Y:S01]  /*3d90*/  I2FP.F32.U32 R143, R143 ;  /* 0x0000008f008f7245 */ /* 0x000fe20000201000 */
[----:B------:R-:W-:Y:S02]  /*3da0*/  HADD2.F32 R179, -RZ, R127.H1_H1 ;  /* 0x3000007fffb37230 */ /* 0x000fe40000004100 */
[----:B------:R-:W-:-:S03]  /*3db0*/  IMAD.MOV.U32 R190, RZ, RZ, 0x2f800000 ;  /* 0x2f800000ffbe7424 */ /* 0x000fc600078e00ff */
[----:B------:R-:W-:Y:S01]  /*3dc0*/  FMUL.FTZ R179, R179, UR17 ;  /* 0x00000011b3b37c20 */ /* 0x000fe20008410000 */
[----:B------:R-:W-:-:S03]  /*3dd0*/  FFMA.FTZ R143, R143, R190, 1.1641532182693481445e-10 ;  /* 0x2f0000008f8f7423 */ /* 0x000fc600000100be */
[----:B------:R-:W-:Y:S02]  /*3de0*/  FMUL.FTZ R179, R179, UR16 ;  /* 0x00000010b3b37c20 */ /* 0x000fe40008410000 */
[----:B------:R-:W-:-:S04]  /*3df0*/  FSETP.GTU.FTZ.AND P2, PT, R143, UR22, PT ;  /* 0x000000168f007c0b */ /* 0x000fc8000bf5c000 */
[----:B------:R-:W-:Y:S02]  /*3e00*/  FSEL R190, R179, RZ, !P2 ;  /* 0x000000ffb3be7208 */ /* 0x000fe40005000000 */
[----:B------:R-:W-:-:S03]  /*3e10*/  SEL R199, RZ, 0x1, P2 ;  /* 0x00000001ffc77807 */ /* 0x000fc60001000000 */
[----:B------:R-:W-:Y:S01]  /*3e20*/  FFMA.FTZ R143, R190, R103, R135 ;  /* 0x00000067be8f7223 */ /* 0x000fe20000010087 */
[----:B------:R-:W-:Y:S06]  /*3e30*/  BRA `(.L_x_25929) ;  /* 0x0000002800887947 */ /* 0x000fec0003800000 */
.L_x_25886:
[----:B------:R-:W-:Y:S01]  /*3e40*/  IMAD.MOV.U32 R138, RZ, RZ, R188 ;  /* 0x000000ffff8a7224 */ /* 0x000fe200078e00bc */
        /* <DEDUP_REMOVED lines=19> */
.L_x_25938:
        /* <DEDUP_REMOVED lines=13> */
.L_x_25940:
[----:B------:R-:W-:Y:S05]  /*4050*/  BSYNC.RECONVERGENT B2 ;  /* 0x0000000000027941 */ /* 0x000fea0003800200 */
.L_x_25939:
        /* <DEDUP_REMOVED lines=42> */
.L_x_25937:
[----:B------:R-:W-:Y:S05]  /*4300*/  BSYNC.RECONVERGENT B1 ;  /* 0x0000000000017941 */ /* 0x000fea0003800200 */
.L_x_25936:
        /* <DEDUP_REMOVED lines=10> */
.L_x_25935:
        /* <DEDUP_REMOVED lines=16> */
.L_x_25944:
        /* <DEDUP_REMOVED lines=13> */
.L_x_25946:
[----:B------:R-:W-:Y:S05]  /*4580*/  BSYNC.RECONVERGENT B2 ;  /* 0x0000000000027941 */ /* 0x000fea0003800200 */
.L_x_25945:
        /* <DEDUP_REMOVED lines=42> */
.L_x_25943:
[----:B------:R-:W-:Y:S05]  /*4830*/  BSYNC.RECONVERGENT B1 ;  /* 0x0000000000017941 */ /* 0x000fea0003800200 */
.L_x_25942:
        /* <DEDUP_REMOVED lines=10> */
.L_x_25941:
        /* <DEDUP_REMOVED lines=16> */
.L_x_25950:
        /* <DEDUP_REMOVED lines=13> */
.L_x_25952:
[----:B------:R-:W-:Y:S05]  /*4ab0*/  BSYNC.RECONVERGENT B2 ;  /* 0x0000000000027941 */ /* 0x000fea0003800200 */
.L_x_25951:
        /* <DEDUP_REMOVED lines=43> */
.L_x_25949:
[----:B------:R-:W-:Y:S05]  /*4d70*/  BSYNC.RECONVERGENT B1 ;  /* 0x0000000000017941 */ /* 0x000fea0003800200 */
.L_x_25948:
        /* <DEDUP_REMOVED lines=10> */
.L_x_25947:
        /* <DEDUP_REMOVED lines=16> */
.L_x_25956:
        /* <DEDUP_REMOVED lines=13> */
.L_x_25958:
[----:B------:R-:W-:Y:S05]  /*4ff0*/  BSYNC.RECONVERGENT B2 ;  /* 0x0000000000027941 */ /* 0x000fea0003800200 */
.L_x_25957:
        /* <DEDUP_REMOVED lines=43> */
.L_x_25955:
[----:B------:R-:W-:Y:S05]  /*52b0*/  BSYNC.RECONVERGENT B1 ;  /* 0x0000000000017941 */ /* 0x000fea0003800200 */
.L_x_25954:
        /* <DEDUP_REMOVED lines=10> */
.L_x_25953:
        /* <DEDUP_REMOVED lines=16> */
.L_x_25962:
        /* <DEDUP_REMOVED lines=13> */
.L_x_25964:
[----:B------:R-:W-:Y:S05]  /*5530*/  BSYNC.RECONVERGENT B2 ;  /* 0x0000000000027941 */ /* 0x000fea0003800200 */
.L_x_25963:
        /* <DEDUP_REMOVED lines=43> */
.L_x_25961:
[----:B------:R-:W-:Y:S05]  /*57f0*/  BSYNC.RECONVERGENT B1 ;  /* 0x0000000000017941 */ /* 0x000fea0003800200 */
.L_x_25960:
        /* <DEDUP_REMOVED lines=10> */
.L_x_25959:
        /* <DEDUP_REMOVED lines=16> */
.L_x_25968:
        /* <DEDUP_REMOVED lines=13> */
.L_x_25970:
[----:B------:R-:W-:Y:S05]  /*5a70*/  BSYNC.RECONVERGENT B2 ;  /* 0x0000000000027941 */ /* 0x000fea0003800200 */
.L_x_25969:
        /* <DEDUP_REMOVED lines=43> */
.L_x_25967:
[----:B------:R-:W-:Y:S05]  /*5d30*/  BSYNC.RECONVERGENT B1 ;  /* 0x0000000000017941 */ /* 0x000fea0003800200 */
.L_x_25966:
        /* <DEDUP_REMOVED lines=10> */
.L_x_25965:
        /* <DEDUP_REMOVED lines=16> */
.L_x_25974:
        /* <DEDUP_REMOVED lines=13> */
.L_x_25976:
[----:B------:R-:W-:Y:S05]  /*5fb0*/  BSYNC.RECONVERGENT B2 ;  /* 0x0000000000027941 */ /* 0x000fea0003800200 */
.L_x_25975:
        /* <DEDUP_REMOVED lines=43> */
.L_x_25973:
[----:B------:R-:W-:Y:S05]  /*6270*/  BSYNC.RECONVERGENT B1 ;  /* 0x0000000000017941 */ /* 0x000fea0003800200 */
.L_x_25972:
        /* <DEDUP_REMOVED lines=10> */
.L_x_25971:
        /* <DEDUP_REMOVED lines=16> */
.L_x_25979:
        /* <DEDUP_REMOVED lines=13> */
.L_x_25981:
[----:B------:R-:W-:Y:S05]  /*64f0*/  BSYNC.RECONVERGENT B2 ;  /* 0x0000000000027941 */ /* 0x000fea0003800200 */
.L_x_25980:
        /* <DEDUP_REMOVED lines=43> */
.L_x_25978:
[----:B------:R-:W-:Y:S05]  /*67b0*/  BSYNC.RECONVERGENT B1 ;  /* 0x0000000000017941 */ /* 0x000fea0003800200 */
.L_x_25977:
        /* <DEDUP_REMOVED lines=10> */
.L_x_25929:
[----:B------:R-:W0:Y:S01]  /*6860*/  LDC.64 R200, c[0x0][0x3a8] ;  /* 0x0000ea00ffc87b82 */ /* 0x000e220000000a00 */
        /* <DEDUP_REMOVED lines=25> */
.L_x_25982:
[----:B------:R-:W-:Y:S02]  /*6a00*/  VIADD R176, R176, 0x80 ;  /* 0x00000080b0b07836 */ /* 0x000fe40000000000 */
[----:B------:R-:W-:-:S07]  /*6a10*/  VIADD R0, R0, 0x80 ;  /* 0x0000008000007836 */ /* 0x000fce0000000000 */
.L_x_25884:
[----:B------:R-:W-:Y:S05]  /*6a20*/  BSYNC.RECONVERGENT B0 ;  /* 0x0000000000007941 */ /* 0x000fea0003800200 */
.L_x_25883:
        /* <DEDUP_REMOVED lines=15> */
[----:B------:R-:W-:Y:S01]  /*6b20*/  IMAD.MOV.U32 R178, RZ, RZ, R190 ;  /* 0x000000ffffb27224 */ /* 0x000fe200078e00be */
[----:B-1----:R-:W-:Y:S01]  /*6b30*/  MOV R146, R188 ;  /* 0x000000bc00927202 */ /* 0x002fe20000000f00 */
[----:B-----5:R-:W-:-:S10]  /*6b40*/  IMAD.MOV.U32 R144, RZ, RZ, R128 ;  /* 0x000000ffff907224 */ /* 0x020fd400078e0080 */
[----:B------:R-:W-:Y:S05]  /*6b50*/  @!P2 BRA `(.L_x_25986) ;  /* 0x00000004004ca947 */ /* 0x000fea0003800000 */
        /* <DEDUP_REMOVED lines=16> */
.L_x_25989:
        /* <DEDUP_REMOVED lines=13> */
.L_x_25991:
[----:B------:R-:W-:Y:S05]  /*6d30*/  BSYNC.RECONVERGENT B2 ;  /* 0x0000000000027941 */ /* 0x000fea0003800200 */
.L_x_25990:
        /* <DEDUP_REMOVED lines=42> */
.L_x_25988:
[----:B------:R-:W-:Y:S05]  /*6fe0*/  BSYNC.RECONVERGENT B1 ;  /* 0x0000000000017941 */ /* 0x000fea0003800200 */
.L_x_25987:
        /* <DEDUP_REMOVED lines=10> */
.L_x_25986:
        /* <DEDUP_REMOVED lines=16> */
.L_x_25995:
        /* <DEDUP_REMOVED lines=13> */
.L_x_25997:
[----:B------:R-:W-:Y:S05]  /*7260*/  BSYNC.RECONVERGENT B2 ;  /* 0x0000000000027941 */ /* 0x000fea0003800200 */
.L_x_25996:
        /* <DEDUP_REMOVED lines=42> */
.L_x_25994:
[----:B------:R-:W-:Y:S05]  /*7510*/  BSYNC.RECONVERGENT B1 ;  /* 0x0000000000017941 */ /* 0x000fea0003800200 */
.L_x_25993:
        /* <DEDUP_REMOVED lines=10> */
.L_x_25992:
        /* <DEDUP_REMOVED lines=16> */
.L_x_26001:
        /* <DEDUP_REMOVED lines=13> */
.L_x_26003:
[----:B------:R-:W-:Y:S05]  /*7790*/  BSYNC.RECONVERGENT B2 ;  /* 0x0000000000027941 */ /* 0x000fea0003800200 */
.L_x_26002:
        /* <DEDUP_REMOVED lines=43> */
.L_x_26000:
[----:B------:R-:W-:Y:S05]  /*7a50*/  BSYNC.RECONVERGENT B1 ;  /* 0x0000000000017941 */ /* 0x000fea0003800200 */
.L_x_25999:
        /* <DEDUP_REMOVED lines=10> */
.L_x_25998:
        /* <DEDUP_REMOVED lines=16> */
.L_x_26007:
        /* <DEDUP_REMOVED lines=13> */
.L_x_26009:
[----:B------:R-:W-:Y:S05]  /*7cd0*/  BSYNC.RECONVERGENT B2 ;  /* 0x0000000000027941 */ /* 0x000fea0003800200 */
.L_x_26008:
        /* <DEDUP_REMOVED lines=43> */
.L_x_26006:
[----:B------:R-:W-:Y:S05]  /*7f90*/  BSYNC.RECONVERGENT B1 ;  /* 0x0000000000017941 */ /* 0x000fea0003800200 */
.L_x_26005:
        /* <DEDUP_REMOVED lines=10> */
.L_x_26004:
        /* <DEDUP_REMOVED lines=16> */
.L_x_26013:
        /* <DEDUP_REMOVED lines=13> */
.L_x_26015:
[----:B------:R-:W-:Y:S05]  /*8210*/  BSYNC.RECONVERGENT B2 ;  /* 0x0000000000027941 */ /* 0x000fea0003800200 */
.L_x_26014:
        /* <DEDUP_REMOVED lines=43> */
.L_x_26012:
[----:B------:R-:W-:Y:S05]  /*84d0*/  BSYNC.RECONVERGENT B1 ;  /* 0x0000000000017941 */ /* 0x000fea0003800200 */
.L_x_26011:
        /* <DEDUP_REMOVED lines=10> */
.L_x_26010:
        /* <DEDUP_REMOVED lines=16> */
.L_x_26019:
        /* <DEDUP_REMOVED lines=13> */
.L_x_26021:
[----:B------:R-:W-:Y:S05]  /*8750*/  BSYNC.RECONVERGENT B2 ;  /* 0x0000000000027941 */ /* 0x000fea0003800200 */
.L_x_26020:
        /* <DEDUP_REMOVED lines=43> */
.L_x_26018:
[----:B------:R-:W-:Y:S05]  /*8a10*/  BSYNC.RECONVERGENT B1 ;  /* 0x0000000000017941 */ /* 0x000fea0003800200 */
.L_x_26017:
        /* <DEDUP_REMOVED lines=10> */
.L_x_26016:
        /* <DEDUP_REMOVED lines=16> */
.L_x_26025:
        /* <DEDUP_REMOVED lines=13> */
.L_x_26027:
[----:B------:R-:W-:Y:S05]  /*8c90*/  BSYNC.RECONVERGENT B2 ;  /* 0x0000000000027941 */ /* 0x000fea0003800200 */
.L_x_26026:
        /* <DEDUP_REMOVED lines=43> */
.L_x_26024:
[----:B------:R-:W-:Y:S05]  /*8f50*/  BSYNC.RECONVERGENT B1 ;  /* 0x0000000000017941 */ /* 0x000fea0003800200 */
.L_x_26023:
[----:B------:R-:W-:Y:S01]  /*8f60*/  HFMA2 R151, -RZ, RZ, 0.1171875, 0 ;  /* 0x2f800000ff977431 */ /* 0x000fe200000001ff */
[----:B------:R-:W-:Y:S01]  /*8f70*/  I2FP.F32.U32 R150, R150 ;  /* 0x0000009600967245 */ /* 0x000fe20000201000 */
[----:B------:R-:W-:-:S05]  /*8f80*/  HADD2.F32 R188, -RZ, R127.H0_H0 ;  /* 0x2000007fffbc7230 */ /* 0x000fca0000004100 */
[----:B------:R-:W-:Y:S01]  /*8f90*/  FMUL.FTZ R188, R188, UR17 ;  /* 0x00000011bcbc7c20 */ /* 0x000fe20008410000 */
[----:B------:R-:W-:-:S03]  /*8fa0*/  FFMA.FTZ R150, R150, R151, 1.1641532182693481445e-10 ;  /* 0x2f00000096967423 */ /* 0x000fc60000010097 */
[----:B------:R-:W-:Y:S02]  /*8fb0*/  FMUL.FTZ R151, R188, UR16 ;  /* 0x00000010bc977c20 */ /* 0x000fe40008410000 */
[----:B------:R-:W-:-:S04]  /*8fc0*/  FSETP.GTU.FTZ.AND P3, PT, R150, UR22, PT ;  /* 0x0000001696007c0b */ /* 0x000fc8000bf7c000 */
[----:B------:R-:W-:Y:S02]  /*8fd0*/  FSEL R151, R151, RZ, !P3 ;  /* 0x000000ff97977208 */ /* 0x000fe40005800000 */
[----:B------:R-:W-:-:S03]  /*8fe0*/  SEL R198, RZ, 0x1, P3 ;  /* 0x00000001ffc67807 */ /* 0x000fc60001800000 */
[----:B------:R-:W-:-:S07]  /*8ff0*/  FFMA.FTZ R150, R151, R78, R134 ;  /* 0x0000004e97967223 */ /* 0x000fce0000010086 */
.L_x_26022:
        /* <DEDUP_REMOVED lines=16> */
.L_x_26031:
[----:B------:R-:W-:Y:S01]  /*9100*/  IADD3 R204, PT, PT, R204, 0x1, RZ ;  /* 0x00000001cccc7810 */ /* 0x000fe20007ffe0ff */
[----:B------:R-:W-:Y:S03]  /*9110*/  BSSY.RECONVERGENT B2, `(.L_x_26032) ;  /* 0x000000c000027945 */ /* 0x000fe60003800200 */
[C---:B------:R-:W-:Y:S01]  /*9120*/  ISETP.NE.AND P2, PT, R204.reuse, RZ, PT ;  /* 0x000000ffcc00720c */ /* 0x040fe20003f45270 */
[----:B0-----:R-:W-:-:S12]  /*9130*/  IMAD.WIDE.U32 R200, R204, -0x2daee0ad, RZ ;  /* 0xd2511f53ccc87825 */ /* 0x001fd800078e00ff */
        /* <DEDUP_REMOVED lines=9> */
.L_x_26033:
[----:B------:R-:W-:Y:S05]  /*91d0*/  BSYNC.RECONVERGENT B2 ;  /* 0x0000000000027941 */ /* 0x000fea0003800200 */
.L_x_26032:
        /* <DEDUP_REMOVED lines=43> */
.L_x_26030:
[----:B------:R-:W-:Y:S05]  /*9490*/  BSYNC.RECONVERGENT B1 ;  /* 0x0000000000017941 */ /* 0x000fea0003800200 */
.L_x_26029:
        /* <DEDUP_REMOVED lines=11> */
.L_x_25985:
        /* <DEDUP_REMOVED lines=20> */
.L_x_26037:
        /* <DEDUP_REMOVED lines=13> */
.L_x_26039:
[----:B------:R-:W-:Y:S05]  /*9760*/  BSYNC.RECONVERGENT B2 ;  /* 0x0000000000027941 */ /* 0x000fea0003800200 */
.L_x_26038:
        /* <DEDUP_REMOVED lines=42> */
.L_x_26036:
[----:B------:R-:W-:Y:S05]  /*9a10*/  BSYNC.RECONVERGENT B1 ;  /* 0x0000000000017941 */ /* 0x000fea0003800200 */
.L_x_26035:
        /* <DEDUP_REMOVED lines=10> */
.L_x_26034:
        /* <DEDUP_REMOVED lines=16> */
.L_x_26043:
        /* <DEDUP_REMOVED lines=13> */
.L_x_26045:
[----:B------:R-:W-:Y:S05]  /*9c90*/  BSYNC.RECONVERGENT B2 ;  /* 0x0000000000027941 */ /* 0x000fea0003800200 */
.L_x_26044:
        /* <DEDUP_REMOVED lines=42> */
.L_x_26042:
[----:B------:R-:W-:Y:S05]  /*9f40*/  BSYNC.RECONVERGENT B1 ;  /* 0x0000000000017941 */ /* 0x000fea0003800200 */
.L_x_26041:
        /* <DEDUP_REMOVED lines=10> */
.L_x_26040:
        /* <DEDUP_REMOVED lines=16> */
.L_x_26049:
        /* <DEDUP_REMOVED lines=13> */
.L_x_26051:
[----:B------:R-:W-:Y:S05]  /*a1c0*/  BSYNC.RECONVERGENT B2 ;  /* 0x0000000000027941 */ /* 0x000fea0003800200 */
.L_x_26050:
        /* <DEDUP_REMOVED lines=43> */
.L_x_26048:
[----:B------:R-:W-:Y:S05]  /*a480*/  BSYNC.RECONVERGENT B1 ;  /* 0x0000000000017941 */ /* 0x000fea0003800200 */
.L_x_26047:
        /* <DEDUP_REMOVED lines=10> */
.L_x_26046:
        /* <DEDUP_REMOVED lines=16> */
.L_x_26055:
        /* <DEDUP_REMOVED lines=13> */
.L_x_26057:
[----:B------:R-:W-:Y:S05]  /*a700*/  BSYNC.RECONVERGENT B2 ;  /* 0x0000000000027941 */ /* 0x000fea0003800200 */
.L_x_26056:
        /* <DEDUP_REMOVED lines=43> */
.L_x_26054:
[----:B------:R-:W-:Y:S05]  /*a9c0*/  BSYNC.RECONVERGENT B1 ;  /* 0x0000000000017941 */ /* 0x000fea0003800200 */
.L_x_26053:
        /* <DEDUP_REMOVED lines=10> */
.L_x_26052:
        /* <DEDUP_REMOVED lines=16> */
.L_x_26061:
        /* <DEDUP_REMOVED lines=13> */
.L_x_26063:
[----:B------:R-:W-:Y:S05]  /*ac40*/  BSYNC.RECONVERGENT B2 ;  /* 0x0000000000027941 */ /* 0x000fea0003800200 */
.L_x_26062:
        /* <DEDUP_REMOVED lines=43> */
.L_x_26060:
[----:B------:R-:W-:Y:S05]  /*af00*/  BSYNC.RECONVERGENT B1 ;  /* 0x0000000000017941 */ /* 0x000fea0003800200 */
.L_x_26059:
        /* <DEDUP_REMOVED lines=10> */
.L_x_26058:
        /* <DEDUP_REMOVED lines=16> */
.L_x_26067:
        /* <DEDUP_REMOVED lines=13> */
.L_x_26069:
[----:B------:R-:W-:Y:S05]  /*b180*/  BSYNC.RECONVERGENT B2 ;  /* 0x0000000000027941 */ /* 0x000fea0003800200 */
.L_x_26068:
        /* <DEDUP_REMOVED lines=43> */
.L_x_26066:
[----:B------:R-:W-:Y:S05]  /*b440*/  BSYNC.RECONVERGENT B1 ;  /* 0x0000000000017941 */ /* 0x000fea0003800200 */
.L_x_26065:
        /* <DEDUP_REMOVED lines=10> */
.L_x_26064:
        /* <DEDUP_REMOVED lines=16> */
.L_x_26073:
        /* <DEDUP_REMOVED lines=13> */
.L_x_26075:
[----:B------:R-:W-:Y:S05]  /*b6c0*/  BSYNC.RECONVERGENT B2 ;  /* 0x0000000000027941 */ /* 0x000fea0003800200 */
.L_x_26074:
        /* <DEDUP_REMOVED lines=43> */
.L_x_26072:
[----:B------:R-:W-:Y:S05]  /*b980*/  BSYNC.RECONVERGENT B1 ;  /* 0x0000000000017941 */ /* 0x000fea0003800200 */
.L_x_26071:
        /* <DEDUP_REMOVED lines=10> */
.L_x_26070:
        /* <DEDUP_REMOVED lines=16> */
.L_x_26078:
        /* <DEDUP_REMOVED lines=13> */
.L_x_26080:
[----:B------:R-:W-:Y:S05]  /*bc00*/  BSYNC.RECONVERGENT B2 ;  /* 0x0000000000027941 */ /* 0x000fea0003800200 */
.L_x_26079:
        /* <DEDUP_REMOVED lines=43> */
.L_x_26077:
[----:B------:R-:W-:Y:S05]  /*bec0*/  BSYNC.RECONVERGENT B1 ;  /* 0x0000000000017941 */ /* 0x000fea0003800200 */
.L_x_26076:
        /* <DEDUP_REMOVED lines=10> */
.L_x_26028:
[----:B0-----:R-:W0:Y:S01]  /*bf70*/  LDC.64 R200, c[0x0][0x3a8] ;  /* 0x0000ea00ffc87b82 */ /* 0x001e220000000a00 */
        /* <DEDUP_REMOVED lines=25> */
.L_x_26081:
[----:B------:R-:W-:Y:S01]  /*c110*/  VIADD R176, R176, 0x80 ;  /* 0x00000080b0b07836 */ /* 0x000fe20000000000 */
[----:B------:R-:W-:-:S07]  /*c120*/  IADD3 R0, PT, PT, R0, 0x80, RZ ;  /* 0x0000008000007810 */ /* 0x000fce0007ffe0ff */
.L_x_25984:
[----:B------:R-:W-:Y:S05]  /*c130*/  BSYNC.RECONVERGENT B0 ;  /* 0x0000000000007941 */ /* 0x000fea0003800200 */
.L_x_25983:
        /* <DEDUP_REMOVED lines=35> */
.L_x_26088:
        /* <DEDUP_REMOVED lines=13> */
.L_x_26090:
[----:B------:R-:W-:Y:S05]  /*c440*/  BSYNC.RECONVERGENT B2 ;  /* 0x0000000000027941 */ /* 0x000fea0003800200 */
.L_x_26089:
        /* <DEDUP_REMOVED lines=42> */
.L_x_26087:
[----:B------:R-:W-:Y:S05]  /*c6f0*/  BSYNC.RECONVERGENT B1 ;  /* 0x0000000000017941 */ /* 0x000fea0003800200 */
.L_x_26086:
        /* <DEDUP_REMOVED lines=10> */
.L_x_26085:
        /* <DEDUP_REMOVED lines=16> */
.L_x_26094:
        /* <DEDUP_REMOVED lines=13> */
.L_x_26096:
[----:B------:R-:W-:Y:S05]  /*c970*/  BSYNC.RECONVERGENT B2 ;  /* 0x0000000000027941 */ /* 0x000fea0003800200 */
.L_x_26095:
        /* <DEDUP_REMOVED lines=42> */
.L_x_26093:
[----:B------:R-:W-:Y:S05]  /*cc20*/  BSYNC.RECONVERGENT B1 ;  /* 0x0000000000017941 */ /* 0x000fea0003800200 */
.L_x_26092:
        /* <DEDUP_REMOVED lines=10> */
.L_x_26091:
        /* <DEDUP_REMOVED lines=16> */
.L_x_26100:
        /* <DEDUP_REMOVED lines=13> */
.L_x_26102:
[----:B------:R-:W-:Y:S05]  /*cea0*/  BSYNC.RECONVERGENT B2 ;  /* 0x0000000000027941 */ /* 0x000fea0003800200 */
.L_x_26101:
        /* <DEDUP_REMOVED lines=43> */
.L_x_26099:
[----:B------:R-:W-:Y:S05]  /*d160*/  BSYNC.RECONVERGENT B1 ;  /* 0x0000000000017941 */ /* 0x000fea0003800200 */
.L_x_26098:
        /* <DEDUP_REMOVED lines=10> */
.L_x_26097:
        /* <DEDUP_REMOVED lines=16> */
.L_x_26106:
        /* <DEDUP_REMOVED lines=13> */
.L_x_26108:
[----:B------:R-:W-:Y:S05]  /*d3e0*/  BSYNC.RECONVERGENT B2 ;  /* 0x0000000000027941 */ /* 0x000fea0003800200 */
.L_x_26107:
        /* <DEDUP_REMOVED lines=43> */
.L_x_26105:
[----:B------:R-:W-:Y:S05]  /*d6a0*/  BSYNC.RECONVERGENT B1 ;  /* 0x0000000000017941 */ /* 0x000fea0003800200 */
.L_x_26104:
        /* <DEDUP_REMOVED lines=10> */
.L_x_26103:
        /* <DEDUP_REMOVED lines=16> */
.L_x_26112:
        /* <DEDUP_REMOVED lines=13> */
.L_x_26114:
[----:B------:R-:W-:Y:S05]  /*d920*/  BSYNC.RECONVERGENT B2 ;  /* 0x0000000000027941 */ /* 0x000fea0003800200 */
.L_x_26113:
        /* <DEDUP_REMOVED lines=43> */
.L_x_26111:
[----:B------:R-:W-:Y:S05]  /*dbe0*/  BSYNC.RECONVERGENT B1 ;  /* 0x0000000000017941 */ /* 0x000fea0003800200 */
.L_x_26110:
        /* <DEDUP_REMOVED lines=10> */
.L_x_26109:
        /* <DEDUP_REMOVED lines=16> */
.L_x_26118:
        /* <DEDUP_REMOVED lines=13> */
.L_x_26120:
[----:B------:R-:W-:Y:S05]  /*de60*/  BSYNC.RECONVERGENT B2 ;  /* 0x0000000000027941 */ /* 0x000fea0003800200 */
.L_x_26119:
        /* <DEDUP_REMOVED lines=43> */
.L_x_26117:
[----:B------:R-:W-:Y:S05]  /*e120*/  BSYNC.RECONVERGENT B1 ;  /* 0x0000000000017941 */ /* 0x000fea0003800200 */
.L_x_26116:
        /* <DEDUP_REMOVED lines=10> */
.L_x_26115:
        /* <DEDUP_REMOVED lines=16> */
.L_x_26124:
        /* <DEDUP_REMOVED lines=13> */
.L_x_26126:
[----:B------:R-:W-:Y:S05]  /*e3a0*/  BSYNC.RECONVERGENT B2 ;  /* 0x0000000000027941 */ /* 0x000fea0003800200 */
.L_x_26125:
        /* <DEDUP_REMOVED lines=43> */
.L_x_26123:
[----:B------:R-:W-:Y:S05]  /*e660*/  BSYNC.RECONVERGENT B1 ;  /* 0x0000000000017941 */ /* 0x000fea0003800200 */
.L_x_26122:
        /* <DEDUP_REMOVED lines=10> */
.L_x_26121:
        /* <DEDUP_REMOVED lines=16> */
.L_x_26130:
[----:B------:R-:W-:Y:S01]  /*e810*/  VIADD R204, R204, 0x1 ;  /* 0x00000001cccc7836 */ /* 0x000fe20000000000 */
[----:B------:R-:W-:Y:S03]  /*e820*/  BSSY.RECONVERGENT B2, `(.L_x_26131) ;  /* 0x000000c000027945 */ /* 0x000fe60003800200 */
        /* <DEDUP_REMOVED lines=11> */
.L_x_26132:
[----:B------:R-:W-:Y:S05]  /*e8e0*/  BSYNC.RECONVERGENT B2 ;  /* 0x0000000000027941 */ /* 0x000fea0003800200 */
.L_x_26131:
        /* <DEDUP_REMOVED lines=43> */
.L_x_26129:
[----:B------:R-:W-:Y:S05]  /*eba0*/  BSYNC.RECONVERGENT B1 ;  /* 0x0000000000017941 */ /* 0x000fea0003800200 */
.L_x_26128:
        /* <DEDUP_REMOVED lines=11> */
.L_x_26084:
        /* <DEDUP_REMOVED lines=20> */
.L_x_26136:
        /* <DEDUP_REMOVED lines=13> */
.L_x_26138:
[----:B------:R-:W-:Y:S05]  /*ee70*/  BSYNC.RECONVERGENT B2 ;  /* 0x0000000000027941 */ /* 0x000fea0003800200 */
.L_x_26137:
        /* <DEDUP_REMOVED lines=42> */
.L_x_26135:
[----:B------:R-:W-:Y:S05]  /*f120*/  BSYNC.RECONVERGENT B1 ;  /* 0x0000000000017941 */ /* 0x000fea0003800200 */
.L_x_26134:
        /* <DEDUP_REMOVED lines=10> */
.L_x_26133:
        /* <DEDUP_REMOVED lines=16> */
.L_x_26142:
        /* <DEDUP_REMOVED lines=13> */
.L_x_26144:
[----:B------:R-:W-:Y:S05]  /*f3a0*/  BSYNC.RECONVERGENT B2 ;  /* 0x0000000000027941 */ /* 0x000fea0003800200 */
.L_x_26143:
        /* <DEDUP_REMOVED lines=42> */
.L_x_26141:
[----:B------:R-:W-:Y:S05]  /*f650*/  BSYNC.RECONVERGENT B1 ;  /* 0x0000000000017941 */ /* 0x000fea0003800200 */
.L_x_26140:
        /* <DEDUP_REMOVED lines=10> */
.L_x_26139:
        /* <DEDUP_REMOVED lines=16> */
.L_x_26148:
        /* <DEDUP_REMOVED lines=13> */
.L_x_26150:
[----:B------:R-:W-:Y:S05]  /*f8d0*/  BSYNC.RECONVERGENT B2 ;  /* 0x0000000000027941 */ /* 0x000fea0003800200 */
.L_x_26149:
        /* <DEDUP_REMOVED lines=43> */
.L_x_26147:
[----:B------:R-:W-:Y:S05]  /*fb90*/  BSYNC.RECONVERGENT B1 ;  /* 0x0000000000017941 */ /* 0x000fea0003800200 */
.L_x_26146:
        /* <DEDUP_REMOVED lines=10> */
.L_x_26145:
        /* <DEDUP_REMOVED lines=16> */
.L_x_26154:
        /* <DEDUP_REMOVED lines=13> */
.L_x_26156:
[----:B------:R-:W-:Y:S05]  /*fe10*/  BSYNC.RECONVERGENT B2 ;  /* 0x0000000000027941 */ /* 0x000fea0003800200 */
.L_x_26155:
        /* <DEDUP_REMOVED lines=43> */
.L_x_26153:
[----:B------:R-:W-:Y:S05]  /*100d0*/  BSYNC.RECONVERGENT B1 ;  /* 0x0000000000017941 */ /* 0x000fea0003800200 */
.L_x_26152:
        /* <DEDUP_REMOVED lines=10> */
.L_x_26151:
        /* <DEDUP_REMOVED lines=16> */
.L_x_26160:
        /* <DEDUP_REMOVED lines=13> */
.L_x_26162:
[----:B------:R-:W-:Y:S05]  /*10350*/  BSYNC.RECONVERGENT B2 ;  /* 0x0000000000027941 */ /* 0x000fea0003800200 */
.L_x_26161:
        /* <DEDUP_REMOVED lines=43> */
.L_x_26159:
[----:B------:R-:W-:Y:S05]  /*10610*/  BSYNC.RECONVERGENT B1 ;  /* 0x0000000000017941 */ /* 0x000fea0003800200 */
.L_x_26158:
        /* <DEDUP_REMOVED lines=10> */
.L_x_26157:
        /* <DEDUP_REMOVED lines=16> */
.L_x_26166:
        /* <DEDUP_REMOVED lines=13> */
.L_x_26168:
[----:B------:R-:W-:Y:S05]  /*10890*/  BSYNC.RECONVERGENT B2 ;  /* 0x0000000000027941 */ /* 0x000fea0003800200 */
.L_x_26167:
        /* <DEDUP_REMOVED lines=43> */
.L_x_26165:
[----:B------:R-:W-:Y:S05]  /*10b50*/  BSYNC.RECONVERGENT B1 ;  /* 0x0000000000017941 */ /* 0x000fea0003800200 */
.L_x_26164:
        /* <DEDUP_REMOVED lines=10> */
.L_x_26163:
        /* <DEDUP_REMOVED lines=16> */
.L_x_26172:
        /* <DEDUP_REMOVED lines=13> */
.L_x_26174:
[----:B------:R-:W-:Y:S05]  /*10dd0*/  BSYNC.RECONVERGENT B2 ;  /* 0x0000000000027941 */ /* 0x000fea0003800200 */
.L_x_26173:
        /* <DEDUP_REMOVED lines=43> */
.L_x_26171:
[----:B------:R-:W-:Y:S05]  /*11090*/  BSYNC.RECONVERGENT B1 ;  /* 0x0000000000017941 */ /* 0x000fea0003800200 */
.L_x_26170:
        /* <DEDUP_REMOVED lines=10> */
.L_x_26169:
        /* <DEDUP_REMOVED lines=16> */
.L_x_26177:
        /* <DEDUP_REMOVED lines=13> */
.L_x_26179:
[----:B------:R-:W-:Y:S05]  /*11310*/  BSYNC.RECONVERGENT B2 ;  /* 0x0000000000027941 */ /* 0x000fea0003800200 */
.L_x_26178:
        /* <DEDUP_REMOVED lines=43> */
.L_x_26176:
[----:B------:R-:W-:Y:S05]  /*115d0*/  BSYNC.RECONVERGENT B1 ;  /* 0x0000000000017941 */ /* 0x000fea0003800200 */
.L_x_26175:
        /* <DEDUP_REMOVED lines=10> */
.L_x_26127:
        /* <DEDUP_REMOVED lines=26> */
.L_x_26180:
[----:B------:R-:W-:Y:S01]  /*11820*/  VIADD R176, R176, 0x80 ;  /* 0x00000080b0b07836 */ /* 0x000fe20000000000 */
[----:B------:R-:W-:-:S07]  /*11830*/  IADD3 R0, PT, PT, R0, 0x80, RZ ;  /* 0x0000008000007810 */ /* 0x000fce0007ffe0ff */
.L_x_26083:
[----:B------:R-:W-:Y:S05]  /*11840*/  BSYNC.RECONVERGENT B0 ;  /* 0x0000000000007941 */ /* 0x000fea0003800200 */
.L_x_26082:
        /* <DEDUP_REMOVED lines=34> */
.L_x_26187:
        /* <DEDUP_REMOVED lines=13> */
.L_x_26189:
[----:B------:R-:W-:Y:S05]  /*11b40*/  BSYNC.RECONVERGENT B2 ;  /* 0x0000000000027941 */ /* 0x000fea0003800200 */
.L_x_26188:
        /* <DEDUP_REMOVED lines=42> */
.L_x_26186:
[----:B------:R-:W-:Y:S05]  /*11df0*/  BSYNC.RECONVERGENT B1 ;  /* 0x0000000000017941 */ /* 0x000fea0003800200 */
.L_x_26185:
        /* <DEDUP_REMOVED lines=10> */
.L_x_26184:
        /* <DEDUP_REMOVED lines=16> */
.L_x_26193:
        /* <DEDUP_REMOVED lines=13> */
.L_x_26195:
[----:B------:R-:W-:Y:S05]  /*12070*/  BSYNC.RECONVERGENT B2 ;  /* 0x0000000000027941 */ /* 0x000fea0003800200 */
.L_x_26194:
        /* <DEDUP_REMOVED lines=42> */
.L_x_26192:
[----:B------:R-:W-:Y:S05]  /*12320*/  BSYNC.RECONVERGENT B1 ;  /* 0x0000000000017941 */ /* 0x000fea0003800200 */
.L_x_26191:
        /* <DEDUP_REMOVED lines=10> */
.L_x_26190:
        /* <DEDUP_REMOVED lines=16> */
.L_x_26199:
        /* <DEDUP_REMOVED lines=13> */
.L_x_26201:
[----:B------:R-:W-:Y:S05]  /*125a0*/  BSYNC.RECONVERGENT B2 ;  /* 0x0000000000027941 */ /* 0x000fea0003800200 */
.L_x_26200:
        /* <DEDUP_REMOVED lines=43> */
.L_x_26198:
[----:B------:R-:W-:Y:S05]  /*12860*/  BSYNC.RECONVERGENT B1 ;  /* 0x0000000000017941 */ /* 0x000fea0003800200 */
.L_x_26197:
        /* <DEDUP_REMOVED lines=10> */
.L_x_26196:
        /* <DEDUP_REMOVED lines=16> */
.L_x_26205:
        /* <DEDUP_REMOVED lines=13> */
.L_x_26207:
[----:B------:R-:W-:Y:S05]  /*12ae0*/  BSYNC.RECONVERGENT B2 ;  /* 0x0000000000027941 */ /* 0x000fea0003800200 */
.L_x_26206:
        /* <DEDUP_REMOVED lines=43> */
.L_x_26204:
[----:B------:R-:W-:Y:S05]  /*12da0*/  BSYNC.RECONVERGENT B1 ;  /* 0x0000000000017941 */ /* 0x000fea0003800200 */
.L_x_26203:
        /* <DEDUP_REMOVED lines=10> */
.L_x_26202:
        /* <DEDUP_REMOVED lines=16> */
.L_x_26211:
        /* <DEDUP_REMOVED lines=13> */
.L_x_26213:
[----:B------:R-:W-:Y:S05]  /*13020*/  BSYNC.RECONVERGENT B2 ;  /* 0x0000000000027941 */ /* 0x000fea0003800200 */
.L_x_26212:
        /* <DEDUP_REMOVED lines=43> */
.L_x_26210:
[----:B------:R-:W-:Y:S05]  /*132e0*/  BSYNC.RECONVERGENT B1 ;  /* 0x0000000000017941 */ /* 0x000fea0003800200 */
.L_x_26209:
        /* <DEDUP_REMOVED lines=10> */
.L_x_26208:
        /* <DEDUP_REMOVED lines=16> */
.L_x_26217:
        /* <DEDUP_REMOVED lines=13> */
.L_x_26219:
[----:B------:R-:W-:Y:S05]  /*13560*/  BSYNC.RECONVERGENT B2 ;  /* 0x0000000000027941 */ /* 0x000fea0003800200 */
.L_x_26218:
        /* <DEDUP_REMOVED lines=43> */
.L_x_26216:
[----:B------:R-:W-:Y:S05]  /*13820*/  BSYNC.RECONVERGENT B1 ;  /* 0x0000000000017941 */ /* 0x000fea0003800200 */
.L_x_26215:
        /* <DEDUP_REMOVED lines=10> */
.L_x_26214:
        /* <DEDUP_REMOVED lines=16> */
.L_x_26223:
        /* <DEDUP_REMOVED lines=13> */
.L_x_26225:
[----:B------:R-:W-:Y:S05]  /*13aa0*/  BSYNC.RECONVERGENT B2 ;  /* 0x0000000000027941 */ /* 0x000fea0003800200 */
.L_x_26224:
        /* <DEDUP_REMOVED lines=43> */
.L_x_26222:
[----:B------:R-:W-:Y:S05]  /*13d60*/  BSYNC.RECONVERGENT B1 ;  /* 0x0000000000017941 */ /* 0x000fea0003800200 */
.L_x_26221:
        /* <DEDUP_REMOVED lines=10> */
.L_x_26220:
        /* <DEDUP_REMOVED lines=16> */
.L_x_26229:
        /* <DEDUP_REMOVED lines=13> */
.L_x_26231:
[----:B------:R-:W-:Y:S05]  /*13fe0*/  BSYNC.RECONVERGENT B2 ;  /* 0x0000000000027941 */ /* 0x000fea0003800200 */
.L_x_26230:
        /* <DEDUP_REMOVED lines=43> */
.L_x_26228:
[----:B------:R-:W-:Y:S05]  /*142a0*/  BSYNC.RECONVERGENT B1 ;  /* 0x0000000000017941 */ /* 0x000fea0003800200 */
.L_x_26227:
        /* <DEDUP_REMOVED lines=11> */
.L_x_26183:
        /* <DEDUP_REMOVED lines=20> */
.L_x_26235:
        /* <DEDUP_REMOVED lines=13> */
.L_x_26237:
[----:B------:R-:W-:Y:S05]  /*14570*/  BSYNC.RECONVERGENT B2 ;  /* 0x0000000000027941 */ /* 0x000fea0003800200 */
.L_x_26236:
        /* <DEDUP_REMOVED lines=42> */
.L_x_26234:
[----:B------:R-:W-:Y:S05]  /*14820*/  BSYNC.RECONVERGENT B1 ;  /* 0x0000000000017941 */ /* 0x000fea0003800200 */
.L_x_26233:
        /* <DEDUP_REMOVED lines=10> */
.L_x_26232:
        /* <DEDUP_REMOVED lines=16> */
.L_x_26241:
        /* <DEDUP_REMOVED lines=13> */
.L_x_26243:
[----:B------:R-:W-:Y:S05]  /*14aa0*/  BSYNC.RECONVERGENT B2 ;  /* 0x0000000000027941 */ /* 0x000fea0003800200 */
.L_x_26242:
        /* <DEDUP_REMOVED lines=42> */
.L_x_26240:
[----:B------:R-:W-:Y:S05]  /*14d50*/  BSYNC.RECONVERGENT B1 ;  /* 0x0000000000017941 */ /* 0x000fea0003800200 */
.L_x_26239:
        /* <DEDUP_REMOVED lines=10> */
.L_x_26238:
        /* <DEDUP_REMOVED lines=16> */
.L_x_26247:
        /* <DEDUP_REMOVED lines=13> */
.L_x_26249:
[----:B------:R-:W-:Y:S05]  /*14fd0*/  BSYNC.RECONVERGENT B2 ;  /* 0x0000000000027941 */ /* 0x000fea0003800200 */
.L_x_26248:
        /* <DEDUP_REMOVED lines=43> */
.L_x_26246:
[----:B------:R-:W-:Y:S05]  /*15290*/  BSYNC.RECONVERGENT B1 ;  /* 0x0000000000017941 */ /* 0x000fea0003800200 */
.L_x_26245:
        /* <DEDUP_REMOVED lines=10> */
.L_x_26244:
        /* <DEDUP_REMOVED lines=16> */
.L_x_26253:
        /* <DEDUP_REMOVED lines=13> */
.L_x_26255:
[----:B------:R-:W-:Y:S05]  /*15510*/  BSYNC.RECONVERGENT B2 ;  /* 0x0000000000027941 */ /* 0x000fea0003800200 */
.L_x_26254:
        /* <DEDUP_REMOVED lines=43> */
.L_x_26252:
[----:B------:R-:W-:Y:S05]  /*157d0*/  BSYNC.RECONVERGENT B1 ;  /* 0x0000000000017941 */ /* 0x000fea0003800200 */
.L_x_26251:
        /* <DEDUP_REMOVED lines=10> */
.L_x_26250:
        /* <DEDUP_REMOVED lines=16> */
.L_x_26259:
        /* <DEDUP_REMOVED lines=13> */
.L_x_26261:
[----:B------:R-:W-:Y:S05]  /*15a50*/  BSYNC.RECONVERGENT B2 ;  /* 0x0000000000027941 */ /* 0x000fea0003800200 */
.L_x_26260:
        /* <DEDUP_REMOVED lines=43> */
.L_x_26258:
[----:B------:R-:W-:Y:S05]  /*15d10*/  BSYNC.RECONVERGENT B1 ;  /* 0x0000000000017941 */ /* 0x000fea0003800200 */
.L_x_26257:
        /* <DEDUP_REMOVED lines=10> */
.L_x_26256:
        /* <DEDUP_REMOVED lines=16> */
.L_x_26265:
        /* <DEDUP_REMOVED lines=13> */
.L_x_26267:
[----:B------:R-:W-:Y:S05]  /*15f90*/  BSYNC.RECONVERGENT B2 ;  /* 0x0000000000027941 */ /* 0x000fea0003800200 */
.L_x_26266:
        /* <DEDUP_REMOVED lines=43> */
.L_x_26264:
[----:B------:R-:W-:Y:S05]  /*16250*/  BSYNC.RECONVERGENT B1 ;  /* 0x0000000000017941 */ /* 0x000fea0003800200 */
.L_x_26263:
        /* <DEDUP_REMOVED lines=10> */
.L_x_26262:
        /* <DEDUP_REMOVED lines=16> */
.L_x_26271:
        /* <DEDUP_REMOVED lines=13> */
.L_x_26273:
[----:B------:R-:W-:Y:S05]  /*164d0*/  BSYNC.RECONVERGENT B2 ;  /* 0x0000000000027941 */ /* 0x000fea0003800200 */
.L_x_26272:
        /* <DEDUP_REMOVED lines=43> */
.L_x_26270:
[----:B------:R-:W-:Y:S05]  /*16790*/  BSYNC.RECONVERGENT B1 ;  /* 0x0000000000017941 */ /* 0x000fea0003800200 */
.L_x_26269:
        /* <DEDUP_REMOVED lines=10> */
.L_x_26268:
        /* <DEDUP_REMOVED lines=16> */
.L_x_26276:
        /* <DEDUP_REMOVED lines=13> */
.L_x_26278:
[----:B------:R-:W-:Y:S05]  /*16a10*/  BSYNC.RECONVERGENT B2 ;  /* 0x0000000000027941 */ /* 0x000fea0003800200 */
.L_x_26277:
        /* <DEDUP_REMOVED lines=43> */
.L_x_26275:
[----:B------:R-:W-:Y:S05]  /*16cd0*/  BSYNC.RECONVERGENT B1 ;  /* 0x0000000000017941 */ /* 0x000fea0003800200 */
.L_x_26274:
        /* <DEDUP_REMOVED lines=10> */
.L_x_26226:
        /* <DEDUP_REMOVED lines=26> */
.L_x_26279:
[----:B------:R-:W-:Y:S01]  /*16f20*/  VIADD R176, R176, 0x80 ;  /* 0x00000080b0b07836 */ /* 0x000fe20000000000 */
[----:B------:R-:W-:-:S07]  /*16f30*/  IADD3 R0, PT, PT, R0, 0x80, RZ ;  /* 0x0000008000007810 */ /* 0x000fce0007ffe0ff */
.L_x_26182:
[----:B------:R-:W-:Y:S05]  /*16f40*/  BSYNC.RECONVERGENT B0 ;  /* 0x0000000000007941 */ /* 0x000fea0003800200 */
.L_x_26181:
        /* <DEDUP_REMOVED lines=34> */
.L_x_26286:
        /* <DEDUP_REMOVED lines=13> */
.L_x_26288:
[----:B------:R-:W-:Y:S05]  /*17240*/  BSYNC.RECONVERGENT B2 ;  /* 0x0000000000027941 */ /* 0x000fea0003800200 */
.L_x_26287:
        /* <DEDUP_REMOVED lines=42> */
.L_x_26285:
[----:B------:R-:W-:Y:S05]  /*174f0*/  BSYNC.RECONVERGENT B1 ;  /* 0x0000000000017941 */ /* 0x000fea0003800200 */
.L_x_26284:
        /* <DEDUP_REMOVED lines=10> */
.L_x_26283:
        /* <DEDUP_REMOVED lines=16> */
.L_x_26292:
        /* <DEDUP_REMOVED lines=13> */
.L_x_26294:
[----:B------:R-:W-:Y:S05]  /*17770*/  BSYNC.RECONVERGENT B2 ;  /* 0x0000000000027941 */ /* 0x000fea0003800200 */
.L_x_26293:
        /* <DEDUP_REMOVED lines=42> */
.L_x_26291:
[----:B------:R-:W-:Y:S05]  /*17a20*/  BSYNC.RECONVERGENT B1 ;  /* 0x0000000000017941 */ /* 0x000fea0003800200 */
.L_x_26290:
        /* <DEDUP_REMOVED lines=10> */
.L_x_26289:
        /* <DEDUP_REMOVED lines=16> */
.L_x_26298:
        /* <DEDUP_REMOVED lines=13> */
.L_x_26300:
[----:B------:R-:W-:Y:S05]  /*17ca0*/  BSYNC.RECONVERGENT B2 ;  /* 0x0000000000027941 */ /* 0x000fea0003800200 */
.L_x_26299:
        /* <DEDUP_REMOVED lines=43> */
.L_x_26297:
[----:B------:R-:W-:Y:S05]  /*17f60*/  BSYNC.RECONVERGENT B1 ;  /* 0x0000000000017941 */ /* 0x000fea0003800200 */
.L_x_26296:
        /* <DEDUP_REMOVED lines=10> */
.L_x_26295:
        /* <DEDUP_REMOVED lines=16> */
.L_x_26304:
        /* <DEDUP_REMOVED lines=13> */
.L_x_26306:
[----:B------:R-:W-:Y:S05]  /*181e0*/  BSYNC.RECONVERGENT B2 ;  /* 0x0000000000027941 */ /* 0x000fea0003800200 */
.L_x_26305:
        /* <DEDUP_REMOVED lines=43> */
.L_x_26303:
[----:B------:R-:W-:Y:S05]  /*184a0*/  BSYNC.RECONVERGENT B1 ;  /* 0x0000000000017941 */ /* 0x000fea0003800200 */
.L_x_26302:
        /* <DEDUP_REMOVED lines=10> */
.L_x_26301:
        /* <DEDUP_REMOVED lines=16> */
.L_x_26310:
        /* <DEDUP_REMOVED lines=13> */
.L_x_26312:
[----:B------:R-:W-:Y:S05]  /*18720*/  BSYNC.RECONVERGENT B2 ;  /* 0x0000000000027941 */ /* 0x000fea0003800200 */
.L_x_26311:
        /* <DEDUP_REMOVED lines=43> */
.L_x_26309:
[----:B------:R-:W-:Y:S05]  /*189e0*/  BSYNC.RECONVERGENT B1 ;  /* 0x0000000000017941 */ /* 0x000fea0003800200 */
.L_x_26308:
        /* <DEDUP_REMOVED lines=10> */
.L_x_26307:
        /* <DEDUP_REMOVED lines=16> */
.L_x_26316:
        /* <DEDUP_REMOVED lines=13> */
.L_x_26318:
[----:B------:R-:W-:Y:S05]  /*18c60*/  BSYNC.RECONVERGENT B2 ;  /* 0x0000000000027941 */ /* 0x000fea0003800200 */
.L_x_26317:
        /* <DEDUP_REMOVED lines=43> */
.L_x_26315:
[----:B------:R-:W-:Y:S05]  /*18f20*/  BSYNC.RECONVERGENT B1 ;  /* 0x0000000000017941 */ /* 0x000fea0003800200 */
.L_x_26314:
        /* <DEDUP_REMOVED lines=10> */
.L_x_26313:
        /* <DEDUP_REMOVED lines=16> */
.L_x_26322:
        /* <DEDUP_REMOVED lines=13> */
.L_x_26324:
[----:B------:R-:W-:Y:S05]  /*191a0*/  BSYNC.RECONVERGENT B2 ;  /* 0x0000000000027941 */ /* 0x000fea0003800200 */
.L_x_26323:
        /* <DEDUP_REMOVED lines=43> */
.L_x_26321:
[----:B------:R-:W-:Y:S05]  /*19460*/  BSYNC.RECONVERGENT B1 ;  /* 0x0000000000017941 */ /* 0x000fea0003800200 */
.L_x_26320:
        /* <DEDUP_REMOVED lines=10> */
.L_x_26319:
        /* <DEDUP_REMOVED lines=20> */
.L_x_26328:
        /* <DEDUP_REMOVED lines=13> */
.L_x_26330:
[----:B------:R-:W-:Y:S05]  /*19720*/  BSYNC.RECONVERGENT B2 ;  /* 0x0000000000027941 */ /* 0x000fea0003800200 */
.L_x_26329:
        /* <DEDUP_REMOVED lines=43> */
.L_x_26327:
[----:B------:R-:W-:Y:S05]  /*199e0*/  BSYNC.RECONVERGENT B1 ;  /* 0x0000000000017941 */ /* 0x000fea0003800200 */
.L_x_26326:
        /* <DEDUP_REMOVED lines=11> */
.L_x_26282:
        /* <DEDUP_REMOVED lines=20> */
.L_x_26334:
        /* <DEDUP_REMOVED lines=13> */
.L_x_26336:
[----:B------:R-:W-:Y:S05]  /*19cb0*/  BSYNC.RECONVERGENT B2 ;  /* 0x0000000000027941 */ /* 0x000fea0003800200 */
.L_x_26335:
        /* <DEDUP_REMOVED lines=42> */
.L_x_26333:
[----:B------:R-:W-:Y:S05]  /*19f60*/  BSYNC.RECONVERGENT B1 ;  /* 0x0000000000017941 */ /* 0x000fea0003800200 */
.L_x_26332:
        /* <DEDUP_REMOVED lines=10> */
.L_x_26331:
        /* <DEDUP_REMOVED lines=16> */
.L_x_26340:
        /* <DEDUP_REMOVED lines=13> */
.L_x_26342:
[----:B------:R-:W-:Y:S05]  /*1a1e0*/  BSYNC.RECONVERGENT B2 ;  /* 0x0000000000027941 */ /* 0x000fea0003800200 */
.L_x_26341:
        /* <DEDUP_REMOVED lines=42> */
.L_x_26339:
[----:B------:R-:W-:Y:S05]  /*1a490*/  BSYNC.RECONVERGENT B1 ;  /* 0x0000000000017941 */ /* 0x000fea0003800200 */
.L_x_26338:
        /* <DEDUP_REMOVED lines=10> */
.L_x_26337:
        /* <DEDUP_REMOVED lines=16> */
.L_x_26346:
        /* <DEDUP_REMOVED lines=13> */
.L_x_26348:
[----:B------:R-:W-:Y:S05]  /*1a710*/  BSYNC.RECONVERGENT B2 ;  /* 0x0000000000027941 */ /* 0x000fea0003800200 */
.L_x_26347:
        /* <DEDUP_REMOVED lines=43> */
.L_x_26345:
[----:B------:R-:W-:Y:S05]  /*1a9d0*/  BSYNC.RECONVERGENT B1 ;  /* 0x0000000000017941 */ /* 0x000fea0003800200 */
.L_x_26344:
        /* <DEDUP_REMOVED lines=10> */
.L_x_26343:
        /* <DEDUP_REMOVED lines=16> */
.L_x_26352:
        /* <DEDUP_REMOVED lines=13> */
.L_x_26354:
[----:B------:R-:W-:Y:S05]  /*1ac50*/  BSYNC.RECONVERGENT B2 ;  /* 0x0000000000027941 */ /* 0x000fea0003800200 */
.L_x_26353:
        /* <DEDUP_REMOVED lines=43> */
.L_x_26351:
[----:B------:R-:W-:Y:S05]  /*1af10*/  BSYNC.RECONVERGENT B1 ;  /* 0x0000000000017941 */ /* 0x000fea0003800200 */
.L_x_26350:
        /* <DEDUP_REMOVED lines=10> */
.L_x_26349:
        /* <DEDUP_REMOVED lines=16> */
.L_x_26358:
        /* <DEDUP_REMOVED lines=13> */
.L_x_26360:
[----:B------:R-:W-:Y:S05]  /*1b190*/  BSYNC.RECONVERGENT B2 ;  /* 0x0000000000027941 */ /* 0x000fea0003800200 */
.L_x_26359:
        /* <DEDUP_REMOVED lines=43> */
.L_x_26357:
[----:B------:R-:W-:Y:S05]  /*1b450*/  BSYNC.RECONVERGENT B1 ;  /* 0x0000000000017941 */ /* 0x000fea0003800200 */
.L_x_26356:
        /* <DEDUP_REMOVED lines=10> */
.L_x_26355:
        /* <DEDUP_REMOVED lines=16> */
.L_x_26364:
        /* <DEDUP_REMOVED lines=13> */
.L_x_26366:
[----:B------:R-:W-:Y:S05]  /*1b6d0*/  BSYNC.RECONVERGENT B2 ;  /* 0x0000000000027941 */ /* 0x000fea0003800200 */
.L_x_26365:
        /* <DEDUP_REMOVED lines=43> */
.L_x_26363:
[----:B------:R-:W-:Y:S05]  /*1b990*/  BSYNC.RECONVERGENT B1 ;  /* 0x0000000000017941 */ /* 0x000fea0003800200 */
.L_x_26362:
        /* <DEDUP_REMOVED lines=10> */
.L_x_26361:
        /* <DEDUP_REMOVED lines=16> */
.L_x_26370:
        /* <DEDUP_REMOVED lines=13> */
.L_x_26372:
[----:B------:R-:W-:Y:S05]  /*1bc10*/  BSYNC.RECONVERGENT B2 ;  /* 0x0000000000027941 */ /* 0x000fea0003800200 */
.L_x_26371:
        /* <DEDUP_REMOVED lines=43> */
.L_x_26369:
[----:B------:R-:W-:Y:S05]  /*1bed0*/  BSYNC.RECONVERGENT B1 ;  /* 0x0000000000017941 */ /* 0x000fea0003800200 */
.L_x_26368:
        /* <DEDUP_REMOVED lines=10> */
.L_x_26367:
        /* <DEDUP_REMOVED lines=20> */
.L_x_26375:
        /* <DEDUP_REMOVED lines=13> */
.L_x_26377:
[----:B------:R-:W-:Y:S05]  /*1c190*/  BSYNC.RECONVERGENT B2 ;  /* 0x0000000000027941 */ /* 0x000fea0003800200 */
.L_x_26376:
        /* <DEDUP_REMOVED lines=43> */
.L_x_26374:
[----:B------:R-:W-:Y:S05]  /*1c450*/  BSYNC.RECONVERGENT B1 ;  /* 0x0000000000017941 */ /* 0x000fea0003800200 */
.L_x_26373:
        /* <DEDUP_REMOVED lines=10> */
.L_x_26325:
        /* <DEDUP_REMOVED lines=25> */
.L_x_26281:
[----:B------:R-:W-:Y:S05]  /*1c690*/  BSYNC.RECONVERGENT B0 ;  /* 0x0000000000007941 */ /* 0x000fea0003800200 */
.L_x_26280:
        /* <DEDUP_REMOVED lines=257> */
.L_x_26380:
[----:B------:R-:W-:Y:S05]  /*1d6b0*/  BSYNC.RECONVERGENT B0 ;  /* 0x0000000000007941 */ /* 0x000fea0003800200 */
.L_x_26379:
        /* <DEDUP_REMOVED lines=35> */
.L_x_26382:
[----:B------:R-:W-:Y:S05]  /*1d8f0*/  BSYNC.RECONVERGENT B0 ;  /* 0x0000000000007941 */ /* 0x000fea0003800200 */
.L_x_26381:
        /* <DEDUP_REMOVED lines=35> */
.L_x_26384:
[----:B------:R-:W-:Y:S05]  /*1db30*/  BSYNC.RECONVERGENT B0 ;  /* 0x0000000000007941 */ /* 0x000fea0003800200 */
.L_x_26383:
        /* <DEDUP_REMOVED lines=34> */
.L_x_26386:
[----:B------:R-:W-:Y:S05]  /*1dd60*/  BSYNC.RECONVERGENT B0 ;  /* 0x0000000000007941 */ /* 0x000fea0003800200 */
.L_x_26385:
        /* <DEDUP_REMOVED lines=33> */
.L_x_26387:
[----:B------:R-:W-:Y:S05]  /*1df80*/  BSYNC.RECONVERGENT B0 ;  /* 0x0000000000007941 */ /* 0x000fea0003800200 */
.L_x_26378:
[----:B------:R-:W-:Y:S02]  /*1df90*/  UIADD3 UR7, UPT, UPT, UR7, UR20, URZ ;  /* 0x0000001407077290 */ /* 0x000fe4000fffe0ff */
[----:B------:R-:W-:Y:S02]  /*1dfa0*/  UPLOP3.LUT UP1, UPT, UPT, UPT, UP1, 0x40, 0x4 ;  /* 0x000000000004789c */ /* 0x000fe40003f2e810 */
[----:B------:R-:W-:-:S09]  /*1dfb0*/  UISETP.GE.AND UP0, UPT, UR7, UR21, UPT ;  /* 0x000000150700728c */ /* 0x000fd2000bf06270 */
[----:B------:R-:W-:Y:S05]  /*1dfc0*/  BRA.U !UP0, `(.L_x_26388) ;  /* 0xfffffe3108807547 */ /* 0x000fea000b83ffff */
[----:B------:R-:W-:Y:S05]  /*1dfd0*/  EXIT ;  /* 0x000000000000794d */ /* 0x000fea0003800000 */
.L_x_26389:
        /* <DEDUP_REMOVED lines=10> */
.L_x_34106:


//--------------------- .text._ZN10layer_norm13ln_fwd_kernelINS_13Kernel_traitsIf6__halffS2_fjLj5120ELj1ELj1ELj4ELj16ENS_18Kernel_traits_baseILj5120EfS2_fS2_fjLj128EEEEELb1ELb1ELb1ELb1EEEvNS_9FwdParamsE --------------------------
	.section	.text._ZN10layer_norm13ln_fwd_kernelINS_13Kernel_traitsIf6__halffS2_fjLj5120ELj1ELj1ELj4ELj16ENS_18Kernel_traits_baseILj5120EfS2_fS2_fjLj128EEEEELb1ELb1ELb1ELb1EEEvNS_9FwdParamsE,"ax",@progbits
	.align	128
        .global         _ZN10layer_norm13ln_fwd_kernelINS_13Kernel_traitsIf6__halffS2_fjLj5120ELj1ELj1ELj4ELj16ENS_18Kernel_traits_baseILj5120EfS2_fS2_fjLj128EEEEELb1ELb1ELb1ELb1EEEvNS_9FwdParamsE
        .type           _ZN10layer_norm13ln_fwd_kernelINS_13Kernel_traitsIf6__halffS2_fjLj5120ELj1ELj1ELj4ELj16ENS_18Kernel_traits_baseILj5120EfS2_fS2_fjLj128EEEEELb1ELb1ELb1ELb1EEEvNS_9FwdParamsE,@function
        .size           _ZN10layer_norm13ln_fwd_kernelINS_13Kernel_traitsIf6__halffS2_fjLj5120ELj1ELj1ELj4ELj16ENS_18Kernel_traits_baseILj5120EfS2_fS2_fjLj128EEEEELb1ELb1ELb1ELb1EEEvNS_9FwdParamsE,(.L_x_34107 - _ZN10layer_norm13ln_fwd_kernelINS_13Kernel_traitsIf6__halffS2_fjLj5120ELj1ELj1ELj4ELj16ENS_18Kernel_traits_baseILj5120EfS2_fS2_fjLj128EEEEELb1ELb1ELb1ELb1EEEvNS_9FwdParamsE)
        .other          _ZN10layer_norm13ln_fwd_kernelINS_13Kernel_traitsIf6__halffS2_fjLj5120ELj1ELj1ELj4ELj16ENS_18Kernel_traits_baseILj5120EfS2_fS2_fjLj128EEEEELb1ELb1ELb1ELb1EEEvNS_9FwdParamsE,@"STO_CUDA_ENTRY STV_DEFAULT"
_ZN10layer_norm13ln_fwd_kernelINS_13Kernel_traitsIf6__halffS2_fjLj5120ELj1ELj1ELj4ELj16ENS_18Kernel_traits_baseILj5120EfS2_fS2_fjLj128EEEEELb1ELb1ELb1ELb1EEEvNS_9FwdParamsE:
.text._ZN10layer_norm13ln_fwd_kernelINS_13Kernel_traitsIf6__halffS2_fjLj5120ELj1ELj1ELj4ELj16ENS_18Kernel_traits_baseILj5120EfS2_fS2_fjLj128EEEEELb1ELb1ELb1ELb1EEEvNS_9FwdParamsE:
        /* <DEDUP_REMOVED lines=62> */
.L_x_26390:
        /* <DEDUP_REMOVED lines=44> */
.L_x_26391:
        /* <DEDUP_REMOVED lines=91> */
.L_x_26722:
        /* <DEDUP_REMOVED lines=49> */
.L_x_26395:
        /* <DEDUP_REMOVED lines=12> */
.L_x_26396:
        /* <DEDUP_REMOVED lines=60> */
.L_x_26394:
        /* <DEDUP_REMOVED lines=10> */
.L_x_26393:
[----:B------:R-:W-:Y:S01]  /*1480*/  MOV R139, R140 ;  /* 0x0000008c008b7202 */ /* 0x000fe20000000f00 */
        /* <DEDUP_REMOVED lines=14> */
.L_x_26399:
        /* <DEDUP_REMOVED lines=12> */
.L_x_26400:
        /* <DEDUP_REMOVED lines=61> */
.L_x_26398:
        /* <DEDUP_REMOVED lines=10> */
.L_x_26397:
        /* <DEDUP_REMOVED lines=15> */
.L_x_26403:
        /* <DEDUP_REMOVED lines=12> */
.L_x_26404:
        /* <DEDUP_REMOVED lines=61> */
.L_x_26402:
        /* <DEDUP_REMOVED lines=10> */
.L_x_26401:
        /* <DEDUP_REMOVED lines=15> */
.L_x_26407:
        /* <DEDUP_REMOVED lines=12> */
.L_x_26408:
        /* <DEDUP_REMOVED lines=61> */
.L_x_26406:
        /* <DEDUP_REMOVED lines=10> */
.L_x_26405:
[----:B------:R-:W-:Y:S01]  /*26e0*/  MOV R142, R141 ;  /* 0x0000008d008e7202 */ /* 0x000fe20000000f00 */
[----:B-----5:R-:W-:Y:S01]  /*26f0*/  IMAD.MOV.U32 R140, RZ, RZ, R124 ;  /* 0x000000ffff8c7224 */ /* 0x020fe200078e007c */
        /* <DEDUP_REMOVED lines=13> */
.L_x_26411:
        /* <DEDUP_REMOVED lines=12> */
.L_x_26412:
        /* <DEDUP_REMOVED lines=61> */
.L_x_26410:
        /* <DEDUP_REMOVED lines=10> */
.L_x_26409:
        /* <DEDUP_REMOVED lines=15> */
.L_x_26415:
        /* <DEDUP_REMOVED lines=12> */
.L_x_26416:
        /* <DEDUP_REMOVED lines=56> */
[----:B------:R-:W-:Y:S01]  /*3230*/  IMAD.WIDE.U32 R144, R141, -0x2daee0ad, RZ ;  /* 0xd2511f538d907825 */ /* 0x000fe200078e00ff */
[----:B------:R-:W-:-:S03]  /*3240*/  MOV R141, R146 ;  /* 0x00000092008d7202 */ /* 0x000fc60000000f00 */
[----:B------:R-:W-:Y:S01]  /*3250*/  IMAD.MOV.U32 R146, RZ, RZ, R144 ;  /* 0x000000ffff927224 */ /* 0x000fe200078e0090 */
[----:B------:R-:W-:Y:S01]  /*3260*/  LOP3.LUT R181, R181, R142, R145, 0x96, !PT ;  /* 0x0000008eb5b57212 */ /* 0x000fe200078e9691 */
[----:B------:R-:W-:-:S07]  /*3270*/  IMAD.MOV.U32 R143, RZ, RZ, RZ ;  /* 0x000000ffff8f7224 */ /* 0x000fce00078e00ff */
.L_x_26414:
        /* <DEDUP_REMOVED lines=10> */
.L_x_26413:
        /* <DEDUP_REMOVED lines=15> */
.L_x_26419:
        /* <DEDUP_REMOVED lines=12> */
.L_x_26420:
        /* <DEDUP_REMOVED lines=61> */
.L_x_26418:
        /* <DEDUP_REMOVED lines=10> */
.L_x_26417:
        /* <DEDUP_REMOVED lines=15> */
.L_x_26423:
        /* <DEDUP_REMOVED lines=12> */
.L_x_26424:
        /* <DEDUP_REMOVED lines=53> */
[----:B------:R-:W-:Y:S02]  /*3e40*/  HFMA2 R147, -RZ, RZ, 0, 0 ;  /* 0x00000000ff937431 */ /* 0x000fe400000001ff */
[----:B------:R-:W-:-:S04]  /*3e50*/  IMAD.WIDE.U32 R150, R150, -0x326172a9, RZ ;  /* 0xcd9e8d5796967825 */ /* 0x000fc800078e00ff */
[----:B------:R-:W-:Y:S01]  /*3e60*/  IMAD.WIDE.U32 R148, R143, -0x2daee0ad, RZ ;  /* 0xd2511f538f947825 */ /* 0x000fe200078e00ff */
[----:B------:R-:W-:Y:S02]  /*3e70*/  LOP3.LUT R180, R145, R180, R151, 0x96, !PT ;  /* 0x000000b491b47212 */ /* 0x000fe400078e9697 */
[----:B------:R-:W-:Y:S01]  /*3e80*/  MOV R182, R150 ;  /* 0x0000009600b67202 */ /* 0x000fe20000000f00 */
[----:B------:R-:W-:Y:S01]  /*3e90*/  IMAD.MOV.U32 R143, RZ, RZ, R146 ;  /* 0x000000ffff8f7224 */ /* 0x000fe200078e0092 */
[----:B------:R-:W-:Y:S01]  /*3ea0*/  LOP3.LUT R181, R181, R144, R149, 0x96, !PT ;  /* 0x00000090b5b57212 */ /* 0x000fe200078e9695 */
[----:B------:R-:W-:-:S07]  /*3eb0*/  IMAD.MOV.U32 R146, RZ, RZ, R148 ;  /* 0x000000ffff927224 */ /* 0x000fce00078e0094 */
.L_x_26422:
        /* <DEDUP_REMOVED lines=11> */
.L_x_26392:
        /* <DEDUP_REMOVED lines=19> */
.L_x_26427:
        /* <DEDUP_REMOVED lines=12> */
.L_x_26428:
        /* <DEDUP_REMOVED lines=59> */
[----:B------:R-:W-:-:S07]  /*4510*/  IMAD.MOV.U32 R136, RZ, RZ, R192 ;  /* 0x000000ffff887224 */ /* 0x000fce00078e00c0 */
.L_x_26426:
        /* <DEDUP_REMOVED lines=10> */
.L_x_26425:
        /* <DEDUP_REMOVED lines=15> */
.L_x_26431:
        /* <DEDUP_REMOVED lines=12> */
.L_x_26432:
        /* <DEDUP_REMOVED lines=61> */
.L_x_26430:
        /* <DEDUP_REMOVED lines=10> */
.L_x_26429:
        /* <DEDUP_REMOVED lines=15> */
.L_x_26435:
        /* <DEDUP_REMOVED lines=12> */
.L_x_26436:
        /* <DEDUP_REMOVED lines=61> */
.L_x_26434:
        /* <DEDUP_REMOVED lines=10> */
.L_x_26433:
        /* <DEDUP_REMOVED lines=15> */
.L_x_26439:
        /* <DEDUP_REMOVED lines=12> */
.L_x_26440:
        /* <DEDUP_REMOVED lines=61> */
.L_x_26438:
        /* <DEDUP_REMOVED lines=10> */
.L_x_26437:
        /* <DEDUP_REMOVED lines=15> */
.L_x_26443:
        /* <DEDUP_REMOVED lines=12> */
.L_x_26444:
        /* <DEDUP_REMOVED lines=61> */
.L_x_26442:
        /* <DEDUP_REMOVED lines=10> */
.L_x_26441:
        /* <DEDUP_REMOVED lines=15> */
.L_x_26447:
        /* <DEDUP_REMOVED lines=12> */
.L_x_26448:
        /* <DEDUP_REMOVED lines=61> */
.L_x_26446:
        /* <DEDUP_REMOVED lines=10> */
.L_x_26445:
        /* <DEDUP_REMOVED lines=15> */
.L_x_26451:
        /* <DEDUP_REMOVED lines=12> */
.L_x_26452:
        /* <DEDUP_REMOVED lines=61> */
.L_x_26450:
        /* <DEDUP_REMOVED lines=10> */
.L_x_26449:
        /* <DEDUP_REMOVED lines=15> */
.L_x_26454:
        /* <DEDUP_REMOVED lines=12> */
.L_x_26455:
        /* <DEDUP_REMOVED lines=61> */
.L_x_26453:
        /* <DEDUP_REMOVED lines=10> */
.L_x_26421:
        /* <DEDUP_REMOVED lines=28> */
[----:B0-----:R-:W-:Y:S01]  /*7260*/  IMAD.WIDE.U32 R144, R168, 0x8, R156 ;  /* 0x00000008a8907825 */ /* 0x001fe200078e009c */
[----:B------:R-:W-:-:S05]  /*7270*/  LOP3.LUT R148, R159, 0xff, R184, 0xf8, !PT ;  /* 0x000000ff9f947812 */ /* 0x000fca00078ef8b8 */
[----:B------:R1:W-:Y:S02]  /*7280*/  STG.E.64 desc[UR6][R144.64], R148 ;  /* 0x0000009490007986 */ /* 0x0003e4000c101b06 */
.L_x_26456:
[----:B-----5:R2:W5:Y:S04]  /*7290*/  @P1 LDG.E.128 R132, desc[UR6][R152.64] ;  /* 0x0000000698841981 */ /* 0x020568000c1e1d00 */
[----:B------:R2:W5:Y:S04]  /*72a0*/  @P0 LDG.E.128 R128, desc[UR6][R154.64] ;  /* 0x000000069a800981 */ /* 0x000568000c1e1d00 */
[----:B------:R2:W5:Y:S01]  /*72b0*/  @P0 LDG.E.128 R124, desc[UR6][R154.64+0x10] ;  /* 0x000010069a7c0981 */ /* 0x000562000c1e1d00 */
[----:B------:R-:W-:Y:S05]  /*72c0*/  @!P0 BRA `(.L_x_26457) ;  /* 0x0000003000548947 */ /* 0x000fea0003800000 */
[----:B------:R-:W-:Y:S01]  /*72d0*/  ISETP.GT.AND P2, PT, R0, RZ, PT ;  /* 0x000000ff0000720c */ /* 0x000fe20003f44270 */
[----:B--2---:R-:W-:Y:S01]  /*72e0*/  IMAD.MOV.U32 R154, RZ, RZ, R146 ;  /* 0x000000ffff9a7224 */ /* 0x004fe200078e0092 */
[----:B-1----:R-:W-:Y:S02]  /*72f0*/  MOV R148, R147 ;  /* 0x0000009300947202 */ /* 0x002fe40000000f00 */
[----:B0----5:R-:W-:-:S09]  /*7300*/  MOV R144, R128 ;  /* 0x0000008000907202 */ /* 0x021fd20000000f00 */
        /* <DEDUP_REMOVED lines=16> */
.L_x_26460:
        /* <DEDUP_REMOVED lines=12> */
.L_x_26461:
        /* <DEDUP_REMOVED lines=60> */
.L_x_26459:
        /* <DEDUP_REMOVED lines=10> */
.L_x_26458:
        /* <DEDUP_REMOVED lines=15> */
.L_x_26464:
        /* <DEDUP_REMOVED lines=12> */
.L_x_26465:
        /* <DEDUP_REMOVED lines=61> */
.L_x_26463:
        /* <DEDUP_REMOVED lines=10> */
.L_x_26462:
        /* <DEDUP_REMOVED lines=15> */
.L_x_26468:
        /* <DEDUP_REMOVED lines=12> */
.L_x_26469:
        /* <DEDUP_REMOVED lines=61> */
.L_x_26467:
        /* <DEDUP_REMOVED lines=10> */
.L_x_26466:
        /* <DEDUP_REMOVED lines=15> */
.L_x_26472:
        /* <DEDUP_REMOVED lines=12> */
.L_x_26473:
        /* <DEDUP_REMOVED lines=61> */
.L_x_26471:
        /* <DEDUP_REMOVED lines=10> */
.L_x_26470:
        /* <DEDUP_REMOVED lines=15> */
.L_x_26476:
        /* <DEDUP_REMOVED lines=12> */
.L_x_26477:
        /* <DEDUP_REMOVED lines=61> */
.L_x_26475:
        /* <DEDUP_REMOVED lines=10> */
.L_x_26474:
        /* <DEDUP_REMOVED lines=15> */
.L_x_26480:
        /* <DEDUP_REMOVED lines=12> */
.L_x_26481:
        /* <DEDUP_REMOVED lines=61> */
.L_x_26479:
        /* <DEDUP_REMOVED lines=10> */
.L_x_26478:
        /* <DEDUP_REMOVED lines=15> */
.L_x_26484:
        /* <DEDUP_REMOVED lines=12> */
.L_x_26485:
        /* <DEDUP_REMOVED lines=61> */
.L_x_26483:
        /* <DEDUP_REMOVED lines=10> */
.L_x_26482:
        /* <DEDUP_REMOVED lines=15> */
.L_x_26488:
        /* <DEDUP_REMOVED lines=12> */
.L_x_26489:
        /* <DEDUP_REMOVED lines=61> */
.L_x_26487:
        /* <DEDUP_REMOVED lines=11> */
.L_x_26457:
        /* <DEDUP_REMOVED lines=19> */
.L_x_26492:
        /* <DEDUP_REMOVED lines=12> */
.L_x_26493:
        /* <DEDUP_REMOVED lines=60> */
.L_x_26491:
        /* <DEDUP_REMOVED lines=10> */
.L_x_26490:
        /* <DEDUP_REMOVED lines=15> */
.L_x_26496:
        /* <DEDUP_REMOVED lines=12> */
.L_x_26497:
        /* <DEDUP_REMOVED lines=61> */
.L_x_26495:
        /* <DEDUP_REMOVED lines=10> */
.L_x_26494:
        /* <DEDUP_REMOVED lines=15> */
.L_x_26500:
        /* <DEDUP_REMOVED lines=12> */
.L_x_26501:
        /* <DEDUP_REMOVED lines=61> */
.L_x_26499:
        /* <DEDUP_REMOVED lines=10> */
.L_x_26498:
        /* <DEDUP_REMOVED lines=15> */
.L_x_26504:
        /* <DEDUP_REMOVED lines=12> */
.L_x_26505:
        /* <DEDUP_REMOVED lines=61> */
.L_x_26503:
        /* <DEDUP_REMOVED lines=10> */
.L_x_26502:
        /* <DEDUP_REMOVED lines=15> */
.L_x_26508:
        /* <DEDUP_REMOVED lines=12> */
.L_x_26509:
        /* <DEDUP_REMOVED lines=61> */
.L_x_26507:
        /* <DEDUP_REMOVED lines=10> */
.L_x_26506:
        /* <DEDUP_REMOVED lines=15> */
.L_x_26512:
        /* <DEDUP_REMOVED lines=12> */
.L_x_26513:
        /* <DEDUP_REMOVED lines=61> */
.L_x_26511:
        /* <DEDUP_REMOVED lines=10> */
.L_x_26510:
        /* <DEDUP_REMOVED lines=15> */
.L_x_26516:
        /* <DEDUP_REMOVED lines=12> */
.L_x_26517:
        /* <DEDUP_REMOVED lines=61> */
.L_x_26515:
        /* <DEDUP_REMOVED lines=10> */
.L_x_26514:
        /* <DEDUP_REMOVED lines=15> */
.L_x_26519:
        /* <DEDUP_REMOVED lines=12> */
.L_x_26520:
        /* <DEDUP_REMOVED lines=61> */
.L_x_26518:
        /* <DEDUP_REMOVED lines=10> */
.L_x_26486:
        /* <DEDUP_REMOVED lines=32> */
.L_x_26521:
        /* <DEDUP_REMOVED lines=24> */
.L_x_26525:
        /* <DEDUP_REMOVED lines=12> */
.L_x_26526:
        /* <DEDUP_REMOVED lines=60> */
.L_x_26524:
        /* <DEDUP_REMOVED lines=10> */
.L_x_26523:
        /* <DEDUP_REMOVED lines=15> */
.L_x_26529:
        /* <DEDUP_REMOVED lines=12> */
.L_x_26530:
        /* <DEDUP_REMOVED lines=61> */
.L_x_26528:
        /* <DEDUP_REMOVED lines=10> */
.L_x_26527:
        /* <DEDUP_REMOVED lines=15> */
.L_x_26533:
        /* <DEDUP_REMOVED lines=12> */
.L_x_26534:
        /* <DEDUP_REMOVED lines=61> */
.L_x_26532:
        /* <DEDUP_REMOVED lines=10> */
.L_x_26531:
        /* <DEDUP_REMOVED lines=15> */
.L_x_26537:
        /* <DEDUP_REMOVED lines=12> */
.L_x_26538:
        /* <DEDUP_REMOVED lines=61> */
.L_x_26536:
        /* <DEDUP_REMOVED lines=10> */
.L_x_26535:
        /* <DEDUP_REMOVED lines=15> */
.L_x_26541:
        /* <DEDUP_REMOVED lines=12> */
.L_x_26542:
        /* <DEDUP_REMOVED lines=61> */
.L_x_26540:
        /* <DEDUP_REMOVED lines=10> */
.L_x_26539:
        /* <DEDUP_REMOVED lines=15> */
.L_x_26545:
        /* <DEDUP_REMOVED lines=12> */
.L_x_26546:
        /* <DEDUP_REMOVED lines=61> */
.L_x_26544:
        /* <DEDUP_REMOVED lines=10> */
.L_x_26543:
        /* <DEDUP_REMOVED lines=15> */
.L_x_26549:
        /* <DEDUP_REMOVED lines=12> */
.L_x_26550:
        /* <DEDUP_REMOVED lines=61> */
.L_x_26548:
        /* <DEDUP_REMOVED lines=10> */
.L_x_26547:
        /* <DEDUP_REMOVED lines=15> */
.L_x_26553:
        /* <DEDUP_REMOVED lines=12> */
.L_x_26554:
        /* <DEDUP_REMOVED lines=61> */
.L_x_26552:
        /* <DEDUP_REMOVED lines=11> */
.L_x_26522:
        /* <DEDUP_REMOVED lines=19> */
.L_x_26557:
        /* <DEDUP_REMOVED lines=12> */
.L_x_26558:
        /* <DEDUP_REMOVED lines=60> */
.L_x_26556:
        /* <DEDUP_REMOVED lines=10> */
.L_x_26555:
        /* <DEDUP_REMOVED lines=15> */
.L_x_26561:
        /* <DEDUP_REMOVED lines=12> */
.L_x_26562:
        /* <DEDUP_REMOVED lines=61> */
.L_x_26560:
        /* <DEDUP_REMOVED lines=10> */
.L_x_26559:
        /* <DEDUP_REMOVED lines=15> */
.L_x_26565:
        /* <DEDUP_REMOVED lines=12> */
.L_x_26566:
        /* <DEDUP_REMOVED lines=61> */
.L_x_26564:
        /* <DEDUP_REMOVED lines=10> */
.L_x_26563:
        /* <DEDUP_REMOVED lines=15> */
.L_x_26569:
        /* <DEDUP_REMOVED lines=12> */
.L_x_26570:
        /* <DEDUP_REMOVED lines=61> */
.L_x_26568:
        /* <DEDUP_REMOVED lines=10> */
.L_x_26567:
        /* <DEDUP_REMOVED lines=15> */
.L_x_26573:
        /* <DEDUP_REMOVED lines=12> */
.L_x_26574:
        /* <DEDUP_REMOVED lines=61> */
.L_x_26572:
        /* <DEDUP_REMOVED lines=10> */
.L_x_26571:
        /* <DEDUP_REMOVED lines=15> */
.L_x_26577:
        /* <DEDUP_REMOVED lines=12> */
.L_x_26578:
        /* <DEDUP_REMOVED lines=61> */
.L_x_26576:
        /* <DEDUP_REMOVED lines=10> */
.L_x_26575:
        /* <DEDUP_REMOVED lines=15> */
.L_x_26581:
        /* <DEDUP_REMOVED lines=12> */
.L_x_26582:
        /* <DEDUP_REMOVED lines=61> */
.L_x_26580:
        /* <DEDUP_REMOVED lines=10> */
.L_x_26579:
        /* <DEDUP_REMOVED lines=15> */
.L_x_26584:
        /* <DEDUP_REMOVED lines=12> */
.L_x_26585:
        /* <DEDUP_REMOVED lines=61> */
.L_x_26583:
        /* <DEDUP_REMOVED lines=10> */
.L_x_26551:
        /* <DEDUP_REMOVED lines=32> */
.L_x_26586:
        /* <DEDUP_REMOVED lines=24> */
.L_x_26590:
        /* <DEDUP_REMOVED lines=12> */
.L_x_26591:
        /* <DEDUP_REMOVED lines=60> */
.L_x_26589:
        /* <DEDUP_REMOVED lines=10> */
.L_x_26588:
        /* <DEDUP_REMOVED lines=15> */
.L_x_26594:
        /* <DEDUP_REMOVED lines=12> */
.L_x_26595:
        /* <DEDUP_REMOVED lines=61> */
.L_x_26593:
        /* <DEDUP_REMOVED lines=10> */
.L_x_26592:
        /* <DEDUP_REMOVED lines=15> */
.L_x_26598:
        /* <DEDUP_REMOVED lines=12> */
.L_x_26599:
        /* <DEDUP_REMOVED lines=61> */
.L_x_26597:
        /* <DEDUP_REMOVED lines=10> */
.L_x_26596:
        /* <DEDUP_REMOVED lines=15> */
.L_x_26602:
        /* <DEDUP_REMOVED lines=12> */
.L_x_26603:
        /* <DEDUP_REMOVED lines=61> */
.L_x_26601:
[----:B------:R-:W-:Y:S01]  /*15470*/  HFMA2 R164, -RZ, RZ, 0.1171875, 0 ;  /* 0x2f800000ffa47431 */ /* 0x000fe200000001ff */
[----:B------:R-:W-:Y:S01]  /*15480*/  I2FP.F32.U32 R163, R163 ;  /* 0x000000a300a37245 */ /* 0x000fe20000201000 */
[----:B0-----:R-:W-:-:S05]  /*15490*/  HADD2.F32 R166, -RZ, R133.H1_H1 ;  /* 0x30000085ffa67230 */ /* 0x001fca0000004100 */
[----:B------:R-:W-:Y:S01]  /*154a0*/  FMUL.FTZ R166, R166, UR13 ;  /* 0x0000000da6a67c20 */ /* 0x000fe20008410000 */
[----:B------:R-:W-:-:S03]  /*154b0*/  FFMA.FTZ R163, R163, R164, 1.1641532182693481445e-10 ;  /* 0x2f000000a3a37423 */ /* 0x000fc600000100a4 */
[----:B------:R-:W-:Y:S02]  /*154c0*/  FMUL.FTZ R164, R166, UR12 ;  /* 0x0000000ca6a47c20 */ /* 0x000fe40008410000 */
[----:B------:R-:W-:-:S04]  /*154d0*/  FSETP.GTU.FTZ.AND P3, PT, R163, UR10, PT ;  /* 0x0000000aa3007c0b */ /* 0x000fc8000bf7c000 */
[----:B------:R-:W-:Y:S02]  /*154e0*/  FSEL R164, R164, RZ, !P3 ;  /* 0x000000ffa4a47208 */ /* 0x000fe40005800000 */
[----:B------:R-:W-:-:S03]  /*154f0*/  SEL R187, RZ, 0x1, P3 ;  /* 0x00000001ffbb7807 */ /* 0x000fc60001800000 */
[----:B------:R-:W-:-:S07]  /*15500*/  FFMA.FTZ R163, R164, R111, R131 ;  /* 0x0000006fa4a37223 */ /* 0x000fce0000010083 */
.L_x_26600:
        /* <DEDUP_REMOVED lines=15> */
.L_x_26606:
        /* <DEDUP_REMOVED lines=12> */
.L_x_26607:
        /* <DEDUP_REMOVED lines=61> */
.L_x_26605:
        /* <DEDUP_REMOVED lines=10> */
.L_x_26604:
        /* <DEDUP_REMOVED lines=15> */
.L_x_26610:
        /* <DEDUP_REMOVED lines=12> */
.L_x_26611:
        /* <DEDUP_REMOVED lines=61> */
.L_x_26609:
        /* <DEDUP_REMOVED lines=10> */
.L_x_26608:
        /* <DEDUP_REMOVED lines=15> */
.L_x_26614:
        /* <DEDUP_REMOVED lines=12> */
.L_x_26615:
        /* <DEDUP_REMOVED lines=61> */
.L_x_26613:
        /* <DEDUP_REMOVED lines=10> */
.L_x_26612:
        /* <DEDUP_REMOVED lines=15> */
.L_x_26618:
        /* <DEDUP_REMOVED lines=12> */
.L_x_26619:
        /* <DEDUP_REMOVED lines=61> */
.L_x_26617:
        /* <DEDUP_REMOVED lines=11> */
.L_x_26587:
        /* <DEDUP_REMOVED lines=19> */
.L_x_26622:
        /* <DEDUP_REMOVED lines=12> */
.L_x_26623:
        /* <DEDUP_REMOVED lines=60> */
.L_x_26621:
        /* <DEDUP_REMOVED lines=10> */
.L_x_26620:
        /* <DEDUP_REMOVED lines=15> */
.L_x_26626:
        /* <DEDUP_REMOVED lines=12> */
.L_x_26627:
        /* <DEDUP_REMOVED lines=61> */
.L_x_26625:
        /* <DEDUP_REMOVED lines=10> */
.L_x_26624:
        /* <DEDUP_REMOVED lines=15> */
.L_x_26630:
        /* <DEDUP_REMOVED lines=12> */
.L_x_26631:
        /* <DEDUP_REMOVED lines=61> */
.L_x_26629:
        /* <DEDUP_REMOVED lines=10> */
.L_x_26628:
        /* <DEDUP_REMOVED lines=15> */
.L_x_26634:
        /* <DEDUP_REMOVED lines=12> */
.L_x_26635:
        /* <DEDUP_REMOVED lines=61> */
.L_x_26633:
[----:B------:R-:W-:Y:S01]  /*185b0*/  I2FP.F32.U32 R163, R163 ;  /* 0x000000a300a37245 */ /* 0x000fe20000201000 */
[----:B0----5:R-:W-:Y:S02]  /*185c0*/  HADD2.F32 R166, -RZ, R133.H1_H1 ;  /* 0x30000085ffa67230 */ /* 0x021fe40000004100 */
        /* <DEDUP_REMOVED lines=8> */
.L_x_26632:
        /* <DEDUP_REMOVED lines=15> */
.L_x_26638:
        /* <DEDUP_REMOVED lines=12> */
.L_x_26639:
        /* <DEDUP_REMOVED lines=61> */
.L_x_26637:
        /* <DEDUP_REMOVED lines=10> */
.L_x_26636:
        /* <DEDUP_REMOVED lines=15> */
.L_x_26642:
        /* <DEDUP_REMOVED lines=12> */
.L_x_26643:
        /* <DEDUP_REMOVED lines=61> */
.L_x_26641:
        /* <DEDUP_REMOVED lines=10> */
.L_x_26640:
        /* <DEDUP_REMOVED lines=15> */
.L_x_26646:
        /* <DEDUP_REMOVED lines=12> */
.L_x_26647:
        /* <DEDUP_REMOVED lines=61> */
.L_x_26645:
        /* <DEDUP_REMOVED lines=10> */
.L_x_26644:
        /* <DEDUP_REMOVED lines=15> */
.L_x_26649:
        /* <DEDUP_REMOVED lines=12> */
.L_x_26650:
        /* <DEDUP_REMOVED lines=61> */
.L_x_26648:
        /* <DEDUP_REMOVED lines=10> */
.L_x_26616:
        /* <DEDUP_REMOVED lines=32> */
.L_x_26651:
        /* <DEDUP_REMOVED lines=24> */
.L_x_26655:
        /* <DEDUP_REMOVED lines=12> */
.L_x_26656:
        /* <DEDUP_REMOVED lines=60> */
.L_x_26654:
        /* <DEDUP_REMOVED lines=10> */
.L_x_26653:
        /* <DEDUP_REMOVED lines=15> */
.L_x_26659:
        /* <DEDUP_REMOVED lines=12> */
.L_x_26660:
        /* <DEDUP_REMOVED lines=61> */
.L_x_26658:
        /* <DEDUP_REMOVED lines=10> */
.L_x_26657:
        /* <DEDUP_REMOVED lines=15> */
.L_x_26663:
        /* <DEDUP_REMOVED lines=12> */
.L_x_26664:
        /* <DEDUP_REMOVED lines=61> */
.L_x_26662:
[----:B------:R-:W-:Y:S01]  /*1b310*/  I2FP.F32.U32 R170, R170 ;  /* 0x000000aa00aa7245 */ /* 0x000fe20000201000 */
[----:B-1----:R-:W-:Y:S02]  /*1b320*/  HADD2.F32 R172, -RZ, R133.H0_H0 ;  /* 0x20000085ffac7230 */ /* 0x002fe40000004100 */
        /* <DEDUP_REMOVED lines=8> */
.L_x_26661:
        /* <DEDUP_REMOVED lines=15> */
.L_x_26667:
        /* <DEDUP_REMOVED lines=12> */
.L_x_26668:
        /* <DEDUP_REMOVED lines=61> */
.L_x_26666:
        /* <DEDUP_REMOVED lines=10> */
.L_x_26665:
        /* <DEDUP_REMOVED lines=15> */
.L_x_26671:
        /* <DEDUP_REMOVED lines=12> */
.L_x_26672:
        /* <DEDUP_REMOVED lines=61> */
.L_x_26670:
        /* <DEDUP_REMOVED lines=10> */
.L_x_26669:
        /* <DEDUP_REMOVED lines=15> */
.L_x_26675:
        /* <DEDUP_REMOVED lines=12> */
.L_x_26676:
        /* <DEDUP_REMOVED lines=61> */
.L_x_26674:
        /* <DEDUP_REMOVED lines=10> */
.L_x_26673:
        /* <DEDUP_REMOVED lines=15> */
.L_x_26679:
        /* <DEDUP_REMOVED lines=12> */
.L_x_26680:
        /* <DEDUP_REMOVED lines=61> */
.L_x_26678:
        /* <DEDUP_REMOVED lines=10> */
.L_x_26677:
        /* <DEDUP_REMOVED lines=15> */
.L_x_26683:
        /* <DEDUP_REMOVED lines=12> */
.L_x_26684:
        /* <DEDUP_REMOVED lines=61> */
.L_x_26682:
        /* <DEDUP_REMOVED lines=11> */
.L_x_26652:
        /* <DEDUP_REMOVED lines=19> */
.L_x_26687:
        /* <DEDUP_REMOVED lines=12> */
.L_x_26688:
        /* <DEDUP_REMOVED lines=60> */
.L_x_26686:
        /* <DEDUP_REMOVED lines=10> */
.L_x_26685:
        /* <DEDUP_REMOVED lines=15> */
.L_x_26691:
        /* <DEDUP_REMOVED lines=12> */
.L_x_26692:
        /* <DEDUP_REMOVED lines=61> */
.L_x_26690:
[----:B------:R-:W-:Y:S01]  /*1de30*/  I2FP.F32.U32 R0, R169 ;  /* 0x000000a900007245 */ /* 0x000fe20000201000 */
[----:B------:R-:W-:Y:S02]  /*1de40*/  HFMA2 R169, -RZ, RZ, 0.1171875, 0 ;  /* 0x2f800000ffa97431 */ /* 0x000fe400000001ff */
        /* <DEDUP_REMOVED lines=8> */
.L_x_26689:
        /* <DEDUP_REMOVED lines=15> */
.L_x_26695:
        /* <DEDUP_REMOVED lines=12> */
.L_x_26696:
        /* <DEDUP_REMOVED lines=61> */
.L_x_26694:
[----:B------:R-:W-:Y:S01]  /*1e450*/  HFMA2 R171, -RZ, RZ, 0.1171875, 0 ;  /* 0x2f800000ffab7431 */ /* 0x000fe200000001ff */
[----:B------:R-:W-:Y:S01]  /*1e460*/  I2FP.F32.U32 R170, R170 ;  /* 0x000000aa00aa7245 */ /* 0x000fe20000201000 */
[----:B-1---5:R-:W-:-:S05]  /*1e470*/  HADD2.F32 R172, -RZ, R133.H0_H0 ;  /* 0x20000085ffac7230 */ /* 0x022fca0000004100 */
[----:B------:R-:W-:Y:S01]  /*1e480*/  FMUL.FTZ R172, R172, UR13 ;  /* 0x0000000dacac7c20 */ /* 0x000fe20008410000 */
[----:B------:R-:W-:-:S03]  /*1e490*/  FFMA.FTZ R170, R170, R171, 1.1641532182693481445e-10 ;  /* 0x2f000000aaaa7423 */ /* 0x000fc600000100ab */
[----:B------:R-:W-:Y:S02]  /*1e4a0*/  FMUL.FTZ R171, R172, UR12 ;  /* 0x0000000cacab7c20 */ /* 0x000fe40008410000 */
[----:B------:R-:W-:-:S04]  /*1e4b0*/  FSETP.GTU.FTZ.AND P0, PT, R170, UR10, PT ;  /* 0x0000000aaa007c0b */ /* 0x000fc8000bf1c000 */
[----:B------:R-:W-:Y:S02]  /*1e4c0*/  FSEL R171, R171, RZ, !P0 ;  /* 0x000000ffabab7208 */ /* 0x000fe40004000000 */
[----:B------:R-:W-:-:S03]  /*1e4d0*/  SEL R186, RZ, 0x1, P0 ;  /* 0x00000001ffba7807 */ /* 0x000fc60000000000 */
[----:B------:R-:W-:-:S07]  /*1e4e0*/  FMUL.FTZ R170, R171, R118 ;  /* 0x00000076abaa7220 */ /* 0x000fce0000410000 */
.L_x_26693:
        /* <DEDUP_REMOVED lines=15> */
.L_x_26699:
        /* <DEDUP_REMOVED lines=12> */
.L_x_26700:
        /* <DEDUP_REMOVED lines=61> */
.L_x_26698:
        /* <DEDUP_REMOVED lines=10> */
.L_x_26697:
        /* <DEDUP_REMOVED lines=15> */
.L_x_26703:
        /* <DEDUP_REMOVED lines=12> */
.L_x_26704:
        /* <DEDUP_REMOVED lines=61> */
.L_x_26702:
        /* <DEDUP_REMOVED lines=10> */
.L_x_26701:
        /* <DEDUP_REMOVED lines=15> */
.L_x_26707:
        /* <DEDUP_REMOVED lines=12> */
.L_x_26708:
        /* <DEDUP_REMOVED lines=61> */
.L_x_26706:
        /* <DEDUP_REMOVED lines=10> */
.L_x_26705:
        /* <DEDUP_REMOVED lines=15> */
.L_x_26711:
        /* <DEDUP_REMOVED lines=12> */
.L_x_26712:
        /* <DEDUP_REMOVED lines=61> */
.L_x_26710:
        /* <DEDUP_REMOVED lines=10> */
.L_x_26709:
        /* <DEDUP_REMOVED lines=15> */
.L_x_26714:
        /* <DEDUP_REMOVED lines=12> */
.L_x_26715:
        /* <DEDUP_REMOVED lines=61> */
.L_x_26713:
        /* <DEDUP_REMOVED lines=10> */
.L_x_26681:
        /* <DEDUP_REMOVED lines=64> */
.L_x_26716:
        /* <DEDUP_REMOVED lines=114> */
.L_x_26718:
[----:B------:R-:W-:Y:S05]  /*20eb0*/  BSYNC.RECONVERGENT B0 ;  /* 0x0000000000007941 */ /* 0x000fea0003800200 */
.L_x_26717:
        /* <DEDUP_REMOVED lines=12> */
.L_x_26720:
[----:B------:R-:W-:Y:S05]  /*20f80*/  BSYNC.RECONVERGENT B0 ;  /* 0x0000000000007941 */ /* 0x000fea0003800200 */
.L_x_26719:
        /* <DEDUP_REMOVED lines=128> */
[----:B------:R-:W-:Y:S01]  /*21790*/  F2FP.F16.F32.PACK_AB R137, R136, R137 ;  /* 0x000000898889723e */ /* 0x000fe200000000ff */
[----:B------:R-:W-:-:S04]  /*217a0*/  IMAD.WIDE.U32 R160, R143, 0x10, R160 ;  /* 0x000000108fa07825 */ /* 0x000fc800078e00a0 */
[----:B------:R-:W-:Y:S01]  /*217b0*/  FFMA.FTZ R143, R139, R4, R44 ;  /* 0x000000048b8f7223 */ /* 0x000fe2000001002c */
[----:B------:R-:W-:Y:S01]  /*217c0*/  FMUL.FTZ R221, R0, R221 ;  /* 0x000000dd00dd7220 */ /* 0x000fe20000410000 */
        /* <DEDUP_REMOVED lines=15> */
[----:B------:R-:W-:Y:S01]  /*218c0*/  F2FP.F16.F32.PACK_AB R146, R173, R146 ;  /* 0x00000092ad92723e */ /* 0x000fe200000000ff */
        /* <DEDUP_REMOVED lines=62> */
[----:B------:R-:W-:-:S05]  /*21cb0*/  F2FP.F16.F32.PACK_AB R164, R169, R168 ;  /* 0x000000a8a9a4723e */ /* 0x000fca00000000ff */
[----:B------:R0:W-:Y:S02]  /*21cc0*/  STG.E.128 desc[UR6][R160.64], R164 ;  /* 0x000000a4a0007986 */ /* 0x0001e4000c101d06 */
.L_x_26721:
[----:B0-----:R-:W0:Y:S01]  /*21cd0*/  LDC.64 R136, c[0x0][0x380] ;  /* 0x0000e000ff887b82 */ /* 0x001e220000000a00 */
[----:B------:R-:W-:Y:S01]  /*21ce0*/  UPLOP3.LUT UP0, UPT, UPT, UPT, UP0, 0x40, 0x4 ;  /* 0x000000000004789c */ /* 0x000fe20003f0e800 */
[----:B0-----:R-:W-:-:S04]  /*21cf0*/  IADD3 R176, PT, PT, R176, R136, RZ ;  /* 0x00000088b0b07210 */ /* 0x001fc80007ffe0ff */
[----:B------:R-:W-:-:S13]  /*21d00*/  ISETP.GE.AND P0, PT, R176, R137, PT ;  /* 0x00000089b000720c */ /* 0x000fda0003f06270 */
[----:B------:R-:W-:Y:S05]  /*21d10*/  @!P0 BRA `(.L_x_26722) ;  /* 0xfffffdec00cc8947 */ /* 0x000fea000383ffff */
[----:B------:R-:W-:Y:S05]  /*21d20*/  EXIT ;  /* 0x000000000000794d */ /* 0x000fea0003800000 */
.L_x_26723:
        /* <DEDUP_REMOVED lines=13> */
.L_x_34107:


//--------------------- .text._ZN10layer_norm13ln_fwd_kernelINS_13Kernel_traitsI6__halfffffjLj5120ELj1ELj1ELj4ELj16ENS_18Kernel_traits_baseILj5120ES2_ffffjLj128EEEEELb0ELb0ELb0ELb0EEEvNS_9FwdParamsE --------------------------
	.section	.text._ZN10layer_norm13ln_fwd_kernelINS_13Kernel_traitsI6__halfffffjLj5120ELj1ELj1ELj4ELj16ENS_18Kernel_traits_baseILj5120ES2_ffffjLj128EEEEELb0ELb0ELb0ELb0EEEvNS_9FwdParamsE,"ax",@progbits
	.align	128
        .global         _ZN10layer_norm13ln_fwd_kernelINS_13Kernel_traitsI6__halfffffjLj5120ELj1ELj1ELj4ELj16ENS_18Kernel_traits_baseILj5120ES2_ffffjLj128EEEEELb0ELb0ELb0ELb0EEEvNS_9FwdParamsE
        .type           _ZN10layer_norm13ln_fwd_kernelINS_13Kernel_traitsI6__halfffffjLj5120ELj1ELj1ELj4ELj16ENS_18Kernel_traits_baseILj5120ES2_ffffjLj128EEEEELb0ELb0ELb0ELb0EEEvNS_9FwdParamsE,@function
        .size           _ZN10layer_norm13ln_fwd_kernelINS_13Kernel_traitsI6__halfffffjLj5120ELj1ELj1ELj4ELj16ENS_18Kernel_traits_baseILj5120ES2_ffffjLj128EEEEELb0ELb0ELb0ELb0EEEvNS_9FwdParamsE,(.L_x_34108 - _ZN10layer_norm13ln_fwd_kernelINS_13Kernel_traitsI6__halfffffjLj5120ELj1ELj1ELj4ELj16ENS_18Kernel_traits_baseILj5120ES2_ffffjLj128EEEEELb0ELb0ELb0ELb0EEEvNS_9FwdParamsE)
        .other          _ZN10layer_norm13ln_fwd_kernelINS_13Kernel_traitsI6__halfffffjLj5120ELj1ELj1ELj4ELj16ENS_18Kernel_traits_baseILj5120ES2_ffffjLj128EEEEELb0ELb0ELb0ELb0EEEvNS_9FwdParamsE,@"STO_CUDA_ENTRY STV_DEFAULT"
_ZN10layer_norm13ln_fwd_kernelINS_13Kernel_traitsI6__halfffffjLj5120ELj1ELj1ELj4ELj16ENS_18Kernel_traits_baseILj5120ES2_ffffjLj128EEEEELb0ELb0ELb0ELb0EEEvNS_9FwdParamsE:
.text._ZN10layer_norm13ln_fwd_kernelINS_13Kernel_traitsI6__halfffffjLj5120ELj1ELj1ELj4ELj16ENS_18Kernel_traits_baseILj5120ES2_ffffjLj128EEEEELb0ELb0ELb0ELb0EEEvNS_9FwdParamsE:
        /* <DEDUP_REMOVED lines=21> */
[C---:B------:R-:W-:Y:S02]  /*0150*/  ISETP.GE.U32.AND P1, PT, R5.reuse, 0x200, PT ;  /* 0x000002000500780c */ /* 0x040fe40003f26070 */
[----:B------:R-:W-:Y:S02]  /*0160*/  ISETP.GE.U32.AND P2, PT, R5, 0x280, PT ;  /* 0x000002800500780c */ /* 0x000fe40003f46070 */
[----:B------:R-:W-:-:S02]  /*0170*/  MOV R73, R2 ;  /* 0x0000000200497202 */ /* 0x000fc40000000f00 */
[----:B------:R-:W-:Y:S01]  /*0180*/  ISETP.GE.U32.AND P3, PT, R5, 0x300, PT ;  /* 0x000003000500780c */ /* 0x000fe20003f66070 */
[----:B------:R-:W0:Y:S02]  /*0190*/  @P6 LDC.64 R48, c[0x0][0x3d0] ;  /* 0x0000f400ff306b82 */ /* 0x000e240000000a00 */
[----:B------:R-:W-:-:S06]  /*01a0*/  @P5 LOP3.LUT R73, R2, 0x80, RZ, 0xfc, !PT ;  /* 0x0000008002495812 */ /* 0x000fcc00078efcff */
[----:B------:R-:W1:Y:S08]  /*01b0*/  @P6 LDC.64 R50, c[0x0][0x438] ;  /* 0x00010e00ff326b82 */ /* 0x000e700000000a00 */
[----:B------:R-:W2:Y:S08]  /*01c0*/  @P5 LDC.64 R8, c[0x0][0x3d0] ;  /* 0x0000f400ff085b82 */ /* 0x000eb00000000a00 */
[----:B------:R-:W3:Y:S08]  /*01d0*/  @P5 LDC.64 R46, c[0x0][0x438] ;  /* 0x00010e00ff2e5b82 */ /* 0x000ef00000000a00 */
[----:B------:R-:W4:Y:S08]  /*01e0*/  @P0 LDC.64 R52, c[0x0][0x3d0] ;  /* 0x0000f400ff340b82 */ /* 0x000f300000000a00 */
[----:B------:R-:W4:Y:S01]  /*01f0*/  @P0 LDC.64 R54, c[0x0][0x438] ;  /* 0x00010e00ff360b82 */ /* 0x000f220000000a00 */
[----:B------:R-:W-:Y:S01]  /*0200*/  ISETP.GE.U32.AND P4, PT, R5, 0x380, PT ;  /* 0x000003800500780c */ /* 0x000fe20003f86070 */
[----:B0-----:R-:W-:-:S06]  /*0210*/  @P6 IMAD.WIDE.U32 R48, R73, 0x8, R48 ;  /* 0x0000000849306825 */ /* 0x001fcc00078e0030 */
[----:B------:R-:W0:Y:S01]  /*0220*/  @P1 LDC.64 R56, c[0x0][0x3d0] ;  /* 0x0000f400ff381b82 */ /* 0x000e220000000a00 */
[C---:B-1----:R-:W-:Y:S01]  /*0230*/  @P6 IMAD.WIDE.U32 R50, R73.reuse, 0x8, R50 ;  /* 0x0000000849326825 */ /* 0x042fe200078e0032 */
[----:B------:R-:W5:Y:S03]  /*0240*/  @P6 LDG.E.64 R44, desc[UR6][R48.64] ;  /* 0x00000006302c6981 */ /* 0x000f66000c1e1b00 */
[C---:B--2---:R-:W-:Y:S01]  /*0250*/  @P5 IMAD.WIDE.U32 R8, R2.reuse, 0x8, R8 ;  /* 0x0000000802085825 */ /* 0x044fe200078e0008 */
[----:B------:R-:W5:Y:S02]  /*0260*/  @P6 LD.E.64 R34, desc[UR6][R50.64] ;  /* 0x0000000632226980 */ /* 0x000f64000c101b00 */
[----:B------:R-:W1:Y:S01]  /*0270*/  @P1 LDC.64 R58, c[0x0][0x438] ;  /* 0x00010e00ff3a1b82 */ /* 0x000e620000000a00 */
[----:B------:R-:W-:Y:S01]  /*0280*/  @P6 IADD3 R73, PT, PT, R73, 0x80, RZ ;  /* 0x0000008049496810 */ /* 0x000fe20007ffe0ff */
[----:B------:R2:W5:Y:S01]  /*0290*/  @P5 LDG.E.64 R42, desc[UR6][R8.64] ;  /* 0x00000006082a5981 */ /* 0x000562000c1e1b00 */
[----:B---3--:R-:W-:-:S05]  /*02a0*/  @P5 IMAD.WIDE.U32 R46, R2, 0x8, R46 ;  /* 0x00000008022e5825 */ /* 0x008fca00078e002e */
[----:B------:R-:W3:Y:S01]  /*02b0*/  @P2 LDC.64 R60, c[0x0][0x3d0] ;  /* 0x0000f400ff3c2b82 */ /* 0x000ee20000000a00 */
[C---:B------:R-:W-:Y:S01]  /*02c0*/  ISETP.GE.U32.AND P6, PT, R5.reuse, 0x400, PT ;  /* 0x000004000500780c */ /* 0x040fe20003fc6070 */
[----:B------:R0:W5:Y:S06]  /*02d0*/  @P5 LD.E.64 R36, desc[UR6][R46.64] ;  /* 0x000000062e245980 */ /* 0x00016c000c101b00 */
[----:B------:R-:W3:Y:S01]  /*02e0*/  @P2 LDC.64 R62, c[0x0][0x438] ;  /* 0x00010e00ff3e2b82 */ /* 0x000ee20000000a00 */
[----:B------:R-:W-:Y:S01]  /*02f0*/  ISETP.GE.U32.AND P5, PT, R5, 0x480, PT ;  /* 0x000004800500780c */ /* 0x000fe20003fa6070 */
[----:B----4-:R-:W-:-:S06]  /*0300*/  @P0 IMAD.WIDE.U32 R52, R73, 0x8, R52 ;  /* 0x0000000849340825 */ /* 0x010fcc00078e0034 */
[----:B------:R-:W4:Y:S01]  /*0310*/  @P3 LDC.64 R64, c[0x0][0x438] ;  /* 0x00010e00ff403b82 */ /* 0x000f220000000a00 */
[----:B------:R-:W-:-:S07]  /*0320*/  @P0 IMAD.WIDE.U32 R54, R73, 0x8, R54 ;  /* 0x0000000849360825 */ /* 0x000fce00078e0036 */
[----:B--2---:R-:W2:Y:S01]  /*0330*/  @P3 LDC.64 R8, c[0x0][0x3d0] ;  /* 0x0000f400ff083b82 */ /* 0x004ea20000000a00 */
[----:B------:R-:W-:Y:S01]  /*0340*/  @P0 IADD3 R73, PT, PT, R73, 0x80, RZ ;  /* 0x0000008049490810 */ /* 0x000fe20007ffe0ff */
[----:B------:R1:W5:Y:S06]  /*0350*/  @P0 LDG.E.64 R40, desc[UR6][R52.64] ;  /* 0x0000000634280981 */ /* 0x00036c000c1e1b00 */
[----:B------:R-:W4:Y:S01]  /*0360*/  @P4 LDC.64 R48, c[0x0][0x3d0] ;  /* 0x0000f400ff304b82 */ /* 0x000f220000000a00 */
[C---:B0-----:R-:W-:Y:S01]  /*0370*/  @P1 IMAD.WIDE.U32 R56, R73.reuse, 0x8, R56 ;  /* 0x0000000849381825 */ /* 0x041fe200078e0038 */
[----:B------:R0:W5:Y:S06]  /*0380*/  @P0 LD.E.64 R32, desc[UR6][R54.64] ;  /* 0x0000000636200980 */ /* 0x00016c000c101b00 */
[----:B------:R-:W0:Y:S01]  /*0390*/  @P4 LDC.64 R46, c[0x0][0x438] ;  /* 0x00010e00ff2e4b82 */ /* 0x000e220000000a00 */
[C---:B-1----:R-:W-:Y:S01]  /*03a0*/  @P1 IMAD.WIDE.U32 R58, R73.reuse, 0x8, R58 ;  /* 0x00000008493a1825 */ /* 0x042fe200078e003a */
[----:B------:R-:W-:Y:S01]  /*03b0*/  @P1 IADD3 R73, PT, PT, R73, 0x80, RZ ;  /* 0x0000008049491810 */ /* 0x000fe20007ffe0ff */
[----:B------:R1:W5:Y:S05]  /*03c0*/  @P1 LDG.E.64 R38, desc[UR6][R56.64] ;  /* 0x0000000638261981 */ /* 0x00036a000c1e1b00 */
[----:B------:R-:W1:Y:S01]  /*03d0*/  @P6 LDC.64 R50, c[0x0][0x3d0] ;  /* 0x0000f400ff326b82 */ /* 0x000e620000000a00 */
[C---:B---3--:R-:W-:Y:S01]  /*03e0*/  @P2 IMAD.WIDE.U32 R60, R73.reuse, 0x8, R60 ;  /* 0x00000008493c2825 */ /* 0x048fe200078e003c */
[----:B------:R3:W5:Y:S06]  /*03f0*/  @P1 LD.E.64 R30, desc[UR6][R58.64] ;  /* 0x000000063a1e1980 */ /* 0x00076c000c101b00 */
[----:B------:R-:W3:Y:S01]  /*0400*/  @P6 LDC.64 R66, c[0x0][0x438] ;  /* 0x00010e00ff426b82 */ /* 0x000ee20000000a00 */
[C---:B------:R-:W-:Y:S01]  /*0410*/  @P2 IMAD.WIDE.U32 R62, R73.reuse, 0x8, R62 ;  /* 0x00000008493e2825 */ /* 0x040fe200078e003e */
[----:B------:R-:W-:Y:S01]  /*0420*/  @P2 IADD3 R73, PT, PT, R73, 0x80, RZ ;  /* 0x0000008049492810 */ /* 0x000fe20007ffe0ff */
[----:B------:R0:W5:Y:S05]  /*0430*/  @P2 LDG.E.64 R18, desc[UR6][R60.64] ;  /* 0x000000063c122981 */ /* 0x00016a000c1e1b00 */
[----:B------:R-:W3:Y:S01]  /*0440*/  @P5 LDC.64 R68, c[0x0][0x3d0] ;  /* 0x0000f400ff445b82 */ /* 0x000ee20000000a00 */
[C---:B--2---:R-:W-:Y:S01]  /*0450*/  @P3 IMAD.WIDE.U32 R8, R73.reuse, 0x8, R8 ;  /* 0x0000000849083825 */ /* 0x044fe200078e0008 */
[----:B------:R2:W5:Y:S06]  /*0460*/  @P2 LD.E.64 R28, desc[UR6][R62.64] ;  /* 0x000000063e1c2980 */ /* 0x00056c000c101b00 */
[----:B------:R-:W2:Y:S01]  /*0470*/  @P5 LDC.64 R70, c[0x0][0x438] ;  /* 0x00010e00ff465b82 */ /* 0x000ea20000000a00 */
[C---:B----4-:R-:W-:Y:S01]  /*0480*/  @P3 IMAD.WIDE.U32 R64, R73.reuse, 0x8, R64 ;  /* 0x0000000849403825 */ /* 0x050fe200078e0040 */
[----:B------:R-:W-:Y:S01]  /*0490*/  @P3 IADD3 R73, PT, PT, R73, 0x80, RZ ;  /* 0x0000008049493810 */ /* 0x000fe20007ffe0ff */
[----:B------:R4:W5:Y:S04]  /*04a0*/  @P3 LDG.E.64 R16, desc[UR6][R8.64] ;  /* 0x0000000608103981 */ /* 0x000968000c1e1b00 */
[C---:B------:R-:W-:Y:S01]  /*04b0*/  @P4 IMAD.WIDE.U32 R48, R73.reuse, 0x8, R48 ;  /* 0x0000000849304825 */ /* 0x040fe200078e0030 */
[----:B------:R4:W5:Y:S03]  /*04c0*/  @P3 LD.E.64 R26, desc[UR6][R64.64] ;  /* 0x00000006401a3980 */ /* 0x000966000c101b00 */
[C---:B0-----:R-:W-:Y:S01]  /*04d0*/  @P4 IMAD.WIDE.U32 R46, R73.reuse, 0x8, R46 ;  /* 0x00000008492e4825 */ /* 0x041fe200078e002e */
[----:B------:R-:W-:Y:S01]  /*04e0*/  @P4 IADD3 R73, PT, PT, R73, 0x80, RZ ;  /* 0x0000008049494810 */ /* 0x000fe20007ffe0ff */
[----:B------:R4:W5:Y:S04]  /*04f0*/  @P4 LDG.E.64 R14, desc[UR6][R48.64] ;  /* 0x00000006300e4981 */ /* 0x000968000c1e1b00 */
[C---:B-1----:R-:W-:Y:S01]  /*0500*/  @P6 IMAD.WIDE.U32 R50, R73.reuse, 0x8, R50 ;  /* 0x0000000849326825 */ /* 0x042fe200078e0032 */
[----:B------:R4:W5:Y:S03]  /*0510*/  @P4 LD.E.64 R24, desc[UR6][R46.64] ;  /* 0x000000062e184980 */ /* 0x000966000c101b00 */
[C---:B---3--:R-:W-:Y:S01]  /*0520*/  @P6 IMAD.WIDE.U32 R66, R73.reuse, 0x8, R66 ;  /* 0x0000000849426825 */ /* 0x048fe200078e0042 */
[----:B------:R-:W-:Y:S01]  /*0530*/  @P6 IADD3 R73, PT, PT, R73, 0x80, RZ ;  /* 0x0000008049496810 */ /* 0x000fe20007ffe0ff */
[----:B------:R4:W5:Y:S04]  /*0540*/  @P6 LDG.E.64 R12, desc[UR6][R50.64] ;  /* 0x00000006320c6981 */ /* 0x000968000c1e1b00 */
[C---:B------:R-:W-:Y:S01]  /*0550*/  @P5 IMAD.WIDE.U32 R68, R73.reuse, 0x8, R68 ;  /* 0x0000000849445825 */ /* 0x040fe200078e0044 */
[----:B------:R4:W5:Y:S03]  /*0560*/  @P6 LD.E.64 R22, desc[UR6][R66.64] ;  /* 0x0000000642166980 */ /* 0x000966000c101b00 */
[----:B--2---:R-:W-:Y:S01]  /*0570*/  @P5 IMAD.WIDE.U32 R70, R73, 0x8, R70 ;  /* 0x0000000849465825 */ /* 0x004fe200078e0046 */
[----:B------:R4:W5:Y:S04]  /*0580*/  @P5 LDG.E.64 R10, desc[UR6][R68.64] ;  /* 0x00000006440a5981 */ /* 0x000968000c1e1b00 */
[----:B------:R4:W5:Y:S01]  /*0590*/  @P5 LD.E.64 R20, desc[UR6][R70.64] ;  /* 0x0000000646145980 */ /* 0x000962000c101b00 */
[----:B------:R-:W-:-:S02]  /*05a0*/  ISETP.GE.U32.AND P0, PT, R5, 0x500, PT ;  /* 0x000005000500780c */ /* 0x000fc40003f06070 */
[----:B------:R-:W-:-:S11]  /*05b0*/  @P5 IADD3 R73, PT, PT, R73, 0x80, RZ ;  /* 0x0000008049495810 */ /* 0x000fd60007ffe0ff */
[----:B----4-:R-:W-:Y:S05]  /*05c0*/  @!P0 BRA `(.L_x_26726) ;  /* 0x00000004000c8947 */ /* 0x010fea0003800000 */
[----:B------:R-:W0:Y:S08]  /*05d0*/  LDC.64 R46, c[0x0][0x3d0] ;  /* 0x0000f400ff2e7b82 */ /* 0x000e300000000a00 */
[----:B------:R-:W1:Y:S01]  /*05e0*/  LDC.64 R8, c[0x0][0x438] ;  /* 0x00010e00ff087b82 */ /* 0x000e620000000a00 */
[----:B0-----:R-:W-:-:S06]  /*05f0*/  IMAD.WIDE.U32 R46, R73, 0x8, R46 ;  /* 0x00000008492e7825 */ /* 0x001fcc00078e002e */
[----:B------:R-:W5:Y:S01]  /*0600*/  LDG.E.64 R46, desc[UR6][R46.64] ;  /* 0x000000062e2e7981 */ /* 0x000f62000c1e1b00 */
[----:B-1----:R-:W-:-:S06]  /*0610*/  IMAD.WIDE.U32 R8, R73, 0x8, R8 ;  /* 0x0000000849087825 */ /* 0x002fcc00078e0008 */
[----:B------:R-:W5:Y:S01]  /*0620*/  LD.E.64 R8, desc[UR6][R8.64] ;  /* 0x0000000608087980 */ /* 0x000f62000c101b00 */
[----:B------:R-:W-:Y:S05]  /*0630*/  BRA `(.L_x_26726) ;  /* 0x0000000000f07947 */ /* 0x000fea0003800000 */
.L_x_26725:
[C---:B------:R-:W-:Y:S02]  /*0640*/  ISETP.GE.U32.AND P1, PT, R5.reuse, 0x80, PT ;  /* 0x000000800500780c */ /* 0x040fe40003f26070 */
[C---:B------:R-:W-:Y:S02]  /*0650*/  ISETP.GE.U32.AND P6, PT, R5.reuse, 0x100, PT ;  /* 0x000001000500780c */ /* 0x040fe40003fc6070 */
[C---:B------:R-:W-:Y:S02]  /*0660*/  ISETP.GE.U32.AND P5, PT, R5.reuse, 0x180, PT ;  /* 0x000001800500780c */ /* 0x040fe40003fa6070 */
[C---:B------:R-:W-:Y:S02]  /*0670*/  ISETP.GE.U32.AND P0, PT, R5.reuse, 0x200, PT ;  /* 0x000002000500780c */ /* 0x040fe40003f06070 */
[C---:B------:R-:W-:Y:S02]  /*0680*/  ISETP.GE.U32.AND P4, PT, R5.reuse, 0x280, PT ;  /* 0x000002800500780c */ /* 0x040fe40003f86070 */
[----:B------:R-:W-:-:S02]  /*0690*/  ISETP.GE.U32.AND P3, PT, R5, 0x300, PT ;  /* 0x000003000500780c */ /* 0x000fc40003f66070 */
[----:B------:R-:W-:Y:S01]  /*06a0*/  MOV R65, R2 ;  /* 0x0000000200417202 */ /* 0x000fe20000000f00 */
[----:B------:R-:W0:Y:S01]  /*06b0*/  @P1 LDC.64 R48, c[0x0][0x3d0] ;  /* 0x0000f400ff301b82 */ /* 0x000e220000000a00 */
[----:B------:R-:W-:Y:S02]  /*06c0*/  ISETP.GE.U32.AND P2, PT, R5, 0x380, PT ;  /* 0x000003800500780c */ /* 0x000fe40003f46070 */
[----:B------:R-:W-:-:S05]  /*06d0*/  @P1 LOP3.LUT R65, R2, 0x80, RZ, 0xfc, !PT ;  /* 0x0000008002411812 */ /* 0x000fca00078efcff */
[----:B------:R-:W1:Y:S08]  /*06e0*/  @P6 LDC.64 R52, c[0x0][0x3d0] ;  /* 0x0000f400ff346b82 */ /* 0x000e700000000a00 */
[----:B------:R-:W2:Y:S08]  /*06f0*/  @P5 LDC.64 R54, c[0x0][0x3d0] ;  /* 0x0000f400ff365b82 */ /* 0x000eb00000000a00 */
[----:B------:R-:W3:Y:S01]  /*0700*/  @P0 LDC.64 R56, c[0x0][0x3d0] ;  /* 0x0000f400ff380b82 */ /* 0x000ee20000000a00 */
[----:B0-----:R-:W-:Y:S01]  /*0710*/  @P1 IMAD.WIDE.U32 R50, R2, 0x8, R48 ;  /* 0x0000000802321825 */ /* 0x001fe200078e0030 */
[----:B------:R-:W-:-:S04]  /*0720*/  @P1 CS2R R36, SRZ ;  /* 0x0000000000241805 */ /* 0x000fc8000001ff00 */
[----:B------:R0:W5:Y:S01]  /*0730*/  @P1 LDG.E.64 R42, desc[UR6][R50.64] ;  /* 0x00000006322a1981 */ /* 0x000162000c1e1b00 */
[----:B------:R-:W-:Y:S01]  /*0740*/  ISETP.GE.U32.AND P1, PT, R5, 0x400, PT ;  /* 0x000004000500780c */ /* 0x000fe20003f26070 */
[----:B------:R-:W4:Y:S01]  /*0750*/  @P4 LDC.64 R58, c[0x0][0x3d0] ;  /* 0x0000f400ff3a4b82 */ /* 0x000f220000000a00 */
[C---:B-1----:R-:W-:Y:S01]  /*0760*/  @P6 IMAD.WIDE.U32 R48, R65.reuse, 0x8, R52 ;  /* 0x0000000841306825 */ /* 0x042fe200078e0034 */
[----:B------:R-:W-:Y:S02]  /*0770*/  @P6 IADD3 R65, PT, PT, R65, 0x80, RZ ;  /* 0x0000008041416810 */ /* 0x000fe40007ffe0ff */
[----:B------:R-:W-:Y:S02]  /*0780*/  @P6 CS2R R34, SRZ ;  /* 0x0000000000226805 */ /* 0x000fe4000001ff00 */
[----:B------:R1:W5:Y:S02]  /*0790*/  @P6 LDG.E.64 R44, desc[UR6][R48.64] ;  /* 0x00000006302c6981 */ /* 0x000364000c1e1b00 */
[----:B------:R-:W1:Y:S01]  /*07a0*/  @P3 LDC.64 R52, c[0x0][0x3d0] ;  /* 0x0000f400ff343b82 */ /* 0x000e620000000a00 */
[----:B--2---:R-:W-:Y:S01]  /*07b0*/  @P5 IMAD.WIDE.U32 R54, R65, 0x8, R54 ;  /* 0x0000000841365825 */ /* 0x004fe200078e0036 */
[----:B------:R-:W-:-:S02]  /*07c0*/  ISETP.GE.U32.AND P6, PT, R5, 0x480, PT ;  /* 0x000004800500780c */ /* 0x000fc40003fc6070 */
[----:B------:R-:W-:Y:S02]  /*07d0*/  @P5 IADD3 R65, PT, PT, R65, 0x80, RZ ;  /* 0x0000008041415810 */ /* 0x000fe40007ffe0ff */
[----:B------:R-:W-:Y:S01]  /*07e0*/  @P5 CS2R R32, SRZ ;  /* 0x0000000000205805 */ /* 0x000fe2000001ff00 */
[----:B------:R2:W5:Y:S01]  /*07f0*/  @P5 LDG.E.64 R40, desc[UR6][R54.64] ;  /* 0x0000000636285981 */ /* 0x000562000c1e1b00 */
[----:B0-----:R-:W0:Y:S01]  /*0800*/  @P2 LDC.64 R50, c[0x0][0x3d0] ;  /* 0x0000f400ff322b82 */ /* 0x001e220000000a00 */
[----:B------:R-:W-:Y:S01]  /*0810*/  ISETP.GE.U32.AND P5, PT, R5, 0x500, PT ;  /* 0x000005000500780c */ /* 0x000fe20003fa6070 */
[C---:B---3--:R-:W-:Y:S01]  /*0820*/  @P0 IMAD.WIDE.U32 R56, R65.reuse, 0x8, R56 ;  /* 0x0000000841380825 */ /* 0x048fe200078e0038 */
[----:B------:R-:W-:-:S04]  /*0830*/  @P0 IADD3 R65, PT, PT, R65, 0x80, RZ ;  /* 0x0000008041410810 */ /* 0x000fc80007ffe0ff */
[----:B------:R3:W5:Y:S01]  /*0840*/  @P0 LDG.E.64 R38, desc[UR6][R56.64] ;  /* 0x0000000638260981 */ /* 0x000762000c1e1b00 */
[----:B------:R-:W2:Y:S01]  /*0850*/  @P1 LDC.64 R60, c[0x0][0x3d0] ;  /* 0x0000f400ff3c1b82 */ /* 0x000ea20000000a00 */
[C---:B----4-:R-:W-:Y:S01]  /*0860*/  @P4 IMAD.WIDE.U32 R58, R65.reuse, 0x8, R58 ;  /* 0x00000008413a4825 */ /* 0x050fe200078e003a */
[----:B------:R-:W-:-:S04]  /*0870*/  @P4 IADD3 R65, PT, PT, R65, 0x80, RZ ;  /* 0x0000008041414810 */ /* 0x000fc80007ffe0ff */
[----:B------:R3:W5:Y:S02]  /*0880*/  @P4 LDG.E.64 R18, desc[UR6][R58.64] ;  /* 0x000000063a124981 */ /* 0x000764000c1e1b00 */
[----:B-1----:R-:W1:Y:S01]  /*0890*/  @P6 LDC.64 R48, c[0x0][0x3d0] ;  /* 0x0000f400ff306b82 */ /* 0x002e620000000a00 */
[C---:B------:R-:W-:Y:S01]  /*08a0*/  @P3 IMAD.WIDE.U32 R52, R65.reuse, 0x8, R52 ;  /* 0x0000000841343825 */ /* 0x040fe200078e0034 */
[----:B------:R-:W-:-:S04]  /*08b0*/  @P3 IADD3 R65, PT, PT, R65, 0x80, RZ ;  /* 0x0000008041413810 */ /* 0x000fc80007ffe0ff */
[----:B------:R3:W5:Y:S02]  /*08c0*/  @P3 LDG.E.64 R16, desc[UR6][R52.64] ;  /* 0x0000000634103981 */ /* 0x000764000c1e1b00 */
[----:B------:R-:W4:Y:S01]  /*08d0*/  @P5 LDC.64 R62, c[0x0][0x3d0] ;  /* 0x0000f400ff3e5b82 */ /* 0x000f220000000a00 */
[C---:B0-----:R-:W-:Y:S01]  /*08e0*/  @P2 IMAD.WIDE.U32 R50, R65.reuse, 0x8, R50 ;  /* 0x0000000841322825 */ /* 0x041fe200078e0032 */
[----:B------:R-:W-:-:S04]  /*08f0*/  @P2 IADD3 R65, PT, PT, R65, 0x80, RZ ;  /* 0x0000008041412810 */ /* 0x000fc80007ffe0ff */
[----:B------:R3:W5:Y:S01]  /*0900*/  @P2 LDG.E.64 R14, desc[UR6][R50.64] ;  /* 0x00000006320e2981 */ /* 0x000762000c1e1b00 */
[C---:B--2---:R-:W-:Y:S01]  /*0910*/  @P1 IMAD.WIDE.U32 R60, R65.reuse, 0x8, R60 ;  /* 0x00000008413c1825 */ /* 0x044fe200078e003c */
[----:B------:R-:W-:-:S04]  /*0920*/  @P1 IADD3 R65, PT, PT, R65, 0x80, RZ ;  /* 0x0000008041411810 */ /* 0x000fc80007ffe0ff */
[----:B------:R3:W5:Y:S01]  /*0930*/  @P1 LDG.E.64 R12, desc[UR6][R60.64] ;  /* 0x000000063c0c1981 */ /* 0x000762000c1e1b00 */
[C---:B-1----:R-:W-:Y:S01]  /*0940*/  @P6 IMAD.WIDE.U32 R54, R65.reuse, 0x8, R48 ;  /* 0x0000000841366825 */ /* 0x042fe200078e0030 */
[----:B------:R-:W-:-:S04]  /*0950*/  @P6 IADD3 R65, PT, PT, R65, 0x80, RZ ;  /* 0x0000008041416810 */ /* 0x000fc80007ffe0ff */
[----:B------:R3:W5:Y:S01]  /*0960*/  @P6 LDG.E.64 R10, desc[UR6][R54.64] ;  /* 0x00000006360a6981 */ /* 0x000762000c1e1b00 */
[----:B----4-:R-:W-:-:S05]  /*0970*/  @P5 IMAD.WIDE.U32 R48, R65, 0x8, R62 ;  /* 0x0000000841305825 */ /* 0x010fca00078e003e */
[----:B------:R3:W5:Y:S01]  /*0980*/  @P5 LDG.E.64 R46, desc[UR6][R48.64] ;  /* 0x00000006302e5981 */ /* 0x000762000c1e1b00 */
[----:B------:R-:W-:Y:S02]  /*0990*/  @P0 CS2R R30, SRZ ;  /* 0x00000000001e0805 */ /* 0x000fe4000001ff00 */
[----:B------:R-:W-:Y:S02]  /*09a0*/  @P4 CS2R R28, SRZ ;  /* 0x00000000001c4805 */ /* 0x000fe4000001ff00 */
[----:B------:R-:W-:Y:S02]  /*09b0*/  @P3 CS2R R26, SRZ ;  /* 0x00000000001a3805 */ /* 0x000fe4000001ff00 */
[----:B------:R-:W-:Y:S02]  /*09c0*/  @P2 CS2R R24, SRZ ;  /* 0x0000000000182805 */ /* 0x000fe4000001ff00 */
[----:B------:R-:W-:Y:S02]  /*09d0*/  @P1 CS2R R22, SRZ ;  /* 0x0000000000161805 */ /* 0x000fe4000001ff00 */
[----:B------:R-:W-:-:S02]  /*09e0*/  @P6 CS2R R20, SRZ ;  /* 0x0000000000146805 */ /* 0x000fc4000001ff00 */
[----:B---3--:R-:W-:-:S07]  /*09f0*/  @P5 CS2R R8, SRZ ;  /* 0x0000000000085805 */ /* 0x008fce000001ff00 */
.L_x_26726:
[----:B------:R-:W-:Y:S05]  /*0a00*/  BSYNC.RECONVERGENT B0 ;  /* 0x0000000000007941 */ /* 0x000fea0003800200 */
.L_x_26724:
[----:B------:R-:W0:Y:S02]  /*0a10*/  LDCU UR4, c[0x0][0x384] ;  /* 0x00007080ff0477ac */ /* 0x000e240008000800 */
[----:B0-----:R-:W-:-:S13]  /*0a20*/  ISETP.GE.AND P0, PT, R4, UR4, PT ;  /* 0x0000000404007c0c */ /* 0x001fda000bf06270 */
[----:B------:R-:W-:Y:S05]  /*0a30*/  @P0 EXIT ;  /* 0x000000000000094d */ /* 0x000fea0003800000 */
[----:B-----5:R-:W-:Y:S01]  /*0a40*/  MOV R88, R10 ;  /* 0x0000000a00587202 */ /* 0x020fe20000000f00 */
[----:B------:R-:W0:Y:S01]  /*0a50*/  LDCU.64 UR4, c[0x0][0x3e0] ;  /* 0x00007c00ff0477ac */ /* 0x000e220008000a00 */
[--C-:B------:R-:W-:Y:S02]  /*0a60*/  SHF.R.U64 R87, R10, 0x10, R11.reuse ;  /* 0x000000100a577819 */ /* 0x100fe4000000120b */
[----:B------:R-:W-:Y:S01]  /*0a70*/  SHF.R.U32.HI R10, RZ, 0x10, R11 ;  /* 0x00000010ff0a7819 */ /* 0x000fe2000001160b */
[----:B------:R-:W1:Y:S01]  /*0a80*/  LDCU UR11, c[0x0][0x388] ;  /* 0x00007100ff0b77ac */ /* 0x000e620008000800 */
[----:B------:R-:W-:Y:S02]  /*0a90*/  SHF.R.U64 R86, R36, 0x10, R37 ;  /* 0x0000001024567819 */ /* 0x000fe40000001225 */
[----:B------:R-:W-:Y:S01]  /*0aa0*/  PRMT R87, R10, 0x5410, R87 ;  /* 0x000054100a577816 */ /* 0x000fe20000000057 */
[----:B------:R-:W2:Y:S01]  /*0ab0*/  LDCU UR10, c[0x0][0x400] ;  /* 0x00008000ff0a77ac */ /* 0x000ea20008000800 */
[----:B------:R-:W-:-:S02]  /*0ac0*/  PRMT R86, R86, 0x5410, R86 ;  /* 0x0000541056567816 */ /* 0x000fc40000000056 */
[----:B------:R-:W-:Y:S01]  /*0ad0*/  SHF.R.U32.HI R10, RZ, 0x10, R37 ;  /* 0x00000010ff0a7819 */ /* 0x000fe20000011625 */
[----:B------:R-:W3:Y:S01]  /*0ae0*/  LDCU.64 UR8, c[0x0][0x3a0] ;  /* 0x00007400ff0877ac */ /* 0x000ee20008000a00 */
[----:B------:R-:W-:Y:S02]  /*0af0*/  SHF.R.U64 R84, R32, 0x10, R33 ;  /* 0x0000001020547819 */ /* 0x000fe40000001221 */
[----:B------:R-:W-:Y:S01]  /*0b00*/  MOV R94, R16 ;  /* 0x00000010005e7202 */ /* 0x000fe20000000f00 */
[----:B------:R-:W-:Y:S01]  /*0b10*/  UPLOP3.LUT UP1, UPT, UPT, UPT, UPT, 0x40, 0x4 ;  /* 0x000000000004789c */ /* 0x000fe20003f2e870 */
[----:B------:R-:W-:Y:S01]  /*0b20*/  SHF.R.U64 R93, R16, 0x10, R17 ;  /* 0x00000010105d7819 */ /* 0x000fe20000001211 */
[----:B0-----:R-:W-:Y:S01]  /*0b30*/  UISETP.NE.U32.AND UP0, UPT, UR4, URZ, UPT ;  /* 0x000000ff0400728c */ /* 0x001fe2000bf05070 */
[----:B------:R-:W-:Y:S01]  /*0b40*/  MOV R16, R15 ;  /* 0x0000000f00107202 */ /* 0x000fe20000000f00 */
[----:B------:R-:W0:Y:S01]  /*0b50*/  LDCU.U8 UR4, c[0x0][0x410] ;  /* 0x00008200ff0477ac */ /* 0x000e220008000000 */
[----:B------:R-:W-:-:S02]  /*0b60*/  SHF.R.U64 R91, R14, 0x10, R15 ;  /* 0x000000100e5b7819 */ /* 0x000fc4000000120f */
[----:B------:R-:W-:Y:S01]  /*0b70*/  SHF.R.U32.HI R50, RZ, 0x10, R15 ;  /* 0x00000010ff327819 */ /* 0x000fe2000001160f */
[----:B------:R-:W-:Y:S01]  /*0b80*/  UISETP.NE.AND.EX UP0, UPT, UR5, URZ, UPT, UP0 ;  /* 0x000000ff0500728c */ /* 0x000fe2000bf05300 */
[----:B------:R-:W-:Y:S02]  /*0b90*/  PRMT R86, R10, 0x7610, R86 ;  /* 0x000076100a567816 */ /* 0x000fe40000000056 */
[----:B------:R-:W-:Y:S02]  /*0ba0*/  MOV R90, R12 ;  /* 0x0000000c005a7202 */ /* 0x000fe40000000f00 */
[----:B------:R-:W-:Y:S02]  /*0bb0*/  MOV R15, R13 ;  /* 0x0000000d000f7202 */ /* 0x000fe40000000f00 */
[----:B------:R-:W-:Y:S02]  /*0bc0*/  PRMT R84, R84, 0x5410, R84 ;  /* 0x0000541054547816 */ /* 0x000fe40000000054 */
[----:B------:R-:W-:-:S02]  /*0bd0*/  SHF.R.U32.HI R10, RZ, 0x10, R33 ;  /* 0x00000010ff0a7819 */ /* 0x000fc40000011621 */
[----:B------:R-:W-:Y:S02]  /*0be0*/  PRMT R90, R15, 0x5410, R90 ;  /* 0x000054100f5a7816 */ /* 0x000fe4000000005a */
[----:B------:R-:W-:Y:S02]  /*0bf0*/  PRMT R84, R10, 0x7610, R84 ;  /* 0x000076100a547816 */ /* 0x000fe40000000054 */
[--C-:B------:R-:W-:Y:S02]  /*0c00*/  SHF.R.U64 R85, R34, 0x10, R35.reuse ;  /* 0x0000001022557819 */ /* 0x100fe40000001223 */
[----:B------:R-:W-:Y:S02]  /*0c10*/  SHF.R.U32.HI R15, RZ, 0x10, R35 ;  /* 0x00000010ff0f7819 */ /* 0x000fe40000011623 */
[--C-:B------:R-:W-:Y:S02]  /*0c20*/  SHF.R.U64 R82, R28, 0x10, R29.reuse ;  /* 0x000000101c527819 */ /* 0x100fe4000000121d */
[----:B------:R-:W-:-:S02]  /*0c30*/  SHF.R.U32.HI R10, RZ, 0x10, R29 ;  /* 0x00000010ff0a7819 */ /* 0x000fc4000001161d */
[----:B------:R-:W-:Y:S02]  /*0c40*/  PRMT R85, R15, 0x5410, R85 ;  /* 0x000054100f557816 */ /* 0x000fe40000000055 */
[----:B------:R-:W-:Y:S02]  /*0c50*/  PRMT R82, R10, 0x5410, R82 ;  /* 0x000054100a527816 */ /* 0x000fe40000000052 */
[--C-:B------:R-:W-:Y:S02]  /*0c60*/  SHF.R.U64 R83, R30, 0x10, R31.reuse ;  /* 0x000000101e537819 */ /* 0x100fe4000000121f */
[----:B------:R-:W-:Y:S02]  /*0c70*/  SHF.R.U32.HI R15, RZ, 0x10, R31 ;  /* 0x00000010ff0f7819 */ /* 0x000fe4000001161f */
[--C-:B------:R-:W-:Y:S02]  /*0c80*/  SHF.R.U64 R80, R24, 0x10, R25.reuse ;  /* 0x0000001018507819 */ /* 0x100fe40000001219 */
[----:B------:R-:W-:-:S02]  /*0c90*/  SHF.R.U32.HI R10, RZ, 0x10, R25 ;  /* 0x00000010ff0a7819 */ /* 0x000fc40000011619 */
[----:B------:R-:W-:Y:S02]  /*0ca0*/  SHF.R.S32.HI R6, RZ, 0x2, R6 ;  /* 0x00000002ff067819 */ /* 0x000fe40000011406 */
[----:B------:R-:W-:Y:S02]  /*0cb0*/  PRMT R83, R15, 0x5410, R83 ;  /* 0x000054100f537816 */ /* 0x000fe40000000053 */
[----:B------:R-:W-:Y:S02]  /*0cc0*/  PRMT R80, R10, 0x5410, R80 ;  /* 0x000054100a507816 */ /* 0x000fe40000000050 */
[--C-:B------:R-:W-:Y:S02]  /*0cd0*/  SHF.R.U64 R81, R26, 0x10, R27.reuse ;  /* 0x000000101a517819 */ /* 0x100fe4000000121b */
[----:B------:R-:W-:Y:S02]  /*0ce0*/  SHF.R.U32.HI R15, RZ, 0x10, R27 ;  /* 0x00000010ff0f7819 */ /* 0x000fe4000001161b */
[----:B------:R-:W-:-:S02]  /*0cf0*/  LOP3.LUT R10, R6, 0x7f, RZ, 0xc0, !PT ;  /* 0x0000007f060a7812 */ /* 0x000fc400078ec0ff */
[----:B------:R-:W-:Y:S02]  /*0d00*/  PRMT R81, R15, 0x5410, R81 ;  /* 0x000054100f517816 */ /* 0x000fe40000000051 */
[----:B------:R-:W-:Y:S01]  /*0d10*/  SHF.R.U64 R78, R20, 0x10, R21 ;  /* 0x00000010144e7819 */ /* 0x000fe20000001215 */
[----:B------:R-:W-:Y:S01]  /*0d20*/  IMAD R15, R3, -0x20, R10 ;  /* 0xffffffe0030f7824 */ /* 0x000fe200078e020a */
[----:B------:R-:W-:Y:S02]  /*0d30*/  VIADDMNMX R7, R10, -R7, RZ, !PT ;  /* 0x800000070a077246 */ /* 0x000fe400078001ff */
[----:B------:R-:W-:Y:S02]  /*0d40*/  MOV R92, R14 ;  /* 0x0000000e005c7202 */ /* 0x000fe40000000f00 */
[----:B------:R-:W-:Y:S02]  /*0d50*/  SHF.R.U64 R79, R22, 0x10, R23 ;  /* 0x00000010164f7819 */ /* 0x000fe40000001217 */
[----:B------:R-:W-:-:S02]  /*0d60*/  PRMT R78, R78, 0x5410, R78 ;  /* 0x000054104e4e7816 */ /* 0x000fc4000000004e */
[----:B------:R-:W-:Y:S02]  /*0d70*/  VIMNMX R15, PT, PT, RZ, R15, !PT ;  /* 0x0000000fff0f7248 */ /* 0x000fe40007fe0100 */
[----:B------:R-:W-:Y:S02]  /*0d80*/  SHF.R.U32.HI R10, RZ, 0x10, R21 ;  /* 0x00000010ff0a7819 */ /* 0x000fe40000011615 */
[----:B------:R-:W-:Y:S02]  /*0d90*/  MOV R104, R42 ;  /* 0x0000002a00687202 */ /* 0x000fe40000000f00 */
[----:B------:R-:W-:Y:S02]  /*0da0*/  SHF.R.U64 R103, R42, 0x10, R43 ;  /* 0x000000102a677819 */ /* 0x000fe4000000122b */
[----:B------:R-:W-:Y:S02]  /*0db0*/  MOV R102, R44 ;  /* 0x0000002c00667202 */ /* 0x000fe40000000f00 */
[----:B------:R-:W-:-:S02]  /*0dc0*/  SHF.R.U64 R101, R44, 0x10, R45 ;  /* 0x000000102c657819 */ /* 0x000fc4000000122d */
[----:B------:R-:W-:Y:S02]  /*0dd0*/  LOP3.LUT R6, R6, 0xffffff80, RZ, 0xc0, !PT ;  /* 0xffffff8006067812 */ /* 0x000fe400078ec0ff */
[----:B------:R-:W-:Y:S02]  /*0de0*/  VIMNMX R7, PT, PT, R7, 0x20, PT ;  /* 0x0000002007077848 */ /* 0x000fe40003fe0100 */
[----:B------:R-:W-:Y:S02]  /*0df0*/  MOV R42, R45 ;  /* 0x0000002d002a7202 */ /* 0x000fe40000000f00 */
[----:B------:R-:W-:Y:S02]  /*0e00*/  SHF.R.U32.HI R44, RZ, 0x10, R45 ;  /* 0x00000010ff2c7819 */ /* 0x000fe4000001162d */
[----:B------:R-:W-:Y:S02]  /*0e10*/  MOV R96, R18 ;  /* 0x0000001200607202 */ /* 0x000fe40000000f00 */
[----:B------:R-:W-:-:S02]  /*0e20*/  SHF.R.U64 R95, R18, 0x10, R19 ;  /* 0x00000010125f7819 */ /* 0x000fc40000001213 */
[----:B------:R-:W-:Y:S02]  /*0e30*/  MOV R18, R17 ;  /* 0x0000001100127202 */ /* 0x000fe40000000f00 */
[----:B------:R-:W-:Y:S02]  /*0e40*/  SHF.R.U32.HI R45, RZ, 0x10, R17 ;  /* 0x00000010ff2d7819 */ /* 0x000fe40000011611 */
[----:B------:R-:W-:Y:S02]  /*0e50*/  PRMT R92, R16, 0x5410, R92 ;  /* 0x00005410105c7816 */ /* 0x000fe4000000005c */
[----:B------:R-:W-:Y:S02]  /*0e60*/  MOV R17, R11 ;  /* 0x0000000b00117202 */ /* 0x000fe40000000f00 */
[----:B------:R-:W-:Y:S02]  /*0e70*/  PRMT R79, R79, 0x5410, R79 ;  /* 0x000054104f4f7816 */ /* 0x000fe4000000004f */
[----:B------:R-:W-:-:S02]  /*0e80*/  SHF.R.U32.HI R16, RZ, 0x10, R23 ;  /* 0x00000010ff107819 */ /* 0x000fc40000011617 */
[----:B------:R-:W-:Y:S02]  /*0e90*/  VIMNMX R15, PT, PT, R15, 0x20, PT ;  /* 0x000000200f0f7848 */ /* 0x000fe40003fe0100 */
[----:B------:R-:W-:Y:S02]  /*0ea0*/  PRMT R78, R10, 0x7610, R78 ;  /* 0x000076100a4e7816 */ /* 0x000fe4000000004e */
[----:B------:R-:W-:Y:S01]  /*0eb0*/  LEA R10, R7, R6, 0x2 ;  /* 0x00000006070a7211 */ /* 0x000fe200078e10ff */
[----:B------:R-:W-:Y:S01]  /*0ec0*/  HADD2.F32 R7, -RZ, R8.H0_H0 ;  /* 0x20000008ff077230 */ /* 0x000fe20000004100 */
[----:B------:R-:W-:Y:S02]  /*0ed0*/  MOV R48, R43 ;  /* 0x0000002b00307202 */ /* 0x000fe40000000f00 */
[----:B------:R-:W-:Y:S02]  /*0ee0*/  SHF.R.U32.HI R49, RZ, 0x10, R43 ;  /* 0x00000010ff317819 */ /* 0x000fe4000001162b */
[----:B------:R-:W-:-:S02]  /*0ef0*/  MOV R100, R40 ;  /* 0x0000002800647202 */ /* 0x000fc40000000f00 */
[----:B------:R-:W-:Y:S02]  /*0f00*/  SHF.R.U64 R99, R40, 0x10, R41 ;  /* 0x0000001028637819 */ /* 0x000fe40000001229 */
[----:B------:R-:W-:Y:S02]  /*0f10*/  MOV R98, R38 ;  /* 0x0000002600627202 */ /* 0x000fe40000000f00 */
[----:B------:R-:W-:Y:S02]  /*0f20*/  SHF.R.U64 R97, R38, 0x10, R39 ;  /* 0x0000001026617819 */ /* 0x000fe40000001227 */
[--C-:B------:R-:W-:Y:S02]  /*0f30*/  SHF.R.U64 R89, R12, 0x10, R13.reuse ;  /* 0x000000100c597819 */ /* 0x100fe4000000120d */
[----:B------:R-:W-:Y:S02]  /*0f40*/  SHF.R.U32.HI R51, RZ, 0x10, R13 ;  /* 0x00000010ff337819 */ /* 0x000fe4000001160d */
[----:B------:R-:W-:-:S02]  /*0f50*/  PRMT R88, R17, 0x5410, R88 ;  /* 0x0000541011587816 */ /* 0x000fc40000000058 */
[----:B------:R-:W-:Y:S02]  /*0f60*/  PRMT R79, R16, 0x7610, R79 ;  /* 0x00007610104f7816 */ /* 0x000fe4000000004f */
[----:B------:R-:W-:Y:S02]  /*0f70*/  LEA R6, R15, R6, 0x2 ;  /* 0x000000060f067211 */ /* 0x000fe400078e10ff */
[----:B------:R-:W-:Y:S02]  /*0f80*/  MOV R43, R41 ;  /* 0x00000029002b7202 */ /* 0x000fe40000000f00 */
[----:B------:R-:W-:Y:S02]  /*0f90*/  MOV R40, R39 ;  /* 0x0000002700287202 */ /* 0x000fe40000000f00 */
[----:B------:R-:W-:Y:S02]  /*0fa0*/  MOV R38, R19 ;  /* 0x0000001300267202 */ /* 0x000fe40000000f00 */
[----:B------:R-:W-:-:S02]  /*0fb0*/  MOV R11, R46 ;  /* 0x0000002e000b7202 */ /* 0x000fc40000000f00 */
[----:B------:R-:W-:Y:S02]  /*0fc0*/  MOV R12, R47 ;  /* 0x0000002f000c7202 */ /* 0x000fe40000000f00 */
[--C-:B------:R-:W-:Y:S01]  /*0fd0*/  SHF.R.U64 R13, R46, 0x10, R47.reuse ;  /* 0x000000102e0d7819 */ /* 0x100fe2000000122f */
[----:B------:R-:W-:Y:S01]  /*0fe0*/  HADD2.F32 R11, -RZ, R11.H0_H0 ;  /* 0x2000000bff0b7230 */ /* 0x000fe20000004100 */
[----:B------:R-:W-:Y:S01]  /*0ff0*/  SHF.R.U32.HI R14, RZ, 0x10, R47 ;  /* 0x00000010ff0e7819 */ /* 0x000fe2000001162f */
[----:B------:R-:W-:Y:S01]  /*1000*/  HADD2.F32 R12, -RZ, R12.H0_H0 ;  /* 0x2000000cff0c7230 */ /* 0x000fe20000004100 */
[--C-:B------:R-:W-:Y:S01]  /*1010*/  SHF.R.U64 R15, R8, 0x10, R9.reuse ;  /* 0x00000010080f7819 */ /* 0x100fe20000001209 */
[----:B------:R-:W-:Y:S01]  /*1020*/  HADD2.F32 R8, -RZ, R9.H0_H0 ;  /* 0x20000009ff087230 */ /* 0x000fe20000004100 */
[----:B------:R-:W-:Y:S01]  /*1030*/  I2FP.F32.U32 R17, R10 ;  /* 0x0000000a00117245 */ /* 0x000fe20000201000 */
[----:B------:R-:W-:Y:S01]  /*1040*/  HADD2.F32 R13, -RZ, R13.H0_H0 ;  /* 0x2000000dff0d7230 */ /* 0x000fe20000004100 */
[----:B------:R-:W-:Y:S01]  /*1050*/  SHF.R.U32.HI R16, RZ, 0x10, R9 ;  /* 0x00000010ff107819 */ /* 0x000fe20000011609 */
[----:B------:R-:W-:Y:S01]  /*1060*/  HADD2.F32 R14, -RZ, R14.H0_H0 ;  /* 0x2000000eff0e7230 */ /* 0x000fe20000004100 */
[----:B------:R-:W-:Y:S01]  /*1070*/  SHF.R.U32.HI R41, RZ, 0x10, R41 ;  /* 0x00000010ff297819 */ /* 0x000fe20000011629 */
[----:B------:R4:W1:Y:S01]  /*1080*/  MUFU.RCP R9, R17 ;  /* 0x0000001100097308 */ /* 0x0008620000001000 */
[----:B------:R-:W-:Y:S01]  /*1090*/  SHF.R.U32.HI R39, RZ, 0x10, R39 ;  /* 0x00000010ff277819 */ /* 0x000fe20000011627 */
[----:B------:R-:W-:Y:S01]  /*10a0*/  HADD2.F32 R15, -RZ, R15.H0_H0 ;  /* 0x2000000fff0f7230 */ /* 0x000fe20000004100 */
[----:B------:R-:W-:Y:S01]  /*10b0*/  SHF.R.U32.HI R19, RZ, 0x10, R19 ;  /* 0x00000010ff137819 */ /* 0x000fe20000011613 */
[----:B------:R-:W-:Y:S01]  /*10c0*/  HADD2.F32 R16, -RZ, R16.H0_H0 ;  /* 0x20000010ff107230 */ /* 0x000fe20000004100 */
[----:B0-----:R-:W-:-:S02]  /*10d0*/  ISETP.NE.AND P1, PT, RZ, UR4, PT ;  /* 0x00000004ff007c0c */ /* 0x001fc4000bf25270 */
        /* <DEDUP_REMOVED lines=14> */
[----:B------:R-:W-:Y:S02]  /*11c0*/  SHF.R.U32.HI R10, RZ, 0x5, R0 ;  /* 0x00000005ff0a7819 */ /* 0x000fe40000011600 */
[----:B------:R-:W-:Y:S02]  /*11d0*/  PLOP3.LUT P0, PT, PT, PT, UP0, 0x80, 0x8 ;  /* 0x000000000008781c */ /* 0x000fe40003f0f008 */
[----:B-1234-:R-:W-:-:S11]  /*11e0*/  P2R R17, PR, RZ, 0x2 ;  /* 0x00000002ff117803 */ /* 0x01efd60000000000 */
.L_x_26777:
[----:B0-----:R-:W0:Y:S01]  /*11f0*/  @P0 LDC.64 R18, c[0x0][0x3e0] ;  /* 0x0000f800ff120b82 */ /* 0x001e220000000a00 */
[----:B------:R-:W-:Y:S02]  /*1200*/  HFMA2 R118, -RZ, RZ, 1.875, 0 ;  /* 0x3f800000ff767431 */ /* 0x000fe400000001ff */
[C---:B--234-:R-:W-:Y:S01]  /*1210*/  IMAD R45, R4.reuse, UR11, RZ ;  /* 0x0000000b042d7c24 */ /* 0x05cfe2000f8e02ff */
[----:B------:R-:W-:Y:S01]  /*1220*/  ISETP.GE.U32.AND P4, PT, R5, 0x80, PT ;  /* 0x000000800500780c */ /* 0x000fe20003f86070 */
[----:B0-----:R-:W-:-:S05]  /*1230*/  @P0 IMAD.WIDE R18, R4, 0x4, R18 ;  /* 0x0000000404120825 */ /* 0x001fca00078e0212 */
[----:B------:R0:W5:Y:S01]  /*1240*/  @P0 LDG.E R118, desc[UR6][R18.64] ;  /* 0x0000000612760981 */ /* 0x000162000c1e1900 */
[----:B------:R-:W-:Y:S01]  /*1250*/  SHF.R.S32.HI R44, RZ, 0x1f, R45 ;  /* 0x0000001fff2c7819 */ /* 0x000fe2000001142d */
[----:B------:R-:W-:Y:S03]  /*1260*/  BSSY.RECONVERGENT B0, `(.L_x_26727) ;  /* 0x000002b000007945 */ /* 0x000fe60003800200 */
[----:B------:R-:W-:-:S04]  /*1270*/  LEA.HI R44, R44, R45, RZ, 0x2 ;  /* 0x0000002d2c2c7211 */ /* 0x000fc800078f10ff */
[----:B------:R-:W-:Y:S01]  /*1280*/  LEA.HI.SX32 R117, R44, R2, 0x1e ;  /* 0x000000022c757211 */ /* 0x000fe200078ff2ff */
[----:B0-----:R-:W0:Y:S03]  /*1290*/  LDC.64 R18, c[0x0][0x3e0] ;  /* 0x0000f800ff127b82 */ /* 0x001e260000000a00 */
[----:B------:R-:W-:Y:S02]  /*12a0*/  MOV R119, R117 ;  /* 0x0000007500777202 */ /* 0x000fe40000000f00 */
[----:B0-----:R-:W-:-:S04]  /*12b0*/  LOP3.LUT P5, RZ, R18, UR8, RZ, 0xfc, !PT ;  /* 0x0000000812ff7c12 */ /* 0x001fc8000f8afcff */
[----:B------:R-:W-:Y:S01]  /*12c0*/  LOP3.LUT P5, RZ, R19, UR9, RZ, 0xfc, P5 ;  /* 0x0000000913ff7c12 */ /* 0x000fe2000a8afcff */
[----:B------:R-:W-:-:S12]  /*12d0*/  @!P4 BRA `(.L_x_26728) ;  /* 0x00000000008cc947 */ /* 0x000fd80003800000 */
[----:B------:R-:W-:Y:S01]  /*12e0*/  ISETP.NE.U32.AND P1, PT, RZ, UR8, PT ;  /* 0x00000008ff007c0c */ /* 0x000fe2000bf25070 */
[----:B------:R-:W0:Y:S03]  /*12f0*/  LDC.64 R44, c[0x0][0x390] ;  /* 0x0000e400ff2c7b82 */ /* 0x000e260000000a00 */
[----:B------:R-:W-:-:S05]  /*1300*/  ISETP.NE.AND.EX P1, PT, RZ, UR9, PT, P1 ;  /* 0x00000009ff007c0c */ /* 0x000fca000bf25310 */
[----:B------:R-:W1:Y:S08]  /*1310*/  @P5 LDC.64 R120, c[0x0][0x3a8] ;  /* 0x0000ea00ff785b82 */ /* 0x000e700000000a00 */
[----:B------:R-:W2:Y:S01]  /*1320*/  @P1 LDC.64 R48, c[0x0][0x3a0] ;  /* 0x0000e800ff301b82 */ /* 0x000ea20000000a00 */
[----:B0-----:R-:W-:-:S06]  /*1330*/  IMAD.WIDE.U32 R44, R117, 0x10, R44 ;  /* 0x00000010752c7825 */ /* 0x001fcc00078e002c */
[----:B------:R-:W3:Y:S01]  /*1340*/  LDG.E.128 R44, desc[UR6][R44.64] ;  /* 0x000000062c2c7981 */ /* 0x000ee2000c1e1d00 */
[----:B--2---:R-:W-:-:S06]  /*1350*/  @P1 IMAD.WIDE.U32 R48, R117, 0x10, R48 ;  /* 0x0000001075301825 */ /* 0x004fcc00078e0030 */
[----:B------:R-:W3:Y:S01]  /*1360*/  @P1 LDG.E.128 R48, desc[UR6][R48.64] ;  /* 0x0000000630301981 */ /* 0x000ee2000c1e1d00 */
[----:B-1----:R-:W-:-:S04]  /*1370*/  @P5 IMAD.WIDE.U32 R120, R117, 0x10, R120 ;  /* 0x0000001075785825 */ /* 0x002fc800078e0078 */
[-C--:B---3-5:R-:W-:Y:S01]  /*1380*/  @P1 FFMA.FTZ R38, R44, R118.reuse, R48 ;  /* 0x000000762c261223 */ /* 0x0a8fe20000010030 */
[-C--:B------:R-:W-:Y:S01]  /*1390*/  @P1 FFMA.FTZ R60, R45, R118.reuse, R49 ;  /* 0x000000762d3c1223 */ /* 0x080fe20000010031 */
[-C--:B------:R-:W-:Y:S01]  /*13a0*/  @P1 FFMA.FTZ R70, R46, R118.reuse, R50 ;  /* 0x000000762e461223 */ /* 0x080fe20000010032 */
[----:B------:R-:W-:Y:S02]  /*13b0*/  @P1 FFMA.FTZ R107, R47, R118, R51 ;  /* 0x000000762f6b1223 */ /* 0x000fe40000010033 */
[----:B------:R-:W-:Y:S02]  /*13c0*/  @P1 MOV R40, R38 ;  /* 0x0000002600281202 */ /* 0x000fe40000000f00 */
[----:B------:R-:W-:Y:S02]  /*13d0*/  @P1 MOV R41, R60 ;  /* 0x0000003c00291202 */ /* 0x000fe40000000f00 */
[----:B------:R-:W-:Y:S02]  /*13e0*/  @P1 MOV R42, R70 ;  /* 0x00000046002a1202 */ /* 0x000fe40000000f00 */
[----:B------:R-:W-:Y:S01]  /*13f0*/  @P1 MOV R43, R107 ;  /* 0x0000006b002b1202 */ /* 0x000fe20000000f00 */
[----:B------:R-:W-:Y:S06]  /*1400*/  @P1 BRA `(.L_x_26729) ;  /* 0x0000000000381947 */ /* 0x000fec0003800000 */
[----:B------:R-:W-:-:S04]  /*1410*/  ISETP.NE.U32.AND P0, PT, R18, RZ, PT ;  /* 0x000000ff1200720c */ /* 0x000fc80003f05070 */
[----:B------:R-:W-:-:S13]  /*1420*/  ISETP.NE.AND.EX P0, PT, R19, RZ, PT, P0 ;  /* 0x000000ff1300720c */ /* 0x000fda0003f05300 */
[-C--:B------:R-:W-:Y:S01]  /*1430*/  @P0 FMUL.FTZ R40, R44, R118.reuse ;  /* 0x000000762c280220 */ /* 0x080fe20000410000 */
[-C--:B------:R-:W-:Y:S01]  /*1440*/  @P0 FMUL.FTZ R41, R45, R118.reuse ;  /* 0x000000762d290220 */ /* 0x080fe20000410000 */
[-C--:B------:R-:W-:Y:S01]  /*1450*/  @P0 FMUL.FTZ R42, R46, R118.reuse ;  /* 0x000000762e2a0220 */ /* 0x080fe20000410000 */
[----:B------:R-:W-:Y:S02]  /*1460*/  @P0 FMUL.FTZ R43, R47, R118 ;  /* 0x000000762f2b0220 */ /* 0x000fe40000410000 */
[----:B------:R-:W-:Y:S01]  /*1470*/  @P0 MOV R38, R40 ;  /* 0x0000002800260202 */ /* 0x000fe20000000f00 */
[-C--:B------:R-:W-:Y:S01]  /*1480*/  @!P0 FMUL.FTZ R38, R44, R118.reuse ;  /* 0x000000762c268220 */ /* 0x080fe20000410000 */
[----:B------:R-:W-:Y:S01]  /*1490*/  @P0 MOV R60, R41 ;  /* 0x00000029003c0202 */ /* 0x000fe20000000f00 */
[----:B------:R-:W-:Y:S01]  /*14a0*/  @!P0 FMUL.FTZ R60, R45, R118 ;  /* 0x000000762d3c8220 */ /* 0x000fe20000410000 */
[----:B------:R-:W-:Y:S01]  /*14b0*/  @P0 MOV R70, R42 ;  /* 0x0000002a00460202 */ /* 0x000fe20000000f00 */
[-C--:B------:R-:W-:Y:S01]  /*14c0*/  @!P0 FMUL.FTZ R70, R46, R118.reuse ;  /* 0x000000762e468220 */ /* 0x080fe20000410000 */
[----:B------:R-:W-:Y:S01]  /*14d0*/  @P0 MOV R107, R43 ;  /* 0x0000002b006b0202 */ /* 0x000fe20000000f00 */
[----:B------:R-:W-:-:S07]  /*14e0*/  @!P0 FMUL.FTZ R107, R47, R118 ;  /* 0x000000762f6b8220 */ /* 0x000fce0000410000 */
.L_x_26729:
[----:B------:R0:W-:Y:S01]  /*14f0*/  @P5 STG.E.128 desc[UR6][R120.64], R40 ;  /* 0x0000002878005986 */ /* 0x0001e2000c101d06 */
[----:B------:R-:W-:-:S07]  /*1500*/  IADD3 R119, PT, PT, R117, 0x80, RZ ;  /* 0x0000008075777810 */ /* 0x000fce0007ffe0ff */
.L_x_26728:
[----:B------:R-:W-:Y:S05]  /*1510*/  BSYNC.RECONVERGENT B0 ;  /* 0x0000000000007941 */ /* 0x000fea0003800200 */
.L_x_26727:
[----:B------:R-:W-:Y:S01]  /*1520*/  ISETP.GE.U32.AND P1, PT, R5, 0x100, PT ;  /* 0x000001000500780c */ /* 0x000fe20003f26070 */
[----:B------:R-:W-:Y:S03]  /*1530*/  BSSY.RECONVERGENT B0, `(.L_x_26730) ;  /* 0x000002a000007945 */ /* 0x000fe60003800200 */
[----:B------:R-:W-:-:S09]  /*1540*/  P2R R44, PR, RZ, 0x2 ;  /* 0x00000002ff2c7803 */ /* 0x000fd20000000000 */
[----:B------:R-:W-:Y:S05]  /*1550*/  @!P1 BRA `(.L_x_26731) ;  /* 0x00000000009c9947 */ /* 0x000fea0003800000 */
[----:B------:R-:W-:Y:S01]  /*1560*/  ISETP.NE.U32.AND P1, PT, RZ, UR8, PT ;  /* 0x00000008ff007c0c */ /* 0x000fe2000bf25070 */
[----:B------:R-:W1:Y:S03]  /*1570*/  LDC.64 R44, c[0x0][0x390] ;  /* 0x0000e400ff2c7b82 */ /* 0x000e660000000a00 */
[----:B------:R-:W-:-:S05]  /*1580*/  ISETP.NE.AND.EX P1, PT, RZ, UR9, PT, P1 ;  /* 0x00000009ff007c0c */ /* 0x000fca000bf25310 */
[----:B0-----:R-:W0:Y:S08]  /*1590*/  @P5 LDC.64 R120, c[0x0][0x3a8] ;  /* 0x0000ea00ff785b82 */ /* 0x001e300000000a00 */
[----:B------:R-:W2:Y:S01]  /*15a0*/  @P1 LDC.64 R48, c[0x0][0x3a0] ;  /* 0x0000e800ff301b82 */ /* 0x000ea20000000a00 */
[----:B-1----:R-:W-:-:S06]  /*15b0*/  IMAD.WIDE.U32 R44, R119, 0x10, R44 ;  /* 0x00000010772c7825 */ /* 0x002fcc00078e002c */
[----:B------:R-:W3:Y:S01]  /*15c0*/  LDG.E.128 R44, desc[UR6][R44.64] ;  /* 0x000000062c2c7981 */ /* 0x000ee2000c1e1d00 */
[----:B--2---:R-:W-:-:S06]  /*15d0*/  @P1 IMAD.WIDE.U32 R48, R119, 0x10, R48 ;  /* 0x0000001077301825 */ /* 0x004fcc00078e0030 */
[----:B------:R-:W3:Y:S02]  /*15e0*/  @P1 LDG.E.128 R48, desc[UR6][R48.64] ;  /* 0x0000000630301981 */ /* 0x000ee4000c1e1d00 */
[-C--:B---3-5:R-:W-:Y:S01]  /*15f0*/  @P1 FFMA.FTZ R39, R44, R118.reuse, R48 ;  /* 0x000000762c271223 */ /* 0x0a8fe20000010030 */
[-C--:B------:R-:W-:Y:S01]  /*1600*/  @P1 FFMA.FTZ R61, R45, R118.reuse, R49 ;  /* 0x000000762d3d1223 */ /* 0x080fe20000010031 */
[-C--:B------:R-:W-:Y:S01]  /*1610*/  @P1 FFMA.FTZ R71, R46, R118.reuse, R50 ;  /* 0x000000762e471223 */ /* 0x080fe20000010032 */
[----:B------:R-:W-:Y:S02]  /*1620*/  @P1 FFMA.FTZ R108, R47, R118, R51 ;  /* 0x000000762f6c1223 */ /* 0x000fe40000010033 */
[----:B------:R-:W-:Y:S02]  /*1630*/  @P1 MOV R40, R39 ;  /* 0x0000002700281202 */ /* 0x000fe40000000f00 */
[----:B------:R-:W-:Y:S02]  /*1640*/  @P1 MOV R41, R61 ;  /* 0x0000003d00291202 */ /* 0x000fe40000000f00 */
[----:B------:R-:W-:-:S02]  /*1650*/  @P1 MOV R42, R71 ;  /* 0x00000047002a1202 */ /* 0x000fc40000000f00 */
[----:B------:R-:W-:Y:S01]  /*1660*/  @P1 MOV R43, R108 ;  /* 0x0000006c002b1202 */ /* 0x000fe20000000f00 */
[----:B0-----:R-:W-:Y:S06]  /*1670*/  @P1 BRA `(.L_x_26732) ;  /* 0x0000000000481947 */ /* 0x001fec0003800000 */
[----:B------:R-:W-:Y:S01]  /*1680*/  ISETP.NE.U32.AND P1, PT, R18, RZ, PT ;  /* 0x000000ff1200720c */ /* 0x000fe20003f25070 */
[-C--:B------:R-:W-:Y:S01]  /*1690*/  FMUL.FTZ R44, R44, R118.reuse ;  /* 0x000000762c2c7220 */ /* 0x080fe20000410000 */
[-C--:B------:R-:W-:Y:S01]  /*16a0*/  FMUL.FTZ R45, R45, R118.reuse ;  /* 0x000000762d2d7220 */ /* 0x080fe20000410000 */
[-C--:B------:R-:W-:Y:S01]  /*16b0*/  FMUL.FTZ R46, R46, R118.reuse ;  /* 0x000000762e2e7220 */ /* 0x080fe20000410000 */
[----:B------:R-:W-:Y:S01]  /*16c0*/  ISETP.NE.AND.EX P1, PT, R19, RZ, PT, P1 ;  /* 0x000000ff1300720c */ /* 0x000fe20003f25310 */
[----:B------:R-:W-:-:S12]  /*16d0*/  FMUL.FTZ R47, R47, R118 ;  /* 0x000000762f2f7220 */ /* 0x000fd80000410000 */
[----:B------:R-:W-:Y:S02]  /*16e0*/  @!P1 MOV R39, R44 ;  /* 0x0000002c00279202 */ /* 0x000fe40000000f00 */
[----:B------:R-:W-:Y:S02]  /*16f0*/  @!P1 MOV R61, R45 ;  /* 0x0000002d003d9202 */ /* 0x000fe40000000f00 */
[----:B------:R-:W-:Y:S02]  /*1700*/  @!P1 MOV R71, R46 ;  /* 0x0000002e00479202 */ /* 0x000fe40000000f00 */
[----:B------:R-:W-:Y:S02]  /*1710*/  @!P1 MOV R108, R47 ;  /* 0x0000002f006c9202 */ /* 0x000fe40000000f00 */
[-C--:B------:R-:W-:Y:S02]  /*1720*/  @P1 MOV R40, R44.reuse ;  /* 0x0000002c00281202 */ /* 0x080fe40000000f00 */
[----:B------:R-:W-:-:S02]  /*1730*/  @P1 MOV R39, R44 ;  /* 0x0000002c00271202 */ /* 0x000fc40000000f00 */
[-C--:B------:R-:W-:Y:S02]  /*1740*/  @P1 MOV R61, R45.reuse ;  /* 0x0000002d003d1202 */ /* 0x080fe40000000f00 */
[----:B------:R-:W-:Y:S02]  /*1750*/  @P1 MOV R41, R45 ;  /* 0x0000002d00291202 */ /* 0x000fe40000000f00 */
[-C--:B------:R-:W-:Y:S02]  /*1760*/  @P1 MOV R71, R46.reuse ;  /* 0x0000002e00471202 */ /* 0x080fe40000000f00 */
[----:B------:R-:W-:Y:S02]  /*1770*/  @P1 MOV R42, R46 ;  /* 0x0000002e002a1202 */ /* 0x000fe40000000f00 */
[-C--:B------:R-:W-:Y:S02]  /*1780*/  @P1 MOV R108, R47.reuse ;  /* 0x0000002f006c1202 */ /* 0x080fe40000000f00 */
[----:B------:R-:W-:-:S07]  /*1790*/  @P1 MOV R43, R47 ;  /* 0x0000002f002b1202 */ /* 0x000fce0000000f00 */
.L_x_26732:
[C---:B------:R-:W-:Y:S01]  /*17a0*/  @P5 IMAD.WIDE.U32 R120, R119.reuse, 0x10, R120 ;  /* 0x0000001077785825 */ /* 0x040fe200078e0078 */
[----:B------:R-:W-:-:S04]  /*17b0*/  IADD3 R119, PT, PT, R119, 0x80, RZ ;  /* 0x0000008077777810 */ /* 0x000fc80007ffe0ff */
[----:B------:R1:W-:Y:S03]  /*17c0*/  @P5 STG.E.128 desc[UR6][R120.64], R40 ;  /* 0x0000002878005986 */ /* 0x0003e6000c101d06 */
.L_x_26731:
[----:B------:R-:W-:Y:S05]  /*17d0*/  BSYNC.RECONVERGENT B0 ;  /* 0x0000000000007941 */ /* 0x000fea0003800200 */
.L_x_26730:
[----:B------:R-:W-:Y:S01]  /*17e0*/  ISETP.GE.U32.AND P1, PT, R5, 0x180, PT ;  /* 0x000001800500780c */ /* 0x000fe20003f26070 */
[----:B------:R-:W-:Y:S03]  /*17f0*/  BSSY.RECONVERGENT B0, `(.L_x_26733) ;  /* 0x000002a000007945 */ /* 0x000fe60003800200 */
[----:B------:R-:W-:-:S09]  /*1800*/  P2R R44, PR, RZ, 0x2 ;  /* 0x00000002ff2c7803 */ /* 0x000fd20000000000 */
[----:B------:R-:W-:Y:S05]  /*1810*/  @!P1 BRA `(.L_x_26734) ;  /* 0x00000000009c9947 */ /* 0x000fea0003800000 */
[----:B------:R-:W-:Y:S01]  /*1820*/  ISETP.NE.U32.AND P1, PT, RZ, UR8, PT ;  /* 0x00000008ff007c0c */ /* 0x000fe2000bf25070 */
[----:B------:R-:W2:Y:S03]  /*1830*/  LDC.64 R44, c[0x0][0x390] ;  /* 0x0000e400ff2c7b82 */ /* 0x000ea60000000a00 */
[----:B------:R-:W-:-:S05]  /*1840*/  ISETP.NE.AND.EX P1, PT, RZ, UR9, PT, P1 ;  /* 0x00000009ff007c0c */ /* 0x000fca000bf25310 */
[----:B01----:R-:W0:Y:S08]  /*1850*/  @P5 LDC.64 R120, c[0x0][0x3a8] ;  /* 0x0000ea00ff785b82 */ /* 0x003e300000000a00 */
[----:B------:R-:W1:Y:S01]  /*1860*/  @P1 LDC.64 R48, c[0x0][0x3a0] ;  /* 0x0000e800ff301b82 */ /* 0x000e620000000a00 */
[----:B--2---:R-:W-:-:S06]  /*1870*/  IMAD.WIDE.U32 R44, R119, 0x10, R44 ;  /* 0x00000010772c7825 */ /* 0x004fcc00078e002c */
[----:B------:R-:W2:Y:S01]  /*1880*/  LDG.E.128 R44, desc[UR6][R44.64] ;  /* 0x000000062c2c7981 */ /* 0x000ea2000c1e1d00 */
[----:B-1----:R-:W-:-:S06]  /*1890*/  @P1 IMAD.WIDE.U32 R48, R119, 0x10, R48 ;  /* 0x0000001077301825 */ /* 0x002fcc00078e0030 */
[----:B------:R-:W2:Y:S02]  /*18a0*/  @P1 LDG.E.128 R48, desc[UR6][R48.64] ;  /* 0x0000000630301981 */ /* 0x000ea4000c1e1d00 */
[-C--:B--2--5:R-:W-:Y:S01]  /*18b0*/  @P1 FFMA.FTZ R52, R44, R118.reuse, R48 ;  /* 0x000000762c341223 */ /* 0x0a4fe20000010030 */
        /* <DEDUP_REMOVED lines=26> */
.L_x_26735:
[C---:B------:R-:W-:Y:S01]  /*1a60*/  @P5 IMAD.WIDE.U32 R120, R119.reuse, 0x10, R120 ;  /* 0x0000001077785825 */ /* 0x040fe200078e0078 */
[----:B------:R-:W-:-:S04]  /*1a70*/  IADD3 R119, PT, PT, R119, 0x80, RZ ;  /* 0x0000008077777810 */ /* 0x000fc80007ffe0ff */
[----:B------:R2:W-:Y:S03]  /*1a80*/  @P5 STG.E.128 desc[UR6][R120.64], R40 ;  /* 0x0000002878005986 */ /* 0x0005e6000c101d06 */
.L_x_26734:
[----:B------:R-:W-:Y:S05]  /*1a90*/  BSYNC.RECONVERGENT B0 ;  /* 0x0000000000007941 */ /* 0x000fea0003800200 */
.L_x_26733:
[----:B------:R-:W-:Y:S01]  /*1aa0*/  ISETP.GE.U32.AND P1, PT, R5, 0x200, PT ;  /* 0x000002000500780c */ /* 0x000fe20003f26070 */
[----:B------:R-:W-:Y:S03]  /*1ab0*/  BSSY.RECONVERGENT B0, `(.L_x_26736) ;  /* 0x000002a000007945 */ /* 0x000fe60003800200 */
[----:B------:R-:W-:-:S09]  /*1ac0*/  P2R R44, PR, RZ, 0x2 ;  /* 0x00000002ff2c7803 */ /* 0x000fd20000000000 */
[----:B------:R-:W-:Y:S05]  /*1ad0*/  @!P1 BRA `(.L_x_26737) ;  /* 0x00000000009c9947 */ /* 0x000fea0003800000 */
[----:B------:R-:W-:Y:S01]  /*1ae0*/  ISETP.NE.U32.AND P1, PT, RZ, UR8, PT ;  /* 0x00000008ff007c0c */ /* 0x000fe2000bf25070 */
[----:B------:R-:W3:Y:S03]  /*1af0*/  LDC.64 R44, c[0x0][0x390] ;  /* 0x0000e400ff2c7b82 */ /* 0x000ee60000000a00 */
[----:B------:R-:W-:-:S05]  /*1b00*/  ISETP.NE.AND.EX P1, PT, RZ, UR9, PT, P1 ;  /* 0x00000009ff007c0c */ /* 0x000fca000bf25310 */
[----:B012---:R-:W0:Y:S08]  /*1b10*/  @P5 LDC.64 R120, c[0x0][0x3a8] ;  /* 0x0000ea00ff785b82 */ /* 0x007e300000000a00 */
[----:B------:R-:W1:Y:S01]  /*1b20*/  @P1 LDC.64 R48, c[0x0][0x3a0] ;  /* 0x0000e800ff301b82 */ /* 0x000e620000000a00 */
[----:B---3--:R-:W-:-:S06]  /*1b30*/  IMAD.WIDE.U32 R44, R119, 0x10, R44 ;  /* 0x00000010772c7825 */ /* 0x008fcc00078e002c */
        /* <DEDUP_REMOVED lines=30> */
.L_x_26738:
[C---:B------:R-:W-:Y:S01]  /*1d20*/  @P5 IMAD.WIDE.U32 R120, R119.reuse, 0x10, R120 ;  /* 0x0000001077785825 */ /* 0x040fe200078e0078 */
[----:B------:R-:W-:-:S04]  /*1d30*/  IADD3 R119, PT, PT, R119, 0x80, RZ ;  /* 0x0000008077777810 */ /* 0x000fc80007ffe0ff */
[----:B------:R3:W-:Y:S03]  /*1d40*/  @P5 STG.E.128 desc[UR6][R120.64], R40 ;  /* 0x0000002878005986 */ /* 0x0007e6000c101d06 */
.L_x_26737:
[----:B------:R-:W-:Y:S05]  /*1d50*/  BSYNC.RECONVERGENT B0 ;  /* 0x0000000000007941 */ /* 0x000fea0003800200 */
.L_x_26736:
[----:B------:R-:W-:Y:S01]  /*1d60*/  ISETP.GE.U32.AND P1, PT, R5, 0x280, PT ;  /* 0x000002800500780c */ /* 0x000fe20003f26070 */
[----:B------:R-:W-:Y:S03]  /*1d70*/  BSSY.RECONVERGENT B0, `(.L_x_26739) ;  /* 0x000002a000007945 */ /* 0x000fe60003800200 */
[----:B------:R-:W-:-:S09]  /*1d80*/  P2R R44, PR, RZ, 0x2 ;  /* 0x00000002ff2c7803 */ /* 0x000fd20000000000 */
[----:B------:R-:W-:Y:S05]  /*1d90*/  @!P1 BRA `(.L_x_26740) ;  /* 0x00000000009c9947 */ /* 0x000fea0003800000 */
[----:B------:R-:W-:Y:S01]  /*1da0*/  ISETP.NE.U32.AND P1, PT, RZ, UR8, PT ;  /* 0x00000008ff007c0c */ /* 0x000fe2000bf25070 */
[----:B------:R-:W4:Y:S03]  /*1db0*/  LDC.64 R44, c[0x0][0x390] ;  /* 0x0000e400ff2c7b82 */ /* 0x000f260000000a00 */
[----:B------:R-:W-:-:S05]  /*1dc0*/  ISETP.NE.AND.EX P1, PT, RZ, UR9, PT, P1 ;  /* 0x00000009ff007c0c */ /* 0x000fca000bf25310 */
[----:B0123--:R-:W0:Y:S08]  /*1dd0*/  @P5 LDC.64 R120, c[0x0][0x3a8] ;  /* 0x0000ea00ff785b82 */ /* 0x00fe300000000a00 */
[----:B------:R-:W1:Y:S01]  /*1de0*/  @P1 LDC.64 R48, c[0x0][0x3a0] ;  /* 0x0000e800ff301b82 */ /* 0x000e620000000a00 */
[----:B----4-:R-:W-:-:S06]  /*1df0*/  IMAD.WIDE.U32 R44, R119, 0x10, R44 ;  /* 0x00000010772c7825 */ /* 0x010fcc00078e002c */
        /* <DEDUP_REMOVED lines=30> */
.L_x_26741:
[C---:B------:R-:W-:Y:S01]  /*1fe0*/  @P5 IMAD.WIDE.U32 R120, R119.reuse, 0x10, R120 ;  /* 0x0000001077785825 */ /* 0x040fe200078e0078 */
[----:B------:R-:W-:-:S04]  /*1ff0*/  IADD3 R119, PT, PT, R119, 0x80, RZ ;  /* 0x0000008077777810 */ /* 0x000fc80007ffe0ff */
[----:B------:R4:W-:Y:S03]  /*2000*/  @P5 STG.E.128 desc[UR6][R120.64], R40 ;  /* 0x0000002878005986 */ /* 0x0009e6000c101d06 */
.L_x_26740:
[----:B------:R-:W-:Y:S05]  /*2010*/  BSYNC.RECONVERGENT B0 ;  /* 0x0000000000007941 */ /* 0x000fea0003800200 */
.L_x_26739:
[----:B------:R-:W-:Y:S01]  /*2020*/  ISETP.GE.U32.AND P1, PT, R5, 0x300, PT ;  /* 0x000003000500780c */ /* 0x000fe20003f26070 */
[----:B------:R-:W-:Y:S03]  /*2030*/  BSSY.RECONVERGENT B0, `(.L_x_26742) ;  /* 0x000002a000007945 */ /* 0x000fe60003800200 */
[----:B------:R-:W-:-:S09]  /*2040*/  P2R R44, PR, RZ, 0x2 ;  /* 0x00000002ff2c7803 */ /* 0x000fd20000000000 */
[----:B------:R-:W-:Y:S05]  /*2050*/  @!P1 BRA `(.L_x_26743) ;  /* 0x00000000009c9947 */ /* 0x000fea0003800000 */
[----:B------:R-:W-:Y:S01]  /*2060*/  ISETP.NE.U32.AND P1, PT, RZ, UR8, PT ;  /* 0x00000008ff007c0c */ /* 0x000fe2000bf25070 */
[----:B------:R-:W0:Y:S03]  /*2070*/  LDC.64 R44, c[0x0][0x390] ;  /* 0x0000e400ff2c7b82 */ /* 0x000e260000000a00 */
[----:B------:R-:W-:-:S05]  /*2080*/  ISETP.NE.AND.EX P1, PT, RZ, UR9, PT, P1 ;  /* 0x00000009ff007c0c */ /* 0x000fca000bf25310 */
[----:B01234-:R-:W0:Y:S08]  /*2090*/  @P5 LDC.64 R120, c[0x0][0x3a8] ;  /* 0x0000ea00ff785b82 */ /* 0x01fe300000000a00 */
[----:B------:R-:W1:Y:S01]  /*20a0*/  @P1 LDC.64 R48, c[0x0][0x3a0] ;  /* 0x0000e800ff301b82 */ /* 0x000e620000000a00 */
[----:B------:R-:W-:-:S06]  /*20b0*/  IMAD.WIDE.U32 R44, R119, 0x10, R44 ;  /* 0x00000010772c7825 */ /* 0x000fcc00078e002c */
        /* <DEDUP_REMOVED lines=30> */
.L_x_26744:
[C---:B------:R-:W-:Y:S01]  /*22a0*/  @P5 IMAD.WIDE.U32 R120, R119.reuse, 0x10, R120 ;  /* 0x0000001077785825 */ /* 0x040fe200078e0078 */
[----:B------:R-:W-:-:S04]  /*22b0*/  IADD3 R119, PT, PT, R119, 0x80, RZ ;  /* 0x0000008077777810 */ /* 0x000fc80007ffe0ff */
[----:B------:R0:W-:Y:S03]  /*22c0*/  @P5 STG.E.128 desc[UR6][R120.64], R40 ;  /* 0x0000002878005986 */ /* 0x0001e6000c101d06 */
.L_x_26743:
[----:B------:R-:W-:Y:S05]  /*22d0*/  BSYNC.RECONVERGENT B0 ;  /* 0x0000000000007941 */ /* 0x000fea0003800200 */
.L_x_26742:
        /* <DEDUP_REMOVED lines=40> */
.L_x_26747:
[C---:B------:R-:W-:Y:S01]  /*2560*/  @P5 IMAD.WIDE.U32 R120, R119.reuse, 0x10, R120 ;  /* 0x0000001077785825 */ /* 0x040fe200078e0078 */
[----:B------:R-:W-:-:S04]  /*2570*/  IADD3 R119, PT, PT, R119, 0x80, RZ ;  /* 0x0000008077777810 */ /* 0x000fc80007ffe0ff */
[----:B------:R0:W-:Y:S03]  /*2580*/  @P5 STG.E.128 desc[UR6][R120.64], R40 ;  /* 0x0000002878005986 */ /* 0x0001e6000c101d06 */
.L_x_26746:
[----:B------:R-:W-:Y:S05]  /*2590*/  BSYNC.RECONVERGENT B0 ;  /* 0x0000000000007941 */ /* 0x000fea0003800200 */
.L_x_26745:
[----:B------:R-:W-:Y:S01]  /*25a0*/  ISETP.GE.U32.AND P1, PT, R5, 0x400, PT ;  /* 0x000004000500780c */ /* 0x000fe20003f26070 */
[----:B------:R-:W-:-:S12]  /*25b0*/  BSSY.RECONVERGENT B0, `(.L_x_26748) ;  /* 0x0000029000007945 */ /* 0x000fd80003800200 */
        /* <DEDUP_REMOVED lines=37> */
.L_x_26750:
[C---:B------:R-:W-:Y:S01]  /*2810*/  @P5 IMAD.WIDE.U32 R120, R119.reuse, 0x10, R120 ;  /* 0x0000001077785825 */ /* 0x040fe200078e0078 */
[----:B------:R-:W-:-:S04]  /*2820*/  IADD3 R119, PT, PT, R119, 0x80, RZ ;  /* 0x0000008077777810 */ /* 0x000fc80007ffe0ff */
[----:B------:R0:W-:Y:S03]  /*2830*/  @P5 STG.E.128 desc[UR6][R120.64], R40 ;  /* 0x0000002878005986 */ /* 0x0001e6000c101d06 */
.L_x_26749:
[----:B------:R-:W-:Y:S05]  /*2840*/  BSYNC.RECONVERGENT B0 ;  /* 0x0000000000007941 */ /* 0x000fea0003800200 */
.L_x_26748:
        /* <DEDUP_REMOVED lines=39> */
.L_x_26753:
[C---:B------:R-:W-:Y:S01]  /*2ac0*/  @P5 IMAD.WIDE.U32 R120, R119.reuse, 0x10, R120 ;  /* 0x0000001077785825 */ /* 0x040fe200078e0078 */
[----:B------:R-:W-:-:S04]  /*2ad0*/  IADD3 R119, PT, PT, R119, 0x80, RZ ;  /* 0x0000008077777810 */ /* 0x000fc80007ffe0ff */
[----:B------:R0:W-:Y:S03]  /*2ae0*/  @P5 STG.E.128 desc[UR6][R120.64], R40 ;  /* 0x0000002878005986 */ /* 0x0001e6000c101d06 */
.L_x_26752:
[----:B------:R-:W-:Y:S05]  /*2af0*/  BSYNC.RECONVERGENT B0 ;  /* 0x0000000000007941 */ /* 0x000fea0003800200 */
.L_x_26751:
        /* <DEDUP_REMOVED lines=11> */
[----:B------:R-:W2:Y:S01]  /*2bb0*/  @P6 LDG.E.128 R48, desc[UR6][R48.64] ;  /* 0x0000000630306981 */ /* 0x000ea2000c1e1d00 */
[----:B0-----:R-:W-:-:S04]  /*2bc0*/  @P5 IMAD.WIDE.U32 R120, R119, 0x10, R120 ;  /* 0x0000001077785825 */ /* 0x001fc800078e0078 */
[-C--:B--2--5:R-:W-:Y:S01]  /*2bd0*/  @P6 FFMA.FTZ R59, R44, R118.reuse, R48 ;  /* 0x000000762c3b6223 */ /* 0x0a4fe20000010030 */
        /* <DEDUP_REMOVED lines=26> */
.L_x_26756:
[----:B------:R0:W-:Y:S02]  /*2d80*/  @P5 STG.E.128 desc[UR6][R120.64], R40 ;  /* 0x0000002878005986 */ /* 0x0001e4000c101d06 */
.L_x_26755:
[----:B------:R-:W-:Y:S05]  /*2d90*/  BSYNC.RECONVERGENT B0 ;  /* 0x0000000000007941 */ /* 0x000fea0003800200 */
.L_x_26754:
[----:B------:R-:W-:Y:S01]  /*2da0*/  FADD.FTZ R19, RZ, R38 ;  /* 0x00000026ff137221 */ /* 0x000fe20000010000 */
[C---:B------:R-:W-:Y:S01]  /*2db0*/  ISETP.GT.U32.AND P5, PT, R5.reuse, 0xff, PT ;  /* 0x000000ff0500780c */ /* 0x040fe20003fa4070 */
[----:B------:R-:W1:Y:S01]  /*2dc0*/  S2UR UR5, SR_CgaCtaId ;  /* 0x00000000000579c3 */ /* 0x000e620000008800 */
[C---:B------:R-:W-:Y:S01]  /*2dd0*/  ISETP.GT.U32.AND P6, PT, R5.reuse, 0x17f, PT ;  /* 0x0000017f0500780c */ /* 0x040fe20003fc4070 */
[----:B------:R-:W-:Y:S01]  /*2de0*/  FADD.FTZ R19, R60, R19 ;  /* 0x000000133c137221 */ /* 0x000fe20000010000 */
[----:B------:R-:W-:Y:S01]  /*2df0*/  P2R R44, PR, RZ, 0x1 ;  /* 0x00000001ff2c7803 */ /* 0x000fe20000000000 */
[----:B------:R-:W-:Y:S01]  /*2e00*/  UMOV UR4, 0x400 ;  /* 0x0000040000047882 */ /* 0x000fe20000000000 */
[----:B------:R-:W-:Y:S01]  /*2e10*/  ISETP.GT.U32.AND P0, PT, R5, 0x1ff, PT ;  /* 0x000001ff0500780c */ /* 0x000fe20003f04070 */
[----:B------:R-:W-:Y:S01]  /*2e20*/  FADD.FTZ R19, R70, R19 ;  /* 0x0000001346137221 */ /* 0x000fe20000010000 */
[----:B------:R-:W-:Y:S01]  /*2e30*/  HFMA2 R47, -RZ, RZ, 0, 0 ;  /* 0x00000000ff2f7431 */ /* 0x000fe200000001ff */
[----:B------:R-:W-:Y:S02]  /*2e40*/  BSSY.RECONVERGENT B0, `(.L_x_26757) ;  /* 0x00000f1000007945 */ /* 0x000fe40003800200 */
[----:B------:R-:W-:-:S05]  /*2e50*/  FADD.FTZ R19, R107, R19 ;  /* 0x000000136b137221 */ /* 0x000fca0000010000 */
[----:B------:R-:W-:-:S05]  /*2e60*/  FSEL R19, R19, RZ, P4 ;  /* 0x000000ff13137208 */ /* 0x000fca0002000000 */
[----:B------:R-:W-:-:S04]  /*2e70*/  FADD.FTZ R18, R39, R19 ;  /* 0x0000001327127221 */ /* 0x000fc80000010000 */
[----:B------:R-:W-:Y:S01]  /*2e80*/  FADD.FTZ R18, R61, R18 ;  /* 0x000000123d127221 */ /* 0x000fe20000010000 */
[----:B-1----:R-:W-:-:S03]  /*2e90*/  ULEA UR4, UR5, UR4, 0x18 ;  /* 0x0000000405047291 */ /* 0x002fc6000f8ec0ff */
[----:B------:R-:W-:Y:S01]  /*2ea0*/  FADD.FTZ R18, R71, R18 ;  /* 0x0000001247127221 */ /* 0x000fe20000010000 */
[----:B------:R-:W-:-:S03]  /*2eb0*/  @UP1 UIADD3 UR4, UPT, UPT, UR4, 0x20, URZ ;  /* 0x0000002004041890 */ /* 0x000fc6000fffe0ff */
[----:B------:R-:W-:-:S04]  /*2ec0*/  @P5 FADD.FTZ R19, R108, R18 ;  /* 0x000000126c135221 */ /* 0x000fc80000010000 */
[----:B------:R-:W-:-:S04]  /*2ed0*/  FADD.FTZ R18, R52, R19 ;  /* 0x0000001334127221 */ /* 0x000fc80000010000 */
[----:B------:R-:W-:-:S04]  /*2ee0*/  FADD.FTZ R18, R62, R18 ;  /* 0x000000123e127221 */ /* 0x000fc80000010000 */
[----:B------:R-:W-:-:S04]  /*2ef0*/  FADD.FTZ R18, R72, R18 ;  /* 0x0000001248127221 */ /* 0x000fc80000010000 */
[----:B------:R-:W-:-:S04]  /*2f00*/  @P6 FADD.FTZ R19, R109, R18 ;  /* 0x000000126d136221 */ /* 0x000fc80000010000 */
        /* <DEDUP_REMOVED lines=45> */
[----:B------:R-:W-:-:S04]  /*31e0*/  FMUL.FTZ R18, R9, R18 ;  /* 0x0000001209127220 */ /* 0x000fc80000410000 */
[--C-:B------:R-:W-:Y:S01]  /*31f0*/  FADD.FTZ R19, R38, -R18.reuse ;  /* 0x8000001226137221 */ /* 0x100fe20000010000 */
[--C-:B------:R-:W-:Y:S01]  /*3200*/  FADD.FTZ R45, R60, -R18.reuse ;  /* 0x800000123c2d7221 */ /* 0x100fe20000010000 */
[----:B------:R-:W-:Y:S02]  /*3210*/  FADD.FTZ R44, R70, -R18 ;  /* 0x80000012462c7221 */ /* 0x000fe40000010000 */
[----:B------:R-:W-:-:S04]  /*3220*/  FFMA.FTZ R19, R19, R19, RZ ;  /* 0x0000001313137223 */ /* 0x000fc800000100ff */
[----:B------:R-:W-:Y:S01]  /*3230*/  FFMA.FTZ R45, R45, R45, R19 ;  /* 0x0000002d2d2d7223 */ /* 0x000fe20000010013 */
[----:B------:R-:W-:-:S03]  /*3240*/  FADD.FTZ R19, R107, -R18 ;  /* 0x800000126b137221 */ /* 0x000fc60000010000 */
[----:B------:R-:W-:Y:S01]  /*3250*/  FFMA.FTZ R45, R44, R44, R45 ;  /* 0x0000002c2c2d7223 */ /* 0x000fe2000001002d */
[----:B------:R-:W-:-:S03]  /*3260*/  FADD.FTZ R44, R71, -R18 ;  /* 0x80000012472c7221 */ /* 0x000fc60000010000 */
[----:B------:R-:W-:Y:S01]  /*3270*/  FFMA.FTZ R45, R19, R19, R45 ;  /* 0x00000013132d7223 */ /* 0x000fe2000001002d */
[----:B------:R-:W-:-:S04]  /*3280*/  FADD.FTZ R19, R39, -R18 ;  /* 0x8000001227137221 */ /* 0x000fc80000010000 */
[----:B------:R-:W-:Y:S01]  /*3290*/  FSEL R46, R45, RZ, P4 ;  /* 0x000000ff2d2e7208 */ /* 0x000fe20002000000 */
[----:B------:R-:W-:-:S04]  /*32a0*/  FADD.FTZ R45, R61, -R18 ;  /* 0x800000123d2d7221 */ /* 0x000fc80000010000 */
[----:B------:R-:W-:-:S04]  /*32b0*/  FFMA.FTZ R19, R19, R19, R46 ;  /* 0x0000001313137223 */ /* 0x000fc8000001002e */
        /* <DEDUP_REMOVED lines=22> */
[----:B------:R-:W-:Y:S01]  /*3420*/  @P5 FFMA.FTZ R46, R19, R19, R45 ;  /* 0x00000013132e5223 */ /* 0x000fe2000001002d */
[--C-:B------:R-:W-:Y:S01]  /*3430*/  FADD.FTZ R19, R54, -R18.reuse ;  /* 0x8000001236137221 */ /* 0x100fe20000010000 */
[----:B------:R-:W-:Y:S01]  /*3440*/  ISETP.GT.U32.AND P5, PT, R5, 0x27f, PT ;  /* 0x0000027f0500780c */ /* 0x000fe20003fa4070 */
[----:B------:R-:W-:Y:S02]  /*3450*/  FADD.FTZ R45, R64, -R18 ;  /* 0x80000012402d7221 */ /* 0x000fe40000010000 */
        /* <DEDUP_REMOVED lines=48> */
[----:B------:R-:W-:-:S04]  /*3760*/  FFMA.FTZ R45, R44, R44, R45 ;  /* 0x0000002c2c2d7223 */ /* 0x000fc8000001002d */
[----:B------:R-:W-:Y:S01]  /*3770*/  @P5 FFMA.FTZ R46, R19, R19, R45 ;  /* 0x00000013132e5223 */ /* 0x000fe2000001002d */
[----:B------:R-:W-:-:S04]  /*3780*/  ISETP.NE.AND P5, PT, R3, RZ, PT ;  /* 0x000000ff0300720c */ /* 0x000fc80003fa5270 */
[----:B------:R-:W1:Y:S02]  /*3790*/  SHFL.BFLY PT, R19, R46, 0x1, 0x1f ;  /* 0x0c201f002e137f89 */ /* 0x000e6400000e0000 */
[----:B-1----:R-:W-:-:S05]  /*37a0*/  FADD.FTZ R46, R46, R19 ;  /* 0x000000132e2e7221 */ /* 0x002fca0000010000 */
[----:B------:R-:W1:Y:S02]  /*37b0*/  SHFL.BFLY PT, R44, R46, 0x2, 0x1f ;  /* 0x0c401f002e2c7f89 */ /* 0x000e6400000e0000 */
[----:B-1----:R-:W-:-:S05]  /*37c0*/  FADD.FTZ R44, R46, R44 ;  /* 0x0000002c2e2c7221 */ /* 0x002fca0000010000 */
[----:B------:R-:W1:Y:S02]  /*37d0*/  SHFL.BFLY PT, R19, R44, 0x4, 0x1f ;  /* 0x0c801f002c137f89 */ /* 0x000e6400000e0000 */
[----:B-1----:R-:W-:Y:S01]  /*37e0*/  FADD.FTZ R19, R44, R19 ;  /* 0x000000132c137221 */ /* 0x002fe20000010000 */
[----:B------:R-:W-:-:S04]  /*37f0*/  @!P5 LEA R44, R10, UR4, 0x3 ;  /* 0x000000040a2cdc11 */ /* 0x000fc8000f8e18ff */
[----:B------:R-:W1:Y:S02]  /*3800*/  SHFL.BFLY PT, R45, R19, 0x8, 0x1f ;  /* 0x0d001f00132d7f89 */ /* 0x000e6400000e0000 */
[----:B-1----:R-:W-:-:S05]  /*3810*/  FADD.FTZ R45, R19, R45 ;  /* 0x0000002d132d7221 */ /* 0x002fca0000010000 */
[----:B------:R-:W1:Y:S02]  /*3820*/  SHFL.BFLY PT, R19, R45, 0x10, 0x1f ;  /* 0x0e001f002d137f89 */ /* 0x000e6400000e0000 */
[----:B-1----:R-:W-:-:S05]  /*3830*/  FADD.FTZ R19, R45, R19 ;  /* 0x000000132d137221 */ /* 0x002fca0000010000 */
[----:B------:R1:W-:Y:S01]  /*3840*/  @!P5 STS.64 [R44], R18 ;  /* 0x000000122c00d388 */ /* 0x0003e20000000a00 */
[----:B------:R-:W-:Y:S01]  /*3850*/  BAR.SYNC.DEFER_BLOCKING 0x0 ;  /* 0x0000000000007b1d */ /* 0x000fe20000010000 */
[----:B------:R-:W-:Y:S02]  /*3860*/  ISETP.GT.U32.AND P5, PT, R3, 0x3, PT ;  /* 0x000000030300780c */ /* 0x000fe40003fa4070 */
[----:B-1----:R-:W-:-:S11]  /*3870*/  CS2R R18, SRZ ;  /* 0x0000000000127805 */ /* 0x002fd6000001ff00 */
[----:B------:R-:W-:Y:S02]  /*3880*/  @!P5 LEA R44, R3, UR4, 0x3 ;  /* 0x00000004032cdc11 */ /* 0x000fe4000f8e18ff */
[----:B------:R-:W-:-:S05]  /*3890*/  @!P5 MOV R47, R6 ;  /* 0x00000006002fd202 */ /* 0x000fca0000000f00 */
[----:B------:R-:W1:Y:S04]  /*38a0*/  SHFL.DOWN PT, R46, R47, 0x2, 0x1f ;  /* 0x08401f002f2e7f89 */ /* 0x000e6800000e0000 */
[----:B------:R-:W2:Y:S01]  /*38b0*/  @!P5 LDS.64 R18, [R44] ;  /* 0x000000002c12d984 */ /* 0x000ea20000000a00 */
[----:B------:R-:W-:Y:S02]  /*38c0*/  ISETP.NE.AND P5, PT, R0, RZ, PT ;  /* 0x000000ff0000720c */ /* 0x000fe40003fa5270 */
[-C--:B-1----:R-:W-:Y:S02]  /*38d0*/  IADD3 R50, PT, PT, R46, R47.reuse, RZ ;  /* 0x0000002f2e327210 */ /* 0x082fe40007ffe0ff */
[----:B------:R-:W-:Y:S02]  /*38e0*/  I2FP.F32.S32 R46, R46 ;  /* 0x0000002e002e7245 */ /* 0x000fe40000201400 */
[----:B------:R-:W-:Y:S01]  /*38f0*/  I2FP.F32.S32 R49, R50 ;  /* 0x0000003200317245 */ /* 0x000fe20000201400 */
[----:B------:R-:W1:Y:S01]  /*3900*/  SHFL.DOWN PT, R44, R50, 0x1, 0x1f ;  /* 0x08201f00322c7f89 */ /* 0x000e6200000e0000 */
[----:B------:R-:W-:-:S02]  /*3910*/  I2FP.F32.S32 R47, R47 ;  /* 0x0000002f002f7245 */ /* 0x000fc40000201400 */
[----:B------:R-:W3:Y:S01]  /*3920*/  MUFU.RCP R48, R49 ;  /* 0x0000003100307308 */ /* 0x000ee20000001000 */
[----:B--2--5:R-:W2:Y:S04]  /*3930*/  SHFL.DOWN PT, R118, R18, 0x2, 0x1f ;  /* 0x08401f0012767f89 */ /* 0x024ea800000e0000 */
[----:B------:R-:W4:Y:S01]  /*3940*/  SHFL.DOWN PT, R51, R19, 0x2, 0x1f ;  /* 0x08401f0013337f89 */ /* 0x000f2200000e0000 */
[-C--:B-1----:R-:W-:Y:S02]  /*3950*/  IADD3 R50, PT, PT, R50, R44.reuse, RZ ;  /* 0x0000002c32327210 */ /* 0x082fe40007ffe0ff */
[----:B------:R-:W-:Y:S02]  /*3960*/  I2FP.F32.S32 R44, R44 ;  /* 0x0000002c002c7245 */ /* 0x000fe40000201400 */
[----:B------:R-:W-:-:S06]  /*3970*/  I2FP.F32.S32 R50, R50 ;  /* 0x0000003200327245 */ /* 0x000fcc0000201400 */
[----:B------:R-:W1:Y:S01]  /*3980*/  MUFU.RCP R50, R50 ;  /* 0x0000003200327308 */ /* 0x000e620000001000 */
[C---:B--2---:R-:W-:Y:S01]  /*3990*/  FMUL.FTZ R45, R118.reuse, R46 ;  /* 0x0000002e762d7220 */ /* 0x044fe20000410000 */
[----:B------:R-:W-:-:S03]  /*39a0*/  FADD.FTZ R118, -R118, R18 ;  /* 0x0000001276767221 */ /* 0x000fc60000010100 */
[----:B------:R-:W-:Y:S01]  /*39b0*/  FFMA.FTZ R45, R47, R18, R45 ;  /* 0x000000122f2d7223 */ /* 0x000fe2000001002d */
[----:B------:R-:W-:Y:S01]  /*39c0*/  FMUL.FTZ R118, R118, R118 ;  /* 0x0000007676767220 */ /* 0x000fe20000410000 */
[----:B----4-:R-:W-:Y:S02]  /*39d0*/  FADD.FTZ R51, R51, R19 ;  /* 0x0000001333337221 */ /* 0x010fe40000010000 */
[----:B---3--:R-:W-:Y:S01]  /*39e0*/  FMUL.FTZ R45, R48, R45 ;  /* 0x0000002d302d7220 */ /* 0x008fe20000410000 */
[----:B------:R-:W-:-:S04]  /*39f0*/  FMUL.FTZ R118, R118, R47 ;  /* 0x0000002f76767220 */ /* 0x000fc80000410000 */
[----:B------:R-:W2:Y:S01]  /*3a00*/  SHFL.DOWN PT, R18, R45, 0x1, 0x1f ;  /* 0x08201f002d127f89 */ /* 0x000ea200000e0000 */
[----:B------:R-:W-:-:S04]  /*3a10*/  FMUL.FTZ R118, R118, R46 ;  /* 0x0000002e76767220 */ /* 0x000fc80000410000 */
[----:B------:R-:W-:-:S05]  /*3a20*/  FFMA.FTZ R51, R48, R118, R51 ;  /* 0x0000007630337223 */ /* 0x000fca0000010033 */
[----:B------:R-:W3:Y:S01]  /*3a30*/  SHFL.DOWN PT, R46, R51, 0x1, 0x1f ;  /* 0x08201f00332e7f89 */ /* 0x000ee200000e0000 */
[----:B--2---:R-:W-:-:S04]  /*3a40*/  FMUL.FTZ R19, R18, R44 ;  /* 0x0000002c12137220 */ /* 0x004fc80000410000 */
[----:B------:R-:W-:Y:S01]  /*3a50*/  FFMA.FTZ R19, R49, R45, R19 ;  /* 0x0000002d31137223 */ /* 0x000fe20000010013 */
[----:B------:R-:W-:-:S03]  /*3a60*/  FADD.FTZ R45, R45, -R18 ;  /* 0x800000122d2d7221 */ /* 0x000fc60000010000 */
[----:B-1----:R-:W-:Y:S01]  /*3a70*/  FMUL.FTZ R19, R50, R19 ;  /* 0x0000001332137220 */ /* 0x002fe20000410000 */
[----:B------:R-:W-:Y:S01]  /*3a80*/  FMUL.FTZ R45, R45, R45 ;  /* 0x0000002d2d2d7220 */ /* 0x000fe20000410000 */
[----:B---3--:R-:W-:-:S03]  /*3a90*/  FADD.FTZ R46, R51, R46 ;  /* 0x0000002e332e7221 */ /* 0x008fc60000010000 */
[----:B------:R-:W-:Y:S01]  /*3aa0*/  FMUL.FTZ R45, R49, R45 ;  /* 0x0000002d312d7220 */ /* 0x000fe20000410000 */
[----:B------:R1:W2:Y:S01]  /*3ab0*/  SHFL.IDX PT, R18, R19, RZ, 0x1f ;  /* 0x00001fff13127589 */ /* 0x0002a200000e0000 */
[----:B------:R-:W3:Y:S02]  /*3ac0*/  @!P5 LDC.64 R48, c[0x0][0x3c0] ;  /* 0x0000f000ff30db82 */ /* 0x000ee40000000a00 */
[----:B------:R-:W-:-:S04]  /*3ad0*/  FMUL.FTZ R45, R45, R44 ;  /* 0x0000002c2d2d7220 */ /* 0x000fc80000410000 */
[----:B-1----:R-:W-:Y:S02]  /*3ae0*/  FFMA.FTZ R19, R50, R45, R46 ;  /* 0x0000002d32137223 */ /* 0x002fe4000001002e */
[----:B------:R-:W1:Y:S04]  /*3af0*/  LDC R44, c[0x0][0x448] ;  /* 0x00011200ff2c7b82 */ /* 0x000e680000000800 */
[----:B------:R-:W1:Y:S04]  /*3b00*/  SHFL.IDX PT, R19, R19, RZ, 0x1f ;  /* 0x00001fff13137589 */ /* 0x000e6800000e0000 */
[----:B------:R-:W4:Y:S01]  /*3b10*/  @!P5 LDC.64 R46, c[0x0][0x3c8] ;  /* 0x0000f200ff2edb82 */ /* 0x000f220000000a00 */
[----:B--2---:R-:W-:Y:S01]  /*3b20*/  FMUL.FTZ R45, R18, R18 ;  /* 0x00000012122d7220 */ /* 0x004fe20000410000 */
[----:B---3--:R-:W-:-:S04]  /*3b30*/  @!P5 IMAD.WIDE R48, R4, 0x4, R48 ;  /* 0x000000040430d825 */ /* 0x008fc800078e0230 */
[----:B------:R-:W-:Y:S01]  /*3b40*/  FSEL R45, R45, RZ, P6 ;  /* 0x000000ff2d2d7208 */ /* 0x000fe20003000000 */
[----:B------:R2:W-:Y:S01]  /*3b50*/  @!P5 STG.E desc[UR6][R48.64], R18 ;  /* 0x000000123000d986 */ /* 0x0005e2000c101906 */
[----:B-1----:R-:W-:Y:S01]  /*3b60*/  FFMA.FTZ R19, R19, UR10, R44 ;  /* 0x0000000a13137c23 */ /* 0x002fe2000801002c */
[----:B----4-:R-:W-:-:S04]  /*3b70*/  @!P5 IMAD.WIDE R46, R4, 0x4, R46 ;  /* 0x00000004042ed825 */ /* 0x010fc800078e022e */
[----:B------:R-:W-:Y:S01]  /*3b80*/  FADD.FTZ R19, R19, R45 ;  /* 0x0000002d13137221 */ /* 0x000fe20000010000 */
[----:B--2---:R-:W-:-:S05]  /*3b90*/  FSEL R18, R18, RZ, !P6 ;  /* 0x000000ff12127208 */ /* 0x004fca0007000000 */
[----:B------:R-:W1:Y:S02]  /*3ba0*/  MUFU.RSQ R19, R19 ;  /* 0x0000001300137308 */ /* 0x000e640000001400 */
[----:B-1----:R1:W-:Y:S01]  /*3bb0*/  @!P5 STG.E desc[UR6][R46.64], R19 ;  /* 0x000000132e00d986 */ /* 0x0023e2000c101906 */
[----:B------:R-:W-:Y:S05]  /*3bc0*/  @!P4 BRA `(.L_x_26758) ;  /* 0x000000000060c947 */ /* 0x000fea0003800000 */
[--C-:B------:R-:W-:Y:S01]  /*3bd0*/  FADD.FTZ R48, R38, -R18.reuse ;  /* 0x8000001226307221 */ /* 0x100fe20000010000 */
[----:B------:R-:W2:Y:S01]  /*3be0*/  LDC.64 R50, c[0x0][0x428] ;  /* 0x00010a00ff327b82 */ /* 0x000ea20000000a00 */
[----:B------:R-:W-:Y:S02]  /*3bf0*/  HADD2.F32 R45, -RZ, R104.H1_H1 ;  /* 0x30000068ff2d7230 */ /* 0x000fe40000004100 */
[--C-:B-1----:R-:W-:Y:S01]  /*3c00*/  FADD.FTZ R47, R60, -R18.reuse ;  /* 0x800000123c2f7221 */ /* 0x102fe20000010000 */
[----:B------:R-:W-:Y:S02]  /*3c10*/  HADD2.F32 R44, -RZ, R36.H0_H0 ;  /* 0x20000024ff2c7230 */ /* 0x000fe40000004100 */
[C---:B------:R-:W-:Y:S01]  /*3c20*/  FMUL.FTZ R48, R19.reuse, R48 ;  /* 0x0000003013307220 */ /* 0x040fe20000410000 */
[----:B------:R-:W-:Y:S02]  /*3c30*/  HADD2.F32 R46, -RZ, R103.H1_H1 ;  /* 0x30000067ff2e7230 */ /* 0x000fe40000004100 */
[----:B------:R-:W-:Y:S01]  /*3c40*/  FMUL.FTZ R47, R19, R47 ;  /* 0x0000002f132f7220 */ /* 0x000fe20000410000 */
[----:B------:R-:W-:Y:S01]  /*3c50*/  FADD.FTZ R49, R107, -R18 ;  /* 0x800000126b317221 */ /* 0x000fe20000010000 */
[----:B------:R-:W-:Y:S01]  /*3c60*/  FFMA.FTZ R44, R48, R45, R44 ;  /* 0x0000002d302c7223 */ /* 0x000fe2000001002c */
[----:B------:R-:W-:-:S02]  /*3c70*/  HADD2.F32 R45, -RZ, R86.H1_H1 ;  /* 0x30000056ff2d7230 */ /* 0x000fc40000004100 */
[----:B------:R-:W-:Y:S01]  /*3c80*/  FADD.FTZ R48, R70, -R18 ;  /* 0x8000001246307221 */ /* 0x000fe20000010000 */
[----:B------:R-:W-:Y:S02]  /*3c90*/  FMUL.FTZ R49, R19, R49 ;  /* 0x0000003113317220 */ /* 0x000fe40000410000 */
[----:B------:R-:W-:Y:S01]  /*3ca0*/  FFMA.FTZ R45, R47, R46, R45 ;  /* 0x0000002e2f2d7223 */ /* 0x000fe2000001002d */
[----:B------:R-:W-:Y:S02]  /*3cb0*/  HADD2.F32 R47, -RZ, R104.H0_H0 ;  /* 0x20000068ff2f7230 */ /* 0x000fe40000004100 */
[----:B------:R-:W-:Y:S01]  /*3cc0*/  FMUL.FTZ R48, R19, R48 ;  /* 0x0000003013307220 */ /* 0x000fe20000410000 */
[----:B------:R-:W-:-:S05]  /*3cd0*/  HADD2.F32 R46, -RZ, R37.H0_H0 ;  /* 0x20000025ff2e7230 */ /* 0x000fca0000004100 */
[----:B------:R-:W-:Y:S01]  /*3ce0*/  FFMA.FTZ R46, R48, R47, R46 ;  /* 0x0000002f302e7223 */ /* 0x000fe2000001002e */
[----:B------:R-:W-:Y:S02]  /*3cf0*/  HADD2.F32 R48, -RZ, R103.H0_H0 ;  /* 0x20000067ff307230 */ /* 0x000fe40000004100 */
[----:B------:R-:W-:Y:S02]  /*3d00*/  HADD2.F32 R47, -RZ, R86.H0_H0 ;  /* 0x20000056ff2f7230 */ /* 0x000fe40000004100 */
[C---:B--2---:R-:W-:Y:S01]  /*3d10*/  IMAD.WIDE.U32 R50, R117.reuse, 0x10, R50 ;  /* 0x0000001075327825 */ /* 0x044fe200078e0032 */
[----:B------:R-:W-:-:S03]  /*3d20*/  IADD3 R117, PT, PT, R117, 0x80, RZ ;  /* 0x0000008075757810 */ /* 0x000fc60007ffe0ff */
[----:B------:R-:W-:-:S05]  /*3d30*/  FFMA.FTZ R47, R49, R48, R47 ;  /* 0x00000030312f7223 */ /* 0x000fca000001002f */
[----:B------:R2:W-:Y:S02]  /*3d40*/  STG.E.128 desc[UR6][R50.64], R44 ;  /* 0x0000002c32007986 */ /* 0x0005e4000c101d06 */
.L_x_26758:
[----:B------:R-:W-:Y:S05]  /*3d50*/  BSYNC.RECONVERGENT B0 ;  /* 0x0000000000007941 */ /* 0x000fea0003800200 */
.L_x_26757:
[----:B------:R-:W-:Y:S01]  /*3d60*/  ISETP.GE.U32.AND P4, PT, R5, 0x100, PT ;  /* 0x000001000500780c */ /* 0x000fe20003f86070 */
[----:B------:R-:W-:-:S12]  /*3d70*/  BSSY.RECONVERGENT B0, `(.L_x_26759) ;  /* 0x000001a000007945 */ /* 0x000fd80003800200 */
[----:B------:R-:W-:Y:S05]  /*3d80*/  @!P4 BRA `(.L_x_26760) ;  /* 0x000000000060c947 */ /* 0x000fea0003800000 */
[--C-:B------:R-:W-:Y:S01]  /*3d90*/  FADD.FTZ R48, R39, -R18.reuse ;  /* 0x8000001227307221 */ /* 0x100fe20000010000 */
[----:B--2---:R-:W2:Y:S01]  /*3da0*/  LDC.64 R50, c[0x0][0x428] ;  /* 0x00010a00ff327b82 */ /* 0x004ea20000000a00 */
        /* <DEDUP_REMOVED lines=22> */
.L_x_26760:
[----:B------:R-:W-:Y:S05]  /*3f10*/  BSYNC.RECONVERGENT B0 ;  /* 0x0000000000007941 */ /* 0x000fea0003800200 */
.L_x_26759:
[----:B------:R-:W-:Y:S01]  /*3f20*/  ISETP.GE.U32.AND P4, PT, R5, 0x180, PT ;  /* 0x000001800500780c */ /* 0x000fe20003f86070 */
[----:B------:R-:W-:-:S12]  /*3f30*/  BSSY.RECONVERGENT B0, `(.L_x_26761) ;  /* 0x000001a000007945 */ /* 0x000fd80003800200 */
[----:B------:R-:W-:Y:S05]  /*3f40*/  @!P4 BRA `(.L_x_26762) ;  /* 0x000000000060c947 */ /* 0x000fea0003800000 */
[--C-:B------:R-:W-:Y:S01]  /*3f50*/  FADD.FTZ R48, R52, -R18.reuse ;  /* 0x8000001234307221 */ /* 0x100fe20000010000 */
[----:B--23--:R-:W2:Y:S01]  /*3f60*/  LDC.64 R50, c[0x0][0x428] ;  /* 0x00010a00ff327b82 */ /* 0x00cea20000000a00 */
        /* <DEDUP_REMOVED lines=22> */
.L_x_26762:
[----:B------:R-:W-:Y:S05]  /*40d0*/  BSYNC.RECONVERGENT B0 ;  /* 0x0000000000007941 */ /* 0x000fea0003800200 */
.L_x_26761:
[----:B------:R-:W-:Y:S01]  /*40e0*/  ISETP.GE.U32.AND P4, PT, R5, 0x200, PT ;  /* 0x000002000500780c */ /* 0x000fe20003f86070 */
[----:B------:R-:W-:-:S12]  /*40f0*/  BSSY.RECONVERGENT B0, `(.L_x_26763) ;  /* 0x000001a000007945 */ /* 0x000fd80003800200 */
[----:B------:R-:W-:Y:S05]  /*4100*/  @!P4 BRA `(.L_x_26764) ;  /* 0x000000000060c947 */ /* 0x000fea0003800000 */
[--C-:B------:R-:W-:Y:S01]  /*4110*/  FADD.FTZ R48, R53, -R18.reuse ;  /* 0x8000001235307221 */ /* 0x100fe20000010000 */
[----:B--234-:R-:W2:Y:S01]  /*4120*/  LDC.64 R50, c[0x0][0x428] ;  /* 0x00010a00ff327b82 */ /* 0x01cea20000000a00 */
        /* <DEDUP_REMOVED lines=22> */
.L_x_26764:
[----:B------:R-:W-:Y:S05]  /*4290*/  BSYNC.RECONVERGENT B0 ;  /* 0x0000000000007941 */ /* 0x000fea0003800200 */
.L_x_26763:
[----:B------:R-:W-:Y:S01]  /*42a0*/  ISETP.GE.U32.AND P4, PT, R5, 0x280, PT ;  /* 0x000002800500780c */ /* 0x000fe20003f86070 */
[----:B------:R-:W-:-:S12]  /*42b0*/  BSSY.RECONVERGENT B0, `(.L_x_26765) ;  /* 0x000001a000007945 */ /* 0x000fd80003800200 */
[----:B------:R-:W-:Y:S05]  /*42c0*/  @!P4 BRA `(.L_x_26766) ;  /* 0x000000000060c947 */ /* 0x000fea0003800000 */
[--C-:B------:R-:W-:Y:S01]  /*42d0*/  FADD.FTZ R48, R54, -R18.reuse ;  /* 0x8000001236307221 */ /* 0x100fe20000010000 */
[----:B-1234-:R-:W1:Y:S01]  /*42e0*/  LDC.64 R50, c[0x0][0x428] ;  /* 0x00010a00ff327b82 */ /* 0x01ee620000000a00 */
[----:B------:R-:W-:Y:S02]  /*42f0*/  HADD2.F32 R45, -RZ, R96.H1_H1 ;  /* 0x30000060ff2d7230 */ /* 0x000fe40000004100 */
[--C-:B------:R-:W-:Y:S01]  /*4300*/  FADD.FTZ R47, R64, -R18.reuse ;  /* 0x80000012402f7221 */ /* 0x100fe20000010000 */
        /* <DEDUP_REMOVED lines=16> */
[C---:B-1----:R-:W-:Y:S01]  /*4410*/  IMAD.WIDE.U32 R50, R117.reuse, 0x10, R50 ;  /* 0x0000001075327825 */ /* 0x042fe200078e0032 */
[----:B------:R-:W-:-:S03]  /*4420*/  IADD3 R117, PT, PT, R117, 0x80, RZ ;  /* 0x0000008075757810 */ /* 0x000fc60007ffe0ff */
[----:B------:R-:W-:-:S05]  /*4430*/  FFMA.FTZ R47, R49, R48, R47 ;  /* 0x00000030312f7223 */ /* 0x000fca000001002f */
[----:B------:R1:W-:Y:S02]  /*4440*/  STG.E.128 desc[UR6][R50.64], R44 ;  /* 0x0000002c32007986 */ /* 0x0003e4000c101d06 */
.L_x_26766:
[----:B------:R-:W-:Y:S05]  /*4450*/  BSYNC.RECONVERGENT B0 ;  /* 0x0000000000007941 */ /* 0x000fea0003800200 */
.L_x_26765:
        /* <DEDUP_REMOVED lines=27> */
.L_x_26768:
[----:B------:R-:W-:Y:S05]  /*4610*/  BSYNC.RECONVERGENT B0 ;  /* 0x0000000000007941 */ /* 0x000fea0003800200 */
.L_x_26767:
        /* <DEDUP_REMOVED lines=27> */
.L_x_26770:
[----:B------:R-:W-:Y:S05]  /*47d0*/  BSYNC.RECONVERGENT B0 ;  /* 0x0000000000007941 */ /* 0x000fea0003800200 */
.L_x_26769:
[----:B------:R-:W-:Y:S04]  /*47e0*/  BSSY.RECONVERGENT B0, `(.L_x_26771) ;  /* 0x000001a000007945 */ /* 0x000fe80003800200 */
        /* <DEDUP_REMOVED lines=25> */
.L_x_26772:
[----:B------:R-:W-:Y:S05]  /*4980*/  BSYNC.RECONVERGENT B0 ;  /* 0x0000000000007941 */ /* 0x000fea0003800200 */
.L_x_26771:
        /* <DEDUP_REMOVED lines=26> */
.L_x_26774:
[----:B------:R-:W-:Y:S05]  /*4b30*/  BSYNC.RECONVERGENT B0 ;  /* 0x0000000000007941 */ /* 0x000fea0003800200 */
.L_x_26773:
[----:B------:R-:W-:Y:S04]  /*4b40*/  BSSY.RECONVERGENT B0, `(.L_x_26775) ;  /* 0x0000011000007945 */ /* 0x000fe80003800200 */
[----:B------:R-:W-:Y:S05]  /*4b50*/  @!P3 BRA `(.L_x_26776) ;  /* 0x00000000003cb947 */ /* 0x000fea0003800000 */
[----:B------:R-:W5:Y:S01]  /*4b60*/  LDC.64 R48, c[0x0][0x428] ;  /* 0x00010a00ff307b82 */ /* 0x000f620000000a00 */
[--C-:B-1234-:R-:W-:Y:S01]  /*4b70*/  FADD.FTZ R44, R59, -R18.reuse ;  /* 0x800000123b2c7221 */ /* 0x11efe20000010000 */
[--C-:B------:R-:W-:Y:S01]  /*4b80*/  FADD.FTZ R45, R69, -R18.reuse ;  /* 0x80000012452d7221 */ /* 0x100fe20000010000 */
[--C-:B------:R-:W-:Y:S01]  /*4b90*/  FADD.FTZ R46, R106, -R18.reuse ;  /* 0x800000126a2e7221 */ /* 0x100fe20000010000 */
[----:B------:R-:W-:Y:S01]  /*4ba0*/  FADD.FTZ R47, R116, -R18 ;  /* 0x80000012742f7221 */ /* 0x000fe20000010000 */
        /* <DEDUP_REMOVED lines=8> */
[----:B-----5:R-:W-:-:S05]  /*4c30*/  IMAD.WIDE.U32 R48, R117, 0x10, R48 ;  /* 0x0000001075307825 */ /* 0x020fca00078e0030 */
[----:B------:R1:W-:Y:S02]  /*4c40*/  STG.E.128 desc[UR6][R48.64], R44 ;  /* 0x0000002c30007986 */ /* 0x0003e4000c101d06 */
.L_x_26776:
[----:B------:R-:W-:Y:S05]  /*4c50*/  BSYNC.RECONVERGENT B0 ;  /* 0x0000000000007941 */ /* 0x000fea0003800200 */
.L_x_26775:
[----:B-1----:R-:W1:Y:S01]  /*4c60*/  LDC.64 R18, c[0x0][0x380] ;  /* 0x0000e000ff127b82 */ /* 0x002e620000000a00 */
[----:B------:R-:W-:Y:S01]  /*4c70*/  UPLOP3.LUT UP1, UPT, UPT, UPT, UP1, 0x40, 0x4 ;  /* 0x000000000004789c */ /* 0x000fe20003f2e810 */
[----:B-1----:R-:W-:-:S04]  /*4c80*/  IADD3 R4, PT, PT, R4, R18, RZ ;  /* 0x0000001204047210 */ /* 0x002fc80007ffe0ff */
[----:B------:R-:W-:-:S13]  /*4c90*/  ISETP.GE.AND P1, PT, R4, R19, PT ;  /* 0x000000130400720c */ /* 0x000fda0003f26270 */
[----:B------:R-:W-:Y:S05]  /*4ca0*/  @!P1 BRA `(.L_x_26777) ;  /* 0xffffffc400509947 */ /* 0x000fea000383ffff */
[----:B------:R-:W-:Y:S05]  /*4cb0*/  EXIT ;  /* 0x000000000000794d */ /* 0x000fea0003800000 */
.L_x_26778:
        /* <DEDUP_REMOVED lines=12> */
.L_x_34108:


//--------------------- .text._ZN10layer_norm13ln_fwd_kernelINS_13Kernel_traitsI6__halfffffjLj5120ELj1ELj1ELj4ELj16ENS_18Kernel_traits_baseILj5120ES2_ffffjLj128EEEEELb0ELb0ELb0ELb1EEEvNS_9FwdParamsE --------------------------
	.section	.text._ZN10layer_norm13ln_fwd_kernelINS_13Kernel_traitsI6__halfffffjLj5120ELj1ELj1ELj4ELj16ENS_18Kernel_traits_baseILj5120ES2_ffffjLj128EEEEELb0ELb0ELb0ELb1EEEvNS_9FwdParamsE,"ax",@progbits
	.align	128
        .global         _ZN10layer_norm13ln_fwd_kernelINS_13Kernel_traitsI6__halfffffjLj5120ELj1ELj1ELj4ELj16ENS_18Kernel_traits_baseILj5120ES2_ffffjLj128EEEEELb0ELb0ELb0ELb1EEEvNS_9FwdParamsE
        .type           _ZN10layer_norm13ln_fwd_kernelINS_13Kernel_traitsI6__halfffffjLj5120ELj1ELj1ELj4ELj16ENS_18Kernel_traits_baseILj5120ES2_ffffjLj128EEEEELb0ELb0ELb0ELb1EEEvNS_9FwdParamsE,@function
        .size           _ZN10layer_norm13ln_fwd_kernelINS_13Kernel_traitsI6__halfffffjLj5120ELj1ELj1ELj4ELj16ENS_18Kernel_traits_baseILj5120ES2_ffffjLj128EEEEELb0ELb0ELb0ELb1EEEvNS_9FwdParamsE,(.L_x_34109 - _ZN10layer_norm13ln_fwd_kernelINS_13Kernel_traitsI6__halfffffjLj5120ELj1ELj1ELj4ELj16ENS_18Kernel_traits_baseILj5120ES2_ffffjLj128EEEEELb0ELb0ELb0ELb1EEEvNS_9FwdParamsE)
        .other          _ZN10layer_norm13ln_fwd_kernelINS_13Kernel_traitsI6__halfffffjLj5120ELj1ELj1ELj4ELj16ENS_18Kernel_traits_baseILj5120ES2_ffffjLj128EEEEELb0ELb0ELb0ELb1EEEvNS_9FwdParamsE,@"STO_CUDA_ENTRY STV_DEFAULT"
_ZN10layer_norm13ln_fwd_kernelINS_13Kernel_traitsI6__halfffffjLj5120ELj1ELj1ELj4ELj16ENS_18Kernel_traits_baseILj5120ES2_ffffjLj128EEEEELb0ELb0ELb0ELb1EEEvNS_9FwdParamsE:
.text._ZN10layer_norm13ln_fwd_kernelINS_13Kernel_traitsI6__halfffffjLj5120ELj1ELj1ELj4ELj16ENS_18Kernel_traits_baseILj5120ES2_ffffjLj128EEEEELb0ELb0ELb0ELb1EEEvNS_9FwdParamsE:
        /* <DEDUP_REMOVED lines=17> */
[----:B------:R0:W5:Y:S01]  /*0110*/  LDG.E.64 R4, desc[UR6][R44.64] ;  /* 0x000000062c047981 */ /* 0x000162000c1e1b00 */
[----:B-1----:R-:W-:-:S03]  /*0120*/  IMAD.WIDE.U32 R46, R48, 0x8, R46 ;  /* 0x00000008302e7825 */ /* 0x002fc600078e002e */
[----:B------:R0:W5:Y:S04]  /*0130*/  LDG.E.64 R6, desc[UR6][R44.64+0x400] ;  /* 0x000400062c067981 */ /* 0x000168000c1e1b00 */
        /* <DEDUP_REMOVED lines=17> */
[----:B------:R0:W5:Y:S01]  /*0250*/  LDG.E.64 R2, desc[UR6][R46.64+0x2400] ;  /* 0x002400062e027981 */ /* 0x000162000c1e1b00 */
[----:B------:R-:W-:Y:S05]  /*0260*/  BRA `(.L_x_26780) ;  /* 0x0000000000587947 */ /* 0x000fea0003800000 */
.L_x_26779:
[----:B------:R-:W0:Y:S01]  /*0270*/  LDC.64 R2, c[0x0][0x3d0] ;  /* 0x0000f400ff027b82 */ /* 0x000e220000000a00 */
        /* <DEDUP_REMOVED lines=8> */
[----:B0-----:R-:W-:Y:S01]  /*0300*/  IMAD.WIDE.U32 R16, R48, 0x8, R2 ;  /* 0x0000000830107825 */ /* 0x001fe200078e0002 */
[----:B------:R-:W-:-:S04]  /*0310*/  CS2R R2, SRZ ;  /* 0x0000000000027805 */ /* 0x000fc8000001ff00 */
[----:B------:R-:W5:Y:S04]  /*0320*/  LDG.E.64 R4, desc[UR6][R16.64] ;  /* 0x0000000610047981 */ /* 0x000f68000c1e1b00 */
        /* <DEDUP_REMOVED lines=8> */
[----:B------:R0:W5:Y:S02]  /*03b0*/  LDG.E.64 R26, desc[UR6][R16.64+0x2400] ;  /* 0x00240006101a7981 */ /* 0x000164000c1e1b00 */
[----:B0-----:R-:W-:-:S07]  /*03c0*/  CS2R R16, SRZ ;  /* 0x0000000000107805 */ /* 0x001fce000001ff00 */
.L_x_26780:
[----:B------:R-:W1:Y:S02]  /*03d0*/  LDCU UR4, c[0x0][0x384] ;  /* 0x00007080ff0477ac */ /* 0x000e640008000800 */
[----:B-1----:R-:W-:-:S13]  /*03e0*/  ISETP.GE.AND P1, PT, R38, UR4, PT ;  /* 0x0000000426007c0c */ /* 0x002fda000bf26270 */
[----:B------:R-:W-:Y:S05]  /*03f0*/  @P1 EXIT ;  /* 0x000000000000194d */ /* 0x000fea0003800000 */
[----:B-----5:R-:W-:Y:S01]  /*0400*/  MOV R111, R5 ;  /* 0x00000005006f7202 */ /* 0x020fe20000000f00 */
[----:B------:R-:W1:Y:S01]  /*0410*/  LDCU.U8 UR4, c[0x0][0x410] ;  /* 0x00008200ff0477ac */ /* 0x000e620008000000 */
[----:B------:R-:W-:Y:S02]  /*0420*/  SHF.R.U64 R0, R4, 0x10, R5 ;  /* 0x0000001004007819 */ /* 0x000fe40000001205 */
[----:B------:R-:W-:Y:S01]  /*0430*/  MOV R112, R4 ;  /* 0x0000000400707202 */ /* 0x000fe20000000f00 */
[----:B------:R-:W2:Y:S01]  /*0440*/  LDCU UR8, c[0x0][0x388] ;  /* 0x00007100ff0877ac */ /* 0x000ea20008000800 */
[----:B------:R-:W-:Y:S02]  /*0450*/  PRMT R111, R0, 0x5410, R111 ;  /* 0x00005410006f7816 */ /* 0x000fe4000000006f */
[----:B------:R-:W-:Y:S01]  /*0460*/  SHF.R.U32.HI R4, RZ, 0x10, R5 ;  /* 0x00000010ff047819 */ /* 0x000fe20000011605 */
[----:B------:R-:W3:Y:S01]  /*0470*/  LDCU UR9, c[0x0][0x400] ;  /* 0x00008000ff0977ac */ /* 0x000ee20008000800 */
[----:B------:R-:W-:-:S02]  /*0480*/  MOV R110, R6 ;  /* 0x00000006006e7202 */ /* 0x000fc40000000f00 */
[----:B------:R-:W-:Y:S01]  /*0490*/  SHF.R.U32.HI R104, RZ, 0x10, R43 ;  /* 0x00000010ff687819 */ /* 0x000fe2000001162b */
[----:B------:R-:W4:Y:S01]  /*04a0*/  LDCU.64 UR12, c[0x0][0x3e0] ;  /* 0x00007c00ff0c77ac */ /* 0x000f220008000a00 */
[----:B------:R-:W-:Y:S02]  /*04b0*/  MOV R0, R36 ;  /* 0x0000002400007202 */ /* 0x000fe40000000f00 */
[----:B------:R-:W-:Y:S01]  /*04c0*/  PRMT R110, R110, 0x5410, R4 ;  /* 0x000054106e6e7816 */ /* 0x000fe20000000004 */
[----:B------:R-:W0:Y:S01]  /*04d0*/  LDCU.64 UR10, c[0x0][0x3a0] ;  /* 0x00007400ff0a77ac */ /* 0x000e220008000a00 */
[----:B------:R-:W-:Y:S02]  /*04e0*/  PRMT R104, R0, 0x5410, R104 ;  /* 0x0000541000687816 */ /* 0x000fe40000000068 */
[----:B------:R-:W-:Y:S01]  /*04f0*/  MOV R109, R7 ;  /* 0x00000007006d7202 */ /* 0x000fe20000000f00 */
[----:B------:R-:W-:Y:S01]  /*0500*/  UPLOP3.LUT UP0, UPT, UPT, UPT, UPT, 0x40, 0x4 ;  /* 0x000000000004789c */ /* 0x000fe20003f0e870 */
[----:B------:R-:W-:-:S02]  /*0510*/  SHF.R.U64 R5, R6, 0x10, R7 ;  /* 0x0000001006057819 */ /* 0x000fc40000001207 */
[----:B------:R-:W-:Y:S02]  /*0520*/  MOV R4, R37 ;  /* 0x0000002500047202 */ /* 0x000fe40000000f00 */
[----:B------:R-:W-:Y:S02]  /*0530*/  MOV R0, R34 ;  /* 0x0000002200007202 */ /* 0x000fe40000000f00 */
[----:B------:R-:W-:Y:S02]  /*0540*/  PRMT R109, R5, 0x5410, R109 ;  /* 0x00005410056d7816 */ /* 0x000fe4000000006d */
[----:B------:R-:W-:Y:S02]  /*0550*/  PRMT R103, R0, 0x5410, R4 ;  /* 0x0000541000677816 */ /* 0x000fe40000000004 */
[----:B------:R-:W-:Y:S02]  /*0560*/  MOV R5, R35 ;  /* 0x0000002300057202 */ /* 0x000fe40000000f00 */
[----:B------:R-:W-:-:S02]  /*0570*/  MOV R4, R32 ;  /* 0x0000002000047202 */ /* 0x000fc40000000f00 */
[----:B------:R-:W-:Y:S02]  /*0580*/  MOV R0, R33 ;  /* 0x0000002100007202 */ /* 0x000fe40000000f00 */
[----:B------:R-:W-:Y:S02]  /*0590*/  PRMT R100, R4, 0x5410, R5 ;  /* 0x0000541004647816 */ /* 0x000fe40000000005 */
[----:B------:R-:W-:Y:S02]  /*05a0*/  MOV R4, R30 ;  /* 0x0000001e00047202 */ /* 0x000fe40000000f00 */
[----:B------:R-:W-:Y:S02]  /*05b0*/  MOV R5, R31 ;  /* 0x0000001f00057202 */ /* 0x000fe40000000f00 */
[----:B------:R-:W-:Y:S02]  /*05c0*/  PRMT R99, R4, 0x5410, R0 ;  /* 0x0000541004637816 */ /* 0x000fe40000000000 */
[----:B------:R-:W-:-:S02]  /*05d0*/  MOV R0, R28 ;  /* 0x0000001c00007202 */ /* 0x000fc40000000f00 */
[----:B------:R-:W-:Y:S02]  /*05e0*/  MOV R4, R29 ;  /* 0x0000001d00047202 */ /* 0x000fe40000000f00 */
[----:B------:R-:W-:Y:S02]  /*05f0*/  PRMT R93, R0, 0x5410, R5 ;  /* 0x00005410005d7816 */ /* 0x000fe40000000005 */
[----:B------:R-:W-:Y:S02]  /*0600*/  MOV R0, R26 ;  /* 0x0000001a00007202 */ /* 0x000fe40000000f00 */
[----:B------:R-:W-:Y:S02]  /*0610*/  SHF.R.U32.HI R86, RZ, 0x10, R25 ;  /* 0x00000010ff567819 */ /* 0x000fe40000011619 */
[----:B------:R-:W-:Y:S02]  /*0620*/  PRMT R92, R0, 0x5410, R4 ;  /* 0x00005410005c7816 */ /* 0x000fe40000000004 */
[----:B------:R-:W-:-:S02]  /*0630*/  SHF.R.U64 R0, R22, 0x10, R23 ;  /* 0x0000001016007819 */ /* 0x000fc40000001217 */
[----:B------:R-:W-:Y:S02]  /*0640*/  SHF.R.U32.HI R75, RZ, 0x10, R23 ;  /* 0x00000010ff4b7819 */ /* 0x000fe40000011617 */
[----:B------:R-:W-:Y:S02]  /*0650*/  PRMT R86, R0, 0x5410, R86 ;  /* 0x0000541000567816 */ /* 0x000fe40000000056 */
[----:B------:R-:W-:Y:S02]  /*0660*/  ISETP.NE.U32.AND P1, PT, R50, RZ, PT ;  /* 0x000000ff3200720c */ /* 0x000fe40003f25070 */
[----:B------:R-:W-:Y:S02]  /*0670*/  PRMT R75, R75, 0x5410, R75 ;  /* 0x000054104b4b7816 */ /* 0x000fe4000000004b */
[--C-:B------:R-:W-:Y:S02]  /*0680*/  SHF.R.U64 R0, R20, 0x10, R21.reuse ;  /* 0x0000001014007819 */ /* 0x100fe40000001215 */
[----:B------:R-:W-:-:S02]  /*0690*/  SHF.R.U32.HI R69, RZ, 0x10, R21 ;  /* 0x00000010ff457819 */ /* 0x000fc40000011615 */
[----:B------:R-:W-:Y:S02]  /*06a0*/  SHF.R.U64 R4, R18, 0x10, R19 ;  /* 0x0000001012047819 */ /* 0x000fe40000001213 */
[----:B------:R-:W-:Y:S02]  /*06b0*/  SHF.R.U32.HI R6, RZ, 0x10, R7 ;  /* 0x00000010ff067819 */ /* 0x000fe40000011607 */
[----:B------:R-:W-:Y:S02]  /*06c0*/  MOV R108, R40 ;  /* 0x00000028006c7202 */ /* 0x000fe40000000f00 */
[--C-:B------:R-:W-:Y:S02]  /*06d0*/  SHF.R.U64 R7, R40, 0x10, R41.reuse ;  /* 0x0000001028077819 */ /* 0x100fe40000001229 */
[----:B------:R-:W-:Y:S02]  /*06e0*/  MOV R107, R41 ;  /* 0x00000029006b7202 */ /* 0x000fe40000000f00 */
[----:B------:R-:W-:-:S02]  /*06f0*/  SHF.R.U32.HI R40, RZ, 0x10, R41 ;  /* 0x00000010ff287819 */ /* 0x000fc40000011629 */
[----:B------:R-:W-:Y:S02]  /*0700*/  ISETP.NE.AND.EX P1, PT, R51, RZ, PT, P1 ;  /* 0x000000ff3300720c */ /* 0x000fe40003f25310 */
[----:B------:R-:W-:Y:S02]  /*0710*/  PRMT R75, R0, 0x7610, R75 ;  /* 0x00007610004b7816 */ /* 0x000fe4000000004b */
[----:B------:R-:W-:Y:S02]  /*0720*/  PRMT R69, R4, 0x5410, R69 ;  /* 0x0000541004457816 */ /* 0x000fe40000000045 */
[----:B------:R-:W-:Y:S02]  /*0730*/  MOV R106, R42 ;  /* 0x0000002a006a7202 */ /* 0x000fe40000000f00 */
[----:B------:R-:W-:Y:S02]  /*0740*/  MOV R105, R43 ;  /* 0x0000002b00697202 */ /* 0x000fe40000000f00 */
[----:B------:R-:W-:-:S02]  /*0750*/  SHF.R.U64 R41, R42, 0x10, R43 ;  /* 0x000000102a297819 */ /* 0x000fc4000000122b */
[----:B------:R-:W-:Y:S02]  /*0760*/  MOV R5, R27 ;  /* 0x0000001b00057202 */ /* 0x000fe40000000f00 */
[----:B------:R-:W-:Y:S02]  /*0770*/  SHF.R.U64 R87, R24, 0x10, R25 ;  /* 0x0000001018577819 */ /* 0x000fe40000001219 */
[----:B------:R-:W-:Y:S02]  /*0780*/  SHF.R.U32.HI R63, RZ, 0x10, R19 ;  /* 0x00000010ff3f7819 */ /* 0x000fe40000011613 */
[----:B------:R-:W-:Y:S02]  /*0790*/  SHF.R.U64 R0, R2, 0x10, R3 ;  /* 0x0000001002007819 */ /* 0x000fe40000001203 */
[----:B------:R-:W-:Y:S02]  /*07a0*/  SHF.R.U32.HI R51, RZ, 0x10, R27 ;  /* 0x00000010ff337819 */ /* 0x000fe4000001161b */
[----:B------:R-:W-:-:S02]  /*07b0*/  SHF.R.U32.HI R4, RZ, 0x10, R3 ;  /* 0x00000010ff047819 */ /* 0x000fc40000011603 */
[----:B------:R-:W-:Y:S02]  /*07c0*/  PRMT R108, R108, 0x5410, R6 ;  /* 0x000054106c6c7816 */ /* 0x000fe40000000006 */
[----:B------:R-:W-:Y:S02]  /*07d0*/  PRMT R107, R7, 0x5410, R107 ;  /* 0x00005410076b7816 */ /* 0x000fe4000000006b */
[----:B------:R-:W-:Y:S02]  /*07e0*/  PRMT R106, R106, 0x5410, R40 ;  /* 0x000054106a6a7816 */ /* 0x000fe40000000028 */
[----:B------:R-:W-:Y:S02]  /*07f0*/  PRMT R105, R41, 0x5410, R105 ;  /* 0x0000541029697816 */ /* 0x000fe40000000069 */
[----:B------:R-:W-:Y:S02]  /*0800*/  PRMT R87, R87, 0x5410, R5 ;  /* 0x0000541057577816 */ /* 0x000fe40000000005 */
[----:B-1----:R-:W-:-:S02]  /*0810*/  ISETP.NE.AND P4, PT, RZ, UR4, PT ;  /* 0x00000004ff007c0c */ /* 0x002fc4000bf85270 */
[----:B------:R-:W-:Y:S02]  /*0820*/  PRMT R63, R0, 0x5410, R63 ;  /* 0x00005410003f7816 */ /* 0x000fe4000000003f */
[----:B0-234-:R-:W-:-:S09]  /*0830*/  PRMT R51, R4, 0x5410, R51 ;  /* 0x0000541004337816 */ /* 0x01dfd20000000033 */
.L_x_26793:
[----:B------:R-:W-:Y:S01]  /*0840*/  ISETP.NE.U32.AND P2, PT, RZ, UR10, PT ;  /* 0x0000000aff007c0c */ /* 0x000fe2000bf45070 */
[----:B-1----:R-:W0:Y:S01]  /*0850*/  @P1 LDC.64 R42, c[0x0][0x3e0] ;  /* 0x0000f800ff2a1b82 */ /* 0x002e220000000a00 */
[----:B------:R-:W-:Y:S01]  /*0860*/  IMAD R0, R38, UR8, RZ ;  /* 0x0000000826007c24 */ /* 0x000fe2000f8e02ff */
[----:B------:R-:W-:Y:S01]  /*0870*/  LOP3.LUT R47, R48, 0x60, RZ, 0xc0, !PT ;  /* 0x00000060302f7812 */ /* 0x000fe200078ec0ff */
[----:B------:R-:W-:Y:S01]  /*0880*/  HFMA2 R57, -RZ, RZ, 1.875, 0 ;  /* 0x3f800000ff397431 */ /* 0x000fe200000001ff */
[----:B------:R-:W-:Y:S02]  /*0890*/  ISETP.NE.AND.EX P2, PT, RZ, UR11, PT, P2 ;  /* 0x0000000bff007c0c */ /* 0x000fe4000bf45320 */
[----:B------:R-:W-:Y:S02]  /*08a0*/  SHF.R.S32.HI R41, RZ, 0x1f, R0 ;  /* 0x0000001fff297819 */ /* 0x000fe40000011400 */
[----:B------:R-:W1:Y:S01]  /*08b0*/  LDC.64 R116, c[0x0][0x390] ;  /* 0x0000e400ff747b82 */ /* 0x000e620000000a00 */
[----:B------:R-:W-:-:S02]  /*08c0*/  LOP3.LUT R47, R47, 0x1f, R48, 0xf8, !PT ;  /* 0x0000001f2f2f7812 */ /* 0x000fc400078ef830 */
[----:B------:R-:W-:-:S04]  /*08d0*/  LEA.HI R0, R41, R0, RZ, 0x2 ;  /* 0x0000000029007211 */ /* 0x000fc800078f10ff */
[----:B------:R-:W-:Y:S01]  /*08e0*/  LEA.HI.SX32 R0, R0, R47, 0x1e ;  /* 0x0000002f00007211 */ /* 0x000fe200078ff2ff */
[----:B------:R-:W2:Y:S08]  /*08f0*/  @P0 LDC.64 R64, c[0x0][0x3a8] ;  /* 0x0000ea00ff400b82 */ /* 0x000eb00000000a00 */
[----:B------:R-:W3:Y:S01]  /*0900*/  @P2 LDC.64 R44, c[0x0][0x3a0] ;  /* 0x0000e800ff2c2b82 */ /* 0x000ee20000000a00 */
[----:B0-----:R-:W-:-:S05]  /*0910*/  @P1 IMAD.WIDE R42, R38, 0x4, R42 ;  /* 0x00000004262a1825 */ /* 0x001fca00078e022a */
[----:B------:R-:W4:Y:S01]  /*0920*/  @P1 LDG.E R57, desc[UR6][R42.64] ;  /* 0x000000062a391981 */ /* 0x000f22000c1e1900 */
[C---:B-1----:R-:W-:Y:S01]  /*0930*/  IMAD.WIDE.U32 R40, R0.reuse, 0x10, R116 ;  /* 0x0000001000287825 */ /* 0x042fe200078e0074 */
[----:B------:R-:W0:Y:S05]  /*0940*/  @P2 LDC.64 R54, c[0x0][0x3a0] ;  /* 0x0000e800ff362b82 */ /* 0x000e2a0000000a00 */
[----:B------:R-:W4:Y:S01]  /*0950*/  LDG.E.128 R40, desc[UR6][R40.64] ;  /* 0x0000000628287981 */ /* 0x000f22000c1e1d00 */
[----:B---3--:R-:W-:-:S06]  /*0960*/  @P2 IMAD.WIDE.U32 R44, R0, 0x10, R44 ;  /* 0x00000010002c2825 */ /* 0x008fcc00078e002c */
[----:B------:R-:W4:Y:S01]  /*0970*/  @P2 LDG.E.128 R44, desc[UR6][R44.64] ;  /* 0x000000062c2c2981 */ /* 0x000f22000c1e1d00 */
[C---:B------:R-:W-:Y:S01]  /*0980*/  IADD3 R49, PT, PT, R0.reuse, 0x80, RZ ;  /* 0x0000008000317810 */ /* 0x040fe20007ffe0ff */
[----:B--2---:R-:W-:-:S04]  /*0990*/  @P0 IMAD.WIDE.U32 R64, R0, 0x10, R64 ;  /* 0x0000001000400825 */ /* 0x004fc800078e0040 */
[----:B------:R-:W-:-:S04]  /*09a0*/  IMAD.WIDE.U32 R60, R49, 0x10, R116 ;  /* 0x00000010313c7825 */ /* 0x000fc800078e0074 */
[-C--:B----4-:R-:W-:Y:S01]  /*09b0*/  @P2 FFMA.FTZ R58, R40, R57.reuse, R44 ;  /* 0x00000039283a2223 */ /* 0x090fe2000001002c */
[-C--:B------:R-:W-:Y:S01]  /*09c0*/  @P2 FFMA.FTZ R59, R41, R57.reuse, R45 ;  /* 0x00000039293b2223 */ /* 0x080fe2000001002d */
[-C--:B------:R-:W-:Y:S01]  /*09d0*/  @P2 FFMA.FTZ R56, R42, R57.reuse, R46 ;  /* 0x000000392a382223 */ /* 0x080fe2000001002e */
[----:B------:R-:W-:Y:S01]  /*09e0*/  @P2 FFMA.FTZ R53, R43, R57, R47 ;  /* 0x000000392b352223 */ /* 0x000fe2000001002f */
[----:B0-----:R-:W-:Y:S01]  /*09f0*/  @P2 IMAD.WIDE.U32 R46, R49, 0x10, R54 ;  /* 0x00000010312e2825 */ /* 0x001fe200078e0036 */
[----:B------:R-:W-:Y:S02]  /*0a00*/  @P2 MOV R4, R58 ;  /* 0x0000003a00042202 */ /* 0x000fe40000000f00 */
[----:B------:R-:W-:Y:S02]  /*0a10*/  @P2 MOV R5, R59 ;  /* 0x0000003b00052202 */ /* 0x000fe40000000f00 */
[----:B------:R-:W-:Y:S02]  /*0a20*/  @P2 MOV R6, R56 ;  /* 0x0000003800062202 */ /* 0x000fe40000000f00 */
[----:B------:R-:W-:Y:S01]  /*0a30*/  @P2 MOV R7, R53 ;  /* 0x0000003500072202 */ /* 0x000fe20000000f00 */
[----:B------:R-:W-:Y:S06]  /*0a40*/  @P2 BRA `(.L_x_26781) ;  /* 0x00000000003c2947 */ /* 0x000fec0003800000 */
[----:B------:R-:W0:Y:S02]  /*0a50*/  LDC.64 R44, c[0x0][0x3e0] ;  /* 0x0000f800ff2c7b82 */ /* 0x000e240000000a00 */
[----:B0-----:R-:W-:-:S04]  /*0a60*/  ISETP.NE.U32.AND P1, PT, R44, RZ, PT ;  /* 0x000000ff2c00720c */ /* 0x001fc80003f25070 */
[----:B------:R-:W-:-:S13]  /*0a70*/  ISETP.NE.AND.EX P1, PT, R45, RZ, PT, P1 ;  /* 0x000000ff2d00720c */ /* 0x000fda0003f25310 */
[-C--:B------:R-:W-:Y:S01]  /*0a80*/  @P1 FMUL.FTZ R4, R40, R57.reuse ;  /* 0x0000003928041220 */ /* 0x080fe20000410000 */
[-C--:B------:R-:W-:Y:S01]  /*0a90*/  @P1 FMUL.FTZ R5, R41, R57.reuse ;  /* 0x0000003929051220 */ /* 0x080fe20000410000 */
[-C--:B------:R-:W-:Y:S01]  /*0aa0*/  @P1 FMUL.FTZ R6, R42, R57.reuse ;  /* 0x000000392a061220 */ /* 0x080fe20000410000 */
[-C--:B------:R-:W-:Y:S02]  /*0ab0*/  @P1 FMUL.FTZ R7, R43, R57.reuse ;  /* 0x000000392b071220 */ /* 0x080fe40000410000 */
[----:B------:R-:W-:Y:S01]  /*0ac0*/  @P1 MOV R58, R4 ;  /* 0x00000004003a1202 */ /* 0x000fe20000000f00 */
[----:B------:R-:W-:Y:S01]  /*0ad0*/  @!P1 FMUL.FTZ R58, R40, R57 ;  /* 0x00000039283a9220 */ /* 0x000fe20000410000 */
[----:B------:R-:W-:Y:S01]  /*0ae0*/  @P1 MOV R59, R5 ;  /* 0x00000005003b1202 */ /* 0x000fe20000000f00 */
[-C--:B------:R-:W-:Y:S01]  /*0af0*/  @!P1 FMUL.FTZ R59, R41, R57.reuse ;  /* 0x00000039293b9220 */ /* 0x080fe20000410000 */
[----:B------:R-:W-:Y:S01]  /*0b00*/  @P1 MOV R56, R6 ;  /* 0x0000000600381202 */ /* 0x000fe20000000f00 */
[----:B------:R-:W-:Y:S01]  /*0b10*/  @!P1 FMUL.FTZ R56, R42, R57 ;  /* 0x000000392a389220 */ /* 0x000fe20000410000 */
[----:B------:R-:W-:Y:S01]  /*0b20*/  @P1 MOV R53, R7 ;  /* 0x0000000700351202 */ /* 0x000fe20000000f00 */
[----:B------:R-:W-:-:S07]  /*0b30*/  @!P1 FMUL.FTZ R53, R43, R57 ;  /* 0x000000392b359220 */ /* 0x000fce0000410000 */
.L_x_26781:
[----:B------:R0:W-:Y:S01]  /*0b40*/  @P0 STG.E.128 desc[UR6][R64.64], R4 ;  /* 0x0000000440000986 */ /* 0x0001e2000c101d06 */
[----:B------:R-:W1:Y:S03]  /*0b50*/  @P0 LDC.64 R66, c[0x0][0x3a8] ;  /* 0x0000ea00ff420b82 */ /* 0x000e660000000a00 */
[----:B------:R-:W2:Y:S04]  /*0b60*/  LDG.E.128 R40, desc[UR6][R60.64] ;  /* 0x000000063c287981 */ /* 0x000ea8000c1e1d00 */
[----:B------:R-:W2:Y:S01]  /*0b70*/  @P2 LDG.E.128 R44, desc[UR6][R46.64] ;  /* 0x000000062e2c2981 */ /* 0x000ea2000c1e1d00 */
[----:B------:R-:W-:Y:S01]  /*0b80*/  IADD3 R50, PT, PT, R0, 0x100, RZ ;  /* 0x0000010000327810 */ /* 0x000fe20007ffe0ff */
[----:B0-----:R-:W0:Y:S01]  /*0b90*/  @P2 LDC.64 R64, c[0x0][0x3a0] ;  /* 0x0000e800ff402b82 */ /* 0x001e220000000a00 */
[----:B-1----:R-:W-:-:S04]  /*0ba0*/  @P0 IMAD.WIDE.U32 R66, R49, 0x10, R66 ;  /* 0x0000001031420825 */ /* 0x002fc800078e0042 */
[-C--:B--2---:R-:W-:Y:S01]  /*0bb0*/  @P2 FFMA.FTZ R52, R40, R57.reuse, R44 ;  /* 0x0000003928342223 */ /* 0x084fe2000001002c */
[-C--:B------:R-:W-:Y:S01]  /*0bc0*/  @P2 FFMA.FTZ R54, R41, R57.reuse, R45 ;  /* 0x0000003929362223 */ /* 0x080fe2000001002d */
[-C--:B------:R-:W-:Y:S01]  /*0bd0*/  @P2 FFMA.FTZ R55, R42, R57.reuse, R46 ;  /* 0x000000392a372223 */ /* 0x080fe2000001002e */
[----:B------:R-:W-:Y:S01]  /*0be0*/  @P2 FFMA.FTZ R60, R43, R57, R47 ;  /* 0x000000392b3c2223 */ /* 0x000fe2000001002f */
[C---:B------:R-:W-:Y:S01]  /*0bf0*/  IMAD.WIDE.U32 R46, R50.reuse, 0x10, R116 ;  /* 0x00000010322e7825 */ /* 0x040fe200078e0074 */
[----:B------:R-:W-:Y:S02]  /*0c00*/  @P2 MOV R4, R52 ;  /* 0x0000003400042202 */ /* 0x000fe40000000f00 */
[----:B------:R-:W-:Y:S01]  /*0c10*/  @P2 MOV R5, R54 ;  /* 0x0000003600052202 */ /* 0x000fe20000000f00 */
[----:B0-----:R-:W-:Y:S01]  /*0c20*/  @P2 IMAD.WIDE.U32 R44, R50, 0x10, R64 ;  /* 0x00000010322c2825 */ /* 0x001fe200078e0040 */
[----:B------:R-:W-:Y:S02]  /*0c30*/  @P2 MOV R6, R55 ;  /* 0x0000003700062202 */ /* 0x000fe40000000f00 */
[----:B------:R-:W-:Y:S01]  /*0c40*/  @P2 MOV R7, R60 ;  /* 0x0000003c00072202 */ /* 0x000fe20000000f00 */
[----:B------:R-:W-:Y:S06]  /*0c50*/  @P2 BRA `(.L_x_26782) ;  /* 0x0000000000282947 */ /* 0x000fec0003800000 */
[----:B------:R-:W-:Y:S01]  /*0c60*/  ISETP.NE.U32.AND P3, PT, RZ, UR12, PT ;  /* 0x0000000cff007c0c */ /* 0x000fe2000bf65070 */
[-C--:B------:R-:W-:Y:S01]  /*0c70*/  FMUL.FTZ R52, R40, R57.reuse ;  /* 0x0000003928347220 */ /* 0x080fe20000410000 */
[-C--:B------:R-:W-:Y:S01]  /*0c80*/  FMUL.FTZ R54, R41, R57.reuse ;  /* 0x0000003929367220 */ /* 0x080fe20000410000 */
[-C--:B------:R-:W-:Y:S01]  /*0c90*/  FMUL.FTZ R55, R42, R57.reuse ;  /* 0x000000392a377220 */ /* 0x080fe20000410000 */
[----:B------:R-:W-:Y:S01]  /*0ca0*/  ISETP.NE.AND.EX P3, PT, RZ, UR13, PT, P3 ;  /* 0x0000000dff007c0c */ /* 0x000fe2000bf65330 */
[----:B------:R-:W-:-:S12]  /*0cb0*/  FMUL.FTZ R60, R43, R57 ;  /* 0x000000392b3c7220 */ /* 0x000fd80000410000 */
[----:B------:R-:W-:Y:S02]  /*0cc0*/  @P3 MOV R4, R52 ;  /* 0x0000003400043202 */ /* 0x000fe40000000f00 */
[----:B------:R-:W-:Y:S02]  /*0cd0*/  @P3 MOV R5, R54 ;  /* 0x0000003600053202 */ /* 0x000fe40000000f00 */
[----:B------:R-:W-:Y:S02]  /*0ce0*/  @P3 MOV R6, R55 ;  /* 0x0000003700063202 */ /* 0x000fe40000000f00 */
[----:B------:R-:W-:-:S07]  /*0cf0*/  @P3 MOV R7, R60 ;  /* 0x0000003c00073202 */ /* 0x000fce0000000f00 */
.L_x_26782:
[----:B------:R0:W-:Y:S01]  /*0d00*/  @P0 STG.E.128 desc[UR6][R66.64], R4 ;  /* 0x0000000442000986 */ /* 0x0001e2000c101d06 */
[----:B------:R-:W1:Y:S03]  /*0d10*/  @P0 LDC.64 R72, c[0x0][0x3a8] ;  /* 0x0000ea00ff480b82 */ /* 0x000e660000000a00 */
[----:B------:R-:W2:Y:S05]  /*0d20*/  LDG.E.128 R40, desc[UR6][R46.64] ;  /* 0x000000062e287981 */ /* 0x000eaa000c1e1d00 */
[----:B------:R-:W3:Y:S01]  /*0d30*/  @P2 LDC.64 R70, c[0x0][0x3a0] ;  /* 0x0000e800ff462b82 */ /* 0x000ee20000000a00 */
[----:B------:R-:W2:Y:S01]  /*0d40*/  @P2 LDG.E.128 R44, desc[UR6][R44.64] ;  /* 0x000000062c2c2981 */ /* 0x000ea2000c1e1d00 */
[----:B------:R-:W-:Y:S01]  /*0d50*/  IADD3 R61, PT, PT, R0, 0x180, RZ ;  /* 0x00000180003d7810 */ /* 0x000fe20007ffe0ff */
[----:B-1----:R-:W-:-:S04]  /*0d60*/  @P0 IMAD.WIDE.U32 R72, R50, 0x10, R72 ;  /* 0x0000001032480825 */ /* 0x002fc800078e0048 */
[-C--:B--2---:R-:W-:Y:S01]  /*0d70*/  @P2 FFMA.FTZ R65, R40, R57.reuse, R44 ;  /* 0x0000003928412223 */ /* 0x084fe2000001002c */
[-C--:B0-----:R-:W-:Y:S01]  /*0d80*/  @P2 FFMA.FTZ R66, R41, R57.reuse, R45 ;  /* 0x0000003929422223 */ /* 0x081fe2000001002d */
[-C--:B------:R-:W-:Y:S01]  /*0d90*/  @P2 FFMA.FTZ R67, R42, R57.reuse, R46 ;  /* 0x000000392a432223 */ /* 0x080fe2000001002e */
[----:B------:R-:W-:Y:S01]  /*0da0*/  @P2 FFMA.FTZ R68, R43, R57, R47 ;  /* 0x000000392b442223 */ /* 0x000fe2000001002f */
[C---:B------:R-:W-:Y:S01]  /*0db0*/  IMAD.WIDE.U32 R46, R61.reuse, 0x10, R116 ;  /* 0x000000103d2e7825 */ /* 0x040fe200078e0074 */
[----:B------:R-:W-:Y:S02]  /*0dc0*/  @P2 MOV R4, R65 ;  /* 0x0000004100042202 */ /* 0x000fe40000000f00 */
[----:B------:R-:W-:Y:S01]  /*0dd0*/  @P2 MOV R5, R66 ;  /* 0x0000004200052202 */ /* 0x000fe20000000f00 */
[----:B---3--:R-:W-:Y:S01]  /*0de0*/  @P2 IMAD.WIDE.U32 R44, R61, 0x10, R70 ;  /* 0x000000103d2c2825 */ /* 0x008fe200078e0046 */
        /* <DEDUP_REMOVED lines=13> */
.L_x_26783:
        /* <DEDUP_REMOVED lines=28> */
.L_x_26784:
        /* <DEDUP_REMOVED lines=28> */
.L_x_26785:
        /* <DEDUP_REMOVED lines=8> */
[-C--:B------:R-:W-:Y:S01]  /*12c0*/  @P2 FFMA.FTZ R83, R41, R57.reuse, R45 ;  /* 0x0000003929532223 */ /* 0x080fe2000001002d */
[-C--:B0-----:R-:W-:Y:S01]  /*12d0*/  @P2 FFMA.FTZ R84, R42, R57.reuse, R46 ;  /* 0x000000392a542223 */ /* 0x081fe2000001002e */
        /* <DEDUP_REMOVED lines=18> */
.L_x_26786:
        /* <DEDUP_REMOVED lines=36> */
.L_x_26787:
[----:B------:R0:W-:Y:S01]  /*1640*/  @P0 STG.E.128 desc[UR6][R94.64], R4 ;  /* 0x000000045e000986 */ /* 0x0001e2000c101d06 */
[----:B------:R-:W1:Y:S03]  /*1650*/  @P0 LDC.64 R114, c[0x0][0x3a8] ;  /* 0x0000ea00ff720b82 */ /* 0x000e660000000a00 */
[----:B------:R-:W0:Y:S05]  /*1660*/  LDG.E.128 R40, desc[UR6][R46.64] ;  /* 0x000000062e287981 */ /* 0x000e2a000c1e1d00 */
[----:B------:R-:W2:Y:S01]  /*1670*/  @P2 LDC.64 R118, c[0x0][0x3a0] ;  /* 0x0000e800ff762b82 */ /* 0x000ea20000000a00 */
[----:B------:R-:W0:Y:S01]  /*1680*/  @P2 LDG.E.128 R44, desc[UR6][R44.64] ;  /* 0x000000062c2c2981 */ /* 0x000e22000c1e1d00 */
[----:B------:R-:W-:Y:S01]  /*1690*/  IADD3 R81, PT, PT, R0, 0x400, RZ ;  /* 0x0000040000517810 */ /* 0x000fe20007ffe0ff */
[----:B-1----:R-:W-:-:S04]  /*16a0*/  @P0 IMAD.WIDE.U32 R114, R76, 0x10, R114 ;  /* 0x000000104c720825 */ /* 0x002fc800078e0072 */
[-C--:B0-----:R-:W-:Y:S01]  /*16b0*/  @P2 FFMA.FTZ R95, R40, R57.reuse, R44 ;  /* 0x00000039285f2223 */ /* 0x081fe2000001002c */
[-C--:B------:R-:W-:Y:S01]  /*16c0*/  @P2 FFMA.FTZ R96, R41, R57.reuse, R45 ;  /* 0x0000003929602223 */ /* 0x080fe2000001002d */
[-C--:B------:R-:W-:Y:S01]  /*16d0*/  @P2 FFMA.FTZ R97, R42, R57.reuse, R46 ;  /* 0x000000392a612223 */ /* 0x080fe2000001002e */
[----:B------:R-:W-:Y:S01]  /*16e0*/  @P2 FFMA.FTZ R98, R43, R57, R47 ;  /* 0x000000392b622223 */ /* 0x000fe2000001002f */
[C---:B------:R-:W-:Y:S01]  /*16f0*/  IMAD.WIDE.U32 R46, R81.reuse, 0x10, R116 ;  /* 0x00000010512e7825 */ /* 0x040fe200078e0074 */
[----:B------:R-:W-:Y:S02]  /*1700*/  @P2 MOV R4, R95 ;  /* 0x0000005f00042202 */ /* 0x000fe40000000f00 */
[----:B------:R-:W-:Y:S01]  /*1710*/  @P2 MOV R5, R96 ;  /* 0x0000006000052202 */ /* 0x000fe20000000f00 */
[----:B--2---:R-:W-:Y:S01]  /*1720*/  @P2 IMAD.WIDE.U32 R44, R81, 0x10, R118 ;  /* 0x00000010512c2825 */ /* 0x004fe200078e0076 */
        /* <DEDUP_REMOVED lines=21> */
.L_x_26788:
[----:B------:R0:W-:Y:S01]  /*1880*/  @P0 STG.E.128 desc[UR6][R114.64], R4 ;  /* 0x0000000472000986 */ /* 0x0001e2000c101d06 */
[----:B------:R-:W1:Y:S03]  /*1890*/  @P0 LDC.64 R120, c[0x0][0x3a8] ;  /* 0x0000ea00ff780b82 */ /* 0x000e660000000a00 */
[----:B------:R-:W2:Y:S05]  /*18a0*/  LDG.E.128 R40, desc[UR6][R46.64] ;  /* 0x000000062e287981 */ /* 0x000eaa000c1e1d00 */
[----:B------:R-:W3:Y:S01]  /*18b0*/  @P2 LDC.64 R118, c[0x0][0x3a0] ;  /* 0x0000e800ff762b82 */ /* 0x000ee20000000a00 */
[----:B------:R-:W2:Y:S02]  /*18c0*/  @P2 LDG.E.128 R44, desc[UR6][R44.64] ;  /* 0x000000062c2c2981 */ /* 0x000ea4000c1e1d00 */
[-C--:B--2---:R-:W-:Y:S01]  /*18d0*/  @P2 FFMA.FTZ R101, R40, R57.reuse, R44 ;  /* 0x0000003928652223 */ /* 0x084fe2000001002c */
[-C--:B------:R-:W-:Y:S01]  /*18e0*/  @P2 FFMA.FTZ R102, R41, R57.reuse, R45 ;  /* 0x0000003929662223 */ /* 0x080fe2000001002d */
[-C--:B------:R-:W-:Y:S01]  /*18f0*/  @P2 FFMA.FTZ R113, R42, R57.reuse, R46 ;  /* 0x000000392a712223 */ /* 0x080fe2000001002e */
[----:B0-----:R-:W-:-:S02]  /*1900*/  @P2 FFMA.FTZ R114, R43, R57, R47 ;  /* 0x000000392b722223 */ /* 0x001fc4000001002f */
[----:B------:R-:W-:Y:S02]  /*1910*/  @P2 MOV R4, R101 ;  /* 0x0000006500042202 */ /* 0x000fe40000000f00 */
[----:B------:R-:W-:Y:S02]  /*1920*/  @P2 MOV R5, R102 ;  /* 0x0000006600052202 */ /* 0x000fe40000000f00 */
[----:B------:R-:W-:Y:S02]  /*1930*/  @P2 MOV R6, R113 ;  /* 0x0000007100062202 */ /* 0x000fe40000000f00 */
[----:B------:R-:W-:Y:S01]  /*1940*/  @P2 MOV R7, R114 ;  /* 0x0000007200072202 */ /* 0x000fe20000000f00 */
[----:B-1-3--:R-:W-:Y:S06]  /*1950*/  @P2 BRA `(.L_x_26789) ;  /* 0x0000000000482947 */ /* 0x00afec0003800000 */
        /* <DEDUP_REMOVED lines=18> */
.L_x_26789:
[----:B------:R-:W-:Y:S01]  /*1a80*/  IADD3 R94, PT, PT, R0, 0x480, RZ ;  /* 0x00000480005e7810 */ /* 0x000fe20007ffe0ff */
[----:B------:R-:W-:-:S04]  /*1a90*/  @P0 IMAD.WIDE.U32 R120, R81, 0x10, R120 ;  /* 0x0000001051780825 */ /* 0x000fc800078e0078 */
[C---:B------:R-:W-:Y:S01]  /*1aa0*/  IMAD.WIDE.U32 R40, R94.reuse, 0x10, R116 ;  /* 0x000000105e287825 */ /* 0x040fe200078e0074 */
[----:B------:R0:W-:Y:S03]  /*1ab0*/  @P0 STG.E.128 desc[UR6][R120.64], R4 ;  /* 0x0000000478000986 */ /* 0x0001e6000c101d06 */
[----:B------:R-:W-:Y:S02]  /*1ac0*/  @P2 IMAD.WIDE.U32 R44, R94, 0x10, R118 ;  /* 0x000000105e2c2825 */ /* 0x000fe400078e0076 */
[----:B------:R-:W2:Y:S04]  /*1ad0*/  LDG.E.128 R40, desc[UR6][R40.64] ;  /* 0x0000000628287981 */ /* 0x000ea8000c1e1d00 */
[----:B------:R-:W2:Y:S02]  /*1ae0*/  @P2 LDG.E.128 R44, desc[UR6][R44.64] ;  /* 0x000000062c2c2981 */ /* 0x000ea4000c1e1d00 */
[-C--:B--2---:R-:W-:Y:S01]  /*1af0*/  @P2 FFMA.FTZ R44, R40, R57.reuse, R44 ;  /* 0x00000039282c2223 */ /* 0x084fe2000001002c */
[-C--:B------:R-:W-:Y:S01]  /*1b00*/  @P2 FFMA.FTZ R45, R41, R57.reuse, R45 ;  /* 0x00000039292d2223 */ /* 0x080fe2000001002d */
[-C--:B------:R-:W-:Y:S01]  /*1b10*/  @P2 FFMA.FTZ R46, R42, R57.reuse, R46 ;  /* 0x000000392a2e2223 */ /* 0x080fe2000001002e */
[----:B------:R-:W-:-:S02]  /*1b20*/  @P2 FFMA.FTZ R47, R43, R57, R47 ;  /* 0x000000392b2f2223 */ /* 0x000fc4000001002f */
[----:B0-----:R-:W-:Y:S02]  /*1b30*/  @P2 MOV R4, R44 ;  /* 0x0000002c00042202 */ /* 0x001fe40000000f00 */
[----:B------:R-:W-:Y:S02]  /*1b40*/  @P2 MOV R5, R45 ;  /* 0x0000002d00052202 */ /* 0x000fe40000000f00 */
        /* <DEDUP_REMOVED lines=21> */
.L_x_26790:
[----:B------:R-:W-:Y:S01]  /*1ca0*/  FADD.FTZ R41, RZ, R58 ;  /* 0x0000003aff297221 */ /* 0x000fe20000010000 */
[----:B------:R-:W0:Y:S01]  /*1cb0*/  @P0 LDC.64 R116, c[0x0][0x3a8] ;  /* 0x0000ea00ff740b82 */ /* 0x000e220000000a00 */
[----:B------:R-:W-:Y:S01]  /*1cc0*/  ISETP.NE.AND P2, PT, R39, RZ, PT ;  /* 0x000000ff2700720c */ /* 0x000fe20003f45270 */
[----:B------:R-:W-:Y:S01]  /*1cd0*/  BSSY.RECONVERGENT B0, `(.L_x_26791) ;  /* 0x0000097000007945 */ /* 0x000fe20003800200 */
[----:B------:R-:W-:-:S04]  /*1ce0*/  FADD.FTZ R41, R41, R59 ;  /* 0x0000003b29297221 */ /* 0x000fc80000010000 */
[----:B------:R-:W-:-:S04]  /*1cf0*/  FADD.FTZ R41, R41, R56 ;  /* 0x0000003829297221 */ /* 0x000fc80000010000 */
[----:B------:R-:W-:-:S04]  /*1d00*/  FADD.FTZ R41, R41, R53 ;  /* 0x0000003529297221 */ /* 0x000fc80000010000 */
[----:B------:R-:W-:-:S04]  /*1d10*/  FADD.FTZ R41, R41, R52 ;  /* 0x0000003429297221 */ /* 0x000fc80000010000 */
[----:B------:R-:W-:-:S04]  /*1d20*/  FADD.FTZ R41, R41, R54 ;  /* 0x0000003629297221 */ /* 0x000fc80000010000 */
[----:B------:R-:W-:Y:S01]  /*1d30*/  FADD.FTZ R41, R41, R55 ;  /* 0x0000003729297221 */ /* 0x000fe20000010000 */
[----:B0-----:R-:W-:-:S04]  /*1d40*/  @P0 IMAD.WIDE.U32 R116, R94, 0x10, R116 ;  /* 0x000000105e740825 */ /* 0x001fc800078e0074 */
[----:B------:R-:W-:Y:S01]  /*1d50*/  FADD.FTZ R41, R41, R60 ;  /* 0x0000003c29297221 */ /* 0x000fe20000010000 */
[----:B------:R-:W-:Y:S03]  /*1d60*/  @P0 STG.E.128 desc[UR6][R116.64], R4 ;  /* 0x0000000474000986 */ /* 0x000fe6000c101d06 */
        /* <DEDUP_REMOVED lines=141> */
.L_x_26792:
[----:B------:R-:W-:Y:S05]  /*2640*/  BSYNC.RECONVERGENT B0 ;  /* 0x0000000000007941 */ /* 0x000fea0003800200 */
.L_x_26791:
[----:B------:R-:W-:Y:S01]  /*2650*/  BAR.SYNC.DEFER_BLOCKING 0x0 ;  /* 0x0000000000007b1d */ /* 0x000fe20000010000 */
[----:B------:R-:W-:Y:S01]  /*2660*/  ISETP.GT.U32.AND P2, PT, R39, 0x3, PT ;  /* 0x000000032700780c */ /* 0x000fe20003f44070 */
[----:B------:R-:W-:Y:S01]  /*2670*/  HFMA2 R43, -RZ, RZ, 0, 0 ;  /* 0x00000000ff2b7431 */ /* 0x000fe200000001ff */
[----:B------:R-:W-:Y:S01]  /*2680*/  PLOP3.LUT P5, PT, PT, PT, UP0, 0x80, 0x8 ;  /* 0x000000000008781c */ /* 0x000fe20003faf008 */
[----:B------:R-:W-:Y:S01]  /*2690*/  HADD2.F32 R125, -RZ, R100.H1_H1 ;  /* 0x30000064ff7d7230 */ /* 0x000fe20000004100 */
[----:B------:R-:W-:Y:S01]  /*26a0*/  PLOP3.LUT P3, PT, PT, PT, PT, 0x8, 0x80 ;  /* 0x000000000080781c */ /* 0x000fe20003f6e170 */
[----:B------:R-:W-:-:S08]  /*26b0*/  UPLOP3.LUT UP0, UPT, UPT, UPT, UP0, 0x40, 0x4 ;  /* 0x000000000004789c */ /* 0x000fd00003f0e800 */
[----:B0-----:R-:W0:Y:S01]  /*26c0*/  @!P2 S2R R42, SR_CgaCtaId ;  /* 0x00000000002aa919 */ /* 0x001e220000008800 */
[----:B------:R-:W-:Y:S02]  /*26d0*/  @!P2 PLOP3.LUT P3, PT, P5, PT, PT, 0x80, 0x8 ;  /* 0x000000000008a81c */ /* 0x000fe40002f6f070 */
[----:B------:R-:W-:Y:S02]  /*26e0*/  @!P2 MOV R40, 0x400 ;  /* 0x000004000028a802 */ /* 0x000fe40000000f00 */
[----:B------:R-:W-:Y:S02]  /*26f0*/  @!P2 MOV R43, 0x500 ;  /* 0x00000500002ba802 */ /* 0x000fe40000000f00 */
[----:B0-----:R-:W-:Y:S02]  /*2700*/  @!P2 LEA R42, R42, R40, 0x18 ;  /* 0x000000282a2aa211 */ /* 0x001fe400078ec0ff */
[----:B------:R-:W-:-:S05]  /*2710*/  CS2R R40, SRZ ;  /* 0x0000000000287805 */ /* 0x000fca000001ff00 */
[----:B------:R-:W-:-:S04]  /*2720*/  @P3 IADD3 R42, PT, PT, R42, 0x20, RZ ;  /* 0x000000202a2a3810 */ /* 0x000fc80007ffe0ff */
[----:B------:R-:W-:-:S05]  /*2730*/  @!P2 LEA R42, R39, R42, 0x3 ;  /* 0x0000002a272aa211 */ /* 0x000fca00078e18ff */
[----:B------:R-:W-:Y:S01]  /*2740*/  @!P2 LDS.64 R40, [R42] ;  /* 0x000000002a28a984 */ /* 0x000fe20000000a00 */
[----:B------:R-:W-:-:S03]  /*2750*/  ISETP.NE.AND P2, PT, R48, RZ, PT ;  /* 0x000000ff3000720c */ /* 0x000fc60003f45270 */
[----:B------:R-:W0:Y:S02]  /*2760*/  SHFL.DOWN PT, R42, R43, 0x2, 0x1f ;  /* 0x08401f002b2a7f89 */ /* 0x000e2400000e0000 */
[----:B0-----:R-:W-:Y:S02]  /*2770*/  IADD3 R117, PT, PT, R42, R43, RZ ;  /* 0x0000002b2a757210 */ /* 0x001fe40007ffe0ff */
[----:B------:R-:W-:Y:S02]  /*2780*/  I2FP.F32.S32 R42, R42 ;  /* 0x0000002a002a7245 */ /* 0x000fe40000201400 */
[----:B------:R-:W-:Y:S02]  /*2790*/  I2FP.F32.S32 R116, R117 ;  /* 0x0000007500747245 */ /* 0x000fe40000201400 */
[----:B------:R-:W-:Y:S02]  /*27a0*/  I2FP.F32.U32 R43, R43 ;  /* 0x0000002b002b7245 */ /* 0x000fe40000201000 */
[----:B------:R-:W0:Y:S01]  /*27b0*/  MUFU.RCP R115, R116 ;  /* 0x0000007400737308 */ /* 0x000e220000001000 */
[----:B------:R-:W1:Y:S04]  /*27c0*/  SHFL.DOWN PT, R57, R40, 0x2, 0x1f ;  /* 0x08401f0028397f89 */ /* 0x000e6800000e0000 */
[----:B------:R-:W2:Y:S01]  /*27d0*/  SHFL.DOWN PT, R118, R41, 0x2, 0x1f ;  /* 0x08401f0029767f89 */ /* 0x000ea200000e0000 */
[C---:B-1----:R-:W-:Y:S01]  /*27e0*/  FMUL.FTZ R119, R57.reuse, R42 ;  /* 0x0000002a39777220 */ /* 0x042fe20000410000 */
[----:B------:R-:W-:-:S03]  /*27f0*/  FADD.FTZ R57, -R57, R40 ;  /* 0x0000002839397221 */ /* 0x000fc60000010100 */
[----:B------:R-:W-:Y:S01]  /*2800*/  FFMA.FTZ R119, R43, R40, R119 ;  /* 0x000000282b777223 */ /* 0x000fe20000010077 */
[----:B------:R-:W-:Y:S01]  /*2810*/  FMUL.FTZ R57, R57, R57 ;  /* 0x0000003939397220 */ /* 0x000fe20000410000 */
[----:B------:R-:W1:Y:S01]  /*2820*/  SHFL.DOWN PT, R40, R117, 0x1, 0x1f ;  /* 0x08201f0075287f89 */ /* 0x000e6200000e0000 */
[----:B--2---:R-:W-:Y:S01]  /*2830*/  FADD.FTZ R118, R118, R41 ;  /* 0x0000002976767221 */ /* 0x004fe20000010000 */
[----:B0-----:R-:W-:Y:S01]  /*2840*/  FMUL.FTZ R119, R115, R119 ;  /* 0x0000007773777220 */ /* 0x001fe20000410000 */
[----:B------:R-:W-:-:S04]  /*2850*/  FMUL.FTZ R57, R57, R43 ;  /* 0x0000002b39397220 */ /* 0x000fc80000410000 */
[----:B------:R-:W-:Y:S02]  /*2860*/  FMUL.FTZ R57, R57, R42 ;  /* 0x0000002a39397220 */ /* 0x000fe40000410000 */
[----:B------:R-:W0:Y:S02]  /*2870*/  SHFL.DOWN PT, R42, R119, 0x1, 0x1f ;  /* 0x08201f00772a7f89 */ /* 0x000e2400000e0000 */
[----:B------:R-:W-:-:S05]  /*2880*/  FFMA.FTZ R57, R115, R57, R118 ;  /* 0x0000003973397223 */ /* 0x000fca0000010076 */
[----:B------:R-:W2:Y:S01]  /*2890*/  SHFL.DOWN PT, R43, R57, 0x1, 0x1f ;  /* 0x08201f00392b7f89 */ /* 0x000ea200000e0000 */
[-C--:B-1----:R-:W-:Y:S02]  /*28a0*/  IADD3 R41, PT, PT, R117, R40.reuse, RZ ;  /* 0x0000002875297210 */ /* 0x082fe40007ffe0ff */
[----:B------:R-:W-:Y:S02]  /*28b0*/  I2FP.F32.S32 R40, R40 ;  /* 0x0000002800287245 */ /* 0x000fe40000201400 */
[----:B------:R-:W-:Y:S01]  /*28c0*/  I2FP.F32.S32 R41, R41 ;  /* 0x0000002900297245 */ /* 0x000fe20000201400 */
[----:B0-----:R-:W-:-:S05]  /*28d0*/  FADD.FTZ R115, R119, -R42 ;  /* 0x8000002a77737221 */ /* 0x001fca0000010000 */
[----:B------:R-:W0:Y:S01]  /*28e0*/  MUFU.RCP R41, R41 ;  /* 0x0000002900297308 */ /* 0x000e220000001000 */
[----:B------:R-:W-:Y:S01]  /*28f0*/  FMUL.FTZ R42, R42, R40 ;  /* 0x000000282a2a7220 */ /* 0x000fe20000410000 */
[----:B------:R-:W-:-:S03]  /*2900*/  FMUL.FTZ R115, R115, R115 ;  /* 0x0000007373737220 */ /* 0x000fc60000410000 */
[C---:B------:R-:W-:Y:S01]  /*2910*/  FFMA.FTZ R42, R116.reuse, R119, R42 ;  /* 0x00000077742a7223 */ /* 0x040fe2000001002a */
[----:B--2---:R-:W-:Y:S01]  /*2920*/  FADD.FTZ R43, R57, R43 ;  /* 0x0000002b392b7221 */ /* 0x004fe20000010000 */
[----:B------:R-:W-:Y:S01]  /*2930*/  FMUL.FTZ R115, R116, R115 ;  /* 0x0000007374737220 */ /* 0x000fe20000410000 */
[----:B------:R-:W1:Y:S03]  /*2940*/  @!P2 LDC.64 R118, c[0x0][0x3c8] ;  /* 0x0000f200ff76ab82 */ /* 0x000e660000000a00 */
[----:B------:R-:W-:-:S05]  /*2950*/  FMUL.FTZ R115, R115, R40 ;  /* 0x0000002873737220 */ /* 0x000fca0000410000 */
[----:B------:R-:W2:Y:S01]  /*2960*/  @!P2 LDC.64 R116, c[0x0][0x3c0] ;  /* 0x0000f000ff74ab82 */ /* 0x000ea20000000a00 */
[C---:B0-----:R-:W-:Y:S01]  /*2970*/  FMUL.FTZ R42, R41.reuse, R42 ;  /* 0x0000002a292a7220 */ /* 0x041fe20000410000 */
[----:B------:R-:W-:-:S04]  /*2980*/  FFMA.FTZ R40, R41, R115, R43 ;  /* 0x0000007329287223 */ /* 0x000fc8000001002b */
[----:B------:R-:W0:Y:S02]  /*2990*/  SHFL.IDX PT, R115, R42, RZ, 0x1f ;  /* 0x00001fff2a737589 */ /* 0x000e2400000e0000 */
[----:B------:R-:W3:Y:S02]  /*29a0*/  LDC R41, c[0x0][0x448] ;  /* 0x00011200ff297b82 */ /* 0x000ee40000000800 */
[----:B------:R-:W3:Y:S01]  /*29b0*/  SHFL.IDX PT, R40, R40, RZ, 0x1f ;  /* 0x00001fff28287589 */ /* 0x000ee200000e0000 */
[----:B-1----:R-:W-:-:S04]  /*29c0*/  @!P2 IMAD.WIDE R118, R38, 0x4, R118 ;  /* 0x000000042676a825 */ /* 0x002fc800078e0276 */
[----:B--2---:R-:W-:-:S04]  /*29d0*/  @!P2 IMAD.WIDE R116, R38, 0x4, R116 ;  /* 0x000000042674a825 */ /* 0x004fc800078e0274 */
[----:B0-----:R-:W-:Y:S01]  /*29e0*/  FMUL.FTZ R42, R115, R115 ;  /* 0x00000073732a7220 */ /* 0x001fe20000410000 */
[----:B------:R0:W-:Y:S01]  /*29f0*/  @!P2 STG.E desc[UR6][R116.64], R115 ;  /* 0x000000737400a986 */ /* 0x0001e2000c101906 */
[----:B---3--:R-:W-:-:S03]  /*2a00*/  FFMA.FTZ R40, R40, UR9, R41 ;  /* 0x0000000928287c23 */ /* 0x008fc60008010029 */
[----:B------:R-:W-:Y:S01]  /*2a10*/  FSEL R42, R42, RZ, P4 ;  /* 0x000000ff2a2a7208 */ /* 0x000fe20002000000 */
[----:B------:R-:W-:-:S04]  /*2a20*/  HADD2.F32 R41, -RZ, R112.H0_H0 ;  /* 0x20000070ff297230 */ /* 0x000fc80000004100 */
[----:B------:R-:W-:Y:S01]  /*2a30*/  FADD.FTZ R40, R40, R42 ;  /* 0x0000002a28287221 */ /* 0x000fe20000010000 */
[----:B0-----:R-:W-:-:S03]  /*2a40*/  FSEL R115, R115, RZ, !P4 ;  /* 0x000000ff73737208 */ /* 0x001fc60006000000 */
[----:B------:R0:W1:Y:S01]  /*2a50*/  MUFU.RSQ R57, R40 ;  /* 0x0000002800397308 */ /* 0x0000620000001400 */
[----:B------:R-:W2:Y:S01]  /*2a60*/  LDC.64 R116, c[0x0][0x428] ;  /* 0x00010a00ff747b82 */ /* 0x000ea20000000a00 */
[C---:B------:R-:W-:Y:S01]  /*2a70*/  FADD.FTZ R42, -R115.reuse, R58 ;  /* 0x0000003a732a7221 */ /* 0x040fe20000010100 */
[C---:B------:R-:W-:Y:S01]  /*2a80*/  FADD.FTZ R43, -R115.reuse, R59 ;  /* 0x0000003b732b7221 */ /* 0x040fe20000010100 */
[C---:B------:R-:W-:Y:S01]  /*2a90*/  FADD.FTZ R58, -R115.reuse, R56 ;  /* 0x00000038733a7221 */ /* 0x040fe20000010100 */
[--C-:B------:R-:W-:Y:S02]  /*2aa0*/  HADD2.F32 R56, -RZ, R111.reuse.H1_H1 ;  /* 0x3000006fff387230 */ /* 0x100fe40000004100 */
[C---:B------:R-:W-:Y:S01]  /*2ab0*/  FADD.FTZ R52, -R115.reuse, R52 ;  /* 0x0000003473347221 */ /* 0x040fe20000010100 */
[----:B0-----:R-:W-:Y:S02]  /*2ac0*/  HADD2.F32 R40, -RZ, R24.H0_H0 ;  /* 0x20000018ff287230 */ /* 0x001fe40000004100 */
[C---:B------:R-:W-:Y:S01]  /*2ad0*/  FADD.FTZ R54, -R115.reuse, R54 ;  /* 0x0000003673367221 */ /* 0x040fe20000010100 */
[C---:B------:R-:W-:Y:S01]  /*2ae0*/  FADD.FTZ R55, -R115.reuse, R55 ;  /* 0x0000003773377221 */ /* 0x040fe20000010100 */
[C---:B------:R-:W-:Y:S01]  /*2af0*/  FADD.FTZ R60, -R115.reuse, R60 ;  /* 0x0000003c733c7221 */ /* 0x040fe20000010100 */
[C---:B------:R-:W-:Y:S01]  /*2b00*/  FADD.FTZ R65, -R115.reuse, R65 ;  /* 0x0000004173417221 */ /* 0x040fe20000010100 */
[C---:B------:R-:W-:Y:S01]  /*2b10*/  FADD.FTZ R66, -R115.reuse, R66 ;  /* 0x0000004273427221 */ /* 0x040fe20000010100 */
[C---:B------:R-:W-:Y:S01]  /*2b20*/  FADD.FTZ R67, -R115.reuse, R67 ;  /* 0x0000004373437221 */ /* 0x040fe20000010100 */
[----:B------:R-:W-:Y:S01]  /*2b30*/  FADD.FTZ R68, -R115, R68 ;  /* 0x0000004473447221 */ /* 0x000fe20000010100 */
[C---:B-1----:R-:W-:Y:S01]  /*2b40*/  FMUL.FTZ R42, R57.reuse, R42 ;  /* 0x0000002a392a7220 */ /* 0x042fe20000410000 */
[C---:B------:R-:W-:Y:S01]  /*2b50*/  FMUL.FTZ R43, R57.reuse, R43 ;  /* 0x0000002b392b7220 */ /* 0x040fe20000410000 */
[----:B------:R-:W-:Y:S01]  /*2b60*/  FMUL.FTZ R58, R57, R58 ;  /* 0x0000003a393a7220 */ /* 0x000fe20000410000 */
[----:B------:R0:W-:Y:S01]  /*2b70*/  @!P2 STG.E desc[UR6][R118.64], R57 ;  /* 0x000000397600a986 */ /* 0x0001e2000c101906 */
[----:B------:R-:W-:Y:S01]  /*2b80*/  FFMA.FTZ R40, R42, R41, R40 ;  /* 0x000000292a287223 */ /* 0x000fe20000010028 */
[----:B------:R-:W-:-:S02]  /*2b90*/  HADD2.F32 R42, -RZ, R111.H0_H0 ;  /* 0x2000006fff2a7230 */ /* 0x000fc40000004100 */
[C---:B------:R-:W-:Y:S01]  /*2ba0*/  FMUL.FTZ R52, R57.reuse, R52 ;  /* 0x0000003439347220 */ /* 0x040fe20000410000 */
[----:B------:R-:W-:Y:S02]  /*2bb0*/  HADD2.F32 R41, -RZ, R87.H0_H0 ;  /* 0x20000057ff297230 */ /* 0x000fe40000004100 */
[C---:B------:R-:W-:Y:S01]  /*2bc0*/  FMUL.FTZ R54, R57.reuse, R54 ;  /* 0x0000003639367220 */ /* 0x040fe20000410000 */
[C---:B------:R-:W-:Y:S01]  /*2bd0*/  FMUL.FTZ R55, R57.reuse, R55 ;  /* 0x0000003739377220 */ /* 0x040fe20000410000 */
[----:B------:R-:W-:Y:S01]  /*2be0*/  FMUL.FTZ R60, R57, R60 ;  /* 0x0000003c393c7220 */ /* 0x000fe20000410000 */
[----:B------:R-:W-:Y:S01]  /*2bf0*/  FADD.FTZ R71, -R115, R71 ;  /* 0x0000004773477221 */ /* 0x000fe20000010100 */
[----:B------:R-:W-:Y:S01]  /*2c00*/  FFMA.FTZ R41, R43, R42, R41 ;  /* 0x0000002a2b297223 */ /* 0x000fe20000010029 */
[----:B------:R-:W-:Y:S02]  /*2c10*/  HADD2.F32 R42, -RZ, R25.H0_H0 ;  /* 0x20000019ff2a7230 */ /* 0x000fe40000004100 */
[----:B------:R-:W-:Y:S01]  /*2c20*/  FADD.FTZ R43, -R115, R53 ;  /* 0x00000035732b7221 */ /* 0x000fe20000010100 */
[----:B------:R-:W-:-:S02]  /*2c30*/  HADD2.F32 R53, -RZ, R110.H1_H1 ;  /* 0x3000006eff357230 */ /* 0x000fc40000004100 */
[C---:B------:R-:W-:Y:S01]  /*2c40*/  FADD.FTZ R72, -R115.reuse, R72 ;  /* 0x0000004873487221 */ /* 0x040fe20000010100 */
[----:B------:R-:W-:Y:S01]  /*2c50*/  FADD.FTZ R73, -R115, R73 ;  /* 0x0000004973497221 */ /* 0x000fe20000010100 */
[----:B------:R-:W-:Y:S01]  /*2c60*/  FFMA.FTZ R42, R58, R56, R42 ;  /* 0x000000383a2a7223 */ /* 0x000fe2000001002a */
[----:B------:R-:W-:Y:S01]  /*2c70*/  FMUL.FTZ R56, R57, R43 ;  /* 0x0000002b39387220 */ /* 0x000fe20000410000 */
[----:B------:R-:W-:Y:S02]  /*2c80*/  HADD2.F32 R43, -RZ, R86.H1_H1 ;  /* 0x30000056ff2b7230 */ /* 0x000fe40000004100 */
[----:B------:R-:W-:Y:S01]  /*2c90*/  FADD.FTZ R74, -R115, R74 ;  /* 0x0000004a734a7221 */ /* 0x000fe20000010100 */
[----:B--2---:R-:W-:-:S04]  /*2ca0*/  IMAD.WIDE.U32 R58, R0, 0x10, R116 ;  /* 0x00000010003a7825 */ /* 0x004fc800078e0074 */
[C---:B------:R-:W-:Y:S01]  /*2cb0*/  FADD.FTZ R77, -R115.reuse, R77 ;  /* 0x0000004d734d7221 */ /* 0x040fe20000010100 */
[C---:B------:R-:W-:Y:S01]  /*2cc0*/  FADD.FTZ R78, -R115.reuse, R78 ;  /* 0x0000004e734e7221 */ /* 0x040fe20000010100 */
[----:B------:R-:W-:Y:S01]  /*2cd0*/  FFMA.FTZ R43, R56, R53, R43 ;  /* 0x00000035382b7223 */ /* 0x000fe2000001002b */
[----:B------:R-:W-:Y:S02]  /*2ce0*/  HADD2.F32 R0, -RZ, R110.H0_H0 ;  /* 0x2000006eff007230 */ /* 0x000fe40000004100 */
[C---:B------:R-:W-:Y:S01]  /*2cf0*/  FADD.FTZ R79, -R115.reuse, R79 ;  /* 0x0000004f734f7221 */ /* 0x040fe20000010100 */
[C---:B------:R-:W-:Y:S01]  /*2d00*/  FADD.FTZ R80, -R115.reuse, R80 ;  /* 0x0000005073507221 */ /* 0x040fe20000010100 */
[C---:B------:R-:W-:Y:S01]  /*2d10*/  FADD.FTZ R82, -R115.reuse, R82 ;  /* 0x0000005273527221 */ /* 0x040fe20000010100 */
[----:B------:R1:W-:Y:S01]  /*2d20*/  STG.E.128 desc[UR6][R58.64], R40 ;  /* 0x000000283a007986 */ /* 0x0003e2000c101d06 */
        /* <DEDUP_REMOVED lines=15> */
[----:B0-----:R-:W-:Y:S01]  /*2e20*/  FADD.FTZ R118, -R115, R46 ;  /* 0x0000002e73767221 */ /* 0x001fe20000010100 */
[----:B------:R-:W-:-:S02]  /*2e30*/  HADD2.F32 R46, -RZ, R21.H0_H0 ;  /* 0x20000015ff2e7230 */ /* 0x000fc40000004100 */
[C---:B-1----:R-:W-:Y:S01]  /*2e40*/  FADD.FTZ R58, -R115.reuse, R44 ;  /* 0x0000002c733a7221 */ /* 0x042fe20000010100 */
[----:B------:R-:W-:Y:S02]  /*2e50*/  HADD2.F32 R40, -RZ, R22.H0_H0 ;  /* 0x20000016ff287230 */ /* 0x000fe40000004100 */
[C---:B------:R-:W-:Y:S01]  /*2e60*/  FADD.FTZ R59, -R115.reuse, R45 ;  /* 0x0000002d733b7221 */ /* 0x040fe20000010100 */
[--C-:B------:R-:W-:Y:S02]  /*2e70*/  HADD2.F32 R45, -RZ, R109.reuse.H0_H0 ;  /* 0x2000006dff2d7230 */ /* 0x100fe40000004100 */
[----:B------:R-:W-:Y:S01]  /*2e80*/  FADD.FTZ R115, -R115, R47 ;  /* 0x0000002f73737221 */ /* 0x000fe20000010100 */
[----:B------:R-:W-:Y:S02]  /*2e90*/  HADD2.F32 R41, -RZ, R86.H0_H0 ;  /* 0x20000056ff297230 */ /* 0x000fe40000004100 */
[----:B------:R-:W-:Y:S01]  /*2ea0*/  FFMA.FTZ R40, R52, R0, R40 ;  /* 0x0000000034287223 */ /* 0x000fe20000010028 */
[----:B------:R-:W-:-:S02]  /*2eb0*/  HADD2.F32 R44, -RZ, R109.H1_H1 ;  /* 0x3000006dff2c7230 */ /* 0x000fc40000004100 */
[C---:B------:R-:W-:Y:S01]  /*2ec0*/  FMUL.FTZ R65, R57.reuse, R65 ;  /* 0x0000004139417220 */ /* 0x040fe20000410000 */
[----:B------:R-:W-:Y:S02]  /*2ed0*/  HADD2.F32 R42, -RZ, R23.H0_H0 ;  /* 0x20000017ff2a7230 */ /* 0x000fe40000004100 */
[----:B------:R-:W-:Y:S01]  /*2ee0*/  FFMA.FTZ R41, R54, R45, R41 ;  /* 0x0000002d36297223 */ /* 0x000fe20000010029 */
[--C-:B------:R-:W-:Y:S02]  /*2ef0*/  HADD2.F32 R0, -RZ, R108.reuse.H1_H1 ;  /* 0x3000006cff007230 */ /* 0x100fe40000004100 */
[----:B------:R-:W-:Y:S01]  /*2f00*/  FMUL.FTZ R66, R57, R66 ;  /* 0x0000004239427220 */ /* 0x000fe20000410000 */
[----:B------:R-:W-:Y:S02]  /*2f10*/  HADD2.F32 R43, -RZ, R75.H1_H1 ;  /* 0x3000004bff2b7230 */ /* 0x000fe40000004100 */
[----:B------:R-:W-:Y:S01]  /*2f20*/  FFMA.FTZ R42, R55, R44, R42 ;  /* 0x0000002c372a7223 */ /* 0x000fe2000001002a */
        /* <DEDUP_REMOVED lines=9> */
[----:B------:R-:W-:Y:S01]  /*2fc0*/  FMUL.FTZ R71, R57, R71 ;  /* 0x0000004739477220 */ /* 0x000fe20000410000 */
[--C-:B------:R-:W-:Y:S02]  /*2fd0*/  HADD2.F32 R55, -RZ, R106.reuse.H1_H1 ;  /* 0x3000006aff377230 */ /* 0x100fe40000004100 */
[----:B------:R-:W-:Y:S01]  /*2fe0*/  FFMA.FTZ R45, R66, R47, R45 ;  /* 0x0000002f422d7223 */ /* 0x000fe2000001002d */
[----:B------:R-:W-:Y:S02]  /*2ff0*/  HADD2.F32 R47, -RZ, R69.H1_H1 ;  /* 0x30000045ff2f7230 */ /* 0x000fe40000004100 */
[----:B------:R-:W-:Y:S01]  /*3000*/  FFMA.FTZ R46, R67, R0, R46 ;  /* 0x00000000432e7223 */ /* 0x000fe2000001002e */
[----:B------:R-:W-:Y:S02]  /*3010*/  HADD2.F32 R54, -RZ, R106.H0_H0 ;  /* 0x2000006aff367230 */ /* 0x000fe40000004100 */
[----:B------:R-:W-:Y:S01]  /*3020*/  FMUL.FTZ R72, R57, R72 ;  /* 0x0000004839487220 */ /* 0x000fe20000410000 */
[----:B------:R-:W-:-:S02]  /*3030*/  HADD2.F32 R52, -RZ, R18.H0_H0 ;  /* 0x20000012ff347230 */ /* 0x000fc40000004100 */
[----:B------:R-:W-:Y:S01]  /*3040*/  FFMA.FTZ R47, R68, R55, R47 ;  /* 0x00000037442f7223 */ /* 0x000fe2000001002f */
[----:B------:R-:W-:Y:S02]  /*3050*/  HADD2.F32 R0, -RZ, R105.H0_H0 ;  /* 0x20000069ff007230 */ /* 0x000fe40000004100 */
[----:B------:R-:W-:Y:S01]  /*3060*/  FMUL.FTZ R73, R57, R73 ;  /* 0x0000004939497220 */ /* 0x000fe20000410000 */
[----:B------:R-:W-:Y:S02]  /*3070*/  HADD2.F32 R53, -RZ, R69.H0_H0 ;  /* 0x20000045ff357230 */ /* 0x000fe40000004100 */
[----:B------:R-:W-:Y:S01]  /*3080*/  FFMA.FTZ R52, R71, R54, R52 ;  /* 0x0000003647347223 */ /* 0x000fe20000010034 */
[----:B------:R-:W-:Y:S02]  /*3090*/  HADD2.F32 R65, -RZ, R105.H1_H1 ;  /* 0x30000069ff417230 */ /* 0x000fe40000004100 */
[----:B------:R-:W-:Y:S01]  /*30a0*/  FMUL.FTZ R74, R57, R74 ;  /* 0x0000004a394a7220 */ /* 0x000fe20000410000 */
[----:B------:R-:W-:-:S02]  /*30b0*/  HADD2.F32 R54, -RZ, R19.H0_H0 ;  /* 0x20000013ff367230 */ /* 0x000fc40000004100 */
[----:B------:R-:W-:Y:S01]  /*30c0*/  FFMA.FTZ R53, R72, R0, R53 ;  /* 0x0000000048357223 */ /* 0x000fe20000010035 */
[--C-:B------:R-:W-:Y:S02]  /*30d0*/  HADD2.F32 R60, -RZ, R104.reuse.H1_H1 ;  /* 0x30000068ff3c7230 */ /* 0x100fe40000004100 */
[----:B------:R-:W-:Y:S01]  /*30e0*/  FMUL.FTZ R77, R57, R77 ;  /* 0x0000004d394d7220 */ /* 0x000fe20000410000 */
[----:B------:R-:W-:Y:S02]  /*30f0*/  HADD2.F32 R55, -RZ, R63.H1_H1 ;  /* 0x3000003fff377230 */ /* 0x000fe40000004100 */
[----:B------:R-:W-:Y:S01]  /*3100*/  FFMA.FTZ R54, R73, R65, R54 ;  /* 0x0000004149367223 */ /* 0x000fe20000010036 */
[----:B------:R-:W-:Y:S01]  /*3110*/  HADD2.F32 R0, -RZ, R104.H0_H0 ;  /* 0x20000068ff007230 */ /* 0x000fe20000004100 */
[----:B------:R-:W-:Y:S01]  /*3120*/  SHF.R.U64 R73, R36, 0x10, R37 ;  /* 0x0000001024497819 */ /* 0x000fe20000001225 */
[----:B------:R-:W-:Y:S02]  /*3130*/  HADD2.F32 R56, -RZ, R16.H0_H0 ;  /* 0x20000010ff387230 */ /* 0x000fe40000004100 */
[----:B------:R-:W-:Y:S01]  /*3140*/  FFMA.FTZ R55, R74, R60, R55 ;  /* 0x0000003c4a377223 */ /* 0x000fe20000010037 */
[----:B------:R-:W-:Y:S01]  /*3150*/  SHF.R.U64 R72, R16, 0x10, R17 ;  /* 0x0000001010487819 */ /* 0x000fe20000001211 */
[----:B------:R-:W-:Y:S01]  /*3160*/  FMUL.FTZ R66, R57, R118 ;  /* 0x0000007639427220 */ /* 0x000fe20000410000 */
[----:B------:R-:W-:Y:S01]  /*3170*/  SHF.R.U32.HI R60, RZ, 0x10, R37 ;  /* 0x00000010ff3c7819 */ /* 0x000fe20000011625 */
[----:B------:R-:W-:Y:S01]  /*3180*/  FFMA.FTZ R56, R77, R0, R56 ;  /* 0x000000004d387223 */ /* 0x000fe20000010038 */
[----:B------:R-:W-:Y:S01]  /*3190*/  SHF.R.U32.HI R0, RZ, 0x10, R17 ;  /* 0x00000010ff007819 */ /* 0x000fe20000011611 */
        /* <DEDUP_REMOVED lines=8> */
[----:B------:R-:W-:-:S04]  /*3220*/  IMAD.WIDE.U32 R118, R49, 0x10, R116 ;  /* 0x0000001031767825 */ /* 0x000fc800078e0074 */
        /* <DEDUP_REMOVED lines=20> */
[----:B------:R-:W-:Y:S01]  /*3370*/  IMAD.WIDE.U32 R122, R62, 0x10, R116 ;  /* 0x000000103e7a7825 */ /* 0x000fe200078e0074 */
[----:B------:R0:W-:Y:S01]  /*3380*/  STG.E.128 desc[UR6][R118.64], R40 ;  /* 0x0000002876007986 */ /* 0x0001e2000c101d06 */
[----:B------:R-:W-:-:S02]  /*3390*/  SHF.R.U64 R0, R34, 0x10, R35 ;  /* 0x0000001022007819 */ /* 0x000fc40000001223 */
[----:B------:R-:W-:Y:S01]  /*33a0*/  IMAD.WIDE.U32 R120, R50, 0x10, R116 ;  /* 0x0000001032787825 */ /* 0x000fe200078e0074 */
[----:B------:R-:W-:-:S03]  /*33b0*/  SHF.R.U64 R62, R14, 0x10, R15 ;  /* 0x000000100e3e7819 */ /* 0x000fc6000000120f */
[----:B------:R-:W-:Y:S01]  /*33c0*/  IMAD.WIDE.U32 R72, R64, 0x10, R116 ;  /* 0x0000001040487825 */ /* 0x000fe200078e0074 */
[----:B------:R-:W-:Y:S01]  /*33d0*/  SHF.R.U32.HI R64, RZ, 0x10, R35 ;  /* 0x00000010ff407819 */ /* 0x000fe20000011623 */
[----:B------:R1:W-:Y:S02]  /*33e0*/  STG.E.128 desc[UR6][R120.64], R44 ;  /* 0x0000002c78007986 */ /* 0x0003e4000c101d06 */
[----:B------:R-:W-:Y:S02]  /*33f0*/  HADD2.F32 R71, -RZ, R103.H1_H1 ;  /* 0x30000067ff477230 */ /* 0x000fe40000004100 */
[----:B------:R-:W-:Y:S02]  /*3400*/  HADD2.F32 R68, -RZ, R17.H0_H0 ;  /* 0x20000011ff447230 */ /* 0x000fe40000004100 */
[----:B------:R-:W-:Y:S02]  /*3410*/  HADD2.F32 R0, -RZ, R0.H0_H0 ;  /* 0x20000000ff007230 */ /* 0x000fe40000004100 */
[----:B------:R-:W-:Y:S01]  /*3420*/  HADD2.F32 R50, -RZ, R15.H0_H0 ;  /* 0x2000000fff327230 */ /* 0x000fe20000004100 */
[----:B0-----:R-:W-:Y:S01]  /*3430*/  SHF.R.U32.HI R40, RZ, 0x10, R15 ;  /* 0x00000010ff287819 */ /* 0x001fe2000001160f */
[----:B------:R-:W-:-:S02]  /*3440*/  HADD2.F32 R42, -RZ, R62.H0_H0 ;  /* 0x2000003eff2a7230 */ /* 0x000fc40000004100 */
[----:B------:R-:W-:Y:S01]  /*3450*/  FFMA.FTZ R58, R79, R71, R68 ;  /* 0x000000474f3a7223 */ /* 0x000fe20000010044 */
[----:B------:R-:W-:-:S04]  /*3460*/  IMAD.WIDE.U32 R60, R61, 0x10, R116 ;  /* 0x000000103d3c7825 */ /* 0x000fc800078e0074 */
[----:B------:R-:W-:Y:S01]  /*3470*/  FFMA.FTZ R41, R83, R0, R42 ;  /* 0x0000000053297223 */ /* 0x000fe2000001002a */
[----:B------:R-:W-:-:S04]  /*3480*/  IMAD.WIDE.U32 R78, R81, 0x10, R116 ;  /* 0x00000010514e7825 */ /* 0x000fc800078e0074 */
[----:B------:R-:W-:Y:S01]  /*3490*/  FFMA.FTZ R42, R84, R125, R50 ;  /* 0x0000007d542a7223 */ /* 0x000fe20000010032 */
[----:B------:R0:W-:Y:S01]  /*34a0*/  STG.E.128 desc[UR6][R60.64], R52 ;  /* 0x000000343c007986 */ /* 0x0001e2000c101d06 */
[----:B------:R-:W-:Y:S01]  /*34b0*/  SHF.R.U64 R50, R12, 0x10, R13 ;  /* 0x000000100c327819 */ /* 0x000fe2000000120d */
[----:B-1----:R-:W-:Y:S02]  /*34c0*/  HADD2.F32 R44, -RZ, R64.H0_H0 ;  /* 0x20000040ff2c7230 */ /* 0x002fe40000004100 */
[----:B------:R-:W-:Y:S01]  /*34d0*/  HADD2.F32 R46, -RZ, R40.H0_H0 ;  /* 0x20000028ff2e7230 */ /* 0x000fe20000004100 */
[----:B------:R1:W-:Y:S01]  /*34e0*/  STG.E.128 desc[UR6][R122.64], R56 ;  /* 0x000000387a007986 */ /* 0x0003e2000c101d06 */
[----:B------:R-:W-:Y:S02]  /*34f0*/  HADD2.F32 R49, -RZ, R103.H0_H0 ;  /* 0x20000067ff317230 */ /* 0x000fe40000004100 */
[----:B------:R-:W-:Y:S02]  /*3500*/  HADD2.F32 R81, -RZ, R14.H0_H0 ;  /* 0x2000000eff517230 */ /* 0x000fe40000004100 */
[----:B------:R-:W-:Y:S01]  /*3510*/  FFMA.FTZ R43, R85, R44, R46 ;  /* 0x0000002c552b7223 */ /* 0x000fe2000001002e */
[----:B------:R-:W-:Y:S01]  /*3520*/  HADD2.F32 R45, -RZ, R100.H0_H0 ;  /* 0x20000064ff2d7230 */ /* 0x000fe20000004100 */
[----:B------:R-:W-:Y:S01]  /*3530*/  SHF.R.U64 R46, R32, 0x10, R33 ;  /* 0x00000010202e7819 */ /* 0x000fe20000001221 */
[----:B------:R-:W-:-:S02]  /*3540*/  HADD2.F32 R47, -RZ, R12.H0_H0 ;  /* 0x2000000cff2f7230 */ /* 0x000fc40000004100 */
[----:B------:R-:W-:Y:S01]  /*3550*/  FFMA.FTZ R40, R82, R49, R81 ;  /* 0x0000003152287223 */ /* 0x000fe20000010051 */
[----:B------:R-:W-:Y:S01]  /*3560*/  HADD2.F32 R50, -RZ, R50.H0_H0 ;  /* 0x20000032ff327230 */ /* 0x000fe20000004100 */
[----:B------:R-:W-:Y:S01]  /*3570*/  SHF.R.U32.HI R81, RZ, 0x10, R9 ;  /* 0x00000010ff517819 */ /* 0x000fe20000011609 */
[----:B------:R-:W-:Y:S02]  /*3580*/  HADD2.F32 R46, -RZ, R46.H0_H0 ;  /* 0x2000002eff2e7230 */ /* 0x000fe40000004100 */
[----:B------:R-:W-:Y:S01]  /*3590*/  FFMA.FTZ R44, R88, R45, R47 ;  /* 0x0000002d582c7223 */ /* 0x000fe2000001002f */
[----:B0-----:R-:W-:Y:S01]  /*35a0*/  SHF.R.U32.HI R54, RZ, 0x10, R33 ;  /* 0x00000010ff367819 */ /* 0x001fe20000011621 */
[----:B------:R-:W-:Y:S01]  /*35b0*/  HADD2.F32 R60, -RZ, R9.H0_H0 ;  /* 0x20000009ff3c7230 */ /* 0x000fe20000004100 */
[----:B------:R-:W-:Y:S01]  /*35c0*/  SHF.R.U64 R53, R30, 0x10, R31 ;  /* 0x000000101e357819 */ /* 0x000fe2000000121f */
[----:B------:R-:W-:Y:S01]  /*35d0*/  HADD2.F32 R47, -RZ, R99.H1_H1 ;  /* 0x30000063ff2f7230 */ /* 0x000fe20000004100 */
[----:B------:R-:W-:Y:S01]  /*35e0*/  SHF.R.U64 R55, R10, 0x10, R11 ;  /* 0x000000100a377819 */ /* 0x000fe2000000120b */
[----:B-1----:R-:W-:Y:S01]  /*35f0*/  HADD2.F32 R58, -RZ, R92.H1_H1 ;  /* 0x3000005cff3a7230 */ /* 0x002fe20000004100 */
[----:B------:R-:W-:Y:S01]  /*3600*/  SHF.R.U32.HI R56, RZ, 0x10, R13 ;  /* 0x00000010ff387819 */ /* 0x000fe2000001160d */
[----:B------:R-:W-:Y:S01]  /*3610*/  HADD2.F32 R49, -RZ, R13.H0_H0 ;  /* 0x2000000dff317230 */ /* 0x000fe20000004100 */
[----:B------:R-:W-:Y:S01]  /*3620*/  SHF.R.U64 R57, R28, 0x10, R29 ;  /* 0x000000101c397819 */ /* 0x000fe2000000121d */
[----:B------:R-:W-:Y:S01]  /*3630*/  HADD2.F32 R54, -RZ, R54.H0_H0 ;  /* 0x20000036ff367230 */ /* 0x000fe20000004100 */
[----:B------:R-:W-:Y:S01]  /*3640*/  SHF.R.U64 R59, R8, 0x10, R9 ;  /* 0x00000010083b7819 */ /* 0x000fe20000001209 */
[----:B------:R-:W-:-:S02]  /*3650*/  HADD2.F32 R56, -RZ, R56.H0_H0 ;  /* 0x20000038ff387230 */ /* 0x000fc40000004100 */
[----:B------:R-:W-:Y:S01]  /*3660*/  FFMA.FTZ R45, R89, R46, R50 ;  /* 0x0000002e592d7223 */ /* 0x000fe20000010032 */
[----:B------:R-:W-:Y:S02]  /*3670*/  HADD2.F32 R53, -RZ, R53.H0_H0 ;  /* 0x20000035ff357230 */ /* 0x000fe40000004100 */
[----:B------:R-:W-:Y:S01]  /*3680*/  FFMA.FTZ R58, R113, R58, R60 ;  /* 0x0000003a713a7223 */ /* 0x000fe2000001003c */
[----:B------:R-:W-:Y:S02]  /*3690*/  HADD2.F32 R55, -RZ, R55.H0_H0 ;  /* 0x20000037ff377230 */ /* 0x000fe40000004100 */
[----:B------:R-:W-:Y:S01]  /*36a0*/  FFMA.FTZ R46, R90, R47, R49 ;  /* 0x0000002f5a2e7223 */ /* 0x000fe20000010031 */
[----:B------:R-:W-:Y:S01]  /*36b0*/  HADD2.F32 R0, -RZ, R99.H0_H0 ;  /* 0x20000063ff007230 */ /* 0x000fe20000004100 */
[----:B------:R-:W0:Y:S01]  /*36c0*/  LDC.64 R60, c[0x0][0x380] ;  /* 0x0000e000ff3c7b82 */ /* 0x000e220000000a00 */
[----:B------:R-:W-:Y:S02]  /*36d0*/  HADD2.F32 R52, -RZ, R10.H0_H0 ;  /* 0x2000000aff347230 */ /* 0x000fe40000004100 */
[----:B------:R-:W-:Y:S01]  /*36e0*/  FFMA.FTZ R47, R91, R54, R56 ;  /* 0x000000365b2f7223 */ /* 0x000fe20000010038 */
[----:B------:R-:W-:Y:S01]  /*36f0*/  FFMA.FTZ R53, R96, R53, R55 ;  /* 0x0000003560357223 */ /* 0x000fe20000010037 */
[----:B------:R-:W-:Y:S01]  /*3700*/  HADD2.F32 R57, -RZ, R57.H0_H0 ;  /* 0x20000039ff397230 */ /* 0x000fe20000004100 */
[----:B------:R-:W-:Y:S01]  /*3710*/  SHF.R.U32.HI R55, RZ, 0x10, R31 ;  /* 0x00000010ff377819 */ /* 0x000fe2000001161f */
[----:B------:R-:W-:Y:S01]  /*3720*/  HADD2.F32 R59, -RZ, R59.H0_H0 ;  /* 0x2000003bff3b7230 */ /* 0x000fe20000004100 */
[----:B------:R-:W-:Y:S01]  /*3730*/  SHF.R.U32.HI R49, RZ, 0x10, R11 ;  /* 0x00000010ff317819 */ /* 0x000fe2000001160b */
[----:B------:R-:W-:-:S02]  /*3740*/  HADD2.F32 R56, -RZ, R93.H0_H0 ;  /* 0x2000005dff387230 */ /* 0x000fc40000004100 */
[----:B------:R-:W-:Y:S01]  /*3750*/  FFMA.FTZ R52, R95, R0, R52 ;  /* 0x000000005f347223 */ /* 0x000fe20000010034 */
[----:B------:R-:W-:Y:S02]  /*3760*/  HADD2.F32 R50, -RZ, R8.H0_H0 ;  /* 0x20000008ff327230 */ /* 0x000fe40000004100 */
[----:B------:R-:W-:Y:S01]  /*3770*/  FFMA.FTZ R57, R102, R57, R59 ;  /* 0x0000003966397223 */ /* 0x000fe2000001003b */
[----:B------:R-:W-:Y:S01]  /*3780*/  HADD2.F32 R54, -RZ, R93.H1_H1 ;  /* 0x3000005dff367230 */ /* 0x000fe20000004100 */
[----:B------:R-:W-:Y:S01]  /*3790*/  SHF.R.U32.HI R59, RZ, 0x10, R29 ;  /* 0x00000010ff3b7819 */ /* 0x000fe2000001161d */
[----:B------:R-:W-:Y:S02]  /*37a0*/  HADD2.F32 R0, -RZ, R11.H0_H0 ;  /* 0x2000000bff007230 */ /* 0x000fe40000004100 */
[----:B------:R-:W-:Y:S01]  /*37b0*/  FFMA.FTZ R56, R101, R56, R50 ;  /* 0x0000003865387223 */ /* 0x000fe20000010032 */
[----:B------:R-:W-:Y:S01]  /*37c0*/  HADD2.F32 R55, -RZ, R55.H0_H0 ;  /* 0x20000037ff377230 */ /* 0x000fe20000004100 */
[----:B------:R-:W-:Y:S01]  /*37d0*/  SHF.R.U64 R50, R26, 0x10, R27 ;  /* 0x000000101a327819 */ /* 0x000fe2000000121b */
[----:B------:R-:W-:-:S02]  /*37e0*/  HADD2.F32 R49, -RZ, R49.H0_H0 ;  /* 0x20000031ff317230 */ /* 0x000fc40000004100 */
[----:B------:R-:W-:Y:S01]  /*37f0*/  FFMA.FTZ R54, R97, R54, R0 ;  /* 0x0000003661367223 */ /* 0x000fe20000010000 */
[----:B------:R-:W-:Y:S01]  /*3800*/  HADD2.F32 R64, -RZ, R92.H0_H0 ;  /* 0x2000005cff407230 */ /* 0x000fe20000004100 */
[----:B------:R1:W-:Y:S01]  /*3810*/  STG.E.128 desc[UR6][R72.64], R40 ;  /* 0x0000002848007986 */ /* 0x0003e2000c101d06 */
[----:B------:R-:W-:Y:S02]  /*3820*/  HADD2.F32 R0, -RZ, R2.H0_H0 ;  /* 0x20000002ff007230 */ /* 0x000fe40000004100 */
[----:B------:R-:W-:Y:S01]  /*3830*/  FFMA.FTZ R55, R98, R55, R49 ;  /* 0x0000003762377223 */ /* 0x000fe20000010031 */
[----:B------:R-:W-:Y:S01]  /*3840*/  HADD2.F32 R59, -RZ, R59.H0_H0 ;  /* 0x2000003bff3b7230 */ /* 0x000fe20000004100 */
[----:B0-----:R-:W-:Y:S01]  /*3850*/  IADD3 R38, PT, PT, R38, R60, RZ ;  /* 0x0000003c26267210 */ /* 0x001fe20007ffe0ff */
[----:B------:R-:W-:Y:S02]  /*3860*/  HADD2.F32 R81, -RZ, R81.H0_H0 ;  /* 0x20000051ff517230 */ /* 0x000fe40000004100 */
[----:B------:R-:W-:Y:S01]  /*3870*/  FFMA.FTZ R64, R67, R64, R0 ;  /* 0x0000004043407223 */ /* 0x000fe20000010000 */
[----:B------:R-:W-:Y:S01]  /*3880*/  HADD2.F32 R62, -RZ, R63.H0_H0 ;  /* 0x2000003fff3e7230 */ /* 0x000fe20000004100 */
[----:B------:R-:W-:Y:S01]  /*3890*/  ISETP.GE.AND P2, PT, R38, R61, PT ;  /* 0x0000003d2600720c */ /* 0x000fe20003f46270 */
[----:B------:R-:W-:-:S02]  /*38a0*/  HADD2.F32 R49, -RZ, R87.H1_H1 ;  /* 0x30000057ff317230 */ /* 0x000fc40000004100 */
[----:B------:R-:W-:Y:S01]  /*38b0*/  FFMA.FTZ R59, R114, R59, R81 ;  /* 0x0000003b723b7223 */ /* 0x000fe20000010051 */
[----:B------:R-:W-:Y:S02]  /*38c0*/  HADD2.F32 R83, -RZ, R3.H0_H0 ;  /* 0x20000003ff537230 */ /* 0x000fe40000004100 */
[----:B------:R-:W-:Y:S02]  /*38d0*/  HADD2.F32 R50, -RZ, R50.H0_H0 ;  /* 0x20000032ff327230 */ /* 0x000fe40000004100 */
[--C-:B------:R-:W-:Y:S02]  /*38e0*/  HADD2.F32 R68, -RZ, R51.reuse.H1_H1 ;  /* 0x30000033ff447230 */ /* 0x100fe40000004100 */
[----:B------:R-:W-:Y:S01]  /*38f0*/  FFMA.FTZ R66, R66, R49, R83 ;  /* 0x0000003142427223 */ /* 0x000fe20000010053 */
[----:B------:R-:W-:Y:S02]  /*3900*/  HADD2.F32 R74, -RZ, R51.H0_H0 ;  /* 0x20000033ff4a7230 */ /* 0x000fe40000004100 */
[----:B------:R-:W-:Y:S01]  /*3910*/  FFMA.FTZ R65, R65, R50, R62 ;  /* 0x0000003241417223 */ /* 0x000fe2000001003e */
[----:B------:R-:W-:-:S04]  /*3920*/  IMAD.WIDE.U32 R70, R70, 0x10, R116 ;  /* 0x0000001046467825 */ /* 0x000fc800078e0074 */
[----:B------:R-:W-:Y:S01]  /*3930*/  FFMA.FTZ R67, R115, R68, R74 ;  /* 0x0000004473437223 */ /* 0x000fe2000001004a */
[--C-:B------:R-:W-:Y:S01]  /*3940*/  IMAD.WIDE.U32 R76, R76, 0x10, R116.reuse ;  /* 0x000000104c4c7825 */ /* 0x100fe200078e0074 */
[----:B------:R1:W-:Y:S03]  /*3950*/  STG.E.128 desc[UR6][R70.64], R44 ;  /* 0x0000002c46007986 */ /* 0x0003e6000c101d06 */
[----:B------:R-:W-:Y:S01]  /*3960*/  IMAD.WIDE.U32 R116, R94, 0x10, R116 ;  /* 0x000000105e747825 */ /* 0x000fe200078e0074 */
[----:B------:R1:W-:Y:S04]  /*3970*/  STG.E.128 desc[UR6][R76.64], R52 ;  /* 0x000000344c007986 */ /* 0x0003e8000c101d06 */
[----:B------:R1:W-:Y:S04]  /*3980*/  STG.E.128 desc[UR6][R78.64], R56 ;  /* 0x000000384e007986 */ /* 0x0003e8000c101d06 */
[----:B------:R1:W-:Y:S01]  /*3990*/  STG.E.128 desc[UR6][R116.64], R64 ;  /* 0x0000004074007986 */ /* 0x0003e2000c101d06 */
[----:B------:R-:W-:Y:S05]  /*39a0*/  @!P2 BRA `(.L_x_26793) ;  /* 0xffffffcc00a4a947 */ /* 0x000fea000383ffff */
[----:B------:R-:W-:Y:S05]  /*39b0*/  EXIT ;  /* 0x000000000000794d */ /* 0x000fea0003800000 */
.L_x_26794:
        /* <DEDUP_REMOVED lines=12> */
.L_x_34109:


//--------------------- .text._ZN10layer_norm13ln_fwd_kernelINS_13Kernel_traitsI6__halfffffjLj5120ELj1ELj1ELj4ELj16ENS_18Kernel_traits_baseILj5120ES2_ffffjLj128EEEEELb0ELb0ELb1ELb0EEEvNS_9FwdParamsE --------------------------
	.section	.text._ZN10layer_norm13ln_fwd_kernelINS_13Kernel_traitsI6__halfffffjLj5120ELj1ELj1ELj4ELj16ENS_18Kernel_traits_baseILj5120ES2_ffffjLj128EEEEELb0ELb0ELb1ELb0EEEvNS_9FwdParamsE,"ax",@progbits
	.align	128
        .global         _ZN10layer_norm13ln_fwd_kernelINS_13Kernel_traitsI6__halfffffjLj5120ELj1ELj1ELj4ELj16ENS_18Kernel_traits_baseILj5120ES2_ffffjLj128EEEEELb0ELb0ELb1ELb0EEEvNS_9FwdParamsE
        .type           _ZN10layer_norm13ln_fwd_kernelINS_13Kernel_traitsI6__halfffffjLj5120ELj1ELj1ELj4ELj16ENS_18Kernel_traits_baseILj5120ES2_ffffjLj128EEEEELb0ELb0ELb1ELb0EEEvNS_9FwdParamsE,@function
        .size           _ZN10layer_norm13ln_fwd_kernelINS_13Kernel_traitsI6__halfffffjLj5120ELj1ELj1ELj4ELj16ENS_18Kernel_traits_baseILj5120ES2_ffffjLj128EEEEELb0ELb0ELb1ELb0EEEvNS_9FwdParamsE,(.L_x_34110 - _ZN10layer_norm13ln_fwd_kernelINS_13Kernel_traitsI6__halfffffjLj5120ELj1ELj1ELj4ELj16ENS_18Kernel_traits_baseILj5120ES2_ffffjLj128EEEEELb0ELb0ELb1ELb0EEEvNS_9FwdParamsE)
        .other          _ZN10layer_norm13ln_fwd_kernelINS_13Kernel_traitsI6__halfffffjLj5120ELj1ELj1ELj4ELj16ENS_18Kernel_traits_baseILj5120ES2_ffffjLj128EEEEELb0ELb0ELb1ELb0EEEvNS_9FwdParamsE,@"STO_CUDA_ENTRY STV_DEFAULT"
_ZN10layer_norm13ln_fwd_kernelINS_13Kernel_traitsI6__halfffffjLj5120ELj1ELj1ELj4ELj16ENS_18Kernel_traits_baseILj5120ES2_ffffjLj128EEEEELb0ELb0ELb1ELb0EEEvNS_9FwdParamsE:
.text._ZN10layer_norm13ln_fwd_kernelINS_13Kernel_traitsI6__halfffffjLj5120ELj1ELj1ELj4ELj16ENS_18Kernel_traits_baseILj5120ES2_ffffjLj128EEEEELb0ELb0ELb1ELb0EEEvNS_9FwdParamsE:
        /* <DEDUP_REMOVED lines=13> */
[----:B----4-:R-:W-:Y:S02]  /*00d0*/  MOV R11, UR4 ;  /* 0x00000004000b7c02 */ /* 0x010fe40008000f00 */
[C---:B------:R-:W-:Y:S02]  /*00e0*/  LOP3.LUT R5, R3.reuse, 0x7f, R0, 0x36, !PT ;  /* 0x0000007f03057812 */ /* 0x040fe400078e3600 */
[----:B------:R-:W-:-:S02]  /*00f0*/  LOP3.LUT R10, R3, R0, RZ, 0xfc, !PT ;  /* 0x00000000030a7212 */ /* 0x000fc400078efcff */
[----:B------:R-:W-:Y:S01]  /*0100*/  LEA.HI.SX32 R78, R2, R5, 0x1e ;  /* 0x00000005024e7211 */ /* 0x000fe200078ff2ff */
[----:B---3--:R-:W-:Y:S06]  /*0110*/  BRA.U !UP0, `(.L_x_26796) ;  /* 0x0000000508447547 */ /* 0x008fec000b800000 */
[C---:B------:R-:W-:Y:S02]  /*0120*/  ISETP.GE.U32.AND P5, PT, R78.reuse, 0x80, PT ;  /* 0x000000804e00780c */ /* 0x040fe40003fa6070 */
[C---:B------:R-:W-:Y:S02]  /*0130*/  ISETP.GE.U32.AND P6, PT, R78.reuse, 0x100, PT ;  /* 0x000001004e00780c */ /* 0x040fe40003fc6070 */
[C---:B------:R-:W-:Y:S02]  /*0140*/  ISETP.GE.U32.AND P0, PT, R78.reuse, 0x180, PT ;  /* 0x000001804e00780c */ /* 0x040fe40003f06070 */
[C---:B------:R-:W-:Y:S02]  /*0150*/  ISETP.GE.U32.AND P1, PT, R78.reuse, 0x200, PT ;  /* 0x000002004e00780c */ /* 0x040fe40003f26070 */
[C---:B------:R-:W-:Y:S02]  /*0160*/  ISETP.GE.U32.AND P2, PT, R78.reuse, 0x280, PT ;  /* 0x000002804e00780c */ /* 0x040fe40003f46070 */
[----:B------:R-:W-:-:S03]  /*0170*/  ISETP.GE.U32.AND P3, PT, R78, 0x300, PT ;  /* 0x000003004e00780c */ /* 0x000fc60003f66070 */
[----:B------:R-:W0:Y:S08]  /*0180*/  @P5 LDC.64 R4, c[0x0][0x3d0] ;  /* 0x0000f400ff045b82 */ /* 0x000e300000000a00 */
[----:B------:R-:W1:Y:S08]  /*0190*/  @P5 LDC.64 R42, c[0x0][0x438] ;  /* 0x00010e00ff2a5b82 */ /* 0x000e700000000a00 */
[----:B------:R-:W2:Y:S08]  /*01a0*/  @P6 LDC.64 R44, c[0x0][0x3d0] ;  /* 0x0000f400ff2c6b82 */ /* 0x000eb00000000a00 */
[----:B------:R-:W3:Y:S01]  /*01b0*/  @P6 LDC.64 R46, c[0x0][0x438] ;  /* 0x00010e00ff2e6b82 */ /* 0x000ee20000000a00 */
[----:B0-----:R-:W-:Y:S01]  /*01c0*/  @P5 IMAD.WIDE.U32 R4, R10, 0x8, R4 ;  /* 0x000000080a045825 */ /* 0x001fe200078e0004 */
[----:B------:R-:W-:-:S04]  /*01d0*/  ISETP.GE.U32.AND P4, PT, R78, 0x380, PT ;  /* 0x000003804e00780c */ /* 0x000fc80003f86070 */
[----:B------:R0:W5:Y:S02]  /*01e0*/  @P5 LDG.E.64 R28, desc[UR6][R4.64] ;  /* 0x00000006041c5981 */ /* 0x000164000c1e1b00 */
[----:B------:R-:W4:Y:S01]  /*01f0*/  @P0 LDC.64 R48, c[0x0][0x3d0] ;  /* 0x0000f400ff300b82 */ /* 0x000f220000000a00 */
[C---:B-1----:R-:W-:Y:S01]  /*0200*/  @P5 IMAD.WIDE.U32 R42, R10.reuse, 0x8, R42 ;  /* 0x000000080a2a5825 */ /* 0x042fe200078e002a */
[----:B------:R-:W-:-:S04]  /*0210*/  @P5 LOP3.LUT R10, R10, 0x80, RZ, 0xfc, !PT ;  /* 0x000000800a0a5812 */ /* 0x000fc800078efcff */
[----:B------:R-:W5:Y:S02]  /*0220*/  @P5 LD.E.64 R12, desc[UR6][R42.64] ;  /* 0x000000062a0c5980 */ /* 0x000f64000c101b00 */
[----:B------:R-:W1:Y:S01]  /*0230*/  @P0 LDC.64 R50, c[0x0][0x438] ;  /* 0x00010e00ff320b82 */ /* 0x000e620000000a00 */
[----:B--2---:R-:W-:-:S05]  /*0240*/  @P6 IMAD.WIDE.U32 R44, R10, 0x8, R44 ;  /* 0x000000080a2c6825 */ /* 0x004fca00078e002c */
[----:B------:R2:W5:Y:S02]  /*0250*/  @P6 LDG.E.64 R30, desc[UR6][R44.64] ;  /* 0x000000062c1e6981 */ /* 0x000564000c1e1b00 */
[----:B------:R-:W2:Y:S01]  /*0260*/  @P1 LDC.64 R52, c[0x0][0x3d0] ;  /* 0x0000f400ff341b82 */ /* 0x000ea20000000a00 */
[----:B---3--:R-:W-:-:S07]  /*0270*/  @P6 IMAD.WIDE.U32 R46, R10, 0x8, R46 ;  /* 0x000000080a2e6825 */ /* 0x008fce00078e002e */
[----:B------:R-:W3:Y:S01]  /*0280*/  @P1 LDC.64 R54, c[0x0][0x438] ;  /* 0x00010e00ff361b82 */ /* 0x000ee20000000a00 */
[----:B------:R3:W5:Y:S01]  /*0290*/  @P6 LD.E.64 R14, desc[UR6][R46.64] ;  /* 0x000000062e0e6980 */ /* 0x000762000c101b00 */
[----:B------:R-:W-:-:S06]  /*02a0*/  @P6 IADD3 R10, PT, PT, R10, 0x80, RZ ;  /* 0x000000800a0a6810 */ /* 0x000fcc0007ffe0ff */
[----:B------:R-:W3:Y:S01]  /*02b0*/  @P2 LDC.64 R56, c[0x0][0x3d0] ;  /* 0x0000f400ff382b82 */ /* 0x000ee20000000a00 */
[----:B------:R-:W-:-:S07]  /*02c0*/  ISETP.GE.U32.AND P6, PT, R78, 0x400, PT ;  /* 0x000004004e00780c */ /* 0x000fce0003fc6070 */
[----:B------:R-:W3:Y:S01]  /*02d0*/  @P2 LDC.64 R58, c[0x0][0x438] ;  /* 0x00010e00ff3a2b82 */ /* 0x000ee20000000a00 */
[----:B------:R-:W-:Y:S01]  /*02e0*/  ISETP.GE.U32.AND P5, PT, R78, 0x480, PT ;  /* 0x000004804e00780c */ /* 0x000fe20003fa6070 */
[----:B----4-:R-:W-:-:S06]  /*02f0*/  @P0 IMAD.WIDE.U32 R48, R10, 0x8, R48 ;  /* 0x000000080a300825 */ /* 0x010fcc00078e0030 */
[----:B0-----:R-:W0:Y:S01]  /*0300*/  @P3 LDC.64 R4, c[0x0][0x3d0] ;  /* 0x0000f400ff043b82 */ /* 0x001e220000000a00 */
[----:B-1----:R-:W-:-:S07]  /*0310*/  @P0 IMAD.WIDE.U32 R50, R10, 0x8, R50 ;  /* 0x000000080a320825 */ /* 0x002fce00078e0032 */
[----:B------:R-:W1:Y:S01]  /*0320*/  @P3 LDC.64 R60, c[0x0][0x438] ;  /* 0x00010e00ff3c3b82 */ /* 0x000e620000000a00 */
[----:B------:R-:W-:Y:S01]  /*0330*/  @P0 IADD3 R10, PT, PT, R10, 0x80, RZ ;  /* 0x000000800a0a0810 */ /* 0x000fe20007ffe0ff */
[----:B------:R4:W5:Y:S06]  /*0340*/  @P0 LDG.E.64 R8, desc[UR6][R48.64] ;  /* 0x0000000630080981 */ /* 0x00096c000c1e1b00 */
[----:B--2---:R-:W2:Y:S01]  /*0350*/  @P4 LDC.64 R44, c[0x0][0x3d0] ;  /* 0x0000f400ff2c4b82 */ /* 0x004ea20000000a00 */
[C---:B------:R-:W-:Y:S01]  /*0360*/  @P1 IMAD.WIDE.U32 R52, R10.reuse, 0x8, R52 ;  /* 0x000000080a341825 */ /* 0x040fe200078e0034 */
[----:B------:R4:W5:Y:S06]  /*0370*/  @P0 LD.E.64 R16, desc[UR6][R50.64] ;  /* 0x0000000632100980 */ /* 0x00096c000c101b00 */
[----:B------:R-:W4:Y:S01]  /*0380*/  @P4 LDC.64 R42, c[0x0][0x438] ;  /* 0x00010e00ff2a4b82 */ /* 0x000f220000000a00 */
[C---:B---3--:R-:W-:Y:S01]  /*0390*/  @P1 IMAD.WIDE.U32 R54, R10.reuse, 0x8, R54 ;  /* 0x000000080a361825 */ /* 0x048fe200078e0036 */
[----:B------:R-:W-:Y:S01]  /*03a0*/  @P1 IADD3 R10, PT, PT, R10, 0x80, RZ ;  /* 0x000000800a0a1810 */ /* 0x000fe20007ffe0ff */
[----:B------:R3:W5:Y:S05]  /*03b0*/  @P1 LDG.E.64 R6, desc[UR6][R52.64] ;  /* 0x0000000634061981 */ /* 0x00076a000c1e1b00 */
[----:B------:R-:W3:Y:S01]  /*03c0*/  @P6 LDC.64 R46, c[0x0][0x3d0] ;  /* 0x0000f400ff2e6b82 */ /* 0x000ee20000000a00 */
[C---:B------:R-:W-:Y:S01]  /*03d0*/  @P2 IMAD.WIDE.U32 R56, R10.reuse, 0x8, R56 ;  /* 0x000000080a382825 */ /* 0x040fe200078e0038 */
[----:B------:R0:W5:Y:S06]  /*03e0*/  @P1 LD.E.64 R18, desc[UR6][R54.64] ;  /* 0x0000000636121980 */ /* 0x00016c000c101b00 */
[----:B------:R-:W3:Y:S01]  /*03f0*/  @P6 LDC.64 R62, c[0x0][0x438] ;  /* 0x00010e00ff3e6b82 */ /* 0x000ee20000000a00 */
[C---:B------:R-:W-:Y:S01]  /*0400*/  @P2 IMAD.WIDE.U32 R58, R10.reuse, 0x8, R58 ;  /* 0x000000080a3a2825 */ /* 0x040fe200078e003a */
[----:B------:R-:W-:Y:S01]  /*0410*/  @P2 IADD3 R10, PT, PT, R10, 0x80, RZ ;  /* 0x000000800a0a2810 */ /* 0x000fe20007ffe0ff */
[----:B------:R1:W5:Y:S05]  /*0420*/  @P2 LDG.E.64 R32, desc[UR6][R56.64] ;  /* 0x0000000638202981 */ /* 0x00036a000c1e1b00 */
[----:B------:R-:W3:Y:S01]  /*0430*/  @P5 LDC.64 R64, c[0x0][0x3d0] ;  /* 0x0000f400ff405b82 */ /* 0x000ee20000000a00 */
[C---:B0-----:R-:W-:Y:S01]  /*0440*/  @P3 IMAD.WIDE.U32 R4, R10.reuse, 0x8, R4 ;  /* 0x000000080a043825 */ /* 0x041fe200078e0004 */
[----:B------:R0:W5:Y:S06]  /*0450*/  @P2 LD.E.64 R20, desc[UR6][R58.64] ;  /* 0x000000063a142980 */ /* 0x00016c000c101b00 */
[----:B------:R-:W0:Y:S01]  /*0460*/  @P5 LDC.64 R66, c[0x0][0x438] ;  /* 0x00010e00ff425b82 */ /* 0x000e220000000a00 */
[C---:B-1----:R-:W-:Y:S01]  /*0470*/  @P3 IMAD.WIDE.U32 R60, R10.reuse, 0x8, R60 ;  /* 0x000000080a3c3825 */ /* 0x042fe200078e003c */
[----:B------:R-:W-:Y:S01]  /*0480*/  @P3 IADD3 R10, PT, PT, R10, 0x80, RZ ;  /* 0x000000800a0a3810 */ /* 0x000fe20007ffe0ff */
[----:B------:R1:W5:Y:S04]  /*0490*/  @P3 LDG.E.64 R34, desc[UR6][R4.64] ;  /* 0x0000000604223981 */ /* 0x000368000c1e1b00 */
[C---:B--2---:R-:W-:Y:S01]  /*04a0*/  @P4 IMAD.WIDE.U32 R44, R10.reuse, 0x8, R44 ;  /* 0x000000080a2c4825 */ /* 0x044fe200078e002c */
[----:B------:R1:W5:Y:S03]  /*04b0*/  @P3 LD.E.64 R22, desc[UR6][R60.64] ;  /* 0x000000063c163980 */ /* 0x000366000c101b00 */
[C---:B----4-:R-:W-:Y:S01]  /*04c0*/  @P4 IMAD.WIDE.U32 R42, R10.reuse, 0x8, R42 ;  /* 0x000000080a2a4825 */ /* 0x050fe200078e002a */
[----:B------:R-:W-:Y:S01]  /*04d0*/  @P4 IADD3 R10, PT, PT, R10, 0x80, RZ ;  /* 0x000000800a0a4810 */ /* 0x000fe20007ffe0ff */
[----:B------:R1:W5:Y:S04]  /*04e0*/  @P4 LDG.E.64 R36, desc[UR6][R44.64] ;  /* 0x000000062c244981 */ /* 0x000368000c1e1b00 */
[C---:B---3--:R-:W-:Y:S01]  /*04f0*/  @P6 IMAD.WIDE.U32 R46, R10.reuse, 0x8, R46 ;  /* 0x000000080a2e6825 */ /* 0x048fe200078e002e */
[----:B------:R1:W5:Y:S03]  /*0500*/  @P4 LD.E.64 R24, desc[UR6][R42.64] ;  /* 0x000000062a184980 */ /* 0x000366000c101b00 */
[C---:B------:R-:W-:Y:S01]  /*0510*/  @P6 IMAD.WIDE.U32 R62, R10.reuse, 0x8, R62 ;  /* 0x000000080a3e6825 */ /* 0x040fe200078e003e */
[----:B------:R-:W-:Y:S01]  /*0520*/  @P6 IADD3 R10, PT, PT, R10, 0x80, RZ ;  /* 0x000000800a0a6810 */ /* 0x000fe20007ffe0ff */
[----:B------:R1:W5:Y:S04]  /*0530*/  @P6 LDG.E.64 R38, desc[UR6][R46.64] ;  /* 0x000000062e266981 */ /* 0x000368000c1e1b00 */
[C---:B------:R-:W-:Y:S01]  /*0540*/  @P5 IMAD.WIDE.U32 R64, R10.reuse, 0x8, R64 ;  /* 0x000000080a405825 */ /* 0x040fe200078e0040 */
[----:B------:R1:W5:Y:S03]  /*0550*/  @P6 LD.E.64 R26, desc[UR6][R62.64] ;  /* 0x000000063e1a6980 */ /* 0x000366000c101b00 */
[----:B0-----:R-:W-:Y:S01]  /*0560*/  @P5 IMAD.WIDE.U32 R66, R10, 0x8, R66 ;  /* 0x000000080a425825 */ /* 0x001fe200078e0042 */
[----:B------:R1:W5:Y:S04]  /*0570*/  @P5 LDG.E.64 R40, desc[UR6][R64.64] ;  /* 0x0000000640285981 */ /* 0x000368000c1e1b00 */
[----:B------:R1:W5:Y:S01]  /*0580*/  @P5 LD.E.64 R76, desc[UR6][R66.64] ;  /* 0x00000006424c5980 */ /* 0x000362000c101b00 */
[----:B------:R-:W-:-:S02]  /*0590*/  ISETP.GE.U32.AND P0, PT, R78, 0x500, PT ;  /* 0x000005004e00780c */ /* 0x000fc40003f06070 */
[----:B------:R-:W-:-:S11]  /*05a0*/  @P5 IADD3 R10, PT, PT, R10, 0x80, RZ ;  /* 0x000000800a0a5810 */ /* 0x000fd60007ffe0ff */
[----:B-1----:R-:W-:Y:S05]  /*05b0*/  @!P0 BRA `(.L_x_26797) ;  /* 0x0000000400088947 */ /* 0x002fea0003800000 */
[----:B------:R-:W0:Y:S08]  /*05c0*/  LDC.64 R42, c[0x0][0x3d0] ;  /* 0x0000f400ff2a7b82 */ /* 0x000e300000000a00 */
[----:B------:R-:W1:Y:S01]  /*05d0*/  LDC.64 R4, c[0x0][0x438] ;  /* 0x00010e00ff047b82 */ /* 0x000e620000000a00 */
[----:B0-----:R-:W-:-:S06]  /*05e0*/  IMAD.WIDE.U32 R42, R10, 0x8, R42 ;  /* 0x000000080a2a7825 */ /* 0x001fcc00078e002a */
[----:B------:R-:W5:Y:S01]  /*05f0*/  LDG.E.64 R42, desc[UR6][R42.64] ;  /* 0x000000062a2a7981 */ /* 0x000f62000c1e1b00 */
[----:B-1----:R-:W-:-:S06]  /*0600*/  IMAD.WIDE.U32 R4, R10, 0x8, R4 ;  /* 0x000000080a047825 */ /* 0x002fcc00078e0004 */
[----:B------:R-:W5:Y:S01]  /*0610*/  LD.E.64 R4, desc[UR6][R4.64] ;  /* 0x0000000604047980 */ /* 0x000f62000c101b00 */
[----:B------:R-:W-:Y:S05]  /*0620*/  BRA `(.L_x_26797) ;  /* 0x0000000000ec7947 */ /* 0x000fea0003800000 */
.L_x_26796:
        /* <DEDUP_REMOVED lines=8> */
[----:B------:R-:W2:Y:S01]  /*06b0*/  @P5 LDC.64 R48, c[0x0][0x3d0] ;  /* 0x0000f400ff305b82 */ /* 0x000ea20000000a00 */
[----:B------:R-:W-:-:S07]  /*06c0*/  ISETP.GE.U32.AND P2, PT, R78, 0x380, PT ;  /* 0x000003804e00780c */ /* 0x000fce0003f46070 */
[----:B------:R-:W3:Y:S01]  /*06d0*/  @P0 LDC.64 R50, c[0x0][0x3d0] ;  /* 0x0000f400ff320b82 */ /* 0x000ee20000000a00 */
[C---:B0-----:R-:W-:Y:S01]  /*06e0*/  @P1 IMAD.WIDE.U32 R44, R10.reuse, 0x8, R44 ;  /* 0x000000080a2c1825 */ /* 0x041fe200078e002c */
[----:B------:R-:W-:Y:S02]  /*06f0*/  @P1 LOP3.LUT R10, R10, 0x80, RZ, 0xfc, !PT ;  /* 0x000000800a0a1812 */ /* 0x000fe400078efcff */
[----:B------:R-:W-:Y:S02]  /*0700*/  @P1 CS2R R12, SRZ ;  /* 0x00000000000c1805 */ /* 0x000fe4000001ff00 */
[----:B------:R0:W5:Y:S01]  /*0710*/  @P1 LDG.E.64 R28, desc[UR6][R44.64] ;  /* 0x000000062c1c1981 */ /* 0x000162000c1e1b00 */
[----:B------:R-:W-:Y:S01]  /*0720*/  ISETP.GE.U32.AND P1, PT, R78, 0x400, PT ;  /* 0x000004004e00780c */ /* 0x000fe20003f26070 */
[----:B------:R-:W4:Y:S01]  /*0730*/  @P4 LDC.64 R52, c[0x0][0x3d0] ;  /* 0x0000f400ff344b82 */ /* 0x000f220000000a00 */
[C---:B-1----:R-:W-:Y:S01]  /*0740*/  @P6 IMAD.WIDE.U32 R46, R10.reuse, 0x8, R46 ;  /* 0x000000080a2e6825 */ /* 0x042fe200078e002e */
[----:B------:R-:W-:-:S02]  /*0750*/  @P6 IADD3 R10, PT, PT, R10, 0x80, RZ ;  /* 0x000000800a0a6810 */ /* 0x000fc40007ffe0ff */
[----:B------:R-:W-:Y:S02]  /*0760*/  @P6 CS2R R14, SRZ ;  /* 0x00000000000e6805 */ /* 0x000fe4000001ff00 */
[----:B------:R-:W5:Y:S02]  /*0770*/  @P6 LDG.E.64 R30, desc[UR6][R46.64] ;  /* 0x000000062e1e6981 */ /* 0x000f64000c1e1b00 */
[----:B------:R-:W1:Y:S01]  /*0780*/  @P3 LDC.64 R54, c[0x0][0x3d0] ;  /* 0x0000f400ff363b82 */ /* 0x000e620000000a00 */
[----:B--2---:R-:W-:Y:S01]  /*0790*/  @P5 IMAD.WIDE.U32 R48, R10, 0x8, R48 ;  /* 0x000000080a305825 */ /* 0x004fe200078e0030 */
[----:B------:R-:W-:Y:S02]  /*07a0*/  ISETP.GE.U32.AND P6, PT, R78, 0x480, PT ;  /* 0x000004804e00780c */ /* 0x000fe40003fc6070 */
        /* <DEDUP_REMOVED lines=8> */
[----:B------:R-:W3:Y:S01]  /*0830*/  @P1 LDC.64 R56, c[0x0][0x3d0] ;  /* 0x0000f400ff381b82 */ /* 0x000ee20000000a00 */
[C---:B----4-:R-:W-:Y:S01]  /*0840*/  @P4 IMAD.WIDE.U32 R52, R10.reuse, 0x8, R52 ;  /* 0x000000080a344825 */ /* 0x050fe200078e0034 */
[----:B------:R-:W-:-:S04]  /*0850*/  @P4 IADD3 R10, PT, PT, R10, 0x80, RZ ;  /* 0x000000800a0a4810 */ /* 0x000fc80007ffe0ff */
[----:B------:R4:W5:Y:S02]  /*0860*/  @P4 LDG.E.64 R32, desc[UR6][R52.64] ;  /* 0x0000000634204981 */ /* 0x000964000c1e1b00 */
[----:B------:R-:W4:Y:S01]  /*0870*/  @P6 LDC.64 R58, c[0x0][0x3d0] ;  /* 0x0000f400ff3a6b82 */ /* 0x000f220000000a00 */
[C---:B-1----:R-:W-:Y:S01]  /*0880*/  @P3 IMAD.WIDE.U32 R54, R10.reuse, 0x8, R54 ;  /* 0x000000080a363825 */ /* 0x042fe200078e0036 */
[----:B------:R-:W-:-:S04]  /*0890*/  @P3 IADD3 R10, PT, PT, R10, 0x80, RZ ;  /* 0x000000800a0a3810 */ /* 0x000fc80007ffe0ff */
[----:B------:R1:W5:Y:S02]  /*08a0*/  @P3 LDG.E.64 R34, desc[UR6][R54.64] ;  /* 0x0000000636223981 */ /* 0x000364000c1e1b00 */
[----:B--2---:R-:W2:Y:S01]  /*08b0*/  @P5 LDC.64 R48, c[0x0][0x3d0] ;  /* 0x0000f400ff305b82 */ /* 0x004ea20000000a00 */
[C---:B0-----:R-:W-:Y:S01]  /*08c0*/  @P2 IMAD.WIDE.U32 R46, R10.reuse, 0x8, R44 ;  /* 0x000000080a2e2825 */ /* 0x041fe200078e002c */
[----:B------:R-:W-:-:S04]  /*08d0*/  @P2 IADD3 R10, PT, PT, R10, 0x80, RZ ;  /* 0x000000800a0a2810 */ /* 0x000fc80007ffe0ff */
[----:B------:R1:W5:Y:S01]  /*08e0*/  @P2 LDG.E.64 R36, desc[UR6][R46.64] ;  /* 0x000000062e242981 */ /* 0x000362000c1e1b00 */
[C---:B---3--:R-:W-:Y:S01]  /*08f0*/  @P1 IMAD.WIDE.U32 R56, R10.reuse, 0x8, R56 ;  /* 0x000000080a381825 */ /* 0x048fe200078e0038 */
[----:B------:R-:W-:-:S04]  /*0900*/  @P1 IADD3 R10, PT, PT, R10, 0x80, RZ ;  /* 0x000000800a0a1810 */ /* 0x000fc80007ffe0ff */
[----:B------:R1:W5:Y:S01]  /*0910*/  @P1 LDG.E.64 R38, desc[UR6][R56.64] ;  /* 0x0000000638261981 */ /* 0x000362000c1e1b00 */
[C---:B----4-:R-:W-:Y:S01]  /*0920*/  @P6 IMAD.WIDE.U32 R58, R10.reuse, 0x8, R58 ;  /* 0x000000080a3a6825 */ /* 0x050fe200078e003a */
[----:B------:R-:W-:-:S04]  /*0930*/  @P6 IADD3 R10, PT, PT, R10, 0x80, RZ ;  /* 0x000000800a0a6810 */ /* 0x000fc80007ffe0ff */
[----:B------:R1:W5:Y:S01]  /*0940*/  @P6 LDG.E.64 R40, desc[UR6][R58.64] ;  /* 0x000000063a286981 */ /* 0x000362000c1e1b00 */
[----:B--2---:R-:W-:-:S05]  /*0950*/  @P5 IMAD.WIDE.U32 R44, R10, 0x8, R48 ;  /* 0x000000080a2c5825 */ /* 0x004fca00078e0030 */
[----:B------:R1:W5:Y:S01]  /*0960*/  @P5 LDG.E.64 R42, desc[UR6][R44.64] ;  /* 0x000000062c2a5981 */ /* 0x000362000c1e1b00 */
[----:B------:R-:W-:Y:S02]  /*0970*/  @P0 CS2R R18, SRZ ;  /* 0x0000000000120805 */ /* 0x000fe4000001ff00 */
[----:B------:R-:W-:Y:S02]  /*0980*/  @P4 CS2R R20, SRZ ;  /* 0x0000000000144805 */ /* 0x000fe4000001ff00 */
[----:B------:R-:W-:Y:S02]  /*0990*/  @P3 CS2R R22, SRZ ;  /* 0x0000000000163805 */ /* 0x000fe4000001ff00 */
[----:B------:R-:W-:Y:S02]  /*09a0*/  @P2 CS2R R24, SRZ ;  /* 0x0000000000182805 */ /* 0x000fe4000001ff00 */
[----:B------:R-:W-:Y:S02]  /*09b0*/  @P1 CS2R R26, SRZ ;  /* 0x00000000001a1805 */ /* 0x000fe4000001ff00 */
[----:B------:R-:W-:-:S02]  /*09c0*/  @P6 CS2R R76, SRZ ;  /* 0x00000000004c6805 */ /* 0x000fc4000001ff00 */
[----:B-1----:R-:W-:-:S07]  /*09d0*/  @P5 CS2R R4, SRZ ;  /* 0x0000000000045805 */ /* 0x002fce000001ff00 */
.L_x_26797:
[----:B------:R-:W-:Y:S05]  /*09e0*/  BSYNC.RECONVERGENT B0 ;  /* 0x0000000000007941 */ /* 0x000fea0003800200 */
.L_x_26795:
[----:B------:R-:W0:Y:S02]  /*09f0*/  LDCU UR4, c[0x0][0x384] ;  /* 0x00007080ff0477ac */ /* 0x000e240008000800 */
[----:B0-----:R-:W-:-:S13]  /*0a00*/  ISETP.GE.AND P0, PT, R11, UR4, PT ;  /* 0x000000040b007c0c */ /* 0x001fda000bf06270 */
[----:B------:R-:W-:Y:S05]  /*0a10*/  @P0 EXIT ;  /* 0x000000000000094d */ /* 0x000fea0003800000 */
[----:B-----5:R-:W-:Y:S01]  /*0a20*/  MOV R79, R28 ;  /* 0x0000001c004f7202 */ /* 0x020fe20000000f00 */
[----:B------:R-:W0:Y:S01]  /*0a30*/  LDCU UR10, c[0x0][0x40c] ;  /* 0x00008180ff0a77ac */ /* 0x000e220008000800 */
[----:B------:R-:W-:Y:S02]  /*0a40*/  MOV R10, R29 ;  /* 0x0000001d000a7202 */ /* 0x000fe40000000f00 */
[--C-:B------:R-:W-:Y:S01]  /*0a50*/  SHF.R.U64 R103, R12, 0x10, R13.reuse ;  /* 0x000000100c677819 */ /* 0x100fe2000000120d */
[----:B------:R-:W1:Y:S01]  /*0a60*/  LDCU.U8 UR11, c[0x0][0x410] ;  /* 0x00008200ff0b77ac */ /* 0x000e620008000000 */
[----:B------:R-:W-:Y:S02]  /*0a70*/  PRMT R79, R79, 0x5410, R10 ;  /* 0x000054104f4f7816 */ /* 0x000fe4000000000a */
[----:B------:R-:W-:Y:S01]  /*0a80*/  SHF.R.U32.HI R10, RZ, 0x10, R13 ;  /* 0x00000010ff0a7819 */ /* 0x000fe2000001160d */
[----:B------:R-:W2:Y:S01]  /*0a90*/  LDCU UR12, c[0x0][0x400] ;  /* 0x00008000ff0c77ac */ /* 0x000ea20008000800 */
[----:B------:R-:W-:-:S02]  /*0aa0*/  SHF.R.U64 R110, R16, 0x10, R17 ;  /* 0x00000010106e7819 */ /* 0x000fc40000001211 */
[----:B------:R-:W-:Y:S01]  /*0ab0*/  PRMT R103, R103, 0x5410, R10 ;  /* 0x0000541067677816 */ /* 0x000fe2000000000a */
[----:B------:R-:W3:Y:S01]  /*0ac0*/  LDCU.64 UR8, c[0x0][0x3a0] ;  /* 0x00007400ff0877ac */ /* 0x000ee20008000a00 */
[----:B------:R-:W-:Y:S02]  /*0ad0*/  SHF.R.U32.HI R10, RZ, 0x10, R17 ;  /* 0x00000010ff0a7819 */ /* 0x000fe40000011611 */
[--C-:B------:R-:W-:Y:S01]  /*0ae0*/  SHF.R.U64 R112, R20, 0x10, R21.reuse ;  /* 0x0000001014707819 */ /* 0x100fe20000001215 */
[----:B------:R-:W-:Y:S01]  /*0af0*/  UPLOP3.LUT UP0, UPT, UPT, UPT, UPT, 0x40, 0x4 ;  /* 0x000000000004789c */ /* 0x000fe20003f0e870 */
[----:B------:R-:W-:Y:S02]  /*0b00*/  PRMT R110, R110, 0x5410, R10 ;  /* 0x000054106e6e7816 */ /* 0x000fe4000000000a */
[----:B------:R-:W-:Y:S02]  /*0b10*/  SHF.R.U32.HI R10, RZ, 0x10, R21 ;  /* 0x00000010ff0a7819 */ /* 0x000fe40000011615 */
[----:B------:R-:W-:-:S02]  /*0b20*/  SHF.R.U64 R114, R24, 0x10, R25 ;  /* 0x0000001018727819 */ /* 0x000fc40000001219 */
[----:B------:R-:W-:Y:S02]  /*0b30*/  PRMT R112, R112, 0x5410, R10 ;  /* 0x0000541070707816 */ /* 0x000fe4000000000a */
[----:B------:R-:W-:Y:S02]  /*0b40*/  SHF.R.U32.HI R10, RZ, 0x10, R25 ;  /* 0x00000010ff0a7819 */ /* 0x000fe40000011619 */
[----:B------:R-:W-:Y:S02]  /*0b50*/  SHF.R.S32.HI R2, RZ, 0x2, R2 ;  /* 0x00000002ff027819 */ /* 0x000fe40000011402 */
[----:B------:R-:W-:Y:S02]  /*0b60*/  PRMT R114, R114, 0x5410, R10 ;  /* 0x0000541072727816 */ /* 0x000fe4000000000a */
[----:B------:R-:W-:Y:S02]  /*0b70*/  LOP3.LUT R10, R2, 0x7f, RZ, 0xc0, !PT ;  /* 0x0000007f020a7812 */ /* 0x000fe400078ec0ff */
[----:B------:R-:W-:-:S02]  /*0b80*/  SHF.R.U64 R80, R28, 0x10, R29 ;  /* 0x000000101c507819 */ /* 0x000fc4000000121d */
[----:B------:R-:W-:Y:S02]  /*0b90*/  MOV R81, R30 ;  /* 0x0000001e00517202 */ /* 0x000fe40000000f00 */
[----:B------:R-:W-:Y:S02]  /*0ba0*/  MOV R28, R31 ;  /* 0x0000001f001c7202 */ /* 0x000fe40000000f00 */
[----:B------:R-:W-:Y:S01]  /*0bb0*/  VIADDMNMX R3, R10, -R3, RZ, !PT ;  /* 0x800000030a037246 */ /* 0x000fe200078001ff */
[----:B------:R-:W-:Y:S01]  /*0bc0*/  IMAD R10, R0, -0x20, R10 ;  /* 0xffffffe0000a7824 */ /* 0x000fe200078e020a */
[----:B------:R-:W-:Y:S02]  /*0bd0*/  PRMT R81, R81, 0x5410, R28 ;  /* 0x0000541051517816 */ /* 0x000fe4000000001c */
[----:B------:R-:W-:Y:S02]  /*0be0*/  LOP3.LUT R0, R2, 0xffffff80, RZ, 0xc0, !PT ;  /* 0xffffff8002007812 */ /* 0x000fe400078ec0ff */
[----:B------:R-:W-:-:S02]  /*0bf0*/  VIMNMX R3, PT, PT, R3, 0x20, PT ;  /* 0x0000002003037848 */ /* 0x000fc40003fe0100 */
[--C-:B------:R-:W-:Y:S02]  /*0c00*/  SHF.R.U64 R109, R14, 0x10, R15.reuse ;  /* 0x000000100e6d7819 */ /* 0x100fe4000000120f */
[----:B------:R-:W-:Y:S02]  /*0c10*/  SHF.R.U32.HI R28, RZ, 0x10, R15 ;  /* 0x00000010ff1c7819 */ /* 0x000fe4000001160f */
[--C-:B------:R-:W-:Y:S02]  /*0c20*/  SHF.R.U64 R116, R76, 0x10, R77.reuse ;  /* 0x000000104c747819 */ /* 0x100fe4000000124d */
[----:B------:R-:W-:Y:S02]  /*0c30*/  SHF.R.U32.HI R2, RZ, 0x10, R77 ;  /* 0x00000010ff027819 */ /* 0x000fe4000001164d */
[----:B------:R-:W-:Y:S02]  /*0c40*/  LEA R3, R3, R0, 0x2 ;  /* 0x0000000003037211 */ /* 0x000fe400078e10ff */
[----:B------:R-:W-:-:S02]  /*0c50*/  PRMT R109, R109, 0x5410, R28 ;  /* 0x000054106d6d7816 */ /* 0x000fc4000000001c */
[--C-:B------:R-:W-:Y:S02]  /*0c60*/  SHF.R.U64 R111, R18, 0x10, R19.reuse ;  /* 0x00000010126f7819 */ /* 0x100fe40000001213 */
[----:B------:R-:W-:Y:S02]  /*0c70*/  SHF.R.U32.HI R28, RZ, 0x10, R19 ;  /* 0x00000010ff1c7819 */ /* 0x000fe40000011613 */
[----:B------:R-:W-:Y:S02]  /*0c80*/  PRMT R116, R116, 0x5410, R2 ;  /* 0x0000541074747816 */ /* 0x000fe40000000002 */
[----:B------:R-:W-:Y:S01]  /*0c90*/  I2FP.F32.U32 R2, R3 ;  /* 0x0000000300027245 */ /* 0x000fe20000201000 */
[----:B------:R-:W-:Y:S01]  /*0ca0*/  HADD2.F32 R3, -RZ, R4.H0_H0 ;  /* 0x20000004ff037230 */ /* 0x000fe20000004100 */
[----:B------:R-:W-:Y:S02]  /*0cb0*/  PRMT R111, R111, 0x5410, R28 ;  /* 0x000054106f6f7816 */ /* 0x000fe4000000001c */
[----:B------:R-:W-:-:S02]  /*0cc0*/  SHF.R.U64 R113, R22, 0x10, R23 ;  /* 0x0000001016717819 */ /* 0x000fc40000001217 */
[----:B------:R-:W-:Y:S01]  /*0cd0*/  SHF.R.U32.HI R28, RZ, 0x10, R23 ;  /* 0x00000010ff1c7819 */ /* 0x000fe20000011617 */
[----:B------:R-:W4:Y:S01]  /*0ce0*/  MUFU.RCP R2, R2 ;  /* 0x0000000200027308 */ /* 0x000f220000001000 */
[----:B------:R-:W-:Y:S02]  /*0cf0*/  SHF.R.U32.HI R44, RZ, 0x10, R29 ;  /* 0x00000010ff2c7819 */ /* 0x000fe4000001161d */
[----:B------:R-:W-:Y:S02]  /*0d00*/  MOV R84, R8 ;  /* 0x0000000800547202 */ /* 0x000fe40000000f00 */
[----:B------:R-:W-:Y:S02]  /*0d10*/  MOV R29, R9 ;  /* 0x00000009001d7202 */ /* 0x000fe40000000f00 */
[----:B------:R-:W-:Y:S02]  /*0d20*/  PRMT R113, R113, 0x5410, R28 ;  /* 0x0000541071717816 */ /* 0x000fe4000000001c */
[----:B------:R-:W-:-:S02]  /*0d30*/  SHF.R.U64 R115, R26, 0x10, R27 ;  /* 0x000000101a737819 */ /* 0x000fc4000000121b */
[----:B------:R-:W-:Y:S02]  /*0d40*/  SHF.R.U32.HI R28, RZ, 0x10, R27 ;  /* 0x00000010ff1c7819 */ /* 0x000fe4000001161b */
[----:B------:R-:W-:Y:S02]  /*0d50*/  VIMNMX R10, PT, PT, RZ, R10, !PT ;  /* 0x0000000aff0a7248 */ /* 0x000fe40007fe0100 */
[----:B------:R-:W-:Y:S02]  /*0d60*/  SHF.R.U64 R87, R8, 0x10, R9 ;  /* 0x0000001008577819 */ /* 0x000fe40000001209 */
[--C-:B------:R-:W-:Y:S02]  /*0d70*/  SHF.R.U64 R82, R30, 0x10, R31.reuse ;  /* 0x000000101e527819 */ /* 0x100fe4000000121f */
[----:B------:R-:W-:Y:S02]  /*0d80*/  SHF.R.U32.HI R45, RZ, 0x10, R31 ;  /* 0x00000010ff2d7819 */ /* 0x000fe4000001161f */
[----:B------:R-:W-:-:S02]  /*0d90*/  SHF.R.U32.HI R46, RZ, 0x10, R9 ;  /* 0x00000010ff2e7819 */ /* 0x000fc40000011609 */
[----:B------:R-:W-:Y:S02]  /*0da0*/  MOV R8, R43 ;  /* 0x0000002b00087202 */ /* 0x000fe40000000f00 */
[----:B------:R-:W-:Y:S02]  /*0db0*/  PRMT R84, R84, 0x5410, R29 ;  /* 0x0000541054547816 */ /* 0x000fe4000000001d */
[----:B------:R-:W-:Y:S02]  /*0dc0*/  MOV R89, R6 ;  /* 0x0000000600597202 */ /* 0x000fe40000000f00 */
[----:B------:R-:W-:Y:S02]  /*0dd0*/  MOV R30, R7 ;  /* 0x00000007001e7202 */ /* 0x000fe40000000f00 */
[--C-:B------:R-:W-:Y:S02]  /*0de0*/  SHF.R.U64 R90, R6, 0x10, R7.reuse ;  /* 0x00000010065a7819 */ /* 0x100fe40000001207 */
[----:B------:R-:W-:-:S02]  /*0df0*/  SHF.R.U32.HI R47, RZ, 0x10, R7 ;  /* 0x00000010ff2f7819 */ /* 0x000fc40000011607 */
[----:B------:R-:W-:Y:S02]  /*0e00*/  MOV R91, R32 ;  /* 0x00000020005b7202 */ /* 0x000fe40000000f00 */
[----:B------:R-:W-:Y:S02]  /*0e10*/  MOV R31, R33 ;  /* 0x00000021001f7202 */ /* 0x000fe40000000f00 */
[--C-:B------:R-:W-:Y:S02]  /*0e20*/  SHF.R.U64 R94, R32, 0x10, R33.reuse ;  /* 0x00000010205e7819 */ /* 0x100fe40000001221 */
[----:B------:R-:W-:Y:S02]  /*0e30*/  SHF.R.U32.HI R48, RZ, 0x10, R33 ;  /* 0x00000010ff307819 */ /* 0x000fe40000011621 */
[----:B------:R-:W-:Y:S02]  /*0e40*/  MOV R97, R36 ;  /* 0x0000002400617202 */ /* 0x000fe40000000f00 */
[----:B------:R-:W-:-:S02]  /*0e50*/  SHF.R.U64 R98, R36, 0x10, R37 ;  /* 0x0000001024627819 */ /* 0x000fc40000001225 */
[----:B------:R-:W-:Y:S02]  /*0e60*/  SHF.R.U32.HI R9, RZ, 0x10, R43 ;  /* 0x00000010ff097819 */ /* 0x000fe4000001162b */
[----:B------:R-:W-:Y:S02]  /*0e70*/  PRMT R115, R115, 0x5410, R28 ;  /* 0x0000541073737816 */ /* 0x000fe4000000001c */
[----:B------:R-:W-:Y:S02]  /*0e80*/  VIMNMX R29, PT, PT, R10, 0x20, PT ;  /* 0x000000200a1d7848 */ /* 0x000fe40003fe0100 */
[----:B------:R-:W-:Y:S02]  /*0e90*/  MOV R95, R34 ;  /* 0x00000022005f7202 */ /* 0x000fe40000000f00 */
[----:B------:R-:W-:Y:S02]  /*0ea0*/  MOV R32, R35 ;  /* 0x0000002300207202 */ /* 0x000fe40000000f00 */
[----:B------:R-:W-:-:S02]  /*0eb0*/  SHF.R.U64 R96, R34, 0x10, R35 ;  /* 0x0000001022607819 */ /* 0x000fc40000001223 */
[----:B------:R-:W-:Y:S02]  /*0ec0*/  SHF.R.U32.HI R49, RZ, 0x10, R35 ;  /* 0x00000010ff317819 */ /* 0x000fe40000011623 */
[----:B------:R-:W-:Y:S02]  /*0ed0*/  MOV R33, R37 ;  /* 0x0000002500217202 */ /* 0x000fe40000000f00 */
[----:B------:R-:W-:Y:S02]  /*0ee0*/  SHF.R.U32.HI R36, RZ, 0x10, R37 ;  /* 0x00000010ff247819 */ /* 0x000fe40000011625 */
[----:B------:R-:W-:Y:S02]  /*0ef0*/  MOV R99, R38 ;  /* 0x0000002600637202 */ /* 0x000fe40000000f00 */
[----:B------:R-:W-:Y:S02]  /*0f00*/  SHF.R.U64 R100, R38, 0x10, R39 ;  /* 0x0000001026647819 */ /* 0x000fe40000001227 */
[----:B------:R-:W-:-:S02]  /*0f10*/  MOV R6, R42 ;  /* 0x0000002a00067202 */ /* 0x000fc40000000f00 */
[----:B------:R-:W-:Y:S02]  /*0f20*/  SHF.R.U64 R7, R42, 0x10, R43 ;  /* 0x000000102a077819 */ /* 0x000fe4000000122b */
[--C-:B------:R-:W-:Y:S01]  /*0f30*/  SHF.R.U64 R10, R4, 0x10, R5.reuse ;  /* 0x00000010040a7819 */ /* 0x100fe20000001205 */
[----:B------:R-:W-:Y:S01]  /*0f40*/  HADD2.F32 R4, -RZ, R5.H0_H0 ;  /* 0x20000005ff047230 */ /* 0x000fe20000004100 */
[----:B------:R-:W-:Y:S01]  /*0f50*/  SHF.R.U32.HI R28, RZ, 0x10, R5 ;  /* 0x00000010ff1c7819 */ /* 0x000fe20000011605 */
[----:B------:R-:W-:Y:S01]  /*0f60*/  HADD2.F32 R5, -RZ, R8.H0_H0 ;  /* 0x20000008ff057230 */ /* 0x000fe20000004100 */
[----:B------:R-:W-:Y:S01]  /*0f70*/  MOV R34, R39 ;  /* 0x0000002700227202 */ /* 0x000fe20000000f00 */
[----:B------:R-:W-:Y:S01]  /*0f80*/  HADD2.F32 R8, -RZ, R9.H0_H0 ;  /* 0x20000009ff087230 */ /* 0x000fe20000004100 */
[----:B------:R-:W-:Y:S01]  /*0f90*/  SHF.R.U32.HI R37, RZ, 0x10, R39 ;  /* 0x00000010ff257819 */ /* 0x000fe20000011627 */
[----:B------:R-:W-:Y:S01]  /*0fa0*/  HADD2.F32 R6, -RZ, R6.H0_H0 ;  /* 0x20000006ff067230 */ /* 0x000fe20000004100 */
[----:B------:R-:W-:Y:S01]  /*0fb0*/  MOV R101, R40 ;  /* 0x0000002800657202 */ /* 0x000fe20000000f00 */
[----:B------:R-:W-:Y:S01]  /*0fc0*/  HADD2.F32 R7, -RZ, R7.H0_H0 ;  /* 0x20000007ff077230 */ /* 0x000fe20000004100 */
[----:B------:R-:W-:Y:S01]  /*0fd0*/  MOV R35, R41 ;  /* 0x0000002900237202 */ /* 0x000fe20000000f00 */
[----:B------:R-:W-:Y:S01]  /*0fe0*/  HADD2.F32 R10, -RZ, R10.H0_H0 ;  /* 0x2000000aff0a7230 */ /* 0x000fe20000004100 */
[--C-:B------:R-:W-:Y:S01]  /*0ff0*/  SHF.R.U64 R102, R40, 0x10, R41.reuse ;  /* 0x0000001028667819 */ /* 0x100fe20000001229 */
[----:B------:R-:W-:Y:S01]  /*1000*/  HADD2.F32 R9, -RZ, R28.H0_H0 ;  /* 0x2000001cff097230 */ /* 0x000fe20000004100 */
[----:B------:R-:W-:-:S02]  /*1010*/  SHF.R.U32.HI R38, RZ, 0x10, R41 ;  /* 0x00000010ff267819 */ /* 0x000fc40000011629 */
        /* <DEDUP_REMOVED lines=15> */
[----:B01234-:R-:W-:-:S07]  /*1110*/  LEA R0, R29, R0, 0x2 ;  /* 0x000000001d007211 */ /* 0x01ffce00078e10ff */
.L_x_26842:
[----:B------:R-:W0:Y:S08]  /*1120*/  LDC.64 R72, c[0x0][0x3f0] ;  /* 0x0000fc00ff487b82 */ /* 0x000e300000000a00 */
[----:B------:R-:W1:Y:S01]  /*1130*/  LDC.64 R92, c[0x0][0x3f8] ;  /* 0x0000fe00ff5c7b82 */ /* 0x000e620000000a00 */
[----:B0-----:R-:W-:-:S07]  /*1140*/  IMAD.WIDE R104, R11, 0x4, R72 ;  /* 0x000000040b687825 */ /* 0x001fce00078e0248 */
[----:B------:R-:W0:Y:S01]  /*1150*/  LDC R72, c[0x0][0x388] ;  /* 0x0000e200ff487b82 */ /* 0x000e220000000800 */
[----:B------:R-:W2:Y:S01]  /*1160*/  LDG.E R73, desc[UR6][R104.64] ;  /* 0x0000000668497981 */ /* 0x000ea2000c1e1900 */
[C---:B------:R-:W-:Y:S01]  /*1170*/  ISETP.GE.U32.AND P0, PT, R78.reuse, 0x80, PT ;  /* 0x000000804e00780c */ /* 0x040fe20003f06070 */
[C---:B-1----:R-:W-:Y:S01]  /*1180*/  IMAD.WIDE R92, R11.reuse, 0x4, R92 ;  /* 0x000000040b5c7825 */ /* 0x042fe200078e025c */
[C---:B------:R-:W-:Y:S02]  /*1190*/  ISETP.GE.U32.AND P6, PT, R78.reuse, 0x100, PT ;  /* 0x000001004e00780c */ /* 0x040fe40003fc6070 */
[----:B------:R-:W-:Y:S01]  /*11a0*/  ISETP.GE.U32.AND P4, PT, R78, 0x180, PT ;  /* 0x000001804e00780c */ /* 0x000fe20003f86070 */
[----:B0-----:R-:W-:-:S05]  /*11b0*/  IMAD R75, R11, R72, RZ ;  /* 0x000000480b4b7224 */ /* 0x001fca00078e02ff */
[----:B------:R-:W-:-:S04]  /*11c0*/  SHF.R.S32.HI R86, RZ, 0x1f, R75 ;  /* 0x0000001fff567819 */ /* 0x000fc8000001144b */
[----:B------:R-:W-:Y:S01]  /*11d0*/  LEA.HI R86, R86, R75, RZ, 0x2 ;  /* 0x0000004b56567211 */ /* 0x000fe200078f10ff */
[----:B------:R-:W-:Y:S01]  /*11e0*/  HFMA2 R75, -RZ, RZ, 0, 0 ;  /* 0x00000000ff4b7431 */ /* 0x000fe200000001ff */
[----:B------:R-:W-:Y:S02]  /*11f0*/  BSSY.RECONVERGENT B0, `(.L_x_26798) ;  /* 0x0000028000007945 */ /* 0x000fe40003800200 */
[----:B------:R-:W-:Y:S02]  /*1200*/  LEA.HI.SX32 R83, R86, R83, 0x1e ;  /* 0x0000005356537211 */ /* 0x000fe400078ff2ff */
[----:B------:R-:W-:Y:S02]  /*1210*/  P2R R86, PR, RZ, 0x10 ;  /* 0x00000010ff567803 */ /* 0x000fe40000000000 */
[----:B--2---:R-:W-:-:S13]  /*1220*/  ISETP.GE.AND P5, PT, R73, 0x1, PT ;  /* 0x000000014900780c */ /* 0x004fda0003fa6270 */
[----:B------:R-:W0:Y:S01]  /*1230*/  @P5 S2R R74, SR_TID.X ;  /* 0x00000000004a5919 */ /* 0x000e220000002100 */
[----:B------:R-:W-:-:S05]  /*1240*/  @P5 IADD3 R85, PT, PT, R73, -0x1, RZ ;  /* 0xffffffff49555810 */ /* 0x000fca0007ffe0ff */
[----:B------:R-:W-:-:S05]  /*1250*/  @P5 IMAD R88, R85, R72, RZ ;  /* 0x0000004855585224 */ /* 0x000fca00078e02ff */
[----:B------:R-:W-:-:S04]  /*1260*/  @P5 SHF.R.S32.HI R85, RZ, 0x1f, R88 ;  /* 0x0000001fff555819 */ /* 0x000fc80000011458 */
[----:B------:R-:W-:Y:S02]  /*1270*/  @P5 LEA.HI R85, R85, R88, RZ, 0x2 ;  /* 0x0000005855555211 */ /* 0x000fe400078f10ff */
[----:B------:R-:W-:Y:S02]  /*1280*/  P2R R88, PR, RZ, 0x40 ;  /* 0x00000040ff587803 */ /* 0x000fe40000000000 */
[----:B0-----:R-:W-:Y:S02]  /*1290*/  @P5 LEA.HI.SX32 R75, R85, R74, 0x1e ;  /* 0x0000004a554b5211 */ /* 0x001fe400078ff2ff */
[----:B------:R0:W5:Y:S01]  /*12a0*/  LDG.E R74, desc[UR6][R92.64] ;  /* 0x000000065c4a7981 */ /* 0x000162000c1e1900 */
[----:B------:R-:W-:Y:S05]  /*12b0*/  @!P0 BRA `(.L_x_26799) ;  /* 0x00000000006c8947 */ /* 0x000fea0003800000 */
[----:B------:R-:W-:Y:S01]  /*12c0*/  ISETP.NE.U32.AND P1, PT, RZ, UR8, PT ;  /* 0x00000008ff007c0c */ /* 0x000fe2000bf25070 */
[----:B------:R-:W1:Y:S03]  /*12d0*/  @P5 LDC.64 R34, c[0x0][0x390] ;  /* 0x0000e400ff225b82 */ /* 0x000e660000000a00 */
[----:B------:R-:W-:-:S05]  /*12e0*/  ISETP.NE.AND.EX P1, PT, RZ, UR9, PT, P1 ;  /* 0x00000009ff007c0c */ /* 0x000fca000bf25310 */
[----:B------:R-:W2:Y:S08]  /*12f0*/  LDC.64 R104, c[0x0][0x3a8] ;  /* 0x0000ea00ff687b82 */ /* 0x000eb00000000a00 */
[----:B------:R-:W3:Y:S01]  /*1300*/  @P1 LDC.64 R32, c[0x0][0x3a0] ;  /* 0x0000e800ff201b82 */ /* 0x000ee20000000a00 */
[----:B-1----:R-:W-:-:S05]  /*1310*/  @P5 IMAD.WIDE.U32 R106, R75, 0x10, R34 ;  /* 0x000000104b6a5825 */ /* 0x002fca00078e0022 */
[----:B------:R-:W0:Y:S01]  /*1320*/  @P5 LDG.E.128 R28, desc[UR6][R106.64] ;  /* 0x000000066a1c5981 */ /* 0x000e22000c1e1d00 */
[----:B---3--:R-:W-:-:S05]  /*1330*/  @P1 IMAD.WIDE.U32 R118, R83, 0x10, R32 ;  /* 0x0000001053761825 */ /* 0x008fca00078e0020 */
[----:B------:R-:W3:Y:S01]  /*1340*/  @P1 LDG.E.128 R32, desc[UR6][R118.64] ;  /* 0x0000000676201981 */ /* 0x000ee2000c1e1d00 */
[C---:B------:R-:W-:Y:S02]  /*1350*/  ISETP.GT.AND P3, PT, R73.reuse, RZ, P1 ;  /* 0x000000ff4900720c */ /* 0x040fe40000f64270 */
[----:B------:R-:W-:Y:S01]  /*1360*/  ISETP.GT.AND P2, PT, R73, RZ, PT ;  /* 0x000000ff4900720c */ /* 0x000fe20003f44270 */
[----:B--2---:R-:W-:Y:S01]  /*1370*/  IMAD.WIDE.U32 R104, R83, 0x10, R104 ;  /* 0x0000001053687825 */ /* 0x004fe200078e0068 */
[----:B------:R-:W-:Y:S02]  /*1380*/  IADD3 R75, PT, PT, R75, 0x80, RZ ;  /* 0x000000804b4b7810 */ /* 0x000fe40007ffe0ff */
[----:B------:R-:W-:Y:S01]  /*1390*/  IADD3 R83, PT, PT, R83, 0x80, RZ ;  /* 0x0000008053537810 */ /* 0x000fe20007ffe0ff */
[----:B0-----:R-:W-:Y:S01]  /*13a0*/  @!P1 FMUL.FTZ R92, R28, UR10 ;  /* 0x0000000a1c5c9c20 */ /* 0x001fe20008410000 */
[----:B------:R-:W-:Y:S01]  /*13b0*/  @!P1 FMUL.FTZ R88, R29, UR10 ;  /* 0x0000000a1d589c20 */ /* 0x000fe20008410000 */
[----:B------:R-:W-:Y:S01]  /*13c0*/  @!P1 FMUL.FTZ R86, R30, UR10 ;  /* 0x0000000a1e569c20 */ /* 0x000fe20008410000 */
[----:B------:R-:W-:-:S03]  /*13d0*/  @!P1 FMUL.FTZ R85, R31, UR10 ;  /* 0x0000000a1f559c20 */ /* 0x000fc60008410000 */
[----:B---3--:R-:W-:Y:S01]  /*13e0*/  @P3 FFMA.FTZ R32, R28, UR10, R32 ;  /* 0x0000000a1c203c23 */ /* 0x008fe20008010020 */
[----:B------:R-:W-:Y:S01]  /*13f0*/  @P3 FFMA.FTZ R33, R29, UR10, R33 ;  /* 0x0000000a1d213c23 */ /* 0x000fe20008010021 */
[----:B------:R-:W-:Y:S01]  /*1400*/  @P3 FFMA.FTZ R34, R30, UR10, R34 ;  /* 0x0000000a1e223c23 */ /* 0x000fe20008010022 */
[----:B------:R-:W-:Y:S01]  /*1410*/  @P3 FFMA.FTZ R35, R31, UR10, R35 ;  /* 0x0000000a1f233c23 */ /* 0x000fe20008010023 */
[----:B------:R-:W-:Y:S02]  /*1420*/  @!P1 FSEL R32, R92, RZ, P2 ;  /* 0x000000ff5c209208 */ /* 0x000fe40001000000 */
[----:B------:R-:W-:Y:S02]  /*1430*/  @!P1 FSEL R33, R88, RZ, P2 ;  /* 0x000000ff58219208 */ /* 0x000fe40001000000 */
[----:B------:R-:W-:Y:S02]  /*1440*/  @!P1 FSEL R34, R86, RZ, P2 ;  /* 0x000000ff56229208 */ /* 0x000fe40001000000 */
[----:B------:R-:W-:-:S05]  /*1450*/  @!P1 FSEL R35, R85, RZ, P2 ;  /* 0x000000ff55239208 */ /* 0x000fca0001000000 */
[----:B------:R1:W-:Y:S02]  /*1460*/  STG.E.128 desc[UR6][R104.64], R32 ;  /* 0x0000002068007986 */ /* 0x0003e4000c101d06 */
.L_x_26799:
[----:B------:R-:W-:Y:S05]  /*1470*/  BSYNC.RECONVERGENT B0 ;  /* 0x0000000000007941 */ /* 0x000fea0003800200 */
.L_x_26798:
[----:B------:R-:W-:Y:S04]  /*1480*/  BSSY.RECONVERGENT B0, `(.L_x_26800) ;  /* 0x000001d000007945 */ /* 0x000fe80003800200 */
[----:B------:R-:W-:Y:S05]  /*1490*/  @!P6 BRA `(.L_x_26801) ;  /* 0x00000000006ce947 */ /* 0x000fea0003800000 */
[----:B------:R-:W-:Y:S01]  /*14a0*/  ISETP.NE.U32.AND P1, PT, RZ, UR8, PT ;  /* 0x00000008ff007c0c */ /* 0x000fe2000bf25070 */
[----:B------:R-:W2:Y:S03]  /*14b0*/  @P5 LDC.64 R118, c[0x0][0x390] ;  /* 0x0000e400ff765b82 */ /* 0x000ea60000000a00 */
[----:B------:R-:W-:-:S05]  /*14c0*/  ISETP.NE.AND.EX P1, PT, RZ, UR9, PT, P1 ;  /* 0x00000009ff007c0c */ /* 0x000fca000bf25310 */
[----:B-1----:R-:W1:Y:S08]  /*14d0*/  LDC.64 R104, c[0x0][0x3a8] ;  /* 0x0000ea00ff687b82 */ /* 0x002e700000000a00 */
[----:B------:R-:W3:Y:S01]  /*14e0*/  @P1 LDC.64 R106, c[0x0][0x3a0] ;  /* 0x0000e800ff6a1b82 */ /* 0x000ee20000000a00 */
[----:B--2---:R-:W-:-:S05]  /*14f0*/  @P5 IMAD.WIDE.U32 R118, R75, 0x10, R118 ;  /* 0x000000104b765825 */ /* 0x004fca00078e0076 */
[----:B------:R-:W0:Y:S01]  /*1500*/  @P5 LDG.E.128 R28, desc[UR6][R118.64] ;  /* 0x00000006761c5981 */ /* 0x000e22000c1e1d00 */
[----:B---3--:R-:W-:-:S05]  /*1510*/  @P1 IMAD.WIDE.U32 R106, R83, 0x10, R106 ;  /* 0x00000010536a1825 */ /* 0x008fca00078e006a */
[----:B------:R-:W2:Y:S01]  /*1520*/  @P1 LDG.E.128 R36, desc[UR6][R106.64] ;  /* 0x000000066a241981 */ /* 0x000ea2000c1e1d00 */
[C---:B------:R-:W-:Y:S02]  /*1530*/  ISETP.GT.AND P3, PT, R73.reuse, RZ, P1 ;  /* 0x000000ff4900720c */ /* 0x040fe40000f64270 */
[----:B------:R-:W-:Y:S01]  /*1540*/  ISETP.GT.AND P2, PT, R73, RZ, PT ;  /* 0x000000ff4900720c */ /* 0x000fe20003f44270 */
[----:B-1----:R-:W-:Y:S01]  /*1550*/  IMAD.WIDE.U32 R104, R83, 0x10, R104 ;  /* 0x0000001053687825 */ /* 0x002fe200078e0068 */
[----:B------:R-:W-:Y:S02]  /*1560*/  IADD3 R75, PT, PT, R75, 0x80, RZ ;  /* 0x000000804b4b7810 */ /* 0x000fe40007ffe0ff */
[----:B------:R-:W-:Y:S01]  /*1570*/  IADD3 R83, PT, PT, R83, 0x80, RZ ;  /* 0x0000008053537810 */ /* 0x000fe20007ffe0ff */
[----:B0-----:R-:W-:Y:S01]  /*1580*/  @!P1 FMUL.FTZ R92, R28, UR10 ;  /* 0x0000000a1c5c9c20 */ /* 0x001fe20008410000 */
[----:B------:R-:W-:Y:S01]  /*1590*/  @!P1 FMUL.FTZ R88, R29, UR10 ;  /* 0x0000000a1d589c20 */ /* 0x000fe20008410000 */
[----:B------:R-:W-:Y:S01]  /*15a0*/  @!P1 FMUL.FTZ R86, R30, UR10 ;  /* 0x0000000a1e569c20 */ /* 0x000fe20008410000 */
[----:B------:R-:W-:-:S03]  /*15b0*/  @!P1 FMUL.FTZ R85, R31, UR10 ;  /* 0x0000000a1f559c20 */ /* 0x000fc60008410000 */
[----:B--2---:R-:W-:Y:S01]  /*15c0*/  @P3 FFMA.FTZ R36, R28, UR10, R36 ;  /* 0x0000000a1c243c23 */ /* 0x004fe20008010024 */
        /* <DEDUP_REMOVED lines=8> */
.L_x_26801:
[----:B------:R-:W-:Y:S05]  /*1650*/  BSYNC.RECONVERGENT B0 ;  /* 0x0000000000007941 */ /* 0x000fea0003800200 */
.L_x_26800:
[----:B------:R-:W-:Y:S04]  /*1660*/  BSSY.RECONVERGENT B0, `(.L_x_26802) ;  /* 0x000001d000007945 */ /* 0x000fe80003800200 */
[----:B------:R-:W-:Y:S05]  /*1670*/  @!P4 BRA `(.L_x_26803) ;  /* 0x00000000006cc947 */ /* 0x000fea0003800000 */
[----:B------:R-:W-:Y:S01]  /*1680*/  ISETP.NE.U32.AND P1, PT, RZ, UR8, PT ;  /* 0x00000008ff007c0c */ /* 0x000fe2000bf25070 */
[----:B------:R-:W3:Y:S03]  /*1690*/  @P5 LDC.64 R118, c[0x0][0x390] ;  /* 0x0000e400ff765b82 */ /* 0x000ee60000000a00 */
[----:B------:R-:W-:-:S05]  /*16a0*/  ISETP.NE.AND.EX P1, PT, RZ, UR9, PT, P1 ;  /* 0x00000009ff007c0c */ /* 0x000fca000bf25310 */
[----:B-12---:R-:W1:Y:S08]  /*16b0*/  LDC.64 R104, c[0x0][0x3a8] ;  /* 0x0000ea00ff687b82 */ /* 0x006e700000000a00 */
[----:B------:R-:W2:Y:S01]  /*16c0*/  @P1 LDC.64 R106, c[0x0][0x3a0] ;  /* 0x0000e800ff6a1b82 */ /* 0x000ea20000000a00 */
[----:B---3--:R-:W-:-:S05]  /*16d0*/  @P5 IMAD.WIDE.U32 R118, R75, 0x10, R118 ;  /* 0x000000104b765825 */ /* 0x008fca00078e0076 */
[----:B------:R-:W0:Y:S01]  /*16e0*/  @P5 LDG.E.128 R28, desc[UR6][R118.64] ;  /* 0x00000006761c5981 */ /* 0x000e22000c1e1d00 */
[----:B--2---:R-:W-:-:S05]  /*16f0*/  @P1 IMAD.WIDE.U32 R106, R83, 0x10, R106 ;  /* 0x00000010536a1825 */ /* 0x004fca00078e006a */
        /* <DEDUP_REMOVED lines=19> */
.L_x_26803:
[----:B------:R-:W-:Y:S05]  /*1830*/  BSYNC.RECONVERGENT B0 ;  /* 0x0000000000007941 */ /* 0x000fea0003800200 */
.L_x_26802:
[----:B------:R-:W-:Y:S01]  /*1840*/  ISETP.GE.U32.AND P1, PT, R78, 0x200, PT ;  /* 0x000002004e00780c */ /* 0x000fe20003f26070 */
[----:B------:R-:W-:Y:S03]  /*1850*/  BSSY.RECONVERGENT B0, `(.L_x_26804) ;  /* 0x000001e000007945 */ /* 0x000fe60003800200 */
[----:B------:R-:W-:-:S09]  /*1860*/  P2R R85, PR, RZ, 0x2 ;  /* 0x00000002ff557803 */ /* 0x000fd20000000000 */
[----:B------:R-:W-:Y:S05]  /*1870*/  @!P1 BRA `(.L_x_26805) ;  /* 0x00000000006c9947 */ /* 0x000fea0003800000 */
[----:B------:R-:W-:Y:S01]  /*1880*/  ISETP.NE.U32.AND P1, PT, RZ, UR8, PT ;  /* 0x00000008ff007c0c */ /* 0x000fe2000bf25070 */
[----:B------:R-:W4:Y:S03]  /*1890*/  @P5 LDC.64 R118, c[0x0][0x390] ;  /* 0x0000e400ff765b82 */ /* 0x000f260000000a00 */
[----:B------:R-:W-:-:S05]  /*18a0*/  ISETP.NE.AND.EX P1, PT, RZ, UR9, PT, P1 ;  /* 0x00000009ff007c0c */ /* 0x000fca000bf25310 */
[----:B-123--:R-:W1:Y:S08]  /*18b0*/  LDC.64 R104, c[0x0][0x3a8] ;  /* 0x0000ea00ff687b82 */ /* 0x00ee700000000a00 */
[----:B------:R-:W2:Y:S01]  /*18c0*/  @P1 LDC.64 R106, c[0x0][0x3a0] ;  /* 0x0000e800ff6a1b82 */ /* 0x000ea20000000a00 */
[----:B----4-:R-:W-:-:S05]  /*18d0*/  @P5 IMAD.WIDE.U32 R118, R75, 0x10, R118 ;  /* 0x000000104b765825 */ /* 0x010fca00078e0076 */
[----:B------:R-:W0:Y:S01]  /*18e0*/  @P5 LDG.E.128 R28, desc[UR6][R118.64] ;  /* 0x00000006761c5981 */ /* 0x000e22000c1e1d00 */
[----:B--2---:R-:W-:-:S05]  /*18f0*/  @P1 IMAD.WIDE.U32 R106, R83, 0x10, R106 ;  /* 0x00000010536a1825 */ /* 0x004fca00078e006a */
[----:B------:R-:W2:Y:S01]  /*1900*/  @P1 LDG.E.128 R44, desc[UR6][R106.64] ;  /* 0x000000066a2c1981 */ /* 0x000ea2000c1e1d00 */
[----:B------:R-:W-:Y:S01]  /*1910*/  ISETP.GT.AND P2, PT, R73, RZ, P1 ;  /* 0x000000ff4900720c */ /* 0x000fe20000f44270 */
[----:B-1----:R-:W-:Y:S01]  /*1920*/  IMAD.WIDE.U32 R104, R83, 0x10, R104 ;  /* 0x0000001053687825 */ /* 0x002fe200078e0068 */
[----:B------:R-:W-:Y:S02]  /*1930*/  IADD3 R75, PT, PT, R75, 0x80, RZ ;  /* 0x000000804b4b7810 */ /* 0x000fe40007ffe0ff */
[----:B------:R-:W-:Y:S01]  /*1940*/  IADD3 R83, PT, PT, R83, 0x80, RZ ;  /* 0x0000008053537810 */ /* 0x000fe20007ffe0ff */
[----:B0-----:R-:W-:Y:S01]  /*1950*/  @!P1 FMUL.FTZ R92, R28, UR10 ;  /* 0x0000000a1c5c9c20 */ /* 0x001fe20008410000 */
[----:B------:R-:W-:Y:S01]  /*1960*/  @!P1 FMUL.FTZ R88, R29, UR10 ;  /* 0x0000000a1d589c20 */ /* 0x000fe20008410000 */
[----:B------:R-:W-:Y:S01]  /*1970*/  @!P1 FMUL.FTZ R86, R30, UR10 ;  /* 0x0000000a1e569c20 */ /* 0x000fe20008410000 */
[----:B------:R-:W-:-:S05]  /*1980*/  @!P1 FMUL.FTZ R85, R31, UR10 ;  /* 0x0000000a1f559c20 */ /* 0x000fca0008410000 */
[----:B--2---:R-:W-:Y:S01]  /*1990*/  @P2 FFMA.FTZ R44, R28, UR10, R44 ;  /* 0x0000000a1c2c2c23 */ /* 0x004fe2000801002c */
[----:B------:R-:W-:Y:S01]  /*19a0*/  @P2 FFMA.FTZ R45, R29, UR10, R45 ;  /* 0x0000000a1d2d2c23 */ /* 0x000fe2000801002d */
[----:B------:R-:W-:Y:S01]  /*19b0*/  @P2 FFMA.FTZ R46, R30, UR10, R46 ;  /* 0x0000000a1e2e2c23 */ /* 0x000fe2000801002e */
[----:B------:R-:W-:Y:S01]  /*19c0*/  @P2 FFMA.FTZ R47, R31, UR10, R47 ;  /* 0x0000000a1f2f2c23 */ /* 0x000fe2000801002f */
[----:B------:R-:W-:-:S04]  /*19d0*/  ISETP.GT.AND P2, PT, R73, RZ, PT ;  /* 0x000000ff4900720c */ /* 0x000fc80003f44270 */
[----:B------:R-:W-:Y:S02]  /*19e0*/  @!P1 FSEL R44, R92, RZ, P2 ;  /* 0x000000ff5c2c9208 */ /* 0x000fe40001000000 */
[----:B------:R-:W-:Y:S02]  /*19f0*/  @!P1 FSEL R45, R88, RZ, P2 ;  /* 0x000000ff582d9208 */ /* 0x000fe40001000000 */
[----:B------:R-:W-:Y:S02]  /*1a00*/  @!P1 FSEL R46, R86, RZ, P2 ;  /* 0x000000ff562e9208 */ /* 0x000fe40001000000 */
[----:B------:R-:W-:-:S05]  /*1a10*/  @!P1 FSEL R47, R85, RZ, P2 ;  /* 0x000000ff552f9208 */ /* 0x000fca0001000000 */
[----:B------:R4:W-:Y:S02]  /*1a20*/  STG.E.128 desc[UR6][R104.64], R44 ;  /* 0x0000002c68007986 */ /* 0x0009e4000c101d06 */
.L_x_26805:
[----:B------:R-:W-:Y:S05]  /*1a30*/  BSYNC.RECONVERGENT B0 ;  /* 0x0000000000007941 */ /* 0x000fea0003800200 */
.L_x_26804:
[----:B------:R-:W-:Y:S01]  /*1a40*/  ISETP.GE.U32.AND P1, PT, R78, 0x280, PT ;  /* 0x000002804e00780c */ /* 0x000fe20003f26070 */
[----:B------:R-:W-:Y:S03]  /*1a50*/  BSSY.RECONVERGENT B0, `(.L_x_26806) ;  /* 0x000001e000007945 */ /* 0x000fe60003800200 */
[----:B------:R-:W-:-:S09]  /*1a60*/  P2R R85, PR, RZ, 0x2 ;  /* 0x00000002ff557803 */ /* 0x000fd20000000000 */
[----:B------:R-:W-:Y:S05]  /*1a70*/  @!P1 BRA `(.L_x_26807) ;  /* 0x00000000006c9947 */ /* 0x000fea0003800000 */
[----:B------:R-:W-:Y:S01]  /*1a80*/  ISETP.NE.U32.AND P1, PT, RZ, UR8, PT ;  /* 0x00000008ff007c0c */ /* 0x000fe2000bf25070 */
[----:B------:R-:W0:Y:S03]  /*1a90*/  @P5 LDC.64 R106, c[0x0][0x390] ;  /* 0x0000e400ff6a5b82 */ /* 0x000e260000000a00 */
[----:B------:R-:W-:-:S13]  /*1aa0*/  ISETP.NE.AND.EX P1, PT, RZ, UR9, PT, P1 ;  /* 0x00000009ff007c0c */ /* 0x000fda000bf25310 */
[----:B-1234-:R-:W1:Y:S01]  /*1ab0*/  @P1 LDC.64 R104, c[0x0][0x3a0] ;  /* 0x0000e800ff681b82 */ /* 0x01ee620000000a00 */
[----:B0-----:R-:W-:-:S05]  /*1ac0*/  @P5 IMAD.WIDE.U32 R106, R75, 0x10, R106 ;  /* 0x000000104b6a5825 */ /* 0x001fca00078e006a */
[----:B------:R-:W2:Y:S01]  /*1ad0*/  @P5 LDG.E.128 R28, desc[UR6][R106.64] ;  /* 0x000000066a1c5981 */ /* 0x000ea2000c1e1d00 */
[----:B-1----:R-:W-:-:S05]  /*1ae0*/  @P1 IMAD.WIDE.U32 R104, R83, 0x10, R104 ;  /* 0x0000001053681825 */ /* 0x002fca00078e0068 */
[----:B------:R-:W3:Y:S01]  /*1af0*/  @P1 LDG.E.128 R48, desc[UR6][R104.64] ;  /* 0x0000000668301981 */ /* 0x000ee2000c1e1d00 */
[----:B------:R-:W-:Y:S02]  /*1b00*/  ISETP.GT.AND P2, PT, R73, RZ, P1 ;  /* 0x000000ff4900720c */ /* 0x000fe40000f44270 */
[----:B------:R-:W-:Y:S01]  /*1b10*/  IADD3 R75, PT, PT, R75, 0x80, RZ ;  /* 0x000000804b4b7810 */ /* 0x000fe20007ffe0ff */
[----:B--2---:R-:W-:-:S10]  /*1b20*/  @!P1 FMUL.FTZ R92, R28, UR10 ;  /* 0x0000000a1c5c9c20 */ /* 0x004fd40008410000 */
[----:B---3--:R-:W-:Y:S01]  /*1b30*/  @P2 FFMA.FTZ R48, R28, UR10, R48 ;  /* 0x0000000a1c302c23 */ /* 0x008fe20008010030 */
[----:B------:R-:W-:Y:S01]  /*1b40*/  @P2 FFMA.FTZ R49, R29, UR10, R49 ;  /* 0x0000000a1d312c23 */ /* 0x000fe20008010031 */
[----:B------:R-:W-:Y:S01]  /*1b50*/  @P2 FFMA.FTZ R50, R30, UR10, R50 ;  /* 0x0000000a1e322c23 */ /* 0x000fe20008010032 */
[----:B------:R-:W-:Y:S01]  /*1b60*/  @P2 FFMA.FTZ R51, R31, UR10, R51 ;  /* 0x0000000a1f332c23 */ /* 0x000fe20008010033 */
[----:B------:R-:W-:-:S04]  /*1b70*/  ISETP.GT.AND P2, PT, R73, RZ, PT ;  /* 0x000000ff4900720c */ /* 0x000fc80003f44270 */
[----:B------:R-:W-:Y:S02]  /*1b80*/  @!P1 FSEL R48, R92, RZ, P2 ;  /* 0x000000ff5c309208 */ /* 0x000fe40001000000 */
[----:B------:R-:W0:Y:S01]  /*1b90*/  LDC.64 R92, c[0x0][0x3a8] ;  /* 0x0000ea00ff5c7b82 */ /* 0x000e220000000a00 */
[----:B------:R-:W-:Y:S01]  /*1ba0*/  @!P1 FMUL.FTZ R88, R29, UR10 ;  /* 0x0000000a1d589c20 */ /* 0x000fe20008410000 */
[----:B------:R-:W-:Y:S01]  /*1bb0*/  @!P1 FMUL.FTZ R86, R30, UR10 ;  /* 0x0000000a1e569c20 */ /* 0x000fe20008410000 */
[----:B------:R-:W-:-:S03]  /*1bc0*/  @!P1 FMUL.FTZ R85, R31, UR10 ;  /* 0x0000000a1f559c20 */ /* 0x000fc60008410000 */
[----:B------:R-:W-:Y:S02]  /*1bd0*/  @!P1 FSEL R49, R88, RZ, P2 ;  /* 0x000000ff58319208 */ /* 0x000fe40001000000 */
[----:B------:R-:W-:Y:S02]  /*1be0*/  @!P1 FSEL R50, R86, RZ, P2 ;  /* 0x000000ff56329208 */ /* 0x000fe40001000000 */
[----:B------:R-:W-:Y:S01]  /*1bf0*/  @!P1 FSEL R51, R85, RZ, P2 ;  /* 0x000000ff55339208 */ /* 0x000fe20001000000 */
[----:B0-----:R-:W-:-:S05]  /*1c00*/  IMAD.WIDE.U32 R92, R83, 0x10, R92 ;  /* 0x00000010535c7825 */ /* 0x001fca00078e005c */
[----:B------:R0:W-:Y:S01]  /*1c10*/  STG.E.128 desc[UR6][R92.64], R48 ;  /* 0x000000305c007986 */ /* 0x0001e2000c101d06 */
[----:B------:R-:W-:-:S07]  /*1c20*/  IADD3 R83, PT, PT, R83, 0x80, RZ ;  /* 0x0000008053537810 */ /* 0x000fce0007ffe0ff */
.L_x_26807:
[----:B------:R-:W-:Y:S05]  /*1c30*/  BSYNC.RECONVERGENT B0 ;  /* 0x0000000000007941 */ /* 0x000fea0003800200 */
.L_x_26806:
        /* <DEDUP_REMOVED lines=31> */
.L_x_26809:
[----:B------:R-:W-:Y:S05]  /*1e30*/  BSYNC.RECONVERGENT B0 ;  /* 0x0000000000007941 */ /* 0x000fea0003800200 */
.L_x_26808:
[----:B------:R-:W-:Y:S01]  /*1e40*/  ISETP.GE.U32.AND P1, PT, R78, 0x380, PT ;  /* 0x000003804e00780c */ /* 0x000fe20003f26070 */
[----:B------:R-:W-:-:S12]  /*1e50*/  BSSY.RECONVERGENT B0, `(.L_x_26810) ;  /* 0x000001d000007945 */ /* 0x000fd80003800200 */
        /* <DEDUP_REMOVED lines=28> */
.L_x_26811:
[----:B------:R-:W-:Y:S05]  /*2020*/  BSYNC.RECONVERGENT B0 ;  /* 0x0000000000007941 */ /* 0x000fea0003800200 */
.L_x_26810:
        /* <DEDUP_REMOVED lines=30> */
.L_x_26813:
[----:B------:R-:W-:Y:S05]  /*2210*/  BSYNC.RECONVERGENT B0 ;  /* 0x0000000000007941 */ /* 0x000fea0003800200 */
.L_x_26812:
        /* <DEDUP_REMOVED lines=30> */
.L_x_26815:
[----:B------:R-:W-:Y:S05]  /*2400*/  BSYNC.RECONVERGENT B0 ;  /* 0x0000000000007941 */ /* 0x000fea0003800200 */
.L_x_26814:
[----:B------:R-:W-:Y:S01]  /*2410*/  ISETP.GE.U32.AND P4, PT, R78, 0x500, PT ;  /* 0x000005004e00780c */ /* 0x000fe20003f86070 */
[----:B------:R-:W-:-:S12]  /*2420*/  BSSY.RECONVERGENT B0, `(.L_x_26816) ;  /* 0x000001b000007945 */ /* 0x000fd80003800200 */
[----:B------:R-:W-:Y:S05]  /*2430*/  @!P4 BRA `(.L_x_26817) ;  /* 0x000000000064c947 */ /* 0x000fea0003800000 */
[----:B------:R-:W1:Y:S02]  /*2440*/  @P5 LDC.64 R68, c[0x0][0x390] ;  /* 0x0000e400ff445b82 */ /* 0x000e640000000a00 */
[----:B-1234-:R-:W-:-:S05]  /*2450*/  @P5 IMAD.WIDE.U32 R104, R75, 0x10, R68 ;  /* 0x000000104b685825 */ /* 0x01efca00078e0044 */
[----:B------:R-:W2:Y:S01]  /*2460*/  @P5 LDG.E.128 R28, desc[UR6][R104.64] ;  /* 0x00000006681c5981 */ /* 0x000ea2000c1e1d00 */
[----:B------:R-:W-:-:S04]  /*2470*/  ISETP.NE.U32.AND P5, PT, RZ, UR8, PT ;  /* 0x00000008ff007c0c */ /* 0x000fc8000bfa5070 */
[----:B------:R-:W-:-:S13]  /*2480*/  ISETP.NE.AND.EX P5, PT, RZ, UR9, PT, P5 ;  /* 0x00000009ff007c0c */ /* 0x000fda000bfa5350 */
[----:B------:R-:W0:Y:S02]  /*2490*/  @P5 LDC.64 R68, c[0x0][0x3a0] ;  /* 0x0000e800ff445b82 */ /* 0x000e240000000a00 */
[----:B0-----:R-:W-:-:S05]  /*24a0*/  @P5 IMAD.WIDE.U32 R92, R83, 0x10, R68 ;  /* 0x00000010535c5825 */ /* 0x001fca00078e0044 */
[----:B------:R0:W3:Y:S01]  /*24b0*/  @P5 LDG.E.128 R68, desc[UR6][R92.64] ;  /* 0x000000065c445981 */ /* 0x0000e2000c1e1d00 */
[----:B------:R-:W-:Y:S01]  /*24c0*/  ISETP.GT.AND P6, PT, R73, RZ, P5 ;  /* 0x000000ff4900720c */ /* 0x000fe20002fc4270 */
[----:B0-----:R-:W0:Y:S02]  /*24d0*/  LDC.64 R92, c[0x0][0x3a8] ;  /* 0x0000ea00ff5c7b82 */ /* 0x001e240000000a00 */
[----:B0-----:R-:W-:-:S04]  /*24e0*/  IMAD.WIDE.U32 R92, R83, 0x10, R92 ;  /* 0x00000010535c7825 */ /* 0x001fc800078e005c */
[----:B--2---:R-:W-:Y:S01]  /*24f0*/  @!P5 FMUL.FTZ R88, R28, UR10 ;  /* 0x0000000a1c58dc20 */ /* 0x004fe20008410000 */
[----:B------:R-:W-:Y:S01]  /*2500*/  @!P5 FMUL.FTZ R86, R29, UR10 ;  /* 0x0000000a1d56dc20 */ /* 0x000fe20008410000 */
[----:B------:R-:W-:Y:S01]  /*2510*/  @!P5 FMUL.FTZ R85, R30, UR10 ;  /* 0x0000000a1e55dc20 */ /* 0x000fe20008410000 */
[----:B------:R-:W-:-:S03]  /*2520*/  @!P5 FMUL.FTZ R75, R31, UR10 ;  /* 0x0000000a1f4bdc20 */ /* 0x000fc60008410000 */
[----:B---3--:R-:W-:Y:S01]  /*2530*/  @P6 FFMA.FTZ R68, R28, UR10, R68 ;  /* 0x0000000a1c446c23 */ /* 0x008fe20008010044 */
        /* <DEDUP_REMOVED lines=9> */
.L_x_26817:
[----:B------:R-:W-:Y:S05]  /*25d0*/  BSYNC.RECONVERGENT B0 ;  /* 0x0000000000007941 */ /* 0x000fea0003800200 */
.L_x_26816:
[----:B------:R-:W-:Y:S01]  /*25e0*/  FADD.FTZ R86, RZ, R32 ;  /* 0x00000020ff567221 */ /* 0x000fe20000010000 */
[C---:B------:R-:W-:Y:S01]  /*25f0*/  ISETP.GT.U32.AND P5, PT, R78.reuse, 0xff, PT ;  /* 0x000000ff4e00780c */ /* 0x040fe20003fa4070 */
[----:B------:R-:W-:Y:S01]  /*2600*/  BSSY.RECONVERGENT B0, `(.L_x_26818) ;  /* 0x00000ac000007945 */ /* 0x000fe20003800200 */
[C---:B------:R-:W-:Y:S01]  /*2610*/  ISETP.GT.U32.AND P6, PT, R78.reuse, 0x17f, PT ;  /* 0x0000017f4e00780c */ /* 0x040fe20003fc4070 */
[----:B------:R-:W-:Y:S01]  /*2620*/  FADD.FTZ R73, R33, R86 ;  /* 0x0000005621497221 */ /* 0x000fe20000010000 */
[----:B------:R-:W-:Y:S02]  /*2630*/  P2R R75, PR, RZ, 0x2 ;  /* 0x00000002ff4b7803 */ /* 0x000fe40000000000 */
[----:B------:R-:W-:Y:S01]  /*2640*/  ISETP.GT.U32.AND P1, PT, R78, 0x1ff, PT ;  /* 0x000001ff4e00780c */ /* 0x000fe20003f24070 */
[----:B------:R-:W-:-:S04]  /*2650*/  FADD.FTZ R86, R34, R73 ;  /* 0x0000004922567221 */ /* 0x000fc80000010000 */
[----:B------:R-:W-:-:S05]  /*2660*/  FADD.FTZ R73, R35, R86 ;  /* 0x0000005623497221 */ /* 0x000fca0000010000 */
[----:B------:R-:W-:-:S05]  /*2670*/  FSEL R73, R73, RZ, P0 ;  /* 0x000000ff49497208 */ /* 0x000fca0000000000 */
[----:B------:R-:W-:-:S04]  /*2680*/  FADD.FTZ R86, R36, R73 ;  /* 0x0000004924567221 */ /* 0x000fc80000010000 */
[----:B------:R-:W-:-:S04]  /*2690*/  FADD.FTZ R83, R37, R86 ;  /* 0x0000005625537221 */ /* 0x000fc80000010000 */
[----:B------:R-:W-:-:S04]  /*26a0*/  FADD.FTZ R86, R38, R83 ;  /* 0x0000005326567221 */ /* 0x000fc80000010000 */
        /* <DEDUP_REMOVED lines=42> */
[----:B--234-:R-:W1:Y:S02]  /*2950*/  SHFL.BFLY PT, R104, R85, 0x2, 0x1f ;  /* 0x0c401f0055687f89 */ /* 0x01ce6400000e0000 */
[----:B-1----:R-:W-:-:S05]  /*2960*/  FADD.FTZ R104, R85, R104 ;  /* 0x0000006855687221 */ /* 0x002fca0000010000 */
[----:B------:R-:W1:Y:S02]  /*2970*/  SHFL.BFLY PT, R83, R104, 0x4, 0x1f ;  /* 0x0c801f0068537f89 */ /* 0x000e6400000e0000 */
[----:B-1----:R-:W-:-:S05]  /*2980*/  FADD.FTZ R83, R104, R83 ;  /* 0x0000005368537221 */ /* 0x002fca0000010000 */
[----:B------:R-:W1:Y:S02]  /*2990*/  SHFL.BFLY PT, R88, R83, 0x8, 0x1f ;  /* 0x0d001f0053587f89 */ /* 0x000e6400000e0000 */
[----:B-1----:R-:W-:Y:S02]  /*29a0*/  FADD.FTZ R88, R83, R88 ;  /* 0x0000005853587221 */ /* 0x002fe40000010000 */
[----:B------:R-:W1:Y:S03]  /*29b0*/  S2R R83, SR_TID.X ;  /* 0x0000000000537919 */ /* 0x000e660000002100 */
[----:B------:R-:W2:Y:S02]  /*29c0*/  SHFL.BFLY PT, R75, R88, 0x10, 0x1f ;  /* 0x0e001f00584b7f89 */ /* 0x000ea400000e0000 */
[----:B--2---:R-:W-:-:S04]  /*29d0*/  FADD.FTZ R75, R88, R75 ;  /* 0x0000004b584b7221 */ /* 0x004fc80000010000 */
[----:B0-----:R-:W-:-:S04]  /*29e0*/  FMUL.FTZ R92, R2, R75 ;  /* 0x0000004b025c7220 */ /* 0x001fc80000410000 */
[--C-:B------:R-:W-:Y:S01]  /*29f0*/  FADD.FTZ R73, R32, -R92.reuse ;  /* 0x8000005c20497221 */ /* 0x100fe20000010000 */
[--C-:B------:R-:W-:Y:S01]  /*2a00*/  FADD.FTZ R86, R33, -R92.reuse ;  /* 0x8000005c21567221 */ /* 0x100fe20000010000 */
[--C-:B------:R-:W-:Y:S01]  /*2a10*/  FADD.FTZ R75, R34, -R92.reuse ;  /* 0x8000005c224b7221 */ /* 0x100fe20000010000 */
[----:B------:R-:W-:Y:S01]  /*2a20*/  FADD.FTZ R88, R36, -R92 ;  /* 0x8000005c24587221 */ /* 0x000fe20000010000 */
[----:B------:R-:W-:-:S04]  /*2a30*/  FFMA.FTZ R73, R73, R73, RZ ;  /* 0x0000004949497223 */ /* 0x000fc800000100ff */
[----:B------:R-:W-:Y:S01]  /*2a40*/  FFMA.FTZ R86, R86, R86, R73 ;  /* 0x0000005656567223 */ /* 0x000fe20000010049 */
[----:B------:R-:W-:-:S03]  /*2a50*/  FADD.FTZ R73, R35, -R92 ;  /* 0x8000005c23497221 */ /* 0x000fc60000010000 */
[----:B------:R-:W-:Y:S01]  /*2a60*/  FFMA.FTZ R86, R75, R75, R86 ;  /* 0x0000004b4b567223 */ /* 0x000fe20000010056 */
[----:B------:R-:W-:-:S03]  /*2a70*/  FADD.FTZ R75, R38, -R92 ;  /* 0x8000005c264b7221 */ /* 0x000fc60000010000 */
[----:B------:R-:W-:-:S05]  /*2a80*/  FFMA.FTZ R86, R73, R73, R86 ;  /* 0x0000004949567223 */ /* 0x000fca0000010056 */
[----:B------:R-:W-:Y:S01]  /*2a90*/  FSEL R85, R86, RZ, P0 ;  /* 0x000000ff56557208 */ /* 0x000fe20000000000 */
[----:B------:R-:W-:-:S04]  /*2aa0*/  FADD.FTZ R86, R37, -R92 ;  /* 0x8000005c25567221 */ /* 0x000fc80000010000 */
        /* <DEDUP_REMOVED lines=8> */
[----:B------:R-:W-:Y:S02]  /*2b30*/  ISETP.GT.U32.AND P5, PT, R78, 0x1ff, PT ;  /* 0x000001ff4e00780c */ /* 0x000fe40003fa4070 */
        /* <DEDUP_REMOVED lines=15> */
[----:B------:R-:W-:Y:S01]  /*2c30*/  ISETP.GT.U32.AND P5, PT, R78, 0x27f, PT ;  /* 0x0000027f4e00780c */ /* 0x000fe20003fa4070 */
[--C-:B------:R-:W-:Y:S02]  /*2c40*/  FADD.FTZ R86, R49, -R92.reuse ;  /* 0x8000005c31567221 */ /* 0x100fe40000010000 */
        /* <DEDUP_REMOVED lines=44> */
[----:B------:R-:W-:Y:S02]  /*2f10*/  FADD.FTZ R86, R69, -R92 ;  /* 0x8000005c45567221 */ /* 0x000fe40000010000 */
[----:B------:R-:W-:-:S04]  /*2f20*/  FFMA.FTZ R73, R88, R88, R85 ;  /* 0x0000005858497223 */ /* 0x000fc80000010055 */
[----:B------:R-:W-:Y:S01]  /*2f30*/  FFMA.FTZ R86, R86, R86, R73 ;  /* 0x0000005656567223 */ /* 0x000fe20000010049 */
[----:B------:R-:W-:-:S03]  /*2f40*/  FADD.FTZ R73, R71, -R92 ;  /* 0x8000005c47497221 */ /* 0x000fc60000010000 */
[----:B------:R-:W-:Y:S01]  /*2f50*/  FFMA.FTZ R86, R75, R75, R86 ;  /* 0x0000004b4b567223 */ /* 0x000fe20000010056 */
[----:B-1----:R-:W-:-:S03]  /*2f60*/  LOP3.LUT R75, R83, 0x1f, RZ, 0xc0, !PT ;  /* 0x0000001f534b7812 */ /* 0x002fc600078ec0ff */
[----:B------:R-:W-:Y:S01]  /*2f70*/  @P5 FFMA.FTZ R85, R73, R73, R86 ;  /* 0x0000004949555223 */ /* 0x000fe20000010056 */
[----:B------:R-:W-:Y:S02]  /*2f80*/  LOP3.LUT P5, RZ, R83, 0x1f, RZ, 0xc0, !PT ;  /* 0x0000001f53ff7812 */ /* 0x000fe400078ac0ff */
[----:B------:R-:W-:Y:S02]  /*2f90*/  MOV R73, RZ ;  /* 0x000000ff00497202 */ /* 0x000fe40000000f00 */
        /* <DEDUP_REMOVED lines=18> */
.L_x_26819:
[----:B------:R-:W-:Y:S05]  /*30c0*/  BSYNC.RECONVERGENT B0 ;  /* 0x0000000000007941 */ /* 0x000fea0003800200 */
.L_x_26818:
[----:B------:R-:W-:Y:S01]  /*30d0*/  BAR.SYNC.DEFER_BLOCKING 0x0 ;  /* 0x0000000000007b1d */ /* 0x000fe20000010000 */
[----:B------:R-:W-:Y:S02]  /*30e0*/  ISETP.GT.U32.AND P5, PT, R75, 0x3, PT ;  /* 0x000000034b00780c */ /* 0x000fe40003fa4070 */
[----:B0-----:R-:W-:-:S03]  /*30f0*/  CS2R R92, SRZ ;  /* 0x00000000005c7805 */ /* 0x001fc6000001ff00 */
[----:B------:R-:W-:Y:S08]  /*3100*/  BSSY.RECONVERGENT B0, `(.L_x_26820) ;  /* 0x000000a000007945 */ /* 0x000ff00003800200 */
        /* <DEDUP_REMOVED lines=9> */
.L_x_26821:
[----:B------:R-:W-:Y:S05]  /*31a0*/  BSYNC.RECONVERGENT B0 ;  /* 0x0000000000007941 */ /* 0x000fea0003800200 */
.L_x_26820:
[----:B------:R-:W1:Y:S01]  /*31b0*/  SHFL.DOWN PT, R104, R73, 0x2, 0x1f ;  /* 0x08401f0049687f89 */ /* 0x000e6200000e0000 */
[----:B------:R-:W-:Y:S02]  /*31c0*/  I2FP.F32.S32 R107, R73 ;  /* 0x00000049006b7245 */ /* 0x000fe40000201400 */
        /* <DEDUP_REMOVED lines=29> */
[----:B------:R-:W0:Y:S01]  /*33a0*/  @!P6 LDC.64 R104, c[0x0][0x3c0] ;  /* 0x0000f000ff68eb82 */ /* 0x000e220000000a00 */
[----:B------:R-:W-:Y:S01]  /*33b0*/  FMUL.FTZ R85, R85, R106 ;  /* 0x0000006a55557220 */ /* 0x000fe20000410000 */
[----:B--2---:R-:W-:-:S03]  /*33c0*/  FMUL.FTZ R73, R86, R73 ;  /* 0x0000004956497220 */ /* 0x004fc60000410000 */
[----:B------:R-:W-:-:S03]  /*33d0*/  FMUL.FTZ R85, R85, R92 ;  /* 0x0000005c55557220 */ /* 0x000fc60000410000 */
[----:B------:R-:W1:Y:S01]  /*33e0*/  SHFL.IDX PT, R73, R73, RZ, 0x1f ;  /* 0x00001fff49497589 */ /* 0x000e6200000e0000 */
[----:B------:R-:W-:Y:S01]  /*33f0*/  FFMA.FTZ R75, R86, R85, R75 ;  /* 0x00000055564b7223 */ /* 0x000fe2000001004b */
[----:B------:R-:W2:Y:S05]  /*3400*/  @!P6 LDC.64 R92, c[0x0][0x3c8] ;  /* 0x0000f200ff5ceb82 */ /* 0x000eaa0000000a00 */
[----:B------:R-:W3:Y:S03]  /*3410*/  SHFL.IDX PT, R75, R75, RZ, 0x1f ;  /* 0x00001fff4b4b7589 */ /* 0x000ee600000e0000 */
[----:B------:R-:W3:Y:S01]  /*3420*/  LDC R86, c[0x0][0x448] ;  /* 0x00011200ff567b82 */ /* 0x000ee20000000800 */
[----:B0-----:R-:W-:-:S04]  /*3430*/  @!P6 IMAD.WIDE R104, R11, 0x4, R104 ;  /* 0x000000040b68e825 */ /* 0x001fc800078e0268 */
[----:B-1----:R-:W-:Y:S01]  /*3440*/  FMUL.FTZ R85, R73, R73 ;  /* 0x0000004949557220 */ /* 0x002fe20000410000 */
[----:B------:R0:W-:Y:S01]  /*3450*/  @!P6 STG.E desc[UR6][R104.64], R73 ;  /* 0x000000496800e986 */ /* 0x0001e2000c101906 */
[----:B--2---:R-:W-:-:S03]  /*3460*/  @!P6 IMAD.WIDE R92, R11, 0x4, R92 ;  /* 0x000000040b5ce825 */ /* 0x004fc600078e025c */
[----:B------:R-:W-:Y:S01]  /*3470*/  FSEL R85, R85, RZ, P5 ;  /* 0x000000ff55557208 */ /* 0x000fe20002800000 */
[----:B---3--:R-:W-:-:S04]  /*3480*/  FFMA.FTZ R86, R75, UR12, R86 ;  /* 0x0000000c4b567c23 */ /* 0x008fc80008010056 */
[----:B------:R-:W-:-:S06]  /*3490*/  FADD.FTZ R85, R86, R85 ;  /* 0x0000005556557221 */ /* 0x000fcc0000010000 */
[----:B------:R-:W1:Y:S02]  /*34a0*/  MUFU.RSQ R85, R85 ;  /* 0x0000005500557308 */ /* 0x000e640000001400 */
[----:B-1----:R0:W-:Y:S01]  /*34b0*/  @!P6 STG.E desc[UR6][R92.64], R85 ;  /* 0x000000555c00e986 */ /* 0x0021e2000c101906 */
[----:B-----5:R-:W-:-:S13]  /*34c0*/  ISETP.GE.AND P6, PT, R74, 0x1, PT ;  /* 0x000000014a00780c */ /* 0x020fda0003fc6270 */
[----:B0-----:R-:W-:Y:S05]  /*34d0*/  @!P6 BRA `(.L_x_26822) ;  /* 0x000000100040e947 */ /* 0x001fea0003800000 */
[----:B------:R-:W-:Y:S01]  /*34e0*/  FSEL R86, R73, RZ, !P5 ;  /* 0x000000ff49567208 */ /* 0x000fe20006800000 */
[----:B------:R-:W-:Y:S01]  /*34f0*/  BSSY.RECONVERGENT B0, `(.L_x_26823) ;  /* 0x000001f000007945 */ /* 0x000fe20003800200 */
[----:B------:R-:W-:-:S05]  /*3500*/  IADD3 R73, PT, PT, R74, -0x1, RZ ;  /* 0xffffffff4a497810 */ /* 0x000fca0007ffe0ff */
[----:B------:R-:W-:-:S05]  /*3510*/  IMAD R73, R73, R72, RZ ;  /* 0x0000004849497224 */ /* 0x000fca00078e02ff */
[----:B------:R-:W-:-:S04]  /*3520*/  SHF.R.S32.HI R72, RZ, 0x1f, R73 ;  /* 0x0000001fff487819 */ /* 0x000fc80000011449 */
[----:B------:R-:W-:-:S04]  /*3530*/  LEA.HI R72, R72, R73, RZ, 0x2 ;  /* 0x0000004948487211 */ /* 0x000fc800078f10ff */
[----:B------:R-:W-:Y:S01]  /*3540*/  LEA.HI.SX32 R88, R72, R83, 0x1e ;  /* 0x0000005348587211 */ /* 0x000fe200078ff2ff */
[----:B------:R-:W-:Y:S06]  /*3550*/  @!P0 BRA `(.L_x_26824) ;  /* 0x0000000000608947 */ /* 0x000fec0003800000 */
[----:B------:R-:W0:Y:S01]  /*3560*/  LDC.64 R106, c[0x0][0x428] ;  /* 0x00010a00ff6a7b82 */ /* 0x000e220000000a00 */
        /* <DEDUP_REMOVED lines=9> */
[--C-:B------:R-:W-:Y:S01]  /*3600*/  FADD.FTZ R92, R34, -R86.reuse ;  /* 0x80000056225c7221 */ /* 0x100fe20000010000 */
[----:B------:R-:W-:Y:S01]  /*3610*/  FADD.FTZ R104, R35, -R86 ;  /* 0x8000005623687221 */ /* 0x000fe20000010000 */
[----:B------:R-:W-:Y:S02]  /*3620*/  HADD2.F32 R74, -RZ, R13.H0_H0 ;  /* 0x2000000dff4a7230 */ /* 0x000fe40000004100 */
[----:B------:R-:W-:Y:S01]  /*3630*/  FFMA.FTZ R72, R93, R75, R72 ;  /* 0x0000004b5d487223 */ /* 0x000fe20000010048 */
[C---:B------:R-:W-:Y:S01]  /*3640*/  FMUL.FTZ R105, R85.reuse, R92 ;  /* 0x0000005c55697220 */ /* 0x040fe20000410000 */
[----:B------:R-:W-:Y:S02]  /*3650*/  HADD2.F32 R93, -RZ, R79.H1_H1 ;  /* 0x3000004fff5d7230 */ /* 0x000fe40000004100 */
[----:B------:R-:W-:Y:S01]  /*3660*/  FMUL.FTZ R104, R85, R104 ;  /* 0x0000006855687220 */ /* 0x000fe20000410000 */
[----:B------:R-:W-:-:S02]  /*3670*/  HADD2.F32 R92, -RZ, R80.H1_H1 ;  /* 0x30000050ff5c7230 */ /* 0x000fc40000004100 */
[----:B------:R-:W-:Y:S02]  /*3680*/  HADD2.F32 R75, -RZ, R103.H1_H1 ;  /* 0x30000067ff4b7230 */ /* 0x000fe40000004100 */
[----:B------:R-:W-:-:S03]  /*3690*/  FFMA.FTZ R74, R105, R93, R74 ;  /* 0x0000005d694a7223 */ /* 0x000fc6000001004a */
[----:B------:R-:W-:Y:S01]  /*36a0*/  FFMA.FTZ R75, R104, R92, R75 ;  /* 0x0000005c684b7223 */ /* 0x000fe2000001004b */
[C---:B0-----:R-:W-:Y:S01]  /*36b0*/  IMAD.WIDE.U32 R106, R88.reuse, 0x10, R106 ;  /* 0x00000010586a7825 */ /* 0x041fe200078e006a */
[----:B------:R-:W-:-:S04]  /*36c0*/  IADD3 R88, PT, PT, R88, 0x80, RZ ;  /* 0x0000008058587810 */ /* 0x000fc80007ffe0ff */
[----:B------:R0:W-:Y:S03]  /*36d0*/  STG.E.128 desc[UR6][R106.64], R72 ;  /* 0x000000486a007986 */ /* 0x0001e6000c101d06 */
.L_x_26824:
[----:B------:R-:W-:Y:S05]  /*36e0*/  BSYNC.RECONVERGENT B0 ;  /* 0x0000000000007941 */ /* 0x000fea0003800200 */
.L_x_26823:
[----:B------:R-:W-:Y:S01]  /*36f0*/  ISETP.GE.U32.AND P0, PT, R78, 0x100, PT ;  /* 0x000001004e00780c */ /* 0x000fe20003f06070 */
[----:B------:R-:W-:-:S12]  /*3700*/  BSSY.RECONVERGENT B0, `(.L_x_26825) ;  /* 0x000001a000007945 */ /* 0x000fd80003800200 */
[----:B------:R-:W-:Y:S05]  /*3710*/  @!P0 BRA `(.L_x_26826) ;  /* 0x0000000000608947 */ /* 0x000fea0003800000 */
[----:B0-----:R-:W0:Y:S01]  /*3720*/  LDC.64 R106, c[0x0][0x428] ;  /* 0x00010a00ff6a7b82 */ /* 0x001e220000000a00 */
        /* <DEDUP_REMOVED lines=23> */
.L_x_26826:
[----:B------:R-:W-:Y:S05]  /*38a0*/  BSYNC.RECONVERGENT B0 ;  /* 0x0000000000007941 */ /* 0x000fea0003800200 */
.L_x_26825:
[----:B------:R-:W-:Y:S01]  /*38b0*/  ISETP.GE.U32.AND P0, PT, R78, 0x180, PT ;  /* 0x000001804e00780c */ /* 0x000fe20003f06070 */
[----:B------:R-:W-:-:S12]  /*38c0*/  BSSY.RECONVERGENT B0, `(.L_x_26827) ;  /* 0x000001a000007945 */ /* 0x000fd80003800200 */
[----:B------:R-:W-:Y:S05]  /*38d0*/  @!P0 BRA `(.L_x_26828) ;  /* 0x0000000000608947 */ /* 0x000fea0003800000 */
[----:B01----:R-:W0:Y:S01]  /*38e0*/  LDC.64 R106, c[0x0][0x428] ;  /* 0x00010a00ff6a7b82 */ /* 0x003e220000000a00 */
        /* <DEDUP_REMOVED lines=23> */
.L_x_26828:
[----:B------:R-:W-:Y:S05]  /*3a60*/  BSYNC.RECONVERGENT B0 ;  /* 0x0000000000007941 */ /* 0x000fea0003800200 */
.L_x_26827:
[----:B------:R-:W-:Y:S01]  /*3a70*/  ISETP.GE.U32.AND P0, PT, R78, 0x200, PT ;  /* 0x000002004e00780c */ /* 0x000fe20003f06070 */
[----:B------:R-:W-:-:S12]  /*3a80*/  BSSY.RECONVERGENT B0, `(.L_x_26829) ;  /* 0x000001a000007945 */ /* 0x000fd80003800200 */
[----:B------:R-:W-:Y:S05]  /*3a90*/  @!P0 BRA `(.L_x_26830) ;  /* 0x0000000000608947 */ /* 0x000fea0003800000 */
[----:B012---:R-:W0:Y:S01]  /*3aa0*/  LDC.64 R106, c[0x0][0x428] ;  /* 0x00010a00ff6a7b82 */ /* 0x007e220000000a00 */
        /* <DEDUP_REMOVED lines=23> */
.L_x_26830:
[----:B------:R-:W-:Y:S05]  /*3c20*/  BSYNC.RECONVERGENT B0 ;  /* 0x0000000000007941 */ /* 0x000fea0003800200 */
.L_x_26829:
[----:B------:R-:W-:Y:S01]  /*3c30*/  ISETP.GE.U32.AND P0, PT, R78, 0x280, PT ;  /* 0x000002804e00780c */ /* 0x000fe20003f06070 */
[----:B------:R-:W-:-:S12]  /*3c40*/  BSSY.RECONVERGENT B0, `(.L_x_26831) ;  /* 0x000001a000007945 */ /* 0x000fd80003800200 */
[----:B------:R-:W-:Y:S05]  /*3c50*/  @!P0 BRA `(.L_x_26832) ;  /* 0x0000000000608947 */ /* 0x000fea0003800000 */
[----:B0123--:R-:W0:Y:S01]  /*3c60*/  LDC.64 R106, c[0x0][0x428] ;  /* 0x00010a00ff6a7b82 */ /* 0x00fe220000000a00 */
        /* <DEDUP_REMOVED lines=23> */
.L_x_26832:
[----:B------:R-:W-:Y:S05]  /*3de0*/  BSYNC.RECONVERGENT B0 ;  /* 0x0000000000007941 */ /* 0x000fea0003800200 */
.L_x_26831:
[----:B------:R-:W-:Y:S01]  /*3df0*/  ISETP.GE.U32.AND P0, PT, R78, 0x300, PT ;  /* 0x000003004e00780c */ /* 0x000fe20003f06070 */
[----:B------:R-:W-:-:S12]  /*3e00*/  BSSY.RECONVERGENT B0, `(.L_x_26833) ;  /* 0x000001a000007945 */ /* 0x000fd80003800200 */
[----:B------:R-:W-:Y:S05]  /*3e10*/  @!P0 BRA `(.L_x_26834) ;  /* 0x0000000000608947 */ /* 0x000fea0003800000 */
[----:B01234-:R-:W0:Y:S01]  /*3e20*/  LDC.64 R106, c[0x0][0x428] ;  /* 0x00010a00ff6a7b82 */ /* 0x01fe220000000a00 */
        /* <DEDUP_REMOVED lines=23> */
.L_x_26834:
[----:B------:R-:W-:Y:S05]  /*3fa0*/  BSYNC.RECONVERGENT B0 ;  /* 0x0000000000007941 */ /* 0x000fea0003800200 */
.L_x_26833:
[----:B------:R-:W-:Y:S04]  /*3fb0*/  BSSY.RECONVERGENT B0, `(.L_x_26835) ;  /* 0x000001a000007945 */ /* 0x000fe80003800200 */
        /* <DEDUP_REMOVED lines=25> */
.L_x_26836:
[----:B------:R-:W-:Y:S05]  /*4150*/  BSYNC.RECONVERGENT B0 ;  /* 0x0000000000007941 */ /* 0x000fea0003800200 */
.L_x_26835:
        /* <DEDUP_REMOVED lines=26> */
.L_x_26838:
[----:B------:R-:W-:Y:S05]  /*4300*/  BSYNC.RECONVERGENT B0 ;  /* 0x0000000000007941 */ /* 0x000fea0003800200 */
.L_x_26837:
        /* <DEDUP_REMOVED lines=26> */
.L_x_26840:
[----:B------:R-:W-:Y:S05]  /*44b0*/  BSYNC.RECONVERGENT B0 ;  /* 0x0000000000007941 */ /* 0x000fea0003800200 */
.L_x_26839:
[----:B------:R-:W-:Y:S04]  /*44c0*/  BSSY.RECONVERGENT B0, `(.L_x_26822) ;  /* 0x0000011000007945 */ /* 0x000fe80003800200 */
[----:B------:R-:W-:Y:S05]  /*44d0*/  @!P4 BRA `(.L_x_26841) ;  /* 0x00000000003cc947 */ /* 0x000fea0003800000 */
[----:B------:R-:W5:Y:S01]  /*44e0*/  LDC.64 R104, c[0x0][0x428] ;  /* 0x00010a00ff687b82 */ /* 0x000f620000000a00 */
[--C-:B01234-:R-:W-:Y:S01]  /*44f0*/  FADD.FTZ R72, R68, -R86.reuse ;  /* 0x8000005644487221 */ /* 0x11ffe20000010000 */
        /* <DEDUP_REMOVED lines=13> */
.L_x_26841:
[----:B------:R-:W-:Y:S05]  /*45d0*/  BSYNC.RECONVERGENT B0 ;  /* 0x0000000000007941 */ /* 0x000fea0003800200 */
.L_x_26822:
[----:B01234-:R-:W0:Y:S01]  /*45e0*/  LDC.64 R72, c[0x0][0x380] ;  /* 0x0000e000ff487b82 */ /* 0x01fe220000000a00 */
[----:B------:R-:W-:Y:S01]  /*45f0*/  UPLOP3.LUT UP0, UPT, UPT, UPT, UP0, 0x40, 0x4 ;  /* 0x000000000004789c */ /* 0x000fe20003f0e800 */
[----:B0-----:R-:W-:-:S04]  /*4600*/  IADD3 R11, PT, PT, R11, R72, RZ ;  /* 0x000000480b0b7210 */ /* 0x001fc80007ffe0ff */
[----:B------:R-:W-:-:S13]  /*4610*/  ISETP.GE.AND P0, PT, R11, R73, PT ;  /* 0x000000490b00720c */ /* 0x000fda0003f06270 */
[----:B------:R-:W-:Y:S05]  /*4620*/  @!P0 BRA `(.L_x_26842) ;  /* 0xffffffc800bc8947 */ /* 0x000fea000383ffff */
[----:B------:R-:W-:Y:S05]  /*4630*/  EXIT ;  /* 0x000000000000794d */ /* 0x000fea0003800000 */
.L_x_26843:
        /* <DEDUP_REMOVED lines=12> */
.L_x_34110:


//--------------------- .text._ZN10layer_norm13ln_fwd_kernelINS_13Kernel_traitsI6__halfffffjLj5120ELj1ELj1ELj4ELj16ENS_18Kernel_traits_baseILj5120ES2_ffffjLj128EEEEELb0ELb0ELb1ELb1EEEvNS_9FwdParamsE --------------------------
	.section	.text._ZN10layer_norm13ln_fwd_kernelINS_13Kernel_traitsI6__halfffffjLj5120ELj1ELj1ELj4ELj16ENS_18Kernel_traits_baseILj5120ES2_ffffjLj128EEEEELb0ELb0ELb1ELb1EEEvNS_9FwdParamsE,"ax",@progbits
	.align	128
        .global         _ZN10layer_norm13ln_fwd_kernelINS_13Kernel_traitsI6__halfffffjLj5120ELj1ELj1ELj4ELj16ENS_18Kernel_traits_baseILj5120ES2_ffffjLj128EEEEELb0ELb0ELb1ELb1EEEvNS_9FwdParamsE
        .type           _ZN10layer_norm13ln_fwd_kernelINS_13Kernel_traitsI6__halfffffjLj5120ELj1ELj1ELj4ELj16ENS_18Kernel_traits_baseILj5120ES2_ffffjLj128EEEEELb0ELb0ELb1ELb1EEEvNS_9FwdParamsE,@function
        .size           _ZN10layer_norm13ln_fwd_kernelINS_13Kernel_traitsI6__halfffffjLj5120ELj1ELj1ELj4ELj16ENS_18Kernel_traits_baseILj5120ES2_ffffjLj128EEEEELb0ELb0ELb1ELb1EEEvNS_9FwdParamsE,(.L_x_34111 - _ZN10layer_norm13ln_fwd_kernelINS_13Kernel_traitsI6__halfffffjLj5120ELj1ELj1ELj4ELj16ENS_18Kernel_traits_baseILj5120ES2_ffffjLj128EEEEELb0ELb0ELb1ELb1EEEvNS_9FwdParamsE)
        .other          _ZN10layer_norm13ln_fwd_kernelINS_13Kernel_traitsI6__halfffffjLj5120ELj1ELj1ELj4ELj16ENS_18Kernel_traits_baseILj5120ES2_ffffjLj128EEEEELb0ELb0ELb1ELb1EEEvNS_9FwdParamsE,@"STO_CUDA_ENTRY STV_DEFAULT"
_ZN10layer_norm13ln_fwd_kernelINS_13Kernel_traitsI6__halfffffjLj5120ELj1ELj1ELj4ELj16ENS_18Kernel_traits_baseILj5120ES2_ffffjLj128EEEEELb0ELb0ELb1ELb1EEEvNS_9FwdParamsE:
.text._ZN10layer_norm13ln_fwd_kernelINS_13Kernel_traitsI6__halfffffjLj5120ELj1ELj1ELj4ELj16ENS_18Kernel_traits_baseILj5120ES2_ffffjLj128EEEEELb0ELb0ELb1ELb1EEEvNS_9FwdParamsE:
        /* <DEDUP_REMOVED lines=9> */
[----:B------:R-:W0:Y:S01]  /*0090*/  LDC.64 R18, c[0x0][0x438] ;  /* 0x00010e00ff127b82 */ /* 0x000e220000000a00 */
[----:B-1----:R-:W-:-:S05]  /*00a0*/  IMAD.WIDE.U32 R16, R79, 0x8, R16 ;  /* 0x000000084f107825 */ /* 0x002fca00078e0010 */
[----:B------:R1:W5:Y:S01]  /*00b0*/  LDG.E.64 R4, desc[UR14][R16.64] ;  /* 0x0000000e10047981 */ /* 0x000362000c1e1b00 */
[----:B0-----:R-:W-:-:S03]  /*00c0*/  IMAD.WIDE.U32 R18, R79, 0x8, R18 ;  /* 0x000000084f127825 */ /* 0x001fc600078e0012 */
        /* <DEDUP_REMOVED lines=20> */
.L_x_26844:
[----:B------:R-:W1:Y:S02]  /*0210*/  LDC.64 R2, c[0x0][0x3d0] ;  /* 0x0000f400ff027b82 */ /* 0x000e640000000a00 */
[----:B-1----:R-:W-:-:S05]  /*0220*/  IMAD.WIDE.U32 R16, R79, 0x8, R2 ;  /* 0x000000084f107825 */ /* 0x002fca00078e0002 */
        /* <DEDUP_REMOVED lines=20> */
.L_x_26845:
[----:B------:R-:W0:Y:S02]  /*0370*/  LDCU UR4, c[0x0][0x384] ;  /* 0x00007080ff0477ac */ /* 0x000e240008000800 */
[----:B0-----:R-:W-:-:S06]  /*0380*/  UISETP.GE.AND UP0, UPT, UR7, UR4, UPT ;  /* 0x000000040700728c */ /* 0x001fcc000bf06270 */
[----:B------:R-:W-:-:S13]  /*0390*/  PLOP3.LUT P0, PT, PT, PT, UP0, 0x80, 0x8 ;  /* 0x000000000008781c */ /* 0x000fda0003f0f008 */
[----:B------:R-:W-:Y:S05]  /*03a0*/  @P0 EXIT ;  /* 0x000000000000094d */ /* 0x000fea0003800000 */
[----:B-----5:R-:W-:Y:S01]  /*03b0*/  MOV R77, R4 ;  /* 0x00000004004d7202 */ /* 0x020fe20000000f00 */
[----:B------:R-:W0:Y:S01]  /*03c0*/  LDCU UR16, c[0x0][0x388] ;  /* 0x00007100ff1077ac */ /* 0x000e220008000800 */
[----:B------:R-:W-:Y:S02]  /*03d0*/  MOV R0, R5 ;  /* 0x0000000500007202 */ /* 0x000fe40000000f00 */
[--C-:B------:R-:W-:Y:S01]  /*03e0*/  SHF.R.U64 R76, R4, 0x10, R5.reuse ;  /* 0x00000010044c7819 */ /* 0x100fe20000001205 */
[----:B------:R-:W2:Y:S01]  /*03f0*/  LDCU.U8 UR17, c[0x0][0x410] ;  /* 0x00008200ff1177ac */ /* 0x000ea20008000000 */
[----:B-1----:R-:W-:Y:S02]  /*0400*/  SHF.R.U32.HI R16, RZ, 0x10, R5 ;  /* 0x00000010ff107819 */ /* 0x002fe40000011605 */
[----:B------:R-:W-:Y:S01]  /*0410*/  MOV R75, R6 ;  /* 0x00000006004b7202 */ /* 0x000fe20000000f00 */
[----:B------:R-:W1:Y:S01]  /*0420*/  LDCU UR20, c[0x0][0x400] ;  /* 0x00008000ff1477ac */ /* 0x000e620008000800 */
[----:B------:R-:W-:-:S02]  /*0430*/  SHF.R.U64 R74, R6, 0x10, R7 ;  /* 0x00000010064a7819 */ /* 0x000fc40000001207 */
[----:B------:R-:W-:Y:S01]  /*0440*/  MOV R4, R7 ;  /* 0x0000000700047202 */ /* 0x000fe20000000f00 */
[----:B------:R-:W3:Y:S01]  /*0450*/  LDCU UR6, c[0x0][0x40c] ;  /* 0x00008180ff0677ac */ /* 0x000ee20008000800 */
[----:B------:R-:W-:Y:S02]  /*0460*/  MOV R5, R8 ;  /* 0x0000000800057202 */ /* 0x000fe40000000f00 */
[----:B------:R-:W-:Y:S01]  /*0470*/  MOV R6, R9 ;  /* 0x0000000900067202 */ /* 0x000fe20000000f00 */
[----:B------:R-:W4:Y:S01]  /*0480*/  LDCU.128 UR8, c[0x0][0x3f0] ;  /* 0x00007e00ff0877ac */ /* 0x000f220008000c00 */
[----:B------:R-:W-:Y:S02]  /*0490*/  PRMT R77, R0, 0x5410, R77 ;  /* 0x00005410004d7816 */ /* 0x000fe4000000004d */
[----:B------:R-:W-:Y:S01]  /*04a0*/  PRMT R75, R4, 0x5410, R75 ;  /* 0x00005410044b7816 */ /* 0x000fe2000000004b */
[----:B------:R-:W0:Y:S01]  /*04b0*/  LDCU.64 UR18, c[0x0][0x3a0] ;  /* 0x00007400ff1277ac */ /* 0x000e220008000a00 */
[----:B------:R-:W-:-:S02]  /*04c0*/  PRMT R0, R6, 0x5410, R5 ;  /* 0x0000541006007816 */ /* 0x000fc40000000005 */
[----:B------:R-:W-:Y:S01]  /*04d0*/  MOV R4, R2 ;  /* 0x0000000200047202 */ /* 0x000fe20000000f00 */
[----:B------:R-:W0:Y:S01]  /*04e0*/  LDCU.64 UR22, c[0x0][0x380] ;  /* 0x00007000ff1677ac */ /* 0x000e220008000a00 */
[----:B------:R-:W-:Y:S02]  /*04f0*/  MOV R5, R3 ;  /* 0x0000000300057202 */ /* 0x000fe40000000f00 */
[----:B------:R-:W-:Y:S01]  /*0500*/  MOV R6, R49 ;  /* 0x0000003100067202 */ /* 0x000fe20000000f00 */
[----:B------:R-:W-:Y:S01]  /*0510*/  UPLOP3.LUT UP0, UPT, UPT, UPT, UPT, 0x40, 0x4 ;  /* 0x000000000004789c */ /* 0x000fe20003f0e870 */
[----:B------:R-:W-:Y:S02]  /*0520*/  PRMT R87, R4, 0x5410, R5 ;  /* 0x0000541004577816 */ /* 0x000fe40000000005 */
[----:B------:R-:W-:Y:S02]  /*0530*/  MOV R4, R48 ;  /* 0x0000003000047202 */ /* 0x000fe40000000f00 */
[----:B------:R-:W-:-:S02]  /*0540*/  MOV R5, R50 ;  /* 0x0000003200057202 */ /* 0x000fc40000000f00 */
[----:B------:R-:W-:Y:S02]  /*0550*/  PRMT R90, R4, 0x5410, R6 ;  /* 0x00005410045a7816 */ /* 0x000fe40000000006 */
[----:B------:R-:W-:Y:S02]  /*0560*/  MOV R4, R51 ;  /* 0x0000003300047202 */ /* 0x000fe40000000f00 */
[--C-:B------:R-:W-:Y:S02]  /*0570*/  SHF.R.U64 R93, R54, 0x10, R55.reuse ;  /* 0x00000010365d7819 */ /* 0x100fe40000001237 */
[----:B------:R-:W-:Y:S02]  /*0580*/  PRMT R91, R5, 0x5410, R4 ;  /* 0x00005410055b7816 */ /* 0x000fe40000000004 */
[----:B------:R-:W-:Y:S02]  /*0590*/  SHF.R.U32.HI R4, RZ, 0x10, R55 ;  /* 0x00000010ff047819 */ /* 0x000fe40000011637 */
[----:B------:R-:W-:-:S02]  /*05a0*/  MOV R5, R52 ;  /* 0x0000003400057202 */ /* 0x000fc40000000f00 */
[----:B------:R-:W-:Y:S02]  /*05b0*/  PRMT R93, R93, 0x5410, R4 ;  /* 0x000054105d5d7816 */ /* 0x000fe40000000004 */
[----:B------:R-:W-:Y:S02]  /*05c0*/  MOV R6, R53 ;  /* 0x0000003500067202 */ /* 0x000fe40000000f00 */
[--C-:B------:R-:W-:Y:S02]  /*05d0*/  SHF.R.U64 R94, R56, 0x10, R57.reuse ;  /* 0x00000010385e7819 */ /* 0x100fe40000001239 */
[----:B------:R-:W-:Y:S02]  /*05e0*/  SHF.R.U32.HI R4, RZ, 0x10, R57 ;  /* 0x00000010ff047819 */ /* 0x000fe40000011639 */
[----:B------:R-:W-:Y:S02]  /*05f0*/  PRMT R92, R5, 0x5410, R6 ;  /* 0x00005410055c7816 */ /* 0x000fe40000000006 */
[----:B------:R-:W-:-:S02]  /*0600*/  PRMT R94, R94, 0x5410, R4 ;  /* 0x000054105e5e7816 */ /* 0x000fc40000000004 */
[----:B------:R-:W-:Y:S02]  /*0610*/  SHF.R.U32.HI R95, RZ, 0x10, R65 ;  /* 0x00000010ff5f7819 */ /* 0x000fe40000011641 */
[--C-:B------:R-:W-:Y:S02]  /*0620*/  SHF.R.U64 R5, R66, 0x10, R67.reuse ;  /* 0x0000001042057819 */ /* 0x100fe40000001243 */
[----:B------:R-:W-:Y:S02]  /*0630*/  SHF.R.U32.HI R96, RZ, 0x10, R67 ;  /* 0x00000010ff607819 */ /* 0x000fe40000011643 */
[----:B------:R-:W-:Y:S02]  /*0640*/  SHF.R.U64 R4, R68, 0x10, R69 ;  /* 0x0000001044047819 */ /* 0x000fe40000001245 */
[----:B------:R-:W-:Y:S02]  /*0650*/  SHF.R.U32.HI R17, RZ, 0x10, R7 ;  /* 0x00000010ff117819 */ /* 0x000fe40000011607 */
[----:B------:R-:W-:-:S02]  /*0660*/  MOV R80, R10 ;  /* 0x0000000a00507202 */ /* 0x000fc40000000f00 */
[----:B------:R-:W-:Y:S02]  /*0670*/  SHF.R.U64 R81, R10, 0x10, R11 ;  /* 0x000000100a517819 */ /* 0x000fe4000000120b */
[--C-:B------:R-:W-:Y:S02]  /*0680*/  SHF.R.U64 R78, R8, 0x10, R9.reuse ;  /* 0x00000010084e7819 */ /* 0x100fe40000001209 */
[----:B------:R-:W-:Y:S02]  /*0690*/  SHF.R.U32.HI R18, RZ, 0x10, R9 ;  /* 0x00000010ff127819 */ /* 0x000fe40000011609 */
[----:B------:R-:W-:Y:S02]  /*06a0*/  MOV R7, R11 ;  /* 0x0000000b00077202 */ /* 0x000fe40000000f00 */
[----:B------:R-:W-:Y:S02]  /*06b0*/  SHF.R.U32.HI R10, RZ, 0x10, R11 ;  /* 0x00000010ff0a7819 */ /* 0x000fe4000001160b */
[----:B------:R-:W-:-:S02]  /*06c0*/  MOV R83, R12 ;  /* 0x0000000c00537202 */ /* 0x000fc40000000f00 */
[----:B------:R-:W-:Y:S02]  /*06d0*/  SHF.R.U64 R84, R12, 0x10, R13 ;  /* 0x000000100c547819 */ /* 0x000fe4000000120d */
[----:B------:R-:W-:Y:S02]  /*06e0*/  PRMT R95, R95, 0x5410, R5 ;  /* 0x000054105f5f7816 */ /* 0x000fe40000000005 */
[----:B------:R-:W-:Y:S02]  /*06f0*/  PRMT R96, R96, 0x5410, R4 ;  /* 0x0000541060607816 */ /* 0x000fe40000000004 */
[----:B------:R-:W-:Y:S02]  /*0700*/  MOV R8, R13 ;  /* 0x0000000d00087202 */ /* 0x000fe40000000f00 */
[----:B------:R-:W-:Y:S02]  /*0710*/  SHF.R.U32.HI R11, RZ, 0x10, R13 ;  /* 0x00000010ff0b7819 */ /* 0x000fe4000001160d */
[----:B------:R-:W-:-:S02]  /*0720*/  MOV R85, R14 ;  /* 0x0000000e00557202 */ /* 0x000fc40000000f00 */
[----:B------:R-:W-:Y:S02]  /*0730*/  MOV R9, R15 ;  /* 0x0000000f00097202 */ /* 0x000fe40000000f00 */
[--C-:B------:R-:W-:Y:S02]  /*0740*/  SHF.R.U64 R86, R14, 0x10, R15.reuse ;  /* 0x000000100e567819 */ /* 0x100fe4000000120f */
[----:B------:R-:W-:Y:S02]  /*0750*/  SHF.R.U32.HI R12, RZ, 0x10, R15 ;  /* 0x00000010ff0c7819 */ /* 0x000fe4000001160f */
[----:B------:R-:W-:Y:S02]  /*0760*/  SHF.R.U32.HI R97, RZ, 0x10, R69 ;  /* 0x00000010ff617819 */ /* 0x000fe40000011645 */
[--C-:B------:R-:W-:Y:S02]  /*0770*/  SHF.R.U64 R4, R70, 0x10, R71.reuse ;  /* 0x0000001046047819 */ /* 0x100fe40000001247 */
[----:B------:R-:W-:-:S02]  /*0780*/  SHF.R.U32.HI R98, RZ, 0x10, R71 ;  /* 0x00000010ff627819 */ /* 0x000fc40000011647 */
[----:B------:R-:W-:Y:S02]  /*0790*/  SHF.R.U64 R5, R72, 0x10, R73 ;  /* 0x0000001048057819 */ /* 0x000fe40000001249 */
        /* <DEDUP_REMOVED lines=9> */
[----:B------:R-:W-:Y:S02]  /*0830*/  SHF.R.U32.HI R99, RZ, 0x10, R73 ;  /* 0x00000010ff637819 */ /* 0x000fe40000011649 */
[----:B------:R-:W-:-:S02]  /*0840*/  PRMT R97, R97, 0x5410, R4 ;  /* 0x0000541061617816 */ /* 0x000fc40000000004 */
[----:B01234-:R-:W-:-:S07]  /*0850*/  PRMT R98, R98, 0x5410, R5 ;  /* 0x0000541062627816 */ /* 0x01ffce0000000005 */
.L_x_26851:
[----:B------:R-:W-:Y:S01]  /*0860*/  UIMAD.WIDE UR4, UR7, 0x4, UR8 ;  /* 0x00000004070478a5 */ /* 0x000fe2000f8e0208 */
[----:B------:R-:W-:Y:S02]  /*0870*/  ISETP.NE.U32.AND P0, PT, RZ, UR18, PT ;  /* 0x00000012ff007c0c */ /* 0x000fe4000bf05070 */
[----:B------:R-:W-:Y:S02]  /*0880*/  PLOP3.LUT P6, PT, PT, PT, PT, 0x8, 0x80 ;  /* 0x000000000080781c */ /* 0x000fe40003fce170 */
[----:B------:R-:W-:Y:S02]  /*0890*/  PLOP3.LUT P5, PT, PT, PT, PT, 0x8, 0x80 ;  /* 0x000000000080781c */ /* 0x000fe40003fae170 */
[----:B------:R-:W-:Y:S02]  /*08a0*/  PLOP3.LUT P4, PT, PT, PT, PT, 0x8, 0x80 ;  /* 0x000000000080781c */ /* 0x000fe40003f8e170 */
[----:B------:R-:W-:Y:S01]  /*08b0*/  PLOP3.LUT P3, PT, PT, PT, PT, 0x8, 0x80 ;  /* 0x000000000080781c */ /* 0x000fe20003f6e170 */
[----:B------:R-:W-:Y:S01]  /*08c0*/  HFMA2 R44, -RZ, RZ, 0, 0 ;  /* 0x00000000ff2c7431 */ /* 0x000fe200000001ff */
[----:B-1----:R-:W-:Y:S01]  /*08d0*/  MOV R8, UR4 ;  /* 0x0000000400087c02 */ /* 0x002fe20008000f00 */
[----:B0-----:R-:W0:Y:S01]  /*08e0*/  LDC.64 R100, c[0x0][0x3a8] ;  /* 0x0000ea00ff647b82 */ /* 0x001e220000000a00 */
[----:B------:R-:W-:-:S05]  /*08f0*/  MOV R9, UR5 ;  /* 0x0000000500097c02 */ /* 0x000fca0008000f00 */
[----:B------:R1:W2:Y:S01]  /*0900*/  LDG.E R12, desc[UR14][R8.64] ;  /* 0x0000000e080c7981 */ /* 0x0002a2000c1e1900 */
[----:B------:R-:W-:Y:S01]  /*0910*/  ISETP.NE.AND.EX P0, PT, RZ, UR19, PT, P0 ;  /* 0x00000013ff007c0c */ /* 0x000fe2000bf05300 */
[----:B------:R-:W-:-:S04]  /*0920*/  UIMAD UR4, UR7, UR16, URZ ;  /* 0x00000010070472a4 */ /* 0x000fc8000f8e02ff */
[----:B------:R-:W-:-:S04]  /*0930*/  USHF.R.S32.HI UR5, URZ, 0x1f, UR4 ;  /* 0x0000001fff057899 */ /* 0x000fc80008011404 */
[----:B------:R-:W-:-:S04]  /*0940*/  ULEA.HI UR5, UR5, UR4, URZ, 0x2 ;  /* 0x0000000405057291 */ /* 0x000fc8000f8f10ff */
[----:B------:R-:W-:Y:S01]  /*0950*/  VOTEU.ANY UP1, P0 ;  /* 0x0000000000ff7886 */ /* 0x000fe20000020100 */
[----:B------:R-:W-:Y:S02]  /*0960*/  PLOP3.LUT P2, PT, PT, PT, UP1, 0x80, 0x8 ;  /* 0x000000000008781c */ /* 0x000fe40003f4f018 */
[----:B------:R-:W-:-:S04]  /*0970*/  MOV R14, UR5 ;  /* 0x00000005000e7c02 */ /* 0x000fc80008000f00 */
[----:B------:R-:W-:-:S07]  /*0980*/  LEA.HI.SX32 R45, R14, R79, 0x1e ;  /* 0x0000004f0e2d7211 */ /* 0x000fce00078ff2ff */
[----:B-1----:R-:W1:Y:S02]  /*0990*/  @P2 LDC.64 R8, c[0x0][0x3a0] ;  /* 0x0000e800ff082b82 */ /* 0x002e640000000a00 */
[----:B-1----:R-:W-:Y:S01]  /*09a0*/  @P2 IMAD.WIDE.U32 R18, R45, 0x10, R8 ;  /* 0x000000102d122825 */ /* 0x002fe200078e0008 */
[----:B--2---:R-:W-:-:S04]  /*09b0*/  ISETP.GT.AND P1, PT, R12, RZ, PT ;  /* 0x000000ff0c00720c */ /* 0x004fc80003f24270 */
[----:B------:R-:W-:-:S04]  /*09c0*/  @P2 PLOP3.LUT P0, PT, P1, PT, PT, 0x80, 0x8 ;  /* 0x000000000008281c */ /* 0x000fc80000f0f070 */
[----:B------:R-:W-:Y:S02]  /*09d0*/  @P2 PLOP3.LUT P6, PT, P0, PT, PT, 0x80, 0x8 ;  /* 0x000000000008281c */ /* 0x000fe400007cf070 */
[----:B------:R-:W-:Y:S02]  /*09e0*/  @P2 PLOP3.LUT P5, PT, P0, PT, PT, 0x80, 0x8 ;  /* 0x000000000008281c */ /* 0x000fe400007af070 */
[----:B------:R-:W-:Y:S02]  /*09f0*/  @P2 PLOP3.LUT P4, PT, P0, PT, PT, 0x80, 0x8 ;  /* 0x000000000008281c */ /* 0x000fe4000078f070 */
[----:B------:R-:W-:Y:S02]  /*0a00*/  @P2 PLOP3.LUT P3, PT, P0, PT, PT, 0x80, 0x8 ;  /* 0x000000000008281c */ /* 0x000fe4000076f070 */
[----:B------:R-:W-:Y:S02]  /*0a10*/  @!P2 PLOP3.LUT P0, PT, P1, PT, PT, 0x80, 0x8 ;  /* 0x000000000008a81c */ /* 0x000fe40000f0f070 */
[----:B------:R-:W-:-:S13]  /*0a20*/  ISETP.GE.AND P1, PT, R12, 0x1, PT ;  /* 0x000000010c00780c */ /* 0x000fda0003f26270 */
[----:B------:R-:W1:Y:S01]  /*0a30*/  @P1 LDC.64 R10, c[0x0][0x390] ;  /* 0x0000e400ff0a1b82 */ /* 0x000e620000000a00 */
[----:B------:R-:W-:-:S05]  /*0a40*/  @P1 IADD3 R12, PT, PT, R12, -0x1, RZ ;  /* 0xffffffff0c0c1810 */ /* 0x000fca0007ffe0ff */
[----:B------:R-:W-:Y:S02]  /*0a50*/  @P1 IMAD R12, R12, UR16, RZ ;  /* 0x000000100c0c1c24 */ /* 0x000fe4000f8e02ff */
[----:B------:R-:W2:Y:S03]  /*0a60*/  @P1 LDC.64 R14, c[0x0][0x390] ;  /* 0x0000e400ff0e1b82 */ /* 0x000ea60000000a00 */
[----:B------:R-:W-:-:S04]  /*0a70*/  @P1 SHF.R.S32.HI R13, RZ, 0x1f, R12 ;  /* 0x0000001fff0d1819 */ /* 0x000fc8000001140c */
[----:B------:R-:W-:Y:S01]  /*0a80*/  @P1 LEA.HI R12, R13, R12, RZ, 0x2 ;  /* 0x0000000c0d0c1211 */ /* 0x000fe200078f10ff */
[----:B------:R-:W-:Y:S01]  /*0a90*/  @UP1 UMOV UR4, UR6 ;  /* 0x0000000600041c82 */ /* 0x000fe20008000000 */
[----:B------:R-:W-:Y:S01]  /*0aa0*/  UIMAD.WIDE UR12, UR7, 0x4, UR10 ;  /* 0x00000004070c78a5 */ /* 0x000fe2000f8e020a */
[----:B------:R-:W-:Y:S01]  /*0ab0*/  IADD3 R25, PT, PT, R45, 0x80, RZ ;  /* 0x000000802d197810 */ /* 0x000fe20007ffe0ff */
[----:B------:R-:W3:Y:S01]  /*0ac0*/  @P1 LDC.64 R104, c[0x0][0x390] ;  /* 0x0000e400ff681b82 */ /* 0x000ee20000000a00 */
[----:B------:R-:W-:-:S05]  /*0ad0*/  @P1 LEA.HI.SX32 R44, R12, R79, 0x1e ;  /* 0x0000004f0c2c1211 */ /* 0x000fca00078ff2ff */
[C---:B-1----:R-:W-:Y:S02]  /*0ae0*/  @P1 IMAD.WIDE.U32 R16, R44.reuse, 0x10, R10 ;  /* 0x000000102c101825 */ /* 0x042fe400078e000a */
[----:B------:R1:W4:Y:S01]  /*0af0*/  @P2 LDG.E.128 R8, desc[UR14][R18.64] ;  /* 0x0000000e12082981 */ /* 0x000322000c1e1d00 */
[----:B------:R-:W0:Y:S03]  /*0b00*/  @P2 LDC.64 R12, c[0x0][0x3a0] ;  /* 0x0000e800ff0c2b82 */ /* 0x000e260000000a00 */
[----:B------:R-:W4:Y:S01]  /*0b10*/  @P1 LDG.E.128 R4, desc[UR14][R16.64] ;  /* 0x0000000e10041981 */ /* 0x000f22000c1e1d00 */
[----:B------:R-:W-:Y:S02]  /*0b20*/  @P1 IADD3 R23, PT, PT, R44, 0x80, RZ ;  /* 0x000000802c171810 */ /* 0x000fe40007ffe0ff */
[----:B------:R-:W-:Y:S02]  /*0b30*/  MOV R20, UR12 ;  /* 0x0000000c00147c02 */ /* 0x000fe40008000f00 */
[----:B------:R-:W-:Y:S01]  /*0b40*/  MOV R21, UR13 ;  /* 0x0000000d00157c02 */ /* 0x000fe20008000f00 */
[----:B--2---:R-:W-:Y:S01]  /*0b50*/  @P1 IMAD.WIDE.U32 R22, R23, 0x10, R14 ;  /* 0x0000001017161825 */ /* 0x004fe200078e000e */
[----:B-1----:R-:W1:Y:S03]  /*0b60*/  @P1 LDC.64 R18, c[0x0][0x390] ;  /* 0x0000e400ff121b82 */ /* 0x002e660000000a00 */
[----:B------:R-:W5:Y:S01]  /*0b70*/  LDG.E R82, desc[UR14][R20.64] ;  /* 0x0000000e14527981 */ /* 0x000f62000c1e1900 */
[----:B0-----:R-:W-:-:S04]  /*0b80*/  @P2 IMAD.WIDE.U32 R12, R25, 0x10, R12 ;  /* 0x00000010190c2825 */ /* 0x001fc800078e000c */
[----:B----4-:R-:W-:Y:S01]  /*0b90*/  @P6 FFMA.FTZ R8, R4, UR4, R8 ;  /* 0x0000000404086c23 */ /* 0x010fe20008010008 */
[----:B------:R-:W-:Y:S01]  /*0ba0*/  @P5 FFMA.FTZ R9, R5, UR4, R9 ;  /* 0x0000000405095c23 */ /* 0x000fe20008010009 */
[----:B------:R-:W-:Y:S01]  /*0bb0*/  @P4 FFMA.FTZ R10, R6, UR4, R10 ;  /* 0x00000004060a4c23 */ /* 0x000fe2000801000a */
[----:B------:R-:W-:Y:S01]  /*0bc0*/  @P3 FFMA.FTZ R11, R7, UR4, R11 ;  /* 0x00000004070b3c23 */ /* 0x000fe2000801000b */
[----:B------:R-:W-:Y:S02]  /*0bd0*/  @!UP1 UMOV UR4, UR6 ;  /* 0x0000000600049c82 */ /* 0x000fe40008000000 */
[----:B------:R-:W-:Y:S01]  /*0be0*/  @!P2 FMUL.FTZ R16, R4, UR4 ;  /* 0x000000040410ac20 */ /* 0x000fe20008410000 */
[----:B------:R-:W-:-:S04]  /*0bf0*/  @!P2 FMUL.FTZ R17, R5, UR4 ;  /* 0x000000040511ac20 */ /* 0x000fc80008410000 */
[----:B------:R-:W-:Y:S01]  /*0c00*/  @!P2 FSEL R8, R16, RZ, P0 ;  /* 0x000000ff1008a208 */ /* 0x000fe20000000000 */
[----:B------:R-:W-:Y:S01]  /*0c10*/  @!P2 FMUL.FTZ R16, R6, UR4 ;  /* 0x000000040610ac20 */ /* 0x000fe20008410000 */
[----:B------:R-:W-:Y:S01]  /*0c20*/  @!P2 FSEL R9, R17, RZ, P0 ;  /* 0x000000ff1109a208 */ /* 0x000fe20000000000 */
[----:B------:R-:W-:-:S03]  /*0c30*/  @!P2 FMUL.FTZ R17, R7, UR4 ;  /* 0x000000040711ac20 */ /* 0x000fc60008410000 */
[----:B------:R-:W-:Y:S02]  /*0c40*/  @!P2 FSEL R10, R16, RZ, P0 ;  /* 0x000000ff100aa208 */ /* 0x000fe40000000000 */
[----:B------:R-:W-:Y:S01]  /*0c50*/  @!P2 FSEL R11, R17, RZ, P0 ;  /* 0x000000ff110ba208 */ /* 0x000fe20000000000 */
[----:B------:R-:W-:-:S05]  /*0c60*/  IMAD.WIDE.U32 R16, R45, 0x10, R100 ;  /* 0x000000102d107825 */ /* 0x000fca00078e0064 */
[----:B------:R0:W-:Y:S04]  /*0c70*/  STG.E.128 desc[UR14][R16.64], R8 ;  /* 0x0000000810007986 */ /* 0x0001e8000c101d0e */
[----:B------:R2:W4:Y:S04]  /*0c80*/  @P1 LDG.E.128 R4, desc[UR14][R22.64] ;  /* 0x0000000e16041981 */ /* 0x000528000c1e1d00 */
[----:B------:R-:W3:Y:S01]  /*0c90*/  @P2 LDG.E.128 R12, desc[UR14][R12.64] ;  /* 0x0000000e0c0c2981 */ /* 0x000ee2000c1e1d00 */
[----:B------:R-:W-:Y:S02]  /*0ca0*/  PLOP3.LUT P3, PT, PT, PT, PT, 0x8, 0x80 ;  /* 0x000000000080781c */ /* 0x000fe40003f6e170 */
[----:B------:R-:W-:-:S02]  /*0cb0*/  PLOP3.LUT P4, PT, PT, PT, PT, 0x8, 0x80 ;  /* 0x000000000080781c */ /* 0x000fc40003f8e170 */
[----:B------:R-:W-:Y:S02]  /*0cc0*/  @P2 PLOP3.LUT P3, PT, P0, PT, PT, 0x80, 0x8 ;  /* 0x000000000008281c */ /* 0x000fe4000076f070 */
[----:B------:R-:W-:Y:S01]  /*0cd0*/  @P2 PLOP3.LUT P4, PT, P0, PT, PT, 0x80, 0x8 ;  /* 0x000000000008281c */ /* 0x000fe2000078f070 */
[----:B0-----:R-:W0:Y:S01]  /*0ce0*/  @P2 LDC.64 R16, c[0x0][0x3a0] ;  /* 0x0000e800ff102b82 */ /* 0x001e220000000a00 */
[----:B------:R-:W-:Y:S02]  /*0cf0*/  PLOP3.LUT P5, PT, PT, PT, PT, 0x8, 0x80 ;  /* 0x000000000080781c */ /* 0x000fe40003fae170 */
[----:B------:R-:W-:Y:S02]  /*0d00*/  PLOP3.LUT P6, PT, PT, PT, PT, 0x8, 0x80 ;  /* 0x000000000080781c */ /* 0x000fe40003fce170 */
[----:B------:R-:W-:Y:S02]  /*0d10*/  @P2 PLOP3.LUT P5, PT, P0, PT, PT, 0x80, 0x8 ;  /* 0x000000000008281c */ /* 0x000fe400007af070 */
[----:B------:R-:W-:-:S02]  /*0d20*/  @P2 PLOP3.LUT P6, PT, P0, PT, PT, 0x80, 0x8 ;  /* 0x000000000008281c */ /* 0x000fc400007cf070 */
[----:B--2---:R-:W-:Y:S02]  /*0d30*/  @P1 IADD3 R23, PT, PT, R44, 0x100, RZ ;  /* 0x000001002c171810 */ /* 0x004fe40007ffe0ff */
[----:B------:R-:W-:-:S05]  /*0d40*/  IADD3 R27, PT, PT, R45, 0x100, RZ ;  /* 0x000001002d1b7810 */ /* 0x000fca0007ffe0ff */
[----:B0-----:R-:W-:-:S04]  /*0d50*/  @P2 IMAD.WIDE.U32 R16, R27, 0x10, R16 ;  /* 0x000000101b102825 */ /* 0x001fc800078e0010 */
[C---:B----4-:R-:W-:Y:S01]  /*0d60*/  @!P2 FMUL.FTZ R20, R4.reuse, UR4 ;  /* 0x000000040414ac20 */ /* 0x050fe20008410000 */
[C---:B------:R-:W-:Y:S01]  /*0d70*/  @!P2 FMUL.FTZ R21, R5.reuse, UR4 ;  /* 0x000000040515ac20 */ /* 0x040fe20008410000 */
[----:B---3--:R-:W-:Y:S01]  /*0d80*/  @P3 FFMA.FTZ R12, R4, UR4, R12 ;  /* 0x00000004040c3c23 */ /* 0x008fe2000801000c */
[----:B------:R-:W-:Y:S02]  /*0d90*/  @P4 FFMA.FTZ R13, R5, UR4, R13 ;  /* 0x00000004050d4c23 */ /* 0x000fe4000801000d */
[----:B------:R-:W-:Y:S01]  /*0da0*/  @!P2 FSEL R12, R20, RZ, P0 ;  /* 0x000000ff140ca208 */ /* 0x000fe20000000000 */
[C---:B------:R-:W-:Y:S01]  /*0db0*/  @!P2 FMUL.FTZ R20, R6.reuse, UR4 ;  /* 0x000000040614ac20 */ /* 0x040fe20008410000 */
[----:B------:R-:W-:Y:S01]  /*0dc0*/  @!P2 FSEL R13, R21, RZ, P0 ;  /* 0x000000ff150da208 */ /* 0x000fe20000000000 */
[C---:B------:R-:W-:Y:S01]  /*0dd0*/  @!P2 FMUL.FTZ R21, R7.reuse, UR4 ;  /* 0x000000040715ac20 */ /* 0x040fe20008410000 */
[----:B------:R-:W-:Y:S01]  /*0de0*/  @P5 FFMA.FTZ R14, R6, UR4, R14 ;  /* 0x00000004060e5c23 */ /* 0x000fe2000801000e */
[----:B------:R-:W-:Y:S01]  /*0df0*/  @P6 FFMA.FTZ R15, R7, UR4, R15 ;  /* 0x00000004070f6c23 */ /* 0x000fe2000801000f */
[----:B------:R-:W-:-:S02]  /*0e00*/  @!P2 FSEL R14, R20, RZ, P0 ;  /* 0x000000ff140ea208 */ /* 0x000fc40000000000 */
[----:B------:R-:W-:Y:S01]  /*0e10*/  @!P2 FSEL R15, R21, RZ, P0 ;  /* 0x000000ff150fa208 */ /* 0x000fe20000000000 */
[----:B------:R-:W-:-:S04]  /*0e20*/  IMAD.WIDE.U32 R20, R25, 0x10, R100 ;  /* 0x0000001019147825 */ /* 0x000fc800078e0064 */
[----:B-1----:R-:W-:Y:S01]  /*0e30*/  @P1 IMAD.WIDE.U32 R24, R23, 0x10, R18 ;  /* 0x0000001017181825 */ /* 0x002fe200078e0012 */
[----:B------:R0:W-:Y:S01]  /*0e40*/  STG.E.128 desc[UR14][R20.64], R12 ;  /* 0x0000000c14007986 */ /* 0x0001e2000c101d0e */
[----:B------:R-:W1:Y:S03]  /*0e50*/  @P1 LDC.64 R22, c[0x0][0x390] ;  /* 0x0000e400ff161b82 */ /* 0x000e660000000a00 */
[----:B------:R-:W2:Y:S04]  /*0e60*/  @P1 LDG.E.128 R4, desc[UR14][R24.64] ;  /* 0x0000000e18041981 */ /* 0x000ea8000c1e1d00 */
[----:B------:R-:W3:Y:S01]  /*0e70*/  @P2 LDG.E.128 R16, desc[UR14][R16.64] ;  /* 0x0000000e10102981 */ /* 0x000ee2000c1e1d00 */
[----:B------:R-:W-:-:S02]  /*0e80*/  PLOP3.LUT P3, PT, PT, PT, PT, 0x8, 0x80 ;  /* 0x000000000080781c */ /* 0x000fc40003f6e170 */
[----:B------:R-:W-:Y:S02]  /*0e90*/  PLOP3.LUT P4, PT, PT, PT, PT, 0x8, 0x80 ;  /* 0x000000000080781c */ /* 0x000fe40003f8e170 */
[----:B------:R-:W-:Y:S02]  /*0ea0*/  @P2 PLOP3.LUT P3, PT, P0, PT, PT, 0x80, 0x8 ;  /* 0x000000000008281c */ /* 0x000fe4000076f070 */
[----:B------:R-:W-:Y:S01]  /*0eb0*/  @P2 PLOP3.LUT P4, PT, P0, PT, PT, 0x80, 0x8 ;  /* 0x000000000008281c */ /* 0x000fe2000078f070 */
[----:B0-----:R-:W0:Y:S01]  /*0ec0*/  @P2 LDC.64 R20, c[0x0][0x3a0] ;  /* 0x0000e800ff142b82 */ /* 0x001e220000000a00 */
[----:B------:R-:W-:Y:S02]  /*0ed0*/  PLOP3.LUT P5, PT, PT, PT, PT, 0x8, 0x80 ;  /* 0x000000000080781c */ /* 0x000fe40003fae170 */
[----:B------:R-:W-:Y:S02]  /*0ee0*/  PLOP3.LUT P6, PT, PT, PT, PT, 0x8, 0x80 ;  /* 0x000000000080781c */ /* 0x000fe40003fce170 */
[----:B------:R-:W-:-:S02]  /*0ef0*/  @P2 PLOP3.LUT P5, PT, P0, PT, PT, 0x80, 0x8 ;  /* 0x000000000008281c */ /* 0x000fc400007af070 */
[----:B------:R-:W-:Y:S02]  /*0f00*/  @P2 PLOP3.LUT P6, PT, P0, PT, PT, 0x80, 0x8 ;  /* 0x000000000008281c */ /* 0x000fe400007cf070 */
[----:B------:R-:W-:Y:S02]  /*0f10*/  @P1 IADD3 R29, PT, PT, R44, 0x180, RZ ;  /* 0x000001802c1d1810 */ /* 0x000fe40007ffe0ff */
[----:B------:R-:W-:-:S03]  /*0f20*/  IADD3 R31, PT, PT, R45, 0x180, RZ ;  /* 0x000001802d1f7810 */ /* 0x000fc60007ffe0ff */
[----:B-1----:R-:W-:-:S04]  /*0f30*/  @P1 IMAD.WIDE.U32 R28, R29, 0x10, R22 ;  /* 0x000000101d1c1825 */ /* 0x002fc800078e0016 */
[----:B0-----:R-:W-:-:S04]  /*0f40*/  @P2 IMAD.WIDE.U32 R20, R31, 0x10, R20 ;  /* 0x000000101f142825 */ /* 0x001fc800078e0014 */
[C---:B--2---:R-:W-:Y:S01]  /*0f50*/  @!P2 FMUL.FTZ R24, R4.reuse, UR4 ;  /* 0x000000040418ac20 */ /* 0x044fe20008410000 */
        /* <DEDUP_REMOVED lines=11> */
[----:B------:R-:W-:Y:S01]  /*1010*/  IMAD.WIDE.U32 R24, R27, 0x10, R100 ;  /* 0x000000101b187825 */ /* 0x000fe200078e0064 */
[----:B------:R-:W-:Y:S01]  /*1020*/  PLOP3.LUT P3, PT, PT, PT, PT, 0x8, 0x80 ;  /* 0x000000000080781c */ /* 0x000fe20003f6e170 */
[----:B------:R-:W0:Y:S03]  /*1030*/  @P1 LDC.64 R26, c[0x0][0x390] ;  /* 0x0000e400ff1a1b82 */ /* 0x000e260000000a00 */
[----:B------:R1:W-:Y:S04]  /*1040*/  STG.E.128 desc[UR14][R24.64], R16 ;  /* 0x0000001018007986 */ /* 0x0003e8000c101d0e */
[----:B------:R-:W2:Y:S04]  /*1050*/  @P1 LDG.E.128 R4, desc[UR14][R28.64] ;  /* 0x0000000e1c041981 */ /* 0x000ea8000c1e1d00 */
[----:B------:R-:W3:Y:S01]  /*1060*/  @P2 LDG.E.128 R20, desc[UR14][R20.64] ;  /* 0x0000000e14142981 */ /* 0x000ee2000c1e1d00 */
[----:B------:R-:W-:-:S02]  /*1070*/  PLOP3.LUT P4, PT, PT, PT, PT, 0x8, 0x80 ;  /* 0x000000000080781c */ /* 0x000fc40003f8e170 */
[----:B------:R-:W-:Y:S02]  /*1080*/  @P2 PLOP3.LUT P3, PT, P0, PT, PT, 0x80, 0x8 ;  /* 0x000000000008281c */ /* 0x000fe4000076f070 */
[----:B------:R-:W-:Y:S01]  /*1090*/  @P2 PLOP3.LUT P4, PT, P0, PT, PT, 0x80, 0x8 ;  /* 0x000000000008281c */ /* 0x000fe2000078f070 */
[----:B-1----:R-:W1:Y:S01]  /*10a0*/  @P2 LDC.64 R24, c[0x0][0x3a0] ;  /* 0x0000e800ff182b82 */ /* 0x002e620000000a00 */
[----:B------:R-:W-:Y:S02]  /*10b0*/  PLOP3.LUT P5, PT, PT, PT, PT, 0x8, 0x80 ;  /* 0x000000000080781c */ /* 0x000fe40003fae170 */
[----:B------:R-:W-:Y:S02]  /*10c0*/  PLOP3.LUT P6, PT, PT, PT, PT, 0x8, 0x80 ;  /* 0x000000000080781c */ /* 0x000fe40003fce170 */
[----:B------:R-:W-:Y:S02]  /*10d0*/  @P2 PLOP3.LUT P5, PT, P0, PT, PT, 0x80, 0x8 ;  /* 0x000000000008281c */ /* 0x000fe400007af070 */
[----:B------:R-:W-:-:S02]  /*10e0*/  @P2 PLOP3.LUT P6, PT, P0, PT, PT, 0x80, 0x8 ;  /* 0x000000000008281c */ /* 0x000fc400007cf070 */
[----:B------:R-:W-:Y:S02]  /*10f0*/  @P1 IADD3 R33, PT, PT, R44, 0x200, RZ ;  /* 0x000002002c211810 */ /* 0x000fe40007ffe0ff */
[----:B------:R-:W-:-:S03]  /*1100*/  IADD3 R35, PT, PT, R45, 0x200, RZ ;  /* 0x000002002d237810 */ /* 0x000fc60007ffe0ff */
[----:B0-----:R-:W-:-:S04]  /*1110*/  @P1 IMAD.WIDE.U32 R32, R33, 0x10, R26 ;  /* 0x0000001021201825 */ /* 0x001fc800078e001a */
[----:B-1----:R-:W-:-:S04]  /*1120*/  @P2 IMAD.WIDE.U32 R24, R35, 0x10, R24 ;  /* 0x0000001023182825 */ /* 0x002fc800078e0018 */
        /* <DEDUP_REMOVED lines=42> */
[----:B------:R-:W-:Y:S02]  /*13d0*/  IMAD.WIDE.U32 R32, R35, 0x10, R100 ;  /* 0x0000001023207825 */ /* 0x000fe400078e0064 */
[----:B------:R-:W0:Y:S03]  /*13e0*/  @P1 LDC.64 R34, c[0x0][0x390] ;  /* 0x0000e400ff221b82 */ /* 0x000e260000000a00 */
[----:B------:R1:W-:Y:S04]  /*13f0*/  STG.E.128 desc[UR14][R32.64], R24 ;  /* 0x0000001820007986 */ /* 0x0003e8000c101d0e */
[----:B------:R-:W2:Y:S04]  /*1400*/  @P1 LDG.E.128 R4, desc[UR14][R36.64] ;  /* 0x0000000e24041981 */ /* 0x000ea8000c1e1d00 */
[----:B------:R-:W3:Y:S01]  /*1410*/  @P2 LDG.E.128 R28, desc[UR14][R28.64] ;  /* 0x0000000e1c1c2981 */ /* 0x000ee2000c1e1d00 */
[----:B------:R-:W-:-:S02]  /*1420*/  PLOP3.LUT P3, PT, PT, PT, PT, 0x8, 0x80 ;  /* 0x000000000080781c */ /* 0x000fc40003f6e170 */
[----:B------:R-:W-:Y:S02]  /*1430*/  @P2 PLOP3.LUT P3, PT, P0, PT, PT, 0x80, 0x8 ;  /* 0x000000000008281c */ /* 0x000fe4000076f070 */
[----:B------:R-:W-:Y:S01]  /*1440*/  PLOP3.LUT P4, PT, PT, PT, PT, 0x8, 0x80 ;  /* 0x000000000080781c */ /* 0x000fe20003f8e170 */
[----:B-1----:R-:W1:Y:S01]  /*1450*/  @P2 LDC.64 R32, c[0x0][0x3a0] ;  /* 0x0000e800ff202b82 */ /* 0x002e620000000a00 */
[----:B------:R-:W-:Y:S02]  /*1460*/  @P2 PLOP3.LUT P4, PT, P0, PT, PT, 0x80, 0x8 ;  /* 0x000000000008281c */ /* 0x000fe4000078f070 */
[----:B------:R-:W-:Y:S02]  /*1470*/  PLOP3.LUT P5, PT, PT, PT, PT, 0x8, 0x80 ;  /* 0x000000000080781c */ /* 0x000fe40003fae170 */
[----:B------:R-:W-:Y:S02]  /*1480*/  PLOP3.LUT P6, PT, PT, PT, PT, 0x8, 0x80 ;  /* 0x000000000080781c */ /* 0x000fe40003fce170 */
[----:B------:R-:W-:-:S02]  /*1490*/  @P2 PLOP3.LUT P5, PT, P0, PT, PT, 0x80, 0x8 ;  /* 0x000000000008281c */ /* 0x000fc400007af070 */
[----:B------:R-:W-:Y:S02]  /*14a0*/  @P2 PLOP3.LUT P6, PT, P0, PT, PT, 0x80, 0x8 ;  /* 0x000000000008281c */ /* 0x000fe400007cf070 */
[----:B------:R-:W-:Y:S01]  /*14b0*/  @P1 IADD3 R43, PT, PT, R44, 0x300, RZ ;  /* 0x000003002c2b1810 */ /* 0x000fe20007ffe0ff */
[----:B------:R-:W-:-:S04]  /*14c0*/  IMAD.WIDE.U32 R40, R41, 0x10, R100 ;  /* 0x0000001029287825 */ /* 0x000fc800078e0064 */
[----:B0-----:R-:W-:-:S04]  /*14d0*/  @P1 IMAD.WIDE.U32 R42, R43, 0x10, R34 ;  /* 0x000000102b2a1825 */ /* 0x001fc800078e0022 */
[C---:B--2---:R-:W-:Y:S01]  /*14e0*/  @!P2 FMUL.FTZ R36, R4.reuse, UR4 ;  /* 0x000000040424ac20 */ /* 0x044fe20008410000 */
[----:B------:R-:W-:Y:S01]  /*14f0*/  @!P2 FMUL.FTZ R37, R5, UR4 ;  /* 0x000000040525ac20 */ /* 0x000fe20008410000 */
[----:B------:R-:W-:Y:S01]  /*1500*/  @!P2 FMUL.FTZ R38, R7, UR4 ;  /* 0x000000040726ac20 */ /* 0x000fe20008410000 */
[----:B---3--:R-:W-:Y:S02]  /*1510*/  @P3 FFMA.FTZ R28, R4, UR4, R28 ;  /* 0x00000004041c3c23 */ /* 0x008fe4000801001c */
[----:B------:R-:W-:Y:S01]  /*1520*/  @!P2 FSEL R28, R36, RZ, P0 ;  /* 0x000000ff241ca208 */ /* 0x000fe20000000000 */
[C---:B------:R-:W-:Y:S01]  /*1530*/  @!P2 FMUL.FTZ R36, R6.reuse, UR4 ;  /* 0x000000040624ac20 */ /* 0x040fe20008410000 */
[----:B------:R-:W-:Y:S01]  /*1540*/  @P4 FFMA.FTZ R29, R5, UR4, R29 ;  /* 0x00000004051d4c23 */ /* 0x000fe2000801001d */
[----:B------:R-:W-:Y:S01]  /*1550*/  @!P2 FSEL R29, R37, RZ, P0 ;  /* 0x000000ff251da208 */ /* 0x000fe20000000000 */
[----:B------:R-:W-:Y:S01]  /*1560*/  @P5 FFMA.FTZ R30, R6, UR4, R30 ;  /* 0x00000004061e5c23 */ /* 0x000fe2000801001e */
[----:B------:R-:W-:Y:S01]  /*1570*/  @P6 FFMA.FTZ R31, R7, UR4, R31 ;  /* 0x00000004071f6c23 */ /* 0x000fe2000801001f */
[----:B------:R-:W-:-:S02]  /*1580*/  IADD3 R37, PT, PT, R45, 0x300, RZ ;  /* 0x000003002d257810 */ /* 0x000fc40007ffe0ff */
[----:B------:R-:W-:Y:S02]  /*1590*/  @!P2 FSEL R30, R36, RZ, P0 ;  /* 0x000000ff241ea208 */ /* 0x000fe40000000000 */
[----:B------:R-:W-:Y:S01]  /*15a0*/  @!P2 FSEL R31, R38, RZ, P0 ;  /* 0x000000ff261fa208 */ /* 0x000fe20000000000 */
[----:B-1----:R-:W-:Y:S01]  /*15b0*/  @P2 IMAD.WIDE.U32 R32, R37, 0x10, R32 ;  /* 0x0000001025202825 */ /* 0x002fe200078e0020 */
[----:B------:R-:W0:Y:S03]  /*15c0*/  @P1 LDC.64 R38, c[0x0][0x390] ;  /* 0x0000e400ff261b82 */ /* 0x000e260000000a00 */
[----:B------:R1:W-:Y:S04]  /*15d0*/  STG.E.128 desc[UR14][R40.64], R28 ;  /* 0x0000001c28007986 */ /* 0x0003e8000c101d0e */
[----:B------:R-:W1:Y:S01]  /*15e0*/  @P1 LDG.E.128 R4, desc[UR14][R42.64] ;  /* 0x0000000e2a041981 */ /* 0x000e62000c1e1d00 */
[----:B------:R-:W-:Y:S01]  /*15f0*/  PLOP3.LUT P3, PT, PT, PT, PT, 0x8, 0x80 ;  /* 0x000000000080781c */ /* 0x000fe20003f6e170 */
[----:B------:R-:W2:Y:S02]  /*1600*/  @P2 LDC.64 R36, c[0x0][0x3a0] ;  /* 0x0000e800ff242b82 */ /* 0x000ea40000000a00 */
[----:B------:R-:W3:Y:S01]  /*1610*/  @P2 LDG.E.128 R32, desc[UR14][R32.64] ;  /* 0x0000000e20202981 */ /* 0x000ee2000c1e1d00 */
[----:B------:R-:W-:-:S02]  /*1620*/  PLOP3.LUT P4, PT, PT, PT, PT, 0x8, 0x80 ;  /* 0x000000000080781c */ /* 0x000fc40003f8e170 */
[----:B------:R-:W-:Y:S02]  /*1630*/  @P2 PLOP3.LUT P3, PT, P0, PT, PT, 0x80, 0x8 ;  /* 0x000000000008281c */ /* 0x000fe4000076f070 */
[----:B------:R-:W-:Y:S02]  /*1640*/  @P2 PLOP3.LUT P4, PT, P0, PT, PT, 0x80, 0x8 ;  /* 0x000000000008281c */ /* 0x000fe4000078f070 */
[----:B------:R-:W-:Y:S02]  /*1650*/  PLOP3.LUT P5, PT, PT, PT, PT, 0x8, 0x80 ;  /* 0x000000000080781c */ /* 0x000fe40003fae170 */
[----:B------:R-:W-:Y:S02]  /*1660*/  PLOP3.LUT P6, PT, PT, PT, PT, 0x8, 0x80 ;  /* 0x000000000080781c */ /* 0x000fe40003fce170 */
[----:B------:R-:W-:Y:S02]  /*1670*/  @P2 PLOP3.LUT P5, PT, P0, PT, PT, 0x80, 0x8 ;  /* 0x000000000008281c */ /* 0x000fe400007af070 */
[----:B------:R-:W-:-:S02]  /*1680*/  @P2 PLOP3.LUT P6, PT, P0, PT, PT, 0x80, 0x8 ;  /* 0x000000000008281c */ /* 0x000fc400007cf070 */
[----:B------:R-:W-:Y:S02]  /*1690*/  @P1 IADD3 R47, PT, PT, R44, 0x380, RZ ;  /* 0x000003802c2f1810 */ /* 0x000fe40007ffe0ff */
[----:B------:R-:W-:-:S03]  /*16a0*/  IADD3 R89, PT, PT, R45, 0x380, RZ ;  /* 0x000003802d597810 */ /* 0x000fc60007ffe0ff */
[----:B0-----:R-:W-:-:S04]  /*16b0*/  @P1 IMAD.WIDE.U32 R46, R47, 0x10, R38 ;  /* 0x000000102f2e1825 */ /* 0x001fc800078e0026 */
[----:B--2---:R-:W-:-:S04]  /*16c0*/  @P2 IMAD.WIDE.U32 R36, R89, 0x10, R36 ;  /* 0x0000001059242825 */ /* 0x004fc800078e0024 */
[C---:B-1----:R-:W-:Y:S01]  /*16d0*/  @!P2 FMUL.FTZ R40, R4.reuse, UR4 ;  /* 0x000000040428ac20 */ /* 0x042fe20008410000 */
[C---:B------:R-:W-:Y:S01]  /*16e0*/  @!P2 FMUL.FTZ R41, R5.reuse, UR4 ;  /* 0x000000040529ac20 */ /* 0x040fe20008410000 */
[----:B---3--:R-:W-:Y:S01]  /*16f0*/  @P3 FFMA.FTZ R32, R4, UR4, R32 ;  /* 0x0000000404203c23 */ /* 0x008fe20008010020 */
[----:B------:R-:W-:Y:S02]  /*1700*/  @P4 FFMA.FTZ R33, R5, UR4, R33 ;  /* 0x0000000405214c23 */ /* 0x000fe40008010021 */
[----:B------:R-:W-:Y:S01]  /*1710*/  @!P2 FSEL R32, R40, RZ, P0 ;  /* 0x000000ff2820a208 */ /* 0x000fe20000000000 */
[C---:B------:R-:W-:Y:S01]  /*1720*/  @!P2 FMUL.FTZ R40, R6.reuse, UR4 ;  /* 0x000000040628ac20 */ /* 0x040fe20008410000 */
[----:B------:R-:W-:Y:S01]  /*1730*/  @!P2 FSEL R33, R41, RZ, P0 ;  /* 0x000000ff2921a208 */ /* 0x000fe20000000000 */
[----:B------:R-:W-:Y:S01]  /*1740*/  @!P2 FMUL.FTZ R42, R7, UR4 ;  /* 0x00000004072aac20 */ /* 0x000fe20008410000 */
[----:B------:R-:W-:Y:S01]  /*1750*/  IADD3 R41, PT, PT, R45, 0x300, RZ ;  /* 0x000003002d297810 */ /* 0x000fe20007ffe0ff */
[----:B------:R-:W-:Y:S01]  /*1760*/  @P5 FFMA.FTZ R34, R6, UR4, R34 ;  /* 0x0000000406225c23 */ /* 0x000fe20008010022 */
[----:B------:R-:W-:Y:S01]  /*1770*/  @P6 FFMA.FTZ R35, R7, UR4, R35 ;  /* 0x0000000407236c23 */ /* 0x000fe20008010023 */
[----:B------:R-:W-:-:S02]  /*1780*/  @!P2 FSEL R34, R40, RZ, P0 ;  /* 0x000000ff2822a208 */ /* 0x000fc40000000000 */
[----:B------:R-:W-:Y:S01]  /*1790*/  @!P2 FSEL R35, R42, RZ, P0 ;  /* 0x000000ff2a23a208 */ /* 0x000fe20000000000 */
[----:B------:R-:W-:Y:S01]  /*17a0*/  IMAD.WIDE.U32 R40, R41, 0x10, R100 ;  /* 0x0000001029287825 */ /* 0x000fe200078e0064 */
[----:B------:R-:W0:Y:S04]  /*17b0*/  @P1 LDC.64 R42, c[0x0][0x390] ;  /* 0x0000e400ff2a1b82 */ /* 0x000e280000000a00 */
        /* <DEDUP_REMOVED lines=28> */
[----:B-1----:R-:W-:-:S04]  /*1980*/  @P2 IMAD.WIDE.U32 R40, R47, 0x10, R40 ;  /* 0x000000102f282825 */ /* 0x002fc800078e0028 */
[----:B------:R0:W-:Y:S04]  /*1990*/  STG.E.128 desc[UR14][R88.64], R36 ;  /* 0x0000002458007986 */ /* 0x0001e8000c101d0e */
[----:B------:R1:W2:Y:S04]  /*19a0*/  @P1 LDG.E.128 R4, desc[UR14][R102.64] ;  /* 0x0000000e66041981 */ /* 0x0002a8000c1e1d00 */
[----:B------:R-:W3:Y:S01]  /*19b0*/  @P2 LDG.E.128 R40, desc[UR14][R40.64] ;  /* 0x0000000e28282981 */ /* 0x000ee2000c1e1d00 */
[----:B------:R-:W-:Y:S02]  /*19c0*/  PLOP3.LUT P3, PT, PT, PT, PT, 0x8, 0x80 ;  /* 0x000000000080781c */ /* 0x000fe40003f6e170 */
[----:B------:R-:W-:-:S02]  /*19d0*/  PLOP3.LUT P4, PT, PT, PT, PT, 0x8, 0x80 ;  /* 0x000000000080781c */ /* 0x000fc40003f8e170 */
[----:B------:R-:W-:Y:S01]  /*19e0*/  @P2 PLOP3.LUT P3, PT, P0, PT, PT, 0x80, 0x8 ;  /* 0x000000000008281c */ /* 0x000fe2000076f070 */
[----:B-1----:R-:W1:Y:S01]  /*19f0*/  @P2 LDC.64 R102, c[0x0][0x3a0] ;  /* 0x0000e800ff662b82 */ /* 0x002e620000000a00 */
[----:B------:R-:W-:Y:S02]  /*1a00*/  @P2 PLOP3.LUT P4, PT, P0, PT, PT, 0x80, 0x8 ;  /* 0x000000000008281c */ /* 0x000fe4000078f070 */
[----:B------:R-:W-:Y:S02]  /*1a10*/  PLOP3.LUT P5, PT, PT, PT, PT, 0x8, 0x80 ;  /* 0x000000000080781c */ /* 0x000fe40003fae170 */
[----:B------:R-:W-:Y:S02]  /*1a20*/  PLOP3.LUT P6, PT, PT, PT, PT, 0x8, 0x80 ;  /* 0x000000000080781c */ /* 0x000fe40003fce170 */
[----:B------:R-:W-:Y:S02]  /*1a30*/  @P2 PLOP3.LUT P5, PT, P0, PT, PT, 0x80, 0x8 ;  /* 0x000000000008281c */ /* 0x000fe400007af070 */
[----:B------:R-:W-:-:S02]  /*1a40*/  @P2 PLOP3.LUT P6, PT, P0, PT, PT, 0x80, 0x8 ;  /* 0x000000000008281c */ /* 0x000fc400007cf070 */
[----:B------:R-:W-:Y:S01]  /*1a50*/  @P1 IADD3 R44, PT, PT, R44, 0x480, RZ ;  /* 0x000004802c2c1810 */ /* 0x000fe20007ffe0ff */
[----:B------:R-:W-:Y:S01]  /*1a60*/  IMAD.WIDE.U32 R106, R47, 0x10, R100 ;  /* 0x000000102f6a7825 */ /* 0x000fe200078e0064 */
[----:B0-----:R-:W-:-:S03]  /*1a70*/  IADD3 R89, PT, PT, R45, 0x480, RZ ;  /* 0x000004802d597810 */ /* 0x001fc60007ffe0ff */
[----:B------:R-:W-:-:S04]  /*1a80*/  @P1 IMAD.WIDE.U32 R104, R44, 0x10, R104 ;  /* 0x000000102c681825 */ /* 0x000fc800078e0068 */
[----:B-1----:R-:W-:-:S04]  /*1a90*/  @P2 IMAD.WIDE.U32 R102, R89, 0x10, R102 ;  /* 0x0000001059662825 */ /* 0x002fc800078e0066 */
[----:B------:R-:W-:Y:S01]  /*1aa0*/  FADD.FTZ R88, RZ, R8 ;  /* 0x00000008ff587221 */ /* 0x000fe20000010000 */
        /* <DEDUP_REMOVED lines=11> */
[----:B------:R-:W-:-:S05]  /*1b60*/  @!P2 FSEL R43, R79, RZ, P0 ;  /* 0x000000ff4f2ba208 */ /* 0x000fca0000000000 */
[----:B------:R-:W-:Y:S04]  /*1b70*/  STG.E.128 desc[UR14][R106.64], R40 ;  /* 0x000000286a007986 */ /* 0x000fe8000c101d0e */
[----:B------:R-:W2:Y:S04]  /*1b80*/  @P1 LDG.E.128 R4, desc[UR14][R104.64] ;  /* 0x0000000e68041981 */ /* 0x000ea8000c1e1d00 */
[----:B------:R-:W3:Y:S01]  /*1b90*/  @P2 LDG.E.128 R44, desc[UR14][R102.64] ;  /* 0x0000000e662c2981 */ /* 0x000ee2000c1e1d00 */
        /* <DEDUP_REMOVED lines=29> */
[----:B------:R-:W-:Y:S02]  /*1d70*/  PLOP3.LUT P1, PT, PT, PT, PT, 0x8, 0x80 ;  /* 0x000000000080781c */ /* 0x000fe40003f2e170 */
[----:B------:R-:W-:Y:S01]  /*1d80*/  @P2 PLOP3.LUT P1, PT, P0, PT, PT, 0x80, 0x8 ;  /* 0x000000000008281c */ /* 0x000fe2000072f070 */
[----:B------:R-:W-:-:S04]  /*1d90*/  FADD.FTZ R88, R79, R38 ;  /* 0x000000264f587221 */ /* 0x000fc80000010000 */
[----:B------:R-:W-:Y:S01]  /*1da0*/  FADD.FTZ R79, R88, R39 ;  /* 0x00000027584f7221 */ /* 0x000fe20000010000 */
[----:B------:R-:W-:Y:S02]  /*1db0*/  PLOP3.LUT P3, PT, PT, PT, PT, 0x8, 0x80 ;  /* 0x000000000080781c */ /* 0x000fe40003f6e170 */
[----:B------:R-:W-:Y:S01]  /*1dc0*/  @P2 PLOP3.LUT P3, PT, P0, PT, PT, 0x80, 0x8 ;  /* 0x000000000008281c */ /* 0x000fe2000076f070 */
[----:B------:R-:W-:Y:S01]  /*1dd0*/  FADD.FTZ R88, R79, R40 ;  /* 0x000000284f587221 */ /* 0x000fe20000010000 */
[----:B------:R-:W-:Y:S02]  /*1de0*/  PLOP3.LUT P4, PT, PT, PT, PT, 0x8, 0x80 ;  /* 0x000000000080781c */ /* 0x000fe40003f8e170 */
[----:B------:R-:W-:Y:S01]  /*1df0*/  @P2 PLOP3.LUT P4, PT, P0, PT, PT, 0x80, 0x8 ;  /* 0x000000000008281c */ /* 0x000fe2000078f070 */
[----:B------:R-:W-:Y:S01]  /*1e00*/  FADD.FTZ R79, R88, R41 ;  /* 0x00000029584f7221 */ /* 0x000fe20000010000 */
[C---:B--2---:R-:W-:Y:S01]  /*1e10*/  @!P2 FMUL.FTZ R102, R4.reuse, UR4 ;  /* 0x000000040466ac20 */ /* 0x044fe20008410000 */
[----:B---3--:R-:W-:-:S04]  /*1e20*/  @P1 FFMA.FTZ R44, R4, UR4, R44 ;  /* 0x00000004042c1c23 */ /* 0x008fc8000801002c */
[----:B------:R-:W-:Y:S01]  /*1e30*/  @!P2 FSEL R44, R102, RZ, P0 ;  /* 0x000000ff662ca208 */ /* 0x000fe20000000000 */
[----:B------:R-:W-:Y:S01]  /*1e40*/  FADD.FTZ R102, R79, R42 ;  /* 0x0000002a4f667221 */ /* 0x000fe20000010000 */
[----:B------:R-:W-:Y:S01]  /*1e50*/  PLOP3.LUT P1, PT, PT, PT, PT, 0x8, 0x80 ;  /* 0x000000000080781c */ /* 0x000fe20003f2e170 */
[C---:B------:R-:W-:Y:S01]  /*1e60*/  @!P2 FMUL.FTZ R79, R5.reuse, UR4 ;  /* 0x00000004054fac20 */ /* 0x040fe20008410000 */
[----:B------:R-:W-:Y:S01]  /*1e70*/  @P2 PLOP3.LUT P1, PT, P0, PT, PT, 0x80, 0x8 ;  /* 0x000000000008281c */ /* 0x000fe2000072f070 */
[----:B------:R-:W-:Y:S01]  /*1e80*/  @!P2 FMUL.FTZ R88, R6, UR4 ;  /* 0x000000040658ac20 */ /* 0x000fe20008410000 */
[----:B------:R-:W-:Y:S01]  /*1e90*/  FADD.FTZ R103, R102, R43 ;  /* 0x0000002b66677221 */ /* 0x000fe20000010000 */
[----:B------:R-:W-:Y:S01]  /*1ea0*/  @P3 FFMA.FTZ R45, R5, UR4, R45 ;  /* 0x00000004052d3c23 */ /* 0x000fe2000801002d */
[----:B------:R-:W-:Y:S01]  /*1eb0*/  @!P2 FSEL R45, R79, RZ, P0 ;  /* 0x000000ff4f2da208 */ /* 0x000fe20000000000 */
[----:B------:R-:W-:Y:S01]  /*1ec0*/  @P4 FFMA.FTZ R46, R6, UR4, R46 ;  /* 0x00000004062e4c23 */ /* 0x000fe2000801002e */
[----:B------:R-:W-:Y:S01]  /*1ed0*/  FADD.FTZ R102, R103, R44 ;  /* 0x0000002c67667221 */ /* 0x000fe20000010000 */
[----:B------:R-:W-:Y:S01]  /*1ee0*/  @!P2 FSEL R46, R88, RZ, P0 ;  /* 0x000000ff582ea208 */ /* 0x000fe20000000000 */
[----:B------:R-:W-:-:S02]  /*1ef0*/  @!P2 FMUL.FTZ R88, R7, UR4 ;  /* 0x000000040758ac20 */ /* 0x000fc40008410000 */
[----:B------:R-:W-:-:S03]  /*1f00*/  FADD.FTZ R79, R102, R45 ;  /* 0x0000002d664f7221 */ /* 0x000fc60000010000 */
[----:B------:R-:W-:Y:S01]  /*1f10*/  @P1 FFMA.FTZ R47, R7, UR4, R47 ;  /* 0x00000004072f1c23 */ /* 0x000fe2000801002f */
[----:B------:R-:W-:Y:S01]  /*1f20*/  @!P2 FSEL R47, R88, RZ, P0 ;  /* 0x000000ff582fa208 */ /* 0x000fe20000000000 */
        /* <DEDUP_REMOVED lines=15> */
[----:B------:R-:W-:Y:S01]  /*2020*/  FFMA.FTZ R103, R79, R79, RZ ;  /* 0x0000004f4f677223 */ /* 0x000fe200000100ff */
        /* <DEDUP_REMOVED lines=83> */
[----:B------:R-:W0:Y:S01]  /*2560*/  SHFL.BFLY PT, R102, R107, 0x8, 0x1f ;  /* 0x0d001f006b667f89 */ /* 0x000e2200000e0000 */
[----:B------:R-:W1:Y:S01]  /*2570*/  S2R R79, SR_TID.X ;  /* 0x00000000004f7919 */ /* 0x000e620000002100 */
[----:B------:R-:W-:-:S05]  /*2580*/  IMAD.WIDE.U32 R100, R89, 0x10, R100 ;  /* 0x0000001059647825 */ /* 0x000fca00078e0064 */
[----:B------:R-:W-:Y:S01]  /*2590*/  STG.E.128 desc[UR14][R100.64], R44 ;  /* 0x0000002c64007986 */ /* 0x000fe2000c101d0e */
[----:B0-----:R-:W-:-:S05]  /*25a0*/  FADD.FTZ R102, R107, R102 ;  /* 0x000000666b667221 */ /* 0x001fca0000010000 */
[----:B------:R-:W0:Y:S01]  /*25b0*/  SHFL.BFLY PT, R103, R102, 0x10, 0x1f ;  /* 0x0e001f0066677f89 */ /* 0x000e2200000e0000 */
[C---:B-1----:R-:W-:Y:S02]  /*25c0*/  LOP3.LUT P0, RZ, R79.reuse, 0x1f, RZ, 0xc0, !PT ;  /* 0x0000001f4fff7812 */ /* 0x042fe4000780c0ff */
[----:B------:R-:W-:Y:S01]  /*25d0*/  LOP3.LUT R89, R79, 0x1f, RZ, 0xc0, !PT ;  /* 0x0000001f4f597812 */ /* 0x000fe200078ec0ff */
[----:B------:R-:W-:Y:S03]  /*25e0*/  BSSY.RECONVERGENT B0, `(.L_x_26846) ;  /* 0x000000b000007945 */ /* 0x000fe60003800200 */
[----:B------:R-:W-:Y:S01]  /*25f0*/  ISETP.GT.U32.AND P1, PT, R89, 0x3, PT ;  /* 0x000000035900780c */ /* 0x000fe20003f24070 */
[----:B0-----:R-:W-:-:S06]  /*2600*/  FADD.FTZ R89, R102, R103 ;  /* 0x0000006766597221 */ /* 0x001fcc0000010000 */
        /* <DEDUP_REMOVED lines=8> */
.L_x_26847:
[----:B------:R-:W-:Y:S05]  /*2690*/  BSYNC.RECONVERGENT B0 ;  /* 0x0000000000007941 */ /* 0x000fea0003800200 */
.L_x_26846:
        /* <DEDUP_REMOVED lines=13> */
.L_x_26849:
[----:B------:R-:W-:Y:S05]  /*2770*/  BSYNC.RECONVERGENT B0 ;  /* 0x0000000000007941 */ /* 0x000fea0003800200 */
.L_x_26848:
[----:B------:R-:W1:Y:S01]  /*2780*/  SHFL.DOWN PT, R102, R109, 0x2, 0x1f ;  /* 0x08401f006d667f89 */ /* 0x000e6200000e0000 */
[----:B------:R-:W-:Y:S02]  /*2790*/  I2FP.F32.U32 R101, R109 ;  /* 0x0000006d00657245 */ /* 0x000fe40000201000 */
[----:B------:R-:W-:Y:S01]  /*27a0*/  ISETP.NE.AND P1, PT, RZ, UR17, PT ;  /* 0x00000011ff007c0c */ /* 0x000fe2000bf25270 */
[----:B0-----:R-:W0:Y:S01]  /*27b0*/  SHFL.DOWN PT, R103, R88, 0x2, 0x1f ;  /* 0x08401f0058677f89 */ /* 0x001e2200000e0000 */
[----:B------:R-:W-:Y:S02]  /*27c0*/  ISETP.NE.AND P0, PT, R79, RZ, PT ;  /* 0x000000ff4f00720c */ /* 0x000fe40003f05270 */
[----:B-----5:R-:W-:Y:S01]  /*27d0*/  R2UR UR4, R82 ;  /* 0x00000000520472ca */ /* 0x020fe200000e0000 */
[----:B------:R-:W2:-:S12]  /*27e0*/  SHFL.DOWN PT, R108, R89, 0x2, 0x1f ;  /* 0x08401f00596c7f89 */ /* 0x000e9800000e0000 */
[----:B------:R-:W-:Y:S01]  /*27f0*/  UISETP.GE.AND UP1, UPT, UR4, 0x1, UPT ;  /* 0x000000010400788c */ /* 0x000fe2000bf26270 */
        /* <DEDUP_REMOVED lines=27> */
[C---:B--2---:R-:W-:Y:S01]  /*29b0*/  FMUL.FTZ R88, R89.reuse, R88 ;  /* 0x0000005859587220 */ /* 0x044fe20000410000 */
[----:B------:R-:W0:Y:S02]  /*29c0*/  LDC R101, c[0x0][0x448] ;  /* 0x00011200ff657b82 */ /* 0x000e240000000800 */
[----:B------:R-:W-:Y:S02]  /*29d0*/  FMUL.FTZ R106, R106, R105 ;  /* 0x000000696a6a7220 */ /* 0x000fe40000410000 */
[----:B------:R-:W1:Y:S02]  /*29e0*/  SHFL.IDX PT, R100, R88, RZ, 0x1f ;  /* 0x00001fff58647589 */ /* 0x000e6400000e0000 */
[----:B------:R-:W-:-:S06]  /*29f0*/  FFMA.FTZ R102, R89, R106, R102 ;  /* 0x0000006a59667223 */ /* 0x000fcc0000010066 */
[----:B------:R-:W0:Y:S01]  /*2a00*/  SHFL.IDX PT, R102, R102, RZ, 0x1f ;  /* 0x00001fff66667589 */ /* 0x000e2200000e0000 */
[----:B-1----:R-:W-:-:S05]  /*2a10*/  FMUL.FTZ R89, R100, R100 ;  /* 0x0000006464597220 */ /* 0x002fca0000410000 */
[----:B------:R-:W-:Y:S01]  /*2a20*/  FSEL R104, R89, RZ, P1 ;  /* 0x000000ff59687208 */ /* 0x000fe20000800000 */
[----:B0-----:R-:W-:Y:S01]  /*2a30*/  FFMA.FTZ R89, R102, UR20, R101 ;  /* 0x0000001466597c23 */ /* 0x001fe20008010065 */
[----:B------:R-:W-:-:S03]  /*2a40*/  MOV R101, UR7 ;  /* 0x0000000700657c02 */ /* 0x000fc60008000f00 */
        /* <DEDUP_REMOVED lines=11> */
[----:B------:R-:W-:Y:S01]  /*2b00*/  UIADD3 UR4, UPT, UPT, UR4, -0x1, URZ ;  /* 0xffffffff04047890 */ /* 0x000fe2000fffe0ff */
[----:B0-----:R-:W-:Y:S01]  /*2b10*/  FSEL R100, R100, RZ, !P1 ;  /* 0x000000ff64647208 */ /* 0x001fe20004800000 */
[----:B------:R-:W0:Y:S01]  /*2b20*/  LDC.64 R108, c[0x0][0x428] ;  /* 0x00010a00ff6c7b82 */ /* 0x000e220000000a00 */
[----:B------:R-:W-:Y:S01]  /*2b30*/  HADD2.F32 R105, -RZ, R77.H1_H1 ;  /* 0x3000004dff697230 */ /* 0x000fe20000004100 */
[----:B------:R-:W-:Y:S01]  /*2b40*/  UIMAD UR4, UR4, UR16, URZ ;  /* 0x00000010040472a4 */ /* 0x000fe2000f8e02ff */
[----:B------:R-:W-:Y:S01]  /*2b50*/  R2UR UR12, R100 ;  /* 0x00000000640c72ca */ /* 0x000fe200000e0000 */
[----:B------:R-:W-:Y:S02]  /*2b60*/  HADD2.F32 R104, -RZ, R54.H0_H0 ;  /* 0x20000036ff687230 */ /* 0x000fe40000004100 */
[----:B------:R-:W-:Y:S01]  /*2b70*/  USHF.R.S32.HI UR5, URZ, 0x1f, UR4 ;  /* 0x0000001fff057899 */ /* 0x000fe20008011404 */
[----:B------:R-:W-:Y:S02]  /*2b80*/  HADD2.F32 R103, -RZ, R76.H1_H1 ;  /* 0x3000004cff677230 */ /* 0x000fe40000004100 */
[----:B------:R-:W-:Y:S01]  /*2b90*/  HADD2.F32 R102, -RZ, R93.H0_H0 ;  /* 0x2000005dff667230 */ /* 0x000fe20000004100 */
[----:B------:R-:W-:Y:S01]  /*2ba0*/  ULEA.HI UR5, UR5, UR4, URZ, 0x2 ;  /* 0x0000000405057291 */ /* 0x000fe2000f8f10ff */
[----:B------:R-:W-:-:S02]  /*2bb0*/  HADD2.F32 R100, -RZ, R77.H0_H0 ;  /* 0x2000004dff647230 */ /* 0x000fc40000004100 */
[----:B------:R-:W-:Y:S02]  /*2bc0*/  HADD2.F32 R101, -RZ, R55.H0_H0 ;  /* 0x20000037ff657230 */ /* 0x000fe40000004100 */
[----:B------:R-:W-:Y:S01]  /*2bd0*/  HADD2.F32 R88, -RZ, R76.H0_H0 ;  /* 0x2000004cff587230 */ /* 0x000fe20000004100 */
[----:B------:R-:W-:Y:S01]  /*2be0*/  MOV R82, UR5 ;  /* 0x0000000500527c02 */ /* 0x000fe20008000f00 */
[----:B------:R-:W-:Y:S01]  /*2bf0*/  FADD.FTZ R8, R8, -UR12 ;  /* 0x8000000c08087e21 */ /* 0x000fe20008010000 */
[----:B------:R-:W-:Y:S01]  /*2c00*/  FADD.FTZ R9, R9, -UR12 ;  /* 0x8000000c09097e21 */ /* 0x000fe20008010000 */
[----:B------:R-:W-:Y:S01]  /*2c10*/  FADD.FTZ R10, R10, -UR12 ;  /* 0x8000000c0a0a7e21 */ /* 0x000fe20008010000 */
[----:B------:R-:W-:Y:S01]  /*2c20*/  FADD.FTZ R11, R11, -UR12 ;  /* 0x8000000c0b0b7e21 */ /* 0x000fe20008010000 */
[----:B------:R-:W-:Y:S01]  /*2c30*/  HADD2.F32 R89, -RZ, R93.H1_H1 ;  /* 0x3000005dff597230 */ /* 0x000fe20000004100 */
[----:B------:R-:W-:Y:S01]  /*2c40*/  LEA.HI.SX32 R82, R82, R79, 0x1e ;  /* 0x0000004f52527211 */ /* 0x000fe200078ff2ff */
[----:B------:R-:W-:Y:S01]  /*2c50*/  FMUL.FTZ R107, R8, UR13 ;  /* 0x0000000d086b7c20 */ /* 0x000fe20008410000 */
[----:B------:R-:W-:Y:S01]  /*2c60*/  FMUL.FTZ R9, R9, UR13 ;  /* 0x0000000d09097c20 */ /* 0x000fe20008410000 */
[----:B------:R-:W-:Y:S01]  /*2c70*/  FMUL.FTZ R10, R10, UR13 ;  /* 0x0000000d0a0a7c20 */ /* 0x000fe20008410000 */
[----:B------:R-:W-:Y:S01]  /*2c80*/  FMUL.FTZ R106, R11, UR13 ;  /* 0x0000000d0b6a7c20 */ /* 0x000fe20008410000 */
[----:B------:R-:W-:Y:S01]  /*2c90*/  FADD.FTZ R12, R12, -UR12 ;  /* 0x8000000c0c0c7e21 */ /* 0x000fe20008010000 */
[----:B------:R-:W-:Y:S01]  /*2ca0*/  FADD.FTZ R15, R15, -UR12 ;  /* 0x8000000c0f0f7e21 */ /* 0x000fe20008010000 */
[----:B------:R-:W-:Y:S01]  /*2cb0*/  FFMA.FTZ R8, R107, R105, R104 ;  /* 0x000000696b087223 */ /* 0x000fe20000010068 */
[----:B------:R-:W-:Y:S01]  /*2cc0*/  FFMA.FTZ R9, R9, R103, R102 ;  /* 0x0000006709097223 */ /* 0x000fe20000010066 */
[----:B------:R-:W-:Y:S01]  /*2cd0*/  FFMA.FTZ R10, R10, R100, R101 ;  /* 0x000000640a0a7223 */ /* 0x000fe20000010065 */
[----:B------:R-:W-:Y:S01]  /*2ce0*/  FFMA.FTZ R11, R106, R88, R89 ;  /* 0x000000586a0b7223 */ /* 0x000fe20000010059 */
[----:B0-----:R-:W-:-:S04]  /*2cf0*/  IMAD.WIDE.U32 R112, R82, 0x10, R108 ;  /* 0x0000001052707825 */ /* 0x001fc800078e006c */
[----:B------:R-:W-:Y:S01]  /*2d00*/  FMUL.FTZ R110, R12, UR13 ;  /* 0x0000000d0c6e7c20 */ /* 0x000fe20008410000 */
[----:B------:R-:W-:Y:S01]  /*2d10*/  FMUL.FTZ R12, R15, UR13 ;  /* 0x0000000d0f0c7c20 */ /* 0x000fe20008410000 */
[----:B------:R-:W-:Y:S01]  /*2d20*/  FADD.FTZ R14, R14, -UR12 ;  /* 0x8000000c0e0e7e21 */ /* 0x000fe20008010000 */
[----:B------:R-:W-:Y:S01]  /*2d30*/  HADD2.F32 R88, -RZ, R74.H0_H0 ;  /* 0x2000004aff587230 */ /* 0x000fe20000004100 */
[----:B------:R0:W-:Y:S01]  /*2d40*/  STG.E.128 desc[UR14][R112.64], R8 ;  /* 0x0000000870007986 */ /* 0x0001e2000c101d0e */
[----:B------:R-:W-:Y:S01]  /*2d50*/  HADD2.F32 R89, -RZ, R94.H1_H1 ;  /* 0x3000005eff597230 */ /* 0x000fe20000004100 */
[----:B------:R-:W-:Y:S01]  /*2d60*/  SHF.R.U32.HI R15, RZ, 0x10, R3 ;  /* 0x00000010ff0f7819 */ /* 0x000fe20000011603 */
[----:B------:R-:W-:Y:S02]  /*2d70*/  HADD2.F32 R100, -RZ, R75.H0_H0 ;  /* 0x2000004bff647230 */ /* 0x000fe40000004100 */
[----:B------:R-:W-:Y:S01]  /*2d80*/  FADD.FTZ R13, R13, -UR12 ;  /* 0x8000000c0d0d7e21 */ /* 0x000fe20008010000 */
[----:B------:R-:W-:-:S02]  /*2d90*/  HADD2.F32 R101, -RZ, R57.H0_H0 ;  /* 0x20000039ff657230 */ /* 0x000fc40000004100 */
[----:B------:R-:W-:Y:S01]  /*2da0*/  FADD.FTZ R19, R19, -UR12 ;  /* 0x8000000c13137e21 */ /* 0x000fe20008010000 */
[----:B------:R-:W-:Y:S02]  /*2db0*/  HADD2.F32 R15, -RZ, R15.H0_H0 ;  /* 0x2000000fff0f7230 */ /* 0x000fe40000004100 */
[----:B------:R-:W-:Y:S01]  /*2dc0*/  FMUL.FTZ R106, R13, UR13 ;  /* 0x0000000d0d6a7c20 */ /* 0x000fe20008410000 */
[----:B------:R-:W-:Y:S01]  /*2dd0*/  SHF.R.U64 R13, R2, 0x10, R3 ;  /* 0x00000010020d7819 */ /* 0x000fe20000001203 */
[----:B------:R-:W-:Y:S01]  /*2de0*/  FMUL.FTZ R19, R19, UR13 ;  /* 0x0000000d13137c20 */ /* 0x000fe20008410000 */
[----:B------:R-:W-:Y:S01]  /*2df0*/  FADD.FTZ R17, R17, -UR12 ;  /* 0x8000000c11117e21 */ /* 0x000fe20008010000 */
[----:B------:R-:W-:Y:S01]  /*2e00*/  FADD.FTZ R23, R23, -UR12 ;  /* 0x8000000c17177e21 */ /* 0x000fe20008010000 */
[----:B------:R-:W-:Y:S01]  /*2e10*/  FADD.FTZ R18, R18, -UR12 ;  /* 0x8000000c12127e21 */ /* 0x000fe20008010000 */
[----:B------:R-:W-:Y:S02]  /*2e20*/  HADD2.F32 R13, -RZ, R13.H0_H0 ;  /* 0x2000000dff0d7230 */ /* 0x000fe40000004100 */
[----:B------:R-:W-:Y:S01]  /*2e30*/  FMUL.FTZ R17, R17, UR13 ;  /* 0x0000000d11117c20 */ /* 0x000fe20008410000 */
[----:B------:R-:W-:Y:S01]  /*2e40*/  FMUL.FTZ R23, R23, UR13 ;  /* 0x0000000d17177c20 */ /* 0x000fe20008410000 */
[----:B------:R-:W-:Y:S01]  /*2e50*/  FADD.FTZ R16, R16, -UR12 ;  /* 0x8000000c10107e21 */ /* 0x000fe20008010000 */
[----:B0-----:R-:W-:Y:S01]  /*2e60*/  FFMA.FTZ R11, R12, R88, R89 ;  /* 0x000000580c0b7223 */ /* 0x001fe20000010059 */
[----:B------:R-:W-:Y:S01]  /*2e70*/  SHF.R.U32.HI R88, RZ, 0x10, R59 ;  /* 0x00000010ff587819 */ /* 0x000fe2000001163b */
[----:B------:R-:W-:Y:S01]  /*2e80*/  FMUL.FTZ R10, R14, UR13 ;  /* 0x0000000d0e0a7c20 */ /* 0x000fe20008410000 */
[----:B------:R-:W-:Y:S01]  /*2e90*/  FADD.FTZ R21, R21, -UR12 ;  /* 0x8000000c15157e21 */ /* 0x000fe20008010000 */
[----:B------:R-:W-:-:S02]  /*2ea0*/  HADD2.F32 R14, -RZ, R87.H1_H1 ;  /* 0x30000057ff0e7230 */ /* 0x000fc40000004100 */
[----:B------:R-:W-:Y:S01]  /*2eb0*/  FMUL.FTZ R18, R18, UR13 ;  /* 0x0000000d12127c20 */ /* 0x000fe20008410000 */
[----:B------:R-:W-:Y:S01]  /*2ec0*/  FFMA.FTZ R10, R10, R100, R101 ;  /* 0x000000640a0a7223 */ /* 0x000fe20000010065 */
[----:B------:R-:W-:Y:S01]  /*2ed0*/  HADD2.F32 R88, -RZ, R88.H0_H0 ;  /* 0x20000058ff587230 */ /* 0x000fe20000004100 */
[----:B------:R-:W-:Y:S01]  /*2ee0*/  SHF.R.U64 R100, R58, 0x10, R59 ;  /* 0x000000103a647819 */ /* 0x000fe2000000123b */
[----:B------:R-:W-:Y:S02]  /*2ef0*/  HADD2.F32 R89, -RZ, R59.H0_H0 ;  /* 0x2000003bff597230 */ /* 0x000fe40000004100 */
[----:B------:R-:W-:Y:S01]  /*2f00*/  FMUL.FTZ R16, R16, UR13 ;  /* 0x0000000d10107c20 */ /* 0x000fe20008410000 */
[----:B------:R-:W-:Y:S02]  /*2f10*/  HADD2.F32 R12, -RZ, R87.H0_H0 ;  /* 0x20000057ff0c7230 */ /* 0x000fe40000004100 */
[----:B------:R-:W-:Y:S01]  /*2f20*/  FFMA.FTZ R15, R19, R15, R88 ;  /* 0x0000000f130f7223 */ /* 0x000fe20000010058 */
[----:B------:R-:W-:Y:S01]  /*2f30*/  HADD2.F32 R100, -RZ, R100.H0_H0 ;  /* 0x20000064ff647230 */ /* 0x000fe20000004100 */
[----:B------:R-:W-:Y:S01]  /*2f40*/  SHF.R.U32.HI R19, RZ, 0x10, R49 ;  /* 0x00000010ff137819 */ /* 0x000fe20000011631 */
[----:B------:R-:W-:Y:S01]  /*2f50*/  HADD2.F32 R101, -RZ, R58.H0_H0 ;  /* 0x2000003aff657230 */ /* 0x000fe20000004100 */
[----:B------:R-:W-:Y:S01]  /*2f60*/  SHF.R.U32.HI R88, RZ, 0x10, R61 ;  /* 0x00000010ff587819 */ /* 0x000fe2000001163d */
[----:B------:R-:W-:Y:S01]  /*2f70*/  FADD.FTZ R22, R22, -UR12 ;  /* 0x8000000c16167e21 */ /* 0x000fe20008010000 */
[----:B------:R-:W-:Y:S01]  /*2f80*/  FFMA.FTZ R13, R17, R13, R100 ;  /* 0x0000000d110d7223 */ /* 0x000fe20000010064 */
[----:B------:R-:W-:Y:S01]  /*2f90*/  HADD2.F32 R19, -RZ, R19.H0_H0 ;  /* 0x20000013ff137230 */ /* 0x000fe20000004100 */
[----:B------:R-:W-:Y:S01]  /*2fa0*/  SHF.R.U64 R17, R48, 0x10, R49 ;  /* 0x0000001030117819 */ /* 0x000fe20000001231 */
[----:B------:R-:W-:Y:S01]  /*2fb0*/  HADD2.F32 R88, -RZ, R88.H0_H0 ;  /* 0x20000058ff587230 */ /* 0x000fe20000004100 */
[----:B------:R-:W-:Y:S01]  /*2fc0*/  SHF.R.U64 R100, R60, 0x10, R61 ;  /* 0x000000103c647819 */ /* 0x000fe2000000123d */
[----:B------:R-:W-:Y:S01]  /*2fd0*/  FMUL.FTZ R21, R21, UR13 ;  /* 0x0000000d15157c20 */ /* 0x000fe20008410000 */
[----:B------:R-:W-:Y:S01]  /*2fe0*/  FADD.FTZ R20, R20, -UR12 ;  /* 0x8000000c14147e21 */ /* 0x000fe20008010000 */
[----:B------:R-:W-:-:S02]  /*2ff0*/  HADD2.F32 R17, -RZ, R17.H0_H0 ;  /* 0x20000011ff117230 */ /* 0x000fc40000004100 */
[----:B------:R-:W-:Y:S01]  /*3000*/  FFMA.FTZ R19, R23, R19, R88 ;  /* 0x0000001317137223 */ /* 0x000fe20000010058 */
[----:B------:R-:W-:Y:S01]  /*3010*/  HADD2.F32 R100, -RZ, R100.H0_H0 ;  /* 0x20000064ff647230 */ /* 0x000fe20000004100 */
[----:B------:R-:W-:Y:S01]  /*3020*/  SHF.R.U32.HI R23, RZ, 0x10, R51 ;  /* 0x00000010ff177819 */ /* 0x000fe20000011633 */
[----:B------:R-:W-:Y:S01]  /*3030*/  FADD.FTZ R27, R27, -UR12 ;  /* 0x8000000c1b1b7e21 */ /* 0x000fe20008010000 */
[----:B------:R-:W-:Y:S01]  /*3040*/  SHF.R.U32.HI R88, RZ, 0x10, R63 ;  /* 0x00000010ff587819 */ /* 0x000fe2000001163f */
[----:B------:R-:W-:Y:S01]  /*3050*/  FFMA.FTZ R14, R18, R14, R89 ;  /* 0x0000000e120e7223 */ /* 0x000fe20000010059 */
[----:B------:R-:W-:Y:S01]  /*3060*/  FFMA.FTZ R12, R16, R12, R101 ;  /* 0x0000000c100c7223 */ /* 0x000fe20000010065 */
[----:B------:R-:W-:Y:S02]  /*3070*/  HADD2.F32 R18, -RZ, R90.H1_H1 ;  /* 0x3000005aff127230 */ /* 0x000fe40000004100 */
[----:B------:R-:W-:Y:S01]  /*3080*/  FMUL.FTZ R22, R22, UR13 ;  /* 0x0000000d16167c20 */ /* 0x000fe20008410000 */
[----:B------:R-:W-:-:S02]  /*3090*/  HADD2.F32 R89, -RZ, R61.H0_H0 ;  /* 0x2000003dff597230 */ /* 0x000fc40000004100 */
[----:B------:R-:W-:Y:S01]  /*30a0*/  FFMA.FTZ R17, R21, R17, R100 ;  /* 0x0000001115117223 */ /* 0x000fe20000010064 */
[----:B------:R-:W-:Y:S02]  /*30b0*/  HADD2.F32 R16, -RZ, R90.H0_H0 ;  /* 0x2000005aff107230 */ /* 0x000fe40000004100 */
[----:B------:R-:W-:Y:S01]  /*30c0*/  FMUL.FTZ R20, R20, UR13 ;  /* 0x0000000d14147c20 */ /* 0x000fe20008410000 */
[----:B------:R-:W-:Y:S01]  /*30d0*/  HADD2.F32 R101, -RZ, R60.H0_H0 ;  /* 0x2000003cff657230 */ /* 0x000fe20000004100 */
[----:B------:R-:W-:Y:S01]  /*30e0*/  SHF.R.U64 R21, R50, 0x10, R51 ;  /* 0x0000001032157819 */ /* 0x000fe20000001233 */
[----:B------:R-:W-:Y:S01]  /*30f0*/  HADD2.F32 R23, -RZ, R23.H0_H0 ;  /* 0x20000017ff177230 */ /* 0x000fe20000004100 */
[----:B------:R-:W-:Y:S01]  /*3100*/  SHF.R.U64 R100, R62, 0x10, R63 ;  /* 0x000000103e647819 */ /* 0x000fe2000000123f */
[----:B------:R-:W-:Y:S02]  /*3110*/  HADD2.F32 R88, -RZ, R88.H0_H0 ;  /* 0x20000058ff587230 */ /* 0x000fe40000004100 */
[----:B------:R-:W-:Y:S01]  /*3120*/  FMUL.FTZ R27, R27, UR13 ;  /* 0x0000000d1b1b7c20 */ /* 0x000fe20008410000 */
[----:B------:R-:W-:Y:S01]  /*3130*/  FADD.FTZ R26, R26, -UR12 ;  /* 0x8000000c1a1a7e21 */ /* 0x000fe20008010000 */
[----:B------:R-:W-:Y:S01]  /*3140*/  FADD.FTZ R24, R24, -UR12 ;  /* 0x8000000c18187e21 */ /* 0x000fe20008010000 */
[----:B------:R-:W-:Y:S01]  /*3150*/  FADD.FTZ R25, R25, -UR12 ;  /* 0x8000000c19197e21 */ /* 0x000fe20008010000 */
[----:B------:R-:W-:-:S02]  /*3160*/  HADD2.F32 R104, -RZ, R75.H1_H1 ;  /* 0x3000004bff687230 */ /* 0x000fc40000004100 */
[----:B------:R-:W-:Y:S01]  /*3170*/  FFMA.FTZ R18, R22, R18, R89 ;  /* 0x0000001216127223 */ /* 0x000fe20000010059 */
[----:B------:R-:W-:Y:S02]  /*3180*/  HADD2.F32 R105, -RZ, R56.H0_H0 ;  /* 0x20000038ff697230 */ /* 0x000fe40000004100 */
[----:B------:R-:W-:Y:S01]  /*3190*/  FFMA.FTZ R16, R20, R16, R101 ;  /* 0x0000001014107223 */ /* 0x000fe20000010065 */
[----:B------:R-:W-:Y:S02]  /*31a0*/  HADD2.F32 R102, -RZ, R74.H1_H1 ;  /* 0x3000004aff667230 */ /* 0x000fe40000004100 */
[----:B------:R-:W-:Y:S01]  /*31b0*/  FFMA.FTZ R23, R27, R23, R88 ;  /* 0x000000171b177223 */ /* 0x000fe20000010058 */
[----:B------:R-:W-:Y:S01]  /*31c0*/  HADD2.F32 R103, -RZ, R94.H0_H0 ;  /* 0x2000005eff677230 */ /* 0x000fe20000004100 */
[----:B------:R-:W-:Y:S01]  /*31d0*/  IADD3 R111, PT, PT, R82, 0x80, RZ ;  /* 0x00000080526f7810 */ /* 0x000fe20007ffe0ff */
[----:B------:R-:W-:Y:S02]  /*31e0*/  HADD2.F32 R22, -RZ, R91.H1_H1 ;  /* 0x3000005bff167230 */ /* 0x000fe40000004100 */
[----:B------:R-:W-:Y:S01]  /*31f0*/  FMUL.FTZ R26, R26, UR13 ;  /* 0x0000000d1a1a7c20 */ /* 0x000fe20008410000 */
[----:B------:R-:W-:Y:S01]  /*3200*/  HADD2.F32 R89, -RZ, R63.H0_H0 ;  /* 0x2000003fff597230 */ /* 0x000fe20000004100 */
[----:B------:R-:W-:Y:S01]  /*3210*/  IADD3 R27, PT, PT, R82, 0x100, RZ ;  /* 0x00000100521b7810 */ /* 0x000fe20007ffe0ff */
[----:B------:R-:W-:-:S02]  /*3220*/  HADD2.F32 R20, -RZ, R91.H0_H0 ;  /* 0x2000005bff147230 */ /* 0x000fc40000004100 */
[----:B------:R-:W-:Y:S01]  /*3230*/  FMUL.FTZ R24, R24, UR13 ;  /* 0x0000000d18187c20 */ /* 0x000fe20008410000 */
[----:B------:R-:W-:Y:S02]  /*3240*/  HADD2.F32 R101, -RZ, R62.H0_H0 ;  /* 0x2000003eff657230 */ /* 0x000fe40000004100 */
[----:B------:R-:W-:Y:S01]  /*3250*/  FMUL.FTZ R25, R25, UR13 ;  /* 0x0000000d19197c20 */ /* 0x000fe20008410000 */
[----:B------:R-:W-:Y:S02]  /*3260*/  HADD2.F32 R21, -RZ, R21.H0_H0 ;  /* 0x20000015ff157230 */ /* 0x000fe40000004100 */
[----:B------:R-:W-:Y:S01]  /*3270*/  FFMA.FTZ R8, R110, R104, R105 ;  /* 0x000000686e087223 */ /* 0x000fe20000010069 */
[----:B------:R-:W-:Y:S02]  /*3280*/  HADD2.F32 R100, -RZ, R100.H0_H0 ;  /* 0x20000064ff647230 */ /* 0x000fe40000004100 */
[----:B------:R-:W-:Y:S01]  /*3290*/  FFMA.FTZ R9, R106, R102, R103 ;  /* 0x000000666a097223 */ /* 0x000fe20000010067 */
[----:B------:R-:W-:Y:S01]  /*32a0*/  FFMA.FTZ R22, R26, R22, R89 ;  /* 0x000000161a167223 */ /* 0x000fe20000010059 */
[----:B------:R-:W-:-:S04]  /*32b0*/  IMAD.WIDE.U32 R110, R111, 0x10, R108 ;  /* 0x000000106f6e7825 */ /* 0x000fc800078e006c */
[----:B------:R-:W-:Y:S01]  /*32c0*/  FFMA.FTZ R20, R24, R20, R101 ;  /* 0x0000001418147223 */ /* 0x000fe20000010065 */
[----:B------:R-:W-:Y:S01]  /*32d0*/  FFMA.FTZ R21, R25, R21, R100 ;  /* 0x0000001519157223 */ /* 0x000fe20000010064 */
[C---:B------:R-:W-:Y:S01]  /*32e0*/  IADD3 R107, PT, PT, R82.reuse, 0x180, RZ ;  /* 0x00000180526b7810 */ /* 0x040fe20007ffe0ff */
[----:B------:R-:W-:Y:S01]  /*32f0*/  IMAD.WIDE.U32 R26, R27, 0x10, R108 ;  /* 0x000000101b1a7825 */ /* 0x000fe200078e006c */
[----:B------:R-:W-:-:S03]  /*3300*/  IADD3 R105, PT, PT, R82, 0x200, RZ ;  /* 0x0000020052697810 */ /* 0x000fc60007ffe0ff */
[----:B------:R-:W-:Y:S01]  /*3310*/  FADD.FTZ R31, R31, -UR12 ;  /* 0x8000000c1f1f7e21 */ /* 0x000fe20008010000 */
[C---:B------:R-:W-:Y:S01]  /*3320*/  IADD3 R103, PT, PT, R82.reuse, 0x280, RZ ;  /* 0x0000028052677810 */ /* 0x040fe20007ffe0ff */
[----:B------:R-:W-:Y:S01]  /*3330*/  FADD.FTZ R29, R29, -UR12 ;  /* 0x8000000c1d1d7e21 */ /* 0x000fe20008010000 */
[C---:B------:R-:W-:Y:S01]  /*3340*/  IADD3 R25, PT, PT, R82.reuse, 0x300, RZ ;  /* 0x0000030052197810 */ /* 0x040fe20007ffe0ff */
[----:B------:R0:W-:Y:S01]  /*3350*/  STG.E.128 desc[UR14][R110.64], R8 ;  /* 0x000000086e007986 */ /* 0x0001e2000c101d0e */
[C---:B------:R-:W-:Y:S01]  /*3360*/  IADD3 R101, PT, PT, R82.reuse, 0x380, RZ ;  /* 0x0000038052657810 */ /* 0x040fe20007ffe0ff */
[----:B------:R-:W-:Y:S01]  /*3370*/  IMAD.WIDE.U32 R106, R107, 0x10, R108 ;  /* 0x000000106b6a7825 */ /* 0x000fe200078e006c */
[C---:B------:R-:W-:Y:S01]  /*3380*/  IADD3 R89, PT, PT, R82.reuse, 0x400, RZ ;  /* 0x0000040052597810 */ /* 0x040fe20007ffe0ff */
[----:B------:R1:W-:Y:S01]  /*3390*/  STG.E.128 desc[UR14][R26.64], R12 ;  /* 0x0000000c1a007986 */ /* 0x0003e2000c101d0e */
[----:B------:R-:W-:Y:S01]  /*33a0*/  IADD3 R113, PT, PT, R82, 0x480, RZ ;  /* 0x0000048052717810 */ /* 0x000fe20007ffe0ff */
[----:B------:R-:W-:Y:S01]  /*33b0*/  FADD.FTZ R32, R32, -UR12 ;  /* 0x8000000c20207e21 */ /* 0x000fe20008010000 */
[----:B------:R-:W-:Y:S01]  /*33c0*/  SHF.R.U32.HI R112, RZ, 0x10, R53 ;  /* 0x00000010ff707819 */ /* 0x000fe20000011635 */
[----:B------:R-:W-:Y:S01]  /*33d0*/  IMAD.WIDE.U32 R114, R105, 0x10, R108 ;  /* 0x0000001069727825 */ /* 0x000fe200078e006c */
[----:B------:R-:W-:-:S03]  /*33e0*/  SHF.R.U64 R24, R52, 0x10, R53 ;  /* 0x0000001034187819 */ /* 0x000fc60000001235 */
[----:B------:R-:W-:Y:S01]  /*33f0*/  FADD.FTZ R33, R33, -UR12 ;  /* 0x8000000c21217e21 */ /* 0x000fe20008010000 */
[----:B------:R-:W-:Y:S01]  /*3400*/  SHF.R.U64 R82, R64, 0x10, R65 ;  /* 0x0000001040527819 */ /* 0x000fe20000001241 */
[----:B------:R-:W-:Y:S01]  /*3410*/  FADD.FTZ R34, R34, -UR12 ;  /* 0x8000000c22227e21 */ /* 0x000fe20008010000 */
[----:B------:R-:W-:Y:S01]  /*3420*/  FADD.FTZ R35, R35, -UR12 ;  /* 0x8000000c23237e21 */ /* 0x000fe20008010000 */
[----:B------:R2:W-:Y:S01]  /*3430*/  STG.E.128 desc[UR14][R106.64], R16 ;  /* 0x000000106a007986 */ /* 0x0005e2000c101d0e */
[----:B------:R-:W-:Y:S01]  /*3440*/  FMUL.FTZ R33, R33, UR13 ;  /* 0x0000000d21217c20 */ /* 0x000fe20008410000 */
[----:B------:R-:W-:Y:S01]  /*3450*/  FMUL.FTZ R34, R34, UR13 ;  /* 0x0000000d22227c20 */ /* 0x000fe20008410000 */
[----:B------:R-:W-:Y:S01]  /*3460*/  FMUL.FTZ R35, R35, UR13 ;  /* 0x0000000d23237c20 */ /* 0x000fe20008410000 */
[----:B0-----:R-:W-:Y:S02]  /*3470*/  HADD2.F32 R11, -RZ, R95.H0_H0 ;  /* 0x2000005fff0b7230 */ /* 0x001fe40000004100 */
[----:B------:R-:W-:Y:S01]  /*3480*/  FMUL.FTZ R9, R29, UR13 ;  /* 0x0000000d1d097c20 */ /* 0x000fe20008410000 */
[----:B------:R-:W-:Y:S01]  /*3490*/  HADD2.F32 R10, -RZ, R24.H0_H0 ;  /* 0x20000018ff0a7230 */ /* 0x000fe20000004100 */
[----:B------:R0:W-:Y:S01]  /*34a0*/  STG.E.128 desc[UR14][R114.64], R20 ;  /* 0x0000001472007986 */ /* 0x0001e2000c101d0e */
[----:B-1----:R-:W-:-:S02]  /*34b0*/  HADD2.F32 R13, -RZ, R112.H0_H0 ;  /* 0x20000070ff0d7230 */ /* 0x002fc40000004100 */
[----:B------:R-:W-:Y:S01]  /*34c0*/  FMUL.FTZ R14, R31, UR13 ;  /* 0x0000000d1f0e7c20 */ /* 0x000fe20008410000 */
[----:B------:R-:W-:Y:S02]  /*34d0*/  HADD2.F32 R12, -RZ, R82.H0_H0 ;  /* 0x20000052ff0c7230 */ /* 0x000fe40000004100 */
[----:B------:R-:W-:Y:S01]  /*34e0*/  FADD.FTZ R36, R36, -UR12 ;  /* 0x8000000c24247e21 */ /* 0x000fe20008010000 */
[----:B------:R-:W-:Y:S02]  /*34f0*/  HADD2.F32 R15, -RZ, R66.H0_H0 ;  /* 0x20000042ff0f7230 */ /* 0x000fe40000004100 */
[----:B------:R-:W-:Y:S01]  /*3500*/  FFMA.FTZ R11, R14, R13, R11 ;  /* 0x0000000d0e0b7223 */ /* 0x000fe2000001000b */
[----:B------:R-:W-:Y:S02]  /*3510*/  HADD2.F32 R13, -RZ, R0.H1_H1 ;  /* 0x30000000ff0d7230 */ /* 0x000fe40000004100 */
[----:B------:R-:W-:Y:S01]  /*3520*/  FFMA.FTZ R9, R9, R10, R12 ;  /* 0x0000000a09097223 */ /* 0x000fe2000001000c */
[----:B------:R-:W-:-:S02]  /*3530*/  HADD2.F32 R14, -RZ, R78.H0_H0 ;  /* 0x2000004eff0e7230 */ /* 0x000fc40000004100 */
[----:B------:R-:W-:Y:S01]  /*3540*/  FMUL.FTZ R12, R32, UR13 ;  /* 0x0000000d200c7c20 */ /* 0x000fe20008410000 */
[----:B--2---:R-:W-:Y:S02]  /*3550*/  HADD2.F32 R16, -RZ, R95.H1_H1 ;  /* 0x3000005fff107230 */ /* 0x004fe40000004100 */
[----:B------:R-:W-:Y:S01]  /*3560*/  FADD.FTZ R37, R37, -UR12 ;  /* 0x8000000c25257e21 */ /* 0x000fe20008010000 */
[----:B------:R-:W-:Y:S02]  /*3570*/  HADD2.F32 R17, -RZ, R0.H0_H0 ;  /* 0x20000000ff117230 */ /* 0x000fe40000004100 */
[----:B------:R-:W-:Y:S01]  /*3580*/  FFMA.FTZ R12, R12, R13, R15 ;  /* 0x0000000d0c0c7223 */ /* 0x000fe2000001000f */
[----:B------:R-:W-:Y:S02]  /*3590*/  HADD2.F32 R19, -RZ, R67.H0_H0 ;  /* 0x20000043ff137230 */ /* 0x000fe40000004100 */
[----:B------:R-:W-:Y:S01]  /*35a0*/  FFMA.FTZ R13, R33, R14, R16 ;  /* 0x0000000e210d7223 */ /* 0x000fe20000010010 */
[----:B------:R-:W-:-:S02]  /*35b0*/  HADD2.F32 R18, -RZ, R78.H1_H1 ;  /* 0x3000004eff127230 */ /* 0x000fc40000004100 */
[----:B------:R-:W-:Y:S01]  /*35c0*/  FADD.FTZ R38, R38, -UR12 ;  /* 0x8000000c26267e21 */ /* 0x000fe20008010000 */
[----:B0-----:R-:W-:Y:S02]  /*35d0*/  HADD2.F32 R20, -RZ, R96.H0_H0 ;  /* 0x20000060ff147230 */ /* 0x001fe40000004100 */
[----:B------:R-:W-:Y:S01]  /*35e0*/  FFMA.FTZ R14, R34, R17, R19 ;  /* 0x00000011220e7223 */ /* 0x000fe20000010013 */
[----:B------:R-:W-:Y:S01]  /*35f0*/  FADD.FTZ R39, R39, -UR12 ;  /* 0x8000000c27277e21 */ /* 0x000fe20008010000 */
[----:B------:R-:W-:Y:S02]  /*3600*/  HADD2.F32 R17, -RZ, R80.H0_H0 ;  /* 0x20000050ff117230 */ /* 0x000fe40000004100 */
[----:B------:R-:W-:Y:S01]  /*3610*/  FADD.FTZ R28, R28, -UR12 ;  /* 0x8000000c1c1c7e21 */ /* 0x000fe20008010000 */
[----:B------:R-:W-:Y:S01]  /*3620*/  FFMA.FTZ R15, R35, R18, R20 ;  /* 0x00000012230f7223 */ /* 0x000fe20000010014 */
[----:B------:R-:W-:Y:S02]  /*3630*/  HADD2.F32 R19, -RZ, R68.H0_H0 ;  /* 0x20000044ff137230 */ /* 0x000fe40000004100 */
[----:B------:R-:W-:Y:S01]  /*3640*/  FMUL.FTZ R16, R36, UR13 ;  /* 0x0000000d24107c20 */ /* 0x000fe20008410000 */
[----:B------:R-:W-:-:S02]  /*3650*/  HADD2.F32 R18, -RZ, R81.H0_H0 ;  /* 0x20000051ff127230 */ /* 0x000fc40000004100 */
[----:B------:R-:W-:Y:S01]  /*3660*/  FMUL.FTZ R37, R37, UR13 ;  /* 0x0000000d25257c20 */ /* 0x000fe20008410000 */
[----:B------:R-:W-:Y:S02]  /*3670*/  HADD2.F32 R20, -RZ, R96.H1_H1 ;  /* 0x30000060ff147230 */ /* 0x000fe40000004100 */
[----:B------:R-:W-:Y:S01]  /*3680*/  FMUL.FTZ R38, R38, UR13 ;  /* 0x0000000d26267c20 */ /* 0x000fe20008410000 */
[----:B------:R-:W-:-:S04]  /*3690*/  IMAD.WIDE.U32 R102, R103, 0x10, R108 ;  /* 0x0000001067667825 */ /* 0x000fc800078e006c */
[----:B------:R-:W-:Y:S01]  /*36a0*/  FMUL.FTZ R39, R39, UR13 ;  /* 0x0000000d27277c20 */ /* 0x000fe20008410000 */
[----:B------:R-:W-:Y:S01]  /*36b0*/  FADD.FTZ R40, R40, -UR12 ;  /* 0x8000000c28287e21 */ /* 0x000fe20008010000 */
[----:B------:R-:W-:Y:S01]  /*36c0*/  FMUL.FTZ R8, R28, UR13 ;  /* 0x0000000d1c087c20 */ /* 0x000fe20008410000 */
[----:B------:R-:W-:-:S04]  /*36d0*/  IMAD.WIDE.U32 R104, R25, 0x10, R108 ;  /* 0x0000001019687825 */ /* 0x000fc800078e006c */
[----:B------:R-:W-:Y:S01]  /*36e0*/  FFMA.FTZ R16, R16, R17, R19 ;  /* 0x0000001110107223 */ /* 0x000fe20000010013 */
[----:B------:R-:W-:Y:S01]  /*36f0*/  FADD.FTZ R41, R41, -UR12 ;  /* 0x8000000c29297e21 */ /* 0x000fe20008010000 */
[----:B------:R-:W-:Y:S01]  /*3700*/  FFMA.FTZ R17, R37, R18, R20 ;  /* 0x0000001225117223 */ /* 0x000fe20000010014 */
[----:B------:R-:W-:-:S04]  /*3710*/  IMAD.WIDE.U32 R100, R101, 0x10, R108 ;  /* 0x0000001065647825 */ /* 0x000fc800078e006c */
[----:B------:R-:W-:Y:S01]  /*3720*/  FADD.FTZ R42, R42, -UR12 ;  /* 0x8000000c2a2a7e21 */ /* 0x000fe20008010000 */
[----:B------:R-:W-:Y:S01]  /*3730*/  FADD.FTZ R43, R43, -UR12 ;  /* 0x8000000c2b2b7e21 */ /* 0x000fe20008010000 */
[----:B------:R-:W-:Y:S01]  /*3740*/  FADD.FTZ R30, R30, -UR12 ;  /* 0x8000000c1e1e7e21 */ /* 0x000fe20008010000 */
[----:B------:R-:W-:-:S04]  /*3750*/  IMAD.WIDE.U32 R88, R89, 0x10, R108 ;  /* 0x0000001059587825 */ /* 0x000fc800078e006c */
[----:B------:R-:W-:Y:S01]  /*3760*/  FMUL.FTZ R20, R40, UR13 ;  /* 0x0000000d28147c20 */ /* 0x000fe20008410000 */
[----:B------:R-:W-:Y:S01]  /*3770*/  FMUL.FTZ R41, R41, UR13 ;  /* 0x0000000d29297c20 */ /* 0x000fe20008410000 */
[----:B------:R-:W-:Y:S01]  /*3780*/  FMUL.FTZ R42, R42, UR13 ;  /* 0x0000000d2a2a7c20 */ /* 0x000fe20008410000 */
[----:B------:R-:W-:Y:S02]  /*3790*/  HADD2.F32 R21, -RZ, R80.H1_H1 ;  /* 0x30000050ff157230 */ /* 0x000fe40000004100 */
[----:B------:R-:W-:Y:S01]  /*37a0*/  FMUL.FTZ R43, R43, UR13 ;  /* 0x0000000d2b2b7c20 */ /* 0x000fe20008410000 */
[----:B------:R-:W-:Y:S02]  /*37b0*/  HADD2.F32 R23, -RZ, R69.H0_H0 ;  /* 0x20000045ff177230 */ /* 0x000fe40000004100 */
[----:B------:R-:W-:Y:S01]  /*37c0*/  FADD.FTZ R44, R44, -UR12 ;  /* 0x8000000c2c2c7e21 */ /* 0x000fe20008010000 */
[----:B------:R-:W-:-:S04]  /*37d0*/  IMAD.WIDE.U32 R108, R113, 0x10, R108 ;  /* 0x00000010716c7825 */ /* 0x000fc800078e006c */
[----:B------:R-:W-:Y:S01]  /*37e0*/  FMUL.FTZ R30, R30, UR13 ;  /* 0x0000000d1e1e7c20 */ /* 0x000fe20008410000 */
[----:B------:R-:W-:Y:S01]  /*37f0*/  FADD.FTZ R45, R45, -UR12 ;  /* 0x8000000c2d2d7e21 */ /* 0x000fe20008010000 */
[----:B------:R-:W-:Y:S01]  /*3800*/  FFMA.FTZ R18, R38, R21, R23 ;  /* 0x0000001526127223 */ /* 0x000fe20000010017 */
[----:B------:R-:W-:Y:S02]  /*3810*/  HADD2.F32 R22, -RZ, R81.H1_H1 ;  /* 0x30000051ff167230 */ /* 0x000fe40000004100 */
[----:B------:R-:W-:Y:S01]  /*3820*/  FADD.FTZ R46, R46, -UR12 ;  /* 0x8000000c2e2e7e21 */ /* 0x000fe20008010000 */
[----:B------:R-:W-:Y:S02]  /*3830*/  HADD2.F32 R24, -RZ, R97.H0_H0 ;  /* 0x20000061ff187230 */ /* 0x000fe40000004100 */
[----:B------:R-:W-:Y:S01]  /*3840*/  FADD.FTZ R47, R47, -UR12 ;  /* 0x8000000c2f2f7e21 */ /* 0x000fe20008010000 */
[----:B------:R-:W-:Y:S02]  /*3850*/  HADD2.F32 R25, -RZ, R92.H0_H0 ;  /* 0x2000005cff197230 */ /* 0x000fe40000004100 */
[----:B------:R-:W-:Y:S01]  /*3860*/  FMUL.FTZ R45, R45, UR13 ;  /* 0x0000000d2d2d7c20 */ /* 0x000fe20008410000 */
[----:B------:R-:W-:-:S02]  /*3870*/  HADD2.F32 R113, -RZ, R64.H0_H0 ;  /* 0x20000040ff717230 */ /* 0x000fc40000004100 */
[----:B------:R-:W-:Y:S01]  /*3880*/  FFMA.FTZ R19, R39, R22, R24 ;  /* 0x0000001627137223 */ /* 0x000fe20000010018 */
[----:B------:R-:W-:Y:S02]  /*3890*/  HADD2.F32 R21, -RZ, R83.H0_H0 ;  /* 0x20000053ff157230 */ /* 0x000fe40000004100 */
[----:B------:R-:W-:Y:S01]  /*38a0*/  FMUL.FTZ R46, R46, UR13 ;  /* 0x0000000d2e2e7c20 */ /* 0x000fe20008410000 */
[----:B------:R-:W-:Y:S02]  /*38b0*/  HADD2.F32 R23, -RZ, R70.H0_H0 ;  /* 0x20000046ff177230 */ /* 0x000fe40000004100 */
[----:B------:R-:W-:Y:S01]  /*38c0*/  FFMA.FTZ R8, R8, R25, R113 ;  /* 0x0000001908087223 */ /* 0x000fe20000010071 */
[----:B------:R-:W-:Y:S02]  /*38d0*/  HADD2.F32 R22, -RZ, R84.H0_H0 ;  /* 0x20000054ff167230 */ /* 0x000fe40000004100 */
[----:B------:R-:W-:Y:S01]  /*38e0*/  FMUL.FTZ R47, R47, UR13 ;  /* 0x0000000d2f2f7c20 */ /* 0x000fe20008410000 */
[----:B------:R-:W-:-:S02]  /*38f0*/  HADD2.F32 R24, -RZ, R97.H1_H1 ;  /* 0x30000061ff187230 */ /* 0x000fc40000004100 */
[----:B------:R-:W-:Y:S01]  /*3900*/  FFMA.FTZ R20, R20, R21, R23 ;  /* 0x0000001514147223 */ /* 0x000fe20000010017 */
[----:B------:R-:W-:Y:S02]  /*3910*/  HADD2.F32 R25, -RZ, R83.H1_H1 ;  /* 0x30000053ff197230 */ /* 0x000fe40000004100 */
[----:B------:R-:W-:Y:S02]  /*3920*/  HADD2.F32 R27, -RZ, R71.H0_H0 ;  /* 0x20000047ff1b7230 */ /* 0x000fe40000004100 */
[----:B------:R-:W-:Y:S01]  /*3930*/  FFMA.FTZ R21, R41, R22, R24 ;  /* 0x0000001629157223 */ /* 0x000fe20000010018 */
[----:B------:R-:W-:Y:S02]  /*3940*/  HADD2.F32 R26, -RZ, R84.H1_H1 ;  /* 0x30000054ff1a7230 */ /* 0x000fe40000004100 */
[----:B------:R-:W-:Y:S01]  /*3950*/  FMUL.FTZ R24, R44, UR13 ;  /* 0x0000000d2c187c20 */ /* 0x000fe20008410000 */
[----:B------:R-:W-:Y:S02]  /*3960*/  HADD2.F32 R28, -RZ, R98.H0_H0 ;  /* 0x20000062ff1c7230 */ /* 0x000fe40000004100 */
[----:B------:R-:W-:Y:S01]  /*3970*/  FFMA.FTZ R22, R42, R25, R27 ;  /* 0x000000192a167223 */ /* 0x000fe2000001001b */
[----:B------:R-:W-:-:S02]  /*3980*/  HADD2.F32 R117, -RZ, R92.H1_H1 ;  /* 0x3000005cff757230 */ /* 0x000fc40000004100 */
[----:B------:R-:W-:Y:S02]  /*3990*/  HADD2.F32 R119, -RZ, R65.H0_H0 ;  /* 0x20000041ff777230 */ /* 0x000fe40000004100 */
[----:B------:R-:W-:Y:S01]  /*39a0*/  FFMA.FTZ R23, R43, R26, R28 ;  /* 0x0000001a2b177223 */ /* 0x000fe2000001001c */
[----:B------:R-:W-:Y:S02]  /*39b0*/  HADD2.F32 R25, -RZ, R85.H0_H0 ;  /* 0x20000055ff197230 */ /* 0x000fe40000004100 */
[----:B------:R-:W-:Y:S02]  /*39c0*/  HADD2.F32 R27, -RZ, R72.H0_H0 ;  /* 0x20000048ff1b7230 */ /* 0x000fe40000004100 */
[----:B------:R-:W-:Y:S01]  /*39d0*/  FFMA.FTZ R10, R30, R117, R119 ;  /* 0x000000751e0a7223 */ /* 0x000fe20000010077 */
[----:B------:R-:W-:Y:S02]  /*39e0*/  HADD2.F32 R26, -RZ, R86.H0_H0 ;  /* 0x20000056ff1a7230 */ /* 0x000fe40000004100 */
[----:B------:R-:W-:-:S02]  /*39f0*/  HADD2.F32 R28, -RZ, R98.H1_H1 ;  /* 0x30000062ff1c7230 */ /* 0x000fc40000004100 */
[----:B------:R-:W-:Y:S01]  /*3a00*/  FFMA.FTZ R24, R24, R25, R27 ;  /* 0x0000001918187223 */ /* 0x000fe2000001001b */
[----:B------:R-:W-:Y:S01]  /*3a10*/  HADD2.F32 R29, -RZ, R85.H1_H1 ;  /* 0x30000055ff1d7230 */ /* 0x000fe20000004100 */
[----:B------:R1:W-:Y:S01]  /*3a20*/  STG.E.128 desc[UR14][R102.64], R8 ;  /* 0x0000000866007986 */ /* 0x0003e2000c101d0e */
[----:B------:R-:W-:Y:S02]  /*3a30*/  HADD2.F32 R31, -RZ, R73.H0_H0 ;  /* 0x20000049ff1f7230 */ /* 0x000fe40000004100 */
[----:B------:R-:W-:Y:S01]  /*3a40*/  FFMA.FTZ R25, R45, R26, R28 ;  /* 0x0000001a2d197223 */ /* 0x000fe2000001001c */
[----:B------:R-:W-:Y:S01]  /*3a50*/  HADD2.F32 R30, -RZ, R86.H1_H1 ;  /* 0x30000056ff1e7230 */ /* 0x000fe20000004100 */
[----:B------:R1:W-:Y:S01]  /*3a60*/  STG.E.128 desc[UR14][R104.64], R12 ;  /* 0x0000000c68007986 */ /* 0x0003e2000c101d0e */
[----:B------:R-:W-:Y:S02]  /*3a70*/  HADD2.F32 R32, -RZ, R99.H0_H0 ;  /* 0x20000063ff207230 */ /* 0x000fe40000004100 */
[----:B------:R-:W-:Y:S01]  /*3a80*/  FFMA.FTZ R26, R46, R29, R31 ;  /* 0x0000001d2e1a7223 */ /* 0x000fe2000001001f */
[----:B------:R1:W-:Y:S02]  /*3a90*/  STG.E.128 desc[UR14][R100.64], R16 ;  /* 0x0000001064007986 */ /* 0x0003e4000c101d0e */
[----:B------:R-:W-:-:S02]  /*3aa0*/  FFMA.FTZ R27, R47, R30, R32 ;  /* 0x0000001e2f1b7223 */ /* 0x000fc40000010020 */
[----:B------:R1:W-:Y:S04]  /*3ab0*/  STG.E.128 desc[UR14][R88.64], R20 ;  /* 0x0000001458007986 */ /* 0x0003e8000c101d0e */
[----:B------:R1:W-:Y:S02]  /*3ac0*/  STG.E.128 desc[UR14][R108.64], R24 ;  /* 0x000000186c007986 */ /* 0x0003e4000c101d0e */
.L_x_26850:
[----:B------:R-:W-:Y:S02]  /*3ad0*/  UIADD3 UR7, UPT, UPT, UR7, UR22, URZ ;  /* 0x0000001607077290 */ /* 0x000fe4000fffe0ff */
[----:B------:R-:W-:Y:S02]  /*3ae0*/  UPLOP3.LUT UP0, UPT, UPT, UPT, UP0, 0x40, 0x4 ;  /* 0x000000000004789c */ /* 0x000fe40003f0e800 */
[----:B------:R-:W-:-:S09]  /*3af0*/  UISETP.GE.AND UP1, UPT, UR7, UR23, UPT ;  /* 0x000000170700728c */ /* 0x000fd2000bf26270 */
[----:B------:R-:W-:Y:S05]  /*3b00*/  BRA.U !UP1, `(.L_x_26851) ;  /* 0xffffffcd09547547 */ /* 0x000fea000b83ffff */
[----:B------:R-:W-:Y:S05]  /*3b10*/  EXIT ;  /* 0x000000000000794d */ /* 0x000fea0003800000 */
.L_x_26852:
        /* <DEDUP_REMOVED lines=14> */
.L_x_34111:


//--------------------- .text._ZN10layer_norm13ln_fwd_kernelINS_13Kernel_traitsI6__halfffffjLj5120ELj1ELj1ELj4ELj16ENS_18Kernel_traits_baseILj5120ES2_ffffjLj128EEEEELb0ELb1ELb0ELb0EEEvNS_9FwdParamsE --------------------------
	.section	.text._ZN10layer_norm13ln_fwd_kernelINS_13Kernel_traitsI6__halfffffjLj5120ELj1ELj1ELj4ELj16ENS_18Kernel_traits_baseILj5120ES2_ffffjLj128EEEEELb0ELb1ELb0ELb0EEEvNS_9FwdParamsE,"ax",@progbits
	.align	128
        .global         _ZN10layer_norm13ln_fwd_kernelINS_13Kernel_traitsI6__halfffffjLj5120ELj1ELj1ELj4ELj16ENS_18Kernel_traits_baseILj5120ES2_ffffjLj128EEEEELb0ELb1ELb0ELb0EEEvNS_9FwdParamsE
        .type           _ZN10layer_norm13ln_fwd_kernelINS_13Kernel_traitsI6__halfffffjLj5120ELj1ELj1ELj4ELj16ENS_18Kernel_traits_baseILj5120ES2_ffffjLj128EEEEELb0ELb1ELb0ELb0EEEvNS_9FwdParamsE,@function
        .size           _ZN10layer_norm13ln_fwd_kernelINS_13Kernel_traitsI6__halfffffjLj5120ELj1ELj1ELj4ELj16ENS_18Kernel_traits_baseILj5120ES2_ffffjLj128EEEEELb0ELb1ELb0ELb0EEEvNS_9FwdParamsE,(.L_x_34112 - _ZN10layer_norm13ln_fwd_kernelINS_13Kernel_traitsI6__halfffffjLj5120ELj1ELj1ELj4ELj16ENS_18Kernel_traits_baseILj5120ES2_ffffjLj128EEEEELb0ELb1ELb0ELb0EEEvNS_9FwdParamsE)
        .other          _ZN10layer_norm13ln_fwd_kernelINS_13Kernel_traitsI6__halfffffjLj5120ELj1ELj1ELj4ELj16ENS_18Kernel_traits_baseILj5120ES2_ffffjLj128EEEEELb0ELb1ELb0ELb0EEEvNS_9FwdParamsE,@"STO_CUDA_ENTRY STV_DEFAULT"
_ZN10layer_norm13ln_fwd_kernelINS_13Kernel_traitsI6__halfffffjLj5120ELj1ELj1ELj4ELj16ENS_18Kernel_traits_baseILj5120ES2_ffffjLj128EEEEELb0ELb1ELb0ELb0EEEvNS_9FwdParamsE:
.text._ZN10layer_norm13ln_fwd_kernelINS_13Kernel_traitsI6__halfffffjLj5120ELj1ELj1ELj4ELj16ENS_18Kernel_traits_baseILj5120ES2_ffffjLj128EEEEELb0ELb1ELb0ELb0EEEvNS_9FwdParamsE:
        /* <DEDUP_REMOVED lines=26> */
[C---:B------:R-:W-:Y:S01]  /*01a0*/  ISETP.GE.U32.AND P2, PT, R0.reuse, 0x280, PT ;  /* 0x000002800000780c */ /* 0x040fe20003f46070 */
[----:B0-----:R-:W-:Y:S01]  /*01b0*/  @P4 IMAD.WIDE.U32 R4, R11, 0x8, R4 ;  /* 0x000000080b044825 */ /* 0x001fe200078e0004 */
[----:B------:R-:W-:-:S04]  /*01c0*/  ISETP.GE.U32.AND P3, PT, R0, 0x300, PT ;  /* 0x000003000000780c */ /* 0x000fc80003f66070 */
[----:B------:R0:W5:Y:S01]  /*01d0*/  @P4 LDG.E.64 R26, desc[UR6][R4.64] ;  /* 0x00000006041a4981 */ /* 0x000162000c1e1b00 */
[----:B------:R-:W4:Y:S01]  /*01e0*/  @P5 LDC.64 R72, c[0x0][0x3e8] ;  /* 0x0000fa00ff485b82 */ /* 0x000f220000000a00 */
[----:B-1----:R-:W-:-:S05]  /*01f0*/  @P4 IMAD.WIDE.U32 R64, R11, 0x8, R64 ;  /* 0x000000080b404825 */ /* 0x002fca00078e0040 */
[----:B------:R1:W5:Y:S02]  /*0200*/  @P4 LDG.E.64 R36, desc[UR6][R64.64] ;  /* 0x0000000640244981 */ /* 0x000364000c1e1b00 */
[----:B------:R-:W1:Y:S01]  /*0210*/  @P5 LDC.64 R70, c[0x0][0x438] ;  /* 0x00010e00ff465b82 */ /* 0x000e620000000a00 */
[----:B--2---:R-:W-:-:S07]  /*0220*/  @P4 IMAD.WIDE.U32 R46, R11, 0x8, R46 ;  /* 0x000000080b2e4825 */ /* 0x004fce00078e002e */
[----:B------:R-:W2:Y:S01]  /*0230*/  @P0 LDC.64 R74, c[0x0][0x3d0] ;  /* 0x0000f400ff4a0b82 */ /* 0x000ea20000000a00 */
[----:B------:R-:W-:Y:S01]  /*0240*/  @P4 LOP3.LUT R11, R11, 0x80, RZ, 0xfc, !PT ;  /* 0x000000800b0b4812 */ /* 0x000fe200078efcff */
[----:B------:R-:W5:Y:S06]  /*0250*/  @P4 LD.E.64 R62, desc[UR6][R46.64] ;  /* 0x000000062e3e4980 */ /* 0x000f6c000c101b00 */
[----:B------:R-:W2:Y:S08]  /*0260*/  @P0 LDC.64 R76, c[0x0][0x438] ;  /* 0x00010e00ff4c0b82 */ /* 0x000eb00000000a00 */
[----:B------:R-:W2:Y:S01]  /*0270*/  @P0 LDC.64 R78, c[0x0][0x3e8] ;  /* 0x0000fa00ff4e0b82 */ /* 0x000ea20000000a00 */
[----:B------:R-:W-:Y:S01]  /*0280*/  ISETP.GE.U32.AND P4, PT, R0, 0x380, PT ;  /* 0x000003800000780c */ /* 0x000fe20003f86070 */
[----:B---3--:R-:W-:-:S06]  /*0290*/  @P5 IMAD.WIDE.U32 R66, R11, 0x8, R66 ;  /* 0x000000080b425825 */ /* 0x008fcc00078e0042 */
[----:B------:R-:W3:Y:S01]  /*02a0*/  @P1 LDC.64 R80, c[0x0][0x3d0] ;  /* 0x0000f400ff501b82 */ /* 0x000ee20000000a00 */
[C---:B----4-:R-:W-:Y:S01]  /*02b0*/  @P5 IMAD.WIDE.U32 R72, R11.reuse, 0x8, R72 ;  /* 0x000000080b485825 */ /* 0x050fe200078e0048 */
[----:B------:R4:W5:Y:S06]  /*02c0*/  @P5 LDG.E.64 R24, desc[UR6][R66.64] ;  /* 0x0000000642185981 */ /* 0x00096c000c1e1b00 */
[----:B0-----:R-:W0:Y:S08]  /*02d0*/  @P1 LDC.64 R4, c[0x0][0x438] ;  /* 0x00010e00ff041b82 */ /* 0x001e300000000a00 */
[----:B-1----:R-:W1:Y:S01]  /*02e0*/  @P1 LDC.64 R64, c[0x0][0x3e8] ;  /* 0x0000fa00ff401b82 */ /* 0x002e620000000a00 */
[----:B------:R-:W-:Y:S01]  /*02f0*/  @P5 IMAD.WIDE.U32 R70, R11, 0x8, R70 ;  /* 0x000000080b465825 */ /* 0x000fe200078e0046 */
[----:B------:R4:W5:Y:S01]  /*0300*/  @P5 LDG.E.64 R38, desc[UR6][R72.64] ;  /* 0x0000000648265981 */ /* 0x000962000c1e1b00 */
[----:B------:R-:W-:-:S05]  /*0310*/  ISETP.GE.U32.AND P6, PT, R0, 0x400, PT ;  /* 0x000004000000780c */ /* 0x000fca0003fc6070 */
[----:B------:R-:W1:Y:S01]  /*0320*/  @P2 LDC.64 R82, c[0x0][0x3d0] ;  /* 0x0000f400ff522b82 */ /* 0x000e620000000a00 */
[----:B------:R-:W-:Y:S01]  /*0330*/  @P5 IADD3 R11, PT, PT, R11, 0x80, RZ ;  /* 0x000000800b0b5810 */ /* 0x000fe20007ffe0ff */
[----:B------:R3:W5:Y:S06]  /*0340*/  @P5 LD.E.64 R60, desc[UR6][R70.64] ;  /* 0x00000006463c5980 */ /* 0x00076c000c101b00 */
[----:B------:R-:W1:Y:S08]  /*0350*/  @P2 LDC.64 R84, c[0x0][0x438] ;  /* 0x00010e00ff542b82 */ /* 0x000e700000000a00 */
[----:B------:R-:W1:Y:S01]  /*0360*/  @P2 LDC.64 R86, c[0x0][0x3e8] ;  /* 0x0000fa00ff562b82 */ /* 0x000e620000000a00 */
[----:B------:R-:W-:Y:S01]  /*0370*/  ISETP.GE.U32.AND P5, PT, R0, 0x480, PT ;  /* 0x000004800000780c */ /* 0x000fe20003fa6070 */
[----:B--2---:R-:W-:-:S06]  /*0380*/  @P0 IMAD.WIDE.U32 R74, R11, 0x8, R74 ;  /* 0x000000080b4a0825 */ /* 0x004fcc00078e004a */
[----:B------:R-:W2:Y:S01]  /*0390*/  @P3 LDC.64 R88, c[0x0][0x3d0] ;  /* 0x0000f400ff583b82 */ /* 0x000ea20000000a00 */
[C---:B------:R-:W-:Y:S01]  /*03a0*/  @P0 IMAD.WIDE.U32 R76, R11.reuse, 0x8, R76 ;  /* 0x000000080b4c0825 */ /* 0x040fe200078e004c */
[----:B------:R0:W5:Y:S06]  /*03b0*/  @P0 LDG.E.64 R22, desc[UR6][R74.64] ;  /* 0x000000064a160981 */ /* 0x00016c000c1e1b00 */
[----:B----4-:R-:W4:Y:S01]  /*03c0*/  @P3 LDC.64 R66, c[0x0][0x438] ;  /* 0x00010e00ff423b82 */ /* 0x010f220000000a00 */
[----:B------:R-:W-:-:S07]  /*03d0*/  @P0 IMAD.WIDE.U32 R78, R11, 0x8, R78 ;  /* 0x000000080b4e0825 */ /* 0x000fce00078e004e */
[----:B------:R-:W4:Y:S01]  /*03e0*/  @P3 LDC.64 R72, c[0x0][0x3e8] ;  /* 0x0000fa00ff483b82 */ /* 0x000f220000000a00 */
[----:B------:R-:W-:Y:S01]  /*03f0*/  @P0 IADD3 R11, PT, PT, R11, 0x80, RZ ;  /* 0x000000800b0b0810 */ /* 0x000fe20007ffe0ff */
[----:B------:R0:W5:Y:S06]  /*0400*/  @P0 LD.E.64 R58, desc[UR6][R76.64] ;  /* 0x000000064c3a0980 */ /* 0x00016c000c101b00 */
[----:B------:R-:W4:Y:S01]  /*0410*/  @P4 LDC.64 R46, c[0x0][0x3d0] ;  /* 0x0000f400ff2e4b82 */ /* 0x000f220000000a00 */
[C---:B---3--:R-:W-:Y:S01]  /*0420*/  @P1 IMAD.WIDE.U32 R80, R11.reuse, 0x8, R80 ;  /* 0x000000080b501825 */ /* 0x048fe200078e0050 */
[----:B------:R3:W5:Y:S06]  /*0430*/  @P0 LDG.E.64 R34, desc[UR6][R78.64] ;  /* 0x000000064e220981 */ /* 0x00076c000c1e1b00 */
[----:B------:R-:W3:Y:S01]  /*0440*/  @P4 LDC.64 R70, c[0x0][0x438] ;  /* 0x00010e00ff464b82 */ /* 0x000ee20000000a00 */
[C---:B0-----:R-:W-:Y:S01]  /*0450*/  @P1 IMAD.WIDE.U32 R4, R11.reuse, 0x8, R4 ;  /* 0x000000080b041825 */ /* 0x041fe200078e0004 */
[----:B------:R0:W5:Y:S06]  /*0460*/  @P1 LDG.E.64 R20, desc[UR6][R80.64] ;  /* 0x0000000650141981 */ /* 0x00016c000c1e1b00 */
[----:B------:R-:W0:Y:S01]  /*0470*/  @P4 LDC.64 R90, c[0x0][0x3e8] ;  /* 0x0000fa00ff5a4b82 */ /* 0x000e220000000a00 */
[C---:B-1----:R-:W-:Y:S01]  /*0480*/  @P1 IMAD.WIDE.U32 R64, R11.reuse, 0x8, R64 ;  /* 0x000000080b401825 */ /* 0x042fe200078e0040 */
[----:B------:R-:W-:Y:S01]  /*0490*/  @P1 IADD3 R11, PT, PT, R11, 0x80, RZ ;  /* 0x000000800b0b1810 */ /* 0x000fe20007ffe0ff */
[----:B------:R1:W5:Y:S05]  /*04a0*/  @P1 LD.E.64 R56, desc[UR6][R4.64] ;  /* 0x0000000604381980 */ /* 0x00036a000c101b00 */
[----:B------:R-:W1:Y:S01]  /*04b0*/  @P6 LDC.64 R92, c[0x0][0x3d0] ;  /* 0x0000f400ff5c6b82 */ /* 0x000e620000000a00 */
[C---:B------:R-:W-:Y:S01]  /*04c0*/  @P2 IMAD.WIDE.U32 R82, R11.reuse, 0x8, R82 ;  /* 0x000000080b522825 */ /* 0x040fe200078e0052 */
[----:B------:R0:W5:Y:S06]  /*04d0*/  @P1 LDG.E.64 R32, desc[UR6][R64.64] ;  /* 0x0000000640201981 */ /* 0x00016c000c1e1b00 */
[----:B------:R-:W1:Y:S01]  /*04e0*/  @P6 LDC.64 R94, c[0x0][0x438] ;  /* 0x00010e00ff5e6b82 */ /* 0x000e620000000a00 */
[C---:B------:R-:W-:Y:S01]  /*04f0*/  @P2 IMAD.WIDE.U32 R84, R11.reuse, 0x8, R84 ;  /* 0x000000080b542825 */ /* 0x040fe200078e0054 */
[----:B------:R0:W5:Y:S06]  /*0500*/  @P2 LDG.E.64 R18, desc[UR6][R82.64] ;  /* 0x0000000652122981 */ /* 0x00016c000c1e1b00 */
[----:B------:R-:W1:Y:S01]  /*0510*/  @P6 LDC.64 R96, c[0x0][0x3e8] ;  /* 0x0000fa00ff606b82 */ /* 0x000e620000000a00 */
[C---:B------:R-:W-:Y:S01]  /*0520*/  @P2 IMAD.WIDE.U32 R86, R11.reuse, 0x8, R86 ;  /* 0x000000080b562825 */ /* 0x040fe200078e0056 */
[----:B------:R-:W-:Y:S01]  /*0530*/  @P2 IADD3 R11, PT, PT, R11, 0x80, RZ ;  /* 0x000000800b0b2810 */ /* 0x000fe20007ffe0ff */
[----:B------:R0:W5:Y:S05]  /*0540*/  @P2 LD.E.64 R54, desc[UR6][R84.64] ;  /* 0x0000000654362980 */ /* 0x00016a000c101b00 */
[----:B------:R-:W1:Y:S01]  /*0550*/  @P5 LDC.64 R98, c[0x0][0x3d0] ;  /* 0x0000f400ff625b82 */ /* 0x000e620000000a00 */
[C---:B--2---:R-:W-:Y:S01]  /*0560*/  @P3 IMAD.WIDE.U32 R88, R11.reuse, 0x8, R88 ;  /* 0x000000080b583825 */ /* 0x044fe200078e0058 */
[----:B------:R2:W5:Y:S06]  /*0570*/  @P2 LDG.E.64 R30, desc[UR6][R86.64] ;  /* 0x00000006561e2981 */ /* 0x00056c000c1e1b00 */
[----:B------:R-:W2:Y:S01]  /*0580*/  @P5 LDC.64 R102, c[0x0][0x3e8] ;  /* 0x0000fa00ff665b82 */ /* 0x000ea20000000a00 */
[C---:B----4-:R-:W-:Y:S01]  /*0590*/  @P3 IMAD.WIDE.U32 R66, R11.reuse, 0x8, R66 ;  /* 0x000000080b423825 */ /* 0x050fe200078e0042 */
[----:B------:R4:W5:Y:S06]  /*05a0*/  @P3 LDG.E.64 R16, desc[UR6][R88.64] ;  /* 0x0000000658103981 */ /* 0x00096c000c1e1b00 */
[----:B------:R-:W4:Y:S01]  /*05b0*/  @P5 LDC.64 R100, c[0x0][0x438] ;  /* 0x00010e00ff645b82 */ /* 0x000f220000000a00 */
[C---:B------:R-:W-:Y:S01]  /*05c0*/  @P3 IMAD.WIDE.U32 R72, R11.reuse, 0x8, R72 ;  /* 0x000000080b483825 */ /* 0x040fe200078e0048 */
[----:B------:R-:W-:Y:S01]  /*05d0*/  @P3 IADD3 R11, PT, PT, R11, 0x80, RZ ;  /* 0x000000800b0b3810 */ /* 0x000fe20007ffe0ff */
[----:B------:R0:W5:Y:S04]  /*05e0*/  @P3 LD.E.64 R52, desc[UR6][R66.64] ;  /* 0x0000000642343980 */ /* 0x000168000c101b00 */
[C---:B------:R-:W-:Y:S01]  /*05f0*/  @P4 IMAD.WIDE.U32 R46, R11.reuse, 0x8, R46 ;  /* 0x000000080b2e4825 */ /* 0x040fe200078e002e */
[----:B------:R1:W5:Y:S03]  /*0600*/  @P3 LDG.E.64 R28, desc[UR6][R72.64] ;  /* 0x00000006481c3981 */ /* 0x000366000c1e1b00 */
[C---:B---3--:R-:W-:Y:S01]  /*0610*/  @P4 IMAD.WIDE.U32 R70, R11.reuse, 0x8, R70 ;  /* 0x000000080b464825 */ /* 0x048fe200078e0046 */
[----:B------:R3:W5:Y:S03]  /*0620*/  @P4 LDG.E.64 R14, desc[UR6][R46.64] ;  /* 0x000000062e0e4981 */ /* 0x000766000c1e1b00 */
[C---:B0-----:R-:W-:Y:S01]  /*0630*/  @P4 IMAD.WIDE.U32 R90, R11.reuse, 0x8, R90 ;  /* 0x000000080b5a4825 */ /* 0x041fe200078e005a */
[----:B------:R-:W-:Y:S01]  /*0640*/  @P4 IADD3 R11, PT, PT, R11, 0x80, RZ ;  /* 0x000000800b0b4810 */ /* 0x000fe20007ffe0ff */
[----:B------:R3:W5:Y:S04]  /*0650*/  @P4 LD.E.64 R50, desc[UR6][R70.64] ;  /* 0x0000000646324980 */ /* 0x000768000c101b00 */
[C---:B-1----:R-:W-:Y:S01]  /*0660*/  @P6 IMAD.WIDE.U32 R92, R11.reuse, 0x8, R92 ;  /* 0x000000080b5c6825 */ /* 0x042fe200078e005c */
[----:B------:R3:W5:Y:S03]  /*0670*/  @P4 LDG.E.64 R40, desc[UR6][R90.64] ;  /* 0x000000065a284981 */ /* 0x000766000c1e1b00 */
[C---:B------:R-:W-:Y:S01]  /*0680*/  @P6 IMAD.WIDE.U32 R94, R11.reuse, 0x8, R94 ;  /* 0x000000080b5e6825 */ /* 0x040fe200078e005e */
[----:B------:R3:W5:Y:S03]  /*0690*/  @P6 LDG.E.64 R12, desc[UR6][R92.64] ;  /* 0x000000065c0c6981 */ /* 0x000766000c1e1b00 */
[C---:B------:R-:W-:Y:S01]  /*06a0*/  @P6 IMAD.WIDE.U32 R96, R11.reuse, 0x8, R96 ;  /* 0x000000080b606825 */ /* 0x040fe200078e0060 */
[----:B------:R-:W-:Y:S01]  /*06b0*/  @P6 IADD3 R11, PT, PT, R11, 0x80, RZ ;  /* 0x000000800b0b6810 */ /* 0x000fe20007ffe0ff */
[----:B------:R3:W5:Y:S04]  /*06c0*/  @P6 LD.E.64 R48, desc[UR6][R94.64] ;  /* 0x000000065e306980 */ /* 0x000768000c101b00 */
[C---:B------:R-:W-:Y:S01]  /*06d0*/  @P5 IMAD.WIDE.U32 R98, R11.reuse, 0x8, R98 ;  /* 0x000000080b625825 */ /* 0x040fe200078e0062 */
[----:B------:R3:W5:Y:S03]  /*06e0*/  @P6 LDG.E.64 R42, desc[UR6][R96.64] ;  /* 0x00000006602a6981 */ /* 0x000766000c1e1b00 */
[C---:B--2---:R-:W-:Y:S01]  /*06f0*/  @P5 IMAD.WIDE.U32 R102, R11.reuse, 0x8, R102 ;  /* 0x000000080b665825 */ /* 0x044fe200078e0066 */
[----:B------:R3:W5:Y:S03]  /*0700*/  @P5 LDG.E.64 R6, desc[UR6][R98.64] ;  /* 0x0000000662065981 */ /* 0x000766000c1e1b00 */
[----:B----4-:R-:W-:Y:S01]  /*0710*/  @P5 IMAD.WIDE.U32 R100, R11, 0x8, R100 ;  /* 0x000000080b645825 */ /* 0x010fe200078e0064 */
[----:B------:R3:W5:Y:S04]  /*0720*/  @P5 LDG.E.64 R44, desc[UR6][R102.64] ;  /* 0x00000006662c5981 */ /* 0x000768000c1e1b00 */
[----:B------:R3:W5:Y:S01]  /*0730*/  @P5 LD.E.64 R2, desc[UR6][R100.64] ;  /* 0x0000000664025980 */ /* 0x000762000c101b00 */
[----:B------:R-:W-:-:S02]  /*0740*/  ISETP.GE.U32.AND P0, PT, R0, 0x500, PT ;  /* 0x000005000000780c */ /* 0x000fc40003f06070 */
[----:B------:R-:W-:-:S11]  /*0750*/  @P5 IADD3 R11, PT, PT, R11, 0x80, RZ ;  /* 0x000000800b0b5810 */ /* 0x000fd60007ffe0ff */
[----:B---3--:R-:W-:Y:S05]  /*0760*/  @!P0 BRA `(.L_x_26855) ;  /* 0x00000004008c8947 */ /* 0x008fea0003800000 */
[----:B------:R-:W0:Y:S08]  /*0770*/  LDC.64 R64, c[0x0][0x3e8] ;  /* 0x0000fa00ff407b82 */ /* 0x000e300000000a00 */
[----:B------:R-:W1:Y:S08]  /*0780*/  LDC.64 R46, c[0x0][0x3d0] ;  /* 0x0000f400ff2e7b82 */ /* 0x000e700000000a00 */
[----:B------:R-:W2:Y:S01]  /*0790*/  LDC.64 R4, c[0x0][0x438] ;  /* 0x00010e00ff047b82 */ /* 0x000ea20000000a00 */
[----:B0-----:R-:W-:-:S06]  /*07a0*/  IMAD.WIDE.U32 R64, R11, 0x8, R64 ;  /* 0x000000080b407825 */ /* 0x001fcc00078e0040 */
[----:B------:R-:W5:Y:S01]  /*07b0*/  LDG.E.64 R64, desc[UR6][R64.64] ;  /* 0x0000000640407981 */ /* 0x000f62000c1e1b00 */
[----:B-1----:R-:W-:-:S06]  /*07c0*/  IMAD.WIDE.U32 R46, R11, 0x8, R46 ;  /* 0x000000080b2e7825 */ /* 0x002fcc00078e002e */
[----:B------:R-:W5:Y:S01]  /*07d0*/  LDG.E.64 R46, desc[UR6][R46.64] ;  /* 0x000000062e2e7981 */ /* 0x000f62000c1e1b00 */
[----:B--2---:R-:W-:-:S06]  /*07e0*/  IMAD.WIDE.U32 R4, R11, 0x8, R4 ;  /* 0x000000080b047825 */ /* 0x004fcc00078e0004 */
[----:B------:R-:W5:Y:S01]  /*07f0*/  LD.E.64 R4, desc[UR6][R4.64] ;  /* 0x0000000604047980 */ /* 0x000f62000c101b00 */
[----:B------:R-:W-:Y:S05]  /*0800*/  BRA `(.L_x_26855) ;  /* 0x0000000400647947 */ /* 0x000fea0003800000 */
.L_x_26854:
        /* <DEDUP_REMOVED lines=10> */
[----:B------:R-:W-:-:S02]  /*08b0*/  ISETP.GE.U32.AND P3, PT, R0, 0x300, PT ;  /* 0x000003000000780c */ /* 0x000fc40003f66070 */
[----:B------:R-:W-:Y:S02]  /*08c0*/  ISETP.GE.U32.AND P2, PT, R0, 0x380, PT ;  /* 0x000003800000780c */ /* 0x000fe40003f46070 */
[----:B------:R0:W5:Y:S01]  /*08d0*/  @P1 LDG.E.64 R36, desc[UR6][R70.64] ;  /* 0x0000000646241981 */ /* 0x000162000c1e1b00 */
[----:B------:R-:W4:Y:S01]  /*08e0*/  @P5 LDC.64 R76, c[0x0][0x3d0] ;  /* 0x0000f400ff4c5b82 */ /* 0x000f220000000a00 */
[C---:B-1----:R-:W-:Y:S01]  /*08f0*/  @P1 IMAD.WIDE.U32 R66, R11.reuse, 0x8, R66 ;  /* 0x000000080b421825 */ /* 0x042fe200078e0042 */
[----:B------:R-:W-:-:S04]  /*0900*/  @P1 LOP3.LUT R11, R11, 0x80, RZ, 0xfc, !PT ;  /* 0x000000800b0b1812 */ /* 0x000fc800078efcff */
[----:B------:R1:W5:Y:S02]  /*0910*/  @P1 LDG.E.64 R26, desc[UR6][R66.64] ;  /* 0x00000006421a1981 */ /* 0x000364000c1e1b00 */
[----:B------:R-:W1:Y:S01]  /*0920*/  @P5 LDC.64 R78, c[0x0][0x3e8] ;  /* 0x0000fa00ff4e5b82 */ /* 0x000e620000000a00 */
[----:B--2---:R-:W-:Y:S01]  /*0930*/  @P6 IMAD.WIDE.U32 R72, R11, 0x8, R72 ;  /* 0x000000080b486825 */ /* 0x004fe200078e0048 */
[----:B------:R-:W-:-:S06]  /*0940*/  @P1 CS2R R62, SRZ ;  /* 0x00000000003e1805 */ /* 0x000fcc000001ff00 */
[----:B------:R-:W2:Y:S01]  /*0950*/  @P0 LDC.64 R80, c[0x0][0x3d0] ;  /* 0x0000f400ff500b82 */ /* 0x000ea20000000a00 */
[----:B---3--:R-:W-:-:S07]  /*0960*/  @P6 IMAD.WIDE.U32 R74, R11, 0x8, R74 ;  /* 0x000000080b4a6825 */ /* 0x008fce00078e004a */
[----:B------:R-:W3:Y:S01]  /*0970*/  @P0 LDC.64 R82, c[0x0][0x3e8] ;  /* 0x0000fa00ff520b82 */ /* 0x000ee20000000a00 */
[----:B------:R-:W-:Y:S01]  /*0980*/  @P6 IADD3 R11, PT, PT, R11, 0x80, RZ ;  /* 0x000000800b0b6810 */ /* 0x000fe20007ffe0ff */
[----:B------:R1:W5:Y:S06]  /*0990*/  @P6 LDG.E.64 R38, desc[UR6][R74.64] ;  /* 0x000000064a266981 */ /* 0x00036c000c1e1b00 */
[----:B0-----:R-:W0:Y:S01]  /*09a0*/  @P4 LDC.64 R70, c[0x0][0x3e8] ;  /* 0x0000fa00ff464b82 */ /* 0x001e220000000a00 */
[C---:B------:R-:W-:Y:S01]  /*09b0*/  ISETP.GE.U32.AND P1, PT, R0.reuse, 0x400, PT ;  /* 0x000004000000780c */ /* 0x040fe20003f26070 */
[C---:B----4-:R-:W-:Y:S01]  /*09c0*/  @P5 IMAD.WIDE.U32 R76, R11.reuse, 0x8, R76 ;  /* 0x000000080b4c5825 */ /* 0x050fe200078e004c */
[----:B------:R-:W5:Y:S05]  /*09d0*/  @P6 LDG.E.64 R24, desc[UR6][R72.64] ;  /* 0x0000000648186981 */ /* 0x000f6a000c1e1b00 */
[----:B-1----:R-:W1:Y:S01]  /*09e0*/  @P4 LDC.64 R66, c[0x0][0x3d0] ;  /* 0x0000f400ff424b82 */ /* 0x002e620000000a00 */
[----:B------:R-:W-:Y:S01]  /*09f0*/  @P5 IMAD.WIDE.U32 R78, R11, 0x8, R78 ;  /* 0x000000080b4e5825 */ /* 0x000fe200078e004e */
[----:B------:R-:W-:Y:S01]  /*0a00*/  @P6 CS2R R60, SRZ ;  /* 0x00000000003c6805 */ /* 0x000fe2000001ff00 */
[----:B------:R4:W5:Y:S05]  /*0a10*/  @P5 LDG.E.64 R22, desc[UR6][R76.64] ;  /* 0x000000064c165981 */ /* 0x00096a000c1e1b00 */
[----:B------:R-:W1:Y:S01]  /*0a20*/  @P3 LDC.64 R74, c[0x0][0x3d0] ;  /* 0x0000f400ff4a3b82 */ /* 0x000e620000000a00 */
[----:B------:R3:W5:Y:S01]  /*0a30*/  @P5 LDG.E.64 R34, desc[UR6][R78.64] ;  /* 0x000000064e225981 */ /* 0x000762000c1e1b00 */
[----:B------:R-:W-:-:S06]  /*0a40*/  ISETP.GE.U32.AND P6, PT, R0, 0x480, PT ;  /* 0x000004800000780c */ /* 0x000fcc0003fc6070 */
[----:B------:R-:W1:Y:S01]  /*0a50*/  @P3 LDC.64 R84, c[0x0][0x3e8] ;  /* 0x0000fa00ff543b82 */ /* 0x000e620000000a00 */
[----:B------:R-:W-:Y:S02]  /*0a60*/  @P5 IADD3 R11, PT, PT, R11, 0x80, RZ ;  /* 0x000000800b0b5810 */ /* 0x000fe40007ffe0ff */
[----:B------:R-:W-:Y:S02]  /*0a70*/  @P5 CS2R R58, SRZ ;  /* 0x00000000003a5805 */ /* 0x000fe4000001ff00 */
[----:B------:R-:W-:-:S03]  /*0a80*/  ISETP.GE.U32.AND P5, PT, R0, 0x500, PT ;  /* 0x000005000000780c */ /* 0x000fc60003fa6070 */
[----:B----4-:R-:W4:Y:S01]  /*0a90*/  @P2 LDC.64 R76, c[0x0][0x3d0] ;  /* 0x0000f400ff4c2b82 */ /* 0x010f220000000a00 */
[----:B--2---:R-:W-:-:S07]  /*0aa0*/  @P0 IMAD.WIDE.U32 R80, R11, 0x8, R80 ;  /* 0x000000080b500825 */ /* 0x004fce00078e0050 */
[----:B---3--:R-:W2:Y:S01]  /*0ab0*/  @P2 LDC.64 R78, c[0x0][0x3e8] ;  /* 0x0000fa00ff4e2b82 */ /* 0x008ea20000000a00 */
[C---:B------:R-:W-:Y:S01]  /*0ac0*/  @P0 IMAD.WIDE.U32 R82, R11.reuse, 0x8, R82 ;  /* 0x000000080b520825 */ /* 0x040fe200078e0052 */
[----:B------:R-:W-:Y:S01]  /*0ad0*/  @P0 IADD3 R11, PT, PT, R11, 0x80, RZ ;  /* 0x000000800b0b0810 */ /* 0x000fe20007ffe0ff */
[----:B------:R-:W5:Y:S05]  /*0ae0*/  @P0 LDG.E.64 R20, desc[UR6][R80.64] ;  /* 0x0000000650140981 */ /* 0x000f6a000c1e1b00 */
[----:B------:R-:W3:Y:S01]  /*0af0*/  @P1 LDC.64 R86, c[0x0][0x3d0] ;  /* 0x0000f400ff561b82 */ /* 0x000ee20000000a00 */
[C---:B0-----:R-:W-:Y:S01]  /*0b00*/  @P4 IMAD.WIDE.U32 R72, R11.reuse, 0x8, R70 ;  /* 0x000000080b484825 */ /* 0x041fe200078e0046 */
[----:B------:R-:W5:Y:S06]  /*0b10*/  @P0 LDG.E.64 R32, desc[UR6][R82.64] ;  /* 0x0000000652200981 */ /* 0x000f6c000c1e1b00 */
[----:B------:R-:W0:Y:S01]  /*0b20*/  @P1 LDC.64 R88, c[0x0][0x3e8] ;  /* 0x0000fa00ff581b82 */ /* 0x000e220000000a00 */
[C---:B-1----:R-:W-:Y:S01]  /*0b30*/  @P4 IMAD.WIDE.U32 R66, R11.reuse, 0x8, R66 ;  /* 0x000000080b424825 */ /* 0x042fe200078e0042 */
[----:B------:R-:W-:Y:S01]  /*0b40*/  @P4 IADD3 R11, PT, PT, R11, 0x80, RZ ;  /* 0x000000800b0b4810 */ /* 0x000fe20007ffe0ff */
[----:B------:R-:W5:Y:S05]  /*0b50*/  @P4 LDG.E.64 R30, desc[UR6][R72.64] ;  /* 0x00000006481e4981 */ /* 0x000f6a000c1e1b00 */
[----:B------:R-:W1:Y:S01]  /*0b60*/  @P6 LDC.64 R70, c[0x0][0x3d0] ;  /* 0x0000f400ff466b82 */ /* 0x000e620000000a00 */
[C---:B------:R-:W-:Y:S01]  /*0b70*/  @P3 IMAD.WIDE.U32 R74, R11.reuse, 0x8, R74 ;  /* 0x000000080b4a3825 */ /* 0x040fe200078e004a */
[----:B------:R1:W5:Y:S06]  /*0b80*/  @P4 LDG.E.64 R18, desc[UR6][R66.64] ;  /* 0x0000000642124981 */ /* 0x00036c000c1e1b00 */
[----:B------:R-:W1:Y:S01]  /*0b90*/  @P6 LDC.64 R92, c[0x0][0x3e8] ;  /* 0x0000fa00ff5c6b82 */ /* 0x000e620000000a00 */
[C---:B------:R-:W-:Y:S01]  /*0ba0*/  @P3 IMAD.WIDE.U32 R84, R11.reuse, 0x8, R84 ;  /* 0x000000080b543825 */ /* 0x040fe200078e0054 */
[----:B------:R-:W-:Y:S01]  /*0bb0*/  @P3 IADD3 R11, PT, PT, R11, 0x80, RZ ;  /* 0x000000800b0b3810 */ /* 0x000fe20007ffe0ff */
[----:B------:R0:W5:Y:S05]  /*0bc0*/  @P3 LDG.E.64 R16, desc[UR6][R74.64] ;  /* 0x000000064a103981 */ /* 0x00016a000c1e1b00 */
[----:B------:R-:W1:Y:S01]  /*0bd0*/  @P5 LDC.64 R96, c[0x0][0x3e8] ;  /* 0x0000fa00ff605b82 */ /* 0x000e620000000a00 */
[C---:B----4-:R-:W-:Y:S01]  /*0be0*/  @P2 IMAD.WIDE.U32 R76, R11.reuse, 0x8, R76 ;  /* 0x000000080b4c2825 */ /* 0x050fe200078e004c */
[----:B------:R4:W5:Y:S06]  /*0bf0*/  @P3 LDG.E.64 R28, desc[UR6][R84.64] ;  /* 0x00000006541c3981 */ /* 0x00096c000c1e1b00 */
[----:B------:R-:W4:Y:S01]  /*0c00*/  @P5 LDC.64 R94, c[0x0][0x3d0] ;  /* 0x0000f400ff5e5b82 */ /* 0x000f220000000a00 */
[C---:B--2---:R-:W-:Y:S01]  /*0c10*/  @P2 IMAD.WIDE.U32 R78, R11.reuse, 0x8, R78 ;  /* 0x000000080b4e2825 */ /* 0x044fe200078e004e */
[----:B------:R-:W-:Y:S01]  /*0c20*/  @P2 IADD3 R11, PT, PT, R11, 0x80, RZ ;  /* 0x000000800b0b2810 */ /* 0x000fe20007ffe0ff */
[----:B------:R2:W5:Y:S04]  /*0c30*/  @P2 LDG.E.64 R14, desc[UR6][R76.64] ;  /* 0x000000064c0e2981 */ /* 0x000568000c1e1b00 */
[C---:B---3--:R-:W-:Y:S01]  /*0c40*/  @P1 IMAD.WIDE.U32 R86, R11.reuse, 0x8, R86 ;  /* 0x000000080b561825 */ /* 0x048fe200078e0056 */
[----:B------:R2:W5:Y:S03]  /*0c50*/  @P2 LDG.E.64 R40, desc[UR6][R78.64] ;  /* 0x000000064e282981 */ /* 0x000566000c1e1b00 */
[C---:B0-----:R-:W-:Y:S01]  /*0c60*/  @P1 IMAD.WIDE.U32 R88, R11.reuse, 0x8, R88 ;  /* 0x000000080b581825 */ /* 0x041fe200078e0058 */
[----:B------:R-:W-:Y:S01]  /*0c70*/  @P1 IADD3 R11, PT, PT, R11, 0x80, RZ ;  /* 0x000000800b0b1810 */ /* 0x000fe20007ffe0ff */
[----:B------:R2:W5:Y:S04]  /*0c80*/  @P1 LDG.E.64 R12, desc[UR6][R86.64] ;  /* 0x00000006560c1981 */ /* 0x000568000c1e1b00 */
[C---:B-1----:R-:W-:Y:S01]  /*0c90*/  @P6 IMAD.WIDE.U32 R90, R11.reuse, 0x8, R70 ;  /* 0x000000080b5a6825 */ /* 0x042fe200078e0046 */
[----:B------:R2:W5:Y:S03]  /*0ca0*/  @P1 LDG.E.64 R42, desc[UR6][R88.64] ;  /* 0x00000006582a1981 */ /* 0x000566000c1e1b00 */
[C---:B------:R-:W-:Y:S01]  /*0cb0*/  @P6 IMAD.WIDE.U32 R92, R11.reuse, 0x8, R92 ;  /* 0x000000080b5c6825 */ /* 0x040fe200078e005c */
[----:B------:R-:W-:Y:S01]  /*0cc0*/  @P6 IADD3 R11, PT, PT, R11, 0x80, RZ ;  /* 0x000000800b0b6810 */ /* 0x000fe20007ffe0ff */
[----:B------:R2:W5:Y:S04]  /*0cd0*/  @P6 LDG.E.64 R6, desc[UR6][R90.64] ;  /* 0x000000065a066981 */ /* 0x000568000c1e1b00 */
[C---:B------:R-:W-:Y:S01]  /*0ce0*/  @P5 IMAD.WIDE.U32 R70, R11.reuse, 0x8, R96 ;  /* 0x000000080b465825 */ /* 0x040fe200078e0060 */
[----:B------:R2:W5:Y:S03]  /*0cf0*/  @P6 LDG.E.64 R44, desc[UR6][R92.64] ;  /* 0x000000065c2c6981 */ /* 0x000566000c1e1b00 */
[----:B----4-:R-:W-:Y:S01]  /*0d00*/  @P5 IMAD.WIDE.U32 R66, R11, 0x8, R94 ;  /* 0x000000080b425825 */ /* 0x010fe200078e005e */
[----:B------:R2:W5:Y:S04]  /*0d10*/  @P5 LDG.E.64 R64, desc[UR6][R70.64] ;  /* 0x0000000646405981 */ /* 0x000568000c1e1b00 */
[----:B------:R2:W5:Y:S01]  /*0d20*/  @P5 LDG.E.64 R46, desc[UR6][R66.64] ;  /* 0x00000006422e5981 */ /* 0x000562000c1e1b00 */
[----:B------:R-:W-:-:S02]  /*0d30*/  @P0 CS2R R56, SRZ ;  /* 0x0000000000380805 */ /* 0x000fc4000001ff00 */
[----:B------:R-:W-:Y:S02]  /*0d40*/  @P4 CS2R R54, SRZ ;  /* 0x0000000000364805 */ /* 0x000fe4000001ff00 */
[----:B------:R-:W-:Y:S02]  /*0d50*/  @P3 CS2R R52, SRZ ;  /* 0x0000000000343805 */ /* 0x000fe4000001ff00 */
[----:B------:R-:W-:Y:S02]  /*0d60*/  @P2 CS2R R50, SRZ ;  /* 0x0000000000322805 */ /* 0x000fe4000001ff00 */
[----:B------:R-:W-:Y:S02]  /*0d70*/  @P1 CS2R R48, SRZ ;  /* 0x0000000000301805 */ /* 0x000fe4000001ff00 */
[----:B------:R-:W-:Y:S02]  /*0d80*/  @P6 CS2R R2, SRZ ;  /* 0x0000000000026805 */ /* 0x000fe4000001ff00 */
[----:B--2---:R-:W-:-:S07]  /*0d90*/  @P5 CS2R R4, SRZ ;  /* 0x0000000000045805 */ /* 0x004fce000001ff00 */
.L_x_26855:
[----:B------:R-:W-:Y:S05]  /*0da0*/  BSYNC.RECONVERGENT B0 ;  /* 0x0000000000007941 */ /* 0x000fea0003800200 */
.L_x_26853:
[----:B------:R-:W0:Y:S02]  /*0db0*/  LDCU UR4, c[0x0][0x384] ;  /* 0x00007080ff0477ac */ /* 0x000e240008000800 */
[----:B0-----:R-:W-:-:S13]  /*0dc0*/  ISETP.GE.AND P0, PT, R68, UR4, PT ;  /* 0x0000000444007c0c */ /* 0x001fda000bf06270 */
[----:B------:R-:W-:Y:S05]  /*0dd0*/  @P0 EXIT ;  /* 0x000000000000094d */ /* 0x000fea0003800000 */
[----:B-----5:R-:W-:Y:S01]  /*0de0*/  MOV R134, R6 ;  /* 0x0000000600867202 */ /* 0x020fe20000000f00 */
[----:B------:R-:W-:Y:S01]  /*0df0*/  HADD2.F32 R72, -RZ, R5.H0_H0 ;  /* 0x20000005ff487230 */ /* 0x000fe20000004100 */
[--C-:B------:R-:W-:Y:S01]  /*0e00*/  SHF.R.U64 R136, R6, 0x10, R7.reuse ;  /* 0x0000001006887819 */ /* 0x100fe20000001207 */
[----:B------:R-:W0:Y:S01]  /*0e10*/  LDCU UR12, c[0x0][0x388] ;  /* 0x00007100ff0c77ac */ /* 0x000e220008000800 */
[----:B------:R-:W-:Y:S02]  /*0e20*/  MOV R11, R7 ;  /* 0x00000007000b7202 */ /* 0x000fe40000000f00 */
[----:B------:R-:W-:Y:S01]  /*0e30*/  SHF.R.U32.HI R6, RZ, 0x10, R7 ;  /* 0x00000010ff067819 */ /* 0x000fe20000011607 */
[----:B------:R-:W1:Y:S01]  /*0e40*/  LDCU.U8 UR10, c[0x0][0x410] ;  /* 0x00008200ff0a77ac */ /* 0x000e620008000000 */
[--C-:B------:R-:W-:Y:S02]  /*0e50*/  SHF.R.U64 R137, R62, 0x10, R63.reuse ;  /* 0x000000103e897819 */ /* 0x100fe4000000123f */
[----:B------:R-:W-:Y:S01]  /*0e60*/  SHF.R.U32.HI R7, RZ, 0x10, R63 ;  /* 0x00000010ff077819 */ /* 0x000fe2000001163f */
[----:B------:R-:W2:Y:S01]  /*0e70*/  LDCU UR11, c[0x0][0x400] ;  /* 0x00008000ff0b77ac */ /* 0x000ea20008000800 */
[----:B------:R-:W-:-:S02]  /*0e80*/  PRMT R134, R134, 0x5410, R11 ;  /* 0x0000541086867816 */ /* 0x000fc4000000000b */
[----:B------:R-:W-:Y:S01]  /*0e90*/  PRMT R136, R136, 0x5410, R6 ;  /* 0x0000541088887816 */ /* 0x000fe20000000006 */
[----:B------:R-:W3:Y:S01]  /*0ea0*/  LDCU.64 UR8, c[0x0][0x3a0] ;  /* 0x00007400ff0877ac */ /* 0x000ee20008000a00 */
[----:B------:R-:W-:Y:S02]  /*0eb0*/  PRMT R137, R137, 0x5410, R7 ;  /* 0x0000541089897816 */ /* 0x000fe40000000007 */
[--C-:B------:R-:W-:Y:S01]  /*0ec0*/  SHF.R.U64 R142, R52, 0x10, R53.reuse ;  /* 0x00000010348e7819 */ /* 0x100fe20000001235 */
[----:B------:R-:W-:Y:S01]  /*0ed0*/  UPLOP3.LUT UP0, UPT, UPT, UPT, UPT, 0x40, 0x4 ;  /* 0x000000000004789c */ /* 0x000fe20003f0e870 */
[----:B------:R-:W-:Y:S02]  /*0ee0*/  SHF.R.U32.HI R11, RZ, 0x10, R53 ;  /* 0x00000010ff0b7819 */ /* 0x000fe40000011635 */
[--C-:B------:R-:W-:Y:S02]  /*0ef0*/  SHF.R.U64 R138, R60, 0x10, R61.reuse ;  /* 0x000000103c8a7819 */ /* 0x100fe4000000123d */
[----:B------:R-:W-:-:S02]  /*0f00*/  SHF.R.U32.HI R6, RZ, 0x10, R61 ;  /* 0x00000010ff067819 */ /* 0x000fc4000001163d */
[--C-:B------:R-:W-:Y:S02]  /*0f10*/  SHF.R.U64 R139, R58, 0x10, R59.reuse ;  /* 0x000000103a8b7819 */ /* 0x100fe4000000123b */
[----:B------:R-:W-:Y:S02]  /*0f20*/  SHF.R.U32.HI R7, RZ, 0x10, R59 ;  /* 0x00000010ff077819 */ /* 0x000fe4000001163b */
[----:B------:R-:W-:Y:S02]  /*0f30*/  SHF.R.S32.HI R10, RZ, 0x2, R10 ;  /* 0x00000002ff0a7819 */ /* 0x000fe4000001140a */
[----:B------:R-:W-:Y:S02]  /*0f40*/  PRMT R142, R142, 0x5410, R11 ;  /* 0x000054108e8e7816 */ /* 0x000fe4000000000b */
[----:B------:R-:W-:Y:S02]  /*0f50*/  PRMT R138, R138, 0x5410, R6 ;  /* 0x000054108a8a7816 */ /* 0x000fe40000000006 */
[----:B------:R-:W-:-:S02]  /*0f60*/  PRMT R139, R139, 0x5410, R7 ;  /* 0x000054108b8b7816 */ /* 0x000fc40000000007 */
[----:B------:R-:W-:Y:S02]  /*0f70*/  LOP3.LUT R11, R10, 0x7f, RZ, 0xc0, !PT ;  /* 0x0000007f0a0b7812 */ /* 0x000fe400078ec0ff */
[----:B------:R-:W-:Y:S02]  /*0f80*/  SHF.R.U32.HI R6, RZ, 0x10, R57 ;  /* 0x00000010ff067819 */ /* 0x000fe40000011639 */
[----:B------:R-:W-:Y:S01]  /*0f90*/  SHF.R.U32.HI R7, RZ, 0x10, R55 ;  /* 0x00000010ff077819 */ /* 0x000fe20000011637 */
[----:B------:R-:W-:Y:S01]  /*0fa0*/  IMAD R9, R9, -0x20, R11 ;  /* 0xffffffe009097824 */ /* 0x000fe200078e020b */
[----:B------:R-:W-:Y:S02]  /*0fb0*/  SHF.R.U64 R140, R56, 0x10, R57 ;  /* 0x00000010388c7819 */ /* 0x000fe40000001239 */
[----:B------:R-:W-:Y:S02]  /*0fc0*/  SHF.R.U64 R141, R54, 0x10, R55 ;  /* 0x00000010368d7819 */ /* 0x000fe40000001237 */
[----:B------:R-:W-:-:S02]  /*0fd0*/  PRMT R140, R140, 0x5410, R6 ;  /* 0x000054108c8c7816 */ /* 0x000fc40000000006 */
[----:B------:R-:W-:Y:S02]  /*0fe0*/  PRMT R141, R141, 0x5410, R7 ;  /* 0x000054108d8d7816 */ /* 0x000fe40000000007 */
[----:B------:R-:W4:Y:S01]  /*0ff0*/  LDC.64 R6, c[0x0][0x3e0] ;  /* 0x0000f800ff067b82 */ /* 0x000f220000000a00 */
[----:B------:R-:W-:Y:S02]  /*1000*/  VIADDMNMX R8, R11, -R8, RZ, !PT ;  /* 0x800000080b087246 */ /* 0x000fe400078001ff */
[----:B------:R-:W-:Y:S02]  /*1010*/  VIMNMX R11, PT, PT, RZ, R9, !PT ;  /* 0x00000009ff0b7248 */ /* 0x000fe40007fe0100 */
[----:B------:R-:W-:Y:S02]  /*1020*/  LOP3.LUT R10, R10, 0xffffff80, RZ, 0xc0, !PT ;  /* 0xffffff800a0a7812 */ /* 0x000fe400078ec0ff */
[----:B------:R-:W-:Y:S02]  /*1030*/  VIMNMX R9, PT, PT, R8, 0x20, PT ;  /* 0x0000002008097848 */ /* 0x000fe40003fe0100 */
[----:B------:R-:W-:-:S02]  /*1040*/  SHF.R.U32.HI R70, RZ, 0x10, R31 ;  /* 0x00000010ff467819 */ /* 0x000fc4000001161f */
[----:B------:R-:W-:Y:S02]  /*1050*/  LEA R9, R9, R10, 0x2 ;  /* 0x0000000a09097211 */ /* 0x000fe400078e10ff */
[----:B------:R-:W-:Y:S02]  /*1060*/  SHF.R.U64 R89, R30, 0x10, R31 ;  /* 0x000000101e597819 */ /* 0x000fe4000000121f */
[----:B------:R-:W-:Y:S02]  /*1070*/  I2FP.F32.U32 R9, R9 ;  /* 0x0000000900097245 */ /* 0x000fe40000201000 */
[----:B------:R-:W-:Y:S02]  /*1080*/  MOV R121, R12 ;  /* 0x0000000c00797202 */ /* 0x000fe40000000f00 */
[--C-:B------:R-:W-:Y:S02]  /*1090*/  SHF.R.U64 R131, R12, 0x10, R13.reuse ;  /* 0x000000100c837819 */ /* 0x100fe4000000120d */
[----:B------:R-:W-:-:S02]  /*10a0*/  SHF.R.U32.HI R12, RZ, 0x10, R13 ;  /* 0x00000010ff0c7819 */ /* 0x000fc4000001160d */
[----:B------:R-:W-:Y:S02]  /*10b0*/  PRMT R89, R89, 0x5410, R70 ;  /* 0x0000541059597816 */ /* 0x000fe40000000046 */
[----:B------:R0:W0:Y:S01]  /*10c0*/  MUFU.RCP R70, R9 ;  /* 0x0000000900467308 */ /* 0x0000220000001000 */
[----:B------:R-:W-:Y:S02]  /*10d0*/  PRMT R131, R131, 0x5410, R12 ;  /* 0x0000541083837816 */ /* 0x000fe4000000000c */
[--C-:B------:R-:W-:Y:S02]  /*10e0*/  SHF.R.U64 R143, R50, 0x10, R51.reuse ;  /* 0x00000010328f7819 */ /* 0x100fe40000001233 */
[----:B------:R-:W-:Y:S02]  /*10f0*/  SHF.R.U32.HI R12, RZ, 0x10, R51 ;  /* 0x00000010ff0c7819 */ /* 0x000fe40000011633 */
[----:B------:R-:W-:Y:S02]  /*1100*/  MOV R88, R30 ;  /* 0x0000001e00587202 */ /* 0x000fe40000000f00 */
[----:B------:R-:W-:-:S02]  /*1110*/  MOV R84, R36 ;  /* 0x0000002400547202 */ /* 0x000fc40000000f00 */
[----:B------:R-:W-:Y:S02]  /*1120*/  SHF.R.U64 R83, R36, 0x10, R37 ;  /* 0x0000001024537819 */ /* 0x000fe40000001225 */
[----:B------:R-:W-:Y:S02]  /*1130*/  MOV R82, R38 ;  /* 0x0000002600527202 */ /* 0x000fe40000000f00 */
[----:B------:R-:W-:Y:S02]  /*1140*/  SHF.R.U64 R81, R38, 0x10, R39 ;  /* 0x0000001026517819 */ /* 0x000fe40000001227 */
[----:B------:R-:W-:Y:S02]  /*1150*/  MOV R85, R32 ;  /* 0x0000002000557202 */ /* 0x000fe40000000f00 */
[----:B------:R-:W-:Y:S02]  /*1160*/  SHF.R.U64 R87, R32, 0x10, R33 ;  /* 0x0000001020577819 */ /* 0x000fe40000001221 */
[----:B------:R-:W-:-:S02]  /*1170*/  MOV R30, R29 ;  /* 0x0000001d001e7202 */ /* 0x000fc40000000f00 */
[--C-:B------:R-:W-:Y:S02]  /*1180*/  SHF.R.U64 R91, R28, 0x10, R29.reuse ;  /* 0x000000101c5b7819 */ /* 0x100fe4000000121d */
[----:B------:R-:W-:Y:S02]  /*1190*/  SHF.R.U32.HI R71, RZ, 0x10, R29 ;  /* 0x00000010ff477819 */ /* 0x000fe4000001161d */
[----:B------:R-:W-:Y:S02]  /*11a0*/  MOV R92, R40 ;  /* 0x00000028005c7202 */ /* 0x000fe40000000f00 */
[----:B------:R-:W-:Y:S02]  /*11b0*/  SHF.R.U64 R93, R40, 0x10, R41 ;  /* 0x00000010285d7819 */ /* 0x000fe40000001229 */
[----:B------:R-:W-:Y:S02]  /*11c0*/  MOV R66, R37 ;  /* 0x0000002500427202 */ /* 0x000fe40000000f00 */
[----:B------:R-:W-:-:S02]  /*11d0*/  SHF.R.U32.HI R67, RZ, 0x10, R37 ;  /* 0x00000010ff437819 */ /* 0x000fc40000011625 */
[----:B------:R-:W-:Y:S02]  /*11e0*/  MOV R36, R39 ;  /* 0x0000002700247202 */ /* 0x000fe40000000f00 */
[----:B------:R-:W-:Y:S02]  /*11f0*/  SHF.R.U32.HI R38, RZ, 0x10, R39 ;  /* 0x00000010ff267819 */ /* 0x000fe40000011627 */
[----:B------:R-:W-:Y:S02]  /*1200*/  MOV R80, R34 ;  /* 0x0000002200507202 */ /* 0x000fe40000000f00 */
[----:B------:R-:W-:Y:S02]  /*1210*/  SHF.R.U64 R79, R34, 0x10, R35 ;  /* 0x00000010224f7819 */ /* 0x000fe40000001223 */
[----:B------:R-:W-:Y:S02]  /*1220*/  MOV R32, R31 ;  /* 0x0000001f00207202 */ /* 0x000fe40000000f00 */
[----:B------:R-:W-:-:S02]  /*1230*/  MOV R90, R28 ;  /* 0x0000001c005a7202 */ /* 0x000fc40000000f00 */
[----:B------:R-:W-:Y:S02]  /*1240*/  MOV R29, R41 ;  /* 0x00000029001d7202 */ /* 0x000fe40000000f00 */
[----:B------:R-:W-:Y:S02]  /*1250*/  SHF.R.U32.HI R40, RZ, 0x10, R41 ;  /* 0x00000010ff287819 */ /* 0x000fe40000011629 */
[----:B------:R-:W-:Y:S02]  /*1260*/  MOV R106, R26 ;  /* 0x0000001a006a7202 */ /* 0x000fe40000000f00 */
[----:B------:R-:W-:Y:S02]  /*1270*/  SHF.R.U64 R107, R26, 0x10, R27 ;  /* 0x000000101a6b7819 */ /* 0x000fe4000000121b */
[----:B------:R-:W-:Y:S02]  /*1280*/  MOV R109, R24 ;  /* 0x00000018006d7202 */ /* 0x000fe40000000f00 */
[----:B------:R-:W-:-:S02]  /*1290*/  SHF.R.U64 R110, R24, 0x10, R25 ;  /* 0x00000010186e7819 */ /* 0x000fc40000001219 */
[----:B------:R-:W-:Y:S02]  /*12a0*/  MOV R111, R22 ;  /* 0x00000016006f7202 */ /* 0x000fe40000000f00 */
[----:B------:R-:W-:Y:S02]  /*12b0*/  SHF.R.U64 R112, R22, 0x10, R23 ;  /* 0x0000001016707819 */ /* 0x000fe40000001217 */
        /* <DEDUP_REMOVED lines=9> */
[----:B------:R-:W-:-:S02]  /*1350*/  SHF.R.U32.HI R39, RZ, 0x10, R35 ;  /* 0x00000010ff277819 */ /* 0x000fc40000011623 */
[----:B------:R-:W-:Y:S02]  /*1360*/  MOV R34, R33 ;  /* 0x0000002100227202 */ /* 0x000fe40000000f00 */
[----:B------:R-:W-:Y:S02]  /*1370*/  SHF.R.U32.HI R69, RZ, 0x10, R33 ;  /* 0x00000010ff457819 */ /* 0x000fe40000011621 */
[----:B------:R-:W-:Y:S02]  /*1380*/  MOV R94, R42 ;  /* 0x0000002a005e7202 */ /* 0x000fe40000000f00 */
[----:B------:R-:W-:Y:S02]  /*1390*/  MOV R31, R43 ;  /* 0x0000002b001f7202 */ /* 0x000fe40000000f00 */
[--C-:B------:R-:W-:Y:S02]  /*13a0*/  SHF.R.U64 R95, R42, 0x10, R43.reuse ;  /* 0x000000102a5f7819 */ /* 0x100fe4000000122b */
[----:B------:R-:W-:-:S02]  /*13b0*/  SHF.R.U32.HI R41, RZ, 0x10, R43 ;  /* 0x00000010ff297819 */ /* 0x000fc4000001162b */
[----:B------:R-:W-:Y:S02]  /*13c0*/  MOV R28, R27 ;  /* 0x0000001b001c7202 */ /* 0x000fe40000000f00 */
[----:B------:R-:W-:Y:S02]  /*13d0*/  MOV R26, R25 ;  /* 0x00000019001a7202 */ /* 0x000fe40000000f00 */
[----:B------:R-:W-:Y:S02]  /*13e0*/  MOV R24, R23 ;  /* 0x0000001700187202 */ /* 0x000fe40000000f00 */
[----:B------:R-:W-:Y:S02]  /*13f0*/  MOV R22, R21 ;  /* 0x0000001500167202 */ /* 0x000fe40000000f00 */
[----:B------:R-:W-:Y:S02]  /*1400*/  MOV R20, R19 ;  /* 0x0000001300147202 */ /* 0x000fe40000000f00 */
[----:B------:R-:W-:-:S02]  /*1410*/  MOV R18, R17 ;  /* 0x0000001100127202 */ /* 0x000fc40000000f00 */
[----:B------:R-:W-:Y:S02]  /*1420*/  MOV R16, R15 ;  /* 0x0000000f00107202 */ /* 0x000fe40000000f00 */
[----:B------:R-:W-:Y:S02]  /*1430*/  MOV R14, R13 ;  /* 0x0000000d000e7202 */ /* 0x000fe40000000f00 */
[----:B------:R-:W-:Y:S02]  /*1440*/  MOV R74, R46 ;  /* 0x0000002e004a7202 */ /* 0x000fe40000000f00 */
[----:B------:R-:W-:Y:S02]  /*1450*/  MOV R73, R47 ;  /* 0x0000002f00497202 */ /* 0x000fe40000000f00 */
[--C-:B------:R-:W-:Y:S01]  /*1460*/  SHF.R.U64 R75, R46, 0x10, R47.reuse ;  /* 0x000000102e4b7819 */ /* 0x100fe2000000122f */
[----:B------:R-:W-:Y:S01]  /*1470*/  HADD2.F32 R74, -RZ, R74.H0_H0 ;  /* 0x2000004aff4a7230 */ /* 0x000fe20000004100 */
[----:B------:R-:W-:Y:S01]  /*1480*/  SHF.R.U32.HI R76, RZ, 0x10, R47 ;  /* 0x00000010ff4c7819 */ /* 0x000fe2000001162f */
[----:B------:R-:W-:Y:S01]  /*1490*/  HADD2.F32 R73, -RZ, R73.H0_H0 ;  /* 0x20000049ff497230 */ /* 0x000fe20000004100 */
[----:B------:R-:W-:Y:S01]  /*14a0*/  PRMT R143, R143, 0x5410, R12 ;  /* 0x000054108f8f7816 */ /* 0x000fe2000000000c */
[----:B------:R-:W-:Y:S01]  /*14b0*/  HADD2.F32 R75, -RZ, R75.H0_H0 ;  /* 0x2000004bff4b7230 */ /* 0x000fe20000004100 */
[--C-:B------:R-:W-:Y:S01]  /*14c0*/  SHF.R.U64 R78, R4, 0x10, R5.reuse ;  /* 0x00000010044e7819 */ /* 0x100fe20000001205 */
[----:B------:R-:W-:Y:S01]  /*14d0*/  HADD2.F32 R76, -RZ, R76.H0_H0 ;  /* 0x2000004cff4c7230 */ /* 0x000fe20000004100 */
[----:B------:R-:W-:-:S02]  /*14e0*/  SHF.R.U32.HI R77, RZ, 0x10, R5 ;  /* 0x00000010ff4d7819 */ /* 0x000fc40000011605 */
[----:B------:R-:W-:Y:S01]  /*14f0*/  MOV R96, R44 ;  /* 0x0000002c00607202 */ /* 0x000fe20000000f00 */
[----:B------:R-:W-:Y:S01]  /*1500*/  HADD2.F32 R78, -RZ, R78.H0_H0 ;  /* 0x2000004eff4e7230 */ /* 0x000fe20000004100 */
[----:B------:R-:W-:Y:S01]  /*1510*/  MOV R33, R45 ;  /* 0x0000002d00217202 */ /* 0x000fe20000000f00 */
[----:B------:R-:W-:Y:S01]  /*1520*/  HADD2.F32 R77, -RZ, R77.H0_H0 ;  /* 0x2000004dff4d7230 */ /* 0x000fe20000004100 */
[--C-:B------:R-:W-:Y:S02]  /*1530*/  SHF.R.U64 R97, R44, 0x10, R45.reuse ;  /* 0x000000102c617819 */ /* 0x100fe4000000122d */
[----:B------:R-:W-:Y:S02]  /*1540*/  SHF.R.U32.HI R42, RZ, 0x10, R45 ;  /* 0x00000010ff2a7819 */ /* 0x000fe4000001162d */
[----:B------:R-:W-:Y:S02]  /*1550*/  MOV R98, R64 ;  /* 0x0000004000627202 */ /* 0x000fe40000000f00 */
[----:B------:R-:W-:-:S02]  /*1560*/  MOV R35, R65 ;  /* 0x0000004100237202 */ /* 0x000fc40000000f00 */
[--C-:B------:R-:W-:Y:S02]  /*1570*/  SHF.R.U64 R99, R64, 0x10, R65.reuse ;  /* 0x0000001040637819 */ /* 0x100fe40000001241 */
[----:B------:R-:W-:Y:S02]  /*1580*/  SHF.R.U32.HI R43, RZ, 0x10, R65 ;  /* 0x00000010ff2b7819 */ /* 0x000fe40000011641 */
[----:B------:R-:W-:Y:S02]  /*1590*/  SHF.R.U32.HI R27, RZ, 0x10, R27 ;  /* 0x00000010ff1b7819 */ /* 0x000fe4000001161b */
[----:B------:R-:W-:Y:S02]  /*15a0*/  SHF.R.U32.HI R25, RZ, 0x10, R25 ;  /* 0x00000010ff197819 */ /* 0x000fe40000011619 */
[----:B------:R-:W-:Y:S02]  /*15b0*/  SHF.R.U32.HI R23, RZ, 0x10, R23 ;  /* 0x00000010ff177819 */ /* 0x000fe40000011617 */
[----:B------:R-:W-:-:S02]  /*15c0*/  SHF.R.U32.HI R21, RZ, 0x10, R21 ;  /* 0x00000010ff157819 */ /* 0x000fc40000011615 */
[----:B------:R-:W-:Y:S02]  /*15d0*/  SHF.R.U32.HI R19, RZ, 0x10, R19 ;  /* 0x00000010ff137819 */ /* 0x000fe40000011613 */
[----:B------:R-:W-:Y:S02]  /*15e0*/  SHF.R.U32.HI R17, RZ, 0x10, R17 ;  /* 0x00000010ff117819 */ /* 0x000fe40000011611 */
[----:B------:R-:W-:Y:S02]  /*15f0*/  SHF.R.U32.HI R15, RZ, 0x10, R15 ;  /* 0x00000010ff0f7819 */ /* 0x000fe4000001160f */
[--C-:B------:R-:W-:Y:S02]  /*1600*/  SHF.R.U64 R144, R48, 0x10, R49.reuse ;  /* 0x0000001030907819 */ /* 0x100fe40000001231 */
[----:B------:R-:W-:Y:S02]  /*1610*/  SHF.R.U32.HI R13, RZ, 0x10, R49 ;  /* 0x00000010ff0d7819 */ /* 0x000fe40000011631 */
[----:B------:R-:W-:-:S02]  /*1620*/  SHF.R.U64 R145, R2, 0x10, R3 ;  /* 0x0000001002917819 */ /* 0x000fc40000001203 */
[----:B------:R-:W-:Y:S02]  /*1630*/  SHF.R.U32.HI R12, RZ, 0x10, R3 ;  /* 0x00000010ff0c7819 */ /* 0x000fe40000011603 */
[----:B------:R-:W-:Y:S02]  /*1640*/  VIMNMX R11, PT, PT, R11, 0x20, PT ;  /* 0x000000200b0b7848 */ /* 0x000fe40003fe0100 */
[----:B----4-:R-:W-:Y:S02]  /*1650*/  ISETP.NE.U32.AND P0, PT, R6, RZ, PT ;  /* 0x000000ff0600720c */ /* 0x010fe40003f05070 */
[----:B------:R-:W-:Y:S02]  /*1660*/  PRMT R87, R87, 0x5410, R69 ;  /* 0x0000541057577816 */ /* 0x000fe40000000045 */
[----:B------:R-:W-:Y:S01]  /*1670*/  PRMT R91, R91, 0x5410, R71 ;  /* 0x000054105b5b7816 */ /* 0x000fe20000000047 */
[----:B------:R-:W-:Y:S01]  /*1680*/  HADD2.F32 R71, -RZ, R4.H0_H0 ;  /* 0x20000004ff477230 */ /* 0x000fe20000004100 */
        /* <DEDUP_REMOVED lines=34> */
[----:B------:R-:W-:Y:S02]  /*18b0*/  LEA R69, R11, R10, 0x2 ;  /* 0x0000000a0b457211 */ /* 0x000fe400078e10ff */
[----:B0123--:R-:W-:-:S13]  /*18c0*/  ISETP.NE.AND.EX P0, PT, R7, RZ, PT, P0 ;  /* 0x000000ff0700720c */ /* 0x00ffda0003f05300 */
.L_x_26919:
[----:B------:R-:W0:Y:S01]  /*18d0*/  @P0 LDC.64 R64, c[0x0][0x3e0] ;  /* 0x0000f800ff400b82 */ /* 0x000e220000000a00 */
[----:B------:R-:W-:Y:S02]  /*18e0*/  HFMA2 R108, -RZ, RZ, 1.875, 0 ;  /* 0x3f800000ff6c7431 */ /* 0x000fe400000001ff */
[----:B01----:R-:W-:-:S05]  /*18f0*/  @P0 IMAD.WIDE R66, R68, 0x4, R64 ;  /* 0x0000000444420825 */ /* 0x003fca00078e0240 */
[----:B------:R0:W5:Y:S01]  /*1900*/  @P0 LDG.E R108, desc[UR6][R66.64] ;  /* 0x00000006426c0981 */ /* 0x000162000c1e1900 */
[----:B------:R-:W-:Y:S01]  /*1910*/  IMAD R65, R68, UR12, RZ ;  /* 0x0000000c44417c24 */ /* 0x000fe2000f8e02ff */
[----:B------:R-:W-:Y:S01]  /*1920*/  ISETP.GE.U32.AND P1, PT, R0, 0x80, PT ;  /* 0x000000800000780c */ /* 0x000fe20003f26070 */
[----:B------:R-:W-:Y:S01]  /*1930*/  BSSY.RECONVERGENT B0, `(.L_x_26856) ;  /* 0x000002c000007945 */ /* 0x000fe20003800200 */
[----:B------:R-:W1:Y:S02]  /*1940*/  S2R R100, SR_TID.X ;  /* 0x0000000000647919 */ /* 0x000e640000002100 */
[----:B------:R-:W-:-:S04]  /*1950*/  SHF.R.S32.HI R64, RZ, 0x1f, R65 ;  /* 0x0000001fff407819 */ /* 0x000fc80000011441 */
[----:B------:R-:W-:-:S04]  /*1960*/  LEA.HI R65, R64, R65, RZ, 0x2 ;  /* 0x0000004140417211 */ /* 0x000fc800078f10ff */
[----:B-1----:R-:W-:-:S04]  /*1970*/  LEA.HI.SX32 R86, R65, R100, 0x1e ;  /* 0x0000006441567211 */ /* 0x002fc800078ff2ff */
[----:B------:R-:W-:Y:S01]  /*1980*/  MOV R64, R86 ;  /* 0x0000005600407202 */ /* 0x000fe20000000f00 */
[----:B0-----:R-:W-:Y:S06]  /*1990*/  @!P1 BRA `(.L_x_26857) ;  /* 0x0000000000949947 */ /* 0x001fec0003800000 */
[----:B------:R-:W-:Y:S01]  /*19a0*/  ISETP.NE.U32.AND P2, PT, RZ, UR8, PT ;  /* 0x00000008ff007c0c */ /* 0x000fe2000bf45070 */
[----:B------:R-:W0:Y:S03]  /*19b0*/  LDC.64 R64, c[0x0][0x390] ;  /* 0x0000e400ff407b82 */ /* 0x000e260000000a00 */
[----:B------:R-:W-:-:S05]  /*19c0*/  ISETP.NE.AND.EX P2, PT, RZ, UR9, PT, P2 ;  /* 0x00000009ff007c0c */ /* 0x000fca000bf45320 */
[----:B------:R-:W1:Y:S08]  /*19d0*/  LDC.64 R124, c[0x0][0x3a8] ;  /* 0x0000ea00ff7c7b82 */ /* 0x000e700000000a00 */
[----:B------:R-:W2:Y:S01]  /*19e0*/  @P2 LDC.64 R126, c[0x0][0x3a0] ;  /* 0x0000e800ff7e2b82 */ /* 0x000ea20000000a00 */
[----:B0-----:R-:W-:-:S06]  /*19f0*/  IMAD.WIDE.U32 R64, R86, 0x10, R64 ;  /* 0x0000001056407825 */ /* 0x001fcc00078e0040 */
[----:B------:R-:W3:Y:S01]  /*1a00*/  LDG.E.128 R64, desc[UR6][R64.64] ;  /* 0x0000000640407981 */ /* 0x000ee2000c1e1d00 */
[----:B--2---:R-:W-:-:S05]  /*1a10*/  @P2 IMAD.WIDE.U32 R126, R86, 0x10, R126 ;  /* 0x00000010567e2825 */ /* 0x004fca00078e007e */
[----:B------:R-:W2:Y:S01]  /*1a20*/  @P2 LDG.E.128 R4, desc[UR6][R126.64] ;  /* 0x000000067e042981 */ /* 0x000ea2000c1e1d00 */
[--C-:B------:R-:W-:Y:S02]  /*1a30*/  @P2 HADD2.F32 R9, -RZ, R84.reuse.H1_H1 ;  /* 0x30000054ff092230 */ /* 0x100fe40000004100 */
[--C-:B------:R-:W-:Y:S02]  /*1a40*/  @P2 HADD2.F32 R10, -RZ, R83.reuse.H1_H1 ;  /* 0x30000053ff0a2230 */ /* 0x100fe40000004100 */
[----:B------:R-:W-:Y:S02]  /*1a50*/  @P2 HADD2.F32 R102, -RZ, R83.H0_H0 ;  /* 0x20000053ff662230 */ /* 0x000fe40000004100 */
[-C--:B---3-5:R-:W-:Y:S01]  /*1a60*/  @P2 FMUL.FTZ R11, R64, R108.reuse ;  /* 0x0000006c400b2220 */ /* 0x0a8fe20000410000 */
[-C--:B------:R-:W-:Y:S01]  /*1a70*/  @P2 FMUL.FTZ R122, R65, R108.reuse ;  /* 0x0000006c417a2220 */ /* 0x080fe20000410000 */
[-C--:B------:R-:W-:Y:S01]  /*1a80*/  @P2 FMUL.FTZ R101, R66, R108.reuse ;  /* 0x0000006c42652220 */ /* 0x080fe20000410000 */
[----:B------:R-:W-:Y:S01]  /*1a90*/  @P2 FMUL.FTZ R104, R67, R108 ;  /* 0x0000006c43682220 */ /* 0x000fe20000410000 */
[----:B--2---:R-:W-:Y:S01]  /*1aa0*/  @P2 FFMA.FTZ R8, R11, R9, R4 ;  /* 0x000000090b082223 */ /* 0x004fe20000010004 */
[----:B------:R-:W-:-:S02]  /*1ab0*/  @P2 HADD2.F32 R11, -RZ, R84.H0_H0 ;  /* 0x20000054ff0b2230 */ /* 0x000fc40000004100 */
[----:B------:R-:W-:Y:S01]  /*1ac0*/  @P2 FFMA.FTZ R9, R122, R10, R5 ;  /* 0x0000000a7a092223 */ /* 0x000fe20000010005 */
[----:B-1----:R-:W-:-:S04]  /*1ad0*/  IMAD.WIDE.U32 R122, R86, 0x10, R124 ;  /* 0x00000010567a7825 */ /* 0x002fc800078e007c */
[----:B------:R-:W-:Y:S01]  /*1ae0*/  @P2 FFMA.FTZ R10, R101, R11, R6 ;  /* 0x0000000b650a2223 */ /* 0x000fe20000010006 */
[----:B------:R-:W-:Y:S01]  /*1af0*/  @P2 FFMA.FTZ R11, R104, R102, R7 ;  /* 0x00000066680b2223 */ /* 0x000fe20000010007 */
[----:B------:R-:W-:Y:S06]  /*1b00*/  @P2 BRA `(.L_x_26858) ;  /* 0x0000000000302947 */ /* 0x000fec0003800000 */
[-C--:B------:R-:W-:Y:S01]  /*1b10*/  FMUL.FTZ R9, R65, R108.reuse ;  /* 0x0000006c41097220 */ /* 0x080fe20000410000 */
[-C--:B------:R-:W-:Y:S01]  /*1b20*/  FMUL.FTZ R65, R66, R108.reuse ;  /* 0x0000006c42417220 */ /* 0x080fe20000410000 */
[-C--:B------:R-:W-:Y:S01]  /*1b30*/  FMUL.FTZ R8, R64, R108.reuse ;  /* 0x0000006c40087220 */ /* 0x080fe20000410000 */
[--C-:B------:R-:W-:Y:S02]  /*1b40*/  HADD2.F32 R101, -RZ, R84.reuse.H1_H1 ;  /* 0x30000054ff657230 */ /* 0x100fe40000004100 */
[----:B------:R-:W-:Y:S01]  /*1b50*/  FMUL.FTZ R64, R67, R108 ;  /* 0x0000006c43407220 */ /* 0x000fe20000410000 */
[--C-:B------:R-:W-:Y:S02]  /*1b60*/  HADD2.F32 R66, -RZ, R83.reuse.H1_H1 ;  /* 0x30000053ff427230 */ /* 0x100fe40000004100 */
[----:B------:R-:W-:Y:S02]  /*1b70*/  HADD2.F32 R10, -RZ, R84.H0_H0 ;  /* 0x20000054ff0a7230 */ /* 0x000fe40000004100 */
[----:B------:R-:W-:Y:S01]  /*1b80*/  FMUL.FTZ R8, R8, R101 ;  /* 0x0000006508087220 */ /* 0x000fe20000410000 */
[----:B------:R-:W-:-:S02]  /*1b90*/  HADD2.F32 R11, -RZ, R83.H0_H0 ;  /* 0x20000053ff0b7230 */ /* 0x000fc40000004100 */
[----:B------:R-:W-:Y:S01]  /*1ba0*/  FMUL.FTZ R9, R9, R66 ;  /* 0x0000004209097220 */ /* 0x000fe20000410000 */
[----:B------:R-:W-:Y:S02]  /*1bb0*/  FMUL.FTZ R10, R65, R10 ;  /* 0x0000000a410a7220 */ /* 0x000fe40000410000 */
[----:B------:R-:W-:-:S07]  /*1bc0*/  FMUL.FTZ R11, R64, R11 ;  /* 0x0000000b400b7220 */ /* 0x000fce0000410000 */
.L_x_26858:
[----:B------:R0:W-:Y:S01]  /*1bd0*/  STG.E.128 desc[UR6][R122.64], R8 ;  /* 0x000000087a007986 */ /* 0x0001e2000c101d06 */
[----:B------:R-:W-:-:S07]  /*1be0*/  IADD3 R64, PT, PT, R86, 0x80, RZ ;  /* 0x0000008056407810 */ /* 0x000fce0007ffe0ff */
.L_x_26857:
[----:B------:R-:W-:Y:S05]  /*1bf0*/  BSYNC.RECONVERGENT B0 ;  /* 0x0000000000007941 */ /* 0x000fea0003800200 */
.L_x_26856:
        /* <DEDUP_REMOVED lines=11> */
[----:B------:R1:W5:Y:S01]  /*1cb0*/  @P2 LDG.E.128 R4, desc[UR6][R66.64] ;  /* 0x0000000642042981 */ /* 0x000362000c1e1d00 */
[----:B------:R-:W-:Y:S05]  /*1cc0*/  @!P2 BRA `(.L_x_26861) ;  /* 0x000000000034a947 */ /* 0x000fea0003800000 */
[-C--:B-----5:R-:W-:Y:S01]  /*1cd0*/  FMUL.FTZ R103, R12, R108.reuse ;  /* 0x0000006c0c677220 */ /* 0x0a0fe20000410000 */
[-C--:B------:R-:W-:Y:S01]  /*1ce0*/  FMUL.FTZ R104, R13, R108.reuse ;  /* 0x0000006c0d687220 */ /* 0x080fe20000410000 */
[--C-:B------:R-:W-:Y:S02]  /*1cf0*/  HADD2.F32 R12, -RZ, R82.reuse.H1_H1 ;  /* 0x30000052ff0c7230 */ /* 0x100fe40000004100 */
[-C--:B-1----:R-:W-:Y:S01]  /*1d00*/  FMUL.FTZ R67, R14, R108.reuse ;  /* 0x0000006c0e437220 */ /* 0x082fe20000410000 */
[--C-:B------:R-:W-:Y:S02]  /*1d10*/  HADD2.F32 R13, -RZ, R81.reuse.H1_H1 ;  /* 0x30000051ff0d7230 */ /* 0x100fe40000004100 */
[----:B------:R-:W-:Y:S01]  /*1d20*/  FMUL.FTZ R102, R15, R108 ;  /* 0x0000006c0f667220 */ /* 0x000fe20000410000 */
[----:B------:R-:W-:Y:S02]  /*1d30*/  HADD2.F32 R65, -RZ, R82.H0_H0 ;  /* 0x20000052ff417230 */ /* 0x000fe40000004100 */
[----:B------:R-:W-:Y:S01]  /*1d40*/  FFMA.FTZ R12, R103, R12, R4 ;  /* 0x0000000c670c7223 */ /* 0x000fe20000010004 */
[----:B------:R-:W-:-:S02]  /*1d50*/  HADD2.F32 R66, -RZ, R81.H0_H0 ;  /* 0x20000051ff427230 */ /* 0x000fc40000004100 */
[----:B------:R-:W-:Y:S01]  /*1d60*/  FFMA.FTZ R13, R104, R13, R5 ;  /* 0x0000000d680d7223 */ /* 0x000fe20000010005 */
[----:B------:R-:W-:Y:S02]  /*1d70*/  FFMA.FTZ R14, R67, R65, R6 ;  /* 0x00000041430e7223 */ /* 0x000fe40000010006 */
[----:B------:R-:W-:Y:S01]  /*1d80*/  FFMA.FTZ R15, R102, R66, R7 ;  /* 0x00000042660f7223 */ /* 0x000fe20000010007 */
[----:B------:R-:W-:Y:S06]  /*1d90*/  BRA `(.L_x_26862) ;  /* 0x0000000000307947 */ /* 0x000fec0003800000 */
.L_x_26861:
[-C--:B-1---5:R-:W-:Y:S01]  /*1da0*/  FMUL.FTZ R67, R14, R108.reuse ;  /* 0x0000006c0e437220 */ /* 0x0a2fe20000410000 */
[--C-:B------:R-:W-:Y:S02]  /*1db0*/  HADD2.F32 R103, -RZ, R82.reuse.H1_H1 ;  /* 0x30000052ff677230 */ /* 0x100fe40000004100 */
[-C--:B------:R-:W-:Y:S01]  /*1dc0*/  FMUL.FTZ R12, R12, R108.reuse ;  /* 0x0000006c0c0c7220 */ /* 0x080fe20000410000 */
[--C-:B------:R-:W-:Y:S02]  /*1dd0*/  HADD2.F32 R102, -RZ, R81.reuse.H1_H1 ;  /* 0x30000051ff667230 */ /* 0x100fe40000004100 */
[-C--:B------:R-:W-:Y:S01]  /*1de0*/  FMUL.FTZ R13, R13, R108.reuse ;  /* 0x0000006c0d0d7220 */ /* 0x080fe20000410000 */
[----:B------:R-:W-:Y:S02]  /*1df0*/  HADD2.F32 R14, -RZ, R82.H0_H0 ;  /* 0x20000052ff0e7230 */ /* 0x000fe40000004100 */
[----:B------:R-:W-:Y:S01]  /*1e00*/  FMUL.FTZ R66, R15, R108 ;  /* 0x0000006c0f427220 */ /* 0x000fe20000410000 */
[----:B------:R-:W-:-:S02]  /*1e10*/  HADD2.F32 R65, -RZ, R81.H0_H0 ;  /* 0x20000051ff417230 */ /* 0x000fc40000004100 */
[----:B------:R-:W-:Y:S01]  /*1e20*/  FMUL.FTZ R12, R12, R103 ;  /* 0x000000670c0c7220 */ /* 0x000fe20000410000 */
[----:B------:R-:W-:Y:S01]  /*1e30*/  FMUL.FTZ R13, R13, R102 ;  /* 0x000000660d0d7220 */ /* 0x000fe20000410000 */
[----:B------:R-:W-:Y:S01]  /*1e40*/  FMUL.FTZ R14, R67, R14 ;  /* 0x0000000e430e7220 */ /* 0x000fe20000410000 */
[----:B------:R-:W-:-:S07]  /*1e50*/  FMUL.FTZ R15, R66, R65 ;  /* 0x00000041420f7220 */ /* 0x000fce0000410000 */
.L_x_26862:
[----:B------:R-:W1:Y:S02]  /*1e60*/  LDC.64 R66, c[0x0][0x3a8] ;  /* 0x0000ea00ff427b82 */ /* 0x000e640000000a00 */
[C---:B-1----:R-:W-:Y:S01]  /*1e70*/  IMAD.WIDE.U32 R66, R64.reuse, 0x10, R66 ;  /* 0x0000001040427825 */ /* 0x042fe200078e0042 */
[----:B------:R-:W-:-:S04]  /*1e80*/  IADD3 R64, PT, PT, R64, 0x80, RZ ;  /* 0x0000008040407810 */ /* 0x000fc80007ffe0ff */
[----:B------:R1:W-:Y:S03]  /*1e90*/  STG.E.128 desc[UR6][R66.64], R12 ;  /* 0x0000000c42007986 */ /* 0x0003e6000c101d06 */
.L_x_26860:
[----:B------:R-:W-:Y:S05]  /*1ea0*/  BSYNC.RECONVERGENT B0 ;  /* 0x0000000000007941 */ /* 0x000fea0003800200 */
.L_x_26859:
[----:B------:R-:W-:Y:S01]  /*1eb0*/  ISETP.GE.U32.AND P2, PT, R0, 0x180, PT ;  /* 0x000001800000780c */ /* 0x000fe20003f46070 */
[----:B------:R-:W-:Y:S03]  /*1ec0*/  BSSY.RECONVERGENT B0, `(.L_x_26863) ;  /* 0x0000029000007945 */ /* 0x000fe60003800200 */
[----:B------:R-:W-:-:S09]  /*1ed0*/  P2R R102, PR, RZ, 0x4 ;  /* 0x00000004ff667803 */ /* 0x000fd20000000000 */
[----:B------:R-:W-:Y:S05]  /*1ee0*/  @!P2 BRA `(.L_x_26864) ;  /* 0x000000000098a947 */ /* 0x000fea0003800000 */
[----:B------:R-:W-:Y:S01]  /*1ef0*/  ISETP.NE.U32.AND P2, PT, RZ, UR8, PT ;  /* 0x00000008ff007c0c */ /* 0x000fe2000bf45070 */
[----:B------:R-:W2:Y:S03]  /*1f00*/  LDC.64 R16, c[0x0][0x390] ;  /* 0x0000e400ff107b82 */ /* 0x000ea60000000a00 */
[----:B------:R-:W-:-:S13]  /*1f10*/  ISETP.NE.AND.EX P2, PT, RZ, UR9, PT, P2 ;  /* 0x00000009ff007c0c */ /* 0x000fda000bf45320 */
[----:B-1----:R-:W1:Y:S01]  /*1f20*/  @P2 LDC.64 R66, c[0x0][0x3a0] ;  /* 0x0000e800ff422b82 */ /* 0x002e620000000a00 */
[----:B--2---:R-:W-:-:S06]  /*1f30*/  IMAD.WIDE.U32 R16, R64, 0x10, R16 ;  /* 0x0000001040107825 */ /* 0x004fcc00078e0010 */
[----:B------:R-:W5:Y:S01]  /*1f40*/  LDG.E.128 R16, desc[UR6][R16.64] ;  /* 0x0000000610107981 */ /* 0x000f62000c1e1d00 */
[----:B-1----:R-:W-:-:S05]  /*1f50*/  @P2 IMAD.WIDE.U32 R66, R64, 0x10, R66 ;  /* 0x0000001040422825 */ /* 0x002fca00078e0042 */
[----:B------:R1:W5:Y:S01]  /*1f60*/  @P2 LDG.E.128 R4, desc[UR6][R66.64] ;  /* 0x0000000642042981 */ /* 0x000362000c1e1d00 */
[----:B------:R-:W-:Y:S05]  /*1f70*/  @!P2 BRA `(.L_x_26865) ;  /* 0x000000000034a947 */ /* 0x000fea0003800000 */
[-C--:B-----5:R-:W-:Y:S01]  /*1f80*/  FMUL.FTZ R103, R16, R108.reuse ;  /* 0x0000006c10677220 */ /* 0x0a0fe20000410000 */
[-C--:B0-----:R-:W-:Y:S01]  /*1f90*/  FMUL.FTZ R122, R17, R108.reuse ;  /* 0x0000006c117a7220 */ /* 0x081fe20000410000 */
        /* <DEDUP_REMOVED lines=11> */
.L_x_26865:
        /* <DEDUP_REMOVED lines=12> */
.L_x_26866:
[----:B------:R-:W1:Y:S02]  /*2110*/  LDC.64 R66, c[0x0][0x3a8] ;  /* 0x0000ea00ff427b82 */ /* 0x000e640000000a00 */
[C---:B-1----:R-:W-:Y:S01]  /*2120*/  IMAD.WIDE.U32 R66, R64.reuse, 0x10, R66 ;  /* 0x0000001040427825 */ /* 0x042fe200078e0042 */
[----:B------:R-:W-:-:S04]  /*2130*/  IADD3 R64, PT, PT, R64, 0x80, RZ ;  /* 0x0000008040407810 */ /* 0x000fc80007ffe0ff */
[----:B------:R2:W-:Y:S03]  /*2140*/  STG.E.128 desc[UR6][R66.64], R16 ;  /* 0x0000001042007986 */ /* 0x0005e6000c101d06 */
.L_x_26864:
[----:B------:R-:W-:Y:S05]  /*2150*/  BSYNC.RECONVERGENT B0 ;  /* 0x0000000000007941 */ /* 0x000fea0003800200 */
.L_x_26863:
[----:B------:R-:W-:Y:S01]  /*2160*/  ISETP.GE.U32.AND P2, PT, R0, 0x200, PT ;  /* 0x000002000000780c */ /* 0x000fe20003f46070 */
[----:B------:R-:W-:Y:S03]  /*2170*/  BSSY.RECONVERGENT B0, `(.L_x_26867) ;  /* 0x0000029000007945 */ /* 0x000fe60003800200 */
[----:B------:R-:W-:-:S09]  /*2180*/  P2R R103, PR, RZ, 0x4 ;  /* 0x00000004ff677803 */ /* 0x000fd20000000000 */
[----:B------:R-:W-:Y:S05]  /*2190*/  @!P2 BRA `(.L_x_26868) ;  /* 0x000000000098a947 */ /* 0x000fea0003800000 */
[----:B------:R-:W-:Y:S01]  /*21a0*/  ISETP.NE.U32.AND P2, PT, RZ, UR8, PT ;  /* 0x00000008ff007c0c */ /* 0x000fe2000bf45070 */
[----:B------:R-:W3:Y:S03]  /*21b0*/  LDC.64 R20, c[0x0][0x390] ;  /* 0x0000e400ff147b82 */ /* 0x000ee60000000a00 */
[----:B------:R-:W-:-:S13]  /*21c0*/  ISETP.NE.AND.EX P2, PT, RZ, UR9, PT, P2 ;  /* 0x00000009ff007c0c */ /* 0x000fda000bf45320 */
[----:B-12---:R-:W1:Y:S01]  /*21d0*/  @P2 LDC.64 R66, c[0x0][0x3a0] ;  /* 0x0000e800ff422b82 */ /* 0x006e620000000a00 */
[----:B---3--:R-:W-:-:S06]  /*21e0*/  IMAD.WIDE.U32 R20, R64, 0x10, R20 ;  /* 0x0000001040147825 */ /* 0x008fcc00078e0014 */
[----:B------:R-:W5:Y:S01]  /*21f0*/  LDG.E.128 R20, desc[UR6][R20.64] ;  /* 0x0000000614147981 */ /* 0x000f62000c1e1d00 */
[----:B-1----:R-:W-:-:S05]  /*2200*/  @P2 IMAD.WIDE.U32 R66, R64, 0x10, R66 ;  /* 0x0000001040422825 */ /* 0x002fca00078e0042 */
[----:B------:R1:W5:Y:S01]  /*2210*/  @P2 LDG.E.128 R4, desc[UR6][R66.64] ;  /* 0x0000000642042981 */ /* 0x000362000c1e1d00 */
[----:B------:R-:W-:Y:S05]  /*2220*/  @!P2 BRA `(.L_x_26869) ;  /* 0x000000000034a947 */ /* 0x000fea0003800000 */
[-C--:B-----5:R-:W-:Y:S01]  /*2230*/  FMUL.FTZ R105, R20, R108.reuse ;  /* 0x0000006c14697220 */ /* 0x0a0fe20000410000 */
[-C--:B0-----:R-:W-:Y:S01]  /*2240*/  FMUL.FTZ R122, R21, R108.reuse ;  /* 0x0000006c157a7220 */ /* 0x081fe20000410000 */
[----:B------:R-:W-:Y:S02]  /*2250*/  HADD2.F32 R20, -RZ, R85.H0_H0 ;  /* 0x20000055ff147230 */ /* 0x000fe40000004100 */
[-C--:B-1----:R-:W-:Y:S01]  /*2260*/  FMUL.FTZ R67, R22, R108.reuse ;  /* 0x0000006c16437220 */ /* 0x082fe20000410000 */
[----:B------:R-:W-:Y:S02]  /*2270*/  HADD2.F32 R21, -RZ, R87.H0_H0 ;  /* 0x20000057ff157230 */ /* 0x000fe40000004100 */
[----:B------:R-:W-:Y:S01]  /*2280*/  FMUL.FTZ R104, R23, R108 ;  /* 0x0000006c17687220 */ /* 0x000fe20000410000 */
[----:B------:R-:W-:Y:S02]  /*2290*/  HADD2.F32 R65, -RZ, R85.H1_H1 ;  /* 0x30000055ff417230 */ /* 0x000fe40000004100 */
[----:B------:R-:W-:Y:S01]  /*22a0*/  FFMA.FTZ R20, R105, R20, R4 ;  /* 0x0000001469147223 */ /* 0x000fe20000010004 */
[----:B------:R-:W-:-:S02]  /*22b0*/  HADD2.F32 R66, -RZ, R87.H1_H1 ;  /* 0x30000057ff427230 */ /* 0x000fc40000004100 */
[----:B------:R-:W-:Y:S01]  /*22c0*/  FFMA.FTZ R21, R122, R21, R5 ;  /* 0x000000157a157223 */ /* 0x000fe20000010005 */
[----:B------:R-:W-:Y:S02]  /*22d0*/  FFMA.FTZ R22, R67, R65, R6 ;  /* 0x0000004143167223 */ /* 0x000fe40000010006 */
[----:B------:R-:W-:Y:S01]  /*22e0*/  FFMA.FTZ R23, R104, R66, R7 ;  /* 0x0000004268177223 */ /* 0x000fe20000010007 */
[----:B------:R-:W-:Y:S06]  /*22f0*/  BRA `(.L_x_26870) ;  /* 0x0000000000307947 */ /* 0x000fec0003800000 */
.L_x_26869:
[-C--:B-1---5:R-:W-:Y:S01]  /*2300*/  FMUL.FTZ R67, R22, R108.reuse ;  /* 0x0000006c16437220 */ /* 0x0a2fe20000410000 */
[----:B------:R-:W-:Y:S02]  /*2310*/  HADD2.F32 R105, -RZ, R85.H0_H0 ;  /* 0x20000055ff697230 */ /* 0x000fe40000004100 */
[-C--:B------:R-:W-:Y:S01]  /*2320*/  FMUL.FTZ R20, R20, R108.reuse ;  /* 0x0000006c14147220 */ /* 0x080fe20000410000 */
[----:B------:R-:W-:Y:S02]  /*2330*/  HADD2.F32 R104, -RZ, R87.H0_H0 ;  /* 0x20000057ff687230 */ /* 0x000fe40000004100 */
[-C--:B------:R-:W-:Y:S01]  /*2340*/  FMUL.FTZ R21, R21, R108.reuse ;  /* 0x0000006c15157220 */ /* 0x080fe20000410000 */
[----:B------:R-:W-:Y:S02]  /*2350*/  HADD2.F32 R22, -RZ, R85.H1_H1 ;  /* 0x30000055ff167230 */ /* 0x000fe40000004100 */
[----:B------:R-:W-:Y:S01]  /*2360*/  FMUL.FTZ R66, R23, R108 ;  /* 0x0000006c17427220 */ /* 0x000fe20000410000 */
[----:B------:R-:W-:-:S02]  /*2370*/  HADD2.F32 R65, -RZ, R87.H1_H1 ;  /* 0x30000057ff417230 */ /* 0x000fc40000004100 */
[----:B------:R-:W-:Y:S01]  /*2380*/  FMUL.FTZ R20, R20, R105 ;  /* 0x0000006914147220 */ /* 0x000fe20000410000 */
[----:B------:R-:W-:Y:S01]  /*2390*/  FMUL.FTZ R21, R21, R104 ;  /* 0x0000006815157220 */ /* 0x000fe20000410000 */
[----:B------:R-:W-:Y:S01]  /*23a0*/  FMUL.FTZ R22, R67, R22 ;  /* 0x0000001643167220 */ /* 0x000fe20000410000 */
[----:B------:R-:W-:-:S07]  /*23b0*/  FMUL.FTZ R23, R66, R65 ;  /* 0x0000004142177220 */ /* 0x000fce0000410000 */
.L_x_26870:
[----:B------:R-:W1:Y:S02]  /*23c0*/  LDC.64 R66, c[0x0][0x3a8] ;  /* 0x0000ea00ff427b82 */ /* 0x000e640000000a00 */
[C---:B-1----:R-:W-:Y:S01]  /*23d0*/  IMAD.WIDE.U32 R66, R64.reuse, 0x10, R66 ;  /* 0x0000001040427825 */ /* 0x042fe200078e0042 */
[----:B------:R-:W-:-:S04]  /*23e0*/  IADD3 R64, PT, PT, R64, 0x80, RZ ;  /* 0x0000008040407810 */ /* 0x000fc80007ffe0ff */
[----:B------:R3:W-:Y:S03]  /*23f0*/  STG.E.128 desc[UR6][R66.64], R20 ;  /* 0x0000001442007986 */ /* 0x0007e6000c101d06 */
.L_x_26868:
[----:B------:R-:W-:Y:S05]  /*2400*/  BSYNC.RECONVERGENT B0 ;  /* 0x0000000000007941 */ /* 0x000fea0003800200 */
.L_x_26867:
[----:B------:R-:W-:Y:S01]  /*2410*/  ISETP.GE.U32.AND P2, PT, R0, 0x280, PT ;  /* 0x000002800000780c */ /* 0x000fe20003f46070 */
[----:B------:R-:W-:Y:S03]  /*2420*/  BSSY.RECONVERGENT B0, `(.L_x_26871) ;  /* 0x0000029000007945 */ /* 0x000fe60003800200 */
[----:B------:R-:W-:-:S09]  /*2430*/  P2R R104, PR, RZ, 0x4 ;  /* 0x00000004ff687803 */ /* 0x000fd20000000000 */
[----:B------:R-:W-:Y:S05]  /*2440*/  @!P2 BRA `(.L_x_26872) ;  /* 0x000000000098a947 */ /* 0x000fea0003800000 */
[----:B------:R-:W-:Y:S01]  /*2450*/  ISETP.NE.U32.AND P2, PT, RZ, UR8, PT ;  /* 0x00000008ff007c0c */ /* 0x000fe2000bf45070 */
[----:B------:R-:W4:Y:S03]  /*2460*/  LDC.64 R24, c[0x0][0x390] ;  /* 0x0000e400ff187b82 */ /* 0x000f260000000a00 */
[----:B------:R-:W-:-:S13]  /*2470*/  ISETP.NE.AND.EX P2, PT, RZ, UR9, PT, P2 ;  /* 0x00000009ff007c0c */ /* 0x000fda000bf45320 */
[----:B-123--:R-:W1:Y:S01]  /*2480*/  @P2 LDC.64 R66, c[0x0][0x3a0] ;  /* 0x0000e800ff422b82 */ /* 0x00ee620000000a00 */
[----:B----4-:R-:W-:-:S06]  /*2490*/  IMAD.WIDE.U32 R24, R64, 0x10, R24 ;  /* 0x0000001040187825 */ /* 0x010fcc00078e0018 */
[----:B------:R-:W5:Y:S01]  /*24a0*/  LDG.E.128 R24, desc[UR6][R24.64] ;  /* 0x0000000618187981 */ /* 0x000f62000c1e1d00 */
[----:B-1----:R-:W-:-:S05]  /*24b0*/  @P2 IMAD.WIDE.U32 R66, R64, 0x10, R66 ;  /* 0x0000001040422825 */ /* 0x002fca00078e0042 */
[----:B------:R1:W5:Y:S01]  /*24c0*/  @P2 LDG.E.128 R4, desc[UR6][R66.64] ;  /* 0x0000000642042981 */ /* 0x000362000c1e1d00 */
[----:B------:R-:W-:Y:S05]  /*24d0*/  @!P2 BRA `(.L_x_26873) ;  /* 0x000000000034a947 */ /* 0x000fea0003800000 */
[-C--:B-----5:R-:W-:Y:S01]  /*24e0*/  FMUL.FTZ R105, R24, R108.reuse ;  /* 0x0000006c18697220 */ /* 0x0a0fe20000410000 */
[-C--:B------:R-:W-:Y:S01]  /*24f0*/  FMUL.FTZ R124, R25, R108.reuse ;  /* 0x0000006c197c7220 */ /* 0x080fe20000410000 */
[--C-:B------:R-:W-:Y:S02]  /*2500*/  HADD2.F32 R24, -RZ, R88.reuse.H0_H0 ;  /* 0x20000058ff187230 */ /* 0x100fe40000004100 */
[-C--:B-1----:R-:W-:Y:S01]  /*2510*/  FMUL.FTZ R67, R26, R108.reuse ;  /* 0x0000006c1a437220 */ /* 0x082fe20000410000 */
[--C-:B------:R-:W-:Y:S02]  /*2520*/  HADD2.F32 R25, -RZ, R89.reuse.H0_H0 ;  /* 0x20000059ff197230 */ /* 0x100fe40000004100 */
[----:B0-----:R-:W-:Y:S01]  /*2530*/  FMUL.FTZ R122, R27, R108 ;  /* 0x0000006c1b7a7220 */ /* 0x001fe20000410000 */
[----:B------:R-:W-:Y:S02]  /*2540*/  HADD2.F32 R65, -RZ, R88.H1_H1 ;  /* 0x30000058ff417230 */ /* 0x000fe40000004100 */
[----:B------:R-:W-:Y:S01]  /*2550*/  FFMA.FTZ R24, R105, R24, R4 ;  /* 0x0000001869187223 */ /* 0x000fe20000010004 */
[----:B------:R-:W-:-:S02]  /*2560*/  HADD2.F32 R66, -RZ, R89.H1_H1 ;  /* 0x30000059ff427230 */ /* 0x000fc40000004100 */
[----:B------:R-:W-:Y:S01]  /*2570*/  FFMA.FTZ R25, R124, R25, R5 ;  /* 0x000000197c197223 */ /* 0x000fe20000010005 */
[----:B------:R-:W-:Y:S02]  /*2580*/  FFMA.FTZ R26, R67, R65, R6 ;  /* 0x00000041431a7223 */ /* 0x000fe40000010006 */
[----:B------:R-:W-:Y:S01]  /*2590*/  FFMA.FTZ R27, R122, R66, R7 ;  /* 0x000000427a1b7223 */ /* 0x000fe20000010007 */
[----:B------:R-:W-:Y:S06]  /*25a0*/  BRA `(.L_x_26874) ;  /* 0x0000000000307947 */ /* 0x000fec0003800000 */
.L_x_26873:
[-C--:B-1---5:R-:W-:Y:S01]  /*25b0*/  FMUL.FTZ R67, R26, R108.reuse ;  /* 0x0000006c1a437220 */ /* 0x0a2fe20000410000 */
[--C-:B------:R-:W-:Y:S02]  /*25c0*/  HADD2.F32 R105, -RZ, R88.reuse.H0_H0 ;  /* 0x20000058ff697230 */ /* 0x100fe40000004100 */
[-C--:B------:R-:W-:Y:S01]  /*25d0*/  FMUL.FTZ R24, R24, R108.reuse ;  /* 0x0000006c18187220 */ /* 0x080fe20000410000 */
[--C-:B0-----:R-:W-:Y:S02]  /*25e0*/  HADD2.F32 R122, -RZ, R89.reuse.H0_H0 ;  /* 0x20000059ff7a7230 */ /* 0x101fe40000004100 */
        /* <DEDUP_REMOVED lines=8> */
.L_x_26874:
[----:B------:R-:W0:Y:S02]  /*2670*/  LDC.64 R66, c[0x0][0x3a8] ;  /* 0x0000ea00ff427b82 */ /* 0x000e240000000a00 */
[C---:B0-----:R-:W-:Y:S01]  /*2680*/  IMAD.WIDE.U32 R66, R64.reuse, 0x10, R66 ;  /* 0x0000001040427825 */ /* 0x041fe200078e0042 */
[----:B------:R-:W-:-:S04]  /*2690*/  IADD3 R64, PT, PT, R64, 0x80, RZ ;  /* 0x0000008040407810 */ /* 0x000fc80007ffe0ff */
[----:B------:R4:W-:Y:S03]  /*26a0*/  STG.E.128 desc[UR6][R66.64], R24 ;  /* 0x0000001842007986 */ /* 0x0009e6000c101d06 */
.L_x_26872:
[----:B------:R-:W-:Y:S05]  /*26b0*/  BSYNC.RECONVERGENT B0 ;  /* 0x0000000000007941 */ /* 0x000fea0003800200 */
.L_x_26871:
[----:B------:R-:W-:Y:S01]  /*26c0*/  ISETP.GE.U32.AND P2, PT, R0, 0x300, PT ;  /* 0x000003000000780c */ /* 0x000fe20003f46070 */
[----:B------:R-:W-:Y:S03]  /*26d0*/  BSSY.RECONVERGENT B0, `(.L_x_26875) ;  /* 0x0000029000007945 */ /* 0x000fe60003800200 */
[----:B------:R-:W-:-:S09]  /*26e0*/  P2R R105, PR, RZ, 0x4 ;  /* 0x00000004ff697803 */ /* 0x000fd20000000000 */
[----:B------:R-:W-:Y:S05]  /*26f0*/  @!P2 BRA `(.L_x_26876) ;  /* 0x000000000098a947 */ /* 0x000fea0003800000 */
[----:B------:R-:W-:Y:S01]  /*2700*/  ISETP.NE.U32.AND P2, PT, RZ, UR8, PT ;  /* 0x00000008ff007c0c */ /* 0x000fe2000bf45070 */
[----:B------:R-:W0:Y:S03]  /*2710*/  LDC.64 R28, c[0x0][0x390] ;  /* 0x0000e400ff1c7b82 */ /* 0x000e260000000a00 */
[----:B------:R-:W-:-:S13]  /*2720*/  ISETP.NE.AND.EX P2, PT, RZ, UR9, PT, P2 ;  /* 0x00000009ff007c0c */ /* 0x000fda000bf45320 */
[----:B-1234-:R-:W1:Y:S01]  /*2730*/  @P2 LDC.64 R66, c[0x0][0x3a0] ;  /* 0x0000e800ff422b82 */ /* 0x01ee620000000a00 */
[----:B0-----:R-:W-:-:S06]  /*2740*/  IMAD.WIDE.U32 R28, R64, 0x10, R28 ;  /* 0x00000010401c7825 */ /* 0x001fcc00078e001c */
[----:B------:R-:W5:Y:S01]  /*2750*/  LDG.E.128 R28, desc[UR6][R28.64] ;  /* 0x000000061c1c7981 */ /* 0x000f62000c1e1d00 */
[----:B-1----:R-:W-:-:S05]  /*2760*/  @P2 IMAD.WIDE.U32 R66, R64, 0x10, R66 ;  /* 0x0000001040422825 */ /* 0x002fca00078e0042 */
[----:B------:R0:W5:Y:S01]  /*2770*/  @P2 LDG.E.128 R4, desc[UR6][R66.64] ;  /* 0x0000000642042981 */ /* 0x000162000c1e1d00 */
[----:B------:R-:W-:Y:S05]  /*2780*/  @!P2 BRA `(.L_x_26877) ;  /* 0x000000000034a947 */ /* 0x000fea0003800000 */
[-C--:B-----5:R-:W-:Y:S01]  /*2790*/  FMUL.FTZ R123, R28, R108.reuse ;  /* 0x0000006c1c7b7220 */ /* 0x0a0fe20000410000 */
[-C--:B------:R-:W-:Y:S01]  /*27a0*/  FMUL.FTZ R124, R29, R108.reuse ;  /* 0x0000006c1d7c7220 */ /* 0x080fe20000410000 */
[--C-:B------:R-:W-:Y:S02]  /*27b0*/  HADD2.F32 R28, -RZ, R90.reuse.H0_H0 ;  /* 0x2000005aff1c7230 */ /* 0x100fe40000004100 */
[-C--:B0-----:R-:W-:Y:S01]  /*27c0*/  FMUL.FTZ R67, R30, R108.reuse ;  /* 0x0000006c1e437220 */ /* 0x081fe20000410000 */
[--C-:B------:R-:W-:Y:S02]  /*27d0*/  HADD2.F32 R29, -RZ, R91.reuse.H0_H0 ;  /* 0x2000005bff1d7230 */ /* 0x100fe40000004100 */
        /* <DEDUP_REMOVED lines=8> */
.L_x_26877:
[-C--:B0----5:R-:W-:Y:S01]  /*2860*/  FMUL.FTZ R67, R30, R108.reuse ;  /* 0x0000006c1e437220 */ /* 0x0a1fe20000410000 */
[--C-:B------:R-:W-:Y:S02]  /*2870*/  HADD2.F32 R123, -RZ, R90.reuse.H0_H0 ;  /* 0x2000005aff7b7230 */ /* 0x100fe40000004100 */
[-C--:B------:R-:W-:Y:S01]  /*2880*/  FMUL.FTZ R28, R28, R108.reuse ;  /* 0x0000006c1c1c7220 */ /* 0x080fe20000410000 */
[--C-:B------:R-:W-:Y:S02]  /*2890*/  HADD2.F32 R122, -RZ, R91.reuse.H0_H0 ;  /* 0x2000005bff7a7230 */ /* 0x100fe40000004100 */
        /* <DEDUP_REMOVED lines=8> */
.L_x_26878:
[----:B------:R-:W0:Y:S02]  /*2920*/  LDC.64 R66, c[0x0][0x3a8] ;  /* 0x0000ea00ff427b82 */ /* 0x000e240000000a00 */
[C---:B0-----:R-:W-:Y:S01]  /*2930*/  IMAD.WIDE.U32 R66, R64.reuse, 0x10, R66 ;  /* 0x0000001040427825 */ /* 0x041fe200078e0042 */
[----:B------:R-:W-:-:S04]  /*2940*/  IADD3 R64, PT, PT, R64, 0x80, RZ ;  /* 0x0000008040407810 */ /* 0x000fc80007ffe0ff */
[----:B------:R0:W-:Y:S03]  /*2950*/  STG.E.128 desc[UR6][R66.64], R28 ;  /* 0x0000001c42007986 */ /* 0x0001e6000c101d06 */
.L_x_26876:
[----:B------:R-:W-:Y:S05]  /*2960*/  BSYNC.RECONVERGENT B0 ;  /* 0x0000000000007941 */ /* 0x000fea0003800200 */
.L_x_26875:
[----:B------:R-:W-:Y:S01]  /*2970*/  ISETP.GE.U32.AND P2, PT, R0, 0x380, PT ;  /* 0x000003800000780c */ /* 0x000fe20003f46070 */
[----:B------:R-:W-:-:S12]  /*2980*/  BSSY.RECONVERGENT B0, `(.L_x_26879) ;  /* 0x0000028000007945 */ /* 0x000fd80003800200 */
[----:B------:R-:W-:Y:S05]  /*2990*/  @!P2 BRA `(.L_x_26880) ;  /* 0x000000000098a947 */ /* 0x000fea0003800000 */
[----:B------:R-:W-:Y:S01]  /*29a0*/  ISETP.NE.U32.AND P3, PT, RZ, UR8, PT ;  /* 0x00000008ff007c0c */ /* 0x000fe2000bf65070 */
[----:B------:R-:W0:Y:S03]  /*29b0*/  LDC.64 R32, c[0x0][0x390] ;  /* 0x0000e400ff207b82 */ /* 0x000e260000000a00 */
[----:B------:R-:W-:-:S13]  /*29c0*/  ISETP.NE.AND.EX P3, PT, RZ, UR9, PT, P3 ;  /* 0x00000009ff007c0c */ /* 0x000fda000bf65330 */
[----:B01234-:R-:W0:Y:S01]  /*29d0*/  @P3 LDC.64 R66, c[0x0][0x3a0] ;  /* 0x0000e800ff423b82 */ /* 0x01fe220000000a00 */
[----:B------:R-:W-:-:S06]  /*29e0*/  IMAD.WIDE.U32 R32, R64, 0x10, R32 ;  /* 0x0000001040207825 */ /* 0x000fcc00078e0020 */
[----:B------:R-:W5:Y:S01]  /*29f0*/  LDG.E.128 R32, desc[UR6][R32.64] ;  /* 0x0000000620207981 */ /* 0x000f62000c1e1d00 */
[----:B0-----:R-:W-:-:S05]  /*2a00*/  @P3 IMAD.WIDE.U32 R66, R64, 0x10, R66 ;  /* 0x0000001040423825 */ /* 0x001fca00078e0042 */
        /* <DEDUP_REMOVED lines=15> */
.L_x_26881:
        /* <DEDUP_REMOVED lines=12> */
.L_x_26882:
[----:B------:R-:W0:Y:S02]  /*2bc0*/  LDC.64 R66, c[0x0][0x3a8] ;  /* 0x0000ea00ff427b82 */ /* 0x000e240000000a00 */
[C---:B0-----:R-:W-:Y:S01]  /*2bd0*/  IMAD.WIDE.U32 R66, R64.reuse, 0x10, R66 ;  /* 0x0000001040427825 */ /* 0x041fe200078e0042 */
[----:B------:R-:W-:-:S04]  /*2be0*/  IADD3 R64, PT, PT, R64, 0x80, RZ ;  /* 0x0000008040407810 */ /* 0x000fc80007ffe0ff */
[----:B------:R0:W-:Y:S03]  /*2bf0*/  STG.E.128 desc[UR6][R66.64], R32 ;  /* 0x0000002042007986 */ /* 0x0001e6000c101d06 */
.L_x_26880:
[----:B------:R-:W-:Y:S05]  /*2c00*/  BSYNC.RECONVERGENT B0 ;  /* 0x0000000000007941 */ /* 0x000fea0003800200 */
.L_x_26879:
        /* <DEDUP_REMOVED lines=25> */
.L_x_26885:
        /* <DEDUP_REMOVED lines=12> */
.L_x_26886:
[----:B------:R-:W0:Y:S02]  /*2e60*/  LDC.64 R66, c[0x0][0x3a8] ;  /* 0x0000ea00ff427b82 */ /* 0x000e240000000a00 */
[C---:B0-----:R-:W-:Y:S01]  /*2e70*/  IMAD.WIDE.U32 R66, R64.reuse, 0x10, R66 ;  /* 0x0000001040427825 */ /* 0x041fe200078e0042 */
[----:B------:R-:W-:-:S04]  /*2e80*/  IADD3 R64, PT, PT, R64, 0x80, RZ ;  /* 0x0000008040407810 */ /* 0x000fc80007ffe0ff */
[----:B------:R0:W-:Y:S03]  /*2e90*/  STG.E.128 desc[UR6][R66.64], R36 ;  /* 0x0000002442007986 */ /* 0x0001e6000c101d06 */
.L_x_26884:
[----:B------:R-:W-:Y:S05]  /*2ea0*/  BSYNC.RECONVERGENT B0 ;  /* 0x0000000000007941 */ /* 0x000fea0003800200 */
.L_x_26883:
        /* <DEDUP_REMOVED lines=25> */
.L_x_26889:
        /* <DEDUP_REMOVED lines=12> */
.L_x_26890:
[----:B------:R-:W0:Y:S02]  /*3100*/  LDC.64 R66, c[0x0][0x3a8] ;  /* 0x0000ea00ff427b82 */ /* 0x000e240000000a00 */
[C---:B0-----:R-:W-:Y:S01]  /*3110*/  IMAD.WIDE.U32 R66, R64.reuse, 0x10, R66 ;  /* 0x0000001040427825 */ /* 0x041fe200078e0042 */
[----:B------:R-:W-:-:S04]  /*3120*/  IADD3 R64, PT, PT, R64, 0x80, RZ ;  /* 0x0000008040407810 */ /* 0x000fc80007ffe0ff */
[----:B------:R0:W-:Y:S03]  /*3130*/  STG.E.128 desc[UR6][R66.64], R40 ;  /* 0x0000002842007986 */ /* 0x0001e6000c101d06 */
.L_x_26888:
[----:B------:R-:W-:Y:S05]  /*3140*/  BSYNC.RECONVERGENT B0 ;  /* 0x0000000000007941 */ /* 0x000fea0003800200 */
.L_x_26887:
        /* <DEDUP_REMOVED lines=14> */
[-C--:B0-----:R-:W-:Y:S01]  /*3230*/  FMUL.FTZ R67, R46, R108.reuse ;  /* 0x0000006c2e437220 */ /* 0x081fe20000410000 */
[--C-:B------:R-:W-:Y:S02]  /*3240*/  HADD2.F32 R44, -RZ, R98.reuse.H0_H0 ;  /* 0x20000062ff2c7230 */ /* 0x100fe40000004100 */
[----:B------:R-:W-:Y:S01]  /*3250*/  FMUL.FTZ R108, R47, R108 ;  /* 0x0000006c2f6c7220 */ /* 0x000fe20000410000 */
[--C-:B------:R-:W-:Y:S02]  /*3260*/  HADD2.F32 R45, -RZ, R99.reuse.H0_H0 ;  /* 0x20000063ff2d7230 */ /* 0x100fe40000004100 */
[----:B------:R-:W-:Y:S02]  /*3270*/  HADD2.F32 R65, -RZ, R98.H1_H1 ;  /* 0x30000062ff417230 */ /* 0x000fe40000004100 */
[----:B------:R-:W-:Y:S01]  /*3280*/  FFMA.FTZ R44, R123, R44, R4 ;  /* 0x0000002c7b2c7223 */ /* 0x000fe20000010004 */
[----:B------:R-:W-:-:S02]  /*3290*/  HADD2.F32 R66, -RZ, R99.H1_H1 ;  /* 0x30000063ff427230 */ /* 0x000fc40000004100 */
[----:B------:R-:W-:Y:S01]  /*32a0*/  FFMA.FTZ R45, R122, R45, R5 ;  /* 0x0000002d7a2d7223 */ /* 0x000fe20000010005 */
[----:B------:R-:W-:Y:S02]  /*32b0*/  FFMA.FTZ R46, R67, R65, R6 ;  /* 0x00000041432e7223 */ /* 0x000fe40000010006 */
[----:B------:R-:W-:Y:S01]  /*32c0*/  FFMA.FTZ R47, R108, R66, R7 ;  /* 0x000000426c2f7223 */ /* 0x000fe20000010007 */
[----:B------:R-:W-:Y:S06]  /*32d0*/  BRA `(.L_x_26894) ;  /* 0x0000000000307947 */ /* 0x000fec0003800000 */
.L_x_26893:
[-C--:B0----5:R-:W-:Y:S01]  /*32e0*/  FMUL.FTZ R67, R46, R108.reuse ;  /* 0x0000006c2e437220 */ /* 0x0a1fe20000410000 */
[-C--:B------:R-:W-:Y:S01]  /*32f0*/  FMUL.FTZ R44, R44, R108.reuse ;  /* 0x0000006c2c2c7220 */ /* 0x080fe20000410000 */
[-C--:B------:R-:W-:Y:S01]  /*3300*/  FMUL.FTZ R45, R45, R108.reuse ;  /* 0x0000006c2d2d7220 */ /* 0x080fe20000410000 */
[--C-:B------:R-:W-:Y:S02]  /*3310*/  HADD2.F32 R123, -RZ, R98.reuse.H0_H0 ;  /* 0x20000062ff7b7230 */ /* 0x100fe40000004100 */
[----:B------:R-:W-:Y:S01]  /*3320*/  FMUL.FTZ R108, R47, R108 ;  /* 0x0000006c2f6c7220 */ /* 0x000fe20000410000 */
[--C-:B------:R-:W-:Y:S02]  /*3330*/  HADD2.F32 R66, -RZ, R99.reuse.H0_H0 ;  /* 0x20000063ff427230 */ /* 0x100fe40000004100 */
[----:B------:R-:W-:Y:S02]  /*3340*/  HADD2.F32 R46, -RZ, R98.H1_H1 ;  /* 0x30000062ff2e7230 */ /* 0x000fe40000004100 */
[----:B------:R-:W-:Y:S01]  /*3350*/  FMUL.FTZ R44, R44, R123 ;  /* 0x0000007b2c2c7220 */ /* 0x000fe20000410000 */
[----:B------:R-:W-:-:S02]  /*3360*/  HADD2.F32 R65, -RZ, R99.H1_H1 ;  /* 0x30000063ff417230 */ /* 0x000fc40000004100 */
[----:B------:R-:W-:Y:S01]  /*3370*/  FMUL.FTZ R45, R45, R66 ;  /* 0x000000422d2d7220 */ /* 0x000fe20000410000 */
[----:B------:R-:W-:Y:S02]  /*3380*/  FMUL.FTZ R46, R67, R46 ;  /* 0x0000002e432e7220 */ /* 0x000fe40000410000 */
[----:B------:R-:W-:-:S07]  /*3390*/  FMUL.FTZ R47, R108, R65 ;  /* 0x000000416c2f7220 */ /* 0x000fce0000410000 */
.L_x_26894:
[----:B------:R-:W0:Y:S02]  /*33a0*/  LDC.64 R66, c[0x0][0x3a8] ;  /* 0x0000ea00ff427b82 */ /* 0x000e240000000a00 */
[----:B0-----:R-:W-:-:S05]  /*33b0*/  IMAD.WIDE.U32 R66, R64, 0x10, R66 ;  /* 0x0000001040427825 */ /* 0x001fca00078e0042 */
[----:B------:R0:W-:Y:S02]  /*33c0*/  STG.E.128 desc[UR6][R66.64], R44 ;  /* 0x0000002c42007986 */ /* 0x0001e4000c101d06 */
.L_x_26892:
[----:B------:R-:W-:Y:S05]  /*33d0*/  BSYNC.RECONVERGENT B0 ;  /* 0x0000000000007941 */ /* 0x000fea0003800200 */
.L_x_26891:
[----:B------:R-:W-:Y:S01]  /*33e0*/  FADD.FTZ R64, RZ, R8 ;  /* 0x00000008ff407221 */ /* 0x000fe20000010000 */
[C---:B------:R-:W-:Y:S01]  /*33f0*/  ISETP.GT.U32.AND P6, PT, R0.reuse, 0xff, PT ;  /* 0x000000ff0000780c */ /* 0x040fe20003fc4070 */
[----:B------:R-:W-:Y:S01]  /*3400*/  BSSY.RECONVERGENT B0, `(.L_x_26895) ;  /* 0x00000ac000007945 */ /* 0x000fe20003800200 */
[----:B01234-:R-:W-:Y:S01]  /*3410*/  P2R R66, PR, RZ, 0x1 ;  /* 0x00000001ff427803 */ /* 0x01ffe20000000000 */
[----:B------:R-:W-:Y:S01]  /*3420*/  FADD.FTZ R65, R9, R64 ;  /* 0x0000004009417221 */ /* 0x000fe20000010000 */
[----:B------:R-:W-:-:S03]  /*3430*/  ISETP.GT.U32.AND P0, PT, R0, 0x17f, PT ;  /* 0x0000017f0000780c */ /* 0x000fc60003f04070 */
        /* <DEDUP_REMOVED lines=58> */
[--C-:B-----5:R-:W-:Y:S01]  /*37e0*/  FADD.FTZ R108, R8, -R64.reuse ;  /* 0x80000040086c7221 */ /* 0x120fe20000010000 */
        /* <DEDUP_REMOVED lines=18> */
[----:B------:R-:W-:Y:S01]  /*3910*/  ISETP.GT.U32.AND P6, PT, R0, 0x17f, PT ;  /* 0x0000017f0000780c */ /* 0x000fe20003fc4070 */
[--C-:B------:R-:W-:Y:S01]  /*3920*/  FADD.FTZ R66, R18, -R64.reuse ;  /* 0x8000004012427221 */ /* 0x100fe20000010000 */
[----:B------:R-:W-:Y:S01]  /*3930*/  FADD.FTZ R65, R19, -R64 ;  /* 0x8000004013417221 */ /* 0x000fe20000010000 */
        /* <DEDUP_REMOVED lines=65> */
[----:B------:R-:W-:-:S03]  /*3d50*/  HFMA2 R108, -RZ, RZ, 0, 0 ;  /* 0x00000000ff6c7431 */ /* 0x000fc600000001ff */
[----:B------:R-:W-:-:S04]  /*3d60*/  FFMA.FTZ R66, R66, R66, R67 ;  /* 0x0000004242427223 */ /* 0x000fc80000010043 */
[----:B------:R-:W-:Y:S01]  /*3d70*/  @P6 FFMA.FTZ R123, R65, R65, R66 ;  /* 0x00000041417b6223 */ /* 0x000fe20000010042 */
[----:B------:R-:W-:-:S04]  /*3d80*/  LOP3.LUT P6, RZ, R100, 0x1f, RZ, 0xc0, !PT ;  /* 0x0000001f64ff7812 */ /* 0x000fc800078cc0ff */
[----:B------:R-:W0:Y:S02]  /*3d90*/  SHFL.BFLY PT, R66, R123, 0x1, 0x1f ;  /* 0x0c201f007b427f89 */ /* 0x000e2400000e0000 */
[----:B0-----:R-:W-:Y:S01]  /*3da0*/  FADD.FTZ R125, R123, R66 ;  /* 0x000000427b7d7221 */ /* 0x001fe20000010000 */
[----:B------:R-:W-:-:S04]  /*3db0*/  LOP3.LUT R66, R100, 0x1f, RZ, 0xc0, !PT ;  /* 0x0000001f64427812 */ /* 0x000fc800078ec0ff */
        /* <DEDUP_REMOVED lines=16> */
.L_x_26896:
[----:B------:R-:W-:Y:S05]  /*3ec0*/  BSYNC.RECONVERGENT B0 ;  /* 0x0000000000007941 */ /* 0x000fea0003800200 */
.L_x_26895:
        /* <DEDUP_REMOVED lines=13> */
.L_x_26898:
[----:B------:R-:W-:Y:S05]  /*3fa0*/  BSYNC.RECONVERGENT B0 ;  /* 0x0000000000007941 */ /* 0x000fea0003800200 */
.L_x_26897:
[----:B------:R-:W1:Y:S01]  /*3fb0*/  SHFL.DOWN PT, R125, R108, 0x2, 0x1f ;  /* 0x08401f006c7d7f89 */ /* 0x000e6200000e0000 */
[----:B------:R-:W-:Y:S01]  /*3fc0*/  ISETP.NE.AND P6, PT, RZ, UR10, PT ;  /* 0x0000000aff007c0c */ /* 0x000fe2000bfc5270 */
[----:B------:R-:W-:Y:S02]  /*3fd0*/  BSSY.RECONVERGENT B0, `(.L_x_26899) ;  /* 0x000004a000007945 */ /* 0x000fe40003800200 */
[----:B0-----:R-:W0:Y:S04]  /*3fe0*/  SHFL.DOWN PT, R67, R64, 0x2, 0x1f ;  /* 0x08401f0040437f89 */ /* 0x001e2800000e0000 */
[----:B------:R-:W2:Y:S01]  /*3ff0*/  SHFL.DOWN PT, R132, R65, 0x2, 0x1f ;  /* 0x08401f0041847f89 */ /* 0x000ea200000e0000 */
[----:B-1----:R-:W-:Y:S02]  /*4000*/  IADD3 R66, PT, PT, R125, R108, RZ ;  /* 0x0000006c7d427210 */ /* 0x002fe40007ffe0ff */
[----:B------:R-:W-:-:S02]  /*4010*/  I2FP.F32.S32 R124, R125 ;  /* 0x0000007d007c7245 */ /* 0x000fc40000201400 */
[----:B------:R-:W-:Y:S01]  /*4020*/  I2FP.F32.S32 R122, R66 ;  /* 0x00000042007a7245 */ /* 0x000fe20000201400 */
[----:B------:R-:W1:Y:S01]  /*4030*/  SHFL.DOWN PT, R129, R66, 0x1, 0x1f ;  /* 0x08201f0042817f89 */ /* 0x000e6200000e0000 */
[----:B------:R-:W-:Y:S01]  /*4040*/  I2FP.F32.S32 R125, R108 ;  /* 0x0000006c007d7245 */ /* 0x000fe20000201400 */
[----:B0-----:R-:W-:Y:S01]  /*4050*/  FMUL.FTZ R126, R67, R124 ;  /* 0x0000007c437e7220 */ /* 0x001fe20000410000 */
[----:B------:R-:W0:Y:S01]  /*4060*/  MUFU.RCP R123, R122 ;  /* 0x0000007a007b7308 */ /* 0x000e220000001000 */
[----:B--2---:R-:W-:Y:S02]  /*4070*/  FADD.FTZ R132, R132, R65 ;  /* 0x0000004184847221 */ /* 0x004fe40000010000 */
        /* <DEDUP_REMOVED lines=19> */
[----:B------:R-:W-:-:S04]  /*41b0*/  FMUL.FTZ R122, R122, R67 ;  /* 0x000000437a7a7220 */ /* 0x000fc80000410000 */
[----:B------:R-:W-:Y:S01]  /*41c0*/  FMUL.FTZ R122, R122, R129 ;  /* 0x000000817a7a7220 */ /* 0x000fe20000410000 */
[----:B------:R-:W0:Y:S03]  /*41d0*/  SHFL.IDX PT, R66, R66, RZ, 0x1f ;  /* 0x00001fff42427589 */ /* 0x000e2600000e0000 */
        /* <DEDUP_REMOVED lines=8> */
[----:B------:R-:W-:-:S04]  /*4260*/  FADD.FTZ R65, R65, R130 ;  /* 0x0000008241417221 */ /* 0x000fc80000010000 */
[----:B------:R-:W0:Y:S04]  /*4270*/  MUFU.RSQ R100, R65 ;  /* 0x0000004100647308 */ /* 0x000e280000001400 */
[----:B------:R-:W1:Y:S08]  /*4280*/  @!P6 LDC.64 R126, c[0x0][0x3c0] ;  /* 0x0000f000ff7eeb82 */ /* 0x000e700000000a00 */
[----:B------:R-:W2:Y:S01]  /*4290*/  @!P6 LDC.64 R122, c[0x0][0x3c8] ;  /* 0x0000f200ff7aeb82 */ /* 0x000ea20000000a00 */
[----:B-1----:R-:W-:-:S05]  /*42a0*/  @!P6 IMAD.WIDE R126, R68, 0x4, R126 ;  /* 0x00000004447ee825 */ /* 0x002fca00078e027e */
[----:B------:R1:W-:Y:S01]  /*42b0*/  @!P6 STG.E desc[UR6][R126.64], R66 ;  /* 0x000000427e00e986 */ /* 0x0003e2000c101906 */
[----:B--2---:R-:W-:-:S05]  /*42c0*/  @!P6 IMAD.WIDE R122, R68, 0x4, R122 ;  /* 0x00000004447ae825 */ /* 0x004fca00078e027a */
[----:B0-----:R1:W-:Y:S01]  /*42d0*/  @!P6 STG.E desc[UR6][R122.64], R100 ;  /* 0x000000647a00e986 */ /* 0x0013e2000c101906 */
[----:B------:R-:W-:Y:S05]  /*42e0*/  @!P1 BRA `(.L_x_26900) ;  /* 0x0000000000609947 */ /* 0x000fea0003800000 */
[----:B------:R-:W0:Y:S01]  /*42f0*/  LDC.64 R146, c[0x0][0x428] ;  /* 0x00010a00ff927b82 */ /* 0x000e220000000a00 */
[--C-:B------:R-:W-:Y:S01]  /*4300*/  FADD.FTZ R129, R8, -R108.reuse ;  /* 0x8000006c08817221 */ /* 0x100fe20000010000 */
[--C-:B------:R-:W-:Y:S01]  /*4310*/  FADD.FTZ R135, R9, -R108.reuse ;  /* 0x8000006c09877221 */ /* 0x100fe20000010000 */
[--C-:B------:R-:W-:Y:S01]  /*4320*/  FADD.FTZ R133, R10, -R108.reuse ;  /* 0x8000006c0a857221 */ /* 0x100fe20000010000 */
[----:B-1----:R-:W-:Y:S01]  /*4330*/  FADD.FTZ R123, R11, -R108 ;  /* 0x8000006c0b7b7221 */ /* 0x002fe20000010000 */
[----:B------:R-:W-:Y:S02]  /*4340*/  HADD2.F32 R127, -RZ, R106.H0_H0 ;  /* 0x2000006aff7f7230 */ /* 0x000fe40000004100 */
[C---:B------:R-:W-:Y:S01]  /*4350*/  FMUL.FTZ R129, R100.reuse, R129 ;  /* 0x0000008164817220 */ /* 0x040fe20000410000 */
[----:B------:R-:W-:Y:S02]  /*4360*/  HADD2.F32 R64, -RZ, R62.H0_H0 ;  /* 0x2000003eff407230 */ /* 0x000fe40000004100 */
[----:B------:R-:W-:Y:S01]  /*4370*/  FMUL.FTZ R128, R100, R135 ;  /* 0x0000008764807220 */ /* 0x000fe20000410000 */
[----:B------:R-:W-:-:S02]  /*4380*/  HADD2.F32 R126, -RZ, R107.H0_H0 ;  /* 0x2000006bff7e7230 */ /* 0x000fc40000004100 */
[C---:B------:R-:W-:Y:S01]  /*4390*/  FMUL.FTZ R124, R100.reuse, R133 ;  /* 0x00000085647c7220 */ /* 0x040fe20000410000 */
[----:B------:R-:W-:Y:S02]  /*43a0*/  HADD2.F32 R65, -RZ, R137.H0_H0 ;  /* 0x20000089ff417230 */ /* 0x000fe40000004100 */
[----:B------:R-:W-:Y:S01]  /*43b0*/  FMUL.FTZ R123, R100, R123 ;  /* 0x0000007b647b7220 */ /* 0x000fe20000410000 */
[----:B------:R-:W-:Y:S02]  /*43c0*/  HADD2.F32 R66, -RZ, R106.H1_H1 ;  /* 0x3000006aff427230 */ /* 0x000fe40000004100 */
[----:B------:R-:W-:Y:S01]  /*43d0*/  FFMA.FTZ R64, R129, R127, R64 ;  /* 0x0000007f81407223 */ /* 0x000fe20000010040 */
[----:B------:R-:W-:Y:S02]  /*43e0*/  HADD2.F32 R125, -RZ, R63.H0_H0 ;  /* 0x2000003fff7d7230 */ /* 0x000fe40000004100 */
[----:B------:R-:W-:Y:S01]  /*43f0*/  FFMA.FTZ R65, R128, R126, R65 ;  /* 0x0000007e80417223 */ /* 0x000fe20000010041 */
[----:B------:R-:W-:-:S02]  /*4400*/  HADD2.F32 R67, -RZ, R107.H1_H1 ;  /* 0x3000006bff437230 */ /* 0x000fc40000004100 */
[----:B------:R-:W-:Y:S02]  /*4410*/  HADD2.F32 R122, -RZ, R137.H1_H1 ;  /* 0x30000089ff7a7230 */ /* 0x000fe40000004100 */
[----:B------:R-:W-:-:S03]  /*4420*/  FFMA.FTZ R66, R124, R66, R125 ;  /* 0x000000427c427223 */ /* 0x000fc6000001007d */
[----:B------:R-:W-:Y:S01]  /*4430*/  FFMA.FTZ R67, R123, R67, R122 ;  /* 0x000000437b437223 */ /* 0x000fe2000001007a */
[C---:B0-----:R-:W-:Y:S01]  /*4440*/  IMAD.WIDE.U32 R146, R86.reuse, 0x10, R146 ;  /* 0x0000001056927825 */ /* 0x041fe200078e0092 */
[----:B------:R-:W-:-:S04]  /*4450*/  IADD3 R86, PT, PT, R86, 0x80, RZ ;  /* 0x0000008056567810 */ /* 0x000fc80007ffe0ff */
[----:B------:R0:W-:Y:S03]  /*4460*/  STG.E.128 desc[UR6][R146.64], R64 ;  /* 0x0000004092007986 */ /* 0x0001e6000c101d06 */
.L_x_26900:
[----:B------:R-:W-:Y:S05]  /*4470*/  BSYNC.RECONVERGENT B0 ;  /* 0x0000000000007941 */ /* 0x000fea0003800200 */
.L_x_26899:
[----:B------:R-:W-:Y:S01]  /*4480*/  ISETP.NE.AND P1, PT, R101, RZ, PT ;  /* 0x000000ff6500720c */ /* 0x000fe20003f25270 */
[----:B------:R-:W-:-:S12]  /*4490*/  BSSY.RECONVERGENT B0, `(.L_x_26901) ;  /* 0x000001a000007945 */ /* 0x000fd80003800200 */
[----:B------:R-:W-:Y:S05]  /*44a0*/  @!P1 BRA `(.L_x_26902) ;  /* 0x0000000000609947 */ /* 0x000fea0003800000 */
[----:B0-----:R-:W0:Y:S01]  /*44b0*/  LDC.64 R146, c[0x0][0x428] ;  /* 0x00010a00ff927b82 */ /* 0x001e220000000a00 */
[--C-:B-1----:R-:W-:Y:S01]  /*44c0*/  FADD.FTZ R127, R12, -R108.reuse ;  /* 0x8000006c0c7f7221 */ /* 0x102fe20000010000 */
[--C-:B------:R-:W-:Y:S01]  /*44d0*/  FADD.FTZ R133, R13, -R108.reuse ;  /* 0x8000006c0d857221 */ /* 0x100fe20000010000 */
[--C-:B------:R-:W-:Y:S01]  /*44e0*/  FADD.FTZ R129, R14, -R108.reuse ;  /* 0x8000006c0e817221 */ /* 0x100fe20000010000 */
[----:B------:R-:W-:Y:S01]  /*44f0*/  FADD.FTZ R101, R15, -R108 ;  /* 0x8000006c0f657221 */ /* 0x000fe20000010000 */
        /* <DEDUP_REMOVED lines=19> */
.L_x_26902:
[----:B------:R-:W-:Y:S05]  /*4630*/  BSYNC.RECONVERGENT B0 ;  /* 0x0000000000007941 */ /* 0x000fea0003800200 */
.L_x_26901:
[----:B------:R-:W-:Y:S01]  /*4640*/  ISETP.NE.AND P1, PT, R102, RZ, PT ;  /* 0x000000ff6600720c */ /* 0x000fe20003f25270 */
[----:B------:R-:W-:-:S12]  /*4650*/  BSSY.RECONVERGENT B0, `(.L_x_26903) ;  /* 0x000001a000007945 */ /* 0x000fd80003800200 */
[----:B------:R-:W-:Y:S05]  /*4660*/  @!P1 BRA `(.L_x_26904) ;  /* 0x0000000000609947 */ /* 0x000fea0003800000 */
[----:B0-2---:R-:W0:Y:S01]  /*4670*/  LDC.64 R146, c[0x0][0x428] ;  /* 0x00010a00ff927b82 */ /* 0x005e220000000a00 */
[--C-:B------:R-:W-:Y:S01]  /*4680*/  FADD.FTZ R133, R16, -R108.reuse ;  /* 0x8000006c10857221 */ /* 0x100fe20000010000 */
[--C-:B-1----:R-:W-:Y:S01]  /*4690*/  FADD.FTZ R127, R17, -R108.reuse ;  /* 0x8000006c117f7221 */ /* 0x102fe20000010000 */
        /* <DEDUP_REMOVED lines=21> */
.L_x_26904:
[----:B------:R-:W-:Y:S05]  /*47f0*/  BSYNC.RECONVERGENT B0 ;  /* 0x0000000000007941 */ /* 0x000fea0003800200 */
.L_x_26903:
[----:B------:R-:W-:Y:S01]  /*4800*/  ISETP.NE.AND P1, PT, R103, RZ, PT ;  /* 0x000000ff6700720c */ /* 0x000fe20003f25270 */
[----:B------:R-:W-:-:S12]  /*4810*/  BSSY.RECONVERGENT B0, `(.L_x_26905) ;  /* 0x000001a000007945 */ /* 0x000fd80003800200 */
[----:B------:R-:W-:Y:S05]  /*4820*/  @!P1 BRA `(.L_x_26906) ;  /* 0x0000000000609947 */ /* 0x000fea0003800000 */
[----:B------:R-:W4:Y:S01]  /*4830*/  LDC.64 R132, c[0x0][0x428] ;  /* 0x00010a00ff847b82 */ /* 0x000f220000000a00 */
[--C-:B------:R-:W-:Y:S01]  /*4840*/  FADD.FTZ R125, R20, -R108.reuse ;  /* 0x8000006c147d7221 */ /* 0x100fe20000010000 */
[--C-:B------:R-:W-:Y:S01]  /*4850*/  FADD.FTZ R129, R21, -R108.reuse ;  /* 0x8000006c15817221 */ /* 0x100fe20000010000 */
[--C-:B------:R-:W-:Y:S01]  /*4860*/  FADD.FTZ R103, R22, -R108.reuse ;  /* 0x8000006c16677221 */ /* 0x100fe20000010000 */
[----:B-1----:R-:W-:Y:S01]  /*4870*/  FADD.FTZ R127, R23, -R108 ;  /* 0x8000006c177f7221 */ /* 0x002fe20000010000 */
[----:B------:R-:W-:Y:S02]  /*4880*/  HADD2.F32 R123, -RZ, R113.H0_H0 ;  /* 0x20000071ff7b7230 */ /* 0x000fe40000004100 */
[C---:B------:R-:W-:Y:S01]  /*4890*/  FMUL.FTZ R125, R100.reuse, R125 ;  /* 0x0000007d647d7220 */ /* 0x040fe20000410000 */
[----:B0-23--:R-:W-:Y:S02]  /*48a0*/  HADD2.F32 R64, -RZ, R56.H0_H0 ;  /* 0x20000038ff407230 */ /* 0x00dfe40000004100 */
        /* <DEDUP_REMOVED lines=13> */
[C---:B----4-:R-:W-:Y:S01]  /*4980*/  IMAD.WIDE.U32 R132, R86.reuse, 0x10, R132 ;  /* 0x0000001056847825 */ /* 0x050fe200078e0084 */
[----:B------:R-:W-:-:S04]  /*4990*/  IADD3 R86, PT, PT, R86, 0x80, RZ ;  /* 0x0000008056567810 */ /* 0x000fc80007ffe0ff */
[----:B------:R4:W-:Y:S03]  /*49a0*/  STG.E.128 desc[UR6][R132.64], R64 ;  /* 0x0000004084007986 */ /* 0x0009e6000c101d06 */
.L_x_26906:
[----:B------:R-:W-:Y:S05]  /*49b0*/  BSYNC.RECONVERGENT B0 ;  /* 0x0000000000007941 */ /* 0x000fea0003800200 */
.L_x_26905:
[----:B------:R-:W-:Y:S01]  /*49c0*/  ISETP.NE.AND P1, PT, R104, RZ, PT ;  /* 0x000000ff6800720c */ /* 0x000fe20003f25270 */
[----:B------:R-:W-:-:S12]  /*49d0*/  BSSY.RECONVERGENT B0, `(.L_x_26907) ;  /* 0x000001a000007945 */ /* 0x000fd80003800200 */
[----:B------:R-:W-:Y:S05]  /*49e0*/  @!P1 BRA `(.L_x_26908) ;  /* 0x0000000000609947 */ /* 0x000fea0003800000 */
[----:B----4-:R-:W4:Y:S01]  /*49f0*/  LDC.64 R132, c[0x0][0x428] ;  /* 0x00010a00ff847b82 */ /* 0x010f220000000a00 */
        /* <DEDUP_REMOVED lines=23> */
.L_x_26908:
[----:B------:R-:W-:Y:S05]  /*4b70*/  BSYNC.RECONVERGENT B0 ;  /* 0x0000000000007941 */ /* 0x000fea0003800200 */
.L_x_26907:
[----:B------:R-:W-:Y:S01]  /*4b80*/  ISETP.NE.AND P1, PT, R105, RZ, PT ;  /* 0x000000ff6900720c */ /* 0x000fe20003f25270 */
[----:B------:R-:W-:-:S12]  /*4b90*/  BSSY.RECONVERGENT B0, `(.L_x_26909) ;  /* 0x000001a000007945 */ /* 0x000fd80003800200 */
[----:B------:R-:W-:Y:S05]  /*4ba0*/  @!P1 BRA `(.L_x_26910) ;  /* 0x0000000000609947 */ /* 0x000fea0003800000 */
[----:B------:R-:W5:Y:S01]  /*4bb0*/  LDC.64 R128, c[0x0][0x428] ;  /* 0x00010a00ff807b82 */ /* 0x000f620000000a00 */
[--C-:B-1----:R-:W-:Y:S01]  /*4bc0*/  FADD.FTZ R123, R28, -R108.reuse ;  /* 0x8000006c1c7b7221 */ /* 0x102fe20000010000 */
[--C-:B------:R-:W-:Y:S01]  /*4bd0*/  FADD.FTZ R127, R29, -R108.reuse ;  /* 0x8000006c1d7f7221 */ /* 0x100fe20000010000 */
[--C-:B------:R-:W-:Y:S01]  /*4be0*/  FADD.FTZ R103, R30, -R108.reuse ;  /* 0x8000006c1e677221 */ /* 0x100fe20000010000 */
[----:B------:R-:W-:Y:S01]  /*4bf0*/  FADD.FTZ R125, R31, -R108 ;  /* 0x8000006c1f7d7221 */ /* 0x000fe20000010000 */
[----:B------:R-:W-:Y:S02]  /*4c00*/  HADD2.F32 R105, -RZ, R117.H0_H0 ;  /* 0x20000075ff697230 */ /* 0x000fe40000004100 */
[C---:B------:R-:W-:Y:S01]  /*4c10*/  FMUL.FTZ R123, R100.reuse, R123 ;  /* 0x0000007b647b7220 */ /* 0x040fe20000410000 */
[----:B0-234-:R-:W-:Y:S02]  /*4c20*/  HADD2.F32 R64, -RZ, R52.H0_H0 ;  /* 0x20000034ff407230 */ /* 0x01dfe40000004100 */
        /* <DEDUP_REMOVED lines=13> */
[C---:B-----5:R-:W-:Y:S01]  /*4d00*/  IMAD.WIDE.U32 R128, R86.reuse, 0x10, R128 ;  /* 0x0000001056807825 */ /* 0x060fe200078e0080 */
[----:B------:R-:W-:-:S04]  /*4d10*/  IADD3 R86, PT, PT, R86, 0x80, RZ ;  /* 0x0000008056567810 */ /* 0x000fc80007ffe0ff */
[----:B------:R0:W-:Y:S03]  /*4d20*/  STG.E.128 desc[UR6][R128.64], R64 ;  /* 0x0000004080007986 */ /* 0x0001e6000c101d06 */
.L_x_26910:
[----:B------:R-:W-:Y:S05]  /*4d30*/  BSYNC.RECONVERGENT B0 ;  /* 0x0000000000007941 */ /* 0x000fea0003800200 */
.L_x_26909:
[----:B------:R-:W-:Y:S04]  /*4d40*/  BSSY.RECONVERGENT B0, `(.L_x_26911) ;  /* 0x000001a000007945 */ /* 0x000fe80003800200 */
        /* <DEDUP_REMOVED lines=8> */
[----:B--234-:R-:W-:Y:S02]  /*4dd0*/  HADD2.F32 R64, -RZ, R50.H0_H0 ;  /* 0x20000032ff407230 */ /* 0x01cfe40000004100 */
        /* <DEDUP_REMOVED lines=16> */
.L_x_26912:
[----:B------:R-:W-:Y:S05]  /*4ee0*/  BSYNC.RECONVERGENT B0 ;  /* 0x0000000000007941 */ /* 0x000fea0003800200 */
.L_x_26911:
        /* <DEDUP_REMOVED lines=26> */
.L_x_26914:
[----:B------:R-:W-:Y:S05]  /*5090*/  BSYNC.RECONVERGENT B0 ;  /* 0x0000000000007941 */ /* 0x000fea0003800200 */
.L_x_26913:
        /* <DEDUP_REMOVED lines=26> */
.L_x_26916:
[----:B------:R-:W-:Y:S05]  /*5240*/  BSYNC.RECONVERGENT B0 ;  /* 0x0000000000007941 */ /* 0x000fea0003800200 */
.L_x_26915:
[----:B------:R-:W-:Y:S04]  /*5250*/  BSSY.RECONVERGENT B0, `(.L_x_26917) ;  /* 0x0000011000007945 */ /* 0x000fe80003800200 */
[----:B------:R-:W-:Y:S05]  /*5260*/  @!P5 BRA `(.L_x_26918) ;  /* 0x00000000003cd947 */ /* 0x000fea0003800000 */
[----:B------:R-:W5:Y:S01]  /*5270*/  LDC.64 R104, c[0x0][0x428] ;  /* 0x00010a00ff687b82 */ /* 0x000f620000000a00 */
[--C-:B------:R-:W-:Y:S01]  /*5280*/  FADD.FTZ R103, R44, -R108.reuse ;  /* 0x8000006c2c677221 */ /* 0x100fe20000010000 */
[--C-:B0-234-:R-:W-:Y:S01]  /*5290*/  FADD.FTZ R65, R45, -R108.reuse ;  /* 0x8000006c2d417221 */ /* 0x11dfe20000010000 */
[--C-:B------:R-:W-:Y:S01]  /*52a0*/  FADD.FTZ R67, R46, -R108.reuse ;  /* 0x8000006c2e437221 */ /* 0x100fe20000010000 */
[----:B------:R-:W-:Y:S01]  /*52b0*/  FADD.FTZ R101, R47, -R108 ;  /* 0x8000006c2f657221 */ /* 0x000fe20000010000 */
[C---:B------:R-:W-:Y:S01]  /*52c0*/  FMUL.FTZ R64, R100.reuse, R103 ;  /* 0x0000006764407220 */ /* 0x040fe20000410000 */
[C---:B------:R-:W-:Y:S01]  /*52d0*/  FMUL.FTZ R65, R100.reuse, R65 ;  /* 0x0000004164417220 */ /* 0x040fe20000410000 */
[C---:B------:R-:W-:Y:S01]  /*52e0*/  FMUL.FTZ R67, R100.reuse, R67 ;  /* 0x0000004364437220 */ /* 0x040fe20000410000 */
[----:B-1----:R-:W-:Y:S01]  /*52f0*/  FMUL.FTZ R100, R100, R101 ;  /* 0x0000006564647220 */ /* 0x002fe20000410000 */
[----:B------:R-:W-:Y:S01]  /*5300*/  FFMA.FTZ R64, R64, R74, R71 ;  /* 0x0000004a40407223 */ /* 0x000fe20000010047 */
[----:B------:R-:W-:Y:S01]  /*5310*/  FFMA.FTZ R65, R65, R75, R78 ;  /* 0x0000004b41417223 */ /* 0x000fe2000001004e */
[----:B------:R-:W-:Y:S01]  /*5320*/  FFMA.FTZ R66, R67, R73, R72 ;  /* 0x0000004943427223 */ /* 0x000fe20000010048 */
[----:B------:R-:W-:Y:S01]  /*5330*/  FFMA.FTZ R67, R100, R76, R77 ;  /* 0x0000004c64437223 */ /* 0x000fe2000001004d */
[----:B-----5:R-:W-:-:S05]  /*5340*/  IMAD.WIDE.U32 R104, R86, 0x10, R104 ;  /* 0x0000001056687825 */ /* 0x020fca00078e0068 */
[----:B------:R0:W-:Y:S02]  /*5350*/  STG.E.128 desc[UR6][R104.64], R64 ;  /* 0x0000004068007986 */ /* 0x0001e4000c101d06 */
.L_x_26918:
[----:B------:R-:W-:Y:S05]  /*5360*/  BSYNC.RECONVERGENT B0 ;  /* 0x0000000000007941 */ /* 0x000fea0003800200 */
.L_x_26917:
[----:B0-234-:R-:W0:Y:S01]  /*5370*/  LDC.64 R64, c[0x0][0x380] ;  /* 0x0000e000ff407b82 */ /* 0x01de220000000a00 */
[----:B------:R-:W-:Y:S01]  /*5380*/  UPLOP3.LUT UP0, UPT, UPT, UPT, UP0, 0x40, 0x4 ;  /* 0x000000000004789c */ /* 0x000fe20003f0e800 */
[----:B0-----:R-:W-:-:S04]  /*5390*/  IADD3 R68, PT, PT, R68, R64, RZ ;  /* 0x0000004044447210 */ /* 0x001fc80007ffe0ff */
[----:B------:R-:W-:-:S13]  /*53a0*/  ISETP.GE.AND P1, PT, R68, R65, PT ;  /* 0x000000414400720c */ /* 0x000fda0003f26270 */
[----:B------:R-:W-:Y:S05]  /*53b0*/  @!P1 BRA `(.L_x_26919) ;  /* 0xffffffc400449947 */ /* 0x000fea000383ffff */
[----:B------:R-:W-:Y:S05]  /*53c0*/  EXIT ;  /* 0x000000000000794d */ /* 0x000fea0003800000 */
.L_x_26920:
        /* <DEDUP_REMOVED lines=11> */
.L_x_34112:


//--------------------- .text._ZN10layer_norm13ln_fwd_kernelINS_13Kernel_traitsI6__halfffffjLj5120ELj1ELj1ELj4ELj16ENS_18Kernel_traits_baseILj5120ES2_ffffjLj128EEEEELb0ELb1ELb0ELb1EEEvNS_9FwdParamsE --------------------------
	.section	.text._ZN10layer_norm13ln_fwd_kernelINS_13Kernel_traitsI6__halfffffjLj5120ELj1ELj1ELj4ELj16ENS_18Kernel_traits_baseILj5120ES2_ffffjLj128EEEEELb0ELb1ELb0ELb1EEEvNS_9FwdParamsE,"ax",@progbits
	.align	128
        .global         _ZN10layer_norm13ln_fwd_kernelINS_13Kernel_traitsI6__halfffffjLj5120ELj1ELj1ELj4ELj16ENS_18Kernel_traits_baseILj5120ES2_ffffjLj128EEEEELb0ELb1ELb0ELb1EEEvNS_9FwdParamsE
        .type           _ZN10layer_norm13ln_fwd_kernelINS_13Kernel_traitsI6__halfffffjLj5120ELj1ELj1ELj4ELj16ENS_18Kernel_traits_baseILj5120ES2_ffffjLj128EEEEELb0ELb1ELb0ELb1EEEvNS_9FwdParamsE,@function
        .size           _ZN10layer_norm13ln_fwd_kernelINS_13Kernel_traitsI6__halfffffjLj5120ELj1ELj1ELj4ELj16ENS_18Kernel_traits_baseILj5120ES2_ffffjLj128EEEEELb0ELb1ELb0ELb1EEEvNS_9FwdParamsE,(.L_x_34113 - _ZN10layer_norm13ln_fwd_kernelINS_13Kernel_traitsI6__halfffffjLj5120ELj1ELj1ELj4ELj16ENS_18Kernel_traits_baseILj5120ES2_ffffjLj128EEEEELb0ELb1ELb0ELb1EEEvNS_9FwdParamsE)
        .other          _ZN10layer_norm13ln_fwd_kernelINS_13Kernel_traitsI6__halfffffjLj5120ELj1ELj1ELj4ELj16ENS_18Kernel_traits_baseILj5120ES2_ffffjLj128EEEEELb0ELb1ELb0ELb1EEEvNS_9FwdParamsE,@"STO_CUDA_ENTRY STV_DEFAULT"
_ZN10layer_norm13ln_fwd_kernelINS_13Kernel_traitsI6__halfffffjLj5120ELj1ELj1ELj4ELj16ENS_18Kernel_traits_baseILj5120ES2_ffffjLj128EEEEELb0ELb1ELb0ELb1EEEvNS_9FwdParamsE:
.text._ZN10layer_norm13ln_fwd_kernelINS_13Kernel_traitsI6__halfffffjLj5120ELj1ELj1ELj4ELj16ENS_18Kernel_traits_baseILj5120ES2_ffffjLj128EEEEELb0ELb1ELb0ELb1EEEvNS_9FwdParamsE:
        /* <DEDUP_REMOVED lines=13> */
[----:B------:R2:W5:Y:S01]  /*00d0*/  LDG.E.64 R8, desc[UR6][R2.64] ;  /* 0x0000000602087981 */ /* 0x000562000c1e1b00 */
[----:B0-----:R-:W-:-:S03]  /*00e0*/  IMAD.WIDE.U32 R30, R103, 0x8, R30 ;  /* 0x00000008671e7825 */ /* 0x001fc600078e001e */
[----:B------:R2:W5:Y:S04]  /*00f0*/  LDG.E.64 R10, desc[UR6][R2.64+0x400] ;  /* 0x00040006020a7981 */ /* 0x000568000c1e1b00 */
        /* <DEDUP_REMOVED lines=30> */
.L_x_26921:
[----:B------:R-:W2:Y:S08]  /*02e0*/  LDC.64 R4, c[0x0][0x3e8] ;  /* 0x0000fa00ff047b82 */ /* 0x000eb00000000a00 */
[----:B------:R-:W0:Y:S01]  /*02f0*/  LDC.64 R2, c[0x0][0x3d0] ;  /* 0x0000f400ff027b82 */ /* 0x000e220000000a00 */
[----:B--2---:R-:W-:-:S05]  /*0300*/  IMAD.WIDE.U32 R30, R103, 0x8, R4 ;  /* 0x00000008671e7825 */ /* 0x004fca00078e0004 */
[----:B------:R-:W5:Y:S01]  /*0310*/  LDG.E.64 R60, desc[UR6][R30.64] ;  /* 0x000000061e3c7981 */ /* 0x000f62000c1e1b00 */
[----:B0-----:R-:W-:-:S03]  /*0320*/  IMAD.WIDE.U32 R2, R103, 0x8, R2 ;  /* 0x0000000867027825 */ /* 0x001fc600078e0002 */
        /* <DEDUP_REMOVED lines=8> */
[----:B------:R-:W5:Y:S01]  /*03b0*/  LDG.E.64 R28, desc[UR6][R30.64+0x2400] ;  /* 0x002400061e1c7981 */ /* 0x000f62000c1e1b00 */
[----:B------:R-:W-:-:S02]  /*03c0*/  CS2R R32, SRZ ;  /* 0x0000000000207805 */ /* 0x000fc4000001ff00 */
[----:B------:R-:W-:Y:S02]  /*03d0*/  CS2R R34, SRZ ;  /* 0x0000000000227805 */ /* 0x000fe4000001ff00 */
[----:B------:R-:W-:Y:S01]  /*03e0*/  CS2R R36, SRZ ;  /* 0x0000000000247805 */ /* 0x000fe2000001ff00 */
[----:B------:R-:W5:Y:S01]  /*03f0*/  LDG.E.64 R8, desc[UR6][R2.64] ;  /* 0x0000000602087981 */ /* 0x000f62000c1e1b00 */
[----:B------:R-:W-:Y:S02]  /*0400*/  CS2R R38, SRZ ;  /* 0x0000000000267805 */ /* 0x000fe4000001ff00 */
[----:B------:R-:W-:Y:S02]  /*0410*/  CS2R R40, SRZ ;  /* 0x0000000000287805 */ /* 0x000fe4000001ff00 */
[----:B------:R-:W-:Y:S01]  /*0420*/  CS2R R42, SRZ ;  /* 0x00000000002a7805 */ /* 0x000fe2000001ff00 */
[----:B------:R-:W5:Y:S01]  /*0430*/  LDG.E.64 R10, desc[UR6][R2.64+0x400] ;  /* 0x00040006020a7981 */ /* 0x000f62000c1e1b00 */
[----:B------:R-:W-:-:S02]  /*0440*/  CS2R R44, SRZ ;  /* 0x00000000002c7805 */ /* 0x000fc4000001ff00 */
[----:B------:R-:W-:Y:S02]  /*0450*/  CS2R R46, SRZ ;  /* 0x00000000002e7805 */ /* 0x000fe4000001ff00 */
[----:B------:R-:W-:Y:S01]  /*0460*/  CS2R R48, SRZ ;  /* 0x0000000000307805 */ /* 0x000fe2000001ff00 */
        /* <DEDUP_REMOVED lines=9> */
.L_x_26922:
[----:B------:R-:W0:Y:S02]  /*0500*/  LDCU UR4, c[0x0][0x384] ;  /* 0x00007080ff0477ac */ /* 0x000e240008000800 */
[----:B0-----:R-:W-:-:S13]  /*0510*/  ISETP.GE.AND P0, PT, R0, UR4, PT ;  /* 0x0000000400007c0c */ /* 0x001fda000bf06270 */
[----:B------:R-:W-:Y:S05]  /*0520*/  @P0 EXIT ;  /* 0x000000000000094d */ /* 0x000fea0003800000 */
[----:B-----5:R-:W-:Y:S01]  /*0530*/  MOV R100, R6 ;  /* 0x0000000600647202 */ /* 0x020fe20000000f00 */
[----:B------:R-:W0:Y:S01]  /*0540*/  LDCU UR10, c[0x0][0x388] ;  /* 0x00007100ff0a77ac */ /* 0x000e220008000800 */
[----:B------:R-:W-:Y:S02]  /*0550*/  MOV R97, R4 ;  /* 0x0000000400617202 */ /* 0x000fe40000000f00 */
[----:B------:R-:W-:Y:S01]  /*0560*/  MOV R98, R7 ;  /* 0x0000000700627202 */ /* 0x000fe20000000f00 */
[----:B------:R-:W1:Y:S01]  /*0570*/  LDCU.U8 UR11, c[0x0][0x410] ;  /* 0x00008200ff0b77ac */ /* 0x000e620008000000 */
[----:B------:R-:W-:Y:S02]  /*0580*/  SHF.R.U64 R6, R6, 0x10, R7 ;  /* 0x0000001006067819 */ /* 0x000fe40000001207 */
[----:B------:R-:W-:Y:S01]  /*0590*/  MOV R96, R5 ;  /* 0x0000000500607202 */ /* 0x000fe20000000f00 */
[----:B------:R-:W3:Y:S01]  /*05a0*/  LDCU UR12, c[0x0][0x400] ;  /* 0x00008000ff0c77ac */ /* 0x000ee20008000800 */
[----:B------:R-:W-:-:S02]  /*05b0*/  SHF.R.U64 R4, R4, 0x10, R5 ;  /* 0x0000001004047819 */ /* 0x000fc40000001205 */
[----:B------:R-:W-:Y:S01]  /*05c0*/  SHF.R.U32.HI R7, RZ, 0x10, R7 ;  /* 0x00000010ff077819 */ /* 0x000fe20000011607 */
[----:B------:R-:W4:Y:S01]  /*05d0*/  LDCU.64 UR8, c[0x0][0x3a0] ;  /* 0x00007400ff0877ac */ /* 0x000f220008000a00 */
[----:B------:R-:W-:Y:S02]  /*05e0*/  SHF.R.U32.HI R93, RZ, 0x10, R5 ;  /* 0x00000010ff5d7819 */ /* 0x000fe40000011605 */
[----:B------:R-:W-:Y:S01]  /*05f0*/  PRMT R98, R6, 0x5410, R98 ;  /* 0x0000541006627816 */ /* 0x000fe20000000062 */
[----:B------:R-:W-:Y:S01]  /*0600*/  UPLOP3.LUT UP0, UPT, UPT, UPT, UPT, 0x40, 0x4 ;  /* 0x000000000004789c */ /* 0x000fe20003f0e870 */
[----:B------:R-:W-:Y:S02]  /*0610*/  PRMT R96, R4, 0x5410, R96 ;  /* 0x0000541004607816 */ /* 0x000fe40000000060 */
[----:B------:R-:W-:Y:S02]  /*0620*/  PRMT R97, R97, 0x5410, R7 ;  /* 0x0000541061617816 */ /* 0x000fe40000000007 */
[----:B------:R-:W-:-:S02]  /*0630*/  PRMT R93, R93, 0x5410, R93 ;  /* 0x000054105d5d7816 */ /* 0x000fc4000000005d */
[----:B------:R-:W-:Y:S02]  /*0640*/  MOV R4, R60 ;  /* 0x0000003c00047202 */ /* 0x000fe40000000f00 */
[----:B------:R-:W-:Y:S02]  /*0650*/  MOV R5, R61 ;  /* 0x0000003d00057202 */ /* 0x000fe40000000f00 */
[----:B------:R-:W-:Y:S02]  /*0660*/  MOV R6, R58 ;  /* 0x0000003a00067202 */ /* 0x000fe40000000f00 */
[----:B------:R-:W-:Y:S02]  /*0670*/  MOV R7, R59 ;  /* 0x0000003b00077202 */ /* 0x000fe40000000f00 */
[----:B------:R-:W-:Y:S02]  /*0680*/  PRMT R93, R4, 0x7610, R93 ;  /* 0x00007610045d7816 */ /* 0x000fe4000000005d */
[----:B------:R-:W-:-:S02]  /*0690*/  PRMT R92, R6, 0x5410, R5 ;  /* 0x00005410065c7816 */ /* 0x000fc40000000005 */
[----:B------:R-:W-:Y:S02]  /*06a0*/  PRMT R91, R91, 0x5410, R7 ;  /* 0x000054105b5b7816 */ /* 0x000fe40000000007 */
[----:B------:R-:W-:Y:S02]  /*06b0*/  MOV R4, R56 ;  /* 0x0000003800047202 */ /* 0x000fe40000000f00 */
[----:B------:R-:W-:Y:S02]  /*06c0*/  MOV R5, R57 ;  /* 0x0000003900057202 */ /* 0x000fe40000000f00 */
[----:B------:R-:W-:Y:S02]  /*06d0*/  MOV R6, R54 ;  /* 0x0000003600067202 */ /* 0x000fe40000000f00 */
[----:B------:R-:W-:Y:S02]  /*06e0*/  MOV R7, R55 ;  /* 0x0000003700077202 */ /* 0x000fe40000000f00 */
[----:B------:R-:W-:-:S02]  /*06f0*/  PRMT R91, R4, 0x7610, R91 ;  /* 0x00007610045b7816 */ /* 0x000fc4000000005b */
[----:B------:R-:W-:Y:S02]  /*0700*/  PRMT R90, R6, 0x5410, R5 ;  /* 0x00005410065a7816 */ /* 0x000fe40000000005 */
[----:B------:R-:W-:Y:S02]  /*0710*/  PRMT R89, R89, 0x5410, R7 ;  /* 0x0000541059597816 */ /* 0x000fe40000000007 */
[----:B------:R-:W-:Y:S02]  /*0720*/  MOV R4, R62 ;  /* 0x0000003e00047202 */ /* 0x000fe40000000f00 */
[----:B------:R-:W-:Y:S02]  /*0730*/  MOV R5, R63 ;  /* 0x0000003f00057202 */ /* 0x000fe40000000f00 */
[----:B------:R-:W-:Y:S02]  /*0740*/  MOV R6, R52 ;  /* 0x0000003400067202 */ /* 0x000fe40000000f00 */
[----:B------:R-:W-:-:S02]  /*0750*/  MOV R7, R53 ;  /* 0x0000003500077202 */ /* 0x000fc40000000f00 */
[----:B------:R-:W-:Y:S02]  /*0760*/  PRMT R89, R4, 0x7610, R89 ;  /* 0x0000761004597816 */ /* 0x000fe40000000059 */
[----:B------:R-:W-:Y:S02]  /*0770*/  PRMT R88, R6, 0x5410, R5 ;  /* 0x0000541006587816 */ /* 0x000fe40000000005 */
[----:B------:R-:W-:Y:S02]  /*0780*/  MOV R4, R50 ;  /* 0x0000003200047202 */ /* 0x000fe40000000f00 */
[----:B------:R-:W-:Y:S02]  /*0790*/  MOV R5, R51 ;  /* 0x0000003300057202 */ /* 0x000fe40000000f00 */
[----:B------:R-:W-:Y:S02]  /*07a0*/  PRMT R87, R87, 0x5410, R7 ;  /* 0x0000541057577816 */ /* 0x000fe40000000007 */
[----:B------:R-:W-:-:S02]  /*07b0*/  SHF.R.U64 R86, R48, 0x10, R49 ;  /* 0x0000001030567819 */ /* 0x000fc40000001231 */
[----:B------:R-:W-:Y:S02]  /*07c0*/  PRMT R87, R4, 0x7610, R87 ;  /* 0x0000761004577816 */ /* 0x000fe40000000057 */
[----:B------:R-:W-:Y:S02]  /*07d0*/  PRMT R86, R86, 0x5410, R5 ;  /* 0x0000541056567816 */ /* 0x000fe40000000005 */
[----:B------:R-:W2:Y:S01]  /*07e0*/  LDC.64 R4, c[0x0][0x3e0] ;  /* 0x0000f800ff047b82 */ /* 0x000ea20000000a00 */
[----:B------:R-:W-:Y:S02]  /*07f0*/  SHF.R.U32.HI R85, RZ, 0x10, R49 ;  /* 0x00000010ff557819 */ /* 0x000fe40000011631 */
[----:B------:R-:W-:Y:S02]  /*0800*/  SHF.R.U64 R6, R46, 0x10, R47 ;  /* 0x000000102e067819 */ /* 0x000fe4000000122f */
[----:B------:R-:W-:Y:S02]  /*0810*/  PRMT R85, R85, 0x5410, R85 ;  /* 0x0000541055557816 */ /* 0x000fe40000000055 */
[----:B------:R-:W-:-:S02]  /*0820*/  SHF.R.U32.HI R83, RZ, 0x10, R45 ;  /* 0x00000010ff537819 */ /* 0x000fc4000001162d */
[----:B------:R-:W-:Y:S02]  /*0830*/  PRMT R85, R6, 0x7610, R85 ;  /* 0x0000761006557816 */ /* 0x000fe40000000055 */
[----:B------:R-:W-:Y:S02]  /*0840*/  SHF.R.U32.HI R84, RZ, 0x10, R47 ;  /* 0x00000010ff547819 */ /* 0x000fe4000001162f */
[----:B------:R-:W-:Y:S02]  /*0850*/  SHF.R.U64 R7, R44, 0x10, R45 ;  /* 0x000000102c077819 */ /* 0x000fe4000000122d */
[----:B------:R-:W-:Y:S02]  /*0860*/  PRMT R83, R83, 0x5410, R83 ;  /* 0x0000541053537816 */ /* 0x000fe40000000053 */
[----:B------:R-:W-:Y:S02]  /*0870*/  SHF.R.U64 R6, R42, 0x10, R43 ;  /* 0x000000102a067819 */ /* 0x000fe4000000122b */
[----:B------:R-:W-:-:S02]  /*0880*/  SHF.R.U64 R81, R38, 0x10, R39 ;  /* 0x0000001026517819 */ /* 0x000fc40000001227 */
[----:B------:R-:W-:Y:S02]  /*0890*/  PRMT R84, R7, 0x5410, R84 ;  /* 0x0000541007547816 */ /* 0x000fe40000000054 */
[----:B------:R-:W-:Y:S02]  /*08a0*/  PRMT R83, R6, 0x7610, R83 ;  /* 0x0000761006537816 */ /* 0x000fe40000000053 */
[----:B------:R-:W-:Y:S02]  /*08b0*/  SHF.R.U32.HI R82, RZ, 0x10, R43 ;  /* 0x00000010ff527819 */ /* 0x000fe4000001162b */
[----:B------:R-:W-:Y:S02]  /*08c0*/  SHF.R.U32.HI R7, RZ, 0x10, R41 ;  /* 0x00000010ff077819 */ /* 0x000fe40000011629 */
[----:B------:R-:W-:Y:S02]  /*08d0*/  PRMT R81, R81, 0x5410, R81 ;  /* 0x0000541051517816 */ /* 0x000fe40000000051 */
[----:B------:R-:W-:-:S02]  /*08e0*/  SHF.R.U32.HI R6, RZ, 0x10, R39 ;  /* 0x00000010ff067819 */ /* 0x000fc40000011627 */
[----:B--2---:R-:W-:Y:S02]  /*08f0*/  ISETP.NE.U32.AND P0, PT, R4, RZ, PT ;  /* 0x000000ff0400720c */ /* 0x004fe40003f05070 */
        /* <DEDUP_REMOVED lines=9> */
[----:B------:R-:W-:Y:S02]  /*0990*/  MOV R108, R18 ;  /* 0x00000012006c7202 */ /* 0x000fe40000000f00 */
[----:B------:R-:W-:-:S02]  /*09a0*/  MOV R106, R22 ;  /* 0x00000016006a7202 */ /* 0x000fc40000000f00 */
        /* <DEDUP_REMOVED lines=22> */
[----:B------:R-:W-:Y:S02]  /*0b10*/  PRMT R82, R7, 0x5410, R82 ;  /* 0x0000541007527816 */ /* 0x000fe40000000052 */
[----:B------:R-:W-:-:S02]  /*0b20*/  PRMT R81, R6, 0x7610, R81 ;  /* 0x0000761006517816 */ /* 0x000fc40000000051 */
[----:B------:R-:W-:Y:S02]  /*0b30*/  ISETP.NE.AND.EX P0, PT, R5, RZ, PT, P0 ;  /* 0x000000ff0500720c */ /* 0x000fe40003f05300 */
        /* <DEDUP_REMOVED lines=8> */
[----:B------:R-:W-:Y:S02]  /*0bc0*/  SHF.R.U32.HI R17, RZ, 0x10, R17 ;  /* 0x00000010ff117819 */ /* 0x000fe40000011611 */
[----:B------:R-:W-:Y:S02]  /*0bd0*/  SHF.R.U32.HI R19, RZ, 0x10, R19 ;  /* 0x00000010ff137819 */ /* 0x000fe40000011613 */
[----:B------:R-:W-:-:S02]  /*0be0*/  SHF.R.U32.HI R23, RZ, 0x10, R23 ;  /* 0x00000010ff177819 */ /* 0x000fc40000011617 */
[--C-:B------:R-:W-:Y:S02]  /*0bf0*/  SHF.R.U64 R80, R36, 0x10, R37.reuse ;  /* 0x0000001024507819 */ /* 0x100fe40000001225 */
[----:B------:R-:W-:Y:S02]  /*0c00*/  SHF.R.U32.HI R7, RZ, 0x10, R37 ;  /* 0x00000010ff077819 */ /* 0x000fe40000011625 */
[--C-:B------:R-:W-:Y:S02]  /*0c10*/  SHF.R.U64 R144, R34, 0x10, R35.reuse ;  /* 0x0000001022907819 */ /* 0x100fe40000001223 */
        /* <DEDUP_REMOVED lines=28> */
[----:B------:R-:W-:Y:S02]  /*0de0*/  SHF.R.U32.HI R146, RZ, 0x10, R3 ;  /* 0x00000010ff927819 */ /* 0x000fe40000011603 */
[----:B------:R-:W-:Y:S02]  /*0df0*/  PRMT R144, R144, 0x5410, R4 ;  /* 0x0000541090907816 */ /* 0x000fe40000000004 */
[----:B01-34-:R-:W-:-:S07]  /*0e00*/  PRMT R145, R145, 0x5410, R5 ;  /* 0x0000541091917816 */ /* 0x01bfce0000000005 */
.L_x_26946:
[----:B------:R-:W-:Y:S01]  /*0e10*/  ISETP.NE.U32.AND P1, PT, RZ, UR8, PT ;  /* 0x00000008ff007c0c */ /* 0x000fe2000bf25070 */
[----:B0-----:R-:W0:Y:S01]  /*0e20*/  LDC.64 R104, c[0x0][0x390] ;  /* 0x0000e400ff687b82 */ /* 0x001e220000000a00 */
[----:B------:R-:W-:Y:S02]  /*0e30*/  IMAD R12, R0, UR10, RZ ;  /* 0x0000000a000c7c24 */ /* 0x000fe4000f8e02ff */
[----:B------:R-:W-:-:S03]  /*0e40*/  ISETP.NE.AND.EX P1, PT, RZ, UR9, PT, P1 ;  /* 0x00000009ff007c0c */ /* 0x000fc6000bf25310 */
[----:B------:R-:W-:Y:S02]  /*0e50*/  SHF.R.S32.HI R13, RZ, 0x1f, R12 ;  /* 0x0000001fff0d7819 */ /* 0x000fe4000001140c */
[----:B------:R-:W1:Y:S02]  /*0e60*/  @P0 LDC.64 R10, c[0x0][0x3e0] ;  /* 0x0000f800ff0a0b82 */ /* 0x000e640000000a00 */
[----:B------:R-:W-:-:S04]  /*0e70*/  LEA.HI R94, R13, R12, RZ, 0x2 ;  /* 0x0000000c0d5e7211 */ /* 0x000fc800078f10ff */
[----:B------:R-:W-:Y:S01]  /*0e80*/  LEA.HI.SX32 R94, R94, R103, 0x1e ;  /* 0x000000675e5e7211 */ /* 0x000fe200078ff2ff */
[----:B------:R-:W-:Y:S01]  /*0e90*/  HFMA2 R103, -RZ, RZ, 1.875, 0 ;  /* 0x3f800000ff677431 */ /* 0x000fe200000001ff */
[----:B------:R-:W2:Y:S03]  /*0ea0*/  @P1 LDC.64 R8, c[0x0][0x3a0] ;  /* 0x0000e800ff081b82 */ /* 0x000ea60000000a00 */
[----:B0-----:R-:W-:-:S05]  /*0eb0*/  IMAD.WIDE.U32 R12, R94, 0x10, R104 ;  /* 0x000000105e0c7825 */ /* 0x001fca00078e0068 */
[----:B------:R-:W0:Y:S01]  /*0ec0*/  LDC.64 R116, c[0x0][0x3a8] ;  /* 0x0000ea00ff747b82 */ /* 0x000e220000000a00 */
[----:B------:R-:W3:Y:S01]  /*0ed0*/  LDG.E.128 R12, desc[UR6][R12.64] ;  /* 0x000000060c0c7981 */ /* 0x000ee2000c1e1d00 */
[----:B-1----:R-:W-:-:S06]  /*0ee0*/  @P0 IMAD.WIDE R10, R0, 0x4, R10 ;  /* 0x00000004000a0825 */ /* 0x002fcc00078e020a */
[----:B------:R-:W1:Y:S01]  /*0ef0*/  @P1 LDC.64 R16, c[0x0][0x3a0] ;  /* 0x0000e800ff101b82 */ /* 0x000e620000000a00 */
[----:B------:R-:W3:Y:S01]  /*0f00*/  @P0 LDG.E R103, desc[UR6][R10.64] ;  /* 0x000000060a670981 */ /* 0x000ee2000c1e1900 */
[----:B--2---:R-:W-:-:S05]  /*0f10*/  @P1 IMAD.WIDE.U32 R8, R94, 0x10, R8 ;  /* 0x000000105e081825 */ /* 0x004fca00078e0008 */
[----:B------:R-:W2:Y:S01]  /*0f20*/  @P1 LDG.E.128 R4, desc[UR6][R8.64] ;  /* 0x0000000608041981 */ /* 0x000ea2000c1e1d00 */
[--C-:B------:R-:W-:Y:S02]  /*0f30*/  SHF.R.U64 R18, R60, 0x10, R61.reuse ;  /* 0x000000103c127819 */ /* 0x100fe4000000123d */
[----:B------:R-:W-:-:S04]  /*0f40*/  SHF.R.U32.HI R23, RZ, 0x10, R61 ;  /* 0x00000010ff177819 */ /* 0x000fc8000001163d */
[----:B------:R-:W-:Y:S01]  /*0f50*/  PRMT R23, R23, 0x5410, R18 ;  /* 0x0000541017177816 */ /* 0x000fe20000000012 */
[----:B------:R-:W-:Y:S01]  /*0f60*/  @P1 HADD2.F32 R18, -RZ, R93.H0_H0 ;  /* 0x2000005dff121230 */ /* 0x000fe20000004100 */
[----:B------:R-:W-:Y:S01]  /*0f70*/  IADD3 R95, PT, PT, R94, 0x80, RZ ;  /* 0x000000805e5f7810 */ /* 0x000fe20007ffe0ff */
[----:B------:R-:W-:Y:S02]  /*0f80*/  @P1 HADD2.F32 R20, -RZ, R92.H1_H1 ;  /* 0x3000005cff141230 */ /* 0x000fe40000004100 */
[----:B------:R-:W-:Y:S02]  /*0f90*/  @P1 HADD2.F32 R19, -RZ, R23.H1_H1 ;  /* 0x30000017ff131230 */ /* 0x000fe40000004100 */
[----:B-1----:R-:W-:-:S04]  /*0fa0*/  @P1 IMAD.WIDE.U32 R16, R95, 0x10, R16 ;  /* 0x000000105f101825 */ /* 0x002fc800078e0010 */
[-C--:B---3--:R-:W-:Y:S01]  /*0fb0*/  @P1 FMUL.FTZ R11, R12, R103.reuse ;  /* 0x000000670c0b1220 */ /* 0x088fe20000410000 */
[-C--:B------:R-:W-:Y:S01]  /*0fc0*/  @P1 FMUL.FTZ R10, R13, R103.reuse ;  /* 0x000000670d0a1220 */ /* 0x080fe20000410000 */
[-C--:B------:R-:W-:Y:S01]  /*0fd0*/  @P1 FMUL.FTZ R21, R14, R103.reuse ;  /* 0x000000670e151220 */ /* 0x080fe20000410000 */
[----:B------:R-:W-:Y:S01]  /*0fe0*/  @P1 FMUL.FTZ R22, R15, R103 ;  /* 0x000000670f161220 */ /* 0x000fe20000410000 */
[----:B--2---:R-:W-:Y:S01]  /*0ff0*/  @P1 FFMA.FTZ R8, R11, R18, R4 ;  /* 0x000000120b081223 */ /* 0x004fe20000010004 */
[----:B------:R-:W-:Y:S02]  /*1000*/  @P1 HADD2.F32 R11, -RZ, R23.H0_H0 ;  /* 0x20000017ff0b1230 */ /* 0x000fe40000004100 */
[----:B------:R-:W-:Y:S01]  /*1010*/  @P1 FFMA.FTZ R9, R10, R19, R5 ;  /* 0x000000130a091223 */ /* 0x000fe20000010005 */
[----:B------:R-:W-:Y:S01]  /*1020*/  @P1 FFMA.FTZ R10, R21, R20, R6 ;  /* 0x00000014150a1223 */ /* 0x000fe20000010006 */
[----:B0-----:R-:W-:-:S04]  /*1030*/  IMAD.WIDE.U32 R20, R94, 0x10, R116 ;  /* 0x000000105e147825 */ /* 0x001fc800078e0074 */
[----:B------:R-:W-:Y:S01]  /*1040*/  @P1 FFMA.FTZ R11, R22, R11, R7 ;  /* 0x0000000b160b1223 */ /* 0x000fe20000010007 */
[----:B------:R-:W-:Y:S01]  /*1050*/  IMAD.WIDE.U32 R18, R95, 0x10, R104 ;  /* 0x000000105f127825 */ /* 0x000fe200078e0068 */
[----:B------:R-:W-:Y:S06]  /*1060*/  @P1 BRA `(.L_x_26923) ;  /* 0x0000000000301947 */ /* 0x000fec0003800000 */
[-C--:B------:R-:W-:Y:S01]  /*1070*/  FMUL.FTZ R8, R12, R103.reuse ;  /* 0x000000670c087220 */ /* 0x080fe20000410000 */
[-C--:B------:R-:W-:Y:S01]  /*1080*/  FMUL.FTZ R9, R13, R103.reuse ;  /* 0x000000670d097220 */ /* 0x080fe20000410000 */
[-C--:B------:R-:W-:Y:S01]  /*1090*/  FMUL.FTZ R11, R15, R103.reuse ;  /* 0x000000670f0b7220 */ /* 0x080fe20000410000 */
[--C-:B------:R-:W-:Y:S02]  /*10a0*/  HADD2.F32 R10, -RZ, R23.reuse.H1_H1 ;  /* 0x30000017ff0a7230 */ /* 0x100fe40000004100 */
[----:B------:R-:W-:Y:S01]  /*10b0*/  FMUL.FTZ R14, R14, R103 ;  /* 0x000000670e0e7220 */ /* 0x000fe20000410000 */
[----:B------:R-:W-:Y:S02]  /*10c0*/  HADD2.F32 R12, -RZ, R23.H0_H0 ;  /* 0x20000017ff0c7230 */ /* 0x000fe40000004100 */
[----:B------:R-:W-:Y:S02]  /*10d0*/  HADD2.F32 R13, -RZ, R93.H0_H0 ;  /* 0x2000005dff0d7230 */ /* 0x000fe40000004100 */
[----:B------:R-:W-:Y:S01]  /*10e0*/  FMUL.FTZ R9, R9, R10 ;  /* 0x0000000a09097220 */ /* 0x000fe20000410000 */
[----:B------:R-:W-:-:S02]  /*10f0*/  HADD2.F32 R15, -RZ, R92.H1_H1 ;  /* 0x3000005cff0f7230 */ /* 0x000fc40000004100 */
[----:B------:R-:W-:Y:S01]  /*1100*/  FMUL.FTZ R11, R11, R12 ;  /* 0x0000000c0b0b7220 */ /* 0x000fe20000410000 */
[----:B------:R-:W-:Y:S02]  /*1110*/  FMUL.FTZ R8, R8, R13 ;  /* 0x0000000d08087220 */ /* 0x000fe40000410000 */
[----:B------:R-:W-:-:S07]  /*1120*/  FMUL.FTZ R10, R14, R15 ;  /* 0x0000000f0e0a7220 */ /* 0x000fce0000410000 */
.L_x_26923:
[----:B------:R0:W-:Y:S04]  /*1130*/  STG.E.128 desc[UR6][R20.64], R8 ;  /* 0x0000000814007986 */ /* 0x0001e8000c101d06 */
[----:B------:R-:W5:Y:S01]  /*1140*/  @P1 LDG.E.128 R4, desc[UR6][R16.64] ;  /* 0x0000000610041981 */ /* 0x000f62000c1e1d00 */
[--C-:B------:R-:W-:Y:S02]  /*1150*/  SHF.R.U64 R22, R58, 0x10, R59.reuse ;  /* 0x000000103a167819 */ /* 0x100fe4000000123b */
[----:B------:R-:W-:Y:S01]  /*1160*/  SHF.R.U32.HI R23, RZ, 0x10, R59 ;  /* 0x00000010ff177819 */ /* 0x000fe2000001163b */
[----:B------:R1:W5:Y:S03]  /*1170*/  LDG.E.128 R12, desc[UR6][R18.64] ;  /* 0x00000006120c7981 */ /* 0x000366000c1e1d00 */
[----:B-1----:R-:W-:Y:S01]  /*1180*/  PRMT R19, R22, 0x5410, R23 ;  /* 0x0000541016137816 */ /* 0x002fe20000000017 */
[----:B0-----:R-:W-:Y:S06]  /*1190*/  @!P1 BRA `(.L_x_26924) ;  /* 0x0000000000349947 */ /* 0x001fec0003800000 */
[-C--:B-----5:R-:W-:Y:S01]  /*11a0*/  FMUL.FTZ R17, R12, R103.reuse ;  /* 0x000000670c117220 */ /* 0x0a0fe20000410000 */
[-C--:B------:R-:W-:Y:S01]  /*11b0*/  FMUL.FTZ R16, R13, R103.reuse ;  /* 0x000000670d107220 */ /* 0x080fe20000410000 */
[-C--:B------:R-:W-:Y:S01]  /*11c0*/  FMUL.FTZ R20, R15, R103.reuse ;  /* 0x000000670f147220 */ /* 0x080fe20000410000 */
[--C-:B------:R-:W-:Y:S02]  /*11d0*/  HADD2.F32 R13, -RZ, R19.reuse.H0_H0 ;  /* 0x20000013ff0d7230 */ /* 0x100fe40000004100 */
[----:B------:R-:W-:Y:S02]  /*11e0*/  HADD2.F32 R15, -RZ, R19.H1_H1 ;  /* 0x30000013ff0f7230 */ /* 0x000fe40000004100 */
[----:B------:R-:W-:Y:S01]  /*11f0*/  FMUL.FTZ R19, R14, R103 ;  /* 0x000000670e137220 */ /* 0x000fe20000410000 */
[----:B------:R-:W-:Y:S02]  /*1200*/  HADD2.F32 R12, -RZ, R92.H0_H0 ;  /* 0x2000005cff0c7230 */ /* 0x000fe40000004100 */
[----:B------:R-:W-:Y:S01]  /*1210*/  FFMA.FTZ R13, R16, R13, R5 ;  /* 0x0000000d100d7223 */ /* 0x000fe20000010005 */
[----:B------:R-:W-:-:S02]  /*1220*/  HADD2.F32 R18, -RZ, R91.H1_H1 ;  /* 0x3000005bff127230 */ /* 0x000fc40000004100 */
[----:B------:R-:W-:Y:S01]  /*1230*/  FFMA.FTZ R15, R20, R15, R7 ;  /* 0x0000000f140f7223 */ /* 0x000fe20000010007 */
[----:B------:R-:W-:Y:S02]  /*1240*/  FFMA.FTZ R12, R17, R12, R4 ;  /* 0x0000000c110c7223 */ /* 0x000fe40000010004 */
[----:B------:R-:W-:Y:S01]  /*1250*/  FFMA.FTZ R14, R19, R18, R6 ;  /* 0x00000012130e7223 */ /* 0x000fe20000010006 */
[----:B------:R-:W-:Y:S06]  /*1260*/  BRA `(.L_x_26925) ;  /* 0x0000000000307947 */ /* 0x000fec0003800000 */
.L_x_26924:
[--C-:B------:R-:W-:Y:S02]  /*1270*/  HADD2.F32 R16, -RZ, R19.reuse.H0_H0 ;  /* 0x20000013ff107230 */ /* 0x100fe40000004100 */
[-C--:B-----5:R-:W-:Y:S01]  /*1280*/  FMUL.FTZ R12, R12, R103.reuse ;  /* 0x000000670c0c7220 */ /* 0x0a0fe20000410000 */
[----:B------:R-:W-:Y:S02]  /*1290*/  HADD2.F32 R18, -RZ, R19.H1_H1 ;  /* 0x30000013ff127230 */ /* 0x000fe40000004100 */
[-C--:B------:R-:W-:Y:S01]  /*12a0*/  FMUL.FTZ R13, R13, R103.reuse ;  /* 0x000000670d0d7220 */ /* 0x080fe20000410000 */
[----:B------:R-:W-:Y:S02]  /*12b0*/  HADD2.F32 R17, -RZ, R92.H0_H0 ;  /* 0x2000005cff117230 */ /* 0x000fe40000004100 */
[-C--:B------:R-:W-:Y:S01]  /*12c0*/  FMUL.FTZ R15, R15, R103.reuse ;  /* 0x000000670f0f7220 */ /* 0x080fe20000410000 */
[----:B------:R-:W-:Y:S02]  /*12d0*/  HADD2.F32 R19, -RZ, R91.H1_H1 ;  /* 0x3000005bff137230 */ /* 0x000fe40000004100 */
[----:B------:R-:W-:Y:S01]  /*12e0*/  FMUL.FTZ R14, R14, R103 ;  /* 0x000000670e0e7220 */ /* 0x000fe20000410000 */
[----:B------:R-:W-:Y:S01]  /*12f0*/  FMUL.FTZ R13, R13, R16 ;  /* 0x000000100d0d7220 */ /* 0x000fe20000410000 */
[----:B------:R-:W-:Y:S01]  /*1300*/  FMUL.FTZ R15, R15, R18 ;  /* 0x000000120f0f7220 */ /* 0x000fe20000410000 */
[----:B------:R-:W-:Y:S01]  /*1310*/  FMUL.FTZ R12, R12, R17 ;  /* 0x000000110c0c7220 */ /* 0x000fe20000410000 */
[----:B------:R-:W-:-:S07]  /*1320*/  FMUL.FTZ R14, R14, R19 ;  /* 0x000000130e0e7220 */ /* 0x000fce0000410000 */
.L_x_26925:
[----:B------:R-:W0:Y:S01]  /*1330*/  @P1 LDC.64 R16, c[0x0][0x3a0] ;  /* 0x0000e800ff101b82 */ /* 0x000e220000000a00 */
[----:B------:R-:W-:Y:S01]  /*1340*/  IADD3 R99, PT, PT, R94, 0x100, RZ ;  /* 0x000001005e637810 */ /* 0x000fe20007ffe0ff */
[----:B------:R-:W-:-:S04]  /*1350*/  IMAD.WIDE.U32 R20, R95, 0x10, R116 ;  /* 0x000000105f147825 */ /* 0x000fc800078e0074 */
[C---:B------:R-:W-:Y:S01]  /*1360*/  IMAD.WIDE.U32 R18, R99.reuse, 0x10, R104 ;  /* 0x0000001063127825 */ /* 0x040fe200078e0068 */
[----:B------:R1:W-:Y:S03]  /*1370*/  STG.E.128 desc[UR6][R20.64], R12 ;  /* 0x0000000c14007986 */ /* 0x0003e6000c101d06 */
[----:B0-----:R-:W-:-:S05]  /*1380*/  @P1 IMAD.WIDE.U32 R16, R99, 0x10, R16 ;  /* 0x0000001063101825 */ /* 0x001fca00078e0010 */
[----:B------:R1:W5:Y:S04]  /*1390*/  @P1 LDG.E.128 R4, desc[UR6][R16.64] ;  /* 0x0000000610041981 */ /* 0x000368000c1e1d00 */
[----:B------:R-:W5:Y:S01]  /*13a0*/  LDG.E.128 R16, desc[UR6][R18.64] ;  /* 0x0000000612107981 */ /* 0x000f62000c1e1d00 */
[--C-:B------:R-:W-:Y:S02]  /*13b0*/  SHF.R.U32.HI R22, RZ, 0x10, R57.reuse ;  /* 0x00000010ff167819 */ /* 0x100fe40000011639 */
[----:B------:R-:W-:-:S04]  /*13c0*/  SHF.R.U64 R23, R56, 0x10, R57 ;  /* 0x0000001038177819 */ /* 0x000fc80000001239 */
[----:B------:R-:W-:Y:S01]  /*13d0*/  PRMT R22, R22, 0x5410, R23 ;  /* 0x0000541016167816 */ /* 0x000fe20000000017 */
[----:B-1----:R-:W-:Y:S06]  /*13e0*/  @!P1 BRA `(.L_x_26926) ;  /* 0x0000000000349947 */ /* 0x002fec0003800000 */
[-C--:B-----5:R-:W-:Y:S01]  /*13f0*/  FMUL.FTZ R20, R17, R103.reuse ;  /* 0x0000006711147220 */ /* 0x0a0fe20000410000 */
[-C--:B------:R-:W-:Y:S01]  /*1400*/  FMUL.FTZ R24, R19, R103.reuse ;  /* 0x0000006713187220 */ /* 0x080fe20000410000 */
[-C--:B------:R-:W-:Y:S01]  /*1410*/  FMUL.FTZ R21, R16, R103.reuse ;  /* 0x0000006710157220 */ /* 0x080fe20000410000 */
[--C-:B------:R-:W-:Y:S02]  /*1420*/  HADD2.F32 R17, -RZ, R22.reuse.H1_H1 ;  /* 0x30000016ff117230 */ /* 0x100fe40000004100 */
[----:B------:R-:W-:Y:S01]  /*1430*/  FMUL.FTZ R23, R18, R103 ;  /* 0x0000006712177220 */ /* 0x000fe20000410000 */
[----:B------:R-:W-:Y:S02]  /*1440*/  HADD2.F32 R19, -RZ, R22.H0_H0 ;  /* 0x20000016ff137230 */ /* 0x000fe40000004100 */
[----:B------:R-:W-:Y:S02]  /*1450*/  HADD2.F32 R16, -RZ, R91.H0_H0 ;  /* 0x2000005bff107230 */ /* 0x000fe40000004100 */
[----:B------:R-:W-:Y:S01]  /*1460*/  FFMA.FTZ R17, R20, R17, R5 ;  /* 0x0000001114117223 */ /* 0x000fe20000010005 */
[----:B------:R-:W-:-:S02]  /*1470*/  HADD2.F32 R22, -RZ, R90.H1_H1 ;  /* 0x3000005aff167230 */ /* 0x000fc40000004100 */
[----:B------:R-:W-:Y:S01]  /*1480*/  FFMA.FTZ R19, R24, R19, R7 ;  /* 0x0000001318137223 */ /* 0x000fe20000010007 */
[----:B------:R-:W-:Y:S02]  /*1490*/  FFMA.FTZ R16, R21, R16, R4 ;  /* 0x0000001015107223 */ /* 0x000fe40000010004 */
[----:B------:R-:W-:Y:S01]  /*14a0*/  FFMA.FTZ R18, R23, R22, R6 ;  /* 0x0000001617127223 */ /* 0x000fe20000010006 */
[----:B------:R-:W-:Y:S06]  /*14b0*/  BRA `(.L_x_26927) ;  /* 0x0000000000307947 */ /* 0x000fec0003800000 */
.L_x_26926:
[--C-:B------:R-:W-:Y:S02]  /*14c0*/  HADD2.F32 R20, -RZ, R22.reuse.H1_H1 ;  /* 0x30000016ff147230 */ /* 0x100fe40000004100 */
[-C--:B-----5:R-:W-:Y:S01]  /*14d0*/  FMUL.FTZ R16, R16, R103.reuse ;  /* 0x0000006710107220 */ /* 0x0a0fe20000410000 */
[----:B------:R-:W-:Y:S02]  /*14e0*/  HADD2.F32 R22, -RZ, R22.H0_H0 ;  /* 0x20000016ff167230 */ /* 0x000fe40000004100 */
        /* <DEDUP_REMOVED lines=9> */
.L_x_26927:
        /* <DEDUP_REMOVED lines=25> */
.L_x_26928:
        /* <DEDUP_REMOVED lines=12> */
.L_x_26929:
        /* <DEDUP_REMOVED lines=25> */
.L_x_26930:
        /* <DEDUP_REMOVED lines=12> */
.L_x_26931:
        /* <DEDUP_REMOVED lines=8> */
[--C-:B------:R-:W-:Y:S02]  /*1aa0*/  SHF.R.U64 R66, R50, 0x10, R51.reuse ;  /* 0x0000001032427819 */ /* 0x100fe40000001233 */
[----:B------:R-:W-:-:S04]  /*1ab0*/  SHF.R.U32.HI R67, RZ, 0x10, R51 ;  /* 0x00000010ff437819 */ /* 0x000fc80000011633 */
        /* <DEDUP_REMOVED lines=15> */
.L_x_26932:
        /* <DEDUP_REMOVED lines=12> */
.L_x_26933:
        /* <DEDUP_REMOVED lines=8> */
[----:B-1----:R-:W-:Y:S05]  /*1cf0*/  @!P1 BRA `(.L_x_26934) ;  /* 0x0000000000349947 */ /* 0x002fea0003800000 */
[----:B------:R-:W-:Y:S02]  /*1d00*/  HADD2.F32 R71, -RZ, R143.H0_H0 ;  /* 0x2000008fff477230 */ /* 0x000fe40000004100 */
[-C--:B-----5:R-:W-:Y:S01]  /*1d10*/  FMUL.FTZ R64, R64, R103.reuse ;  /* 0x0000006740407220 */ /* 0x0a0fe20000410000 */
[--C-:B------:R-:W-:Y:S02]  /*1d20*/  HADD2.F32 R70, -RZ, R142.reuse.H0_H0 ;  /* 0x2000008eff467230 */ /* 0x100fe40000004100 */
[-C--:B------:R-:W-:Y:S01]  /*1d30*/  FMUL.FTZ R65, R65, R103.reuse ;  /* 0x0000006741417220 */ /* 0x080fe20000410000 */
[----:B------:R-:W-:Y:S02]  /*1d40*/  HADD2.F32 R69, -RZ, R142.H1_H1 ;  /* 0x3000008eff457230 */ /* 0x000fe40000004100 */
[-C--:B------:R-:W-:Y:S01]  /*1d50*/  FMUL.FTZ R66, R66, R103.reuse ;  /* 0x0000006742427220 */ /* 0x080fe20000410000 */
[----:B------:R-:W-:Y:S02]  /*1d60*/  HADD2.F32 R68, -RZ, R141.H1_H1 ;  /* 0x3000008dff447230 */ /* 0x000fe40000004100 */
[----:B------:R-:W-:Y:S01]  /*1d70*/  FMUL.FTZ R67, R67, R103 ;  /* 0x0000006743437220 */ /* 0x000fe20000410000 */
[----:B------:R-:W-:Y:S01]  /*1d80*/  FFMA.FTZ R64, R64, R71, R4 ;  /* 0x0000004740407223 */ /* 0x000fe20000010004 */
[----:B------:R-:W-:Y:S01]  /*1d90*/  FFMA.FTZ R65, R65, R70, R5 ;  /* 0x0000004641417223 */ /* 0x000fe20000010005 */
[----:B------:R-:W-:Y:S01]  /*1da0*/  FFMA.FTZ R66, R66, R69, R6 ;  /* 0x0000004542427223 */ /* 0x000fe20000010006 */
[----:B------:R-:W-:Y:S01]  /*1db0*/  FFMA.FTZ R67, R67, R68, R7 ;  /* 0x0000004443437223 */ /* 0x000fe20000010007 */
[----:B------:R-:W-:Y:S06]  /*1dc0*/  BRA `(.L_x_26935) ;  /* 0x0000000000307947 */ /* 0x000fec0003800000 */
.L_x_26934:
        /* <DEDUP_REMOVED lines=11> */
[----:B------:R-:W-:-:S07]  /*1e80*/  FMUL.FTZ R67, R67, R68 ;  /* 0x0000004443437220 */ /* 0x000fce0000410000 */
.L_x_26935:
        /* <DEDUP_REMOVED lines=9> */
[-C--:B-----5:R-:W-:Y:S01]  /*1f20*/  FMUL.FTZ R73, R70, R103.reuse ;  /* 0x0000006746497220 */ /* 0x0a0fe20000410000 */
[----:B------:R-:W-:Y:S02]  /*1f30*/  HADD2.F32 R75, -RZ, R141.H0_H0 ;  /* 0x2000008dff4b7230 */ /* 0x000fe40000004100 */
[-C--:B------:R-:W-:Y:S01]  /*1f40*/  FMUL.FTZ R68, R68, R103.reuse ;  /* 0x0000006744447220 */ /* 0x080fe20000410000 */
[--C-:B------:R-:W-:Y:S02]  /*1f50*/  HADD2.F32 R74, -RZ, R140.reuse.H0_H0 ;  /* 0x2000008cff4a7230 */ /* 0x100fe40000004100 */
[-C--:B------:R-:W-:Y:S01]  /*1f60*/  FMUL.FTZ R69, R69, R103.reuse ;  /* 0x0000006745457220 */ /* 0x080fe20000410000 */
[----:B------:R-:W-:Y:S02]  /*1f70*/  HADD2.F32 R70, -RZ, R140.H1_H1 ;  /* 0x3000008cff467230 */ /* 0x000fe40000004100 */
[----:B------:R-:W-:Y:S01]  /*1f80*/  FMUL.FTZ R71, R71, R103 ;  /* 0x0000006747477220 */ /* 0x000fe20000410000 */
[----:B------:R-:W-:-:S02]  /*1f90*/  HADD2.F32 R72, -RZ, R139.H1_H1 ;  /* 0x3000008bff487230 */ /* 0x000fc40000004100 */
[----:B------:R-:W-:Y:S01]  /*1fa0*/  FFMA.FTZ R68, R68, R75, R4 ;  /* 0x0000004b44447223 */ /* 0x000fe20000010004 */
[----:B------:R-:W-:Y:S01]  /*1fb0*/  FFMA.FTZ R69, R69, R74, R5 ;  /* 0x0000004a45457223 */ /* 0x000fe20000010005 */
[----:B------:R-:W-:Y:S01]  /*1fc0*/  FFMA.FTZ R70, R73, R70, R6 ;  /* 0x0000004649467223 */ /* 0x000fe20000010006 */
[----:B------:R-:W-:Y:S01]  /*1fd0*/  FFMA.FTZ R71, R71, R72, R7 ;  /* 0x0000004847477223 */ /* 0x000fe20000010007 */
[----:B------:R-:W-:Y:S06]  /*1fe0*/  BRA `(.L_x_26937) ;  /* 0x0000000000307947 */ /* 0x000fec0003800000 */
.L_x_26936:
        /* <DEDUP_REMOVED lines=12> */
.L_x_26937:
        /* <DEDUP_REMOVED lines=22> */
.L_x_26938:
        /* <DEDUP_REMOVED lines=12> */
.L_x_26939:
[----:B------:R-:W0:Y:S01]  /*22d0*/  @P1 LDC.64 R76, c[0x0][0x3a0] ;  /* 0x0000e800ff4c1b82 */ /* 0x000e220000000a00 */
[----:B------:R-:W-:Y:S01]  /*22e0*/  IADD3 R113, PT, PT, R94, 0x480, RZ ;  /* 0x000004805e717810 */ /* 0x000fe20007ffe0ff */
[----:B------:R-:W-:-:S04]  /*22f0*/  IMAD.WIDE.U32 R78, R112, 0x10, R116 ;  /* 0x00000010704e7825 */ /* 0x000fc800078e0074 */
[C---:B------:R-:W-:Y:S01]  /*2300*/  IMAD.WIDE.U32 R104, R113.reuse, 0x10, R104 ;  /* 0x0000001071687825 */ /* 0x040fe200078e0068 */
[----:B------:R1:W-:Y:S03]  /*2310*/  STG.E.128 desc[UR6][R78.64], R72 ;  /* 0x000000484e007986 */ /* 0x0003e6000c101d06 */
[----:B0-----:R-:W-:-:S05]  /*2320*/  @P1 IMAD.WIDE.U32 R76, R113, 0x10, R76 ;  /* 0x00000010714c1825 */ /* 0x001fca00078e004c */
[----:B------:R0:W5:Y:S04]  /*2330*/  @P1 LDG.E.128 R4, desc[UR6][R76.64] ;  /* 0x000000064c041981 */ /* 0x000168000c1e1d00 */
[----:B-1----:R0:W5:Y:S01]  /*2340*/  LDG.E.128 R76, desc[UR6][R104.64] ;  /* 0x00000006684c7981 */ /* 0x002162000c1e1d00 */
[----:B------:R-:W-:Y:S05]  /*2350*/  @!P1 BRA `(.L_x_26940) ;  /* 0x0000000000349947 */ /* 0x000fea0003800000 */
[-C--:B0----5:R-:W-:Y:S01]  /*2360*/  FMUL.FTZ R105, R78, R103.reuse ;  /* 0x000000674e697220 */ /* 0x0a1fe20000410000 */
        /* <DEDUP_REMOVED lines=12> */
.L_x_26940:
        /* <DEDUP_REMOVED lines=12> */
.L_x_26941:
        /* <DEDUP_REMOVED lines=154> */
.L_x_26943:
[----:B------:R-:W-:Y:S05]  /*2e90*/  BSYNC.RECONVERGENT B0 ;  /* 0x0000000000007941 */ /* 0x000fea0003800200 */
.L_x_26942:
        /* <DEDUP_REMOVED lines=15> */
.L_x_26945:
[----:B------:R-:W-:Y:S05]  /*2f90*/  BSYNC.RECONVERGENT B0 ;  /* 0x0000000000007941 */ /* 0x000fea0003800200 */
.L_x_26944:
[----:B------:R-:W1:Y:S01]  /*2fa0*/  SHFL.DOWN PT, R119, R120, 0x2, 0x1f ;  /* 0x08401f0078777f89 */ /* 0x000e6200000e0000 */
[----:B------:R-:W-:Y:S01]  /*2fb0*/  ISETP.NE.AND P2, PT, RZ, UR11, PT ;  /* 0x0000000bff007c0c */ /* 0x000fe2000bf45270 */
[----:B------:R-:W-:Y:S01]  /*2fc0*/  UPLOP3.LUT UP0, UPT, UPT, UPT, UP0, 0x40, 0x4 ;  /* 0x000000000004789c */ /* 0x000fe20003f0e800 */
[----:B------:R-:W-:Y:S01]  /*2fd0*/  ISETP.NE.AND P1, PT, R103, RZ, PT ;  /* 0x000000ff6700720c */ /* 0x000fe20003f25270 */
[----:B0-----:R-:W0:Y:S04]  /*2fe0*/  SHFL.DOWN PT, R123, R104, 0x2, 0x1f ;  /* 0x08401f00687b7f89 */ /* 0x001e2800000e0000 */
[----:B------:R-:W2:Y:S08]  /*2ff0*/  SHFL.DOWN PT, R122, R105, 0x2, 0x1f ;  /* 0x08401f00697a7f89 */ /* 0x000eb000000e0000 */
[----:B------:R-:W3:Y:S01]  /*3000*/  @!P1 LDC.64 R124, c[0x0][0x3c0] ;  /* 0x0000f000ff7c9b82 */ /* 0x000ee20000000a00 */
[----:B-1----:R-:W-:-:S07]  /*3010*/  IADD3 R114, PT, PT, R119, R120, RZ ;  /* 0x0000007877727210 */ /* 0x002fce0007ffe0ff */
[----:B------:R-:W1:Y:S01]  /*3020*/  @!P1 LDC.64 R148, c[0x0][0x3c8] ;  /* 0x0000f200ff949b82 */ /* 0x000e620000000a00 */
[----:B------:R-:W-:Y:S02]  /*3030*/  I2FP.F32.S32 R119, R119 ;  /* 0x0000007700777245 */ /* 0x000fe40000201400 */
[----:B------:R-:W-:Y:S01]  /*3040*/  I2FP.F32.S32 R117, R114 ;  /* 0x0000007200757245 */ /* 0x000fe20000201400 */
[----:B------:R-:W4:Y:S01]  /*3050*/  SHFL.DOWN PT, R118, R114, 0x1, 0x1f ;  /* 0x08201f0072767f89 */ /* 0x000f2200000e0000 */
[----:B------:R-:W-:Y:S01]  /*3060*/  I2FP.F32.U32 R120, R120 ;  /* 0x0000007800787245 */ /* 0x000fe20000201000 */
[C---:B0-----:R-:W-:Y:S01]  /*3070*/  FMUL.FTZ R116, R123.reuse, R119 ;  /* 0x000000777b747220 */ /* 0x041fe20000410000 */
[----:B------:R-:W0:Y:S01]  /*3080*/  MUFU.RCP R121, R117 ;  /* 0x0000007500797308 */ /* 0x000e220000001000 */
[----:B--2---:R-:W-:Y:S02]  /*3090*/  FADD.FTZ R122, R122, R105 ;  /* 0x000000697a7a7221 */ /* 0x004fe40000010000 */
[----:B------:R-:W-:Y:S01]  /*30a0*/  FFMA.FTZ R116, R120, R104, R116 ;  /* 0x0000006878747223 */ /* 0x000fe20000010074 */
[----:B------:R-:W-:-:S04]  /*30b0*/  FADD.FTZ R104, -R123, R104 ;  /* 0x000000687b687221 */ /* 0x000fc80000010100 */
[----:B------:R-:W-:-:S04]  /*30c0*/  FMUL.FTZ R104, R104, R104 ;  /* 0x0000006868687220 */ /* 0x000fc80000410000 */
[----:B------:R-:W-:-:S04]  /*30d0*/  FMUL.FTZ R120, R104, R120 ;  /* 0x0000007868787220 */ /* 0x000fc80000410000 */
[----:B------:R-:W-:Y:S01]  /*30e0*/  FMUL.FTZ R120, R120, R119 ;  /* 0x0000007778787220 */ /* 0x000fe20000410000 */
[----:B0-----:R-:W-:Y:S01]  /*30f0*/  FMUL.FTZ R116, R121, R116 ;  /* 0x0000007479747220 */ /* 0x001fe20000410000 */
[----:B-1----:R-:W-:-:S04]  /*3100*/  @!P1 IMAD.WIDE R148, R0, 0x4, R148 ;  /* 0x0000000400949825 */ /* 0x002fc800078e0294 */
[----:B------:R-:W-:Y:S01]  /*3110*/  FFMA.FTZ R120, R121, R120, R122 ;  /* 0x0000007879787223 */ /* 0x000fe2000001007a */
[-C--:B----4-:R-:W-:Y:S01]  /*3120*/  IADD3 R114, PT, PT, R114, R118.reuse, RZ ;  /* 0x0000007672727210 */ /* 0x090fe20007ffe0ff */
        /* <DEDUP_REMOVED lines=14> */
[----:B------:R-:W-:Y:S01]  /*3210*/  FFMA.FTZ R114, R114, R115, R105 ;  /* 0x0000007372727223 */ /* 0x000fe20000010069 */
[----:B------:R-:W-:Y:S01]  /*3220*/  HADD2.F32 R115, -RZ, R48.H0_H0 ;  /* 0x20000030ff737230 */ /* 0x000fe20000004100 */
[----:B0-----:R-:W-:-:S05]  /*3230*/  FSEL R126, R104, RZ, !P2 ;  /* 0x000000ff687e7208 */ /* 0x001fca0005000000 */
[C---:B------:R-:W-:Y:S01]  /*3240*/  FADD.FTZ R116, -R126.reuse, R8 ;  /* 0x000000087e747221 */ /* 0x040fe20000010100 */
[C---:B------:R-:W-:Y:S01]  /*3250*/  FADD.FTZ R105, -R126.reuse, R9 ;  /* 0x000000097e697221 */ /* 0x040fe20000010100 */
[----:B------:R0:W1:Y:S01]  /*3260*/  SHFL.IDX PT, R8, R114, RZ, 0x1f ;  /* 0x00001fff72087589 */ /* 0x00006200000e0000 */
[----:B------:R-:W1:Y:S01]  /*3270*/  LDC R9, c[0x0][0x448] ;  /* 0x00011200ff097b82 */ /* 0x000e620000000800 */
[C---:B------:R-:W-:Y:S01]  /*3280*/  FADD.FTZ R65, -R126.reuse, R65 ;  /* 0x000000417e417221 */ /* 0x040fe20000010100 */
[C---:B------:R-:W-:Y:S01]  /*3290*/  FADD.FTZ R66, -R126.reuse, R66 ;  /* 0x000000427e427221 */ /* 0x040fe20000010100 */
[C---:B------:R-:W-:Y:S01]  /*32a0*/  FADD.FTZ R117, -R126.reuse, R70 ;  /* 0x000000467e757221 */ /* 0x040fe20000010100 */
[C---:B------:R-:W-:Y:S01]  /*32b0*/  FADD.FTZ R118, -R126.reuse, R71 ;  /* 0x000000477e767221 */ /* 0x040fe20000010100 */
[C---:B------:R-:W-:Y:S01]  /*32c0*/  FADD.FTZ R122, -R126.reuse, R75 ;  /* 0x0000004b7e7a7221 */ /* 0x040fe20000010100 */
[----:B------:R-:W-:Y:S01]  /*32d0*/  FADD.FTZ R123, -R126, R76 ;  /* 0x0000004c7e7b7221 */ /* 0x000fe20000010100 */
[----:B0-----:R-:W-:Y:S01]  /*32e0*/  FMUL.FTZ R114, R104, R104 ;  /* 0x0000006868727220 */ /* 0x001fe20000410000 */
[----:B---3--:R-:W-:-:S04]  /*32f0*/  @!P1 IMAD.WIDE R70, R0, 0x4, R124 ;  /* 0x0000000400469825 */ /* 0x008fc800078e027c */
[C---:B------:R-:W-:Y:S01]  /*3300*/  FADD.FTZ R10, -R126.reuse, R10 ;  /* 0x0000000a7e0a7221 */ /* 0x040fe20000010100 */
[C---:B------:R-:W-:Y:S01]  /*3310*/  FADD.FTZ R11, -R126.reuse, R11 ;  /* 0x0000000b7e0b7221 */ /* 0x040fe20000010100 */
[----:B------:R-:W-:Y:S01]  /*3320*/  FADD.FTZ R12, -R126, R12 ;  /* 0x0000000c7e0c7221 */ /* 0x000fe20000010100 */
[----:B------:R-:W-:Y:S01]  /*3330*/  FSEL R114, R114, RZ, P2 ;  /* 0x000000ff72727208 */ /* 0x000fe20001000000 */
        /* <DEDUP_REMOVED lines=11> */
[----:B-1----:R-:W-:Y:S01]  /*33f0*/  FFMA.FTZ R8, R8, UR12, R9 ;  /* 0x0000000c08087c23 */ /* 0x002fe20008010009 */
[C---:B------:R-:W-:Y:S01]  /*3400*/  FADD.FTZ R24, -R126.reuse, R24 ;  /* 0x000000187e187221 */ /* 0x040fe20000010100 */
[C---:B------:R-:W-:Y:S01]  /*3410*/  FADD.FTZ R25, -R126.reuse, R25 ;  /* 0x000000197e197221 */ /* 0x040fe20000010100 */
[----:B------:R-:W-:Y:S01]  /*3420*/  FADD.FTZ R26, -R126, R26 ;  /* 0x0000001a7e1a7221 */ /* 0x000fe20000010100 */
[----:B------:R-:W-:Y:S01]  /*3430*/  FADD.FTZ R8, R8, R114 ;  /* 0x0000007208087221 */ /* 0x000fe20000010000 */
[C---:B------:R-:W-:Y:S01]  /*3440*/  FADD.FTZ R27, -R126.reuse, R27 ;  /* 0x0000001b7e1b7221 */ /* 0x040fe20000010100 */
[C---:B------:R-:W-:Y:S01]  /*3450*/  FADD.FTZ R28, -R126.reuse, R28 ;  /* 0x0000001c7e1c7221 */ /* 0x040fe20000010100 */
        /* <DEDUP_REMOVED lines=16> */
[----:B------:R-:W-:Y:S02]  /*3560*/  HADD2.F32 R114, -RZ, R135.H0_H0 ;  /* 0x20000087ff727230 */ /* 0x000fe40000004100 */
[C---:B0-----:R-:W-:Y:S01]  /*3570*/  FMUL.FTZ R78, R8.reuse, R65 ;  /* 0x00000041084e7220 */ /* 0x041fe20000410000 */
[C---:B------:R-:W-:Y:S01]  /*3580*/  FMUL.FTZ R79, R8.reuse, R66 ;  /* 0x00000042084f7220 */ /* 0x040fe20000410000 */
[C---:B------:R-:W-:Y:S01]  /*3590*/  FMUL.FTZ R66, R8.reuse, R122 ;  /* 0x0000007a08427220 */ /* 0x040fe20000410000 */
[C---:B------:R-:W-:Y:S01]  /*35a0*/  FMUL.FTZ R65, R8.reuse, R123 ;  /* 0x0000007b08417220 */ /* 0x040fe20000410000 */
[C---:B------:R-:W-:Y:S01]  /*35b0*/  FMUL.FTZ R105, R8.reuse, R105 ;  /* 0x0000006908697220 */ /* 0x040fe20000410000 */
[----:B------:R-:W0:Y:S01]  /*35c0*/  LDC.64 R122, c[0x0][0x428] ;  /* 0x00010a00ff7a7b82 */ /* 0x000e220000000a00 */
[----:B-1----:R-:W-:Y:S02]  /*35d0*/  HADD2.F32 R104, -RZ, R86.H0_H0 ;  /* 0x20000056ff687230 */ /* 0x002fe40000004100 */
[C---:B------:R-:W-:Y:S01]  /*35e0*/  FMUL.FTZ R72, R8.reuse, R67 ;  /* 0x0000004308487220 */ /* 0x040fe20000410000 */
[C---:B------:R-:W-:Y:S01]  /*35f0*/  FMUL.FTZ R71, R8.reuse, R68 ;  /* 0x0000004408477220 */ /* 0x040fe20000410000 */
[C---:B------:R-:W-:Y:S01]  /*3600*/  FMUL.FTZ R116, R8.reuse, R116 ;  /* 0x0000007408747220 */ /* 0x040fe20000410000 */
[C---:B------:R-:W-:Y:S01]  /*3610*/  FMUL.FTZ R68, R8.reuse, R118 ;  /* 0x0000007608447220 */ /* 0x040fe20000410000 */
[----:B------:R-:W-:Y:S01]  /*3620*/  FMUL.FTZ R67, R8, R119 ;  /* 0x0000007708437220 */ /* 0x000fe20000410000 */
[----:B------:R-:W-:Y:S01]  /*3630*/  FFMA.FTZ R9, R105, R9, R104 ;  /* 0x0000000969097223 */ /* 0x000fe20000010068 */
[----:B------:R-:W-:-:S02]  /*3640*/  HADD2.F32 R119, -RZ, R133.H1_H1 ;  /* 0x30000085ff777230 */ /* 0x000fc40000004100 */
[C---:B------:R-:W-:Y:S01]  /*3650*/  FMUL.FTZ R11, R8.reuse, R11 ;  /* 0x0000000b080b7220 */ /* 0x040fe20000410000 */
[----:B------:R-:W-:Y:S02]  /*3660*/  HADD2.F32 R118, -RZ, R85.H1_H1 ;  /* 0x30000055ff767230 */ /* 0x000fe40000004100 */
[C---:B------:R-:W-:Y:S01]  /*3670*/  FMUL.FTZ R14, R8.reuse, R14 ;  /* 0x0000000e080e7220 */ /* 0x040fe20000410000 */
[----:B------:R-:W-:Y:S02]  /*3680*/  HADD2.F32 R105, -RZ, R132.H1_H1 ;  /* 0x30000084ff697230 */ /* 0x000fe40000004100 */
        /* <DEDUP_REMOVED lines=29> */
[----:B------:R1:W-:Y:S01]  /*3860*/  @!P1 STG.E desc[UR6][R148.64], R8 ;  /* 0x0000000894009986 */ /* 0x0003e2000c101906 */
[----:B------:R-:W-:-:S02]  /*3870*/  HADD2.F32 R121, -RZ, R134.H1_H1 ;  /* 0x30000086ff797230 */ /* 0x000fc40000004100 */
[----:B------:R-:W-:Y:S01]  /*3880*/  FFMA.FTZ R11, R11, R119, R118 ;  /* 0x000000770b0b7223 */ /* 0x000fe20000010076 */
[----:B------:R-:W-:Y:S02]  /*3890*/  HADD2.F32 R120, -RZ, R49.H0_H0 ;  /* 0x20000031ff787230 */ /* 0x000fe40000004100 */
[----:B------:R-:W-:Y:S01]  /*38a0*/  FFMA.FTZ R14, R14, R105, R104 ;  /* 0x000000690e0e7223 */ /* 0x000fe20000010068 */
[----:B------:R-:W-:Y:S02]  /*38b0*/  HADD2.F32 R117, -RZ, R133.H0_H0 ;  /* 0x20000085ff757230 */ /* 0x000fe40000004100 */
[----:B------:R-:W-:Y:S02]  /*38c0*/  HADD2.F32 R119, -RZ, R131.H0_H0 ;  /* 0x20000083ff777230 */ /* 0x000fe40000004100 */
[----:B------:R-:W-:Y:S01]  /*38d0*/  FFMA.FTZ R10, R10, R121, R120 ;  /* 0x000000790a0a7223 */ /* 0x000fe20000010078 */
[----:B------:R-:W-:Y:S02]  /*38e0*/  HADD2.F32 R118, -RZ, R44.H0_H0 ;  /* 0x2000002cff767230 */ /* 0x000fe40000004100 */
[----:B------:R-:W-:-:S02]  /*38f0*/  HADD2.F32 R105, -RZ, R129.H1_H1 ;  /* 0x30000081ff697230 */ /* 0x000fc40000004100 */
[----:B-1----:R-:W-:Y:S01]  /*3900*/  FFMA.FTZ R8, R116, R114, R115 ;  /* 0x0000007274087223 */ /* 0x002fe20000010073 */
        /* <DEDUP_REMOVED lines=14> */
[----:B------:R-:W-:-:S02]  /*39f0*/  HADD2.F32 R114, -RZ, R45.H0_H0 ;  /* 0x2000002dff727230 */ /* 0x000fc40000004100 */
[----:B------:R-:W-:Y:S01]  /*3a00*/  FFMA.FTZ R17, R17, R117, R116 ;  /* 0x0000007511117223 */ /* 0x000fe20000010074 */
[----:B------:R-:W-:Y:S02]  /*3a10*/  HADD2.F32 R119, -RZ, R128.H0_H0 ;  /* 0x20000080ff777230 */ /* 0x000fe40000004100 */
[----:B------:R-:W-:Y:S02]  /*3a20*/  HADD2.F32 R118, -RZ, R83.H0_H0 ;  /* 0x20000053ff767230 */ /* 0x000fe40000004100 */
[----:B------:R-:W-:Y:S01]  /*3a30*/  FFMA.FTZ R18, R18, R115, R114 ;  /* 0x0000007312127223 */ /* 0x000fe20000010072 */
[----:B------:R-:W-:Y:S02]  /*3a40*/  HADD2.F32 R105, -RZ, R89.H0_H0 ;  /* 0x20000059ff697230 */ /* 0x000fe40000004100 */
[----:B------:R-:W-:Y:S02]  /*3a50*/  HADD2.F32 R104, -RZ, R40.H0_H0 ;  /* 0x20000028ff687230 */ /* 0x000fe40000004100 */
[----:B------:R-:W-:Y:S01]  /*3a60*/  FFMA.FTZ R21, R21, R119, R118 ;  /* 0x0000007715157223 */ /* 0x000fe20000010076 */
[----:B------:R-:W-:Y:S01]  /*3a70*/  HADD2.F32 R121, -RZ, R129.H0_H0 ;  /* 0x20000081ff797230 */ /* 0x000fe20000004100 */
[----:B------:R-:W-:Y:S01]  /*3a80*/  SHF.R.U64 R119, R62, 0x10, R63 ;  /* 0x000000103e777819 */ /* 0x000fe2000000123f */
[----:B------:R-:W-:-:S02]  /*3a90*/  HADD2.F32 R120, -RZ, R42.H0_H0 ;  /* 0x2000002aff787230 */ /* 0x000fc40000004100 */
[----:B------:R-:W-:Y:S01]  /*3aa0*/  FFMA.FTZ R24, R24, R105, R104 ;  /* 0x0000006918187223 */ /* 0x000fe20000010068 */
[----:B------:R-:W-:Y:S01]  /*3ab0*/  HADD2.F32 R117, -RZ, R128.H1_H1 ;  /* 0x30000080ff757230 */ /* 0x000fe20000004100 */
[----:B------:R-:W-:Y:S01]  /*3ac0*/  SHF.R.U64 R118, R40, 0x10, R41 ;  /* 0x0000001028767819 */ /* 0x000fe20000001229 */
[----:B------:R-:W-:Y:S01]  /*3ad0*/  HADD2.F32 R116, -RZ, R43.H0_H0 ;  /* 0x2000002bff747230 */ /* 0x000fe20000004100 */
[----:B------:R-:W-:Y:S01]  /*3ae0*/  SHF.R.U32.HI R105, RZ, 0x10, R63 ;  /* 0x00000010ff697819 */ /* 0x000fe2000001163f */
[----:B------:R-:W-:Y:S02]  /*3af0*/  HADD2.F32 R115, -RZ, R127.H1_H1 ;  /* 0x3000007fff737230 */ /* 0x000fe40000004100 */
[----:B------:R-:W-:Y:S01]  /*3b00*/  FFMA.FTZ R20, R20, R121, R120 ;  /* 0x0000007914147223 */ /* 0x000fe20000010078 */
[----:B------:R-:W-:Y:S02]  /*3b10*/  HADD2.F32 R114, -RZ, R82.H1_H1 ;  /* 0x30000052ff727230 */ /* 0x000fe40000004100 */
[----:B------:R-:W-:Y:S01]  /*3b20*/  FFMA.FTZ R22, R22, R117, R116 ;  /* 0x0000007516167223 */ /* 0x000fe20000010074 */
[C---:B0-----:R-:W-:Y:S01]  /*3b30*/  IMAD.WIDE.U32 R148, R94.reuse, 0x10, R122 ;  /* 0x000000105e947825 */ /* 0x041fe200078e007a */
[----:B------:R-:W-:-:S03]  /*3b40*/  IADD3 R116, PT, PT, R94, 0x200, RZ ;  /* 0x000002005e747810 */ /* 0x000fc60007ffe0ff */
[----:B------:R-:W-:Y:S01]  /*3b50*/  FFMA.FTZ R23, R23, R115, R114 ;  /* 0x0000007317177223 */ /* 0x000fe20000010072 */
[--C-:B------:R-:W-:Y:S01]  /*3b60*/  IMAD.WIDE.U32 R150, R95, 0x10, R122.reuse ;  /* 0x000000105f967825 */ /* 0x100fe200078e007a */
[----:B------:R0:W-:Y:S01]  /*3b70*/  STG.E.128 desc[UR6][R148.64], R8 ;  /* 0x0000000894007986 */ /* 0x0001e2000c101d06 */
[----:B------:R-:W-:Y:S02]  /*3b80*/  IADD3 R117, PT, PT, R94, 0x280, RZ ;  /* 0x000002805e757810 */ /* 0x000fe40007ffe0ff */
[--C-:B------:R-:W-:Y:S01]  /*3b90*/  IMAD.WIDE.U32 R152, R99, 0x10, R122.reuse ;  /* 0x0000001063987825 */ /* 0x100fe200078e007a */
[----:B------:R1:W-:Y:S03]  /*3ba0*/  STG.E.128 desc[UR6][R150.64], R12 ;  /* 0x0000000c96007986 */ /* 0x0003e6000c101d06 */
[----:B------:R-:W-:Y:S01]  /*3bb0*/  IMAD.WIDE.U32 R154, R102, 0x10, R122 ;  /* 0x00000010669a7825 */ /* 0x000fe200078e007a */
[----:B------:R2:W-:Y:S03]  /*3bc0*/  STG.E.128 desc[UR6][R152.64], R16 ;  /* 0x0000001098007986 */ /* 0x0005e6000c101d06 */
[----:B------:R-:W-:Y:S01]  /*3bd0*/  HADD2.F32 R115, -RZ, R88.H1_H1 ;  /* 0x30000058ff737230 */ /* 0x000fe20000004100 */
[----:B------:R3:W-:Y:S01]  /*3be0*/  STG.E.128 desc[UR6][R154.64], R20 ;  /* 0x000000149a007986 */ /* 0x0007e2000c101d06 */
[----:B------:R-:W-:-:S02]  /*3bf0*/  HADD2.F32 R114, -RZ, R41.H0_H0 ;  /* 0x20000029ff727230 */ /* 0x000fc40000004100 */
[----:B------:R-:W-:Y:S02]  /*3c00*/  HADD2.F32 R104, -RZ, R82.H0_H0 ;  /* 0x20000052ff687230 */ /* 0x000fe40000004100 */
[----:B------:R-:W-:Y:S02]  /*3c10*/  HADD2.F32 R119, -RZ, R119.H0_H0 ;  /* 0x20000077ff777230 */ /* 0x000fe40000004100 */
[----:B------:R-:W-:Y:S01]  /*3c20*/  FFMA.FTZ R26, R26, R115, R114 ;  /* 0x000000731a1a7223 */ /* 0x000fe20000010072 */
[----:B------:R-:W-:Y:S02]  /*3c30*/  HADD2.F32 R118, -RZ, R118.H0_H0 ;  /* 0x20000076ff767230 */ /* 0x000fe40000004100 */
[----:B------:R-:W-:Y:S02]  /*3c40*/  HADD2.F32 R105, -RZ, R105.H0_H0 ;  /* 0x20000069ff697230 */ /* 0x000fe40000004100 */
[----:B0-----:R-:W-:Y:S02]  /*3c50*/  HADD2.F32 R11, -RZ, R108.H1_H1 ;  /* 0x3000006cff0b7230 */ /* 0x001fe40000004100 */
[----:B------:R-:W-:Y:S01]  /*3c60*/  FFMA.FTZ R25, R25, R119, R118 ;  /* 0x0000007719197223 */ /* 0x000fe20000010076 */
[----:B-1----:R-:W-:-:S02]  /*3c70*/  HADD2.F32 R13, -RZ, R81.H0_H0 ;  /* 0x20000051ff0d7230 */ /* 0x002fc40000004100 */
[----:B------:R-:W-:Y:S01]  /*3c80*/  FFMA.FTZ R27, R27, R105, R104 ;  /* 0x000000691b1b7223 */ /* 0x000fe20000010068 */
[----:B------:R-:W-:Y:S02]  /*3c90*/  HADD2.F32 R15, -RZ, R106.H1_H1 ;  /* 0x3000006aff0f7230 */ /* 0x000fe40000004100 */
[----:B--2---:R-:W-:Y:S02]  /*3ca0*/  HADD2.F32 R17, -RZ, R101.H0_H0 ;  /* 0x20000065ff117230 */ /* 0x004fe40000004100 */
[----:B------:R-:W-:Y:S01]  /*3cb0*/  FFMA.FTZ R11, R76, R11, R13 ;  /* 0x0000000b4c0b7223 */ /* 0x000fe2000001000d */
[----:B---3--:R-:W-:Y:S02]  /*3cc0*/  HADD2.F32 R21, -RZ, R80.H0_H0 ;  /* 0x20000050ff157230 */ /* 0x008fe40000004100 */
[----:B------:R-:W-:Y:S02]  /*3cd0*/  HADD2.F32 R19, -RZ, R144.H0_H0 ;  /* 0x20000090ff137230 */ /* 0x000fe40000004100 */
[----:B------:R-:W-:-:S04]  /*3ce0*/  IMAD.WIDE.U32 R156, R116, 0x10, R122 ;  /* 0x00000010749c7825 */ /* 0x000fc800078e007a */
[----:B------:R-:W-:Y:S01]  /*3cf0*/  FFMA.FTZ R15, R72, R15, R21 ;  /* 0x0000000f480f7223 */ /* 0x000fe20000010015 */
[----:B------:R-:W-:Y:S01]  /*3d00*/  FFMA.FTZ R17, R70, R17, R19 ;  /* 0x0000001146117223 */ /* 0x000fe20000010013 */
[----:B------:R-:W-:Y:S01]  /*3d10*/  HADD2.F32 R13, -RZ, R107.H0_H0 ;  /* 0x2000006bff0d7230 */ /* 0x000fe20000004100 */
[----:B------:R0:W-:Y:S01]  /*3d20*/  STG.E.128 desc[UR6][R156.64], R24 ;  /* 0x000000189c007986 */ /* 0x0001e2000c101d06 */
[----:B------:R-:W-:Y:S02]  /*3d30*/  HADD2.F32 R23, -RZ, R80.H1_H1 ;  /* 0x30000050ff177230 */ /* 0x000fe40000004100 */
[----:B------:R-:W-:Y:S02]  /*3d40*/  HADD2.F32 R19, -RZ, R100.H1_H1 ;  /* 0x30000064ff137230 */ /* 0x000fe40000004100 */
[----:B------:R-:W-:Y:S02]  /*3d50*/  HADD2.F32 R21, -RZ, R143.H1_H1 ;  /* 0x3000008fff157230 */ /* 0x000fe40000004100 */
[----:B------:R-:W-:Y:S01]  /*3d60*/  FFMA.FTZ R13, R78, R13, R23 ;  /* 0x0000000d4e0d7223 */ /* 0x000fe20000010017 */
[----:B------:R-:W-:-:S02]  /*3d70*/  HADD2.F32 R22, -RZ, R98.H0_H0 ;  /* 0x20000062ff167230 */ /* 0x000fc40000004100 */
[----:B------:R-:W-:Y:S02]  /*3d80*/  HADD2.F32 R23, -RZ, R98.H1_H1 ;  /* 0x30000062ff177230 */ /* 0x000fe40000004100 */
[----:B------:R-:W-:Y:S01]  /*3d90*/  FFMA.FTZ R19, R68, R19, R21 ;  /* 0x0000001344137223 */ /* 0x000fe20000010015 */
[----:B------:R-:W-:Y:S02]  /*3da0*/  HADD2.F32 R12, -RZ, R108.H0_H0 ;  /* 0x2000006cff0c7230 */ /* 0x000fe40000004100 */
[----:B------:R-:W-:Y:S02]  /*3db0*/  HADD2.F32 R14, -RZ, R36.H0_H0 ;  /* 0x20000024ff0e7230 */ /* 0x000fe40000004100 */
[----:B------:R-:W-:Y:S02]  /*3dc0*/  HADD2.F32 R20, -RZ, R37.H0_H0 ;  /* 0x20000025ff147230 */ /* 0x000fe40000004100 */
[----:B------:R-:W-:Y:S02]  /*3dd0*/  HADD2.F32 R16, -RZ, R106.H0_H0 ;  /* 0x2000006aff107230 */ /* 0x000fe40000004100 */
[----:B------:R-:W-:Y:S01]  /*3de0*/  FFMA.FTZ R12, R77, R12, R14 ;  /* 0x0000000c4d0c7223 */ /* 0x000fe2000001000e */
[----:B0-----:R-:W-:-:S02]  /*3df0*/  HADD2.F32 R24, -RZ, R144.H1_H1 ;  /* 0x30000090ff187230 */ /* 0x001fc40000004100 */
[----:B------:R-:W-:Y:S02]  /*3e00*/  HADD2.F32 R25, -RZ, R33.H0_H0 ;  /* 0x20000021ff197230 */ /* 0x000fe40000004100 */
[----:B------:R-:W-:Y:S02]  /*3e10*/  HADD2.F32 R14, -RZ, R107.H1_H1 ;  /* 0x3000006bff0e7230 */ /* 0x000fe40000004100 */
[----:B------:R-:W-:Y:S01]  /*3e20*/  FFMA.FTZ R21, R29, R22, R24 ;  /* 0x000000161d157223 */ /* 0x000fe20000010018 */
[----:B------:R-:W-:Y:S02]  /*3e30*/  HADD2.F32 R18, -RZ, R34.H0_H0 ;  /* 0x20000022ff127230 */ /* 0x000fe40000004100 */
[----:B------:R-:W-:Y:S01]  /*3e40*/  FFMA.FTZ R22, R28, R23, R25 ;  /* 0x000000171c167223 */ /* 0x000fe20000010019 */
[----:B------:R-:W-:Y:S01]  /*3e50*/  HADD2.F32 R70, -RZ, R35.H0_H0 ;  /* 0x20000023ff467230 */ /* 0x000fe20000004100 */
[----:B------:R-:W0:Y:S01]  /*3e60*/  LDC.64 R28, c[0x0][0x380] ;  /* 0x0000e000ff1c7b82 */ /* 0x000e220000000a00 */
[----:B------:R-:W-:Y:S01]  /*3e70*/  FFMA.FTZ R14, R79, R14, R20 ;  /* 0x0000000e4f0e7223 */ /* 0x000fe20000010014 */
[----:B------:R-:W-:Y:S01]  /*3e80*/  FFMA.FTZ R16, R71, R16, R18 ;  /* 0x0000001047107223 */ /* 0x000fe20000010012 */
[----:B------:R-:W-:-:S02]  /*3e90*/  HADD2.F32 R18, -RZ, R101.H1_H1 ;  /* 0x30000065ff127230 */ /* 0x000fc40000004100 */
[----:B------:R-:W-:Y:S02]  /*3ea0*/  HADD2.F32 R20, -RZ, R100.H0_H0 ;  /* 0x20000064ff147230 */ /* 0x000fe40000004100 */
[----:B------:R-:W-:Y:S02]  /*3eb0*/  HADD2.F32 R26, -RZ, R32.H0_H0 ;  /* 0x20000020ff1a7230 */ /* 0x000fe40000004100 */
[----:B------:R-:W-:Y:S01]  /*3ec0*/  FFMA.FTZ R18, R69, R18, R70 ;  /* 0x0000001245127223 */ /* 0x000fe20000010046 */
[----:B------:R-:W-:-:S04]  /*3ed0*/  IMAD.WIDE.U32 R124, R112, 0x10, R122 ;  /* 0x00000010707c7825 */ /* 0x000fc800078e007a */
[----:B------:R-:W-:Y:S01]  /*3ee0*/  FFMA.FTZ R20, R67, R20, R26 ;  /* 0x0000001443147223 */ /* 0x000fe2000001001a */
[----:B------:R-:W-:Y:S02]  /*3ef0*/  HADD2.F32 R112, -RZ, R127.H0_H0 ;  /* 0x2000007fff707230 */ /* 0x000fe40000004100 */
[----:B------:R-:W-:Y:S02]  /*3f00*/  HADD2.F32 R114, -RZ, R38.H0_H0 ;  /* 0x20000026ff727230 */ /* 0x000fe40000004100 */
[--C-:B------:R-:W-:Y:S02]  /*3f10*/  HADD2.F32 R99, -RZ, R110.reuse.H0_H0 ;  /* 0x2000006eff637230 */ /* 0x100fe40000004100 */
[----:B------:R-:W-:Y:S02]  /*3f20*/  HADD2.F32 R105, -RZ, R81.H1_H1 ;  /* 0x30000051ff697230 */ /* 0x000fe40000004100 */
[----:B------:R-:W-:Y:S01]  /*3f30*/  FFMA.FTZ R8, R73, R112, R114 ;  /* 0x0000007049087223 */ /* 0x000fe20000010072 */
[----:B------:R-:W-:-:S02]  /*3f40*/  HADD2.F32 R102, -RZ, R110.H1_H1 ;  /* 0x3000006eff667230 */ /* 0x000fc40000004100 */
[----:B------:R-:W-:Y:S02]  /*3f50*/  HADD2.F32 R104, -RZ, R39.H0_H0 ;  /* 0x20000027ff687230 */ /* 0x000fe40000004100 */
[----:B------:R-:W-:Y:S01]  /*3f60*/  FFMA.FTZ R9, R74, R99, R105 ;  /* 0x000000634a097223 */ /* 0x000fe20000010069 */
[----:B------:R-:W-:Y:S01]  /*3f70*/  HADD2.F32 R71, -RZ, R97.H1_H1 ;  /* 0x30000061ff477230 */ /* 0x000fe20000004100 */
[----:B0-----:R-:W-:Y:S01]  /*3f80*/  IADD3 R0, PT, PT, R0, R28, RZ ;  /* 0x0000001c00007210 */ /* 0x001fe20007ffe0ff */
[----:B------:R-:W-:Y:S02]  /*3f90*/  HADD2.F32 R23, -RZ, R145.H0_H0 ;  /* 0x20000091ff177230 */ /* 0x000fe40000004100 */
[----:B------:R-:W-:Y:S01]  /*3fa0*/  FFMA.FTZ R10, R75, R102, R104 ;  /* 0x000000664b0a7223 */ /* 0x000fe20000010068 */
[----:B------:R-:W-:Y:S01]  /*3fb0*/  HADD2.F32 R70, -RZ, R97.H0_H0 ;  /* 0x20000061ff467230 */ /* 0x000fe20000004100 */
[----:B------:R-:W-:Y:S01]  /*3fc0*/  ISETP.GE.AND P1, PT, R0, R29, PT ;  /* 0x0000001d0000720c */ /* 0x000fe20003f26270 */
[----:B------:R-:W-:-:S02]  /*3fd0*/  HADD2.F32 R24, -RZ, R2.H0_H0 ;  /* 0x20000002ff187230 */ /* 0x000fc40000004100 */
[----:B------:R-:W-:Y:S01]  /*3fe0*/  FFMA.FTZ R23, R66, R71, R23 ;  /* 0x0000004742177223 */ /* 0x000fe20000010017 */
[--C-:B------:R-:W-:Y:S02]  /*3ff0*/  HADD2.F32 R25, -RZ, R96.reuse.H0_H0 ;  /* 0x20000060ff197230 */ /* 0x100fe40000004100 */
[----:B------:R-:W-:Y:S02]  /*4000*/  HADD2.F32 R69, -RZ, R145.H1_H1 ;  /* 0x30000091ff457230 */ /* 0x000fe40000004100 */
[----:B------:R-:W-:Y:S01]  /*4010*/  FFMA.FTZ R24, R65, R70, R24 ;  /* 0x0000004641187223 */ /* 0x000fe20000010018 */
[----:B------:R-:W-:Y:S02]  /*4020*/  HADD2.F32 R26, -RZ, R96.H1_H1 ;  /* 0x30000060ff1a7230 */ /* 0x000fe40000004100 */
[----:B------:R-:W-:Y:S02]  /*4030*/  HADD2.F32 R68, -RZ, R3.H0_H0 ;  /* 0x20000003ff447230 */ /* 0x000fe40000004100 */
[----:B------:R-:W-:Y:S01]  /*4040*/  FFMA.FTZ R25, R64, R25, R69 ;  /* 0x0000001940197223 */ /* 0x000fe20000010045 */
[----:B------:R-:W-:-:S02]  /*4050*/  HADD2.F32 R27, -RZ, R93.H1_H1 ;  /* 0x3000005dff1b7230 */ /* 0x000fc40000004100 */
[----:B------:R-:W-:Y:S02]  /*4060*/  HADD2.F32 R67, -RZ, R146.H0_H0 ;  /* 0x20000092ff437230 */ /* 0x000fe40000004100 */
[----:B------:R-:W-:Y:S01]  /*4070*/  FFMA.FTZ R26, R31, R26, R68 ;  /* 0x0000001a1f1a7223 */ /* 0x000fe20000010044 */
[----:B------:R-:W-:-:S04]  /*4080*/  IMAD.WIDE.U32 R94, R117, 0x10, R122 ;  /* 0x00000010755e7825 */ /* 0x000fc800078e007a */
[----:B------:R-:W-:Y:S01]  /*4090*/  FFMA.FTZ R27, R30, R27, R67 ;  /* 0x0000001b1e1b7223 */ /* 0x000fe20000010043 */
[--C-:B------:R-:W-:Y:S01]  /*40a0*/  IMAD.WIDE.U32 R116, R109, 0x10, R122.reuse ;  /* 0x000000106d747825 */ /* 0x100fe200078e007a */
[----:B------:R0:W-:Y:S03]  /*40b0*/  STG.E.128 desc[UR6][R94.64], R8 ;  /* 0x000000085e007986 */ /* 0x0001e6000c101d06 */
        /* <DEDUP_REMOVED lines=8> */
.L_x_26947:
        /* <DEDUP_REMOVED lines=12> */
.L_x_34113:


//--------------------- .text._ZN10layer_norm13ln_fwd_kernelINS_13Kernel_traitsI6__halfffffjLj5120ELj1ELj1ELj4ELj16ENS_18Kernel_traits_baseILj5120ES2_ffffjLj128EEEEELb0ELb1ELb1ELb0EEEvNS_9FwdParamsE --------------------------
	.section	.text._ZN10layer_norm13ln_fwd_kernelINS_13Kernel_traitsI6__halfffffjLj5120ELj1ELj1ELj4ELj16ENS_18Kernel_traits_baseILj5120ES2_ffffjLj128EEEEELb0ELb1ELb1ELb0EEEvNS_9FwdParamsE,"ax",@progbits
	.align	128
        .global         _ZN10layer_norm13ln_fwd_kernelINS_13Kernel_traitsI6__halfffffjLj5120ELj1ELj1ELj4ELj16ENS_18Kernel_traits_baseILj5120ES2_ffffjLj128EEEEELb0ELb1ELb1ELb0EEEvNS_9FwdParamsE
        .type           _ZN10layer_norm13ln_fwd_kernelINS_13Kernel_traitsI6__halfffffjLj5120ELj1ELj1ELj4ELj16ENS_18Kernel_traits_baseILj5120ES2_ffffjLj128EEEEELb0ELb1ELb1ELb0EEEvNS_9FwdParamsE,@function
        .size           _ZN10layer_norm13ln_fwd_kernelINS_13Kernel_traitsI6__halfffffjLj5120ELj1ELj1ELj4ELj16ENS_18Kernel_traits_baseILj5120ES2_ffffjLj128EEEEELb0ELb1ELb1ELb0EEEvNS_9FwdParamsE,(.L_x_34114 - _ZN10layer_norm13ln_fwd_kernelINS_13Kernel_traitsI6__halfffffjLj5120ELj1ELj1ELj4ELj16ENS_18Kernel_traits_baseILj5120ES2_ffffjLj128EEEEELb0ELb1ELb1ELb0EEEvNS_9FwdParamsE)
        .other          _ZN10layer_norm13ln_fwd_kernelINS_13Kernel_traitsI6__halfffffjLj5120ELj1ELj1ELj4ELj16ENS_18Kernel_traits_baseILj5120ES2_ffffjLj128EEEEELb0ELb1ELb1ELb0EEEvNS_9FwdParamsE,@"STO_CUDA_ENTRY STV_DEFAULT"
_ZN10layer_norm13ln_fwd_kernelINS_13Kernel_traitsI6__halfffffjLj5120ELj1ELj1ELj4ELj16ENS_18Kernel_traits_baseILj5120ES2_ffffjLj128EEEEELb0ELb1ELb1ELb0EEEvNS_9FwdParamsE:
.text._ZN10layer_norm13ln_fwd_kernelINS_13Kernel_traitsI6__halfffffjLj5120ELj1ELj1ELj4ELj16ENS_18Kernel_traits_baseILj5120ES2_ffffjLj128EEEEELb0ELb1ELb1ELb0EEEvNS_9FwdParamsE:
        /* <DEDUP_REMOVED lines=129> */
.L_x_26949:
        /* <DEDUP_REMOVED lines=89> */
.L_x_26950:
[----:B------:R-:W-:Y:S05]  /*0da0*/  BSYNC.RECONVERGENT B0 ;  /* 0x0000000000007941 */ /* 0x000fea0003800200 */
.L_x_26948:
[----:B------:R-:W0:Y:S02]  /*0db0*/  LDCU UR4, c[0x0][0x384] ;  /* 0x00007080ff0477ac */ /* 0x000e240008000800 */
[----:B0-----:R-:W-:-:S13]  /*0dc0*/  ISETP.GE.AND P0, PT, R72, UR4, PT ;  /* 0x0000000448007c0c */ /* 0x001fda000bf06270 */
[----:B------:R-:W-:Y:S05]  /*0dd0*/  @P0 EXIT ;  /* 0x000000000000094d */ /* 0x000fea0003800000 */
[----:B-----5:R-:W-:Y:S01]  /*0de0*/  MOV R137, R10 ;  /* 0x0000000a00897202 */ /* 0x020fe20000000f00 */
[----:B------:R-:W-:Y:S01]  /*0df0*/  HADD2.F32 R75, -RZ, R4.H0_H0 ;  /* 0x20000004ff4b7230 */ /* 0x000fe20000004100 */
[----:B------:R-:W-:Y:S01]  /*0e00*/  MOV R9, R11 ;  /* 0x0000000b00097202 */ /* 0x000fe20000000f00 */
[----:B------:R-:W-:Y:S01]  /*0e10*/  HADD2.F32 R76, -RZ, R5.H0_H0 ;  /* 0x20000005ff4c7230 */ /* 0x000fe20000004100 */
[----:B------:R-:W-:Y:S01]  /*0e20*/  SHF.R.U64 R139, R70, 0x10, R71 ;  /* 0x00000010468b7819 */ /* 0x000fe20000001247 */
[----:B------:R-:W0:Y:S01]  /*0e30*/  LDCU UR12, c[0x0][0x40c] ;  /* 0x00008180ff0c77ac */ /* 0x000e220008000800 */
[----:B------:R-:W-:Y:S02]  /*0e40*/  PRMT R137, R137, 0x5410, R9 ;  /* 0x0000541089897816 */ /* 0x000fe40000000009 */
[----:B------:R-:W-:Y:S01]  /*0e50*/  SHF.R.U32.HI R9, RZ, 0x10, R71 ;  /* 0x00000010ff097819 */ /* 0x000fe20000011647 */
[----:B------:R-:W1:Y:S01]  /*0e60*/  LDCU.U8 UR10, c[0x0][0x410] ;  /* 0x00008200ff0a77ac */ /* 0x000e620008000000 */
[----:B------:R-:W-:-:S02]  /*0e70*/  SHF.R.U64 R141, R66, 0x10, R67 ;  /* 0x00000010428d7819 */ /* 0x000fc40000001243 */
[----:B------:R-:W-:Y:S01]  /*0e80*/  PRMT R139, R139, 0x5410, R9 ;  /* 0x000054108b8b7816 */ /* 0x000fe20000000009 */
[----:B------:R-:W2:Y:S01]  /*0e90*/  LDCU UR11, c[0x0][0x400] ;  /* 0x00008000ff0b77ac */ /* 0x000ea20008000800 */
[----:B------:R-:W-:Y:S02]  /*0ea0*/  SHF.R.U32.HI R9, RZ, 0x10, R67 ;  /* 0x00000010ff097819 */ /* 0x000fe40000011643 */
[----:B------:R-:W-:Y:S01]  /*0eb0*/  SHF.R.U64 R143, R62, 0x10, R63 ;  /* 0x000000103e8f7819 */ /* 0x000fe2000000123f */
[----:B------:R-:W3:Y:S01]  /*0ec0*/  LDCU.64 UR8, c[0x0][0x3a0] ;  /* 0x00007400ff0877ac */ /* 0x000ee20008000a00 */
[----:B------:R-:W-:Y:S02]  /*0ed0*/  PRMT R141, R141, 0x5410, R9 ;  /* 0x000054108d8d7816 */ /* 0x000fe40000000009 */
[----:B------:R-:W-:Y:S01]  /*0ee0*/  SHF.R.U32.HI R9, RZ, 0x10, R63 ;  /* 0x00000010ff097819 */ /* 0x000fe2000001163f */
[----:B------:R-:W-:Y:S01]  /*0ef0*/  UPLOP3.LUT UP1, UPT, UPT, UPT, UPT, 0x40, 0x4 ;  /* 0x000000000004789c */ /* 0x000fe20003f2e870 */
[----:B------:R-:W-:-:S02]  /*0f00*/  SHF.R.U64 R145, R58, 0x10, R59 ;  /* 0x000000103a917819 */ /* 0x000fc4000000123b */
[----:B------:R-:W-:Y:S02]  /*0f10*/  PRMT R143, R143, 0x5410, R9 ;  /* 0x000054108f8f7816 */ /* 0x000fe40000000009 */
[----:B------:R-:W-:Y:S02]  /*0f20*/  SHF.R.U32.HI R9, RZ, 0x10, R59 ;  /* 0x00000010ff097819 */ /* 0x000fe4000001163b */
[----:B------:R-:W-:Y:S02]  /*0f30*/  SHF.R.S32.HI R8, RZ, 0x2, R8 ;  /* 0x00000002ff087819 */ /* 0x000fe40000011408 */
[----:B------:R-:W-:Y:S02]  /*0f40*/  PRMT R145, R145, 0x5410, R9 ;  /* 0x0000541091917816 */ /* 0x000fe40000000009 */
[----:B------:R-:W-:Y:S02]  /*0f50*/  LOP3.LUT R9, R8, 0x7f, RZ, 0xc0, !PT ;  /* 0x0000007f08097812 */ /* 0x000fe400078ec0ff */
[----:B------:R-:W-:-:S02]  /*0f60*/  SHF.R.U64 R138, R10, 0x10, R11 ;  /* 0x000000100a8a7819 */ /* 0x000fc4000000120b */
[----:B------:R-:W-:Y:S01]  /*0f70*/  VIADDMNMX R7, R9, -R7, RZ, !PT ;  /* 0x8000000709077246 */ /* 0x000fe200078001ff */
[----:B------:R-:W-:Y:S01]  /*0f80*/  IMAD R6, R6, -0x20, R9 ;  /* 0xffffffe006067824 */ /* 0x000fe200078e0209 */
[----:B------:R-:W-:Y:S02]  /*0f90*/  SHF.R.U32.HI R10, RZ, 0x10, R11 ;  /* 0x00000010ff0a7819 */ /* 0x000fe4000001160b */
[----:B------:R-:W-:Y:S02]  /*0fa0*/  LOP3.LUT R8, R8, 0xffffff80, RZ, 0xc0, !PT ;  /* 0xffffff8008087812 */ /* 0x000fe400078ec0ff */
[----:B------:R-:W-:Y:S02]  /*0fb0*/  VIMNMX R7, PT, PT, R7, 0x20, PT ;  /* 0x0000002007077848 */ /* 0x000fe40003fe0100 */
[----:B------:R-:W-:Y:S02]  /*0fc0*/  PRMT R138, R138, 0x5410, R10 ;  /* 0x000054108a8a7816 */ /* 0x000fe4000000000a */
[----:B------:R-:W-:-:S02]  /*0fd0*/  LEA R7, R7, R8, 0x2 ;  /* 0x0000000807077211 */ /* 0x000fc400078e10ff */
[--C-:B------:R-:W-:Y:S02]  /*0fe0*/  SHF.R.U64 R140, R68, 0x10, R69.reuse ;  /* 0x00000010448c7819 */ /* 0x100fe40000001245 */
[----:B------:R-:W-:Y:S02]  /*0ff0*/  SHF.R.U32.HI R10, RZ, 0x10, R69 ;  /* 0x00000010ff0a7819 */ /* 0x000fe40000011645 */
[----:B------:R-:W-:Y:S02]  /*1000*/  I2FP.F32.U32 R7, R7 ;  /* 0x0000000700077245 */ /* 0x000fe40000201000 */
[----:B------:R-:W-:Y:S02]  /*1010*/  PRMT R140, R140, 0x5410, R10 ;  /* 0x000054108c8c7816 */ /* 0x000fe4000000000a */
[--C-:B------:R-:W-:Y:S01]  /*1020*/  SHF.R.U64 R142, R64, 0x10, R65.reuse ;  /* 0x00000010408e7819 */ /* 0x100fe20000001241 */
[----:B------:R4:W0:Y:S01]  /*1030*/  MUFU.RCP R74, R7 ;  /* 0x00000007004a7308 */ /* 0x0008220000001000 */
[----:B------:R-:W-:-:S02]  /*1040*/  SHF.R.U32.HI R10, RZ, 0x10, R65 ;  /* 0x00000010ff0a7819 */ /* 0x000fc40000011641 */
[--C-:B------:R-:W-:Y:S02]  /*1050*/  SHF.R.U64 R144, R60, 0x10, R61.reuse ;  /* 0x000000103c907819 */ /* 0x100fe4000000123d */
[----:B------:R-:W-:Y:S02]  /*1060*/  PRMT R142, R142, 0x5410, R10 ;  /* 0x000054108e8e7816 */ /* 0x000fe4000000000a */
[----:B------:R-:W-:Y:S02]  /*1070*/  SHF.R.U32.HI R10, RZ, 0x10, R61 ;  /* 0x00000010ff0a7819 */ /* 0x000fe4000001163d */
[----:B------:R-:W-:Y:S02]  /*1080*/  MOV R95, R30 ;  /* 0x0000001e005f7202 */ /* 0x000fe40000000f00 */
[----:B------:R-:W-:Y:S02]  /*1090*/  SHF.R.U64 R94, R30, 0x10, R31 ;  /* 0x000000101e5e7819 */ /* 0x000fe4000000121f */
[----:B------:R-:W-:-:S02]  /*10a0*/  VIMNMX R6, PT, PT, RZ, R6, !PT ;  /* 0x00000006ff067248 */ /* 0x000fc40007fe0100 */
[----:B------:R-:W-:Y:S02]  /*10b0*/  MOV R103, R36 ;  /* 0x0000002400677202 */ /* 0x000fe40000000f00 */
[----:B------:R-:W-:Y:S02]  /*10c0*/  SHF.R.U64 R102, R36, 0x10, R37 ;  /* 0x0000001024667819 */ /* 0x000fe40000001225 */
[----:B------:R-:W-:Y:S02]  /*10d0*/  MOV R101, R38 ;  /* 0x0000002600657202 */ /* 0x000fe40000000f00 */
[----:B------:R-:W-:Y:S02]  /*10e0*/  SHF.R.U64 R100, R38, 0x10, R39 ;  /* 0x0000001026647819 */ /* 0x000fe40000001227 */
[----:B------:R-:W-:Y:S02]  /*10f0*/  MOV R97, R32 ;  /* 0x0000002000617202 */ /* 0x000fe40000000f00 */
[----:B------:R-:W-:-:S02]  /*1100*/  SHF.R.U64 R96, R32, 0x10, R33 ;  /* 0x0000001020607819 */ /* 0x000fc40000001221 */
[----:B------:R-:W-:Y:S02]  /*1110*/  MOV R93, R28 ;  /* 0x0000001c005d7202 */ /* 0x000fe40000000f00 */
[----:B------:R-:W-:Y:S02]  /*1120*/  MOV R30, R29 ;  /* 0x0000001d001e7202 */ /* 0x000fe40000000f00 */
[--C-:B------:R-:W-:Y:S02]  /*1130*/  SHF.R.U64 R92, R28, 0x10, R29.reuse ;  /* 0x000000101c5c7819 */ /* 0x100fe4000000121d */
[----:B------:R-:W-:Y:S02]  /*1140*/  SHF.R.U32.HI R54, RZ, 0x10, R29 ;  /* 0x00000010ff367819 */ /* 0x000fe4000001161d */
[----:B------:R-:W-:Y:S02]  /*1150*/  MOV R91, R40 ;  /* 0x00000028005b7202 */ /* 0x000fe40000000f00 */
[----:B------:R-:W-:-:S02]  /*1160*/  SHF.R.U64 R90, R40, 0x10, R41 ;  /* 0x00000010285a7819 */ /* 0x000fc40000001229 */
[----:B------:R-:W-:Y:S02]  /*1170*/  MOV R50, R37 ;  /* 0x0000002500327202 */ /* 0x000fe40000000f00 */
[----:B------:R-:W-:Y:S02]  /*1180*/  SHF.R.U32.HI R51, RZ, 0x10, R37 ;  /* 0x00000010ff337819 */ /* 0x000fe40000011625 */
[----:B------:R-:W-:Y:S02]  /*1190*/  MOV R36, R39 ;  /* 0x0000002700247202 */ /* 0x000fe40000000f00 */
        /* <DEDUP_REMOVED lines=35> */
[----:B------:R-:W-:Y:S02]  /*13d0*/  SHF.R.U64 R122, R14, 0x10, R15 ;  /* 0x000000100e7a7819 */ /* 0x000fe4000000120f */
[----:B------:R-:W-:Y:S02]  /*13e0*/  MOV R133, R12 ;  /* 0x0000000c00857202 */ /* 0x000fe40000000f00 */
[----:B------:R-:W-:Y:S02]  /*13f0*/  SHF.R.U64 R135, R12, 0x10, R13 ;  /* 0x000000100c877819 */ /* 0x000fe4000000120d */
[----:B------:R-:W-:-:S02]  /*1400*/  MOV R78, R46 ;  /* 0x0000002e004e7202 */ /* 0x000fc40000000f00 */
        /* <DEDUP_REMOVED lines=27> */
[----:B------:R-:W-:Y:S02]  /*15c0*/  MOV R14, R13 ;  /* 0x0000000d000e7202 */ /* 0x000fe40000000f00 */
[----:B------:R-:W-:Y:S02]  /*15d0*/  SHF.R.U32.HI R12, RZ, 0x10, R13 ;  /* 0x00000010ff0c7819 */ /* 0x000fe4000001160d */
[----:B------:R-:W-:-:S02]  /*15e0*/  SHF.R.U64 R146, R56, 0x10, R57 ;  /* 0x0000001038927819 */ /* 0x000fc40000001239 */
[----:B------:R-:W-:Y:S02]  /*15f0*/  SHF.R.U32.HI R10, RZ, 0x10, R57 ;  /* 0x00000010ff0a7819 */ /* 0x000fe40000011639 */
[--C-:B------:R-:W-:Y:S02]  /*1600*/  SHF.R.U64 R147, R2, 0x10, R3.reuse ;  /* 0x0000001002937819 */ /* 0x100fe40000001203 */
[----:B------:R-:W-:Y:S02]  /*1610*/  SHF.R.U32.HI R9, RZ, 0x10, R3 ;  /* 0x00000010ff097819 */ /* 0x000fe40000011603 */
[----:B------:R-:W-:Y:S02]  /*1620*/  VIMNMX R73, PT, PT, R6, 0x20, PT ;  /* 0x0000002006497848 */ /* 0x000fe40003fe0100 */
        /* <DEDUP_REMOVED lines=38> */
[----:B01234-:R-:W-:-:S07]  /*1890*/  LEA R73, R73, R8, 0x2 ;  /* 0x0000000849497211 */ /* 0x01ffce00078e10ff */
.L_x_27016:
[----:B------:R-:W0:Y:S08]  /*18a0*/  LDC.64 R52, c[0x0][0x3f0] ;  /* 0x0000fc00ff347b82 */ /* 0x000e300000000a00 */
[----:B------:R-:W1:Y:S01]  /*18b0*/  LDC.64 R54, c[0x0][0x3f8] ;  /* 0x0000fe00ff367b82 */ /* 0x000e620000000a00 */
[----:B0-----:R-:W-:-:S05]  /*18c0*/  IMAD.WIDE R126, R72, 0x4, R52 ;  /* 0x00000004487e7825 */ /* 0x001fca00078e0234 */
[----:B------:R-:W2:Y:S01]  /*18d0*/  LDG.E R52, desc[UR6][R126.64] ;  /* 0x000000067e347981 */ /* 0x000ea2000c1e1900 */
[----:B-1----:R-:W-:Y:S02]  /*18e0*/  IMAD.WIDE R124, R72, 0x4, R54 ;  /* 0x00000004487c7825 */ /* 0x002fe400078e0236 */
[----:B------:R-:W0:Y:S03]  /*18f0*/  LDC R55, c[0x0][0x388] ;  /* 0x0000e200ff377b82 */ /* 0x000e260000000800 */
[----:B------:R1:W5:Y:S01]  /*1900*/  LDG.E R54, desc[UR6][R124.64] ;  /* 0x000000067c367981 */ /* 0x000362000c1e1900 */
[----:B------:R-:W-:Y:S01]  /*1910*/  ISETP.GE.U32.AND P0, PT, R0, 0x80, PT ;  /* 0x000000800000780c */ /* 0x000fe20003f06070 */
[----:B------:R-:W-:Y:S01]  /*1920*/  BSSY.RECONVERGENT B0, `(.L_x_26951) ;  /* 0x0000045000007945 */ /* 0x000fe20003800200 */
[----:B------:R-:W3:Y:S01]  /*1930*/  S2R R109, SR_TID.X ;  /* 0x00000000006d7919 */ /* 0x000ee20000002100 */
[----:B0-----:R-:W-:-:S05]  /*1940*/  IMAD R116, R72, R55, RZ ;  /* 0x0000003748747224 */ /* 0x001fca00078e02ff */
[----:B------:R-:W-:-:S04]  /*1950*/  SHF.R.S32.HI R107, RZ, 0x1f, R116 ;  /* 0x0000001fff6b7819 */ /* 0x000fc80000011474 */
[----:B------:R-:W-:-:S04]  /*1960*/  LEA.HI R116, R107, R116, RZ, 0x2 ;  /* 0x000000746b747211 */ /* 0x000fc800078f10ff */
[----:B---3--:R-:W-:Y:S02]  /*1970*/  LEA.HI.SX32 R107, R116, R109, 0x1e ;  /* 0x0000006d746b7211 */ /* 0x008fe400078ff2ff */
[----:B--2---:R-:W-:-:S13]  /*1980*/  ISETP.GE.AND P5, PT, R52, 0x1, PT ;  /* 0x000000013400780c */ /* 0x004fda0003fa6270 */
        /* <DEDUP_REMOVED lines=13> */
.L_x_26953:
[----:B------:R-:W-:Y:S05]  /*1a60*/  BRA.U !UP0, `(.L_x_26954) ;  /* 0x0000000108647547 */ /* 0x000fea000b800000 */
[----:B------:R-:W0:Y:S02]  /*1a70*/  LDC.64 R8, c[0x0][0x3a0] ;  /* 0x0000e800ff087b82 */ /* 0x000e240000000a00 */
[----:B0-----:R-:W-:-:S06]  /*1a80*/  IMAD.WIDE.U32 R8, R107, 0x10, R8 ;  /* 0x000000106b087825 */ /* 0x001fcc00078e0008 */
[----:B------:R-:W2:Y:S01]  /*1a90*/  LDG.E.128 R8, desc[UR6][R8.64] ;  /* 0x0000000608087981 */ /* 0x000ea2000c1e1d00 */
[----:B------:R-:W-:-:S13]  /*1aa0*/  ISETP.GT.AND P1, PT, R52, RZ, PT ;  /* 0x000000ff3400720c */ /* 0x000fda0003f24270 */
[----:B------:R-:W0:Y:S01]  /*1ab0*/  @P1 LDC R15, c[0x0][0x40c] ;  /* 0x00010300ff0f1b82 */ /* 0x000e220000000800 */
[--C-:B------:R-:W-:Y:S02]  /*1ac0*/  @P1 HADD2.F32 R121, -RZ, R103.reuse.H0_H0 ;  /* 0x20000067ff791230 */ /* 0x100fe40000004100 */
[----:B------:R-:W-:Y:S02]  /*1ad0*/  @P1 HADD2.F32 R123, -RZ, R103.H1_H1 ;  /* 0x30000067ff7b1230 */ /* 0x000fe40000004100 */
[----:B------:R-:W-:-:S03]  /*1ae0*/  @P1 HADD2.F32 R108, -RZ, R102.H1_H1 ;  /* 0x30000066ff6c1230 */ /* 0x000fc60000004100 */
[----:B------:R-:W1:Y:S08]  /*1af0*/  @P1 LDC R125, c[0x0][0x40c] ;  /* 0x00010300ff7d1b82 */ /* 0x000e700000000800 */
[----:B------:R-:W3:Y:S01]  /*1b00*/  @P1 LDC R116, c[0x0][0x40c] ;  /* 0x00010300ff741b82 */ /* 0x000ee20000000800 */
[----:B0----5:R-:W-:Y:S01]  /*1b10*/  @P1 FMUL.FTZ R15, R6, R15 ;  /* 0x0000000f060f1220 */ /* 0x021fe20000410000 */
[----:B-1----:R-:W-:Y:S01]  /*1b20*/  @P1 FMUL.FTZ R125, R4, R125 ;  /* 0x0000007d047d1220 */ /* 0x002fe20000410000 */
        /* <DEDUP_REMOVED lines=8> */
[----:B------:R-:W-:Y:S06]  /*1bb0*/  @!P1 BRA `(.L_x_26955) ;  /* 0x0000000000589947 */ /* 0x000fec0003800000 */
[----:B------:R-:W-:Y:S02]  /*1bc0*/  HADD2.F32 R108, -RZ, R102.H0_H0 ;  /* 0x20000066ff6c7230 */ /* 0x000fe40000004100 */
[----:B------:R-:W-:-:S04]  /*1bd0*/  FMUL.FTZ R116, R7, UR12 ;  /* 0x0000000c07747c20 */ /* 0x000fc80008410000 */
[----:B------:R-:W-:Y:S01]  /*1be0*/  FFMA.FTZ R15, R116, R108, R11 ;  /* 0x0000006c740f7223 */ /* 0x000fe2000001000b */
[----:B------:R-:W-:Y:S06]  /*1bf0*/  BRA `(.L_x_26955) ;  /* 0x0000000000487947 */ /* 0x000fec0003800000 */
.L_x_26954:
[----:B------:R-:W0:Y:S01]  /*1c00*/  @P5 LDC R127, c[0x0][0x40c] ;  /* 0x00010300ff7f5b82 */ /* 0x000e220000000800 */
[--C-:B------:R-:W-:Y:S01]  /*1c10*/  @P5 HADD2.F32 R124, -RZ, R103.reuse.H1_H1 ;  /* 0x30000067ff7c5230 */ /* 0x100fe20000004100 */
[----:B------:R-:W-:Y:S01]  /*1c20*/  CS2R R12, SRZ ;  /* 0x00000000000c7805 */ /* 0x000fe2000001ff00 */
[--C-:B------:R-:W-:Y:S01]  /*1c30*/  @P5 HADD2.F32 R118, -RZ, R102.reuse.H1_H1 ;  /* 0x30000066ff765230 */ /* 0x100fe20000004100 */
[----:B------:R-:W-:Y:S01]  /*1c40*/  CS2R R14, SRZ ;  /* 0x00000000000e7805 */ /* 0x000fe2000001ff00 */
[----:B------:R-:W-:Y:S02]  /*1c50*/  @P5 HADD2.F32 R116, -RZ, R103.H0_H0 ;  /* 0x20000067ff745230 */ /* 0x000fe40000004100 */
[----:B------:R-:W-:Y:S01]  /*1c60*/  @P5 HADD2.F32 R108, -RZ, R102.H0_H0 ;  /* 0x20000066ff6c5230 */ /* 0x000fe20000004100 */
[----:B------:R-:W1:Y:S08]  /*1c70*/  @P5 LDC R128, c[0x0][0x40c] ;  /* 0x00010300ff805b82 */ /* 0x000e700000000800 */
[----:B------:R-:W2:Y:S08]  /*1c80*/  @P5 LDC R123, c[0x0][0x40c] ;  /* 0x00010300ff7b5b82 */ /* 0x000eb00000000800 */
[----:B------:R-:W3:Y:S01]  /*1c90*/  @P5 LDC R126, c[0x0][0x40c] ;  /* 0x00010300ff7e5b82 */ /* 0x000ee20000000800 */
[----:B0----5:R-:W-:-:S04]  /*1ca0*/  @P5 FMUL.FTZ R127, R4, R127 ;  /* 0x0000007f047f5220 */ /* 0x021fc80000410000 */
[----:B------:R-:W-:Y:S01]  /*1cb0*/  @P5 FMUL.FTZ R12, R127, R124 ;  /* 0x0000007c7f0c5220 */ /* 0x000fe20000410000 */
[----:B-1----:R-:W-:-:S04]  /*1cc0*/  @P5 FMUL.FTZ R125, R5, R128 ;  /* 0x00000080057d5220 */ /* 0x002fc80000410000 */
[----:B------:R-:W-:Y:S01]  /*1cd0*/  @P5 FMUL.FTZ R13, R125, R118 ;  /* 0x000000767d0d5220 */ /* 0x000fe20000410000 */
[----:B--2---:R-:W-:-:S04]  /*1ce0*/  @P5 FMUL.FTZ R123, R6, R123 ;  /* 0x0000007b067b5220 */ /* 0x004fc80000410000 */
[----:B------:R-:W-:Y:S01]  /*1cf0*/  @P5 FMUL.FTZ R14, R123, R116 ;  /* 0x000000747b0e5220 */ /* 0x000fe20000410000 */
[----:B---3--:R-:W-:-:S04]  /*1d00*/  @P5 FMUL.FTZ R121, R7, R126 ;  /* 0x0000007e07795220 */ /* 0x008fc80000410000 */
[----:B------:R-:W-:-:S07]  /*1d10*/  @P5 FMUL.FTZ R15, R121, R108 ;  /* 0x0000006c790f5220 */ /* 0x000fce0000410000 */
.L_x_26955:
[----:B------:R-:W0:Y:S01]  /*1d20*/  LDC.64 R124, c[0x0][0x3a8] ;  /* 0x0000ea00ff7c7b82 */ /* 0x000e220000000a00 */
[----:B------:R-:W-:Y:S01]  /*1d30*/  IADD3 R53, PT, PT, R53, 0x80, RZ ;  /* 0x0000008035357810 */ /* 0x000fe20007ffe0ff */
[C---:B0-----:R-:W-:Y:S01]  /*1d40*/  IMAD.WIDE.U32 R124, R107.reuse, 0x10, R124 ;  /* 0x000000106b7c7825 */ /* 0x041fe200078e007c */
[----:B------:R-:W-:-:S04]  /*1d50*/  IADD3 R107, PT, PT, R107, 0x80, RZ ;  /* 0x000000806b6b7810 */ /* 0x000fc80007ffe0ff */
[----:B------:R0:W-:Y:S03]  /*1d60*/  STG.E.128 desc[UR6][R124.64], R12 ;  /* 0x0000000c7c007986 */ /* 0x0001e6000c101d06 */
.L_x_26952:
[----:B------:R-:W-:Y:S05]  /*1d70*/  BSYNC.RECONVERGENT B0 ;  /* 0x0000000000007941 */ /* 0x000fea0003800200 */
.L_x_26951:
[----:B------:R-:W-:Y:S01]  /*1d80*/  ISETP.GE.U32.AND P1, PT, R0, 0x100, PT ;  /* 0x000001000000780c */ /* 0x000fe20003f26070 */
[----:B------:R-:W-:Y:S03]  /*1d90*/  BSSY.RECONVERGENT B0, `(.L_x_26956) ;  /* 0x0000039000007945 */ /* 0x000fe60003800200 */
[----:B0-----:R-:W-:-:S09]  /*1da0*/  P2R R124, PR, RZ, 0x2 ;  /* 0x00000002ff7c7803 */ /* 0x001fd20000000000 */
        /* <DEDUP_REMOVED lines=11> */
[----:B0----5:R-:W-:Y:S02]  /*1e60*/  MOV R18, R10 ;  /* 0x0000000a00127202 */ /* 0x021fe40000000f00 */
[----:B------:R-:W-:Y:S02]  /*1e70*/  MOV R16, R8 ;  /* 0x0000000800107202 */ /* 0x000fe40000000f00 */
[----:B------:R-:W-:-:S07]  /*1e80*/  MOV R17, R9 ;  /* 0x0000000900117202 */ /* 0x000fce0000000f00 */
[----:B------:R-:W0:Y:S01]  /*1e90*/  @P1 LDC R19, c[0x0][0x40c] ;  /* 0x00010300ff131b82 */ /* 0x000e220000000800 */
[--C-:B------:R-:W-:Y:S02]  /*1ea0*/  @P1 HADD2.F32 R116, -RZ, R101.reuse.H0_H0 ;  /* 0x20000065ff741230 */ /* 0x100fe40000004100 */
[----:B------:R-:W-:Y:S02]  /*1eb0*/  @P1 HADD2.F32 R123, -RZ, R101.H1_H1 ;  /* 0x30000065ff7b1230 */ /* 0x000fe40000004100 */
[----:B------:R-:W-:-:S03]  /*1ec0*/  @P1 HADD2.F32 R118, -RZ, R100.H1_H1 ;  /* 0x30000064ff761230 */ /* 0x000fc60000004100 */
[----:B------:R-:W1:Y:S08]  /*1ed0*/  @P1 LDC R121, c[0x0][0x40c] ;  /* 0x00010300ff791b82 */ /* 0x000e700000000800 */
[----:B------:R-:W2:Y:S01]  /*1ee0*/  @P1 LDC R108, c[0x0][0x40c] ;  /* 0x00010300ff6c1b82 */ /* 0x000ea20000000800 */
[----:B0-----:R-:W-:-:S04]  /*1ef0*/  @P1 FMUL.FTZ R19, R6, R19 ;  /* 0x0000001306131220 */ /* 0x001fc80000410000 */
[----:B------:R-:W-:Y:S01]  /*1f00*/  @P1 FFMA.FTZ R18, R19, R116, R10 ;  /* 0x0000007413121223 */ /* 0x000fe2000001000a */
[----:B------:R-:W-:Y:S01]  /*1f10*/  MOV R19, R11 ;  /* 0x0000000b00137202 */ /* 0x000fe20000000f00 */
[----:B-1----:R-:W-:-:S04]  /*1f20*/  @P1 FMUL.FTZ R121, R4, R121 ;  /* 0x0000007904791220 */ /* 0x002fc80000410000 */
[----:B------:R-:W-:Y:S01]  /*1f30*/  @P1 FFMA.FTZ R16, R121, R123, R8 ;  /* 0x0000007b79101223 */ /* 0x000fe20000010008 */
[----:B--2---:R-:W-:-:S04]  /*1f40*/  @P1 FMUL.FTZ R108, R5, R108 ;  /* 0x0000006c056c1220 */ /* 0x004fc80000410000 */
[----:B------:R-:W-:Y:S01]  /*1f50*/  @P1 FFMA.FTZ R17, R108, R118, R9 ;  /* 0x000000766c111223 */ /* 0x000fe20000010009 */
[----:B------:R-:W-:Y:S06]  /*1f60*/  @!P1 BRA `(.L_x_26959) ;  /* 0x0000000000589947 */ /* 0x000fec0003800000 */
[----:B------:R-:W-:Y:S02]  /*1f70*/  HADD2.F32 R19, -RZ, R100.H0_H0 ;  /* 0x20000064ff137230 */ /* 0x000fe40000004100 */
[----:B------:R-:W-:-:S04]  /*1f80*/  FMUL.FTZ R108, R7, UR12 ;  /* 0x0000000c076c7c20 */ /* 0x000fc80008410000 */
[----:B------:R-:W-:Y:S01]  /*1f90*/  FFMA.FTZ R19, R108, R19, R11 ;  /* 0x000000136c137223 */ /* 0x000fe2000001000b */
[----:B------:R-:W-:Y:S06]  /*1fa0*/  BRA `(.L_x_26959) ;  /* 0x0000000000487947 */ /* 0x000fec0003800000 */
.L_x_26958:
[----:B------:R-:W1:Y:S01]  /*1fb0*/  @P5 LDC R127, c[0x0][0x40c] ;  /* 0x00010300ff7f5b82 */ /* 0x000e620000000800 */
[--C-:B------:R-:W-:Y:S01]  /*1fc0*/  @P5 HADD2.F32 R126, -RZ, R101.reuse.H1_H1 ;  /* 0x30000065ff7e5230 */ /* 0x100fe20000004100 */
[----:B0-----:R-:W-:Y:S01]  /*1fd0*/  CS2R R16, SRZ ;  /* 0x0000000000107805 */ /* 0x001fe2000001ff00 */
[--C-:B------:R-:W-:Y:S01]  /*1fe0*/  @P5 HADD2.F32 R118, -RZ, R100.reuse.H1_H1 ;  /* 0x30000064ff765230 */ /* 0x100fe20000004100 */
[----:B------:R-:W-:Y:S01]  /*1ff0*/  CS2R R18, SRZ ;  /* 0x0000000000127805 */ /* 0x000fe2000001ff00 */
[----:B------:R-:W-:Y:S02]  /*2000*/  @P5 HADD2.F32 R116, -RZ, R101.H0_H0 ;  /* 0x20000065ff745230 */ /* 0x000fe40000004100 */
[----:B------:R-:W-:Y:S01]  /*2010*/  @P5 HADD2.F32 R108, -RZ, R100.H0_H0 ;  /* 0x20000064ff6c5230 */ /* 0x000fe20000004100 */
[----:B------:R-:W0:Y:S08]  /*2020*/  @P5 LDC R130, c[0x0][0x40c] ;  /* 0x00010300ff825b82 */ /* 0x000e300000000800 */
[----:B------:R-:W2:Y:S08]  /*2030*/  @P5 LDC R123, c[0x0][0x40c] ;  /* 0x00010300ff7b5b82 */ /* 0x000eb00000000800 */
[----:B------:R-:W3:Y:S01]  /*2040*/  @P5 LDC R128, c[0x0][0x40c] ;  /* 0x00010300ff805b82 */ /* 0x000ee20000000800 */
[----:B-1---5:R-:W-:-:S04]  /*2050*/  @P5 FMUL.FTZ R127, R4, R127 ;  /* 0x0000007f047f5220 */ /* 0x022fc80000410000 */
[----:B------:R-:W-:Y:S01]  /*2060*/  @P5 FMUL.FTZ R16, R127, R126 ;  /* 0x0000007e7f105220 */ /* 0x000fe20000410000 */
[----:B0-----:R-:W-:-:S04]  /*2070*/  @P5 FMUL.FTZ R125, R5, R130 ;  /* 0x00000082057d5220 */ /* 0x001fc80000410000 */
[----:B------:R-:W-:Y:S01]  /*2080*/  @P5 FMUL.FTZ R17, R125, R118 ;  /* 0x000000767d115220 */ /* 0x000fe20000410000 */
[----:B--2---:R-:W-:-:S04]  /*2090*/  @P5 FMUL.FTZ R123, R6, R123 ;  /* 0x0000007b067b5220 */ /* 0x004fc80000410000 */
[----:B------:R-:W-:Y:S01]  /*20a0*/  @P5 FMUL.FTZ R18, R123, R116 ;  /* 0x000000747b125220 */ /* 0x000fe20000410000 */
[----:B---3--:R-:W-:-:S04]  /*20b0*/  @P5 FMUL.FTZ R121, R7, R128 ;  /* 0x0000008007795220 */ /* 0x008fc80000410000 */
[----:B------:R-:W-:-:S07]  /*20c0*/  @P5 FMUL.FTZ R19, R121, R108 ;  /* 0x0000006c79135220 */ /* 0x000fce0000410000 */
.L_x_26959:
[----:B------:R-:W0:Y:S01]  /*20d0*/  LDC.64 R126, c[0x0][0x3a8] ;  /* 0x0000ea00ff7e7b82 */ /* 0x000e220000000a00 */
[----:B------:R-:W-:Y:S01]  /*20e0*/  IADD3 R53, PT, PT, R53, 0x80, RZ ;  /* 0x0000008035357810 */ /* 0x000fe20007ffe0ff */
[C---:B0-----:R-:W-:Y:S01]  /*20f0*/  IMAD.WIDE.U32 R126, R107.reuse, 0x10, R126 ;  /* 0x000000106b7e7825 */ /* 0x041fe200078e007e */
[----:B------:R-:W-:-:S04]  /*2100*/  IADD3 R107, PT, PT, R107, 0x80, RZ ;  /* 0x000000806b6b7810 */ /* 0x000fc80007ffe0ff */
[----:B------:R0:W-:Y:S03]  /*2110*/  STG.E.128 desc[UR6][R126.64], R16 ;  /* 0x000000107e007986 */ /* 0x0001e6000c101d06 */
.L_x_26957:
[----:B------:R-:W-:Y:S05]  /*2120*/  BSYNC.RECONVERGENT B0 ;  /* 0x0000000000007941 */ /* 0x000fea0003800200 */
.L_x_26956:
[----:B------:R-:W-:Y:S01]  /*2130*/  ISETP.GE.U32.AND P1, PT, R0, 0x180, PT ;  /* 0x000001800000780c */ /* 0x000fe20003f26070 */
[----:B------:R-:W-:Y:S03]  /*2140*/  BSSY.RECONVERGENT B0, `(.L_x_26960) ;  /* 0x0000039000007945 */ /* 0x000fe60003800200 */
[----:B------:R-:W-:-:S09]  /*2150*/  P2R R123, PR, RZ, 0x2 ;  /* 0x00000002ff7b7803 */ /* 0x000fd20000000000 */
        /* <DEDUP_REMOVED lines=8> */
[----:B------:R1:W5:Y:S01]  /*21e0*/  @P1 LDG.E.128 R8, desc[UR6][R20.64] ;  /* 0x0000000614081981 */ /* 0x000362000c1e1d00 */
[----:B------:R-:W-:Y:S05]  /*21f0*/  @!P1 BRA `(.L_x_26962) ;  /* 0x0000000000589947 */ /* 0x000fea0003800000 */
[----:B------:R-:W-:Y:S02]  /*2200*/  ISETP.GT.AND P1, PT, R52, RZ, PT ;  /* 0x000000ff3400720c */ /* 0x000fe40003f24270 */
[----:B-1---5:R-:W-:Y:S02]  /*2210*/  MOV R22, R10 ;  /* 0x0000000a00167202 */ /* 0x022fe40000000f00 */
[----:B------:R-:W-:Y:S02]  /*2220*/  MOV R20, R8 ;  /* 0x0000000800147202 */ /* 0x000fe40000000f00 */
[----:B------:R-:W-:-:S07]  /*2230*/  MOV R21, R9 ;  /* 0x0000000900157202 */ /* 0x000fce0000000f00 */
[----:B------:R-:W1:Y:S01]  /*2240*/  @P1 LDC R23, c[0x0][0x40c] ;  /* 0x00010300ff171b82 */ /* 0x000e620000000800 */
[--C-:B------:R-:W-:Y:S02]  /*2250*/  @P1 HADD2.F32 R116, -RZ, R99.reuse.H0_H0 ;  /* 0x20000063ff741230 */ /* 0x100fe40000004100 */
[----:B------:R-:W-:Y:S02]  /*2260*/  @P1 HADD2.F32 R125, -RZ, R99.H1_H1 ;  /* 0x30000063ff7d1230 */ /* 0x000fe40000004100 */
[----:B------:R-:W-:-:S03]  /*2270*/  @P1 HADD2.F32 R118, -RZ, R98.H1_H1 ;  /* 0x30000062ff761230 */ /* 0x000fc60000004100 */
[----:B------:R-:W2:Y:S08]  /*2280*/  @P1 LDC R121, c[0x0][0x40c] ;  /* 0x00010300ff791b82 */ /* 0x000eb00000000800 */
[----:B------:R-:W3:Y:S01]  /*2290*/  @P1 LDC R108, c[0x0][0x40c] ;  /* 0x00010300ff6c1b82 */ /* 0x000ee20000000800 */
[----:B-1----:R-:W-:-:S04]  /*22a0*/  @P1 FMUL.FTZ R23, R6, R23 ;  /* 0x0000001706171220 */ /* 0x002fc80000410000 */
[----:B------:R-:W-:Y:S01]  /*22b0*/  @P1 FFMA.FTZ R22, R23, R116, R10 ;  /* 0x0000007417161223 */ /* 0x000fe2000001000a */
[----:B------:R-:W-:Y:S01]  /*22c0*/  MOV R23, R11 ;  /* 0x0000000b00177202 */ /* 0x000fe20000000f00 */
[----:B--2---:R-:W-:-:S04]  /*22d0*/  @P1 FMUL.FTZ R121, R4, R121 ;  /* 0x0000007904791220 */ /* 0x004fc80000410000 */
[----:B------:R-:W-:Y:S01]  /*22e0*/  @P1 FFMA.FTZ R20, R121, R125, R8 ;  /* 0x0000007d79141223 */ /* 0x000fe20000010008 */
[----:B---3--:R-:W-:-:S04]  /*22f0*/  @P1 FMUL.FTZ R108, R5, R108 ;  /* 0x0000006c056c1220 */ /* 0x008fc80000410000 */
[----:B------:R-:W-:Y:S01]  /*2300*/  @P1 FFMA.FTZ R21, R108, R118, R9 ;  /* 0x000000766c151223 */ /* 0x000fe20000010009 */
[----:B------:R-:W-:Y:S06]  /*2310*/  @!P1 BRA `(.L_x_26963) ;  /* 0x0000000000589947 */ /* 0x000fec0003800000 */
[----:B------:R-:W-:Y:S02]  /*2320*/  HADD2.F32 R23, -RZ, R98.H0_H0 ;  /* 0x20000062ff177230 */ /* 0x000fe40000004100 */
[----:B------:R-:W-:-:S04]  /*2330*/  FMUL.FTZ R108, R7, UR12 ;  /* 0x0000000c076c7c20 */ /* 0x000fc80008410000 */
[----:B------:R-:W-:Y:S01]  /*2340*/  FFMA.FTZ R23, R108, R23, R11 ;  /* 0x000000176c177223 */ /* 0x000fe2000001000b */
[----:B------:R-:W-:Y:S06]  /*2350*/  BRA `(.L_x_26963) ;  /* 0x0000000000487947 */ /* 0x000fec0003800000 */
.L_x_26962:
[----:B------:R-:W2:Y:S01]  /*2360*/  @P5 LDC R129, c[0x0][0x40c] ;  /* 0x00010300ff815b82 */ /* 0x000ea20000000800 */
[--C-:B0-----:R-:W-:Y:S01]  /*2370*/  @P5 HADD2.F32 R126, -RZ, R99.reuse.H1_H1 ;  /* 0x30000063ff7e5230 */ /* 0x101fe20000004100 */
[----:B-1----:R-:W-:Y:S01]  /*2380*/  CS2R R20, SRZ ;  /* 0x0000000000147805 */ /* 0x002fe2000001ff00 */
[--C-:B------:R-:W-:Y:S01]  /*2390*/  @P5 HADD2.F32 R118, -RZ, R98.reuse.H1_H1 ;  /* 0x30000062ff765230 */ /* 0x100fe20000004100 */
[----:B------:R-:W-:Y:S01]  /*23a0*/  CS2R R22, SRZ ;  /* 0x0000000000167805 */ /* 0x000fe2000001ff00 */
[----:B------:R-:W-:Y:S02]  /*23b0*/  @P5 HADD2.F32 R116, -RZ, R99.H0_H0 ;  /* 0x20000063ff745230 */ /* 0x000fe40000004100 */
[----:B------:R-:W-:Y:S01]  /*23c0*/  @P5 HADD2.F32 R108, -RZ, R98.H0_H0 ;  /* 0x20000062ff6c5230 */ /* 0x000fe20000004100 */
[----:B------:R-:W0:Y:S08]  /*23d0*/  @P5 LDC R130, c[0x0][0x40c] ;  /* 0x00010300ff825b82 */ /* 0x000e300000000800 */
[----:B------:R-:W1:Y:S08]  /*23e0*/  @P5 LDC R125, c[0x0][0x40c] ;  /* 0x00010300ff7d5b82 */ /* 0x000e700000000800 */
[----:B------:R-:W3:Y:S01]  /*23f0*/  @P5 LDC R128, c[0x0][0x40c] ;  /* 0x00010300ff805b82 */ /* 0x000ee20000000800 */
[----:B--2--5:R-:W-:-:S04]  /*2400*/  @P5 FMUL.FTZ R129, R4, R129 ;  /* 0x0000008104815220 */ /* 0x024fc80000410000 */
[----:B------:R-:W-:Y:S01]  /*2410*/  @P5 FMUL.FTZ R20, R129, R126 ;  /* 0x0000007e81145220 */ /* 0x000fe20000410000 */
[----:B0-----:R-:W-:-:S04]  /*2420*/  @P5 FMUL.FTZ R127, R5, R130 ;  /* 0x00000082057f5220 */ /* 0x001fc80000410000 */
[----:B------:R-:W-:Y:S01]  /*2430*/  @P5 FMUL.FTZ R21, R127, R118 ;  /* 0x000000767f155220 */ /* 0x000fe20000410000 */
[----:B-1----:R-:W-:-:S04]  /*2440*/  @P5 FMUL.FTZ R125, R6, R125 ;  /* 0x0000007d067d5220 */ /* 0x002fc80000410000 */
[----:B------:R-:W-:Y:S01]  /*2450*/  @P5 FMUL.FTZ R22, R125, R116 ;  /* 0x000000747d165220 */ /* 0x000fe20000410000 */
[----:B---3--:R-:W-:-:S04]  /*2460*/  @P5 FMUL.FTZ R121, R7, R128 ;  /* 0x0000008007795220 */ /* 0x008fc80000410000 */
[----:B------:R-:W-:-:S07]  /*2470*/  @P5 FMUL.FTZ R23, R121, R108 ;  /* 0x0000006c79175220 */ /* 0x000fce0000410000 */
.L_x_26963:
[----:B0-----:R-:W0:Y:S01]  /*2480*/  LDC.64 R126, c[0x0][0x3a8] ;  /* 0x0000ea00ff7e7b82 */ /* 0x001e220000000a00 */
[----:B------:R-:W-:Y:S01]  /*2490*/  IADD3 R53, PT, PT, R53, 0x80, RZ ;  /* 0x0000008035357810 */ /* 0x000fe20007ffe0ff */
[C---:B0-----:R-:W-:Y:S01]  /*24a0*/  IMAD.WIDE.U32 R126, R107.reuse, 0x10, R126 ;  /* 0x000000106b7e7825 */ /* 0x041fe200078e007e */
[----:B------:R-:W-:-:S04]  /*24b0*/  IADD3 R107, PT, PT, R107, 0x80, RZ ;  /* 0x000000806b6b7810 */ /* 0x000fc80007ffe0ff */
[----:B------:R1:W-:Y:S03]  /*24c0*/  STG.E.128 desc[UR6][R126.64], R20 ;  /* 0x000000147e007986 */ /* 0x0003e6000c101d06 */
.L_x_26961:
[----:B------:R-:W-:Y:S05]  /*24d0*/  BSYNC.RECONVERGENT B0 ;  /* 0x0000000000007941 */ /* 0x000fea0003800200 */
.L_x_26960:
[----:B------:R-:W-:Y:S01]  /*24e0*/  ISETP.GE.U32.AND P1, PT, R0, 0x200, PT ;  /* 0x000002000000780c */ /* 0x000fe20003f26070 */
[----:B------:R-:W-:Y:S03]  /*24f0*/  BSSY.RECONVERGENT B0, `(.L_x_26964) ;  /* 0x0000039000007945 */ /* 0x000fe60003800200 */
[----:B------:R-:W-:-:S09]  /*2500*/  P2R R121, PR, RZ, 0x2 ;  /* 0x00000002ff797803 */ /* 0x000fd20000000000 */
        /* <DEDUP_REMOVED lines=8> */
[----:B------:R2:W5:Y:S01]  /*2590*/  @P1 LDG.E.128 R8, desc[UR6][R24.64] ;  /* 0x0000000618081981 */ /* 0x000562000c1e1d00 */
[----:B------:R-:W-:Y:S05]  /*25a0*/  @!P1 BRA `(.L_x_26966) ;  /* 0x0000000000589947 */ /* 0x000fea0003800000 */
[----:B------:R-:W-:Y:S02]  /*25b0*/  ISETP.GT.AND P1, PT, R52, RZ, PT ;  /* 0x000000ff3400720c */ /* 0x000fe40003f24270 */
[----:B--2--5:R-:W-:Y:S02]  /*25c0*/  MOV R26, R10 ;  /* 0x0000000a001a7202 */ /* 0x024fe40000000f00 */
[----:B------:R-:W-:Y:S02]  /*25d0*/  MOV R24, R8 ;  /* 0x0000000800187202 */ /* 0x000fe40000000f00 */
[----:B------:R-:W-:-:S07]  /*25e0*/  MOV R25, R9 ;  /* 0x0000000900197202 */ /* 0x000fce0000000f00 */
[----:B------:R-:W2:Y:S01]  /*25f0*/  @P1 LDC R27, c[0x0][0x40c] ;  /* 0x00010300ff1b1b82 */ /* 0x000ea20000000800 */
[--C-:B------:R-:W-:Y:S02]  /*2600*/  @P1 HADD2.F32 R116, -RZ, R97.reuse.H0_H0 ;  /* 0x20000061ff741230 */ /* 0x100fe40000004100 */
[----:B01----:R-:W-:Y:S02]  /*2610*/  @P1 HADD2.F32 R126, -RZ, R97.H1_H1 ;  /* 0x30000061ff7e1230 */ /* 0x003fe40000004100 */
[----:B------:R-:W-:-:S03]  /*2620*/  @P1 HADD2.F32 R118, -RZ, R96.H1_H1 ;  /* 0x30000060ff761230 */ /* 0x000fc60000004100 */
[----:B------:R-:W0:Y:S08]  /*2630*/  @P1 LDC R125, c[0x0][0x40c] ;  /* 0x00010300ff7d1b82 */ /* 0x000e300000000800 */
[----:B------:R-:W1:Y:S01]  /*2640*/  @P1 LDC R108, c[0x0][0x40c] ;  /* 0x00010300ff6c1b82 */ /* 0x000e620000000800 */
[----:B--2---:R-:W-:-:S04]  /*2650*/  @P1 FMUL.FTZ R27, R6, R27 ;  /* 0x0000001b061b1220 */ /* 0x004fc80000410000 */
[----:B------:R-:W-:Y:S01]  /*2660*/  @P1 FFMA.FTZ R26, R27, R116, R10 ;  /* 0x000000741b1a1223 */ /* 0x000fe2000001000a */
[----:B------:R-:W-:Y:S01]  /*2670*/  MOV R27, R11 ;  /* 0x0000000b001b7202 */ /* 0x000fe20000000f00 */
[----:B0-----:R-:W-:-:S04]  /*2680*/  @P1 FMUL.FTZ R125, R4, R125 ;  /* 0x0000007d047d1220 */ /* 0x001fc80000410000 */
[----:B------:R-:W-:Y:S01]  /*2690*/  @P1 FFMA.FTZ R24, R125, R126, R8 ;  /* 0x0000007e7d181223 */ /* 0x000fe20000010008 */
[----:B-1----:R-:W-:-:S04]  /*26a0*/  @P1 FMUL.FTZ R108, R5, R108 ;  /* 0x0000006c056c1220 */ /* 0x002fc80000410000 */
[----:B------:R-:W-:Y:S01]  /*26b0*/  @P1 FFMA.FTZ R25, R108, R118, R9 ;  /* 0x000000766c191223 */ /* 0x000fe20000010009 */
[----:B------:R-:W-:Y:S06]  /*26c0*/  @!P1 BRA `(.L_x_26967) ;  /* 0x0000000000589947 */ /* 0x000fec0003800000 */
[----:B------:R-:W-:Y:S02]  /*26d0*/  HADD2.F32 R27, -RZ, R96.H0_H0 ;  /* 0x20000060ff1b7230 */ /* 0x000fe40000004100 */
[----:B------:R-:W-:-:S04]  /*26e0*/  FMUL.FTZ R108, R7, UR12 ;  /* 0x0000000c076c7c20 */ /* 0x000fc80008410000 */
[----:B------:R-:W-:Y:S01]  /*26f0*/  FFMA.FTZ R27, R108, R27, R11 ;  /* 0x0000001b6c1b7223 */ /* 0x000fe2000001000b */
[----:B------:R-:W-:Y:S06]  /*2700*/  BRA `(.L_x_26967) ;  /* 0x0000000000487947 */ /* 0x000fec0003800000 */
.L_x_26966:
[----:B------:R-:W3:Y:S01]  /*2710*/  @P5 LDC R131, c[0x0][0x40c] ;  /* 0x00010300ff835b82 */ /* 0x000ee20000000800 */
[--C-:B01----:R-:W-:Y:S01]  /*2720*/  @P5 HADD2.F32 R126, -RZ, R97.reuse.H1_H1 ;  /* 0x30000061ff7e5230 */ /* 0x103fe20000004100 */
[----:B--2---:R-:W-:Y:S01]  /*2730*/  CS2R R24, SRZ ;  /* 0x0000000000187805 */ /* 0x004fe2000001ff00 */
[--C-:B------:R-:W-:Y:S01]  /*2740*/  @P5 HADD2.F32 R118, -RZ, R96.reuse.H1_H1 ;  /* 0x30000060ff765230 */ /* 0x100fe20000004100 */
[----:B------:R-:W-:Y:S01]  /*2750*/  CS2R R26, SRZ ;  /* 0x00000000001a7805 */ /* 0x000fe2000001ff00 */
[----:B------:R-:W-:Y:S02]  /*2760*/  @P5 HADD2.F32 R116, -RZ, R97.H0_H0 ;  /* 0x20000061ff745230 */ /* 0x000fe40000004100 */
[----:B------:R-:W-:Y:S01]  /*2770*/  @P5 HADD2.F32 R108, -RZ, R96.H0_H0 ;  /* 0x20000060ff6c5230 */ /* 0x000fe20000004100 */
[----:B------:R-:W0:Y:S08]  /*2780*/  @P5 LDC R130, c[0x0][0x40c] ;  /* 0x00010300ff825b82 */ /* 0x000e300000000800 */
[----:B------:R-:W1:Y:S08]  /*2790*/  @P5 LDC R127, c[0x0][0x40c] ;  /* 0x00010300ff7f5b82 */ /* 0x000e700000000800 */
[----:B------:R-:W2:Y:S01]  /*27a0*/  @P5 LDC R128, c[0x0][0x40c] ;  /* 0x00010300ff805b82 */ /* 0x000ea20000000800 */
[----:B---3-5:R-:W-:-:S04]  /*27b0*/  @P5 FMUL.FTZ R131, R4, R131 ;  /* 0x0000008304835220 */ /* 0x028fc80000410000 */
[----:B------:R-:W-:Y:S01]  /*27c0*/  @P5 FMUL.FTZ R24, R131, R126 ;  /* 0x0000007e83185220 */ /* 0x000fe20000410000 */
[----:B0-----:R-:W-:-:S04]  /*27d0*/  @P5 FMUL.FTZ R129, R5, R130 ;  /* 0x0000008205815220 */ /* 0x001fc80000410000 */
[----:B------:R-:W-:Y:S01]  /*27e0*/  @P5 FMUL.FTZ R25, R129, R118 ;  /* 0x0000007681195220 */ /* 0x000fe20000410000 */
[----:B-1----:R-:W-:-:S04]  /*27f0*/  @P5 FMUL.FTZ R127, R6, R127 ;  /* 0x0000007f067f5220 */ /* 0x002fc80000410000 */
[----:B------:R-:W-:Y:S01]  /*2800*/  @P5 FMUL.FTZ R26, R127, R116 ;  /* 0x000000747f1a5220 */ /* 0x000fe20000410000 */
[----:B--2---:R-:W-:-:S04]  /*2810*/  @P5 FMUL.FTZ R125, R7, R128 ;  /* 0x00000080077d5220 */ /* 0x004fc80000410000 */
[----:B------:R-:W-:-:S07]  /*2820*/  @P5 FMUL.FTZ R27, R125, R108 ;  /* 0x0000006c7d1b5220 */ /* 0x000fce0000410000 */
.L_x_26967:
[----:B------:R-:W0:Y:S01]  /*2830*/  LDC.64 R126, c[0x0][0x3a8] ;  /* 0x0000ea00ff7e7b82 */ /* 0x000e220000000a00 */
[----:B------:R-:W-:Y:S01]  /*2840*/  IADD3 R53, PT, PT, R53, 0x80, RZ ;  /* 0x0000008035357810 */ /* 0x000fe20007ffe0ff */
[C---:B0-----:R-:W-:Y:S01]  /*2850*/  IMAD.WIDE.U32 R126, R107.reuse, 0x10, R126 ;  /* 0x000000106b7e7825 */ /* 0x041fe200078e007e */
[----:B------:R-:W-:-:S04]  /*2860*/  IADD3 R107, PT, PT, R107, 0x80, RZ ;  /* 0x000000806b6b7810 */ /* 0x000fc80007ffe0ff */
[----:B------:R2:W-:Y:S03]  /*2870*/  STG.E.128 desc[UR6][R126.64], R24 ;  /* 0x000000187e007986 */ /* 0x0005e6000c101d06 */
.L_x_26965:
[----:B------:R-:W-:Y:S05]  /*2880*/  BSYNC.RECONVERGENT B0 ;  /* 0x0000000000007941 */ /* 0x000fea0003800200 */
.L_x_26964:
[----:B------:R-:W-:Y:S01]  /*2890*/  ISETP.GE.U32.AND P1, PT, R0, 0x280, PT ;  /* 0x000002800000780c */ /* 0x000fe20003f26070 */
[----:B------:R-:W-:Y:S03]  /*28a0*/  BSSY.RECONVERGENT B0, `(.L_x_26968) ;  /* 0x0000039000007945 */ /* 0x000fe60003800200 */
[----:B------:R-:W-:-:S09]  /*28b0*/  P2R R118, PR, RZ, 0x2 ;  /* 0x00000002ff767803 */ /* 0x000fd20000000000 */
        /* <DEDUP_REMOVED lines=8> */
[----:B------:R3:W5:Y:S01]  /*2940*/  @P1 LDG.E.128 R8, desc[UR6][R28.64] ;  /* 0x000000061c081981 */ /* 0x000762000c1e1d00 */
[----:B------:R-:W-:Y:S05]  /*2950*/  @!P1 BRA `(.L_x_26970) ;  /* 0x0000000000589947 */ /* 0x000fea0003800000 */
[----:B------:R-:W-:Y:S02]  /*2960*/  ISETP.GT.AND P1, PT, R52, RZ, PT ;  /* 0x000000ff3400720c */ /* 0x000fe40003f24270 */
[----:B---3-5:R-:W-:Y:S02]  /*2970*/  MOV R30, R10 ;  /* 0x0000000a001e7202 */ /* 0x028fe40000000f00 */
[----:B------:R-:W-:Y:S02]  /*2980*/  MOV R28, R8 ;  /* 0x00000008001c7202 */ /* 0x000fe40000000f00 */
[----:B------:R-:W-:-:S07]  /*2990*/  MOV R29, R9 ;  /* 0x00000009001d7202 */ /* 0x000fce0000000f00 */
[----:B------:R-:W3:Y:S01]  /*29a0*/  @P1 LDC R31, c[0x0][0x40c] ;  /* 0x00010300ff1f1b82 */ /* 0x000ee20000000800 */
[--C-:B------:R-:W-:Y:S02]  /*29b0*/  @P1 HADD2.F32 R116, -RZ, R95.reuse.H0_H0 ;  /* 0x2000005fff741230 */ /* 0x100fe40000004100 */
[----:B012---:R-:W-:Y:S02]  /*29c0*/  @P1 HADD2.F32 R127, -RZ, R95.H1_H1 ;  /* 0x3000005fff7f1230 */ /* 0x007fe40000004100 */
[----:B------:R-:W-:-:S03]  /*29d0*/  @P1 HADD2.F32 R126, -RZ, R94.H1_H1 ;  /* 0x3000005eff7e1230 */ /* 0x000fc60000004100 */
[----:B------:R-:W0:Y:S08]  /*29e0*/  @P1 LDC R125, c[0x0][0x40c] ;  /* 0x00010300ff7d1b82 */ /* 0x000e300000000800 */
[----:B------:R-:W1:Y:S01]  /*29f0*/  @P1 LDC R108, c[0x0][0x40c] ;  /* 0x00010300ff6c1b82 */ /* 0x000e620000000800 */
[----:B---3--:R-:W-:-:S04]  /*2a00*/  @P1 FMUL.FTZ R31, R6, R31 ;  /* 0x0000001f061f1220 */ /* 0x008fc80000410000 */
        /* <DEDUP_REMOVED lines=11> */
.L_x_26970:
[----:B------:R-:W4:Y:S01]  /*2ac0*/  @P5 LDC R131, c[0x0][0x40c] ;  /* 0x00010300ff835b82 */ /* 0x000f220000000800 */
[--C-:B------:R-:W-:Y:S01]  /*2ad0*/  @P5 HADD2.F32 R128, -RZ, R95.reuse.H1_H1 ;  /* 0x3000005fff805230 */ /* 0x100fe20000004100 */
[----:B---3--:R-:W-:Y:S01]  /*2ae0*/  CS2R R28, SRZ ;  /* 0x00000000001c7805 */ /* 0x008fe2000001ff00 */
[--C-:B------:R-:W-:Y:S01]  /*2af0*/  @P5 HADD2.F32 R108, -RZ, R94.reuse.H1_H1 ;  /* 0x3000005eff6c5230 */ /* 0x100fe20000004100 */
[----:B------:R-:W-:Y:S01]  /*2b00*/  CS2R R30, SRZ ;  /* 0x00000000001e7805 */ /* 0x000fe2000001ff00 */
[----:B------:R-:W-:Y:S02]  /*2b10*/  @P5 HADD2.F32 R116, -RZ, R95.H0_H0 ;  /* 0x2000005fff745230 */ /* 0x000fe40000004100 */
[----:B------:R-:W-:Y:S01]  /*2b20*/  @P5 HADD2.F32 R125, -RZ, R94.H0_H0 ;  /* 0x2000005eff7d5230 */ /* 0x000fe20000004100 */
[----:B------:R-:W3:Y:S08]  /*2b30*/  @P5 LDC R130, c[0x0][0x40c] ;  /* 0x00010300ff825b82 */ /* 0x000ef00000000800 */
[----:B------:R-:W3:Y:S08]  /*2b40*/  @P5 LDC R129, c[0x0][0x40c] ;  /* 0x00010300ff815b82 */ /* 0x000ef00000000800 */
[----:B012---:R-:W0:Y:S01]  /*2b50*/  @P5 LDC R126, c[0x0][0x40c] ;  /* 0x00010300ff7e5b82 */ /* 0x007e220000000800 */
[----:B----45:R-:W-:-:S04]  /*2b60*/  @P5 FMUL.FTZ R131, R4, R131 ;  /* 0x0000008304835220 */ /* 0x030fc80000410000 */
[----:B------:R-:W-:Y:S01]  /*2b70*/  @P5 FMUL.FTZ R28, R131, R128 ;  /* 0x00000080831c5220 */ /* 0x000fe20000410000 */
[----:B---3--:R-:W-:-:S04]  /*2b80*/  @P5 FMUL.FTZ R127, R5, R130 ;  /* 0x00000082057f5220 */ /* 0x008fc80000410000 */
[----:B------:R-:W-:Y:S01]  /*2b90*/  @P5 FMUL.FTZ R29, R127, R108 ;  /* 0x0000006c7f1d5220 */ /* 0x000fe20000410000 */
[----:B------:R-:W-:-:S04]  /*2ba0*/  @P5 FMUL.FTZ R129, R6, R129 ;  /* 0x0000008106815220 */ /* 0x000fc80000410000 */
[----:B------:R-:W-:Y:S01]  /*2bb0*/  @P5 FMUL.FTZ R30, R129, R116 ;  /* 0x00000074811e5220 */ /* 0x000fe20000410000 */
[----:B0-----:R-:W-:-:S04]  /*2bc0*/  @P5 FMUL.FTZ R126, R7, R126 ;  /* 0x0000007e077e5220 */ /* 0x001fc80000410000 */
[----:B------:R-:W-:-:S07]  /*2bd0*/  @P5 FMUL.FTZ R31, R126, R125 ;  /* 0x0000007d7e1f5220 */ /* 0x000fce0000410000 */
.L_x_26971:
[----:B------:R-:W0:Y:S01]  /*2be0*/  LDC.64 R126, c[0x0][0x3a8] ;  /* 0x0000ea00ff7e7b82 */ /* 0x000e220000000a00 */
[----:B------:R-:W-:Y:S01]  /*2bf0*/  IADD3 R53, PT, PT, R53, 0x80, RZ ;  /* 0x0000008035357810 */ /* 0x000fe20007ffe0ff */
[C---:B0-----:R-:W-:Y:S01]  /*2c00*/  IMAD.WIDE.U32 R126, R107.reuse, 0x10, R126 ;  /* 0x000000106b7e7825 */ /* 0x041fe200078e007e */
[----:B------:R-:W-:-:S04]  /*2c10*/  IADD3 R107, PT, PT, R107, 0x80, RZ ;  /* 0x000000806b6b7810 */ /* 0x000fc80007ffe0ff */
[----:B------:R3:W-:Y:S03]  /*2c20*/  STG.E.128 desc[UR6][R126.64], R28 ;  /* 0x0000001c7e007986 */ /* 0x0007e6000c101d06 */
.L_x_26969:
[----:B------:R-:W-:Y:S05]  /*2c30*/  BSYNC.RECONVERGENT B0 ;  /* 0x0000000000007941 */ /* 0x000fea0003800200 */
.L_x_26968:
[----:B------:R-:W-:Y:S01]  /*2c40*/  ISETP.GE.U32.AND P1, PT, R0, 0x300, PT ;  /* 0x000003000000780c */ /* 0x000fe20003f26070 */
[----:B------:R-:W-:Y:S03]  /*2c50*/  BSSY.RECONVERGENT B0, `(.L_x_26972) ;  /* 0x0000039000007945 */ /* 0x000fe60003800200 */
[----:B------:R-:W-:-:S09]  /*2c60*/  P2R R116, PR, RZ, 0x2 ;  /* 0x00000002ff747803 */ /* 0x000fd20000000000 */
        /* <DEDUP_REMOVED lines=8> */
[----:B------:R4:W5:Y:S01]  /*2cf0*/  @P1 LDG.E.128 R8, desc[UR6][R32.64] ;  /* 0x0000000620081981 */ /* 0x000962000c1e1d00 */
[----:B------:R-:W-:Y:S05]  /*2d00*/  @!P1 BRA `(.L_x_26974) ;  /* 0x0000000000589947 */ /* 0x000fea0003800000 */
[----:B------:R-:W-:Y:S02]  /*2d10*/  ISETP.GT.AND P1, PT, R52, RZ, PT ;  /* 0x000000ff3400720c */ /* 0x000fe40003f24270 */
[----:B----45:R-:W-:Y:S02]  /*2d20*/  MOV R34, R10 ;  /* 0x0000000a00227202 */ /* 0x030fe40000000f00 */
[----:B------:R-:W-:Y:S02]  /*2d30*/  MOV R32, R8 ;  /* 0x0000000800207202 */ /* 0x000fe40000000f00 */
[----:B------:R-:W-:-:S07]  /*2d40*/  MOV R33, R9 ;  /* 0x0000000900217202 */ /* 0x000fce0000000f00 */
[----:B------:R-:W0:Y:S01]  /*2d50*/  @P1 LDC R35, c[0x0][0x40c] ;  /* 0x00010300ff231b82 */ /* 0x000e220000000800 */
[--C-:B-123--:R-:W-:Y:S02]  /*2d60*/  @P1 HADD2.F32 R126, -RZ, R93.reuse.H0_H0 ;  /* 0x2000005dff7e1230 */ /* 0x10efe40000004100 */
        /* <DEDUP_REMOVED lines=16> */
.L_x_26974:
[----:B------:R-:W0:Y:S01]  /*2e70*/  @P5 LDC R131, c[0x0][0x40c] ;  /* 0x00010300ff835b82 */ /* 0x000e220000000800 */
[--C-:B-123--:R-:W-:Y:S01]  /*2e80*/  @P5 HADD2.F32 R126, -RZ, R93.reuse.H1_H1 ;  /* 0x3000005dff7e5230 */ /* 0x10efe20000004100 */
[----:B----4-:R-:W-:Y:S01]  /*2e90*/  CS2R R32, SRZ ;  /* 0x0000000000207805 */ /* 0x010fe2000001ff00 */
        /* <DEDUP_REMOVED lines=15> */
.L_x_26975:
[----:B------:R-:W0:Y:S01]  /*2f90*/  LDC.64 R126, c[0x0][0x3a8] ;  /* 0x0000ea00ff7e7b82 */ /* 0x000e220000000a00 */
[----:B------:R-:W-:Y:S01]  /*2fa0*/  IADD3 R53, PT, PT, R53, 0x80, RZ ;  /* 0x0000008035357810 */ /* 0x000fe20007ffe0ff */
[C---:B0-----:R-:W-:Y:S01]  /*2fb0*/  IMAD.WIDE.U32 R126, R107.reuse, 0x10, R126 ;  /* 0x000000106b7e7825 */ /* 0x041fe200078e007e */
[----:B------:R-:W-:-:S04]  /*2fc0*/  IADD3 R107, PT, PT, R107, 0x80, RZ ;  /* 0x000000806b6b7810 */ /* 0x000fc80007ffe0ff */
[----:B------:R4:W-:Y:S03]  /*2fd0*/  STG.E.128 desc[UR6][R126.64], R32 ;  /* 0x000000207e007986 */ /* 0x0009e6000c101d06 */
.L_x_26973:
[----:B------:R-:W-:Y:S05]  /*2fe0*/  BSYNC.RECONVERGENT B0 ;  /* 0x0000000000007941 */ /* 0x000fea0003800200 */
.L_x_26972:
[----:B------:R-:W-:Y:S01]  /*2ff0*/  ISETP.GE.U32.AND P1, PT, R0, 0x380, PT ;  /* 0x000003800000780c */ /* 0x000fe20003f26070 */
[----:B------:R-:W-:-:S12]  /*3000*/  BSSY.RECONVERGENT B0, `(.L_x_26976) ;  /* 0x0000038000007945 */ /* 0x000fd80003800200 */
        /* <DEDUP_REMOVED lines=15> */
[--C-:B--234-:R-:W-:Y:S02]  /*3100*/  @P2 HADD2.F32 R126, -RZ, R91.reuse.H0_H0 ;  /* 0x2000005bff7e2230 */ /* 0x11cfe40000004100 */
        /* <DEDUP_REMOVED lines=16> */
.L_x_26978:
[----:B------:R-:W1:Y:S01]  /*3210*/  @P5 LDC R131, c[0x0][0x40c] ;  /* 0x00010300ff835b82 */ /* 0x000e620000000800 */
[--C-:B--234-:R-:W-:Y:S01]  /*3220*/  @P5 HADD2.F32 R126, -RZ, R91.reuse.H1_H1 ;  /* 0x3000005bff7e5230 */ /* 0x11cfe20000004100 */
        /* <DEDUP_REMOVED lines=16> */
.L_x_26979:
[----:B------:R-:W0:Y:S01]  /*3330*/  LDC.64 R126, c[0x0][0x3a8] ;  /* 0x0000ea00ff7e7b82 */ /* 0x000e220000000a00 */
[----:B------:R-:W-:Y:S01]  /*3340*/  IADD3 R53, PT, PT, R53, 0x80, RZ ;  /* 0x0000008035357810 */ /* 0x000fe20007ffe0ff */
[C---:B0-----:R-:W-:Y:S01]  /*3350*/  IMAD.WIDE.U32 R126, R107.reuse, 0x10, R126 ;  /* 0x000000106b7e7825 */ /* 0x041fe200078e007e */
[----:B------:R-:W-:-:S04]  /*3360*/  IADD3 R107, PT, PT, R107, 0x80, RZ ;  /* 0x000000806b6b7810 */ /* 0x000fc80007ffe0ff */
[----:B------:R0:W-:Y:S03]  /*3370*/  STG.E.128 desc[UR6][R126.64], R36 ;  /* 0x000000247e007986 */ /* 0x0001e6000c101d06 */
.L_x_26977:
[----:B------:R-:W-:Y:S05]  /*3380*/  BSYNC.RECONVERGENT B0 ;  /* 0x0000000000007941 */ /* 0x000fea0003800200 */
.L_x_26976:
        /* <DEDUP_REMOVED lines=34> */
.L_x_26982:
        /* <DEDUP_REMOVED lines=18> */
.L_x_26983:
[----:B------:R-:W0:Y:S01]  /*36d0*/  LDC.64 R126, c[0x0][0x3a8] ;  /* 0x0000ea00ff7e7b82 */ /* 0x000e220000000a00 */
[----:B------:R-:W-:Y:S01]  /*36e0*/  IADD3 R53, PT, PT, R53, 0x80, RZ ;  /* 0x0000008035357810 */ /* 0x000fe20007ffe0ff */
[C---:B0-----:R-:W-:Y:S01]  /*36f0*/  IMAD.WIDE.U32 R126, R107.reuse, 0x10, R126 ;  /* 0x000000106b7e7825 */ /* 0x041fe200078e007e */
[----:B------:R-:W-:-:S04]  /*3700*/  IADD3 R107, PT, PT, R107, 0x80, RZ ;  /* 0x000000806b6b7810 */ /* 0x000fc80007ffe0ff */
[----:B------:R0:W-:Y:S03]  /*3710*/  STG.E.128 desc[UR6][R126.64], R40 ;  /* 0x000000287e007986 */ /* 0x0001e6000c101d06 */
.L_x_26981:
[----:B------:R-:W-:Y:S05]  /*3720*/  BSYNC.RECONVERGENT B0 ;  /* 0x0000000000007941 */ /* 0x000fea0003800200 */
.L_x_26980:
        /* <DEDUP_REMOVED lines=34> */
.L_x_26986:
        /* <DEDUP_REMOVED lines=18> */
.L_x_26987:
[----:B------:R-:W0:Y:S01]  /*3a70*/  LDC.64 R126, c[0x0][0x3a8] ;  /* 0x0000ea00ff7e7b82 */ /* 0x000e220000000a00 */
[----:B------:R-:W-:Y:S01]  /*3a80*/  IADD3 R53, PT, PT, R53, 0x80, RZ ;  /* 0x0000008035357810 */ /* 0x000fe20007ffe0ff */
[C---:B0-----:R-:W-:Y:S01]  /*3a90*/  IMAD.WIDE.U32 R126, R107.reuse, 0x10, R126 ;  /* 0x000000106b7e7825 */ /* 0x041fe200078e007e */
[----:B------:R-:W-:-:S04]  /*3aa0*/  IADD3 R107, PT, PT, R107, 0x80, RZ ;  /* 0x000000806b6b7810 */ /* 0x000fc80007ffe0ff */
[----:B------:R0:W-:Y:S03]  /*3ab0*/  STG.E.128 desc[UR6][R126.64], R44 ;  /* 0x0000002c7e007986 */ /* 0x0001e6000c101d06 */
.L_x_26985:
[----:B------:R-:W-:Y:S05]  /*3ac0*/  BSYNC.RECONVERGENT B0 ;  /* 0x0000000000007941 */ /* 0x000fea0003800200 */
.L_x_26984:
        /* <DEDUP_REMOVED lines=18> */
[----:B--234-:R-:W-:Y:S02]  /*3bf0*/  @P5 HADD2.F32 R126, -RZ, R85.H1_H1 ;  /* 0x30000055ff7e5230 */ /* 0x01cfe40000004100 */
        /* <DEDUP_REMOVED lines=15> */
.L_x_26990:
[----:B------:R-:W1:Y:S01]  /*3cf0*/  @P5 LDC R129, c[0x0][0x40c] ;  /* 0x00010300ff815b82 */ /* 0x000e620000000800 */
[--C-:B------:R-:W-:Y:S01]  /*3d00*/  @P5 HADD2.F32 R128, -RZ, R85.reuse.H1_H1 ;  /* 0x30000055ff805230 */ /* 0x100fe20000004100 */
[----:B0-----:R-:W-:Y:S01]  /*3d10*/  CS2R R48, SRZ ;  /* 0x0000000000307805 */ /* 0x001fe2000001ff00 */
[--C-:B--234-:R-:W-:Y:S01]  /*3d20*/  @P5 HADD2.F32 R126, -RZ, R84.reuse.H1_H1 ;  /* 0x30000054ff7e5230 */ /* 0x11cfe20000004100 */
        /* <DEDUP_REMOVED lines=14> */
.L_x_26991:
[----:B------:R-:W0:Y:S02]  /*3e10*/  LDC.64 R52, c[0x0][0x3a8] ;  /* 0x0000ea00ff347b82 */ /* 0x000e240000000a00 */
[----:B0-----:R-:W-:-:S05]  /*3e20*/  IMAD.WIDE.U32 R52, R107, 0x10, R52 ;  /* 0x000000106b347825 */ /* 0x001fca00078e0034 */
[----:B------:R0:W-:Y:S02]  /*3e30*/  STG.E.128 desc[UR6][R52.64], R48 ;  /* 0x0000003034007986 */ /* 0x0001e4000c101d06 */
.L_x_26989:
[----:B------:R-:W-:Y:S05]  /*3e40*/  BSYNC.RECONVERGENT B0 ;  /* 0x0000000000007941 */ /* 0x000fea0003800200 */
.L_x_26988:
[----:B0-----:R-:W-:Y:S01]  /*3e50*/  FADD.FTZ R52, RZ, R12 ;  /* 0x0000000cff347221 */ /* 0x001fe20000010000 */
        /* <DEDUP_REMOVED lines=54> */
[----:B-1234-:R-:W0:Y:S02]  /*41c0*/  SHFL.BFLY PT, R127, R128, 0x2, 0x1f ;  /* 0x0c401f00807f7f89 */ /* 0x01ee2400000e0000 */
        /* <DEDUP_REMOVED lines=95> */
[----:B------:R-:W-:-:S03]  /*47c0*/  HFMA2 R107, -RZ, RZ, 0, 0 ;  /* 0x00000000ff6b7431 */ /* 0x000fc600000001ff */
        /* <DEDUP_REMOVED lines=21> */
.L_x_26993:
[----:B------:R-:W-:Y:S05]  /*4920*/  BSYNC.RECONVERGENT B0 ;  /* 0x0000000000007941 */ /* 0x000fea0003800200 */
.L_x_26992:
        /* <DEDUP_REMOVED lines=13> */
.L_x_26995:
[----:B------:R-:W-:Y:S05]  /*4a00*/  BSYNC.RECONVERGENT B0 ;  /* 0x0000000000007941 */ /* 0x000fea0003800200 */
.L_x_26994:
        /* <DEDUP_REMOVED lines=34> */
[----:B------:R-:W-:Y:S02]  /*4c30*/  FMUL.FTZ R125, R125, R108 ;  /* 0x0000006c7d7d7220 */ /* 0x000fe40000410000 */
[----:B------:R-:W1:Y:S01]  /*4c40*/  SHFL.IDX PT, R108, R107, RZ, 0x1f ;  /* 0x00001fff6b6c7589 */ /* 0x000e6200000e0000 */
[----:B------:R-:W2:Y:S01]  /*4c50*/  LDC R53, c[0x0][0x448] ;  /* 0x00011200ff357b82 */ /* 0x000ea20000000800 */
[----:B------:R-:W-:-:S05]  /*4c60*/  FFMA.FTZ R127, R52, R125, R127 ;  /* 0x0000007d347f7223 */ /* 0x000fca000001007f */
[----:B------:R-:W2:Y:S02]  /*4c70*/  SHFL.IDX PT, R52, R127, RZ, 0x1f ;  /* 0x00001fff7f347589 */ /* 0x000ea400000e0000 */
        /* <DEDUP_REMOVED lines=10> */
[----:B-----5:R-:W-:-:S13]  /*4d20*/  ISETP.GE.AND P6, PT, R54, 0x1, PT ;  /* 0x000000013600780c */ /* 0x020fda0003fc6270 */
[----:B0-----:R-:W-:Y:S05]  /*4d30*/  @!P6 BRA `(.L_x_26996) ;  /* 0x000000100040e947 */ /* 0x001fea0003800000 */
[----:B------:R-:W-:Y:S01]  /*4d40*/  IADD3 R54, PT, PT, R54, -0x1, RZ ;  /* 0xffffffff36367810 */ /* 0x000fe20007ffe0ff */
[----:B------:R-:W-:Y:S01]  /*4d50*/  BSSY.RECONVERGENT B0, `(.L_x_26997) ;  /* 0x000001f000007945 */ /* 0x000fe20003800200 */
[----:B------:R-:W-:-:S03]  /*4d60*/  FSEL R108, R108, RZ, !P5 ;  /* 0x000000ff6c6c7208 */ /* 0x000fc60006800000 */
[----:B------:R-:W-:-:S05]  /*4d70*/  IMAD R55, R54, R55, RZ ;  /* 0x0000003736377224 */ /* 0x000fca00078e02ff */
        /* <DEDUP_REMOVED lines=8> */
[----:B------:R-:W-:Y:S01]  /*4e00*/  FADD.FTZ R134, R15, -R108 ;  /* 0x8000006c0f867221 */ /* 0x000fe20000010000 */
[----:B------:R-:W-:Y:S02]  /*4e10*/  HADD2.F32 R129, -RZ, R83.H1_H1 ;  /* 0x30000053ff817230 */ /* 0x000fe40000004100 */
[C---:B------:R-:W-:Y:S01]  /*4e20*/  FMUL.FTZ R131, R107.reuse, R136 ;  /* 0x000000886b837220 */ /* 0x040fe20000410000 */
        /* <DEDUP_REMOVED lines=17> */
.L_x_26998:
[----:B------:R-:W-:Y:S05]  /*4f40*/  BSYNC.RECONVERGENT B0 ;  /* 0x0000000000007941 */ /* 0x000fea0003800200 */
.L_x_26997:
[----:B------:R-:W-:Y:S01]  /*4f50*/  ISETP.NE.AND P0, PT, R124, RZ, PT ;  /* 0x000000ff7c00720c */ /* 0x000fe20003f05270 */
[----:B------:R-:W-:-:S12]  /*4f60*/  BSSY.RECONVERGENT B0, `(.L_x_26999) ;  /* 0x000001a000007945 */ /* 0x000fd80003800200 */
[----:B------:R-:W-:Y:S05]  /*4f70*/  @!P0 BRA `(.L_x_27000) ;  /* 0x0000000000608947 */ /* 0x000fea0003800000 */
[----:B0-----:R-:W0:Y:S01]  /*4f80*/  LDC.64 R148, c[0x0][0x428] ;  /* 0x00010a00ff947b82 */ /* 0x001e220000000a00 */
[--C-:B------:R-:W-:Y:S01]  /*4f90*/  FADD.FTZ R134, R16, -R108.reuse ;  /* 0x8000006c10867221 */ /* 0x100fe20000010000 */
        /* <DEDUP_REMOVED lines=22> */
.L_x_27000:
[----:B------:R-:W-:Y:S05]  /*5100*/  BSYNC.RECONVERGENT B0 ;  /* 0x0000000000007941 */ /* 0x000fea0003800200 */
.L_x_26999:
[----:B------:R-:W-:Y:S01]  /*5110*/  ISETP.NE.AND P0, PT, R123, RZ, PT ;  /* 0x000000ff7b00720c */ /* 0x000fe20003f05270 */
[----:B------:R-:W-:-:S12]  /*5120*/  BSSY.RECONVERGENT B0, `(.L_x_27001) ;  /* 0x000001a000007945 */ /* 0x000fd80003800200 */
[----:B------:R-:W-:Y:S05]  /*5130*/  @!P0 BRA `(.L_x_27002) ;  /* 0x0000000000608947 */ /* 0x000fea0003800000 */
[----:B01----:R-:W0:Y:S01]  /*5140*/  LDC.64 R148, c[0x0][0x428] ;  /* 0x00010a00ff947b82 */ /* 0x003e220000000a00 */
        /* <DEDUP_REMOVED lines=23> */
.L_x_27002:
[----:B------:R-:W-:Y:S05]  /*52c0*/  BSYNC.RECONVERGENT B0 ;  /* 0x0000000000007941 */ /* 0x000fea0003800200 */
.L_x_27001:
[----:B------:R-:W-:Y:S01]  /*52d0*/  ISETP.NE.AND P0, PT, R121, RZ, PT ;  /* 0x000000ff7900720c */ /* 0x000fe20003f05270 */
[----:B------:R-:W-:-:S12]  /*52e0*/  BSSY.RECONVERGENT B0, `(.L_x_27003) ;  /* 0x000001a000007945 */ /* 0x000fd80003800200 */
[----:B------:R-:W-:Y:S05]  /*52f0*/  @!P0 BRA `(.L_x_27004) ;  /* 0x0000000000608947 */ /* 0x000fea0003800000 */
[----:B012---:R-:W0:Y:S01]  /*5300*/  LDC.64 R148, c[0x0][0x428] ;  /* 0x00010a00ff947b82 */ /* 0x007e220000000a00 */
        /* <DEDUP_REMOVED lines=23> */
.L_x_27004:
[----:B------:R-:W-:Y:S05]  /*5480*/  BSYNC.RECONVERGENT B0 ;  /* 0x0000000000007941 */ /* 0x000fea0003800200 */
.L_x_27003:
[----:B------:R-:W-:Y:S01]  /*5490*/  ISETP.NE.AND P0, PT, R118, RZ, PT ;  /* 0x000000ff7600720c */ /* 0x000fe20003f05270 */
[----:B------:R-:W-:-:S12]  /*54a0*/  BSSY.RECONVERGENT B0, `(.L_x_27005) ;  /* 0x000001a000007945 */ /* 0x000fd80003800200 */
[----:B------:R-:W-:Y:S05]  /*54b0*/  @!P0 BRA `(.L_x_27006) ;  /* 0x0000000000608947 */ /* 0x000fea0003800000 */
[----:B0123--:R-:W0:Y:S01]  /*54c0*/  LDC.64 R148, c[0x0][0x428] ;  /* 0x00010a00ff947b82 */ /* 0x00fe220000000a00 */
        /* <DEDUP_REMOVED lines=23> */
.L_x_27006:
[----:B------:R-:W-:Y:S05]  /*5640*/  BSYNC.RECONVERGENT B0 ;  /* 0x0000000000007941 */ /* 0x000fea0003800200 */
.L_x_27005:
[----:B------:R-:W-:Y:S01]  /*5650*/  ISETP.NE.AND P0, PT, R116, RZ, PT ;  /* 0x000000ff7400720c */ /* 0x000fe20003f05270 */
[----:B------:R-:W-:-:S12]  /*5660*/  BSSY.RECONVERGENT B0, `(.L_x_27007) ;  /* 0x000001a000007945 */ /* 0x000fd80003800200 */
[----:B------:R-:W-:Y:S05]  /*5670*/  @!P0 BRA `(.L_x_27008) ;  /* 0x0000000000608947 */ /* 0x000fea0003800000 */
[----:B01234-:R-:W0:Y:S01]  /*5680*/  LDC.64 R148, c[0x0][0x428] ;  /* 0x00010a00ff947b82 */ /* 0x01fe220000000a00 */
        /* <DEDUP_REMOVED lines=23> */
.L_x_27008:
[----:B------:R-:W-:Y:S05]  /*5800*/  BSYNC.RECONVERGENT B0 ;  /* 0x0000000000007941 */ /* 0x000fea0003800200 */
.L_x_27007:
[----:B------:R-:W-:Y:S04]  /*5810*/  BSSY.RECONVERGENT B0, `(.L_x_27009) ;  /* 0x000001a000007945 */ /* 0x000fe80003800200 */
        /* <DEDUP_REMOVED lines=25> */
.L_x_27010:
[----:B------:R-:W-:Y:S05]  /*59b0*/  BSYNC.RECONVERGENT B0 ;  /* 0x0000000000007941 */ /* 0x000fea0003800200 */
.L_x_27009:
        /* <DEDUP_REMOVED lines=26> */
.L_x_27012:
[----:B------:R-:W-:Y:S05]  /*5b60*/  BSYNC.RECONVERGENT B0 ;  /* 0x0000000000007941 */ /* 0x000fea0003800200 */
.L_x_27011:
        /* <DEDUP_REMOVED lines=26> */
.L_x_27014:
[----:B------:R-:W-:Y:S05]  /*5d10*/  BSYNC.RECONVERGENT B0 ;  /* 0x0000000000007941 */ /* 0x000fea0003800200 */
.L_x_27013:
        /* <DEDUP_REMOVED lines=17> */
.L_x_27015:
[----:B------:R-:W-:Y:S05]  /*5e30*/  BSYNC.RECONVERGENT B0 ;  /* 0x0000000000007941 */ /* 0x000fea0003800200 */
.L_x_26996:
[----:B01234-:R-:W0:Y:S01]  /*5e40*/  LDC.64 R52, c[0x0][0x380] ;  /* 0x0000e000ff347b82 */ /* 0x01fe220000000a00 */
[----:B------:R-:W-:Y:S01]  /*5e50*/  UPLOP3.LUT UP1, UPT, UPT, UPT, UP1, 0x40, 0x4 ;  /* 0x000000000004789c */ /* 0x000fe20003f2e810 */
[----:B0-----:R-:W-:-:S04]  /*5e60*/  IADD3 R72, PT, PT, R72, R52, RZ ;  /* 0x0000003448487210 */ /* 0x001fc80007ffe0ff */
[----:B------:R-:W-:-:S13]  /*5e70*/  ISETP.GE.AND P0, PT, R72, R53, PT ;  /* 0x000000354800720c */ /* 0x000fda0003f06270 */
[----:B------:R-:W-:Y:S05]  /*5e80*/  @!P0 BRA `(.L_x_27016) ;  /* 0xffffffb800848947 */ /* 0x000fea000383ffff */
[----:B------:R-:W-:Y:S05]  /*5e90*/  EXIT ;  /* 0x000000000000794d */ /* 0x000fea0003800000 */
.L_x_27017:
        /* <DEDUP_REMOVED lines=14> */
.L_x_34114:


//--------------------- .text._ZN10layer_norm13ln_fwd_kernelINS_13Kernel_traitsI6__halfffffjLj5120ELj1ELj1ELj4ELj16ENS_18Kernel_traits_baseILj5120ES2_ffffjLj128EEEEELb0ELb1ELb1ELb1EEEvNS_9FwdParamsE --------------------------
	.section	.text._ZN10layer_norm13ln_fwd_kernelINS_13Kernel_traitsI6__halfffffjLj5120ELj1ELj1ELj4ELj16ENS_18Kernel_traits_baseILj5120ES2_ffffjLj128EEEEELb0ELb1ELb1ELb1EEEvNS_9FwdParamsE,"ax",@progbits
	.align	128
        .global         _ZN10layer_norm13ln_fwd_kernelINS_13Kernel_traitsI6__halfffffjLj5120ELj1ELj1ELj4ELj16ENS_18Kernel_traits_baseILj5120ES2_ffffjLj128EEEEELb0ELb1ELb1ELb1EEEvNS_9FwdParamsE
        .type           _ZN10layer_norm13ln_fwd_kernelINS_13Kernel_traitsI6__halfffffjLj5120ELj1ELj1ELj4ELj16ENS_18Kernel_traits_baseILj5120ES2_ffffjLj128EEEEELb0ELb1ELb1ELb1EEEvNS_9FwdParamsE,@function
        .size           _ZN10layer_norm13ln_fwd_kernelINS_13Kernel_traitsI6__halfffffjLj5120ELj1ELj1ELj4ELj16ENS_18Kernel_traits_baseILj5120ES2_ffffjLj128EEEEELb0ELb1ELb1ELb1EEEvNS_9FwdParamsE,(.L_x_34115 - _ZN10layer_norm13ln_fwd_kernelINS_13Kernel_traitsI6__halfffffjLj5120ELj1ELj1ELj4ELj16ENS_18Kernel_traits_baseILj5120ES2_ffffjLj128EEEEELb0ELb1ELb1ELb1EEEvNS_9FwdParamsE)
        .other          _ZN10layer_norm13ln_fwd_kernelINS_13Kernel_traitsI6__halfffffjLj5120ELj1ELj1ELj4ELj16ENS_18Kernel_traits_baseILj5120ES2_ffffjLj128EEEEELb0ELb1ELb1ELb1EEEvNS_9FwdParamsE,@"STO_CUDA_ENTRY STV_DEFAULT"
_ZN10layer_norm13ln_fwd_kernelINS_13Kernel_traitsI6__halfffffjLj5120ELj1ELj1ELj4ELj16ENS_18Kernel_traits_baseILj5120ES2_ffffjLj128EEEEELb0ELb1ELb1ELb1EEEvNS_9FwdParamsE:
.text._ZN10layer_norm13ln_fwd_kernelINS_13Kernel_traitsI6__halfffffjLj5120ELj1ELj1ELj4ELj16ENS_18Kernel_traits_baseILj5120ES2_ffffjLj128EEEEELb0ELb1ELb1ELb1EEEvNS_9FwdParamsE:
        /* <DEDUP_REMOVED lines=46> */
.L_x_27018:
        /* <DEDUP_REMOVED lines=34> */
.L_x_27019:
[----:B------:R-:W0:Y:S02]  /*0500*/  LDCU UR4, c[0x0][0x384] ;  /* 0x00007080ff0477ac */ /* 0x000e240008000800 */
[----:B0-----:R-:W-:-:S13]  /*0510*/  ISETP.GE.AND P0, PT, R0, UR4, PT ;  /* 0x0000000400007c0c */ /* 0x001fda000bf06270 */
[----:B------:R-:W-:Y:S05]  /*0520*/  @P0 EXIT ;  /* 0x000000000000094d */ /* 0x000fea0003800000 */
[----:B-----5:R-:W-:Y:S01]  /*0530*/  MOV R97, R4 ;  /* 0x0000000400617202 */ /* 0x020fe20000000f00 */
[----:B------:R-:W0:Y:S01]  /*0540*/  LDCU UR12, c[0x0][0x40c] ;  /* 0x00008180ff0c77ac */ /* 0x000e220008000800 */
[----:B------:R-:W-:Y:S02]  /*0550*/  MOV R96, R5 ;  /* 0x0000000500607202 */ /* 0x000fe40000000f00 */
[--C-:B--2---:R-:W-:Y:S01]  /*0560*/  SHF.R.U64 R28, R4, 0x10, R5.reuse ;  /* 0x00000010041c7819 */ /* 0x104fe20000001205 */
[----:B------:R-:W1:Y:S01]  /*0570*/  LDCU.U8 UR10, c[0x0][0x410] ;  /* 0x00008200ff0a77ac */ /* 0x000e620008000000 */
[----:B------:R-:W-:Y:S02]  /*0580*/  SHF.R.U32.HI R29, RZ, 0x10, R5 ;  /* 0x00000010ff1d7819 */ /* 0x000fe40000011605 */
[----:B------:R-:W-:Y:S01]  /*0590*/  MOV R105, R14 ;  /* 0x0000000e00697202 */ /* 0x000fe20000000f00 */
[----:B------:R-:W2:Y:S01]  /*05a0*/  LDCU UR11, c[0x0][0x400] ;  /* 0x00008000ff0b77ac */ /* 0x000ea20008000800 */
[----:B------:R-:W-:-:S02]  /*05b0*/  MOV R95, R6 ;  /* 0x00000006005f7202 */ /* 0x000fc40000000f00 */
[----:B------:R-:W-:Y:S01]  /*05c0*/  SHF.R.U64 R30, R6, 0x10, R7 ;  /* 0x00000010061e7819 */ /* 0x000fe20000001207 */
[----:B------:R-:W3:Y:S01]  /*05d0*/  LDCU.64 UR8, c[0x0][0x3a0] ;  /* 0x00007400ff0877ac */ /* 0x000ee20008000a00 */
[----:B------:R-:W-:Y:S02]  /*05e0*/  MOV R4, R17 ;  /* 0x0000001100047202 */ /* 0x000fe40000000f00 */
[----:B------:R-:W-:Y:S01]  /*05f0*/  MOV R122, R20 ;  /* 0x00000014007a7202 */ /* 0x000fe20000000f00 */
[----:B------:R-:W-:Y:S01]  /*0600*/  UPLOP3.LUT UP0, UPT, UPT, UPT, UPT, 0x40, 0x4 ;  /* 0x000000000004789c */ /* 0x000fe20003f0e870 */
[----:B------:R-:W-:Y:S02]  /*0610*/  MOV R5, R21 ;  /* 0x0000001500057202 */ /* 0x000fe40000000f00 */
[----:B------:R-:W-:Y:S02]  /*0620*/  MOV R124, R24 ;  /* 0x00000018007c7202 */ /* 0x000fe40000000f00 */
[----:B------:R-:W-:-:S02]  /*0630*/  MOV R6, R25 ;  /* 0x0000001900067202 */ /* 0x000fc40000000f00 */
[----:B------:R-:W-:Y:S02]  /*0640*/  PRMT R105, R105, 0x5410, R4 ;  /* 0x0000541069697816 */ /* 0x000fe40000000004 */
[----:B------:R-:W-:Y:S02]  /*0650*/  PRMT R122, R122, 0x5410, R5 ;  /* 0x000054107a7a7816 */ /* 0x000fe40000000005 */
[----:B------:R-:W-:Y:S02]  /*0660*/  MOV R94, R7 ;  /* 0x00000007005e7202 */ /* 0x000fe40000000f00 */
[----:B------:R-:W-:Y:S02]  /*0670*/  PRMT R124, R124, 0x5410, R6 ;  /* 0x000054107c7c7816 */ /* 0x000fe40000000006 */
[----:B------:R-:W-:Y:S02]  /*0680*/  MOV R4, R80 ;  /* 0x0000005000047202 */ /* 0x000fe40000000f00 */
[----:B------:R-:W-:-:S02]  /*0690*/  MOV R5, R81 ;  /* 0x0000005100057202 */ /* 0x000fc40000000f00 */
[----:B------:R-:W-:Y:S02]  /*06a0*/  SHF.R.U32.HI R7, RZ, 0x10, R7 ;  /* 0x00000010ff077819 */ /* 0x000fe40000011607 */
[----:B------:R-:W-:Y:S02]  /*06b0*/  MOV R93, R8 ;  /* 0x00000008005d7202 */ /* 0x000fe40000000f00 */
[----:B------:R-:W-:Y:S02]  /*06c0*/  MOV R6, R78 ;  /* 0x0000004e00067202 */ /* 0x000fe40000000f00 */
[----:B------:R-:W-:Y:S02]  /*06d0*/  PRMT R126, R4, 0x5410, R5 ;  /* 0x00005410047e7816 */ /* 0x000fe40000000005 */
[----:B------:R-:W-:Y:S02]  /*06e0*/  PRMT R93, R93, 0x5410, R7 ;  /* 0x000054105d5d7816 */ /* 0x000fe40000000007 */
[----:B------:R-:W-:-:S02]  /*06f0*/  PRMT R127, R6, 0x7610, R127 ;  /* 0x00007610067f7816 */ /* 0x000fc4000000007f */
[----:B------:R-:W-:Y:S02]  /*0700*/  MOV R4, R79 ;  /* 0x0000004f00047202 */ /* 0x000fe40000000f00 */
[----:B------:R-:W-:Y:S02]  /*0710*/  MOV R7, R84 ;  /* 0x0000005400077202 */ /* 0x000fe40000000f00 */
[----:B------:R-:W-:Y:S02]  /*0720*/  PRMT R127, R127, 0x5410, R4 ;  /* 0x000054107f7f7816 */ /* 0x000fe40000000004 */
[----:B------:R-:W-:Y:S02]  /*0730*/  MOV R5, R76 ;  /* 0x0000004c00057202 */ /* 0x000fe40000000f00 */
[----:B------:R-:W-:Y:S02]  /*0740*/  MOV R6, R77 ;  /* 0x0000004d00067202 */ /* 0x000fe40000000f00 */
[----:B------:R-:W-:-:S02]  /*0750*/  PRMT R129, R7, 0x7610, R129 ;  /* 0x0000761007817816 */ /* 0x000fc40000000081 */
[----:B------:R-:W-:Y:S02]  /*0760*/  MOV R4, R85 ;  /* 0x0000005500047202 */ /* 0x000fe40000000f00 */
[----:B------:R-:W-:Y:S02]  /*0770*/  MOV R7, R82 ;  /* 0x0000005200077202 */ /* 0x000fe40000000f00 */
[----:B------:R-:W-:Y:S02]  /*0780*/  PRMT R128, R5, 0x5410, R6 ;  /* 0x0000541005807816 */ /* 0x000fe40000000006 */
[----:B------:R-:W-:Y:S02]  /*0790*/  PRMT R129, R129, 0x5410, R4 ;  /* 0x0000541081817816 */ /* 0x000fe40000000004 */
[----:B------:R-:W-:Y:S02]  /*07a0*/  MOV R5, R74 ;  /* 0x0000004a00057202 */ /* 0x000fe40000000f00 */
[----:B------:R-:W-:-:S02]  /*07b0*/  MOV R6, R75 ;  /* 0x0000004b00067202 */ /* 0x000fc40000000f00 */
[----:B------:R-:W-:Y:S02]  /*07c0*/  PRMT R131, R7, 0x7610, R131 ;  /* 0x0000761007837816 */ /* 0x000fe40000000083 */
[----:B------:R-:W-:Y:S02]  /*07d0*/  MOV R4, R83 ;  /* 0x0000005300047202 */ /* 0x000fe40000000f00 */
[----:B------:R-:W-:Y:S02]  /*07e0*/  MOV R7, R70 ;  /* 0x0000004600077202 */ /* 0x000fe40000000f00 */
[----:B------:R-:W-:Y:S02]  /*07f0*/  PRMT R130, R5, 0x5410, R6 ;  /* 0x0000541005827816 */ /* 0x000fe40000000006 */
[----:B------:R-:W-:Y:S02]  /*0800*/  PRMT R131, R131, 0x5410, R4 ;  /* 0x0000541083837816 */ /* 0x000fe40000000004 */
[----:B------:R-:W-:-:S02]  /*0810*/  MOV R5, R72 ;  /* 0x0000004800057202 */ /* 0x000fc40000000f00 */
[----:B------:R-:W-:Y:S02]  /*0820*/  MOV R6, R73 ;  /* 0x0000004900067202 */ /* 0x000fe40000000f00 */
[----:B------:R-:W-:Y:S02]  /*0830*/  PRMT R133, R7, 0x7610, R133 ;  /* 0x0000761007857816 */ /* 0x000fe40000000085 */
[----:B------:R-:W-:Y:S02]  /*0840*/  MOV R4, R71 ;  /* 0x0000004700047202 */ /* 0x000fe40000000f00 */
[----:B------:R-:W-:Y:S02]  /*0850*/  PRMT R132, R5, 0x5410, R6 ;  /* 0x0000541005847816 */ /* 0x000fe40000000006 */
[----:B------:R-:W-:Y:S02]  /*0860*/  PRMT R133, R133, 0x5410, R4 ;  /* 0x0000541085857816 */ /* 0x000fe40000000004 */
[----:B------:R-:W-:-:S02]  /*0870*/  SHF.R.U64 R134, R68, 0x10, R69 ;  /* 0x0000001044867819 */ /* 0x000fc40000001245 */
[----:B------:R-:W-:Y:S02]  /*0880*/  SHF.R.U32.HI R5, RZ, 0x10, R69 ;  /* 0x00000010ff057819 */ /* 0x000fe40000011645 */
[--C-:B------:R-:W-:Y:S02]  /*0890*/  SHF.R.U64 R135, R66, 0x10, R67.reuse ;  /* 0x0000001042877819 */ /* 0x100fe40000001243 */
[----:B------:R-:W-:Y:S02]  /*08a0*/  SHF.R.U32.HI R4, RZ, 0x10, R67 ;  /* 0x00000010ff047819 */ /* 0x000fe40000011643 */
[----:B------:R-:W-:Y:S02]  /*08b0*/  PRMT R134, R134, 0x5410, R5 ;  /* 0x0000541086867816 */ /* 0x000fe40000000005 */
[----:B------:R-:W-:Y:S02]  /*08c0*/  PRMT R135, R135, 0x5410, R4 ;  /* 0x0000541087877816 */ /* 0x000fe40000000004 */
[----:B------:R-:W-:-:S02]  /*08d0*/  SHF.R.U64 R136, R64, 0x10, R65 ;  /* 0x0000001040887819 */ /* 0x000fc40000001241 */
[----:B------:R-:W-:Y:S02]  /*08e0*/  SHF.R.U32.HI R5, RZ, 0x10, R65 ;  /* 0x00000010ff057819 */ /* 0x000fe40000011641 */
[----:B------:R-:W-:Y:S02]  /*08f0*/  SHF.R.U32.HI R137, RZ, 0x10, R61 ;  /* 0x00000010ff897819 */ /* 0x000fe4000001163d */
[----:B------:R-:W-:Y:S02]  /*0900*/  SHF.R.U64 R4, R58, 0x10, R59 ;  /* 0x000000103a047819 */ /* 0x000fe4000000123b */
[----:B------:R-:W-:Y:S02]  /*0910*/  PRMT R136, R136, 0x5410, R5 ;  /* 0x0000541088887816 */ /* 0x000fe40000000005 */
[----:B------:R-:W-:Y:S02]  /*0920*/  PRMT R137, R137, 0x5410, R4 ;  /* 0x0000541089897816 */ /* 0x000fe40000000004 */
[----:B------:R-:W-:-:S02]  /*0930*/  SHF.R.U32.HI R138, RZ, 0x10, R59 ;  /* 0x00000010ff8a7819 */ /* 0x000fc4000001163b */
[--C-:B------:R-:W-:Y:S02]  /*0940*/  SHF.R.U64 R5, R56, 0x10, R57.reuse ;  /* 0x0000001038057819 */ /* 0x100fe40000001239 */
[----:B------:R-:W-:Y:S02]  /*0950*/  SHF.R.U32.HI R139, RZ, 0x10, R57 ;  /* 0x00000010ff8b7819 */ /* 0x000fe40000011639 */
[----:B------:R-:W-:Y:S02]  /*0960*/  SHF.R.U64 R4, R54, 0x10, R55 ;  /* 0x0000001036047819 */ /* 0x000fe40000001237 */
[----:B------:R-:W-:Y:S02]  /*0970*/  MOV R103, R18 ;  /* 0x0000001200677202 */ /* 0x000fe40000000f00 */
[----:B------:R-:W-:Y:S02]  /*0980*/  MOV R101, R22 ;  /* 0x0000001600657202 */ /* 0x000fe40000000f00 */
[----:B------:R-:W-:-:S02]  /*0990*/  MOV R99, R26 ;  /* 0x0000001a00637202 */ /* 0x000fc40000000f00 */
[----:B------:R-:W-:Y:S02]  /*09a0*/  MOV R91, R10 ;  /* 0x0000000a005b7202 */ /* 0x000fe40000000f00 */
[----:B------:R-:W-:Y:S02]  /*09b0*/  MOV R89, R12 ;  /* 0x0000000c00597202 */ /* 0x000fe40000000f00 */
        /* <DEDUP_REMOVED lines=16> */
[----:B------:R-:W-:Y:S02]  /*0ac0*/  SHF.R.U32.HI R16, RZ, 0x10, R17 ;  /* 0x00000010ff107819 */ /* 0x000fe40000011611 */
[----:B------:R-:W-:Y:S02]  /*0ad0*/  SHF.R.U64 R123, R20, 0x10, R21 ;  /* 0x00000010147b7819 */ /* 0x000fe40000001215 */
[----:B------:R-:W-:Y:S02]  /*0ae0*/  PRMT R138, R138, 0x5410, R5 ;  /* 0x000054108a8a7816 */ /* 0x000fe40000000005 */
[----:B------:R-:W-:Y:S02]  /*0af0*/  PRMT R139, R139, 0x5410, R4 ;  /* 0x000054108b8b7816 */ /* 0x000fe40000000004 */
        /* <DEDUP_REMOVED lines=10> */
[----:B------:R-:W-:Y:S02]  /*0ba0*/  SHF.R.U32.HI R140, RZ, 0x10, R55 ;  /* 0x00000010ff8c7819 */ /* 0x000fe40000011637 */
[--C-:B------:R-:W-:Y:S02]  /*0bb0*/  SHF.R.U64 R4, R52, 0x10, R53.reuse ;  /* 0x0000001034047819 */ /* 0x100fe40000001235 */
[----:B------:R-:W-:Y:S02]  /*0bc0*/  SHF.R.U32.HI R141, RZ, 0x10, R53 ;  /* 0x00000010ff8d7819 */ /* 0x000fe40000011635 */
[----:B------:R-:W-:-:S02]  /*0bd0*/  SHF.R.U64 R5, R2, 0x10, R3 ;  /* 0x0000001002057819 */ /* 0x000fc40000001203 */
        /* <DEDUP_REMOVED lines=21> */
[----:B------:R-:W-:Y:S02]  /*0d30*/  PRMT R140, R140, 0x5410, R4 ;  /* 0x000054108c8c7816 */ /* 0x000fe40000000004 */
[----:B0123--:R-:W-:-:S07]  /*0d40*/  PRMT R141, R141, 0x5410, R5 ;  /* 0x000054108d8d7816 */ /* 0x00ffce0000000005 */
.L_x_27045:
[----:B------:R-:W0:Y:S08]  /*0d50*/  LDC.64 R12, c[0x0][0x3f0] ;  /* 0x0000fc00ff0c7b82 */ /* 0x000e300000000a00 */
[----:B------:R-:W1:Y:S08]  /*0d60*/  LDC.64 R14, c[0x0][0x3f8] ;  /* 0x0000fe00ff0e7b82 */ /* 0x000e700000000a00 */
[----:B------:R-:W2:Y:S01]  /*0d70*/  LDC R110, c[0x0][0x388] ;  /* 0x0000e200ff6e7b82 */ /* 0x000ea20000000800 */
[----:B0-----:R-:W-:-:S05]  /*0d80*/  IMAD.WIDE R16, R0, 0x4, R12 ;  /* 0x0000000400107825 */ /* 0x001fca00078e020c */
[----:B------:R2:W3:Y:S01]  /*0d90*/  LDG.E R48, desc[UR6][R16.64] ;  /* 0x0000000610307981 */ /* 0x0004e2000c1e1900 */
[----:B------:R-:W-:Y:S02]  /*0da0*/  HFMA2 R49, -RZ, RZ, 0, 0 ;  /* 0x00000000ff317431 */ /* 0x000fe400000001ff */
[----:B-1----:R-:W-:-:S05]  /*0db0*/  IMAD.WIDE R14, R0, 0x4, R14 ;  /* 0x00000004000e7825 */ /* 0x002fca00078e020e */
[----:B------:R-:W5:Y:S01]  /*0dc0*/  LDG.E R109, desc[UR6][R14.64] ;  /* 0x000000060e6d7981 */ /* 0x000f62000c1e1900 */
[----:B------:R-:W-:Y:S01]  /*0dd0*/  ISETP.NE.U32.AND P0, PT, RZ, UR8, PT ;  /* 0x00000008ff007c0c */ /* 0x000fe2000bf05070 */
[----:B--2---:R-:W-:-:S03]  /*0de0*/  IMAD R16, R0, R110, RZ ;  /* 0x0000006e00107224 */ /* 0x004fc600078e02ff */
[----:B------:R-:W-:Y:S02]  /*0df0*/  ISETP.NE.AND.EX P0, PT, RZ, UR9, PT, P0 ;  /* 0x00000009ff007c0c */ /* 0x000fe4000bf05300 */
[----:B------:R-:W-:-:S04]  /*0e00*/  SHF.R.S32.HI R17, RZ, 0x1f, R16 ;  /* 0x0000001fff117819 */ /* 0x000fc80000011410 */
[----:B------:R-:W-:Y:S02]  /*0e10*/  LEA.HI R17, R17, R16, RZ, 0x2 ;  /* 0x0000001011117211 */ /* 0x000fe400078f10ff */
[----:B------:R-:W-:Y:S02]  /*0e20*/  SHF.R.U32.HI R23, RZ, 0x10, R81 ;  /* 0x00000010ff177819 */ /* 0x000fe40000011651 */
[----:B------:R-:W-:Y:S02]  /*0e30*/  LEA.HI.SX32 R114, R17, R86, 0x1e ;  /* 0x0000005611727211 */ /* 0x000fe400078ff2ff */
[----:B---3--:R-:W-:-:S13]  /*0e40*/  ISETP.GE.AND P1, PT, R48, 0x1, PT ;  /* 0x000000013000780c */ /* 0x008fda0003f26270 */
[----:B------:R-:W0:Y:S01]  /*0e50*/  @P1 LDC.64 R12, c[0x0][0x390] ;  /* 0x0000e400ff0c1b82 */ /* 0x000e220000000a00 */
[----:B------:R-:W-:-:S05]  /*0e60*/  @P1 IADD3 R19, PT, PT, R48, -0x1, RZ ;  /* 0xffffffff30131810 */ /* 0x000fca0007ffe0ff */
[----:B------:R-:W-:-:S05]  /*0e70*/  @P1 IMAD R19, R19, R110, RZ ;  /* 0x0000006e13131224 */ /* 0x000fca00078e02ff */
[----:B------:R-:W-:-:S04]  /*0e80*/  @P1 SHF.R.S32.HI R18, RZ, 0x1f, R19 ;  /* 0x0000001fff121819 */ /* 0x000fc80000011413 */
[----:B------:R-:W-:-:S04]  /*0e90*/  @P1 LEA.HI R19, R18, R19, RZ, 0x2 ;  /* 0x0000001312131211 */ /* 0x000fc800078f10ff */
[----:B------:R-:W-:Y:S02]  /*0ea0*/  @P1 LEA.HI.SX32 R49, R19, R86, 0x1e ;  /* 0x0000005613311211 */ /* 0x000fe400078ff2ff */
[----:B------:R-:W-:-:S03]  /*0eb0*/  SHF.R.U64 R18, R80, 0x10, R81 ;  /* 0x0000001050127819 */ /* 0x000fc60000001251 */
[----:B0-----:R-:W-:-:S05]  /*0ec0*/  @P1 IMAD.WIDE.U32 R12, R49, 0x10, R12 ;  /* 0x00000010310c1825 */ /* 0x001fca00078e000c */
[----:B------:R0:W5:Y:S02]  /*0ed0*/  @P1 LDG.E.128 R4, desc[UR6][R12.64] ;  /* 0x000000060c041981 */ /* 0x000164000c1e1d00 */
[----:B0-----:R-:W-:Y:S01]  /*0ee0*/  PRMT R13, R18, 0x7610, R13 ;  /* 0x00007610120d7816 */ /* 0x001fe2000000000d */
[----:B------:R-:W-:Y:S06]  /*0ef0*/  @!P0 BRA `(.L_x_27020) ;  /* 0x0000000000648947 */ /* 0x000fec0003800000 */
[----:B------:R-:W0:Y:S02]  /*0f00*/  LDC.64 R8, c[0x0][0x3a0] ;  /* 0x0000e800ff087b82 */ /* 0x000e240000000a00 */
[----:B0-----:R-:W-:-:S06]  /*0f10*/  IMAD.WIDE.U32 R8, R114, 0x10, R8 ;  /* 0x0000001072087825 */ /* 0x001fcc00078e0008 */
[----:B------:R-:W2:Y:S01]  /*0f20*/  LDG.E.128 R8, desc[UR6][R8.64] ;  /* 0x0000000608087981 */ /* 0x000ea2000c1e1d00 */
[----:B------:R-:W-:-:S13]  /*0f30*/  ISETP.GT.AND P2, PT, R48, RZ, PT ;  /* 0x000000ff3000720c */ /* 0x000fda0003f44270 */
[----:B------:R-:W0:Y:S01]  /*0f40*/  @P2 LDC R15, c[0x0][0x40c] ;  /* 0x00010300ff0f2b82 */ /* 0x000e220000000800 */
[--C-:B------:R-:W-:Y:S02]  /*0f50*/  @P2 HADD2.F32 R16, -RZ, R126.reuse.H0_H0 ;  /* 0x2000007eff102230 */ /* 0x100fe40000004100 */
[----:B------:R-:W-:Y:S02]  /*0f60*/  @P2 HADD2.F32 R17, -RZ, R13.H0_H0 ;  /* 0x2000000dff112230 */ /* 0x000fe40000004100 */
[----:B------:R-:W-:-:S03]  /*0f70*/  @P2 HADD2.F32 R20, -RZ, R126.H1_H1 ;  /* 0x3000007eff142230 */ /* 0x000fc60000004100 */
[----:B------:R-:W1:Y:S08]  /*0f80*/  @P2 LDC R18, c[0x0][0x40c] ;  /* 0x00010300ff122b82 */ /* 0x000e700000000800 */
[----:B------:R-:W3:Y:S01]  /*0f90*/  @P2 LDC R19, c[0x0][0x40c] ;  /* 0x00010300ff132b82 */ /* 0x000ee20000000800 */
[----:B0----5:R-:W-:Y:S01]  /*0fa0*/  @P2 FMUL.FTZ R15, R4, R15 ;  /* 0x0000000f040f2220 */ /* 0x021fe20000410000 */
[----:B-1----:R-:W-:Y:S01]  /*0fb0*/  @P2 FMUL.FTZ R18, R5, R18 ;  /* 0x0000001205122220 */ /* 0x002fe20000410000 */
[----:B---3--:R-:W-:Y:S01]  /*0fc0*/  @P2 FMUL.FTZ R19, R6, R19 ;  /* 0x0000001306132220 */ /* 0x008fe20000410000 */
[----:B--2---:R-:W-:Y:S01]  /*0fd0*/  @!P2 MOV R12, R8 ;  /* 0x00000008000ca202 */ /* 0x004fe20000000f00 */
[----:B------:R-:W-:Y:S01]  /*0fe0*/  @P2 FFMA.FTZ R12, R15, R16, R8 ;  /* 0x000000100f0c2223 */ /* 0x000fe20000010008 */
[----:B------:R-:W-:Y:S01]  /*0ff0*/  MOV R13, R9 ;  /* 0x00000009000d7202 */ /* 0x000fe20000000f00 */
        /* <DEDUP_REMOVED lines=9> */
.L_x_27020:
[----:B------:R-:W0:Y:S01]  /*1090*/  @P1 LDC R17, c[0x0][0x40c] ;  /* 0x00010300ff111b82 */ /* 0x000e220000000800 */
[----:B------:R-:W-:Y:S01]  /*10a0*/  @P1 HADD2.F32 R19, -RZ, R13.H0_H0 ;  /* 0x2000000dff131230 */ /* 0x000fe20000004100 */
[----:B------:R-:W-:Y:S01]  /*10b0*/  CS2R R12, SRZ ;  /* 0x00000000000c7805 */ /* 0x000fe2000001ff00 */
[----:B------:R-:W-:Y:S01]  /*10c0*/  @P1 HADD2.F32 R23, -RZ, R23.H0_H0 ;  /* 0x20000017ff171230 */ /* 0x000fe20000004100 */
[----:B------:R-:W-:Y:S01]  /*10d0*/  CS2R R14, SRZ ;  /* 0x00000000000e7805 */ /* 0x000fe2000001ff00 */
[--C-:B------:R-:W-:Y:S02]  /*10e0*/  @P1 HADD2.F32 R16, -RZ, R126.reuse.H0_H0 ;  /* 0x2000007eff101230 */ /* 0x100fe40000004100 */
[----:B------:R-:W-:Y:S01]  /*10f0*/  @P1 HADD2.F32 R20, -RZ, R126.H1_H1 ;  /* 0x3000007eff141230 */ /* 0x000fe20000004100 */
        /* <DEDUP_REMOVED lines=11> */
.L_x_27021:
        /* <DEDUP_REMOVED lines=8> */
[----:B------:R-:W5:Y:S01]  /*1230*/  @P0 LDG.E.128 R8, desc[UR6][R16.64] ;  /* 0x0000000610080981 */ /* 0x000f62000c1e1d00 */
[----:B------:R-:W-:Y:S01]  /*1240*/  SHF.R.U64 R22, R78, 0x10, R79 ;  /* 0x000000104e167819 */ /* 0x000fe2000000124f */
[----:B--2---:R-:W-:Y:S01]  /*1250*/  @P1 IMAD.WIDE.U32 R18, R23, 0x10, R18 ;  /* 0x0000001017121825 */ /* 0x004fe200078e0012 */
[----:B------:R-:W-:-:S04]  /*1260*/  SHF.R.U32.HI R27, RZ, 0x10, R79 ;  /* 0x00000010ff1b7819 */ /* 0x000fc8000001164f */
[----:B------:R1:W5:Y:S02]  /*1270*/  @P1 LDG.E.128 R4, desc[UR6][R18.64] ;  /* 0x0000000612041981 */ /* 0x000364000c1e1d00 */
[----:B-1----:R-:W-:Y:S01]  /*1280*/  PRMT R19, R22, 0x7610, R19 ;  /* 0x0000761016137816 */ /* 0x002fe20000000013 */
[----:B0-----:R-:W-:Y:S06]  /*1290*/  @!P0 BRA `(.L_x_27022) ;  /* 0x0000000000588947 */ /* 0x001fec0003800000 */
[----:B------:R-:W-:Y:S02]  /*12a0*/  ISETP.GT.AND P2, PT, R48, RZ, PT ;  /* 0x000000ff3000720c */ /* 0x000fe40003f44270 */
[----:B-----5:R-:W-:Y:S02]  /*12b0*/  MOV R16, R8 ;  /* 0x0000000800107202 */ /* 0x020fe40000000f00 */
[----:B------:R-:W-:Y:S02]  /*12c0*/  MOV R17, R9 ;  /* 0x0000000900117202 */ /* 0x000fe40000000f00 */
[----:B------:R-:W-:-:S07]  /*12d0*/  MOV R18, R10 ;  /* 0x0000000a00127202 */ /* 0x000fce0000000f00 */
[----:B------:R-:W0:Y:S01]  /*12e0*/  @P2 LDC R23, c[0x0][0x40c] ;  /* 0x00010300ff172b82 */ /* 0x000e220000000800 */
[----:B------:R-:W-:Y:S02]  /*12f0*/  @P2 HADD2.F32 R20, -RZ, R19.H0_H0 ;  /* 0x20000013ff142230 */ /* 0x000fe40000004100 */
[--C-:B------:R-:W-:Y:S02]  /*1300*/  @P2 HADD2.F32 R19, -RZ, R127.reuse.H0_H0 ;  /* 0x2000007fff132230 */ /* 0x100fe40000004100 */
        /* <DEDUP_REMOVED lines=15> */
.L_x_27022:
        /* <DEDUP_REMOVED lines=18> */
.L_x_27023:
        /* <DEDUP_REMOVED lines=8> */
[----:B------:R-:W5:Y:S01]  /*15a0*/  @P0 LDG.E.128 R8, desc[UR6][R20.64] ;  /* 0x0000000614080981 */ /* 0x000f62000c1e1d00 */
[----:B------:R-:W-:Y:S01]  /*15b0*/  SHF.R.U64 R26, R76, 0x10, R77 ;  /* 0x000000104c1a7819 */ /* 0x000fe2000000124d */
[----:B-1----:R-:W-:Y:S01]  /*15c0*/  @P1 IMAD.WIDE.U32 R22, R27, 0x10, R22 ;  /* 0x000000101b161825 */ /* 0x002fe200078e0016 */
[----:B------:R-:W-:-:S04]  /*15d0*/  SHF.R.U32.HI R31, RZ, 0x10, R77 ;  /* 0x00000010ff1f7819 */ /* 0x000fc8000001164d */
[----:B------:R0:W5:Y:S02]  /*15e0*/  @P1 LDG.E.128 R4, desc[UR6][R22.64] ;  /* 0x0000000616041981 */ /* 0x000164000c1e1d00 */
[----:B0-----:R-:W-:Y:S01]  /*15f0*/  PRMT R23, R26, 0x7610, R23 ;  /* 0x000076101a177816 */ /* 0x001fe20000000017 */
[----:B--2---:R-:W-:Y:S06]  /*1600*/  @!P0 BRA `(.L_x_27024) ;  /* 0x0000000000588947 */ /* 0x004fec0003800000 */
        /* <DEDUP_REMOVED lines=22> */
.L_x_27024:
        /* <DEDUP_REMOVED lines=18> */
.L_x_27025:
        /* <DEDUP_REMOVED lines=37> */
.L_x_27026:
        /* <DEDUP_REMOVED lines=18> */
.L_x_27027:
        /* <DEDUP_REMOVED lines=12> */
[----:B------:R0:W5:Y:S01]  /*1cc0*/  @P1 LDG.E.128 R4, desc[UR6][R30.64] ;  /* 0x000000061e041981 */ /* 0x000162000c1e1d00 */
[----:B--2---:R-:W-:Y:S02]  /*1cd0*/  PRMT R33, R35, 0x7610, R33 ;  /* 0x0000761023217816 */ /* 0x004fe40000000021 */
[----:B0-----:R-:W-:Y:S01]  /*1ce0*/  PRMT R31, R34, 0x7610, R31 ;  /* 0x00007610221f7816 */ /* 0x001fe2000000001f */
[----:B------:R-:W-:Y:S06]  /*1cf0*/  @!P0 BRA `(.L_x_27028) ;  /* 0x0000000000588947 */ /* 0x000fec0003800000 */
        /* <DEDUP_REMOVED lines=22> */
.L_x_27028:
        /* <DEDUP_REMOVED lines=18> */
.L_x_27029:
        /* <DEDUP_REMOVED lines=21> */
[--C-:B------:R-:W-:Y:S02]  /*20d0*/  @P2 HADD2.F32 R35, -RZ, R133.reuse.H1_H1 ;  /* 0x30000085ff232230 */ /* 0x100fe40000004100 */
[----:B------:R-:W-:-:S03]  /*20e0*/  @P2 HADD2.F32 R37, -RZ, R133.H0_H0 ;  /* 0x20000085ff252230 */ /* 0x000fc60000004100 */
        /* <DEDUP_REMOVED lines=14> */
.L_x_27030:
        /* <DEDUP_REMOVED lines=18> */
.L_x_27031:
        /* <DEDUP_REMOVED lines=12> */
[----:B------:R-:W-:Y:S02]  /*23b0*/  ISETP.GT.AND P2, PT, R48, RZ, PT ;  /* 0x000000ff3000720c */ /* 0x000fe40003f44270 */
[----:B--2--5:R-:W-:Y:S02]  /*23c0*/  MOV R37, R9 ;  /* 0x0000000900257202 */ /* 0x024fe40000000f00 */
[----:B------:R-:W-:Y:S02]  /*23d0*/  MOV R36, R8 ;  /* 0x0000000800247202 */ /* 0x000fe40000000f00 */
[----:B------:R-:W-:-:S07]  /*23e0*/  MOV R38, R10 ;  /* 0x0000000a00267202 */ /* 0x000fce0000000f00 */
[----:B------:R-:W0:Y:S01]  /*23f0*/  @P2 LDC R42, c[0x0][0x40c] ;  /* 0x00010300ff2a2b82 */ /* 0x000e220000000800 */
[--C-:B------:R-:W-:Y:S02]  /*2400*/  @P2 HADD2.F32 R39, -RZ, R104.reuse.H0_H0 ;  /* 0x20000068ff272230 */ /* 0x100fe40000004100 */
[----:B------:R-:W-:Y:S02]  /*2410*/  @P2 HADD2.F32 R44, -RZ, R105.H0_H0 ;  /* 0x20000069ff2c2230 */ /* 0x000fe40000004100 */
        /* <DEDUP_REMOVED lines=11> */
[----:B------:R-:W-:Y:S02]  /*24d0*/  HADD2.F32 R40, -RZ, R103.H1_H1 ;  /* 0x30000067ff287230 */ /* 0x000fe40000004100 */
[----:B------:R-:W-:-:S04]  /*24e0*/  FMUL.FTZ R42, R7, UR12 ;  /* 0x0000000c072a7c20 */ /* 0x000fc80008410000 */
[----:B------:R-:W-:Y:S01]  /*24f0*/  FFMA.FTZ R39, R42, R40, R11 ;  /* 0x000000282a277223 */ /* 0x000fe2000001000b */
[----:B------:R-:W-:Y:S06]  /*2500*/  BRA `(.L_x_27033) ;  /* 0x0000000000487947 */ /* 0x000fec0003800000 */
.L_x_27032:
[----:B------:R-:W0:Y:S01]  /*2510*/  @P1 LDC R47, c[0x0][0x40c] ;  /* 0x00010300ff2f1b82 */ /* 0x000e220000000800 */
[----:B------:R-:W-:Y:S01]  /*2520*/  @P1 HADD2.F32 R46, -RZ, R105.H0_H0 ;  /* 0x20000069ff2e1230 */ /* 0x000fe20000004100 */
[----:B--2---:R-:W-:Y:S01]  /*2530*/  CS2R R36, SRZ ;  /* 0x0000000000247805 */ /* 0x004fe2000001ff00 */
[--C-:B------:R-:W-:Y:S01]  /*2540*/  @P1 HADD2.F32 R44, -RZ, R104.reuse.H0_H0 ;  /* 0x20000068ff2c1230 */ /* 0x100fe20000004100 */
[----:B------:R-:W-:Y:S01]  /*2550*/  CS2R R38, SRZ ;  /* 0x0000000000267805 */ /* 0x000fe2000001ff00 */
[----:B------:R-:W-:Y:S02]  /*2560*/  @P1 HADD2.F32 R40, -RZ, R104.H1_H1 ;  /* 0x30000068ff281230 */ /* 0x000fe40000004100 */
        /* <DEDUP_REMOVED lines=12> */
.L_x_27033:
        /* <DEDUP_REMOVED lines=17> */
[--C-:B------:R-:W-:Y:S02]  /*2740*/  @P2 HADD2.F32 R46, -RZ, R102.reuse.H1_H1 ;  /* 0x30000066ff2e2230 */ /* 0x100fe40000004100 */
[----:B------:R-:W-:Y:S02]  /*2750*/  @P2 HADD2.F32 R50, -RZ, R103.H0_H0 ;  /* 0x20000067ff322230 */ /* 0x000fe40000004100 */
        /* <DEDUP_REMOVED lines=15> */
.L_x_27034:
[----:B------:R-:W0:Y:S01]  /*2850*/  @P1 LDC R106, c[0x0][0x40c] ;  /* 0x00010300ff6a1b82 */ /* 0x000e220000000800 */
[----:B------:R-:W-:Y:S01]  /*2860*/  @P1 HADD2.F32 R86, -RZ, R103.H0_H0 ;  /* 0x20000067ff561230 */ /* 0x000fe20000004100 */
[----:B------:R-:W-:Y:S01]  /*2870*/  CS2R R40, SRZ ;  /* 0x0000000000287805 */ /* 0x000fe2000001ff00 */
[--C-:B--2---:R-:W-:Y:S01]  /*2880*/  @P1 HADD2.F32 R50, -RZ, R102.reuse.H0_H0 ;  /* 0x20000066ff321230 */ /* 0x104fe20000004100 */
        /* <DEDUP_REMOVED lines=14> */
.L_x_27035:
        /* <DEDUP_REMOVED lines=34> */
.L_x_27036:
[----:B--2---:R-:W0:Y:S01]  /*2b90*/  @P1 LDC R113, c[0x0][0x40c] ;  /* 0x00010300ff711b82 */ /* 0x004e220000000800 */
[----:B------:R-:W-:Y:S01]  /*2ba0*/  @P1 HADD2.F32 R112, -RZ, R101.H0_H0 ;  /* 0x20000065ff701230 */ /* 0x000fe20000004100 */
[----:B------:R-:W-:Y:S01]  /*2bb0*/  CS2R R44, SRZ ;  /* 0x00000000002c7805 */ /* 0x000fe2000001ff00 */
        /* <DEDUP_REMOVED lines=15> */
.L_x_27037:
        /* <DEDUP_REMOVED lines=34> */
.L_x_27038:
        /* <DEDUP_REMOVED lines=18> */
.L_x_27039:
        /* <DEDUP_REMOVED lines=156> */
.L_x_27041:
[----:B------:R-:W-:Y:S05]  /*39b0*/  BSYNC.RECONVERGENT B0 ;  /* 0x0000000000007941 */ /* 0x000fea0003800200 */
.L_x_27040:
[----:B------:R-:W-:Y:S01]  /*39c0*/  BAR.SYNC.DEFER_BLOCKING 0x0 ;  /* 0x0000000000007b1d */ /* 0x000fe20000010000 */
[----:B0-----:R-:W-:Y:S01]  /*39d0*/  HFMA2 R111, -RZ, RZ, 0, 0 ;  /* 0x00000000ff6f7431 */ /* 0x001fe200000001ff */
[----:B------:R-:W-:-:S04]  /*39e0*/  CS2R R106, SRZ ;  /* 0x00000000006a7805 */ /* 0x000fc8000001ff00 */
        /* <DEDUP_REMOVED lines=10> */
.L_x_27043:
[----:B------:R-:W-:Y:S05]  /*3a90*/  BSYNC.RECONVERGENT B0 ;  /* 0x0000000000007941 */ /* 0x000fea0003800200 */
.L_x_27042:
        /* <DEDUP_REMOVED lines=32> */
[C---:B--2---:R-:W-:Y:S01]  /*3ca0*/  FMUL.FTZ R106, R107.reuse, R106 ;  /* 0x0000006a6b6a7220 */ /* 0x044fe20000410000 */
[----:B------:R-:W0:Y:S02]  /*3cb0*/  @!P0 LDC.64 R116, c[0x0][0x3c0] ;  /* 0x0000f000ff748b82 */ /* 0x000e240000000a00 */
[----:B------:R-:W-:Y:S02]  /*3cc0*/  FMUL.FTZ R114, R114, R112 ;  /* 0x0000007072727220 */ /* 0x000fe40000410000 */
[----:B------:R1:W2:Y:S02]  /*3cd0*/  SHFL.IDX PT, R112, R106, RZ, 0x1f ;  /* 0x00001fff6a707589 */ /* 0x0002a400000e0000 */
[----:B-1----:R-:W-:-:S02]  /*3ce0*/  FFMA.FTZ R106, R107, R114, R111 ;  /* 0x000000726b6a7223 */ /* 0x002fc4000001006f */
[----:B------:R-:W1:Y:S04]  /*3cf0*/  LDC R107, c[0x0][0x448] ;  /* 0x00011200ff6b7b82 */ /* 0x000e680000000800 */
[----:B------:R-:W1:Y:S04]  /*3d00*/  SHFL.IDX PT, R106, R106, RZ, 0x1f ;  /* 0x00001fff6a6a7589 */ /* 0x000e6800000e0000 */
[----:B------:R-:W3:Y:S01]  /*3d10*/  @!P0 LDC.64 R114, c[0x0][0x3c8] ;  /* 0x0000f200ff728b82 */ /* 0x000ee20000000a00 */
[----:B0-----:R-:W-:-:S04]  /*3d20*/  @!P0 IMAD.WIDE R116, R0, 0x4, R116 ;  /* 0x0000000400748825 */ /* 0x001fc800078e0274 */
[----:B--2---:R-:W-:Y:S01]  /*3d30*/  FMUL.FTZ R111, R112, R112 ;  /* 0x00000070706f7220 */ /* 0x004fe20000410000 */
[----:B------:R0:W-:Y:S04]  /*3d40*/  @!P0 STG.E desc[UR6][R116.64], R112 ;  /* 0x0000007074008986 */ /* 0x0001e8000c101906 */
[----:B------:R-:W-:Y:S01]  /*3d50*/  FSEL R111, R111, RZ, P1 ;  /* 0x000000ff6f6f7208 */ /* 0x000fe20000800000 */
[----:B-1----:R-:W-:-:S04]  /*3d60*/  FFMA.FTZ R106, R106, UR11, R107 ;  /* 0x0000000b6a6a7c23 */ /* 0x002fc8000801006b */
        /* <DEDUP_REMOVED lines=13> */
[----:B------:R-:W-:Y:S01]  /*3e40*/  FADD.FTZ R110, -R109, R29 ;  /* 0x0000001d6d6e7221 */ /* 0x000fe20000010100 */
[----:B------:R-:W-:Y:S02]  /*3e50*/  HADD2.F32 R29, -RZ, R95.H1_H1 ;  /* 0x3000005fff1d7230 */ /* 0x000fe40000004100 */
[----:B------:R-:W-:Y:S01]  /*3e60*/  FMUL.FTZ R15, R106, R15 ;  /* 0x0000000f6a0f7220 */ /* 0x000fe20000410000 */
[----:B------:R-:W-:Y:S01]  /*3e70*/  LEA.HI R107, R28, R107, RZ, 0x2 ;  /* 0x0000006b1c6b7211 */ /* 0x000fe200078f10ff */
[----:B------:R-:W-:-:S02]  /*3e80*/  HADD2.F32 R28, -RZ, R134.H1_H1 ;  /* 0x30000086ff1c7230 */ /* 0x000fc40000004100 */
[C---:B------:R-:W-:Y:S01]  /*3e90*/  FADD.FTZ R12, -R109.reuse, R12 ;  /* 0x0000000c6d0c7221 */ /* 0x040fe20000010100 */
[C---:B------:R-:W-:Y:S01]  /*3ea0*/  FADD.FTZ R13, -R109.reuse, R13 ;  /* 0x0000000d6d0d7221 */ /* 0x040fe20000010100 */
[C---:B------:R-:W-:Y:S01]  /*3eb0*/  FADD.FTZ R14, -R109.reuse, R14 ;  /* 0x0000000e6d0e7221 */ /* 0x040fe20000010100 */
[----:B------:R-:W-:Y:S01]  /*3ec0*/  FADD.FTZ R118, -R109, R33 ;  /* 0x000000216d767221 */ /* 0x000fe20000010100 */
[----:B------:R-:W-:Y:S01]  /*3ed0*/  FFMA.FTZ R15, R15, R29, R28 ;  /* 0x0000001d0f0f7223 */ /* 0x000fe2000001001c */
[C---:B------:R-:W-:Y:S01]  /*3ee0*/  FADD.FTZ R115, -R109.reuse, R38 ;  /* 0x000000266d737221 */ /* 0x040fe20000010100 */
[----:B------:R-:W0:Y:S01]  /*3ef0*/  LDC.64 R28, c[0x0][0x428] ;  /* 0x00010a00ff1c7b82 */ /* 0x000e220000000a00 */
        /* <DEDUP_REMOVED lines=11> */
[C---:B------:R-:W-:Y:S01]  /*3fb0*/  FMUL.FTZ R12, R106.reuse, R12 ;  /* 0x0000000c6a0c7220 */ /* 0x040fe20000410000 */
[----:B------:R-:W-:Y:S01]  /*3fc0*/  HADD2.F32 R46, -RZ, R68.H0_H0 ;  /* 0x20000044ff2e7230 */ /* 0x000fe20000004100 */
[----:B------:R-:W-:Y:S01]  /*3fd0*/  LEA.HI.SX32 R107, R107, R86, 0x1e ;  /* 0x000000566b6b7211 */ /* 0x000fe200078ff2ff */
[----:B------:R-:W-:Y:S02]  /*3fe0*/  HADD2.F32 R44, -RZ, R96.H0_H0 ;  /* 0x20000060ff2c7230 */ /* 0x000fe40000004100 */
[C---:B------:R-:W-:Y:S01]  /*3ff0*/  FMUL.FTZ R13, R106.reuse, R13 ;  /* 0x0000000d6a0d7220 */ /* 0x040fe20000410000 */
[----:B------:R-:W-:Y:S02]  /*4000*/  HADD2.F32 R43, -RZ, R134.H0_H0 ;  /* 0x20000086ff2b7230 */ /* 0x000fe40000004100 */
[----:B------:R-:W-:Y:S01]  /*4010*/  FMUL.FTZ R14, R106, R14 ;  /* 0x0000000e6a0e7220 */ /* 0x000fe20000410000 */
[----:B------:R-:W-:Y:S02]  /*4020*/  HADD2.F32 R42, -RZ, R96.H1_H1 ;  /* 0x30000060ff2a7230 */ /* 0x000fe40000004100 */
[----:B------:R-:W-:Y:S01]  /*4030*/  FADD.FTZ R16, -R109, R16 ;  /* 0x000000106d107221 */ /* 0x000fe20000010100 */
[----:B------:R-:W-:-:S02]  /*4040*/  HADD2.F32 R41, -RZ, R69.H0_H0 ;  /* 0x20000045ff297230 */ /* 0x000fc40000004100 */
[C---:B------:R-:W-:Y:S01]  /*4050*/  FADD.FTZ R20, -R109.reuse, R20 ;  /* 0x000000146d147221 */ /* 0x040fe20000010100 */
[C---:B------:R-:W-:Y:S01]  /*4060*/  FADD.FTZ R120, -R109.reuse, R37 ;  /* 0x000000256d787221 */ /* 0x040fe20000010100 */
[C---:B------:R-:W-:Y:S01]  /*4070*/  FADD.FTZ R24, -R109.reuse, R24 ;  /* 0x000000186d187221 */ /* 0x040fe20000010100 */
[C---:B------:R-:W-:Y:S01]  /*4080*/  FADD.FTZ R37, -R109.reuse, R47 ;  /* 0x0000002f6d257221 */ /* 0x040fe20000010100 */
[----:B------:R-:W-:Y:S01]  /*4090*/  FFMA.FTZ R12, R12, R45, R46 ;  /* 0x0000002d0c0c7223 */ /* 0x000fe2000001002e */
[----:B------:R-:W-:Y:S01]  /*40a0*/  FADD.FTZ R112, -R109, R30 ;  /* 0x0000001e6d707221 */ /* 0x000fe20000010100 */
[----:B------:R-:W-:Y:S01]  /*40b0*/  FFMA.FTZ R13, R13, R44, R43 ;  /* 0x0000002c0d0d7223 */ /* 0x000fe2000001002b */
[----:B------:R-:W-:Y:S01]  /*40c0*/  FFMA.FTZ R14, R14, R42, R41 ;  /* 0x0000002a0e0e7223 */ /* 0x000fe20000010029 */
[----:B0-----:R-:W-:-:S04]  /*40d0*/  IMAD.WIDE.U32 R46, R107, 0x10, R28 ;  /* 0x000000106b2e7825 */ /* 0x001fc800078e001c */
[C---:B------:R-:W-:Y:S01]  /*40e0*/  FADD.FTZ R30, -R109.reuse, R31 ;  /* 0x0000001f6d1e7221 */ /* 0x040fe20000010100 */
[C---:B------:R-:W-:Y:S01]  /*40f0*/  FADD.FTZ R116, -R109.reuse, R35 ;  /* 0x000000236d747221 */ /* 0x040fe20000010100 */
[C---:B------:R-:W-:Y:S01]  /*4100*/  FADD.FTZ R35, -R109.reuse, R50 ;  /* 0x000000326d237221 */ /* 0x040fe20000010100 */
[----:B------:R-:W-:Y:S02]  /*4110*/  HADD2.F32 R41, -RZ, R95.H0_H0 ;  /* 0x2000005fff297230 */ /* 0x000fe40000004100 */
[C---:B------:R-:W-:Y:S01]  /*4120*/  FMUL.FTZ R45, R106.reuse, R16 ;  /* 0x000000106a2d7220 */ /* 0x040fe20000410000 */
[----:B------:R-:W-:Y:S02]  /*4130*/  HADD2.F32 R42, -RZ, R66.H0_H0 ;  /* 0x20000042ff2a7230 */ /* 0x000fe40000004100 */
[C---:B------:R-:W-:Y:S01]  /*4140*/  FMUL.FTZ R44, R106.reuse, R20 ;  /* 0x000000146a2c7220 */ /* 0x040fe20000410000 */
[C---:B------:R-:W-:Y:S01]  /*4150*/  FADD.FTZ R17, -R109.reuse, R17 ;  /* 0x000000116d117221 */ /* 0x040fe20000010100 */
[C---:B------:R-:W-:Y:S01]  /*4160*/  FADD.FTZ R18, -R109.reuse, R18 ;  /* 0x000000126d127221 */ /* 0x040fe20000010100 */
[C---:B------:R-:W-:Y:S01]  /*4170*/  FMUL.FTZ R20, R106.reuse, R24 ;  /* 0x000000186a147220 */ /* 0x040fe20000410000 */
[C---:B------:R-:W-:Y:S01]  /*4180*/  FADD.FTZ R21, -R109.reuse, R21 ;  /* 0x000000156d157221 */ /* 0x040fe20000010100 */
[C---:B------:R-:W-:Y:S01]  /*4190*/  FADD.FTZ R117, -R109.reuse, R34 ;  /* 0x000000226d757221 */ /* 0x040fe20000010100 */
[C---:B------:R-:W-:Y:S01]  /*41a0*/  FMUL.FTZ R24, R106.reuse, R27 ;  /* 0x0000001b6a187220 */ /* 0x040fe20000410000 */
[----:B------:R-:W-:Y:S01]  /*41b0*/  FADD.FTZ R34, -R109, R48 ;  /* 0x000000306d227221 */ /* 0x000fe20000010100 */
[C---:B------:R-:W-:Y:S01]  /*41c0*/  FMUL.FTZ R27, R106.reuse, R30 ;  /* 0x0000001e6a1b7220 */ /* 0x040fe20000410000 */
[----:B------:R0:W-:Y:S01]  /*41d0*/  STG.E.128 desc[UR6][R46.64], R12 ;  /* 0x0000000c2e007986 */ /* 0x0001e2000c101d06 */
[----:B------:R-:W-:Y:S01]  /*41e0*/  FMUL.FTZ R30, R106, R35 ;  /* 0x000000236a1e7220 */ /* 0x000fe20000410000 */
[----:B------:R-:W-:-:S02]  /*41f0*/  HADD2.F32 R48, -RZ, R94.H0_H0 ;  /* 0x2000005eff307230 */ /* 0x000fc40000004100 */
[C---:B------:R-:W-:Y:S01]  /*4200*/  FMUL.FTZ R17, R106.reuse, R17 ;  /* 0x000000116a117220 */ /* 0x040fe20000410000 */
[C---:B------:R-:W-:Y:S01]  /*4210*/  FMUL.FTZ R16, R106.reuse, R18 ;  /* 0x000000126a107220 */ /* 0x040fe20000410000 */
[----:B------:R-:W-:Y:S02]  /*4220*/  HADD2.F32 R35, -RZ, R136.H0_H0 ;  /* 0x20000088ff237230 */ /* 0x000fe40000004100 */
[C---:B------:R-:W-:Y:S01]  /*4230*/  FMUL.FTZ R21, R106.reuse, R21 ;  /* 0x000000156a157220 */ /* 0x040fe20000410000 */
[C---:B------:R-:W-:Y:S01]  /*4240*/  FADD.FTZ R19, -R109.reuse, R19 ;  /* 0x000000136d137221 */ /* 0x040fe20000010100 */
[C---:B------:R-:W-:Y:S01]  /*4250*/  FADD.FTZ R22, -R109.reuse, R22 ;  /* 0x000000166d167221 */ /* 0x040fe20000010100 */
[C---:B------:R-:W-:Y:S01]  /*4260*/  FADD.FTZ R26, -R109.reuse, R26 ;  /* 0x0000001a6d1a7221 */ /* 0x040fe20000010100 */
[C---:B------:R-:W-:Y:S01]  /*4270*/  FADD.FTZ R25, -R109.reuse, R25 ;  /* 0x000000196d197221 */ /* 0x040fe20000010100 */
[C---:B------:R-:W-:Y:S01]  /*4280*/  FMUL.FTZ R43, R106.reuse, R19 ;  /* 0x000000136a2b7220 */ /* 0x040fe20000410000 */
[C---:B------:R-:W-:Y:S01]  /*4290*/  FMUL.FTZ R18, R106.reuse, R22 ;  /* 0x000000166a127220 */ /* 0x040fe20000410000 */
[----:B------:R-:W-:Y:S01]  /*42a0*/  FADD.FTZ R23, -R109, R23 ;  /* 0x000000176d177221 */ /* 0x000fe20000010100 */
[C---:B------:R-:W-:Y:S01]  /*42b0*/  FMUL.FTZ R22, R106.reuse, R26 ;  /* 0x0000001a6a167220 */ /* 0x040fe20000410000 */
[C---:B------:R-:W-:Y:S01]  /*42c0*/  FMUL.FTZ R25, R106.reuse, R25 ;  /* 0x000000196a197220 */ /* 0x040fe20000410000 */
[C---:B------:R-:W-:Y:S01]  /*42d0*/  FMUL.FTZ R110, R106.reuse, R110 ;  /* 0x0000006e6a6e7220 */ /* 0x040fe20000410000 */
[----:B------:R-:W-:Y:S01]  /*42e0*/  FMUL.FTZ R19, R106, R23 ;  /* 0x000000176a137220 */ /* 0x000fe20000410000 */
[----:B0-----:R-:W-:Y:S01]  /*42f0*/  FFMA.FTZ R12, R45, R41, R42 ;  /* 0x000000292d0c7223 */ /* 0x001fe2000001002a */
[----:B------:R-:W-:-:S02]  /*4300*/  HADD2.F32 R13, -RZ, R135.H0_H0 ;  /* 0x20000087ff0d7230 */ /* 0x000fc40000004100 */
[C---:B------:R-:W-:Y:S01]  /*4310*/  FMUL.FTZ R23, R106.reuse, R111 ;  /* 0x0000006f6a177220 */ /* 0x040fe20000410000 */
[----:B------:R-:W-:Y:S02]  /*4320*/  HADD2.F32 R47, -RZ, R94.H1_H1 ;  /* 0x3000005eff2f7230 */ /* 0x000fe40000004100 */
[C---:B------:R-:W-:Y:S01]  /*4330*/  FMUL.FTZ R26, R106.reuse, R112 ;  /* 0x000000706a1a7220 */ /* 0x040fe20000410000 */
[----:B------:R-:W-:Y:S02]  /*4340*/  HADD2.F32 R14, -RZ, R67.H0_H0 ;  /* 0x20000043ff0e7230 */ /* 0x000fe40000004100 */
[----:B------:R-:W-:Y:S01]  /*4350*/  FFMA.FTZ R13, R17, R48, R13 ;  /* 0x00000030110d7223 */ /* 0x000fe2000001000d */
[----:B------:R-:W-:Y:S02]  /*4360*/  HADD2.F32 R45, -RZ, R93.H0_H0 ;  /* 0x2000005dff2d7230 */ /* 0x000fe40000004100 */
[----:B------:R-:W-:Y:S01]  /*4370*/  FMUL.FTZ R121, R106, R121 ;  /* 0x000000796a797220 */ /* 0x000fe20000410000 */
[----:B------:R-:W-:-:S02]  /*4380*/  HADD2.F32 R42, -RZ, R64.H0_H0 ;  /* 0x20000040ff2a7230 */ /* 0x000fc40000004100 */
[----:B------:R-:W-:Y:S01]  /*4390*/  FFMA.FTZ R14, R16, R47, R14 ;  /* 0x0000002f100e7223 */ /* 0x000fe2000001000e */
[--C-:B------:R-:W-:Y:S02]  /*43a0*/  HADD2.F32 R41, -RZ, R92.reuse.H0_H0 ;  /* 0x2000005cff297230 */ /* 0x100fe40000004100 */
[----:B------:R-:W-:Y:S01]  /*43b0*/  FMUL.FTZ R117, R106, R117 ;  /* 0x000000756a757220 */ /* 0x000fe20000410000 */
[----:B------:R-:W-:Y:S02]  /*43c0*/  HADD2.F32 R46, -RZ, R93.H1_H1 ;  /* 0x3000005dff2e7230 */ /* 0x000fe40000004100 */
[----:B------:R-:W-:Y:S01]  /*43d0*/  FFMA.FTZ R16, R44, R45, R42 ;  /* 0x0000002d2c107223 */ /* 0x000fe2000001002a */
[----:B------:R-:W-:Y:S02]  /*43e0*/  HADD2.F32 R15, -RZ, R135.H1_H1 ;  /* 0x30000087ff0f7230 */ /* 0x000fe40000004100 */
[----:B------:R-:W-:Y:S01]  /*43f0*/  FFMA.FTZ R17, R21, R41, R35 ;  /* 0x0000002915117223 */ /* 0x000fe20000010023 */
[----:B------:R-:W-:Y:S01]  /*4400*/  HADD2.F32 R48, -RZ, R92.H1_H1 ;  /* 0x3000005cff307230 */ /* 0x000fe20000004100 */
[----:B------:R-:W-:Y:S01]  /*4410*/  SHF.R.U64 R42, R84, 0x10, R85 ;  /* 0x00000010542a7819 */ /* 0x000fe20000001255 */
[----:B------:R-:W-:Y:S01]  /*4420*/  HADD2.F32 R47, -RZ, R65.H0_H0 ;  /* 0x20000041ff2f7230 */ /* 0x000fe20000004100 */
[----:B------:R-:W-:Y:S01]  /*4430*/  SHF.R.U64 R21, R62, 0x10, R63 ;  /* 0x000000103e157819 */ /* 0x000fe2000000123f */
[----:B------:R-:W-:-:S02]  /*4440*/  HADD2.F32 R41, -RZ, R129.H1_H1 ;  /* 0x30000081ff297230 */ /* 0x000fc40000004100 */
[----:B------:R-:W-:Y:S01]  /*4450*/  FFMA.FTZ R15, R43, R46, R15 ;  /* 0x0000002e2b0f7223 */ /* 0x000fe2000001000f */
[----:B------:R-:W-:Y:S02]  /*4460*/  HADD2.F32 R35, -RZ, R63.H0_H0 ;  /* 0x2000003fff237230 */ /* 0x000fe40000004100 */
[----:B------:R-:W-:Y:S01]  /*4470*/  FFMA.FTZ R18, R18, R48, R47 ;  /* 0x0000003012127223 */ /* 0x000fe2000001002f */
[----:B------:R-:W-:Y:S01]  /*4480*/  HADD2.F32 R44, -RZ, R129.H0_H0 ;  /* 0x20000081ff2c7230 */ /* 0x000fe20000004100 */
[----:B------:R-:W-:Y:S01]  /*4490*/  SHF.R.U32.HI R48, RZ, 0x10, R85 ;  /* 0x00000010ff307819 */ /* 0x000fe20000011655 */
[----:B------:R-:W-:Y:S01]  /*44a0*/  HADD2.F32 R43, -RZ, R62.H0_H0 ;  /* 0x2000003eff2b7230 */ /* 0x000fe20000004100 */
[----:B------:R-:W-:Y:S01]  /*44b0*/  SHF.R.U32.HI R47, RZ, 0x10, R63 ;  /* 0x00000010ff2f7819 */ /* 0x000fe2000001163f */
[----:B------:R-:W-:Y:S02]  /*44c0*/  HADD2.F32 R42, -RZ, R42.H0_H0 ;  /* 0x2000002aff2a7230 */ /* 0x000fe40000004100 */
[----:B------:R-:W-:Y:S01]  /*44d0*/  FFMA.FTZ R22, R22, R41, R35 ;  /* 0x0000002916167223 */ /* 0x000fe20000010023 */
[----:B------:R-:W-:Y:S01]  /*44e0*/  HADD2.F32 R21, -RZ, R21.H0_H0 ;  /* 0x20000015ff157230 */ /* 0x000fe20000004100 */
[----:B------:R-:W-:Y:S01]  /*44f0*/  SHF.R.U32.HI R41, RZ, 0x10, R83 ;  /* 0x00000010ff297819 */ /* 0x000fe20000011653 */
[----:B------:R-:W-:-:S02]  /*4500*/  HADD2.F32 R46, -RZ, R91.H1_H1 ;  /* 0x3000005bff2e7230 */ /* 0x000fc40000004100 */
[----:B------:R-:W-:Y:S01]  /*4510*/  FFMA.FTZ R20, R20, R44, R43 ;  /* 0x0000002c14147223 */ /* 0x000fe2000001002b */
[----:B------:R-:W-:Y:S02]  /*4520*/  HADD2.F32 R45, -RZ, R136.H1_H1 ;  /* 0x30000088ff2d7230 */ /* 0x000fe40000004100 */
[----:B------:R-:W-:Y:S01]  /*4530*/  FFMA.FTZ R21, R25, R42, R21 ;  /* 0x0000002a19157223 */ /* 0x000fe20000010015 */
[----:B------:R-:W-:Y:S01]  /*4540*/  SHF.R.U64 R44, R82, 0x10, R83 ;  /* 0x00000010522c7819 */ /* 0x000fe20000001253 */
[----:B------:R-:W-:Y:S01]  /*4550*/  HADD2.F32 R48, -RZ, R48.H0_H0 ;  /* 0x20000030ff307230 */ /* 0x000fe20000004100 */
[----:B------:R-:W-:Y:S01]  /*4560*/  SHF.R.U64 R25, R60, 0x10, R61 ;  /* 0x000000103c197819 */ /* 0x000fe2000000123d */
[----:B------:R-:W-:Y:S01]  /*4570*/  FFMA.FTZ R19, R19, R46, R45 ;  /* 0x0000002e13137223 */ /* 0x000fe2000001002d */
[----:B------:R-:W-:Y:S02]  /*4580*/  HADD2.F32 R47, -RZ, R47.H0_H0 ;  /* 0x2000002fff2f7230 */ /* 0x000fe40000004100 */
[----:B------:R-:W-:Y:S01]  /*4590*/  FMUL.FTZ R116, R106, R116 ;  /* 0x000000746a747220 */ /* 0x000fe20000410000 */
[----:B------:R-:W-:-:S02]  /*45a0*/  HADD2.F32 R46, -RZ, R131.H0_H0 ;  /* 0x20000083ff2e7230 */ /* 0x000fc40000004100 */
[----:B------:R-:W-:Y:S01]  /*45b0*/  FMUL.FTZ R119, R106, R119 ;  /* 0x000000776a777220 */ /* 0x000fe20000410000 */
[----:B------:R-:W-:Y:S02]  /*45c0*/  HADD2.F32 R45, -RZ, R60.H0_H0 ;  /* 0x2000003cff2d7230 */ /* 0x000fe40000004100 */
[----:B------:R-:W-:Y:S01]  /*45d0*/  FFMA.FTZ R23, R23, R48, R47 ;  /* 0x0000003017177223 */ /* 0x000fe2000001002f */
[----:B------:R-:W-:Y:S01]  /*45e0*/  HADD2.F32 R35, -RZ, R137.H0_H0 ;  /* 0x20000089ff237230 */ /* 0x000fe20000004100 */
[C---:B------:R-:W-:Y:S01]  /*45f0*/  IADD3 R47, PT, PT, R107.reuse, 0x80, RZ ;  /* 0x000000806b2f7810 */ /* 0x040fe20007ffe0ff */
[----:B------:R-:W-:Y:S02]  /*4600*/  HADD2.F32 R41, -RZ, R41.H0_H0 ;  /* 0x20000029ff297230 */ /* 0x000fe40000004100 */
[----:B------:R-:W-:Y:S01]  /*4610*/  FFMA.FTZ R24, R24, R46, R45 ;  /* 0x0000002e18187223 */ /* 0x000fe2000001002d */
[----:B------:R-:W-:Y:S01]  /*4620*/  HADD2.F32 R44, -RZ, R44.H0_H0 ;  /* 0x2000002cff2c7230 */ /* 0x000fe20000004100 */
[----:B------:R-:W-:Y:S01]  /*4630*/  IADD3 R46, PT, PT, R107, 0x100, RZ ;  /* 0x000001006b2e7810 */ /* 0x000fe20007ffe0ff */
[----:B------:R-:W-:-:S02]  /*4640*/  HADD2.F32 R25, -RZ, R25.H0_H0 ;  /* 0x20000019ff197230 */ /* 0x000fc40000004100 */
[----:B------:R-:W-:Y:S01]  /*4650*/  FFMA.FTZ R27, R27, R41, R35 ;  /* 0x000000291b1b7223 */ /* 0x000fe20000010023 */
[C---:B------:R-:W-:Y:S01]  /*4660*/  IADD3 R35, PT, PT, R107.reuse, 0x180, RZ ;  /* 0x000001806b237810 */ /* 0x040fe20007ffe0ff */
[----:B------:R-:W-:Y:S01]  /*4670*/  HADD2.F32 R43, -RZ, R131.H1_H1 ;  /* 0x30000083ff2b7230 */ /* 0x000fe20000004100 */
[----:B------:R-:W-:Y:S01]  /*4680*/  IADD3 R45, PT, PT, R107, 0x200, RZ ;  /* 0x000002006b2d7810 */ /* 0x000fe20007ffe0ff */
[----:B------:R-:W-:Y:S01]  /*4690*/  FFMA.FTZ R25, R110, R44, R25 ;  /* 0x0000002c6e197223 */ /* 0x000fe20000010019 */
[----:B------:R-:W-:-:S04]  /*46a0*/  IMAD.WIDE.U32 R110, R47, 0x10, R28 ;  /* 0x000000102f6e7825 */ /* 0x000fc800078e001c */
[C---:B------:R-:W-:Y:S01]  /*46b0*/  FMUL.FTZ R118, R106.reuse, R118 ;  /* 0x000000766a767220 */ /* 0x040fe20000410000 */
[C---:B------:R-:W-:Y:S01]  /*46c0*/  IADD3 R44, PT, PT, R107.reuse, 0x280, RZ ;  /* 0x000002806b2c7810 */ /* 0x040fe20007ffe0ff */
[----:B------:R-:W-:Y:S01]  /*46d0*/  FMUL.FTZ R120, R106, R120 ;  /* 0x000000786a787220 */ /* 0x000fe20000410000 */
[--C-:B------:R-:W-:Y:S01]  /*46e0*/  IMAD.WIDE.U32 R144, R46, 0x10, R28.reuse ;  /* 0x000000102e907825 */ /* 0x100fe200078e001c */
[----:B------:R0:W-:Y:S01]  /*46f0*/  STG.E.128 desc[UR6][R110.64], R12 ;  /* 0x0000000c6e007986 */ /* 0x0001e2000c101d06 */
[----:B------:R-:W-:Y:S02]  /*4700*/  IADD3 R41, PT, PT, R107, 0x400, RZ ;  /* 0x000004006b297810 */ /* 0x000fe40007ffe0ff */
[C---:B------:R-:W-:Y:S01]  /*4710*/  FMUL.FTZ R115, R106.reuse, R115 ;  /* 0x000000736a737220 */ /* 0x040fe20000410000 */
[--C-:B------:R-:W-:Y:S01]  /*4720*/  IMAD.WIDE.U32 R146, R35, 0x10, R28.reuse ;  /* 0x0000001023927825 */ /* 0x100fe200078e001c */
[----:B------:R1:W-:Y:S03]  /*4730*/  STG.E.128 desc[UR6][R144.64], R16 ;  /* 0x0000001090007986 */ /* 0x0003e6000c101d06 */
[C---:B------:R-:W-:Y:S01]  /*4740*/  FMUL.FTZ R114, R106.reuse, R114 ;  /* 0x000000726a727220 */ /* 0x040fe20000410000 */
[----:B------:R-:W-:Y:S01]  /*4750*/  FMUL.FTZ R36, R106, R36 ;  /* 0x000000246a247220 */ /* 0x000fe20000410000 */
[----:B------:R-:W-:Y:S01]  /*4760*/  HADD2.F32 R42, -RZ, R61.H0_H0 ;  /* 0x2000003dff2a7230 */ /* 0x000fe20000004100 */
[----:B------:R2:W-:Y:S01]  /*4770*/  STG.E.128 desc[UR6][R146.64], R20 ;  /* 0x0000001492007986 */ /* 0x0005e2000c101d06 */
[----:B------:R-:W-:-:S04]  /*4780*/  IMAD.WIDE.U32 R148, R45, 0x10, R28 ;  /* 0x000000102d947825 */ /* 0x000fc800078e001c */
[----:B------:R-:W-:Y:S01]  /*4790*/  FMUL.FTZ R113, R106, R113 ;  /* 0x000000716a717220 */ /* 0x000fe20000410000 */
[----:B------:R-:W-:Y:S01]  /*47a0*/  FADD.FTZ R31, -R109, R49 ;  /* 0x000000316d1f7221 */ /* 0x000fe20000010100 */
[----:B------:R-:W-:Y:S01]  /*47b0*/  FFMA.FTZ R26, R26, R43, R42 ;  /* 0x0000002b1a1a7223 */ /* 0x000fe2000001002a */
[----:B------:R-:W-:Y:S01]  /*47c0*/  IADD3 R43, PT, PT, R107, 0x300, RZ ;  /* 0x000003006b2b7810 */ /* 0x000fe20007ffe0ff */
[----:B------:R-:W-:Y:S01]  /*47d0*/  FADD.FTZ R109, -R109, R51 ;  /* 0x000000336d6d7221 */ /* 0x000fe20000010100 */
[C---:B------:R-:W-:Y:S01]  /*47e0*/  IADD3 R42, PT, PT, R107.reuse, 0x380, RZ ;  /* 0x000003806b2a7810 */ /* 0x040fe20007ffe0ff */
[----:B------:R-:W-:Y:S01]  /*47f0*/  IMAD.WIDE.U32 R44, R44, 0x10, R28 ;  /* 0x000000102c2c7825 */ /* 0x000fe200078e001c */
[----:B------:R3:W-:Y:S01]  /*4800*/  STG.E.128 desc[UR6][R148.64], R24 ;  /* 0x0000001894007986 */ /* 0x0007e2000c101d06 */
[----:B------:R-:W-:Y:S02]  /*4810*/  IADD3 R107, PT, PT, R107, 0x480, RZ ;  /* 0x000004806b6b7810 */ /* 0x000fe40007ffe0ff */
[----:B------:R-:W-:Y:S01]  /*4820*/  FMUL.FTZ R40, R106, R40 ;  /* 0x000000286a287220 */ /* 0x000fe20000410000 */
[----:B0-----:R-:W-:-:S02]  /*4830*/  HADD2.F32 R12, -RZ, R58.H0_H0 ;  /* 0x2000003aff0c7230 */ /* 0x001fc40000004100 */
[C---:B------:R-:W-:Y:S01]  /*4840*/  FMUL.FTZ R39, R106.reuse, R39 ;  /* 0x000000276a277220 */ /* 0x040fe20000410000 */
[----:B------:R-:W-:Y:S02]  /*4850*/  HADD2.F32 R14, -RZ, R90.H1_H1 ;  /* 0x3000005aff0e7230 */ /* 0x000fe40000004100 */
[C---:B------:R-:W-:Y:S01]  /*4860*/  FMUL.FTZ R38, R106.reuse, R38 ;  /* 0x000000266a267220 */ /* 0x040fe20000410000 */
[----:B-1----:R-:W-:Y:S02]  /*4870*/  HADD2.F32 R19, -RZ, R59.H0_H0 ;  /* 0x2000003bff137230 */ /* 0x002fe40000004100 */
[C---:B------:R-:W-:Y:S01]  /*4880*/  FMUL.FTZ R33, R106.reuse, R33 ;  /* 0x000000216a217220 */ /* 0x040fe20000410000 */
[----:B--2---:R-:W-:Y:S02]  /*4890*/  HADD2.F32 R21, -RZ, R91.H0_H0 ;  /* 0x2000005bff157230 */ /* 0x004fe40000004100 */
[----:B------:R-:W-:Y:S01]  /*48a0*/  FMUL.FTZ R32, R106, R32 ;  /* 0x000000206a207220 */ /* 0x000fe20000410000 */
[----:B------:R-:W-:-:S02]  /*48b0*/  HADD2.F32 R15, -RZ, R89.H1_H1 ;  /* 0x30000059ff0f7230 */ /* 0x000fc40000004100 */
[----:B------:R-:W-:Y:S01]  /*48c0*/  FFMA.FTZ R14, R117, R14, R19 ;  /* 0x0000000e750e7223 */ /* 0x000fe20000010013 */
[----:B------:R-:W-:Y:S02]  /*48d0*/  HADD2.F32 R18, -RZ, R138.H0_H0 ;  /* 0x2000008aff127230 */ /* 0x000fe40000004100 */
[----:B------:R-:W-:Y:S01]  /*48e0*/  FFMA.FTZ R12, R121, R21, R12 ;  /* 0x00000015790c7223 */ /* 0x000fe2000001000c */
[----:B------:R-:W-:Y:S02]  /*48f0*/  HADD2.F32 R16, -RZ, R89.H0_H0 ;  /* 0x20000059ff107230 */ /* 0x000fe40000004100 */
[----:B------:R-:W-:Y:S01]  /*4900*/  FMUL.FTZ R37, R106, R37 ;  /* 0x000000256a257220 */ /* 0x000fe20000410000 */
[----:B------:R-:W-:Y:S02]  /*4910*/  HADD2.F32 R17, -RZ, R56.H0_H0 ;  /* 0x20000038ff117230 */ /* 0x000fe40000004100 */
[----:B------:R-:W-:Y:S01]  /*4920*/  FFMA.FTZ R15, R116, R15, R18 ;  /* 0x0000000f740f7223 */ /* 0x000fe20000010012 */
[----:B------:R-:W-:-:S02]  /*4930*/  HADD2.F32 R20, -RZ, R90.H0_H0 ;  /* 0x2000005aff147230 */ /* 0x000fc40000004100 */
[C---:B------:R-:W-:Y:S01]  /*4940*/  FMUL.FTZ R31, R106.reuse, R31 ;  /* 0x0000001f6a1f7220 */ /* 0x040fe20000410000 */
[----:B------:R-:W-:Y:S02]  /*4950*/  HADD2.F32 R13, -RZ, R137.H1_H1 ;  /* 0x30000089ff0d7230 */ /* 0x000fe40000004100 */
[----:B------:R-:W-:Y:S01]  /*4960*/  FFMA.FTZ R16, R119, R16, R17 ;  /* 0x0000001077107223 */ /* 0x000fe20000010011 */
[----:B---3--:R-:W-:Y:S02]  /*4970*/  HADD2.F32 R26, -RZ, R88.H0_H0 ;  /* 0x20000058ff1a7230 */ /* 0x008fe40000004100 */
[----:B------:R-:W-:Y:S01]  /*4980*/  FMUL.FTZ R34, R106, R34 ;  /* 0x000000226a227220 */ /* 0x000fe20000410000 */
[----:B------:R-:W-:Y:S02]  /*4990*/  HADD2.F32 R17, -RZ, R138.H1_H1 ;  /* 0x3000008aff117230 */ /* 0x000fe40000004100 */
[----:B------:R-:W-:Y:S01]  /*49a0*/  FFMA.FTZ R13, R118, R20, R13 ;  /* 0x00000014760d7223 */ /* 0x000fe2000001000d */
[----:B------:R-:W-:-:S02]  /*49b0*/  HADD2.F32 R25, -RZ, R88.H1_H1 ;  /* 0x30000058ff197230 */ /* 0x000fc40000004100 */
[----:B------:R-:W-:Y:S01]  /*49c0*/  FMUL.FTZ R109, R106, R109 ;  /* 0x0000006d6a6d7220 */ /* 0x000fe20000410000 */
[----:B------:R-:W-:Y:S02]  /*49d0*/  HADD2.F32 R18, -RZ, R57.H0_H0 ;  /* 0x20000039ff127230 */ /* 0x000fe40000004100 */
[----:B------:R-:W-:Y:S01]  /*49e0*/  FFMA.FTZ R17, R120, R26, R17 ;  /* 0x0000001a78117223 */ /* 0x000fe20000010011 */
[----:B------:R-:W-:Y:S01]  /*49f0*/  HADD2.F32 R19, -RZ, R87.H1_H1 ;  /* 0x30000057ff137230 */ /* 0x000fe20000004100 */
[----:B------:R0:W-:Y:S01]  /*4a00*/  STG.E.128 desc[UR6][R44.64], R12 ;  /* 0x0000000c2c007986 */ /* 0x0001e2000c101d06 */
[--C-:B------:R-:W-:Y:S02]  /*4a10*/  HADD2.F32 R24, -RZ, R139.reuse.H0_H0 ;  /* 0x2000008bff187230 */ /* 0x100fe40000004100 */
[----:B------:R-:W-:Y:S01]  /*4a20*/  FFMA.FTZ R18, R115, R25, R18 ;  /* 0x0000001973127223 */ /* 0x000fe20000010012 */
[----:B------:R-:W-:Y:S02]  /*4a30*/  HADD2.F32 R21, -RZ, R108.H0_H0 ;  /* 0x2000006cff157230 */ /* 0x000fe40000004100 */
[----:B------:R-:W-:-:S02]  /*4a40*/  HADD2.F32 R22, -RZ, R139.H1_H1 ;  /* 0x3000008bff167230 */ /* 0x000fc40000004100 */
[----:B------:R-:W-:Y:S01]  /*4a50*/  FFMA.FTZ R19, R114, R19, R24 ;  /* 0x0000001372137223 */ /* 0x000fe20000010018 */
[----:B------:R-:W-:Y:S02]  /*4a60*/  HADD2.F32 R20, -RZ, R87.H0_H0 ;  /* 0x20000057ff147230 */ /* 0x000fe40000004100 */
[----:B------:R-:W-:Y:S02]  /*4a70*/  HADD2.F32 R23, -RZ, R54.H0_H0 ;  /* 0x20000036ff177230 */ /* 0x000fe40000004100 */
[----:B------:R-:W-:Y:S01]  /*4a80*/  FFMA.FTZ R21, R36, R21, R22 ;  /* 0x0000001524157223 */ /* 0x000fe20000010016 */
[----:B------:R-:W-:-:S04]  /*4a90*/  IMAD.WIDE.U32 R46, R43, 0x10, R28 ;  /* 0x000000102b2e7825 */ /* 0x000fc800078e001c */
[----:B------:R-:W-:Y:S01]  /*4aa0*/  FFMA.FTZ R20, R113, R20, R23 ;  /* 0x0000001471147223 */ /* 0x000fe20000010017 */
[--C-:B------:R-:W-:Y:S01]  /*4ab0*/  IMAD.WIDE.U32 R42, R42, 0x10, R28.reuse ;  /* 0x000000102a2a7825 */ /* 0x100fe200078e001c */
[----:B------:R0:W-:Y:S03]  /*4ac0*/  STG.E.128 desc[UR6][R46.64], R16 ;  /* 0x000000102e007986 */ /* 0x0001e6000c101d06 */
[----:B------:R-:W-:-:S04]  /*4ad0*/  IMAD.WIDE.U32 R48, R41, 0x10, R28 ;  /* 0x0000001029307825 */ /* 0x000fc800078e001c */
[----:B------:R-:W-:-:S04]  /*4ae0*/  IMAD.WIDE.U32 R50, R107, 0x10, R28 ;  /* 0x000000106b327825 */ /* 0x000fc800078e001c */
[----:B------:R-:W-:Y:S02]  /*4af0*/  HADD2.F32 R36, -RZ, R105.H1_H1 ;  /* 0x30000069ff247230 */ /* 0x000fe40000004100 */
[----:B------:R-:W-:Y:S02]  /*4b00*/  HADD2.F32 R22, -RZ, R55.H0_H0 ;  /* 0x20000037ff167230 */ /* 0x000fe40000004100 */
[----:B------:R-:W-:Y:S02]  /*4b10*/  HADD2.F32 R24, -RZ, R122.H0_H0 ;  /* 0x2000007aff187230 */ /* 0x000fe40000004100 */
[----:B------:R-:W-:Y:S02]  /*4b20*/  HADD2.F32 R29, -RZ, R52.H0_H0 ;  /* 0x20000034ff1d7230 */ /* 0x000fe40000004100 */
[----:B------:R-:W-:Y:S01]  /*4b30*/  FFMA.FTZ R22, R40, R36, R22 ;  /* 0x0000002428167223 */ /* 0x000fe20000010016 */
[----:B------:R-:W-:Y:S02]  /*4b40*/  HADD2.F32 R25, -RZ, R123.H0_H0 ;  /* 0x2000007bff197230 */ /* 0x000fe40000004100 */
[----:B------:R-:W-:-:S02]  /*4b50*/  HADD2.F32 R28, -RZ, R140.H1_H1 ;  /* 0x3000008cff1c7230 */ /* 0x000fc40000004100 */
[----:B------:R-:W-:Y:S01]  /*4b60*/  FFMA.FTZ R24, R39, R24, R29 ;  /* 0x0000001827187223 */ /* 0x000fe2000001001d */
[----:B------:R-:W-:Y:S02]  /*4b70*/  HADD2.F32 R26, -RZ, R122.H1_H1 ;  /* 0x3000007aff1a7230 */ /* 0x000fe40000004100 */
[----:B------:R-:W-:Y:S02]  /*4b80*/  HADD2.F32 R27, -RZ, R53.H0_H0 ;  /* 0x20000035ff1b7230 */ /* 0x000fe40000004100 */
[----:B------:R-:W-:Y:S01]  /*4b90*/  FFMA.FTZ R25, R38, R25, R28 ;  /* 0x0000001926197223 */ /* 0x000fe2000001001c */
[----:B------:R-:W-:Y:S02]  /*4ba0*/  HADD2.F32 R35, -RZ, R108.H1_H1 ;  /* 0x3000006cff237230 */ /* 0x000fe40000004100 */
[----:B------:R-:W-:Y:S02]  /*4bb0*/  HADD2.F32 R23, -RZ, R140.H0_H0 ;  /* 0x2000008cff177230 */ /* 0x000fe40000004100 */
[----:B------:R-:W-:Y:S01]  /*4bc0*/  FFMA.FTZ R26, R33, R26, R27 ;  /* 0x0000001a211a7223 */ /* 0x000fe2000001001b */
[----:B------:R-:W-:-:S02]  /*4bd0*/  HADD2.F32 R27, -RZ, R123.H1_H1 ;  /* 0x3000007bff1b7230 */ /* 0x000fc40000004100 */
[----:B------:R-:W-:Y:S02]  /*4be0*/  HADD2.F32 R40, -RZ, R141.H0_H0 ;  /* 0x2000008dff287230 */ /* 0x000fe40000004100 */
[----:B------:R-:W-:Y:S01]  /*4bf0*/  FFMA.FTZ R23, R32, R35, R23 ;  /* 0x0000002320177223 */ /* 0x000fe20000010017 */
[----:B------:R-:W-:Y:S02]  /*4c00*/  HADD2.F32 R29, -RZ, R125.H0_H0 ;  /* 0x2000007dff1d7230 */ /* 0x000fe40000004100 */
[----:B------:R-:W-:Y:S02]  /*4c10*/  HADD2.F32 R38, -RZ, R141.H1_H1 ;  /* 0x3000008dff267230 */ /* 0x000fe40000004100 */
[----:B------:R-:W-:Y:S01]  /*4c20*/  FFMA.FTZ R27, R37, R27, R40 ;  /* 0x0000001b251b7223 */ /* 0x000fe20000010028 */
[----:B------:R-:W-:Y:S01]  /*4c30*/  HADD2.F32 R28, -RZ, R124.H0_H0 ;  /* 0x2000007cff1c7230 */ /* 0x000fe20000004100 */
[----:B------:R0:W-:Y:S01]  /*4c40*/  STG.E.128 desc[UR6][R42.64], R20 ;  /* 0x000000142a007986 */ /* 0x0001e2000c101d06 */
[----:B------:R-:W-:-:S02]  /*4c50*/  HADD2.F32 R39, -RZ, R2.H0_H0 ;  /* 0x20000002ff277230 */ /* 0x000fc40000004100 */
[----:B------:R-:W-:Y:S01]  /*4c60*/  FFMA.FTZ R29, R31, R29, R38 ;  /* 0x0000001d1f1d7223 */ /* 0x000fe20000010026 */
[----:B------:R-:W-:Y:S01]  /*4c70*/  HADD2.F32 R35, -RZ, R124.H1_H1 ;  /* 0x3000007cff237230 */ /* 0x000fe20000004100 */
[----:B------:R0:W-:Y:S01]  /*4c80*/  STG.E.128 desc[UR6][R48.64], R24 ;  /* 0x0000001830007986 */ /* 0x0001e2000c101d06 */
[----:B------:R-:W-:Y:S02]  /*4c90*/  HADD2.F32 R36, -RZ, R3.H0_H0 ;  /* 0x20000003ff247230 */ /* 0x000fe40000004100 */
[----:B------:R-:W-:Y:S01]  /*4ca0*/  FFMA.FTZ R28, R34, R28, R39 ;  /* 0x0000001c221c7223 */ /* 0x000fe20000010027 */
[----:B------:R-:W-:Y:S02]  /*4cb0*/  HADD2.F32 R32, -RZ, R125.H1_H1 ;  /* 0x3000007dff207230 */ /* 0x000fe40000004100 */
[----:B------:R-:W-:Y:S02]  /*4cc0*/  HADD2.F32 R33, -RZ, R142.H0_H0 ;  /* 0x2000008eff217230 */ /* 0x000fe40000004100 */
[----:B------:R-:W-:-:S03]  /*4cd0*/  FFMA.FTZ R30, R30, R35, R36 ;  /* 0x000000231e1e7223 */ /* 0x000fc60000010024 */
[----:B------:R-:W-:-:S05]  /*4ce0*/  FFMA.FTZ R31, R109, R32, R33 ;  /* 0x000000206d1f7223 */ /* 0x000fca0000010021 */
[----:B------:R0:W-:Y:S02]  /*4cf0*/  STG.E.128 desc[UR6][R50.64], R28 ;  /* 0x0000001c32007986 */ /* 0x0001e4000c101d06 */
.L_x_27044:
[----:B0-----:R-:W0:Y:S01]  /*4d00*/  LDC.64 R12, c[0x0][0x380] ;  /* 0x0000e000ff0c7b82 */ /* 0x001e220000000a00 */
[----:B------:R-:W-:Y:S01]  /*4d10*/  UPLOP3.LUT UP0, UPT, UPT, UPT, UP0, 0x40, 0x4 ;  /* 0x000000000004789c */ /* 0x000fe20003f0e800 */
[----:B0-----:R-:W-:-:S04]  /*4d20*/  IADD3 R0, PT, PT, R0, R12, RZ ;  /* 0x0000000c00007210 */ /* 0x001fc80007ffe0ff */
[----:B------:R-:W-:-:S13]  /*4d30*/  ISETP.GE.AND P0, PT, R0, R13, PT ;  /* 0x0000000d0000720c */ /* 0x000fda0003f06270 */
[----:B------:R-:W-:Y:S05]  /*4d40*/  @!P0 BRA `(.L_x_27045) ;  /* 0xffffffc000008947 */ /* 0x000fea000383ffff */
[----:B------:R-:W-:Y:S05]  /*4d50*/  EXIT ;  /* 0x000000000000794d */ /* 0x000fea0003800000 */
.L_x_27046:
        /* <DEDUP_REMOVED lines=10> */
.L_x_34115:


//--------------------- .text._ZN10layer_norm13ln_fwd_kernelINS_13Kernel_traitsI6__halfffffjLj5120ELj1ELj1ELj4ELj16ENS_18Kernel_traits_baseILj5120ES2_ffffjLj128EEEEELb1ELb0ELb0ELb0EEEvNS_9FwdParamsE --------------------------
	.section	.text._ZN10layer_norm13ln_fwd_kernelINS_13Kernel_traitsI6__halfffffjLj5120ELj1ELj1ELj4ELj16ENS_18Kernel_traits_baseILj5120ES2_ffffjLj128EEEEELb1ELb0ELb0ELb0EEEvNS_9FwdParamsE,"ax",@progbits
	.align	128
        .global         _ZN10layer_norm13ln_fwd_kernelINS_13Kernel_traitsI6__halfffffjLj5120ELj1ELj1ELj4ELj16ENS_18Kernel_traits_baseILj5120ES2_ffffjLj128EEEEELb1ELb0ELb0ELb0EEEvNS_9FwdParamsE
        .type           _ZN10layer_norm13ln_fwd_kernelINS_13Kernel_traitsI6__halfffffjLj5120ELj1ELj1ELj4ELj16ENS_18Kernel_traits_baseILj5120ES2_ffffjLj128EEEEELb1ELb0ELb0ELb0EEEvNS_9FwdParamsE,@function
        .size           _ZN10layer_norm13ln_fwd_kernelINS_13Kernel_traitsI6__halfffffjLj5120ELj1ELj1ELj4ELj16ENS_18Kernel_traits_baseILj5120ES2_ffffjLj128EEEEELb1ELb0ELb0ELb0EEEvNS_9FwdParamsE,(.L_x_34116 - _ZN10layer_norm13ln_fwd_kernelINS_13Kernel_traitsI6__halfffffjLj5120ELj1ELj1ELj4ELj16ENS_18Kernel_traits_baseILj5120ES2_ffffjLj128EEEEELb1ELb0ELb0ELb0EEEvNS_9FwdParamsE)
        .other          _ZN10layer_norm13ln_fwd_kernelINS_13Kernel_traitsI6__halfffffjLj5120ELj1ELj1ELj4ELj16ENS_18Kernel_traits_baseILj5120ES2_ffffjLj128EEEEELb1ELb0ELb0ELb0EEEvNS_9FwdParamsE,@"STO_CUDA_ENTRY STV_DEFAULT"
_ZN10layer_norm13ln_fwd_kernelINS_13Kernel_traitsI6__halfffffjLj5120ELj1ELj1ELj4ELj16ENS_18Kernel_traits_baseILj5120ES2_ffffjLj128EEEEELb1ELb0ELb0ELb0EEEvNS_9FwdParamsE:
.text._ZN10layer_norm13ln_fwd_kernelINS_13Kernel_traitsI6__halfffffjLj5120ELj1ELj1ELj4ELj16ENS_18Kernel_traits_baseILj5120ES2_ffffjLj128EEEEELb1ELb0ELb0ELb0EEEvNS_9FwdParamsE:
        /* <DEDUP_REMOVED lines=20> */
[----:B------:R-:W-:Y:S01]  /*0140*/  UISETP.NE.AND.EX UP0, UPT, UR5, URZ, UPT, UP0 ;  /* 0x000000ff0500728c */ /* 0x000fe2000bf05300 */
[----:B---3--:R-:W-:-:S02]  /*0150*/  LOP3.LUT R11, R6, 0x60, RZ, 0xc0, !PT ;  /* 0x00000060060b7812 */ /* 0x008fc400078ec0ff */
[----:B------:R-:W-:-:S03]  /*0160*/  LEA.HI R0, R0, R13, RZ, 0x2 ;  /* 0x0000000d00007211 */ /* 0x000fc600078f10ff */
[----:B------:R-:W0:Y:S01]  /*0170*/  LDC R21, c[0x0][0x360] ;  /* 0x0000d800ff157b82 */ /* 0x000e220000000800 */
[--C-:B------:R-:W-:Y:S01]  /*0180*/  LOP3.LUT R20, R11, 0x1f, R6.reuse, 0xf8, !PT ;  /* 0x0000001f0b147812 */ /* 0x100fe200078ef806 */
[----:B0-----:R-:W-:Y:S01]  /*0190*/  IMAD R21, R21, UR14, R6 ;  /* 0x0000000e15157c24 */ /* 0x001fe2000f8e0206 */
[----:B--2---:R-:W-:Y:S02]  /*01a0*/  @P0 R2UR UR8, R2 ;  /* 0x00000000020802ca */ /* 0x004fe400000e0000 */
[----:B------:R-:W-:Y:S02]  /*01b0*/  @P0 R2UR UR9, R3 ;  /* 0x00000000030902ca */ /* 0x000fe400000e0000 */
[----:B-1----:R-:W-:Y:S02]  /*01c0*/  @P0 IADD3 R10, P1, PT, R4, R9, RZ ;  /* 0x00000009040a0210 */ /* 0x002fe40007f3e0ff */
[----:B------:R-:W-:Y:S02]  /*01d0*/  LOP3.LUT R3, R20, 0x7f, RZ, 0x3c, !PT ;  /* 0x0000007f14037812 */ /* 0x000fe400078e3cff */
[----:B------:R-:W-:Y:S01]  /*01e0*/  SHF.R.S32.HI R4, RZ, 0x2, R0 ;  /* 0x00000002ff047819 */ /* 0x000fe20000011400 */
[----:B------:R-:W-:Y:S01]  /*01f0*/  @P0 IMAD.X R7, RZ, RZ, R5, P1 ;  /* 0x000000ffff070224 */ /* 0x000fe200008e0605 */
[----:B------:R-:W-:-:S03]  /*0200*/  LOP3.LUT R5, R6, 0x1f, RZ, 0xc0, !PT ;  /* 0x0000001f06057812 */ /* 0x000fc600078ec0ff */
[----:B------:R-:W-:Y:S01]  /*0210*/  IMAD.IADD R0, R4, 0x1, R3 ;  /* 0x0000000104007824 */ /* 0x000fe200078e0203 */
[--C-:B------:R-:W-:Y:S01]  /*0220*/  SHF.R.U64 R2, R10, 0x2, R7.reuse ;  /* 0x000000020a027819 */ /* 0x100fe20000001207 */
[----:B------:R-:W-:Y:S01]  /*0230*/  UIADD3 UR17, UPT, UPT, UR8, -0x61c88647, URZ ;  /* 0x9e3779b908117890 */ /* 0x000fe2000fffe0ff */
[----:B------:R-:W-:Y:S01]  /*0240*/  SHF.R.U32.HI R3, RZ, 0x2, R7 ;  /* 0x00000002ff037819 */ /* 0x000fe20000011607 */
[----:B------:R-:W-:Y:S02]  /*0250*/  UIADD3 UR18, UPT, UPT, UR9, -0x4498517b, URZ ;  /* 0xbb67ae8509127890 */ /* 0x000fe4000fffe0ff */
[----:B------:R-:W-:Y:S02]  /*0260*/  UIADD3 UR19, UPT, UPT, UR8, 0x3c6ef372, URZ ;  /* 0x3c6ef37208137890 */ /* 0x000fe4000fffe0ff */
[----:B------:R-:W-:Y:S02]  /*0270*/  UIADD3 UR20, UPT, UPT, UR9, 0x76cf5d0a, URZ ;  /* 0x76cf5d0a09147890 */ /* 0x000fe4000fffe0ff */
        /* <DEDUP_REMOVED lines=39> */
[----:B------:R-:W-:Y:S02]  /*04f0*/  @P6 IADD3 R20, PT, PT, R20, 0x80, RZ ;  /* 0x0000008014146810 */ /* 0x000fe40007ffe0ff */
[----:B------:R-:W-:-:S04]  /*0500*/  ISETP.GE.U32.AND P6, PT, R0, 0x400, PT ;  /* 0x000004000000780c */ /* 0x000fc80003fc6070 */
[----:B------:R-:W3:Y:S08]  /*0510*/  @P2 LDC.64 R54, c[0x0][0x3d0] ;  /* 0x0000f400ff362b82 */ /* 0x000ef00000000a00 */
[----:B------:R-:W3:Y:S01]  /*0520*/  @P2 LDC.64 R56, c[0x0][0x438] ;  /* 0x00010e00ff382b82 */ /* 0x000ee20000000a00 */
[----:B------:R-:W-:-:S07]  /*0530*/  ISETP.GE.U32.AND P5, PT, R0, 0x480, PT ;  /* 0x000004800000780c */ /* 0x000fce0003fa6070 */
[----:B0-----:R-:W0:Y:S08]  /*0540*/  @P3 LDC.64 R8, c[0x0][0x3d0] ;  /* 0x0000f400ff083b82 */ /* 0x001e300000000a00 */
[----:B------:R-:W0:Y:S01]  /*0550*/  @P3 LDC.64 R58, c[0x0][0x438] ;  /* 0x00010e00ff3a3b82 */ /* 0x000e220000000a00 */
[----:B----4-:R-:W-:-:S04]  /*0560*/  @P0 IMAD.WIDE.U32 R46, R20, 0x8, R46 ;  /* 0x00000008142e0825 */ /* 0x010fc800078e002e */
[C---:B-1----:R-:W-:Y:S01]  /*0570*/  @P0 IMAD.WIDE.U32 R48, R20.reuse, 0x8, R48 ;  /* 0x0000000814300825 */ /* 0x042fe200078e0030 */
[----:B------:R1:W5:Y:S02]  /*0580*/  @P0 LDG.E.64 R14, desc[UR6][R46.64] ;  /* 0x000000062e0e0981 */ /* 0x000364000c1e1b00 */
[----:B--2---:R-:W2:Y:S01]  /*0590*/  @P4 LDC.64 R42, c[0x0][0x3d0] ;  /* 0x0000f400ff2a4b82 */ /* 0x004ea20000000a00 */
[----:B------:R-:W-:Y:S01]  /*05a0*/  @P0 VIADD R20, R20, 0x80 ;  /* 0x0000008014140836 */ /* 0x000fe20000000000 */
[----:B------:R1:W5:Y:S06]  /*05b0*/  @P0 LD.E.64 R34, desc[UR6][R48.64] ;  /* 0x0000000630220980 */ /* 0x00036c000c101b00 */
[----:B------:R-:W4:Y:S01]  /*05c0*/  @P4 LDC.64 R40, c[0x0][0x438] ;  /* 0x00010e00ff284b82 */ /* 0x000f220000000a00 */
[----:B------:R-:W-:-:S04]  /*05d0*/  @P1 IMAD.WIDE.U32 R50, R20, 0x8, R50 ;  /* 0x0000000814321825 */ /* 0x000fc800078e0032 */
[C---:B---3--:R-:W-:Y:S01]  /*05e0*/  @P1 IMAD.WIDE.U32 R52, R20.reuse, 0x8, R52 ;  /* 0x0000000814341825 */ /* 0x048fe200078e0034 */
[----:B------:R1:W5:Y:S02]  /*05f0*/  @P1 LDG.E.64 R92, desc[UR6][R50.64] ;  /* 0x00000006325c1981 */ /* 0x000364000c1e1b00 */
[----:B------:R-:W3:Y:S01]  /*0600*/  @P6 LDC.64 R44, c[0x0][0x3d0] ;  /* 0x0000f400ff2c6b82 */ /* 0x000ee20000000a00 */
[----:B------:R-:W-:Y:S01]  /*0610*/  @P1 VIADD R20, R20, 0x80 ;  /* 0x0000008014141836 */ /* 0x000fe20000000000 */
[----:B------:R1:W5:Y:S06]  /*0620*/  @P1 LD.E.64 R32, desc[UR6][R52.64] ;  /* 0x0000000634201980 */ /* 0x00036c000c101b00 */
[----:B------:R-:W1:Y:S01]  /*0630*/  @P6 LDC.64 R60, c[0x0][0x438] ;  /* 0x00010e00ff3c6b82 */ /* 0x000e620000000a00 */
[----:B------:R-:W-:-:S04]  /*0640*/  @P2 IMAD.WIDE.U32 R54, R20, 0x8, R54 ;  /* 0x0000000814362825 */ /* 0x000fc800078e0036 */
[----:B------:R-:W-:-:S03]  /*0650*/  @P2 IMAD.WIDE.U32 R56, R20, 0x8, R56 ;  /* 0x0000000814382825 */ /* 0x000fc600078e0038 */
[----:B------:R-:W1:Y:S01]  /*0660*/  @P5 LDC.64 R62, c[0x0][0x3d0] ;  /* 0x0000f400ff3e5b82 */ /* 0x000e620000000a00 */
[----:B------:R-:W-:Y:S01]  /*0670*/  @P2 IADD3 R20, PT, PT, R20, 0x80, RZ ;  /* 0x0000008014142810 */ /* 0x000fe20007ffe0ff */
[----:B------:R1:W5:Y:S06]  /*0680*/  @P2 LDG.E.64 R90, desc[UR6][R54.64] ;  /* 0x00000006365a2981 */ /* 0x00036c000c1e1b00 */
[----:B------:R-:W1:Y:S01]  /*0690*/  @P5 LDC.64 R64, c[0x0][0x438] ;  /* 0x00010e00ff405b82 */ /* 0x000e620000000a00 */
[C---:B0-----:R-:W-:Y:S01]  /*06a0*/  @P3 IMAD.WIDE.U32 R8, R20.reuse, 0x8, R8 ;  /* 0x0000000814083825 */ /* 0x041fe200078e0008 */
[----:B------:R0:W5:Y:S03]  /*06b0*/  @P2 LD.E.64 R30, desc[UR6][R56.64] ;  /* 0x00000006381e2980 */ /* 0x000166000c101b00 */
[C---:B------:R-:W-:Y:S01]  /*06c0*/  @P3 IMAD.WIDE.U32 R58, R20.reuse, 0x8, R58 ;  /* 0x00000008143a3825 */ /* 0x040fe200078e003a */
[----:B------:R0:W5:Y:S03]  /*06d0*/  @P3 LDG.E.64 R86, desc[UR6][R8.64] ;  /* 0x0000000608563981 */ /* 0x000166000c1e1b00 */
[----:B------:R-:W-:Y:S01]  /*06e0*/  @P3 VIADD R20, R20, 0x80 ;  /* 0x0000008014143836 */ /* 0x000fe20000000000 */
[----:B------:R0:W5:Y:S03]  /*06f0*/  @P3 LD.E.64 R28, desc[UR6][R58.64] ;  /* 0x000000063a1c3980 */ /* 0x000166000c101b00 */
[----:B--2---:R-:W-:-:S04]  /*0700*/  @P4 IMAD.WIDE.U32 R42, R20, 0x8, R42 ;  /* 0x00000008142a4825 */ /* 0x004fc800078e002a */
[C---:B----4-:R-:W-:Y:S01]  /*0710*/  @P4 IMAD.WIDE.U32 R40, R20.reuse, 0x8, R40 ;  /* 0x0000000814284825 */ /* 0x050fe200078e0028 */
[----:B------:R0:W5:Y:S03]  /*0720*/  @P4 LDG.E.64 R84, desc[UR6][R42.64] ;  /* 0x000000062a544981 */ /* 0x000166000c1e1b00 */
[----:B------:R-:W-:Y:S01]  /*0730*/  @P4 VIADD R20, R20, 0x80 ;  /* 0x0000008014144836 */ /* 0x000fe20000000000 */
[----:B------:R0:W5:Y:S03]  /*0740*/  @P4 LD.E.64 R26, desc[UR6][R40.64] ;  /* 0x00000006281a4980 */ /* 0x000166000c101b00 */
[----:B---3--:R-:W-:-:S04]  /*0750*/  @P6 IMAD.WIDE.U32 R44, R20, 0x8, R44 ;  /* 0x00000008142c6825 */ /* 0x008fc800078e002c */
[C---:B-1----:R-:W-:Y:S01]  /*0760*/  @P6 IMAD.WIDE.U32 R60, R20.reuse, 0x8, R60 ;  /* 0x00000008143c6825 */ /* 0x042fe200078e003c */
[----:B------:R-:W-:Y:S01]  /*0770*/  @P6 IADD3 R20, PT, PT, R20, 0x80, RZ ;  /* 0x0000008014146810 */ /* 0x000fe20007ffe0ff */
[----:B------:R0:W5:Y:S04]  /*0780*/  @P6 LDG.E.64 R16, desc[UR6][R44.64] ;  /* 0x000000062c106981 */ /* 0x000168000c1e1b00 */
[C---:B------:R-:W-:Y:S01]  /*0790*/  @P5 IMAD.WIDE.U32 R62, R20.reuse, 0x8, R62 ;  /* 0x00000008143e5825 */ /* 0x040fe200078e003e */
[----:B------:R0:W5:Y:S03]  /*07a0*/  @P6 LD.E.64 R24, desc[UR6][R60.64] ;  /* 0x000000063c186980 */ /* 0x000166000c101b00 */
[----:B------:R-:W-:Y:S01]  /*07b0*/  @P5 IMAD.WIDE.U32 R64, R20, 0x8, R64 ;  /* 0x0000000814405825 */ /* 0x000fe200078e0040 */
[----:B------:R0:W5:Y:S04]  /*07c0*/  @P5 LDG.E.64 R18, desc[UR6][R62.64] ;  /* 0x000000063e125981 */ /* 0x000168000c1e1b00 */
[----:B------:R0:W5:Y:S01]  /*07d0*/  @P5 LD.E.64 R22, desc[UR6][R64.64] ;  /* 0x0000000640165980 */ /* 0x000162000c101b00 */
[----:B------:R-:W-:Y:S01]  /*07e0*/  ISETP.GE.U32.AND P0, PT, R0, 0x500, PT ;  /* 0x000005000000780c */ /* 0x000fe20003f06070 */
[----:B------:R-:W-:-:S12]  /*07f0*/  @P5 VIADD R20, R20, 0x80 ;  /* 0x0000008014145836 */ /* 0x000fd80000000000 */
[----:B0-----:R-:W-:Y:S05]  /*0800*/  @!P0 BRA `(.L_x_27049) ;  /* 0x0000000400088947 */ /* 0x001fea0003800000 */
[----:B------:R-:W0:Y:S08]  /*0810*/  LDC.64 R42, c[0x0][0x3d0] ;  /* 0x0000f400ff2a7b82 */ /* 0x000e300000000a00 */
[----:B------:R-:W1:Y:S01]  /*0820*/  LDC.64 R8, c[0x0][0x438] ;  /* 0x00010e00ff087b82 */ /* 0x000e620000000a00 */
[----:B0-----:R-:W-:-:S06]  /*0830*/  IMAD.WIDE.U32 R42, R20, 0x8, R42 ;  /* 0x00000008142a7825 */ /* 0x001fcc00078e002a */
[----:B------:R-:W5:Y:S01]  /*0840*/  LDG.E.64 R42, desc[UR6][R42.64] ;  /* 0x000000062a2a7981 */ /* 0x000f62000c1e1b00 */
[----:B-1----:R-:W-:-:S06]  /*0850*/  IMAD.WIDE.U32 R8, R20, 0x8, R8 ;  /* 0x0000000814087825 */ /* 0x002fcc00078e0008 */
[----:B------:R-:W5:Y:S01]  /*0860*/  LD.E.64 R8, desc[UR6][R8.64] ;  /* 0x0000000608087980 */ /* 0x000f62000c101b00 */
[----:B------:R-:W-:Y:S05]  /*0870*/  BRA `(.L_x_27049) ;  /* 0x0000000000ec7947 */ /* 0x000fea0003800000 */
.L_x_27048:
        /* <DEDUP_REMOVED lines=17> */
[----:B-1----:R-:W-:Y:S01]  /*0990*/  @P6 IMAD.WIDE.U32 R44, R20, 0x8, R44 ;  /* 0x00000008142c6825 */ /* 0x002fe200078e002c */
[----:B------:R-:W-:-:S03]  /*09a0*/  @P6 CS2R R36, SRZ ;  /* 0x0000000000246805 */ /* 0x000fc6000001ff00 */
[----:B------:R-:W-:Y:S01]  /*09b0*/  @P6 VIADD R20, R20, 0x80 ;  /* 0x0000008014146836 */ /* 0x000fe20000000000 */
[----:B------:R-:W5:Y:S02]  /*09c0*/  @P6 LDG.E.64 R12, desc[UR6][R44.64] ;  /* 0x000000062c0c6981 */ /* 0x000f64000c1e1b00 */
[----:B------:R-:W1:Y:S01]  /*09d0*/  @P3 LDC.64 R52, c[0x0][0x3d0] ;  /* 0x0000f400ff343b82 */ /* 0x000e620000000a00 */
[----:B--2---:R-:W-:Y:S01]  /*09e0*/  @P5 IMAD.WIDE.U32 R46, R20, 0x8, R46 ;  /* 0x00000008142e5825 */ /* 0x004fe200078e002e */
[----:B------:R-:W-:Y:S02]  /*09f0*/  ISETP.GE.U32.AND P6, PT, R0, 0x480, PT ;  /* 0x000004800000780c */ /* 0x000fe40003fc6070 */
[----:B------:R-:W-:Y:S02]  /*0a00*/  @P5 CS2R R34, SRZ ;  /* 0x0000000000225805 */ /* 0x000fe4000001ff00 */
[----:B------:R-:W-:Y:S01]  /*0a10*/  @P5 IADD3 R20, PT, PT, R20, 0x80, RZ ;  /* 0x0000008014145810 */ /* 0x000fe20007ffe0ff */
[----:B------:R2:W5:Y:S01]  /*0a20*/  @P5 LDG.E.64 R14, desc[UR6][R46.64] ;  /* 0x000000062e0e5981 */ /* 0x000562000c1e1b00 */
[----:B0-----:R-:W0:Y:S01]  /*0a30*/  @P2 LDC.64 R40, c[0x0][0x3d0] ;  /* 0x0000f400ff282b82 */ /* 0x001e220000000a00 */
[----:B------:R-:W-:-:S02]  /*0a40*/  ISETP.GE.U32.AND P5, PT, R0, 0x500, PT ;  /* 0x000005000000780c */ /* 0x000fc40003fa6070 */
[----:B---3--:R-:W-:-:S05]  /*0a50*/  @P0 IMAD.WIDE.U32 R48, R20, 0x8, R48 ;  /* 0x0000000814300825 */ /* 0x008fca00078e0030 */
[----:B------:R-:W3:Y:S01]  /*0a60*/  @P1 LDC.64 R54, c[0x0][0x3d0] ;  /* 0x0000f400ff361b82 */ /* 0x000ee20000000a00 */
[----:B------:R-:W-:Y:S01]  /*0a70*/  @P0 VIADD R20, R20, 0x80 ;  /* 0x0000008014140836 */ /* 0x000fe20000000000 */
[----:B------:R0:W5:Y:S03]  /*0a80*/  @P0 LDG.E.64 R92, desc[UR6][R48.64] ;  /* 0x00000006305c0981 */ /* 0x000166000c1e1b00 */
[----:B----4-:R-:W-:-:S03]  /*0a90*/  @P4 IMAD.WIDE.U32 R50, R20, 0x8, R50 ;  /* 0x0000000814324825 */ /* 0x010fc600078e0032 */
[----:B------:R-:W4:Y:S01]  /*0aa0*/  @P6 LDC.64 R56, c[0x0][0x3d0] ;  /* 0x0000f400ff386b82 */ /* 0x000f220000000a00 */
[----:B------:R-:W-:Y:S01]  /*0ab0*/  @P4 VIADD R20, R20, 0x80 ;  /* 0x0000008014144836 */ /* 0x000fe20000000000 */
[----:B------:R0:W5:Y:S03]  /*0ac0*/  @P4 LDG.E.64 R90, desc[UR6][R50.64] ;  /* 0x00000006325a4981 */ /* 0x000166000c1e1b00 */
[----:B-1----:R-:W-:-:S03]  /*0ad0*/  @P3 IMAD.WIDE.U32 R52, R20, 0x8, R52 ;  /* 0x0000000814343825 */ /* 0x002fc600078e0034 */
[----:B--2---:R-:W1:Y:S01]  /*0ae0*/  @P5 LDC.64 R46, c[0x0][0x3d0] ;  /* 0x0000f400ff2e5b82 */ /* 0x004e620000000a00 */
[----:B------:R-:W-:Y:S01]  /*0af0*/  @P3 IADD3 R20, PT, PT, R20, 0x80, RZ ;  /* 0x0000008014143810 */ /* 0x000fe20007ffe0ff */
[----:B------:R2:W5:Y:S04]  /*0b00*/  @P3 LDG.E.64 R86, desc[UR6][R52.64] ;  /* 0x0000000634563981 */ /* 0x000568000c1e1b00 */
[----:B0-----:R-:W-:-:S04]  /*0b10*/  @P2 IMAD.WIDE.U32 R44, R20, 0x8, R40 ;  /* 0x00000008142c2825 */ /* 0x001fc800078e0028 */
[----:B------:R-:W-:Y:S01]  /*0b20*/  @P2 VIADD R20, R20, 0x80 ;  /* 0x0000008014142836 */ /* 0x000fe20000000000 */
[----:B------:R2:W5:Y:S03]  /*0b30*/  @P2 LDG.E.64 R84, desc[UR6][R44.64] ;  /* 0x000000062c542981 */ /* 0x000566000c1e1b00 */
[----:B---3--:R-:W-:-:S04]  /*0b40*/  @P1 IMAD.WIDE.U32 R54, R20, 0x8, R54 ;  /* 0x0000000814361825 */ /* 0x008fc800078e0036 */
[----:B------:R-:W-:Y:S01]  /*0b50*/  @P1 VIADD R20, R20, 0x80 ;  /* 0x0000008014141836 */ /* 0x000fe20000000000 */
[----:B------:R2:W5:Y:S03]  /*0b60*/  @P1 LDG.E.64 R16, desc[UR6][R54.64] ;  /* 0x0000000636101981 */ /* 0x000566000c1e1b00 */
[C---:B----4-:R-:W-:Y:S01]  /*0b70*/  @P6 IMAD.WIDE.U32 R56, R20.reuse, 0x8, R56 ;  /* 0x0000000814386825 */ /* 0x050fe200078e0038 */
[----:B------:R-:W-:-:S04]  /*0b80*/  @P6 IADD3 R20, PT, PT, R20, 0x80, RZ ;  /* 0x0000008014146810 */ /* 0x000fc80007ffe0ff */
[----:B------:R2:W5:Y:S01]  /*0b90*/  @P6 LDG.E.64 R18, desc[UR6][R56.64] ;  /* 0x0000000638126981 */ /* 0x000562000c1e1b00 */
[----:B-1----:R-:W-:-:S05]  /*0ba0*/  @P5 IMAD.WIDE.U32 R40, R20, 0x8, R46 ;  /* 0x0000000814285825 */ /* 0x002fca00078e002e */
[----:B------:R2:W5:Y:S01]  /*0bb0*/  @P5 LDG.E.64 R42, desc[UR6][R40.64] ;  /* 0x00000006282a5981 */ /* 0x000562000c1e1b00 */
[----:B------:R-:W-:Y:S02]  /*0bc0*/  @P0 CS2R R32, SRZ ;  /* 0x0000000000200805 */ /* 0x000fe4000001ff00 */
[----:B------:R-:W-:Y:S02]  /*0bd0*/  @P4 CS2R R30, SRZ ;  /* 0x00000000001e4805 */ /* 0x000fe4000001ff00 */
[----:B------:R-:W-:Y:S02]  /*0be0*/  @P3 CS2R R28, SRZ ;  /* 0x00000000001c3805 */ /* 0x000fe4000001ff00 */
[----:B------:R-:W-:Y:S02]  /*0bf0*/  @P2 CS2R R26, SRZ ;  /* 0x00000000001a2805 */ /* 0x000fe4000001ff00 */
[----:B------:R-:W-:Y:S02]  /*0c00*/  @P1 CS2R R24, SRZ ;  /* 0x0000000000181805 */ /* 0x000fe4000001ff00 */
[----:B------:R-:W-:-:S02]  /*0c10*/  @P6 CS2R R22, SRZ ;  /* 0x0000000000166805 */ /* 0x000fc4000001ff00 */
[----:B--2---:R-:W-:-:S07]  /*0c20*/  @P5 CS2R R8, SRZ ;  /* 0x0000000000085805 */ /* 0x004fce000001ff00 */
.L_x_27049:
[----:B------:R-:W-:Y:S05]  /*0c30*/  BSYNC.RECONVERGENT B0 ;  /* 0x0000000000007941 */ /* 0x000fea0003800200 */
.L_x_27047:
[----:B------:R-:W0:Y:S02]  /*0c40*/  LDCU UR4, c[0x0][0x384] ;  /* 0x00007080ff0477ac */ /* 0x000e240008000800 */
[----:B0-----:R-:W-:-:S06]  /*0c50*/  UISETP.GE.AND UP0, UPT, UR14, UR4, UPT ;  /* 0x000000040e00728c */ /* 0x001fcc000bf06270 */
[----:B------:R-:W-:-:S13]  /*0c60*/  PLOP3.LUT P0, PT, PT, PT, UP0, 0x80, 0x8 ;  /* 0x000000000008781c */ /* 0x000fda0003f0f008 */
[----:B------:R-:W-:Y:S05]  /*0c70*/  @P0 EXIT ;  /* 0x000000000000094d */ /* 0x000fea0003800000 */
[----:B-----5:R-:W-:Y:S01]  /*0c80*/  IMAD.MOV.U32 R94, RZ, RZ, R6 ;  /* 0x000000ffff5e7224 */ /* 0x020fe200078e0006 */
[--C-:B------:R-:W-:Y:S01]  /*0c90*/  SHF.R.U64 R97, R6, 0x10, R7.reuse ;  /* 0x0000001006617819 */ /* 0x100fe20000001207 */
[--C-:B------:R-:W-:Y:S01]  /*0ca0*/  IMAD.MOV.U32 R20, RZ, RZ, R7.reuse ;  /* 0x000000ffff147224 */ /* 0x100fe200078e0007 */
[----:B------:R-:W-:Y:S01]  /*0cb0*/  SHF.R.U32.HI R45, RZ, 0x10, R7 ;  /* 0x00000010ff2d7819 */ /* 0x000fe20000011607 */
[----:B------:R-:W-:Y:S01]  /*0cc0*/  IMAD.MOV.U32 R7, RZ, RZ, R13 ;  /* 0x000000ffff077224 */ /* 0x000fe200078e000d */
[----:B------:R-:W-:Y:S01]  /*0cd0*/  LOP3.LUT R6, R4, 0x7f, RZ, 0xc0, !PT ;  /* 0x0000007f04067812 */ /* 0x000fe200078ec0ff */
[----:B------:R-:W-:Y:S01]  /*0ce0*/  IMAD.MOV.U32 R44, RZ, RZ, R19 ;  /* 0x000000ffff2c7224 */ /* 0x000fe200078e0013 */
[----:B------:R-:W-:Y:S01]  /*0cf0*/  MOV R98, R12 ;  /* 0x0000000c00627202 */ /* 0x000fe20000000f00 */
[----:B------:R-:W-:Y:S01]  /*0d00*/  IMAD.MOV.U32 R105, RZ, RZ, R16 ;  /* 0x000000ffff697224 */ /* 0x000fe200078e0010 */
[----:B------:R-:W-:Y:S01]  /*0d10*/  VIADDMNMX R11, R6, -R11, RZ, !PT ;  /* 0x8000000b060b7246 */ /* 0x000fe200078001ff */
[----:B------:R-:W-:Y:S01]  /*0d20*/  IMAD R5, R5, -0x20, R6 ;  /* 0xffffffe005057824 */ /* 0x000fe200078e0206 */
[----:B------:R-:W-:Y:S01]  /*0d30*/  PRMT R98, R98, 0x5410, R7 ;  /* 0x0000541062627816 */ /* 0x000fe20000000007 */
[----:B------:R-:W-:Y:S01]  /*0d40*/  IMAD.HI.U32 R6, R21, -0x326172a9, RZ ;  /* 0xcd9e8d5715067827 */ /* 0x000fe200078e00ff */
[----:B------:R-:W-:Y:S01]  /*0d50*/  MOV R114, R18 ;  /* 0x0000001200727202 */ /* 0x000fe20000000f00 */
[----:B------:R-:W0:Y:S01]  /*0d60*/  LDCU.64 UR4, c[0x0][0x3e0] ;  /* 0x00007c00ff0477ac */ /* 0x000e220008000a00 */
[--C-:B------:R-:W-:Y:S01]  /*0d70*/  SHF.R.U64 R115, R18, 0x10, R19.reuse ;  /* 0x0000001012737819 */ /* 0x100fe20000001213 */
[C---:B------:R-:W-:Y:S01]  /*0d80*/  IMAD.HI.U32 R7, R2.reuse, -0x2daee0ad, RZ ;  /* 0xd2511f5302077827 */ /* 0x040fe200078e00ff */
[----:B------:R-:W-:Y:S01]  /*0d90*/  LOP3.LUT R6, R3, UR8, R6, 0x96, !PT ;  /* 0x0000000803067c12 */ /* 0x000fe2000f8e9606 */
[----:B------:R-:W1:Y:S01]  /*0da0*/  LDCU UR35, c[0x0][0x388] ;  /* 0x00007100ff2377ac */ /* 0x000e620008000800 */
[----:B------:R-:W-:Y:S01]  /*0db0*/  SHF.R.U32.HI R49, RZ, 0x10, R19 ;  /* 0x00000010ff317819 */ /* 0x000fe20000011613 */
[--C-:B------:R-:W-:Y:S01]  /*0dc0*/  IMAD.MOV.U32 R41, RZ, RZ, R17.reuse ;  /* 0x000000ffff297224 */ /* 0x100fe200078e0011 */
[----:B------:R-:W-:Y:S01]  /*0dd0*/  LOP3.LUT R7, R7, UR9, RZ, 0x3c, !PT ;  /* 0x0000000907077c12 */ /* 0x000fe2000f8e3cff */
[----:B------:R-:W-:Y:S01]  /*0de0*/  IMAD R19, R2, -0x2daee0ad, RZ ;  /* 0xd2511f5302137824 */ /* 0x000fe200078e02ff */
[--C-:B------:R-:W-:Y:S01]  /*0df0*/  SHF.R.U64 R107, R16, 0x10, R17.reuse ;  /* 0x00000010106b7819 */ /* 0x100fe20000001211 */
[----:B------:R-:W-:Y:S01]  /*0e00*/  IMAD.HI.U32 R18, R6, -0x2daee0ad, RZ ;  /* 0xd2511f5306127827 */ /* 0x000fe200078e00ff */
[----:B------:R-:W-:Y:S01]  /*0e10*/  SHF.R.U32.HI R48, RZ, 0x10, R17 ;  /* 0x00000010ff307819 */ /* 0x000fe20000011611 */
[----:B------:R-:W2:Y:S01]  /*0e20*/  LDCU.U8 UR15, c[0x0][0x410] ;  /* 0x00008200ff0f77ac */ /* 0x000ea20008000000 */
[----:B------:R-:W-:Y:S01]  /*0e30*/  PRMT R94, R94, 0x5410, R20 ;  /* 0x000054105e5e7816 */ /* 0x000fe20000000014 */
[----:B------:R-:W-:Y:S01]  /*0e40*/  IMAD R17, R21, -0x326172a9, RZ ;  /* 0xcd9e8d5715117824 */ /* 0x000fe200078e02ff */
[----:B------:R-:W-:Y:S01]  /*0e50*/  LOP3.LUT R18, R19, UR18, R18, 0x96, !PT ;  /* 0x0000001213127c12 */ /* 0x000fe2000f8e9612 */
[----:B------:R-:W-:Y:S01]  /*0e60*/  IMAD.HI.U32 R16, R7, -0x326172a9, RZ ;  /* 0xcd9e8d5707107827 */ /* 0x000fe200078e00ff */
[----:B------:R-:W-:Y:S01]  /*0e70*/  MOV R40, R15 ;  /* 0x0000000f00287202 */ /* 0x000fe20000000f00 */
[----:B0-----:R-:W-:Y:S01]  /*0e80*/  UISETP.NE.U32.AND UP0, UPT, UR4, URZ, UPT ;  /* 0x000000ff0400728c */ /* 0x001fe2000bf05070 */
[----:B------:R-:W-:Y:S01]  /*0e90*/  PRMT R105, R105, 0x5410, R41 ;  /* 0x0000541069697816 */ /* 0x000fe20000000029 */
[----:B------:R-:W-:Y:S01]  /*0ea0*/  IMAD R20, R6, -0x2daee0ad, RZ ;  /* 0xd2511f5306147824 */ /* 0x000fe200078e02ff */
[----:B------:R-:W-:Y:S01]  /*0eb0*/  LOP3.LUT R16, R17, UR17, R16, 0x96, !PT ;  /* 0x0000001111107c12 */ /* 0x000fe2000f8e9610 */
[----:B------:R-:W-:Y:S01]  /*0ec0*/  IMAD R7, R7, -0x326172a9, RZ ;  /* 0xcd9e8d5707077824 */ /* 0x000fe200078e02ff */
[----:B------:R-:W-:Y:S01]  /*0ed0*/  MOV R41, R90 ;  /* 0x0000005a00297202 */ /* 0x000fe20000000f00 */
[----:B------:R-:W-:Y:S01]  /*0ee0*/  IMAD.HI.U32 R6, R18, -0x326172a9, RZ ;  /* 0xcd9e8d5712067827 */ /* 0x000fe200078e00ff */
[----:B------:R-:W-:Y:S01]  /*0ef0*/  SHF.R.U64 R123, R38, 0x10, R39 ;  /* 0x00000010267b7819 */ /* 0x000fe20000001227 */
[----:B------:R-:W-:Y:S01]  /*0f00*/  UISETP.NE.AND.EX UP0, UPT, UR5, URZ, UPT, UP0 ;  /* 0x000000ff0500728c */ /* 0x000fe2000bf05300 */
[----:B------:R-:W-:Y:S01]  /*0f10*/  PRMT R120, R41, 0x7610, R120 ;  /* 0x0000761029787816 */ /* 0x000fe20000000078 */
[C---:B------:R-:W-:Y:S01]  /*0f20*/  IMAD.HI.U32 R17, R16.reuse, -0x2daee0ad, RZ ;  /* 0xd2511f5310117827 */ /* 0x040fe200078e00ff */
[----:B------:R-:W-:Y:S01]  /*0f30*/  LOP3.LUT R6, R7, UR19, R6, 0x96, !PT ;  /* 0x0000001307067c12 */ /* 0x000fe2000f8e9606 */
[----:B------:R-:W0:Y:S01]  /*0f40*/  LDCU UR16, c[0x0][0x400] ;  /* 0x00008000ff1077ac */ /* 0x000e220008000800 */
[----:B------:R-:W-:Y:S01]  /*0f50*/  MOV R41, R87 ;  /* 0x0000005700297202 */ /* 0x000fe20000000f00 */
[----:B------:R-:W-:Y:S01]  /*0f60*/  IMAD R19, R16, -0x2daee0ad, RZ ;  /* 0xd2511f5310137824 */ /* 0x000fe200078e02ff */
[----:B------:R-:W-:Y:S01]  /*0f70*/  LOP3.LUT R17, R20, UR20, R17, 0x96, !PT ;  /* 0x0000001414117c12 */ /* 0x000fe2000f8e9611 */
[----:B------:R-:W-:Y:S01]  /*0f80*/  IMAD.HI.U32 R16, R6, -0x2daee0ad, RZ ;  /* 0xd2511f5306107827 */ /* 0x000fe200078e00ff */
[----:B------:R-:W-:Y:S01]  /*0f90*/  SHF.R.U64 R125, R34, 0x10, R35 ;  /* 0x00000010227d7819 */ /* 0x000fe20000001223 */
[----:B------:R-:W3:Y:S01]  /*0fa0*/  LDCU.64 UR10, c[0x0][0x3a0] ;  /* 0x00007400ff0a77ac */ /* 0x000ee20008000a00 */
[----:B------:R-:W-:Y:S01]  /*0fb0*/  VIMNMX R5, PT, PT, RZ, R5, !PT ;  /* 0x00000005ff057248 */ /* 0x000fe20007fe0100 */
[----:B------:R-:W-:Y:S01]  /*0fc0*/  IMAD R18, R18, -0x326172a9, RZ ;  /* 0xcd9e8d5712127824 */ /* 0x000fe200078e02ff */
[----:B------:R-:W-:Y:S01]  /*0fd0*/  LOP3.LUT R16, R19, UR22, R16, 0x96, !PT ;  /* 0x0000001613107c12 */ /* 0x000fe2000f8e9610 */
[----:B------:R-:W-:Y:S01]  /*0fe0*/  IMAD.HI.U32 R7, R17, -0x326172a9, RZ ;  /* 0xcd9e8d5711077827 */ /* 0x000fe200078e00ff */
[----:B------:R-:W-:Y:S01]  /*0ff0*/  LOP3.LUT R4, R4, 0xffffff80, RZ, 0xc0, !PT ;  /* 0xffffff8004047812 */ /* 0x000fe200078ec0ff */
[----:B------:R-:W4:Y:S01]  /*1000*/  LDCU.64 UR12, c[0x0][0x380] ;  /* 0x00007000ff0c77ac */ /* 0x000f220008000a00 */
[----:B------:R-:W-:Y:S01]  /*1010*/  VIMNMX R11, PT, PT, R11, 0x20, PT ;  /* 0x000000200b0b7848 */ /* 0x000fe20003fe0100 */
[----:B------:R-:W-:Y:S01]  /*1020*/  IMAD.MOV.U32 R102, RZ, RZ, R14 ;  /* 0x000000ffff667224 */ /* 0x000fe200078e000e */
[----:B------:R-:W-:Y:S01]  /*1030*/  LOP3.LUT R7, R18, UR21, R7, 0x96, !PT ;  /* 0x0000001512077c12 */ /* 0x000fe2000f8e9607 */
[----:B------:R-:W-:Y:S01]  /*1040*/  IMAD.MOV.U32 R20, RZ, RZ, R92 ;  /* 0x000000ffff147224 */ /* 0x000fe200078e005c */
[----:B------:R-:W-:Y:S01]  /*1050*/  VIMNMX R5, PT, PT, R5, 0x20, PT ;  /* 0x0000002005057848 */ /* 0x000fe20003fe0100 */
[----:B------:R-:W-:Y:S01]  /*1060*/  IMAD R19, R6, -0x2daee0ad, RZ ;  /* 0xd2511f5306137824 */ /* 0x000fe200078e02ff */
[----:B------:R-:W-:Y:S01]  /*1070*/  PRMT R102, R102, 0x5410, R40 ;  /* 0x0000541066667816 */ /* 0x000fe20000000028 */
[----:B------:R-:W-:Y:S01]  /*1080*/  IMAD.MOV.U32 R40, RZ, RZ, R93 ;  /* 0x000000ffff287224 */ /* 0x000fe200078e005d */
[----:B------:R-:W-:Y:S01]  /*1090*/  SHF.R.U64 R124, R36, 0x10, R37 ;  /* 0x00000010247c7819 */ /* 0x000fe20000001225 */
[----:B------:R-:W-:Y:S01]  /*10a0*/  IMAD R17, R17, -0x326172a9, RZ ;  /* 0xcd9e8d5711117824 */ /* 0x000fe200078e02ff */
[----:B------:R-:W-:Y:S01]  /*10b0*/  LEA R11, R11, R4, 0x2 ;  /* 0x000000040b0b7211 */ /* 0x000fe200078e10ff */
[----:B------:R-:W-:Y:S01]  /*10c0*/  IMAD.HI.U32 R6, R16, -0x326172a9, RZ ;  /* 0xcd9e8d5710067827 */ /* 0x000fe200078e00ff */
[----:B------:R-:W-:Y:S01]  /*10d0*/  PRMT R119, R20, 0x5410, R40 ;  /* 0x0000541014777816 */ /* 0x000fe20000000028 */
[----:B------:R-:W-:Y:S01]  /*10e0*/  UPLOP3.LUT UP2, UPT, UPT, UPT, UPT, 0x40, 0x4 ;  /* 0x000000000004789c */ /* 0x000fe20003f4e870 */
[----:B------:R-:W-:Y:S01]  /*10f0*/  SHF.R.U64 R126, R24, 0x10, R25 ;  /* 0x00000010187e7819 */ /* 0x000fe20000001219 */
[----:B------:R-:W-:Y:S01]  /*1100*/  IMAD.HI.U32 R18, R7, -0x2daee0ad, RZ ;  /* 0xd2511f5307127827 */ /* 0x000fe200078e00ff */
[----:B------:R-:W-:-:S02]  /*1110*/  LOP3.LUT R6, R17, UR23, R6, 0x96, !PT ;  /* 0x0000001711067c12 */ /* 0x000fc4000f8e9606 */
[----:B------:R-:W-:Y:S01]  /*1120*/  SHF.R.U64 R100, R12, 0x10, R13 ;  /* 0x000000100c647819 */ /* 0x000fe2000000120d */
[----:B------:R-:W-:Y:S01]  /*1130*/  IMAD.MOV.U32 R20, RZ, RZ, R91 ;  /* 0x000000ffff147224 */ /* 0x000fe200078e005b */
[----:B------:R-:W-:Y:S01]  /*1140*/  LOP3.LUT R18, R19, UR24, R18, 0x96, !PT ;  /* 0x0000001813127c12 */ /* 0x000fe2000f8e9612 */
[----:B------:R-:W-:Y:S01]  /*1150*/  IMAD.MOV.U32 R40, RZ, RZ, R86 ;  /* 0x000000ffff287224 */ /* 0x000fe200078e0056 */
[----:B------:R-:W-:Y:S01]  /*1160*/  SHF.R.U32.HI R46, RZ, 0x10, R13 ;  /* 0x00000010ff2e7819 */ /* 0x000fe2000001160d */
[----:B------:R-:W-:Y:S01]  /*1170*/  IMAD.HI.U32 R17, R6, -0x2daee0ad, RZ ;  /* 0xd2511f5306117827 */ /* 0x000fe200078e00ff */
[----:B------:R-:W-:Y:S02]  /*1180*/  PRMT R120, R120, 0x5410, R20 ;  /* 0x0000541078787816 */ /* 0x000fe40000000014 */
[----:B------:R-:W-:Y:S01]  /*1190*/  PRMT R121, R40, 0x5410, R41 ;  /* 0x0000541028797816 */ /* 0x000fe20000000029 */
[----:B------:R-:W-:Y:S01]  /*11a0*/  IMAD R20, R7, -0x2daee0ad, RZ ;  /* 0xd2511f5307147824 */ /* 0x000fe200078e02ff */
[--C-:B------:R-:W-:Y:S01]  /*11b0*/  SHF.R.U64 R103, R14, 0x10, R15.reuse ;  /* 0x000000100e677819 */ /* 0x100fe2000000120f */
[----:B------:R-:W-:Y:S01]  /*11c0*/  IMAD R16, R16, -0x326172a9, RZ ;  /* 0xcd9e8d5710107824 */ /* 0x000fe200078e02ff */
[----:B------:R-:W-:Y:S01]  /*11d0*/  SHF.R.U32.HI R47, RZ, 0x10, R15 ;  /* 0x00000010ff2f7819 */ /* 0x000fe2000001160f */
[----:B------:R-:W-:Y:S01]  /*11e0*/  IMAD.HI.U32 R7, R18, -0x326172a9, RZ ;  /* 0xcd9e8d5712077827 */ /* 0x000fe200078e00ff */
[----:B------:R-:W-:-:S02]  /*11f0*/  LOP3.LUT R17, R20, UR26, R17, 0x96, !PT ;  /* 0x0000001a14117c12 */ /* 0x000fc4000f8e9611 */
[----:B------:R-:W-:Y:S01]  /*1200*/  SHF.R.U32.HI R20, RZ, 0x10, R39 ;  /* 0x00000010ff147819 */ /* 0x000fe20000011627 */
[----:B------:R-:W-:Y:S01]  /*1210*/  IMAD.MOV.U32 R19, RZ, RZ, R84 ;  /* 0x000000ffff137224 */ /* 0x000fe200078e0054 */
[----:B------:R-:W-:Y:S01]  /*1220*/  LOP3.LUT R7, R16, UR25, R7, 0x96, !PT ;  /* 0x0000001910077c12 */ /* 0x000fe2000f8e9607 */
[----:B------:R-:W-:Y:S01]  /*1230*/  IMAD.MOV.U32 R40, RZ, RZ, R85 ;  /* 0x000000ffff287224 */ /* 0x000fe200078e0055 */
[----:B------:R-:W-:Y:S01]  /*1240*/  PRMT R123, R123, 0x5410, R20 ;  /* 0x000054107b7b7816 */ /* 0x000fe20000000014 */
[----:B------:R-:W-:Y:S01]  /*1250*/  IMAD R41, R6, -0x2daee0ad, RZ ;  /* 0xd2511f5306297824 */ /* 0x000fe200078e02ff */
[----:B------:R-:W-:Y:S01]  /*1260*/  MOV R13, R43 ;  /* 0x0000002b000d7202 */ /* 0x000fe20000000f00 */
[----:B------:R-:W-:Y:S01]  /*1270*/  IMAD.HI.U32 R6, R17, -0x326172a9, RZ ;  /* 0xcd9e8d5711067827 */ /* 0x000fe200078e00ff */
[----:B------:R-:W-:Y:S02]  /*1280*/  PRMT R122, R19, 0x5410, R40 ;  /* 0x00005410137a7816 */ /* 0x000fe40000000028 */
[----:B------:R-:W-:Y:S01]  /*1290*/  SHF.R.U32.HI R40, RZ, 0x10, R37 ;  /* 0x00000010ff287819 */ /* 0x000fe20000011625 */
[----:B------:R-:W-:Y:S01]  /*12a0*/  IMAD R19, R18, -0x326172a9, RZ ;  /* 0xcd9e8d5712137824 */ /* 0x000fe200078e02ff */
[----:B------:R-:W-:Y:S01]  /*12b0*/  SHF.R.U64 R14, R42, 0x10, R43 ;  /* 0x000000102a0e7819 */ /* 0x000fe2000000122b */
[----:B------:R-:W-:Y:S01]  /*12c0*/  IMAD.HI.U32 R16, R7, -0x2daee0ad, RZ ;  /* 0xd2511f5307107827 */ /* 0x000fe200078e00ff */
[----:B------:R-:W-:-:S02]  /*12d0*/  PRMT R124, R124, 0x5410, R40 ;  /* 0x000054107c7c7816 */ /* 0x000fc40000000028 */
[----:B------:R-:W-:Y:S01]  /*12e0*/  LOP3.LUT R6, R19, UR27, R6, 0x96, !PT ;  /* 0x0000001b13067c12 */ /* 0x000fe2000f8e9606 */
[----:B------:R-:W-:Y:S01]  /*12f0*/  IMAD R18, R17, -0x326172a9, RZ ;  /* 0xcd9e8d5711127824 */ /* 0x000fe200078e02ff */
[----:B------:R-:W-:Y:S01]  /*1300*/  LOP3.LUT R16, R41, UR28, R16, 0x96, !PT ;  /* 0x0000001c29107c12 */ /* 0x000fe2000f8e9610 */
[----:B------:R-:W-:Y:S01]  /*1310*/  IMAD R20, R7, -0x2daee0ad, RZ ;  /* 0xd2511f5307147824 */ /* 0x000fe200078e02ff */
[----:B------:R-:W-:Y:S01]  /*1320*/  SHF.R.U32.HI R19, RZ, 0x10, R35 ;  /* 0x00000010ff137819 */ /* 0x000fe20000011623 */
[----:B------:R-:W-:Y:S01]  /*1330*/  IMAD.HI.U32 R17, R6, -0x2daee0ad, RZ ;  /* 0xd2511f5306117827 */ /* 0x000fe200078e00ff */
[----:B------:R-:W-:Y:S02]  /*1340*/  I2FP.F32.U32 R40, R11 ;  /* 0x0000000b00287245 */ /* 0x000fe40000201000 */
[----:B------:R-:W-:Y:S01]  /*1350*/  PRMT R125, R125, 0x5410, R19 ;  /* 0x000054107d7d7816 */ /* 0x000fe20000000013 */
[----:B------:R-:W-:Y:S01]  /*1360*/  IMAD.HI.U32 R7, R16, -0x326172a9, RZ ;  /* 0xcd9e8d5710077827 */ /* 0x000fe200078e00ff */
[----:B------:R-:W-:-:S02]  /*1370*/  LOP3.LUT R17, R20, UR30, R17, 0x96, !PT ;  /* 0x0000001e14117c12 */ /* 0x000fc4000f8e9611 */
[----:B------:R-:W-:Y:S01]  /*1380*/  SHF.R.U32.HI R15, RZ, 0x10, R43 ;  /* 0x00000010ff0f7819 */ /* 0x000fe2000001162b */
[----:B------:R-:W-:Y:S01]  /*1390*/  IMAD R41, R6, -0x2daee0ad, RZ ;  /* 0xd2511f5306297824 */ /* 0x000fe200078e02ff */
[----:B------:R-:W-:Y:S01]  /*13a0*/  LOP3.LUT R7, R18, UR29, R7, 0x96, !PT ;  /* 0x0000001d12077c12 */ /* 0x000fe2000f8e9607 */
[----:B------:R-:W-:Y:S01]  /*13b0*/  IMAD R19, R16, -0x326172a9, RZ ;  /* 0xcd9e8d5710137824 */ /* 0x000fe200078e02ff */
[----:B------:R-:W-:Y:S01]  /*13c0*/  SHF.R.U32.HI R18, RZ, 0x10, R25 ;  /* 0x00000010ff127819 */ /* 0x000fe20000011619 */
[----:B------:R-:W-:Y:S01]  /*13d0*/  IMAD.HI.U32 R6, R17, -0x326172a9, RZ ;  /* 0xcd9e8d5711067827 */ /* 0x000fe200078e00ff */
[----:B------:R-:W-:Y:S02]  /*13e0*/  SHF.R.U64 R127, R22, 0x10, R23 ;  /* 0x00000010167f7819 */ /* 0x000fe40000001217 */
[----:B------:R-:W-:Y:S01]  /*13f0*/  PRMT R126, R126, 0x5410, R18 ;  /* 0x000054107e7e7816 */ /* 0x000fe20000000012 */
[----:B------:R-:W-:Y:S01]  /*1400*/  IMAD.HI.U32 R16, R7, -0x2daee0ad, RZ ;  /* 0xd2511f5307107827 */ /* 0x000fe200078e00ff */
[----:B------:R-:W-:-:S02]  /*1410*/  LOP3.LUT R19, R19, UR31, R6, 0x96, !PT ;  /* 0x0000001f13137c12 */ /* 0x000fc4000f8e9606 */
[----:B------:R-:W-:Y:S01]  /*1420*/  SHF.R.U32.HI R18, RZ, 0x10, R23 ;  /* 0x00000010ff127819 */ /* 0x000fe20000011617 */
[----:B------:R-:W-:Y:S01]  /*1430*/  IMAD R7, R7, -0x2daee0ad, RZ ;  /* 0xd2511f5307077824 */ /* 0x000fe200078e02ff */
[----:B------:R-:W-:Y:S01]  /*1440*/  LOP3.LUT R41, R41, UR32, R16, 0x96, !PT ;  /* 0x0000002029297c12 */ /* 0x000fe2000f8e9610 */
[----:B------:R-:W-:Y:S01]  /*1450*/  IMAD.HI.U32 R6, R19, -0x2daee0ad, RZ ;  /* 0xd2511f5313067827 */ /* 0x000fe200078e00ff */
[----:B------:R-:W-:Y:S02]  /*1460*/  PRMT R127, R127, 0x5410, R18 ;  /* 0x000054107f7f7816 */ /* 0x000fe40000000012 */
[----:B------:R-:W-:Y:S01]  /*1470*/  PRMT R97, R97, 0x5410, R45 ;  /* 0x0000541061617816 */ /* 0x000fe2000000002d */
[----:B------:R-:W-:Y:S01]  /*1480*/  IMAD R17, R17, -0x326172a9, RZ ;  /* 0xcd9e8d5711117824 */ /* 0x000fe200078e02ff */
[----:B------:R-:W-:Y:S01]  /*1490*/  PRMT R100, R100, 0x5410, R46 ;  /* 0x0000541064647816 */ /* 0x000fe2000000002e */
[----:B------:R-:W-:Y:S01]  /*14a0*/  IMAD.HI.U32 R16, R41, -0x326172a9, RZ ;  /* 0xcd9e8d5729107827 */ /* 0x000fe200078e00ff */
[----:B------:R-:W-:-:S02]  /*14b0*/  PRMT R103, R103, 0x5410, R47 ;  /* 0x0000541067677816 */ /* 0x000fc4000000002f */
[----:B------:R-:W-:Y:S01]  /*14c0*/  PRMT R107, R107, 0x5410, R48 ;  /* 0x000054106b6b7816 */ /* 0x000fe20000000030 */
[----:B------:R-:W-:Y:S01]  /*14d0*/  IMAD R4, R5, 0x4, R4 ;  /* 0x0000000405047824 */ /* 0x000fe200078e0204 */
[----:B------:R-:W-:Y:S01]  /*14e0*/  LOP3.LUT R5, R7, UR34, R6, 0x96, !PT ;  /* 0x0000002207057c12 */ /* 0x000fe2000f8e9606 */
[----:B------:R-:W-:Y:S01]  /*14f0*/  HADD2.F32 R7, -RZ, R8.H0_H0 ;  /* 0x20000008ff077230 */ /* 0x000fe20000004100 */
[----:B------:R-:W-:Y:S01]  /*1500*/  LOP3.LUT R6, R17, UR33, R16, 0x96, !PT ;  /* 0x0000002111067c12 */ /* 0x000fe2000f8e9610 */
[----:B------:R-:W-:Y:S01]  /*1510*/  IMAD.MOV.U32 R12, RZ, RZ, R42 ;  /* 0x000000ffff0c7224 */ /* 0x000fe200078e002a */
[--C-:B------:R-:W-:Y:S01]  /*1520*/  SHF.R.U64 R17, R8, 0x10, R9.reuse ;  /* 0x0000001008117819 */ /* 0x100fe20000001209 */
[----:B------:R-:W-:Y:S01]  /*1530*/  HADD2.F32 R8, -RZ, R9.H0_H0 ;  /* 0x20000009ff087230 */ /* 0x000fe20000004100 */
[----:B------:R-:W-:Y:S01]  /*1540*/  SHF.R.U32.HI R16, RZ, 0x10, R9 ;  /* 0x00000010ff107819 */ /* 0x000fe20000011609 */
[----:B------:R-:W-:Y:S01]  /*1550*/  IMAD.MOV.U32 R11, RZ, RZ, RZ ;  /* 0x000000ffff0b7224 */ /* 0x000fe200078e00ff */
[----:B------:R-:W-:Y:S01]  /*1560*/  LOP3.LUT R9, R10, 0x3, RZ, 0xc0, !PT ;  /* 0x000000030a097812 */ /* 0x000fe200078ec0ff */
[----:B------:R-:W-:Y:S01]  /*1570*/  HADD2.F32 R12, -RZ, R12.H0_H0 ;  /* 0x2000000cff0c7230 */ /* 0x000fe20000004100 */
[----:B------:R0:W0:Y:S01]  /*1580*/  MUFU.RCP R10, R40 ;  /* 0x00000028000a7308 */ /* 0x0000220000001000 */
[----:B------:R-:W-:Y:S01]  /*1590*/  PRMT R114, R114, 0x5410, R44 ;  /* 0x0000541072727816 */ /* 0x000fe2000000002c */
[----:B------:R-:W-:Y:S01]  /*15a0*/  HADD2.F32 R13, -RZ, R13.H0_H0 ;  /* 0x2000000dff0d7230 */ /* 0x000fe20000004100 */
[----:B------:R-:W-:Y:S01]  /*15b0*/  PRMT R115, R115, 0x5410, R49 ;  /* 0x0000541073737816 */ /* 0x000fe20000000031 */
[----:B------:R-:W-:-:S02]  /*15c0*/  HADD2.F32 R14, -RZ, R14.H0_H0 ;  /* 0x2000000eff0e7230 */ /* 0x000fc40000004100 */
[----:B------:R-:W-:Y:S02]  /*15d0*/  HADD2.F32 R15, -RZ, R15.H0_H0 ;  /* 0x2000000fff0f7230 */ /* 0x000fe40000004100 */
[----:B------:R-:W-:Y:S02]  /*15e0*/  HADD2.F32 R17, -RZ, R17.H0_H0 ;  /* 0x20000011ff117230 */ /* 0x000fe40000004100 */
[----:B------:R-:W-:Y:S02]  /*15f0*/  HADD2.F32 R16, -RZ, R16.H0_H0 ;  /* 0x20000010ff107230 */ /* 0x000fe40000004100 */
[----:B------:R-:W-:Y:S02]  /*1600*/  IMAD R18, R19, -0x2daee0ad, RZ ;  /* 0xd2511f5313127824 */ /* 0x000fe400078e02ff */
[----:B-1234-:R-:W-:-:S07]  /*1610*/  IMAD R20, R41, -0x326172a9, RZ ;  /* 0xcd9e8d5729147824 */ /* 0x01efce00078e02ff */
.L_x_27513:
[----:B-1----:R-:W1:Y:S01]  /*1620*/  @UP0 LDCU.64 UR4, c[0x0][0x3e0] ;  /* 0x00007c00ff0407ac */ /* 0x002e620008000a00 */
[----:B------:R-:W-:Y:S01]  /*1630*/  PLOP3.LUT P0, PT, PT, PT, UP0, 0x80, 0x8 ;  /* 0x000000000008781c */ /* 0x000fe20003f0f008 */
[----:B-1----:R-:W-:-:S06]  /*1640*/  @UP0 UIMAD.WIDE UR4, UR14, 0x4, UR4 ;  /* 0x000000040e0408a5 */ /* 0x002fcc000f8e0204 */
[----:B0-234-:R-:W-:Y:S01]  /*1650*/  MOV R76, UR4 ;  /* 0x00000004004c7c02 */ /* 0x01dfe20008000f00 */
[----:B------:R-:W-:-:S05]  /*1660*/  IMAD.U32 R77, RZ, RZ, UR5 ;  /* 0x00000005ff4d7e24 */ /* 0x000fca000f8e00ff */
[----:B------:R-:W2:Y:S01]  /*1670*/  @P0 LDG.E R76, desc[UR6][R76.64] ;  /* 0x000000064c4c0981 */ /* 0x000ea2000c1e1900 */
[----:B------:R-:W-:Y:S01]  /*1680*/  PLOP3.LUT P0, PT, PT, PT, UP0, 0x80, 0x8 ;  /* 0x000000000008781c */ /* 0x000fe20003f0f008 */
[----:B------:R-:W-:Y:S01]  /*1690*/  UIMAD UR4, UR14, UR35, URZ ;  /* 0x000000230e0472a4 */ /* 0x000fe2000f8e02ff */
[----:B------:R-:W-:Y:S01]  /*16a0*/  BSSY.RECONVERGENT B0, `(.L_x_27050) ;  /* 0x00002a4000007945 */ /* 0x000fe20003800200 */
[----:B------:R-:W1:Y:S02]  /*16b0*/  S2R R88, SR_TID.X ;  /* 0x0000000000587919 */ /* 0x000e640000002100 */
[----:B------:R-:W-:-:S04]  /*16c0*/  USHF.R.S32.HI UR5, URZ, 0x1f, UR4 ;  /* 0x0000001fff057899 */ /* 0x000fc80008011404 */
[----:B------:R-:W-:-:S03]  /*16d0*/  ULEA.HI UR5, UR5, UR4, URZ, 0x2 ;  /* 0x0000000405057291 */ /* 0x000fc6000f8f10ff */
[----:B------:R-:W-:-:S03]  /*16e0*/  UMOV UR4, 0x3f800000 ;  /* 0x3f80000000047882 */ /* 0x000fc60000000000 */
[----:B------:R-:W-:-:S05]  /*16f0*/  IMAD.U32 R19, RZ, RZ, UR5 ;  /* 0x00000005ff137e24 */ /* 0x000fca000f8e00ff */
[----:B-1----:R-:W-:-:S04]  /*1700*/  LEA.HI.SX32 R19, R19, R88, 0x1e ;  /* 0x0000005813137211 */ /* 0x002fc800078ff2ff */
[----:B------:R-:W-:Y:S02]  /*1710*/  MOV R95, R19 ;  /* 0x00000013005f7202 */ /* 0x000fe40000000f00 */
[----:B--2---:R-:W-:Y:S02]  /*1720*/  @P0 R2UR UR4, R76 ;  /* 0x000000004c0402ca */ /* 0x004fe400000e0000 */
[----:B------:R-:W-:-:S13]  /*1730*/  ISETP.GE.U32.AND P0, PT, R0, 0x80, PT ;  /* 0x000000800000780c */ /* 0x000fda0003f06070 */
        /* <DEDUP_REMOVED lines=21> */
.L_x_33948:
[----:B0-----:R-:W-:Y:S05]  /*1890*/  BRX R108 -0x18a0                                       (*"BRANCH_TARGETS .L_x_33949,.L_x_33950,.L_x_33951"*) ;  /* 0xffffffe46cd87949 */ /* 0x001fea000383ffff */
.L_x_33951:
[----:B------:R-:W-:Y:S01]  /*18a0*/  IADD3 R99, PT, PT, R9, 0x1, RZ ;  /* 0x0000000109637810 */ /* 0x000fe20007ffe0ff */
[----:B------:R-:W-:Y:S02]  /*18b0*/  IMAD.MOV.U32 R96, RZ, RZ, R18 ;  /* 0x000000ffff607224 */ /* 0x000fe400078e0012 */
[----:B------:R-:W-:Y:S01]  /*18c0*/  IMAD.MOV.U32 R95, RZ, RZ, R6 ;  /* 0x000000ffff5f7224 */ /* 0x000fe200078e0006 */
[----:B------:R-:W-:Y:S06]  /*18d0*/  BRA `(.L_x_27054) ;  /* 0x0000000000f47947 */ /* 0x000fec0003800000 */
.L_x_33949:
[----:B------:R-:W-:Y:S01]  /*18e0*/  MOV R96, R18 ;  /* 0x0000001200607202 */ /* 0x000fe20000000f00 */
[----:B------:R-:W-:Y:S02]  /*18f0*/  IMAD.MOV.U32 R99, RZ, RZ, 0x3 ;  /* 0x00000003ff637424 */ /* 0x000fe400078e00ff */
[----:B------:R-:W-:Y:S01]  /*1900*/  IMAD.MOV.U32 R95, RZ, RZ, R5 ;  /* 0x000000ffff5f7224 */ /* 0x000fe200078e0005 */
[----:B------:R-:W-:Y:S06]  /*1910*/  BRA `(.L_x_27054) ;  /* 0x0000000000e47947 */ /* 0x000fec0003800000 */
.L_x_33950:
        /* <DEDUP_REMOVED lines=13> */
.L_x_27056:
[----:B------:R-:W-:Y:S05]  /*19f0*/  BSYNC.RECONVERGENT B2 ;  /* 0x0000000000027941 */ /* 0x000fea0003800200 */
.L_x_27055:
        /* <DEDUP_REMOVED lines=43> */
.L_x_27054:
[----:B0-----:R-:W-:Y:S05]  /*1cb0*/  BSYNC.RECONVERGENT B1 ;  /* 0x0000000000017941 */ /* 0x001fea0003800200 */
.L_x_27053:
[----:B------:R-:W0:Y:S01]  /*1cc0*/  LDC R89, c[0x0][0x408] ;  /* 0x00010200ff597b82 */ /* 0x000e220000000800 */
[----:B------:R-:W-:Y:S01]  /*1cd0*/  I2FP.F32.U32 R104, R95 ;  /* 0x0000005f00687245 */ /* 0x000fe20000201000 */
[----:B------:R-:W-:Y:S02]  /*1ce0*/  IMAD.MOV.U32 R95, RZ, RZ, 0x2f800000 ;  /* 0x2f800000ff5f7424 */ /* 0x000fe400078e00ff */
[----:B-----5:R-:W-:Y:S01]  /*1cf0*/  FMUL.FTZ R76, R76, UR4 ;  /* 0x000000044c4c7c20 */ /* 0x020fe20008410000 */
[----:B------:R-:W-:Y:S01]  /*1d00*/  ISETP.NE.AND P2, PT, R99, 0x1, PT ;  /* 0x000000016300780c */ /* 0x000fe20003f45270 */
[----:B------:R-:W-:Y:S01]  /*1d10*/  BSSY.RECONVERGENT B1, `(.L_x_27057) ;  /* 0x000004c000017945 */ /* 0x000fe20003800200 */
[----:B------:R-:W-:Y:S01]  /*1d20*/  FFMA.FTZ R9, R104, R95, 1.1641532182693481445e-10 ;  /* 0x2f00000068097423 */ /* 0x000fe2000001005f */
[----:B------:R-:W-:Y:S01]  /*1d30*/  HFMA2 R101, -RZ, RZ, 0, 1.1920928955078125e-07 ;  /* 0x00000002ff657431 */ /* 0x000fe200000001ff */
[----:B------:R-:W1:Y:S01]  /*1d40*/  LDC R18, c[0x0][0x404] ;  /* 0x00010100ff127b82 */ /* 0x000e620000000800 */
[----:B0-----:R-:W-:-:S02]  /*1d50*/  FMUL.FTZ R76, R76, R89 ;  /* 0x000000594c4c7220 */ /* 0x001fc40000410000 */
[----:B-1----:R-:W-:-:S04]  /*1d60*/  FSETP.GTU.FTZ.AND P1, PT, R9, R18, PT ;  /* 0x000000120900720b */ /* 0x002fc80003f3c000 */
        /* <DEDUP_REMOVED lines=13> */
.L_x_27059:
        /* <DEDUP_REMOVED lines=13> */
.L_x_27061:
[----:B------:R-:W-:Y:S05]  /*1f10*/  BSYNC.RECONVERGENT B2 ;  /* 0x0000000000027941 */ /* 0x000fea0003800200 */
.L_x_27060:
[----:B------:R-:W-:Y:S01]  /*1f20*/  LOP3.LUT R108, R11, UR9, R111, 0x96, !PT ;  /* 0x000000090b6c7c12 */ /* 0x000fe2000f8e966f */
[----:B------:R-:W-:-:S04]  /*1f30*/  IMAD.WIDE.U32 R112, R21, -0x326172a9, RZ ;  /* 0xcd9e8d5715707825 */ /* 0x000fc800078e00ff */
        /* <DEDUP_REMOVED lines=36> */
[----:B------:R-:W-:Y:S01]  /*2180*/  IMAD.MOV.U32 R20, RZ, RZ, R108 ;  /* 0x000000ffff147224 */ /* 0x000fe200078e006c */
[----:B------:R-:W-:Y:S01]  /*2190*/  LOP3.LUT R6, R112, UR33, R109, 0x96, !PT ;  /* 0x0000002170067c12 */ /* 0x000fe2000f8e966d */
[----:B------:R-:W-:-:S05]  /*21a0*/  IMAD.WIDE.U32 R108, R5, -0x2daee0ad, RZ ;  /* 0xd2511f53056c7825 */ /* 0x000fca00078e00ff */
[----:B------:R-:W-:Y:S02]  /*21b0*/  LOP3.LUT R5, R110, UR34, R109, 0x96, !PT ;  /* 0x000000226e057c12 */ /* 0x000fe4000f8e966d */
[----:B------:R-:W-:-:S07]  /*21c0*/  MOV R96, R108 ;  /* 0x0000006c00607202 */ /* 0x000fce0000000f00 */
.L_x_27058:
[----:B------:R-:W-:Y:S05]  /*21d0*/  BSYNC.RECONVERGENT B1 ;  /* 0x0000000000017941 */ /* 0x000fea0003800200 */
.L_x_27057:
[----:B------:R-:W-:Y:S01]  /*21e0*/  I2FP.F32.U32 R76, R9 ;  /* 0x00000009004c7245 */ /* 0x000fe20000201000 */
[----:B------:R-:W-:Y:S01]  /*21f0*/  BSSY.RECONVERGENT B1, `(.L_x_27062) ;  /* 0x000004d000017945 */ /* 0x000fe20003800200 */
[----:B------:R-:W-:Y:S01]  /*2200*/  ISETP.NE.AND P3, PT, R101, 0x1, PT ;  /* 0x000000016500780c */ /* 0x000fe20003f65270 */
        /* <DEDUP_REMOVED lines=18> */
.L_x_27064:
        /* <DEDUP_REMOVED lines=13> */
.L_x_27066:
[----:B------:R-:W-:Y:S05]  /*2400*/  BSYNC.RECONVERGENT B2 ;  /* 0x0000000000027941 */ /* 0x000fea0003800200 */
.L_x_27065:
        /* <DEDUP_REMOVED lines=39> */
[----:B------:R-:W-:Y:S01]  /*2680*/  IMAD.WIDE.U32 R76, R77, -0x2daee0ad, RZ ;  /* 0xd2511f534d4c7825 */ /* 0x000fe200078e00ff */
[----:B------:R-:W-:-:S03]  /*2690*/  MOV R20, R110 ;  /* 0x0000006e00147202 */ /* 0x000fc60000000f00 */
[----:B------:R-:W-:Y:S01]  /*26a0*/  IMAD.MOV.U32 R96, RZ, RZ, R76 ;  /* 0x000000ffff607224 */ /* 0x000fe200078e004c */
[----:B------:R-:W-:-:S07]  /*26b0*/  LOP3.LUT R5, R108, UR34, R77, 0x96, !PT ;  /* 0x000000226c057c12 */ /* 0x000fce000f8e964d */
.L_x_27063:
[----:B------:R-:W-:Y:S05]  /*26c0*/  BSYNC.RECONVERGENT B1 ;  /* 0x0000000000017941 */ /* 0x000fea0003800200 */
.L_x_27062:
[----:B------:R-:W-:Y:S01]  /*26d0*/  I2FP.F32.U32 R76, R9 ;  /* 0x00000009004c7245 */ /* 0x000fe20000201000 */
[----:B------:R-:W-:Y:S01]  /*26e0*/  FMUL.FTZ R78, R78, UR4 ;  /* 0x000000044e4e7c20 */ /* 0x000fe20008410000 */
[----:B------:R-:W-:Y:S01]  /*26f0*/  ISETP.NE.AND P4, PT, R99, 0x1, PT ;  /* 0x000000016300780c */ /* 0x000fe20003f85270 */
[----:B------:R-:W-:Y:S01]  /*2700*/  BSSY.RECONVERGENT B1, `(.L_x_27067) ;  /* 0x000004b000017945 */ /* 0x000fe20003800200 */
[----:B------:R-:W-:Y:S02]  /*2710*/  IMAD.MOV.U32 R77, RZ, RZ, R20 ;  /* 0x000000ffff4d7224 */ /* 0x000fe400078e0014 */
[----:B------:R-:W-:Y:S01]  /*2720*/  FFMA.FTZ R9, R76, R95, 1.1641532182693481445e-10 ;  /* 0x2f0000004c097423 */ /* 0x000fe2000001005f */
[----:B------:R-:W-:-:S04]  /*2730*/  FMUL.FTZ R78, R78, R89 ;  /* 0x000000594e4e7220 */ /* 0x000fc80000410000 */
        /* <DEDUP_REMOVED lines=14> */
.L_x_27069:
        /* <DEDUP_REMOVED lines=13> */
.L_x_27071:
[----:B------:R-:W-:Y:S05]  /*28f0*/  BSYNC.RECONVERGENT B2 ;  /* 0x0000000000027941 */ /* 0x000fea0003800200 */
.L_x_27070:
        /* <DEDUP_REMOVED lines=43> */
.L_x_27068:
[----:B------:R-:W-:Y:S05]  /*2bb0*/  BSYNC.RECONVERGENT B1 ;  /* 0x0000000000017941 */ /* 0x000fea0003800200 */
.L_x_27067:
[----:B------:R-:W-:Y:S01]  /*2bc0*/  I2FP.F32.U32 R76, R77 ;  /* 0x0000004d004c7245 */ /* 0x000fe20000201000 */
[----:B------:R-:W-:-:S04]  /*2bd0*/  FMUL.FTZ R78, R79, UR4 ;  /* 0x000000044f4e7c20 */ /* 0x000fc80008410000 */
[----:B------:R-:W-:Y:S01]  /*2be0*/  FFMA.FTZ R95, R76, R95, 1.1641532182693481445e-10 ;  /* 0x2f0000004c5f7423 */ /* 0x000fe2000001005f */
[----:B------:R-:W-:-:S04]  /*2bf0*/  FMUL.FTZ R78, R78, R89 ;  /* 0x000000594e4e7220 */ /* 0x000fc80000410000 */
[----:B------:R-:W-:-:S04]  /*2c00*/  FSETP.GTU.FTZ.AND P5, PT, R95, R18, PT ;  /* 0x000000125f00720b */ /* 0x000fc80003fbc000 */
[----:B------:R-:W-:Y:S02]  /*2c10*/  FSEL R78, R78, RZ, !P5 ;  /* 0x000000ff4e4e7208 */ /* 0x000fe40006800000 */
[----:B------:R-:W-:-:S03]  /*2c20*/  PLOP3.LUT P4, PT, P5, PT, PT, 0x8, 0x80 ;  /* 0x000000000080781c */ /* 0x000fc60002f8e170 */
[----:B------:R-:W-:Y:S01]  /*2c30*/  FADD.FTZ R83, R83, R78 ;  /* 0x0000004e53537221 */ /* 0x000fe20000010000 */
[----:B------:R-:W-:Y:S09]  /*2c40*/  BRA `(.L_x_27072) ;  /* 0x0000001000ec7947 */ /* 0x000ff20003800000 */
.L_x_27052:
        /* <DEDUP_REMOVED lines=16> */
.L_x_27075:
        /* <DEDUP_REMOVED lines=13> */
.L_x_27077:
[----:B0-----:R-:W-:Y:S05]  /*2e20*/  BSYNC.RECONVERGENT B2 ;  /* 0x0000000000027941 */ /* 0x001fea0003800200 */
.L_x_27076:
        /* <DEDUP_REMOVED lines=43> */
.L_x_27074:
[----:B0-----:R-:W-:Y:S05]  /*30e0*/  BSYNC.RECONVERGENT B1 ;  /* 0x0000000000017941 */ /* 0x001fea0003800200 */
.L_x_27073:
[----:B------:R-:W0:Y:S01]  /*30f0*/  LDC R95, c[0x0][0x404] ;  /* 0x00010100ff5f7b82 */ /* 0x000e220000000800 */
[----:B------:R-:W-:Y:S01]  /*3100*/  ISETP.NE.AND P2, PT, R81, 0x1, PT ;  /* 0x000000015100780c */ /* 0x000fe20003f45270 */
[----:B------:R-:W-:Y:S01]  /*3110*/  IMAD.MOV.U32 R18, RZ, RZ, 0x2f800000 ;  /* 0x2f800000ff127424 */ /* 0x000fe200078e00ff */
[----:B------:R-:W-:Y:S01]  /*3120*/  I2FP.F32.U32 R9, R80 ;  /* 0x0000005000097245 */ /* 0x000fe20000201000 */
[----:B-----5:R-:W-:Y:S01]  /*3130*/  FMUL.FTZ R76, R76, UR4 ;  /* 0x000000044c4c7c20 */ /* 0x020fe20008410000 */
[----:B------:R-:W-:Y:S03]  /*3140*/  BSSY.RECONVERGENT B1, `(.L_x_27078) ;  /* 0x0000049000017945 */ /* 0x000fe60003800200 */
[----:B------:R-:W1:Y:S01]  /*3150*/  LDC R89, c[0x0][0x408] ;  /* 0x00010200ff597b82 */ /* 0x000e620000000800 */
[----:B------:R-:W-:Y:S01]  /*3160*/  FFMA.FTZ R80, R9, R18, 1.1641532182693481445e-10 ;  /* 0x2f00000009507423 */ /* 0x000fe20000010012 */
[----:B------:R-:W-:-:S04]  /*3170*/  IMAD.MOV.U32 R9, RZ, RZ, R20 ;  /* 0x000000ffff097224 */ /* 0x000fc800078e0014 */
[----:B0-----:R-:W-:Y:S01]  /*3180*/  FSETP.LE.FTZ.AND P1, PT, R80, R95, PT ;  /* 0x0000005f5000720b */ /* 0x001fe20003f33000 */
[----:B------:R-:W-:Y:S02]  /*3190*/  HFMA2 R80, -RZ, RZ, 0, 1.1920928955078125e-07 ;  /* 0x00000002ff507431 */ /* 0x000fe400000001ff */
[----:B-1----:R-:W-:Y:S01]  /*31a0*/  FMUL.FTZ R99, R76, R89 ;  /* 0x000000594c637220 */ /* 0x002fe20000410000 */
        /* <DEDUP_REMOVED lines=9> */
.L_x_27080:
        /* <DEDUP_REMOVED lines=13> */
.L_x_27082:
[----:B------:R-:W-:Y:S05]  /*3310*/  BSYNC.RECONVERGENT B2 ;  /* 0x0000000000027941 */ /* 0x000fea0003800200 */
.L_x_27081:
        /* <DEDUP_REMOVED lines=43> */
.L_x_27079:
[----:B------:R-:W-:Y:S05]  /*35d0*/  BSYNC.RECONVERGENT B1 ;  /* 0x0000000000017941 */ /* 0x000fea0003800200 */
.L_x_27078:
[----:B------:R-:W-:Y:S01]  /*35e0*/  I2FP.F32.U32 R9, R9 ;  /* 0x0000000900097245 */ /* 0x000fe20000201000 */
[----:B------:R-:W-:Y:S01]  /*35f0*/  BSSY.RECONVERGENT B1, `(.L_x_27083) ;  /* 0x000004a000017945 */ /* 0x000fe20003800200 */
[----:B------:R-:W-:Y:S01]  /*3600*/  ISETP.NE.AND P3, PT, R80, 0x1, PT ;  /* 0x000000015000780c */ /* 0x000fe20003f65270 */
[----:B------:R-:W-:Y:S02]  /*3610*/  IMAD.MOV.U32 R81, RZ, RZ, 0x2 ;  /* 0x00000002ff517424 */ /* 0x000fe400078e00ff */
[----:B------:R-:W-:Y:S01]  /*3620*/  FFMA.FTZ R76, R9, R18, 1.1641532182693481445e-10 ;  /* 0x2f000000094c7423 */ /* 0x000fe20000010012 */
[----:B------:R-:W-:-:S04]  /*3630*/  MOV R9, R20 ;  /* 0x0000001400097202 */ /* 0x000fc80000000f00 */
[----:B------:R-:W-:Y:S01]  /*3640*/  FSETP.LE.FTZ.AND P2, PT, R76, R95, PT ;  /* 0x0000005f4c00720b */ /* 0x000fe20003f53000 */
[----:B------:R-:W-:-:S04]  /*3650*/  FMUL.FTZ R76, R77, UR4 ;  /* 0x000000044d4c7c20 */ /* 0x000fc80008410000 */
        /* <DEDUP_REMOVED lines=10> */
.L_x_27085:
        /* <DEDUP_REMOVED lines=13> */
.L_x_27087:
[----:B------:R-:W-:Y:S05]  /*37d0*/  BSYNC.RECONVERGENT B2 ;  /* 0x0000000000027941 */ /* 0x000fea0003800200 */
.L_x_27086:
        /* <DEDUP_REMOVED lines=43> */
.L_x_27084:
[----:B------:R-:W-:Y:S05]  /*3a90*/  BSYNC.RECONVERGENT B1 ;  /* 0x0000000000017941 */ /* 0x000fea0003800200 */
.L_x_27083:
[----:B------:R-:W-:Y:S01]  /*3aa0*/  ISETP.NE.AND P4, PT, R81, 0x1, PT ;  /* 0x000000015100780c */ /* 0x000fe20003f85270 */
[----:B------:R-:W-:Y:S01]  /*3ab0*/  FMUL.FTZ R78, R78, UR4 ;  /* 0x000000044e4e7c20 */ /* 0x000fe20008410000 */
[----:B------:R-:W-:Y:S01]  /*3ac0*/  I2FP.F32.U32 R9, R9 ;  /* 0x0000000900097245 */ /* 0x000fe20000201000 */
[----:B------:R-:W-:Y:S01]  /*3ad0*/  BSSY.RECONVERGENT B1, `(.L_x_27088) ;  /* 0x0000048000017945 */ /* 0x000fe20003800200 */
[----:B------:R-:W-:Y:S02]  /*3ae0*/  IMAD.MOV.U32 R77, RZ, RZ, R20 ;  /* 0x000000ffff4d7224 */ /* 0x000fe400078e0014 */
[----:B------:R-:W-:Y:S01]  /*3af0*/  FMUL.FTZ R78, R78, R89 ;  /* 0x000000594e4e7220 */ /* 0x000fe20000410000 */
[----:B------:R-:W-:Y:S01]  /*3b00*/  FFMA.FTZ R76, R9, R18, 1.1641532182693481445e-10 ;  /* 0x2f000000094c7423 */ /* 0x000fe20000010012 */
[----:B------:R-:W-:-:S04]  /*3b10*/  IMAD.MOV.U32 R9, RZ, RZ, 0x2 ;  /* 0x00000002ff097424 */ /* 0x000fc800078e00ff */
        /* <DEDUP_REMOVED lines=10> */
.L_x_27090:
        /* <DEDUP_REMOVED lines=13> */
.L_x_27092:
[----:B------:R-:W-:Y:S05]  /*3c90*/  BSYNC.RECONVERGENT B2 ;  /* 0x0000000000027941 */ /* 0x000fea0003800200 */
.L_x_27091:
        /* <DEDUP_REMOVED lines=43> */
.L_x_27089:
[----:B------:R-:W-:Y:S05]  /*3f50*/  BSYNC.RECONVERGENT B1 ;  /* 0x0000000000017941 */ /* 0x000fea0003800200 */
.L_x_27088:
[----:B------:R-:W-:Y:S02]  /*3f60*/  I2FP.F32.U32 R77, R77 ;  /* 0x0000004d004d7245 */ /* 0x000fe40000201000 */
[----:B------:R-:W-:Y:S02]  /*3f70*/  FSEL R80, R99, RZ, P1 ;  /* 0x000000ff63507208 */ /* 0x000fe40000800000 */
[----:B------:R-:W-:Y:S01]  /*3f80*/  FSEL R81, R101, RZ, P2 ;  /* 0x000000ff65517208 */ /* 0x000fe20001000000 */
[----:B------:R-:W-:Y:S01]  /*3f90*/  FFMA.FTZ R18, R77, R18, 1.1641532182693481445e-10 ;  /* 0x2f0000004d127423 */ /* 0x000fe20000010012 */
[----:B------:R-:W-:-:S04]  /*3fa0*/  FSEL R82, R78, RZ, P3 ;  /* 0x000000ff4e527208 */ /* 0x000fc80001800000 */
[----:B------:R-:W-:Y:S01]  /*3fb0*/  FSETP.GTU.FTZ.AND P5, PT, R18, R95, PT ;  /* 0x0000005f1200720b */ /* 0x000fe20003fbc000 */
[----:B------:R-:W-:-:S03]  /*3fc0*/  FMUL.FTZ R18, R79, UR4 ;  /* 0x000000044f127c20 */ /* 0x000fc60008410000 */
[----:B------:R-:W-:Y:S01]  /*3fd0*/  PLOP3.LUT P4, PT, P5, PT, PT, 0x8, 0x80 ;  /* 0x000000000080781c */ /* 0x000fe20002f8e170 */
[----:B------:R-:W-:-:S05]  /*3fe0*/  FMUL.FTZ R18, R18, R89 ;  /* 0x0000005912127220 */ /* 0x000fca0000410000 */
[----:B------:R-:W-:-:S07]  /*3ff0*/  FSEL R83, R18, RZ, !P5 ;  /* 0x000000ff12537208 */ /* 0x000fce0006800000 */
.L_x_27072:
[----:B------:R-:W0:Y:S01]  /*4000*/  LDC.64 R78, c[0x0][0x3a8] ;  /* 0x0000ea00ff4e7b82 */ /* 0x000e220000000a00 */
[----:B------:R-:W-:Y:S02]  /*4010*/  SEL R18, RZ, 0x1000000, !P4 ;  /* 0x01000000ff127807 */ /* 0x000fe40006000000 */
[----:B------:R-:W-:Y:S02]  /*4020*/  SEL R89, RZ, 0x10000, !P3 ;  /* 0x00010000ff597807 */ /* 0x000fe40005800000 */
[----:B------:R-:W-:-:S03]  /*4030*/  SEL R95, RZ, 0x100, !P2 ;  /* 0x00000100ff5f7807 */ /* 0x000fc60005000000 */
[----:B------:R-:W1:Y:S01]  /*4040*/  LDC.64 R76, c[0x0][0x3b0] ;  /* 0x0000ec00ff4c7b82 */ /* 0x000e620000000a00 */
[----:B------:R-:W-:Y:S01]  /*4050*/  IADD3 R18, PT, PT, R95, R18, R89 ;  /* 0x000000125f127210 */ /* 0x000fe20007ffe059 */
[----:B------:R-:W-:Y:S01]  /*4060*/  VIADD R95, R19, 0x80 ;  /* 0x00000080135f7836 */ /* 0x000fe20000000000 */
[----:B------:R-:W-:-:S04]  /*4070*/  SEL R89, RZ, 0x1, !P1 ;  /* 0x00000001ff597807 */ /* 0x000fc80004800000 */
[----:B------:R-:W-:Y:S01]  /*4080*/  IADD3 R89, PT, PT, R18, R89, RZ ;  /* 0x0000005912597210 */ /* 0x000fe20007ffe0ff */
[----:B------:R-:W-:Y:S02]  /*4090*/  IMAD.MOV.U32 R18, RZ, RZ, R96 ;  /* 0x000000ffff127224 */ /* 0x000fe400078e0060 */
[----:B0-----:R-:W-:-:S05]  /*40a0*/  IMAD.WIDE.U32 R78, R19, 0x10, R78 ;  /* 0x00000010134e7825 */ /* 0x001fca00078e004e */
[----:B------:R2:W-:Y:S01]  /*40b0*/  STG.E.128 desc[UR6][R78.64], R80 ;  /* 0x000000504e007986 */ /* 0x0005e2000c101d06 */
[----:B-1----:R-:W-:-:S05]  /*40c0*/  IMAD.WIDE.U32 R76, R19, 0x4, R76 ;  /* 0x00000004134c7825 */ /* 0x002fca00078e004c */
[----:B------:R2:W-:Y:S02]  /*40d0*/  STG.E desc[UR6][R76.64], R89 ;  /* 0x000000594c007986 */ /* 0x0005e4000c101906 */
.L_x_27051:
[----:B0-----:R-:W-:Y:S05]  /*40e0*/  BSYNC.RECONVERGENT B0 ;  /* 0x0000000000007941 */ /* 0x001fea0003800200 */
.L_x_27050:
[----:B------:R-:W-:Y:S01]  /*40f0*/  ISETP.GE.U32.AND P1, PT, R0, 0x100, PT ;  /* 0x000001000000780c */ /* 0x000fe20003f26070 */
[----:B------:R-:W-:Y:S03]  /*4100*/  BSSY.RECONVERGENT B0, `(.L_x_27093) ;  /* 0x0000298000007945 */ /* 0x000fe60003800200 */
[----:B--2---:R-:W-:-:S09]  /*4110*/  P2R R89, PR, RZ, 0x2 ;  /* 0x00000002ff597803 */ /* 0x004fd20000000000 */
        /* <DEDUP_REMOVED lines=26> */
.L_x_27098:
        /* <DEDUP_REMOVED lines=13> */
.L_x_27100:
[----:B------:R-:W-:Y:S05]  /*4390*/  BSYNC.RECONVERGENT B2 ;  /* 0x0000000000027941 */ /* 0x000fea0003800200 */
.L_x_27099:
[----:B------:R-:W-:Y:S01]  /*43a0*/  LOP3.LUT R112, R11, UR9, R111, 0x96, !PT ;  /* 0x000000090b707c12 */ /* 0x000fe2000f8e966f */
[----:B------:R-:W-:Y:S01]  /*43b0*/  IMAD.WIDE.U32 R108, R21, -0x326172a9, RZ ;  /* 0xcd9e8d57156c7825 */ /* 0x000fe200078e00ff */
[----:B------:R-:W-:-:S03]  /*43c0*/  MOV R101, R18 ;  /* 0x0000001200657202 */ /* 0x000fc60000000f00 */
        /* <DEDUP_REMOVED lines=37> */
[----:B------:R-:W-:-:S04]  /*4620*/  IMAD.WIDE.U32 R108, R109, -0x2daee0ad, RZ ;  /* 0xd2511f536d6c7825 */ /* 0x000fc800078e00ff */
[----:B------:R-:W-:Y:S01]  /*4630*/  IMAD.MOV.U32 R96, RZ, RZ, R108 ;  /* 0x000000ffff607224 */ /* 0x000fe200078e006c */
[----:B------:R-:W-:-:S07]  /*4640*/  LOP3.LUT R5, R110, UR34, R109, 0x96, !PT ;  /* 0x000000226e057c12 */ /* 0x000fce000f8e966d */
.L_x_27097:
[----:B------:R-:W-:Y:S05]  /*4650*/  BSYNC.RECONVERGENT B1 ;  /* 0x0000000000017941 */ /* 0x000fea0003800200 */
.L_x_27096:
        /* <DEDUP_REMOVED lines=24> */
.L_x_27103:
        /* <DEDUP_REMOVED lines=13> */
.L_x_27105:
[----:B------:R-:W-:Y:S05]  /*48b0*/  BSYNC.RECONVERGENT B2 ;  /* 0x0000000000027941 */ /* 0x000fea0003800200 */
.L_x_27104:
        /* <DEDUP_REMOVED lines=43> */
.L_x_27102:
[----:B------:R-:W-:Y:S05]  /*4b70*/  BSYNC.RECONVERGENT B1 ;  /* 0x0000000000017941 */ /* 0x000fea0003800200 */
.L_x_27101:
        /* <DEDUP_REMOVED lines=21> */
.L_x_27108:
        /* <DEDUP_REMOVED lines=13> */
.L_x_27110:
[----:B------:R-:W-:Y:S05]  /*4da0*/  BSYNC.RECONVERGENT B2 ;  /* 0x0000000000027941 */ /* 0x000fea0003800200 */
.L_x_27109:
        /* <DEDUP_REMOVED lines=39> */
[----:B------:R-:W-:Y:S01]  /*5020*/  MOV R20, R76 ;  /* 0x0000004c00147202 */ /* 0x000fe20000000f00 */
[----:B------:R-:W-:-:S04]  /*5030*/  IMAD.WIDE.U32 R76, R5, -0x2daee0ad, RZ ;  /* 0xd2511f53054c7825 */ /* 0x000fc800078e00ff */
[----:B------:R-:W-:Y:S01]  /*5040*/  IMAD.MOV.U32 R96, RZ, RZ, R76 ;  /* 0x000000ffff607224 */ /* 0x000fe200078e004c */
[----:B------:R-:W-:-:S07]  /*5050*/  LOP3.LUT R5, R108, UR34, R77, 0x96, !PT ;  /* 0x000000226c057c12 */ /* 0x000fce000f8e964d */
.L_x_27107:
[----:B------:R-:W-:Y:S05]  /*5060*/  BSYNC.RECONVERGENT B1 ;  /* 0x0000000000017941 */ /* 0x000fea0003800200 */
.L_x_27106:
        /* <DEDUP_REMOVED lines=21> */
.L_x_27113:
        /* <DEDUP_REMOVED lines=13> */
.L_x_27115:
[----:B------:R-:W-:Y:S05]  /*5290*/  BSYNC.RECONVERGENT B2 ;  /* 0x0000000000027941 */ /* 0x000fea0003800200 */
.L_x_27114:
        /* <DEDUP_REMOVED lines=41> */
[----:B------:R-:W-:Y:S01]  /*5530*/  MOV R77, R96 ;  /* 0x00000060004d7202 */ /* 0x000fe20000000f00 */
[----:B------:R-:W-:-:S07]  /*5540*/  IMAD.MOV.U32 R96, RZ, RZ, R76 ;  /* 0x000000ffff607224 */ /* 0x000fce00078e004c */
.L_x_27112:
[----:B------:R-:W-:Y:S05]  /*5550*/  BSYNC.RECONVERGENT B1 ;  /* 0x0000000000017941 */ /* 0x000fea0003800200 */
.L_x_27111:
        /* <DEDUP_REMOVED lines=9> */
.L_x_27095:
        /* <DEDUP_REMOVED lines=16> */
.L_x_27119:
        /* <DEDUP_REMOVED lines=13> */
.L_x_27121:
[----:B------:R-:W-:Y:S05]  /*57c0*/  BSYNC.RECONVERGENT B2 ;  /* 0x0000000000027941 */ /* 0x000fea0003800200 */
.L_x_27120:
        /* <DEDUP_REMOVED lines=43> */
.L_x_27118:
[----:B------:R-:W-:Y:S05]  /*5a80*/  BSYNC.RECONVERGENT B1 ;  /* 0x0000000000017941 */ /* 0x000fea0003800200 */
.L_x_27117:
        /* <DEDUP_REMOVED lines=21> */
.L_x_27124:
        /* <DEDUP_REMOVED lines=13> */
.L_x_27126:
[----:B------:R-:W-:Y:S05]  /*5cb0*/  BSYNC.RECONVERGENT B2 ;  /* 0x0000000000027941 */ /* 0x000fea0003800200 */
.L_x_27125:
        /* <DEDUP_REMOVED lines=43> */
.L_x_27123:
[----:B------:R-:W-:Y:S05]  /*5f70*/  BSYNC.RECONVERGENT B1 ;  /* 0x0000000000017941 */ /* 0x000fea0003800200 */
.L_x_27122:
[----:B------:R-:W-:Y:S01]  /*5f80*/  ISETP.NE.AND P3, PT, R76, 0x1, PT ;  /* 0x000000014c00780c */ /* 0x000fe20003f65270 */
[----:B------:R-:W-:Y:S01]  /*5f90*/  FMUL.FTZ R106, R41, UR4 ;  /* 0x00000004296a7c20 */ /* 0x000fe20008410000 */
[----:B------:R-:W-:Y:S01]  /*5fa0*/  I2FP.F32.U32 R9, R9 ;  /* 0x0000000900097245 */ /* 0x000fe20000201000 */
[----:B------:R-:W-:Y:S01]  /*5fb0*/  BSSY.RECONVERGENT B1, `(.L_x_27127) ;  /* 0x0000048000017945 */ /* 0x000fe20003800200 */
[----:B------:R-:W-:Y:S02]  /*5fc0*/  IMAD.MOV.U32 R77, RZ, RZ, 0x2 ;  /* 0x00000002ff4d7424 */ /* 0x000fe400078e00ff */
[----:B------:R-:W-:Y:S01]  /*5fd0*/  FMUL.FTZ R106, R106, R99 ;  /* 0x000000636a6a7220 */ /* 0x000fe20000410000 */
[----:B------:R-:W-:Y:S01]  /*5fe0*/  FFMA.FTZ R40, R9, R18, 1.1641532182693481445e-10 ;  /* 0x2f00000009287423 */ /* 0x000fe20000010012 */
[----:B------:R-:W-:-:S04]  /*5ff0*/  MOV R9, R20 ;  /* 0x0000001400097202 */ /* 0x000fc80000000f00 */
        /* <DEDUP_REMOVED lines=10> */
.L_x_27129:
        /* <DEDUP_REMOVED lines=13> */
.L_x_27131:
[----:B------:R-:W-:Y:S05]  /*6170*/  BSYNC.RECONVERGENT B2 ;  /* 0x0000000000027941 */ /* 0x000fea0003800200 */
.L_x_27130:
        /* <DEDUP_REMOVED lines=43> */
.L_x_27128:
[----:B------:R-:W-:Y:S05]  /*6430*/  BSYNC.RECONVERGENT B1 ;  /* 0x0000000000017941 */ /* 0x000fea0003800200 */
.L_x_27127:
        /* <DEDUP_REMOVED lines=18> */
.L_x_27134:
        /* <DEDUP_REMOVED lines=13> */
.L_x_27136:
[----:B------:R-:W-:Y:S05]  /*6630*/  BSYNC.RECONVERGENT B2 ;  /* 0x0000000000027941 */ /* 0x000fea0003800200 */
.L_x_27135:
        /* <DEDUP_REMOVED lines=43> */
.L_x_27133:
[----:B------:R-:W-:Y:S05]  /*68f0*/  BSYNC.RECONVERGENT B1 ;  /* 0x0000000000017941 */ /* 0x000fea0003800200 */
.L_x_27132:
        /* <DEDUP_REMOVED lines=10> */
.L_x_27116:
[----:B------:R-:W0:Y:S01]  /*69a0*/  LDC.64 R78, c[0x0][0x3a8] ;  /* 0x0000ea00ff4e7b82 */ /* 0x000e220000000a00 */
[----:B------:R-:W-:Y:S02]  /*69b0*/  SEL R18, RZ, 0x1000000, !P4 ;  /* 0x01000000ff127807 */ /* 0x000fe40006000000 */
[----:B------:R-:W-:Y:S02]  /*69c0*/  SEL R99, RZ, 0x10000, !P3 ;  /* 0x00010000ff637807 */ /* 0x000fe40005800000 */
[----:B------:R-:W-:-:S03]  /*69d0*/  SEL R101, RZ, 0x100, !P2 ;  /* 0x00000100ff657807 */ /* 0x000fc60005000000 */
[----:B------:R-:W1:Y:S01]  /*69e0*/  LDC.64 R76, c[0x0][0x3b0] ;  /* 0x0000ec00ff4c7b82 */ /* 0x000e620000000a00 */
[----:B------:R-:W-:Y:S02]  /*69f0*/  IADD3 R18, PT, PT, R101, R18, R99 ;  /* 0x0000001265127210 */ /* 0x000fe40007ffe063 */
[----:B------:R-:W-:-:S04]  /*6a00*/  SEL R99, RZ, 0x1, !P1 ;  /* 0x00000001ff637807 */ /* 0x000fc80004800000 */
[----:B------:R-:W-:Y:S01]  /*6a10*/  IADD3 R99, PT, PT, R18, R99, RZ ;  /* 0x0000006312637210 */ /* 0x000fe20007ffe0ff */
[----:B------:R-:W-:Y:S02]  /*6a20*/  IMAD.MOV.U32 R18, RZ, RZ, R96 ;  /* 0x000000ffff127224 */ /* 0x000fe400078e0060 */
[----:B0-----:R-:W-:-:S05]  /*6a30*/  IMAD.WIDE.U32 R78, R95, 0x10, R78 ;  /* 0x000000105f4e7825 */ /* 0x001fca00078e004e */
[----:B------:R0:W-:Y:S01]  /*6a40*/  STG.E.128 desc[UR6][R78.64], R40 ;  /* 0x000000284e007986 */ /* 0x0001e2000c101d06 */
[----:B-1----:R-:W-:-:S04]  /*6a50*/  IMAD.WIDE.U32 R76, R95, 0x4, R76 ;  /* 0x000000045f4c7825 */ /* 0x002fc800078e004c */
[----:B------:R-:W-:Y:S01]  /*6a60*/  VIADD R95, R95, 0x80 ;  /* 0x000000805f5f7836 */ /* 0x000fe20000000000 */
[----:B------:R0:W-:Y:S06]  /*6a70*/  STG.E desc[UR6][R76.64], R99 ;  /* 0x000000634c007986 */ /* 0x0001ec000c101906 */
.L_x_27094:
[----:B------:R-:W-:Y:S05]  /*6a80*/  BSYNC.RECONVERGENT B0 ;  /* 0x0000000000007941 */ /* 0x000fea0003800200 */
.L_x_27093:
        /* <DEDUP_REMOVED lines=29> */
.L_x_27142:
        /* <DEDUP_REMOVED lines=13> */
.L_x_27144:
[----:B------:R-:W-:Y:S05]  /*6d30*/  BSYNC.RECONVERGENT B2 ;  /* 0x0000000000027941 */ /* 0x000fea0003800200 */
.L_x_27143:
        /* <DEDUP_REMOVED lines=43> */
.L_x_27141:
[----:B------:R-:W-:Y:S05]  /*6ff0*/  BSYNC.RECONVERGENT B1 ;  /* 0x0000000000017941 */ /* 0x000fea0003800200 */
.L_x_27140:
        /* <DEDUP_REMOVED lines=24> */
.L_x_27147:
        /* <DEDUP_REMOVED lines=13> */
.L_x_27149:
[----:B------:R-:W-:Y:S05]  /*7250*/  BSYNC.RECONVERGENT B2 ;  /* 0x0000000000027941 */ /* 0x000fea0003800200 */
.L_x_27148:
[----:B------:R-:W-:Y:S01]  /*7260*/  LOP3.LUT R108, R11, UR9, R111, 0x96, !PT ;  /* 0x000000090b6c7c12 */ /* 0x000fe2000f8e966f */
[----:B------:R-:W-:-:S04]  /*7270*/  IMAD.WIDE.U32 R112, R21, -0x326172a9, RZ ;  /* 0xcd9e8d5715707825 */ /* 0x000fc800078e00ff */
        /* <DEDUP_REMOVED lines=37> */
[----:B------:R-:W-:-:S03]  /*74d0*/  IMAD.WIDE.U32 R108, R5, -0x2daee0ad, RZ ;  /* 0xd2511f53056c7825 */ /* 0x000fc600078e00ff */
[----:B------:R-:W-:Y:S01]  /*74e0*/  MOV R104, R108 ;  /* 0x0000006c00687202 */ /* 0x000fe20000000f00 */
[----:B------:R-:W-:Y:S01]  /*74f0*/  IMAD.MOV.U32 R108, RZ, RZ, RZ ;  /* 0x000000ffff6c7224 */ /* 0x000fe200078e00ff */
[----:B------:R-:W-:-:S07]  /*7500*/  LOP3.LUT R5, R110, UR34, R109, 0x96, !PT ;  /* 0x000000226e057c12 */ /* 0x000fce000f8e966d */
.L_x_27146:
[----:B------:R-:W-:Y:S05]  /*7510*/  BSYNC.RECONVERGENT B1 ;  /* 0x0000000000017941 */ /* 0x000fea0003800200 */
.L_x_27145:
        /* <DEDUP_REMOVED lines=21> */
.L_x_27152:
        /* <DEDUP_REMOVED lines=13> */
.L_x_27154:
[----:B------:R-:W-:Y:S05]  /*7740*/  BSYNC.RECONVERGENT B2 ;  /* 0x0000000000027941 */ /* 0x000fea0003800200 */
.L_x_27153:
        /* <DEDUP_REMOVED lines=43> */
.L_x_27151:
[----:B------:R-:W-:Y:S05]  /*7a00*/  BSYNC.RECONVERGENT B1 ;  /* 0x0000000000017941 */ /* 0x000fea0003800200 */
.L_x_27150:
        /* <DEDUP_REMOVED lines=21> */
.L_x_27157:
        /* <DEDUP_REMOVED lines=13> */
.L_x_27159:
[----:B------:R-:W-:Y:S05]  /*7c30*/  BSYNC.RECONVERGENT B2 ;  /* 0x0000000000027941 */ /* 0x000fea0003800200 */
.L_x_27158:
        /* <DEDUP_REMOVED lines=43> */
.L_x_27156:
[----:B------:R-:W-:Y:S05]  /*7ef0*/  BSYNC.RECONVERGENT B1 ;  /* 0x0000000000017941 */ /* 0x000fea0003800200 */
.L_x_27155:
        /* <DEDUP_REMOVED lines=9> */
.L_x_27139:
[----:B------:R-:W-:Y:S01]  /*7f90*/  ISETP.NE.AND P1, PT, R9, 0x1, PT ;  /* 0x000000010900780c */ /* 0x000fe20003f25270 */
[----:B------:R-:W-:Y:S01]  /*7fa0*/  BSSY.RECONVERGENT B1, `(.L_x_27161) ;  /* 0x0000048000017945 */ /* 0x000fe20003800200 */
[----:B0-----:R-:W-:Y:S02]  /*7fb0*/  HFMA2 R77, -RZ, RZ, 0, 1.1920928955078125e-07 ;  /* 0x00000002ff4d7431 */ /* 0x001fe400000001ff */
        /* <DEDUP_REMOVED lines=13> */
.L_x_27163:
        /* <DEDUP_REMOVED lines=13> */
.L_x_27165:
[----:B------:R-:W-:Y:S05]  /*8160*/  BSYNC.RECONVERGENT B2 ;  /* 0x0000000000027941 */ /* 0x000fea0003800200 */
.L_x_27164:
        /* <DEDUP_REMOVED lines=43> */
.L_x_27162:
[----:B------:R-:W-:Y:S05]  /*8420*/  BSYNC.RECONVERGENT B1 ;  /* 0x0000000000017941 */ /* 0x000fea0003800200 */
.L_x_27161:
        /* <DEDUP_REMOVED lines=8> */
[----:B------:R-:W-:-:S04]  /*84b0*/  HFMA2 R76, -RZ, RZ, 0, 1.1920928955078125e-07 ;  /* 0x00000002ff4c7431 */ /* 0x000fc800000001ff */
[----:B0-----:R-:W-:Y:S01]  /*84c0*/  FSETP.LE.FTZ.AND P1, PT, R9, R18, PT ;  /* 0x000000120900720b */ /* 0x001fe20003f33000 */
[----:B------:R-:W-:Y:S02]  /*84d0*/  IMAD.MOV.U32 R9, RZ, RZ, R20 ;  /* 0x000000ffff097224 */ /* 0x000fe400078e0014 */
        /* <DEDUP_REMOVED lines=10> */
.L_x_27168:
        /* <DEDUP_REMOVED lines=13> */
.L_x_27170:
[----:B------:R-:W-:Y:S05]  /*8650*/  BSYNC.RECONVERGENT B2 ;  /* 0x0000000000027941 */ /* 0x000fea0003800200 */
.L_x_27169:
        /* <DEDUP_REMOVED lines=43> */
.L_x_27167:
[----:B------:R-:W-:Y:S05]  /*8910*/  BSYNC.RECONVERGENT B1 ;  /* 0x0000000000017941 */ /* 0x000fea0003800200 */
.L_x_27166:
[----:B------:R-:W-:Y:S01]  /*8920*/  ISETP.NE.AND P3, PT, R76, 0x1, PT ;  /* 0x000000014c00780c */ /* 0x000fe20003f65270 */
[----:B------:R-:W-:Y:S01]  /*8930*/  FMUL.FTZ R110, R45, UR4 ;  /* 0x000000042d6e7c20 */ /* 0x000fe20008410000 */
[----:B------:R-:W-:Y:S01]  /*8940*/  I2FP.F32.U32 R44, R9 ;  /* 0x00000009002c7245 */ /* 0x000fe20000201000 */
[----:B------:R-:W-:Y:S01]  /*8950*/  BSSY.RECONVERGENT B1, `(.L_x_27171) ;  /* 0x0000048000017945 */ /* 0x000fe20003800200 */
[----:B------:R-:W-:Y:S02]  /*8960*/  IMAD.MOV.U32 R77, RZ, RZ, 0x2 ;  /* 0x00000002ff4d7424 */ /* 0x000fe400078e00ff */
[----:B------:R-:W-:Y:S01]  /*8970*/  FMUL.FTZ R110, R110, R99 ;  /* 0x000000636e6e7220 */ /* 0x000fe20000410000 */
[----:B------:R-:W-:-:S05]  /*8980*/  FFMA.FTZ R9, R44, R101, 1.1641532182693481445e-10 ;  /* 0x2f0000002c097423 */ /* 0x000fca0000010065 */
        /* <DEDUP_REMOVED lines=11> */
.L_x_27173:
        /* <DEDUP_REMOVED lines=13> */
.L_x_27175:
[----:B------:R-:W-:Y:S05]  /*8b10*/  BSYNC.RECONVERGENT B2 ;  /* 0x0000000000027941 */ /* 0x000fea0003800200 */
.L_x_27174:
        /* <DEDUP_REMOVED lines=43> */
.L_x_27172:
[----:B------:R-:W-:Y:S05]  /*8dd0*/  BSYNC.RECONVERGENT B1 ;  /* 0x0000000000017941 */ /* 0x000fea0003800200 */
.L_x_27171:
[----:B------:R-:W-:Y:S01]  /*8de0*/  ISETP.NE.AND P4, PT, R77, 0x1, PT ;  /* 0x000000014d00780c */ /* 0x000fe20003f85270 */
[----:B------:R-:W-:Y:S01]  /*8df0*/  FMUL.FTZ R46, R46, UR4 ;  /* 0x000000042e2e7c20 */ /* 0x000fe20008410000 */
[----:B------:R-:W-:Y:S01]  /*8e00*/  I2FP.F32.U32 R44, R9 ;  /* 0x00000009002c7245 */ /* 0x000fe20000201000 */
[----:B------:R-:W-:Y:S01]  /*8e10*/  BSSY.RECONVERGENT B1, `(.L_x_27176) ;  /* 0x0000048000017945 */ /* 0x000fe20003800200 */
[----:B------:R-:W-:Y:S02]  /*8e20*/  IMAD.MOV.U32 R45, RZ, RZ, R20 ;  /* 0x000000ffff2d7224 */ /* 0x000fe400078e0014 */
[----:B------:R-:W-:Y:S01]  /*8e30*/  FMUL.FTZ R46, R46, R99 ;  /* 0x000000632e2e7220 */ /* 0x000fe20000410000 */
[----:B------:R-:W-:-:S05]  /*8e40*/  FFMA.FTZ R9, R44, R101, 1.1641532182693481445e-10 ;  /* 0x2f0000002c097423 */ /* 0x000fca0000010065 */
[----:B------:R-:W-:Y:S01]  /*8e50*/  FSETP.LE.FTZ.AND P3, PT, R9, R18, PT ;  /* 0x000000120900720b */ /* 0x000fe20003f73000 */
[----:B------:R-:W-:Y:S01]  /*8e60*/  IMAD.MOV.U32 R9, RZ, RZ, 0x2 ;  /* 0x00000002ff097424 */ /* 0x000fe200078e00ff */
        /* <DEDUP_REMOVED lines=9> */
.L_x_27178:
        /* <DEDUP_REMOVED lines=13> */
.L_x_27180:
[----:B------:R-:W-:Y:S05]  /*8fd0*/  BSYNC.RECONVERGENT B2 ;  /* 0x0000000000027941 */ /* 0x000fea0003800200 */
.L_x_27179:
        /* <DEDUP_REMOVED lines=43> */
.L_x_27177:
[----:B------:R-:W-:Y:S05]  /*9290*/  BSYNC.RECONVERGENT B1 ;  /* 0x0000000000017941 */ /* 0x000fea0003800200 */
.L_x_27176:
[----:B------:R-:W-:Y:S01]  /*92a0*/  I2FP.F32.U32 R44, R45 ;  /* 0x0000002d002c7245 */ /* 0x000fe20000201000 */
[----:B------:R-:W-:Y:S01]  /*92b0*/  FMUL.FTZ R76, R47, UR4 ;  /* 0x000000042f4c7c20 */ /* 0x000fe20008410000 */
[----:B------:R-:W-:Y:S02]  /*92c0*/  FSEL R45, R110, RZ, P2 ;  /* 0x000000ff6e2d7208 */ /* 0x000fe40001000000 */
[----:B------:R-:W-:Y:S01]  /*92d0*/  FSEL R46, R46, RZ, P3 ;  /* 0x000000ff2e2e7208 */ /* 0x000fe20001800000 */
[----:B------:R-:W-:Y:S01]  /*92e0*/  FFMA.FTZ R101, R44, R101, 1.1641532182693481445e-10 ;  /* 0x2f0000002c657423 */ /* 0x000fe20000010065 */
[----:B------:R-:W-:Y:S01]  /*92f0*/  FMUL.FTZ R76, R76, R99 ;  /* 0x000000634c4c7220 */ /* 0x000fe20000410000 */
[----:B------:R-:W-:-:S03]  /*9300*/  FSEL R44, R106, RZ, P1 ;  /* 0x000000ff6a2c7208 */ /* 0x000fc60000800000 */
[----:B------:R-:W-:-:S04]  /*9310*/  FSETP.GTU.FTZ.AND P4, PT, R101, R18, PT ;  /* 0x000000126500720b */ /* 0x000fc80003f9c000 */
[----:B------:R-:W-:Y:S02]  /*9320*/  FSEL R47, R76, RZ, !P4 ;  /* 0x000000ff4c2f7208 */ /* 0x000fe40006000000 */
[----:B------:R-:W-:-:S13]  /*9330*/  PLOP3.LUT P4, PT, P4, PT, PT, 0x8, 0x80 ;  /* 0x000000000080781c */ /* 0x000fda000278e170 */
.L_x_27160:
        /* <DEDUP_REMOVED lines=14> */
.L_x_27138:
[----:B------:R-:W-:Y:S05]  /*9420*/  BSYNC.RECONVERGENT B0 ;  /* 0x0000000000007941 */ /* 0x000fea0003800200 */
.L_x_27137:
[----:B------:R-:W-:Y:S01]  /*9430*/  ISETP.GE.U32.AND P1, PT, R0, 0x200, PT ;  /* 0x000002000000780c */ /* 0x000fe20003f26070 */
[----:B------:R-:W-:Y:S03]  /*9440*/  BSSY.RECONVERGENT B0, `(.L_x_27181) ;  /* 0x0000298000007945 */ /* 0x000fe60003800200 */
[----:B0-2---:R-:W-:-:S09]  /*9450*/  P2R R99, PR, RZ, 0x2 ;  /* 0x00000002ff637803 */ /* 0x005fd20000000000 */
        /* <DEDUP_REMOVED lines=26> */
.L_x_27186:
        /* <DEDUP_REMOVED lines=13> */
.L_x_27188:
[----:B------:R-:W-:Y:S05]  /*96d0*/  BSYNC.RECONVERGENT B2 ;  /* 0x0000000000027941 */ /* 0x000fea0003800200 */
.L_x_27187:
[----:B------:R-:W-:Y:S01]  /*96e0*/  LOP3.LUT R112, R11, UR9, R111, 0x96, !PT ;  /* 0x000000090b707c12 */ /* 0x000fe2000f8e966f */
[----:B------:R-:W-:Y:S01]  /*96f0*/  IMAD.WIDE.U32 R108, R21, -0x326172a9, RZ ;  /* 0xcd9e8d57156c7825 */ /* 0x000fe200078e00ff */
[----:B------:R-:W-:-:S03]  /*9700*/  MOV R106, R18 ;  /* 0x00000012006a7202 */ /* 0x000fc60000000f00 */
        /* <DEDUP_REMOVED lines=38> */
[----:B------:R-:W-:Y:S01]  /*9970*/  LOP3.LUT R5, R110, UR34, R109, 0x96, !PT ;  /* 0x000000226e057c12 */ /* 0x000fe2000f8e966d */
[----:B------:R-:W-:-:S07]  /*9980*/  IMAD.MOV.U32 R108, RZ, RZ, RZ ;  /* 0x000000ffff6c7224 */ /* 0x000fce00078e00ff */
.L_x_27185:
[----:B------:R-:W-:Y:S05]  /*9990*/  BSYNC.RECONVERGENT B1 ;  /* 0x0000000000017941 */ /* 0x000fea0003800200 */
.L_x_27184:
        /* <DEDUP_REMOVED lines=24> */
.L_x_27191:
        /* <DEDUP_REMOVED lines=13> */
.L_x_27193:
[----:B------:R-:W-:Y:S05]  /*9bf0*/  BSYNC.RECONVERGENT B2 ;  /* 0x0000000000027941 */ /* 0x000fea0003800200 */
.L_x_27192:
        /* <DEDUP_REMOVED lines=40> */
[----:B------:R-:W-:Y:S01]  /*9e80*/  LOP3.LUT R5, R110, UR34, R109, 0x96, !PT ;  /* 0x000000226e057c12 */ /* 0x000fe2000f8e966d */
[----:B------:R-:W-:Y:S01]  /*9e90*/  IMAD.MOV.U32 R109, RZ, RZ, RZ ;  /* 0x000000ffff6d7224 */ /* 0x000fe200078e00ff */
[----:B------:R-:W-:-:S07]  /*9ea0*/  MOV R104, R108 ;  /* 0x0000006c00687202 */ /* 0x000fce0000000f00 */
.L_x_27190:
[----:B------:R-:W-:Y:S05]  /*9eb0*/  BSYNC.RECONVERGENT B1 ;  /* 0x0000000000017941 */ /* 0x000fea0003800200 */
.L_x_27189:
[----:B------:R-:W-:Y:S01]  /*9ec0*/  I2FP.F32.U32 R9, R9 ;  /* 0x0000000900097245 */ /* 0x000fe20000201000 */
[----:B------:R-:W-:Y:S01]  /*9ed0*/  FMUL.FTZ R76, R49, UR4 ;  /* 0x00000004314c7c20 */ /* 0x000fe20008410000 */
[----:B------:R-:W-:Y:S01]  /*9ee0*/  ISETP.NE.AND P3, PT, R109, 0x1, PT ;  /* 0x000000016d00780c */ /* 0x000fe20003f65270 */
[----:B------:R-:W-:Y:S02]  /*9ef0*/  BSSY.RECONVERGENT B1, `(.L_x_27194) ;  /* 0x000004b000017945 */ /* 0x000fe40003800200 */
[----:B------:R-:W-:Y:S01]  /*9f00*/  FFMA.FTZ R9, R9, R106, 1.1641532182693481445e-10 ;  /* 0x2f00000009097423 */ /* 0x000fe2000001006a */
[----:B------:R-:W-:-:S04]  /*9f10*/  FMUL.FTZ R76, R76, R101 ;  /* 0x000000654c4c7220 */ /* 0x000fc80000410000 */
        /* <DEDUP_REMOVED lines=15> */
.L_x_27196:
        /* <DEDUP_REMOVED lines=13> */
.L_x_27198:
[----:B------:R-:W-:Y:S05]  /*a0e0*/  BSYNC.RECONVERGENT B2 ;  /* 0x0000000000027941 */ /* 0x000fea0003800200 */
.L_x_27197:
        /* <DEDUP_REMOVED lines=40> */
[----:B------:R-:W-:Y:S02]  /*a370*/  IMAD.MOV.U32 R104, RZ, RZ, R76 ;  /* 0x000000ffff687224 */ /* 0x000fe400078e004c */
[----:B------:R-:W-:Y:S01]  /*a380*/  HFMA2 R76, -RZ, RZ, 0, 0 ;  /* 0x00000000ff4c7431 */ /* 0x000fe200000001ff */
[----:B------:R-:W-:-:S07]  /*a390*/  LOP3.LUT R5, R108, UR34, R77, 0x96, !PT ;  /* 0x000000226c057c12 */ /* 0x000fce000f8e964d */
.L_x_27195:
[----:B------:R-:W-:Y:S05]  /*a3a0*/  BSYNC.RECONVERGENT B1 ;  /* 0x0000000000017941 */ /* 0x000fea0003800200 */
.L_x_27194:
        /* <DEDUP_REMOVED lines=21> */
.L_x_27201:
        /* <DEDUP_REMOVED lines=13> */
.L_x_27203:
[----:B------:R-:W-:Y:S05]  /*a5d0*/  BSYNC.RECONVERGENT B2 ;  /* 0x0000000000027941 */ /* 0x000fea0003800200 */
.L_x_27202:
        /* <DEDUP_REMOVED lines=43> */
.L_x_27200:
[----:B------:R-:W-:Y:S05]  /*a890*/  BSYNC.RECONVERGENT B1 ;  /* 0x0000000000017941 */ /* 0x000fea0003800200 */
.L_x_27199:
        /* <DEDUP_REMOVED lines=9> */
.L_x_27183:
        /* <DEDUP_REMOVED lines=16> */
.L_x_27207:
        /* <DEDUP_REMOVED lines=13> */
.L_x_27209:
[----:B------:R-:W-:Y:S05]  /*ab00*/  BSYNC.RECONVERGENT B2 ;  /* 0x0000000000027941 */ /* 0x000fea0003800200 */
.L_x_27208:
        /* <DEDUP_REMOVED lines=43> */
.L_x_27206:
[----:B------:R-:W-:Y:S05]  /*adc0*/  BSYNC.RECONVERGENT B1 ;  /* 0x0000000000017941 */ /* 0x000fea0003800200 */
.L_x_27205:
[----:B------:R-:W0:Y:S01]  /*add0*/  LDC R18, c[0x0][0x404] ;  /* 0x00010100ff127b82 */ /* 0x000e220000000800 */
[----:B------:R-:W-:Y:S01]  /*ade0*/  ISETP.NE.AND P2, PT, R77, 0x1, PT ;  /* 0x000000014d00780c */ /* 0x000fe20003f45270 */
[----:B------:R-:W-:Y:S01]  /*adf0*/  IMAD.MOV.U32 R106, RZ, RZ, 0x2f800000 ;  /* 0x2f800000ff6a7424 */ /* 0x000fe200078e00ff */
[----:B------:R-:W-:Y:S01]  /*ae00*/  I2FP.F32.U32 R9, R76 ;  /* 0x0000004c00097245 */ /* 0x000fe20000201000 */
[----:B-----5:R-:W-:Y:S01]  /*ae10*/  FMUL.FTZ R110, R48, UR4 ;  /* 0x00000004306e7c20 */ /* 0x020fe20008410000 */
[----:B------:R-:W-:Y:S01]  /*ae20*/  BSSY.RECONVERGENT B1, `(.L_x_27210) ;  /* 0x0000049000017945 */ /* 0x000fe20003800200 */
[----:B------:R-:W-:Y:S02]  /*ae30*/  HFMA2 R76, -RZ, RZ, 0, 1.1920928955078125e-07 ;  /* 0x00000002ff4c7431 */ /* 0x000fe400000001ff */
[----:B------:R-:W1:Y:S01]  /*ae40*/  LDC R101, c[0x0][0x408] ;  /* 0x00010200ff657b82 */ /* 0x000e620000000800 */
[----:B------:R-:W-:-:S05]  /*ae50*/  FFMA.FTZ R9, R9, R106, 1.1641532182693481445e-10 ;  /* 0x2f00000009097423 */ /* 0x000fca000001006a */
        /* <DEDUP_REMOVED lines=12> */
.L_x_27212:
        /* <DEDUP_REMOVED lines=13> */
.L_x_27214:
[----:B------:R-:W-:Y:S05]  /*aff0*/  BSYNC.RECONVERGENT B2 ;  /* 0x0000000000027941 */ /* 0x000fea0003800200 */
.L_x_27213:
        /* <DEDUP_REMOVED lines=43> */
.L_x_27211:
[----:B------:R-:W-:Y:S05]  /*b2b0*/  BSYNC.RECONVERGENT B1 ;  /* 0x0000000000017941 */ /* 0x000fea0003800200 */
.L_x_27210:
        /* <DEDUP_REMOVED lines=18> */
.L_x_27217:
        /* <DEDUP_REMOVED lines=13> */
.L_x_27219:
[----:B------:R-:W-:Y:S05]  /*b4b0*/  BSYNC.RECONVERGENT B2 ;  /* 0x0000000000027941 */ /* 0x000fea0003800200 */
.L_x_27218:
        /* <DEDUP_REMOVED lines=43> */
.L_x_27216:
[----:B------:R-:W-:Y:S05]  /*b770*/  BSYNC.RECONVERGENT B1 ;  /* 0x0000000000017941 */ /* 0x000fea0003800200 */
.L_x_27215:
[----:B------:R-:W-:Y:S01]  /*b780*/  ISETP.NE.AND P4, PT, R77, 0x1, PT ;  /* 0x000000014d00780c */ /* 0x000fe20003f85270 */
[----:B------:R-:W-:Y:S01]  /*b790*/  FMUL.FTZ R50, R50, UR4 ;  /* 0x0000000432327c20 */ /* 0x000fe20008410000 */
[----:B------:R-:W-:Y:S01]  /*b7a0*/  I2FP.F32.U32 R9, R9 ;  /* 0x0000000900097245 */ /* 0x000fe20000201000 */
[----:B------:R-:W-:Y:S02]  /*b7b0*/  BSSY.RECONVERGENT B1, `(.L_x_27220) ;  /* 0x0000048000017945 */ /* 0x000fe40003800200 */
[----:B------:R-:W-:Y:S02]  /*b7c0*/  FMUL.FTZ R50, R50, R101 ;  /* 0x0000006532327220 */ /* 0x000fe40000410000 */
[----:B------:R-:W-:Y:S01]  /*b7d0*/  FFMA.FTZ R49, R9, R106, 1.1641532182693481445e-10 ;  /* 0x2f00000009317423 */ /* 0x000fe2000001006a */
[----:B------:R-:W-:-:S04]  /*b7e0*/  IMAD.MOV.U32 R9, RZ, RZ, 0x2 ;  /* 0x00000002ff097424 */ /* 0x000fc800078e00ff */
        /* <DEDUP_REMOVED lines=11> */
.L_x_27222:
        /* <DEDUP_REMOVED lines=13> */
.L_x_27224:
[----:B------:R-:W-:Y:S05]  /*b970*/  BSYNC.RECONVERGENT B2 ;  /* 0x0000000000027941 */ /* 0x000fea0003800200 */
.L_x_27223:
        /* <DEDUP_REMOVED lines=43> */
.L_x_27221:
[----:B------:R-:W-:Y:S05]  /*bc30*/  BSYNC.RECONVERGENT B1 ;  /* 0x0000000000017941 */ /* 0x000fea0003800200 */
.L_x_27220:
[----:B------:R-:W-:Y:S01]  /*bc40*/  I2FP.F32.U32 R49, R49 ;  /* 0x0000003100317245 */ /* 0x000fe20000201000 */
[----:B------:R-:W-:Y:S01]  /*bc50*/  FMUL.FTZ R48, R51, UR4 ;  /* 0x0000000433307c20 */ /* 0x000fe20008410000 */
[----:B------:R-:W-:-:S03]  /*bc60*/  FSEL R50, R50, RZ, P3 ;  /* 0x000000ff32327208 */ /* 0x000fc60001800000 */
[----:B------:R-:W-:Y:S01]  /*bc70*/  FFMA.FTZ R49, R49, R106, 1.1641532182693481445e-10 ;  /* 0x2f00000031317423 */ /* 0x000fe2000001006a */
[----:B------:R-:W-:-:S04]  /*bc80*/  FMUL.FTZ R48, R48, R101 ;  /* 0x0000006530307220 */ /* 0x000fc80000410000 */
[----:B------:R-:W-:Y:S02]  /*bc90*/  FSETP.GTU.FTZ.AND P4, PT, R49, R18, PT ;  /* 0x000000123100720b */ /* 0x000fe40003f9c000 */
[----:B------:R-:W-:Y:S02]  /*bca0*/  FSEL R49, R111, RZ, P2 ;  /* 0x000000ff6f317208 */ /* 0x000fe40001000000 */
[----:B------:R-:W-:Y:S02]  /*bcb0*/  FSEL R51, R48, RZ, !P4 ;  /* 0x000000ff30337208 */ /* 0x000fe40006000000 */
[----:B------:R-:W-:Y:S02]  /*bcc0*/  PLOP3.LUT P4, PT, P4, PT, PT, 0x8, 0x80 ;  /* 0x000000000080781c */ /* 0x000fe4000278e170 */
[----:B------:R-:W-:-:S11]  /*bcd0*/  FSEL R48, R110, RZ, P1 ;  /* 0x000000ff6e307208 */ /* 0x000fd60000800000 */
.L_x_27204:
        /* <DEDUP_REMOVED lines=14> */
.L_x_27182:
[----:B------:R-:W-:Y:S05]  /*bdc0*/  BSYNC.RECONVERGENT B0 ;  /* 0x0000000000007941 */ /* 0x000fea0003800200 */
.L_x_27181:
        /* <DEDUP_REMOVED lines=29> */
.L_x_27230:
        /* <DEDUP_REMOVED lines=13> */
.L_x_27232:
[----:B------:R-:W-:Y:S05]  /*c070*/  BSYNC.RECONVERGENT B2 ;  /* 0x0000000000027941 */ /* 0x000fea0003800200 */
.L_x_27231:
        /* <DEDUP_REMOVED lines=41> */
[----:B------:R-:W-:Y:S01]  /*c310*/  IMAD.MOV.U32 R108, RZ, RZ, RZ ;  /* 0x000000ffff6c7224 */ /* 0x000fe200078e00ff */
[----:B------:R-:W-:-:S07]  /*c320*/  MOV R109, R18 ;  /* 0x00000012006d7202 */ /* 0x000fce0000000f00 */
.L_x_27229:
[----:B------:R-:W-:Y:S05]  /*c330*/  BSYNC.RECONVERGENT B1 ;  /* 0x0000000000017941 */ /* 0x000fea0003800200 */
.L_x_27228:
[----:B------:R-:W0:Y:S01]  /*c340*/  LDC R106, c[0x0][0x408] ;  /* 0x00010200ff6a7b82 */ /* 0x000e220000000800 */
[----:B------:R-:W-:Y:S01]  /*c350*/  I2FP.F32.U32 R9, R109 ;  /* 0x0000006d00097245 */ /* 0x000fe20000201000 */
[----:B------:R-:W-:Y:S02]  /*c360*/  IMAD.MOV.U32 R116, RZ, RZ, 0x2f800000 ;  /* 0x2f800000ff747424 */ /* 0x000fe400078e00ff */
[----:B-----5:R-:W-:Y:S01]  /*c370*/  FMUL.FTZ R109, R52, UR4 ;  /* 0x00000004346d7c20 */ /* 0x020fe20008410000 */
[----:B------:R-:W-:Y:S01]  /*c380*/  ISETP.NE.AND P2, PT, R108, 0x1, PT ;  /* 0x000000016c00780c */ /* 0x000fe20003f45270 */
[----:B------:R-:W-:Y:S01]  /*c390*/  BSSY.RECONVERGENT B1, `(.L_x_27233) ;  /* 0x000004c000017945 */ /* 0x000fe20003800200 */
[----:B------:R-:W-:Y:S01]  /*c3a0*/  FFMA.FTZ R9, R9, R116, 1.1641532182693481445e-10 ;  /* 0x2f00000009097423 */ /* 0x000fe20000010074 */
[----:B------:R-:W1:Y:S01]  /*c3b0*/  LDC R18, c[0x0][0x404] ;  /* 0x00010100ff127b82 */ /* 0x000e620000000800 */
[----:B0-----:R-:W-:-:S03]  /*c3c0*/  FMUL.FTZ R109, R109, R106 ;  /* 0x0000006a6d6d7220 */ /* 0x001fc60000410000 */
[----:B-1----:R-:W-:Y:S01]  /*c3d0*/  FSETP.GTU.FTZ.AND P1, PT, R9, R18, PT ;  /* 0x000000120900720b */ /* 0x002fe20003f3c000 */
        /* <DEDUP_REMOVED lines=14> */
.L_x_27235:
        /* <DEDUP_REMOVED lines=13> */
.L_x_27237:
[----:B------:R-:W-:Y:S05]  /*c590*/  BSYNC.RECONVERGENT B2 ;  /* 0x0000000000027941 */ /* 0x000fea0003800200 */
.L_x_27236:
        /* <DEDUP_REMOVED lines=43> */
.L_x_27234:
[----:B------:R-:W-:Y:S05]  /*c850*/  BSYNC.RECONVERGENT B1 ;  /* 0x0000000000017941 */ /* 0x000fea0003800200 */
.L_x_27233:
        /* <DEDUP_REMOVED lines=21> */
.L_x_27240:
        /* <DEDUP_REMOVED lines=13> */
.L_x_27242:
[----:B------:R-:W-:Y:S05]  /*ca80*/  BSYNC.RECONVERGENT B2 ;  /* 0x0000000000027941 */ /* 0x000fea0003800200 */
.L_x_27241:
        /* <DEDUP_REMOVED lines=43> */
.L_x_27239:
[----:B------:R-:W-:Y:S05]  /*cd40*/  BSYNC.RECONVERGENT B1 ;  /* 0x0000000000017941 */ /* 0x000fea0003800200 */
.L_x_27238:
[----:B------:R-:W-:Y:S01]  /*cd50*/  I2FP.F32.U32 R9, R9 ;  /* 0x0000000900097245 */ /* 0x000fe20000201000 */
[----:B------:R-:W-:Y:S01]  /*cd60*/  FMUL.FTZ R77, R54, UR4 ;  /* 0x00000004364d7c20 */ /* 0x000fe20008410000 */
[----:B------:R-:W-:Y:S01]  /*cd70*/  ISETP.NE.AND P4, PT, R76, 0x1, PT ;  /* 0x000000014c00780c */ /* 0x000fe20003f85270 */
[----:B------:R-:W-:Y:S02]  /*cd80*/  BSSY.RECONVERGENT B1, `(.L_x_27243) ;  /* 0x000004b000017945 */ /* 0x000fe40003800200 */
[----:B------:R-:W-:Y:S01]  /*cd90*/  FFMA.FTZ R9, R9, R116, 1.1641532182693481445e-10 ;  /* 0x2f00000009097423 */ /* 0x000fe20000010074 */
[----:B------:R-:W-:-:S04]  /*cda0*/  FMUL.FTZ R77, R77, R106 ;  /* 0x0000006a4d4d7220 */ /* 0x000fc80000410000 */
[----:B------:R-:W-:Y:S01]  /*cdb0*/  FSETP.GTU.FTZ.AND P3, PT, R9, R18, PT ;  /* 0x000000120900720b */ /* 0x000fe20003f7c000 */
        /* <DEDUP_REMOVED lines=14> */
.L_x_27245:
        /* <DEDUP_REMOVED lines=13> */
.L_x_27247:
[----:B------:R-:W-:Y:S05]  /*cf70*/  BSYNC.RECONVERGENT B2 ;  /* 0x0000000000027941 */ /* 0x000fea0003800200 */
.L_x_27246:
        /* <DEDUP_REMOVED lines=43> */
.L_x_27244:
[----:B------:R-:W-:Y:S05]  /*d230*/  BSYNC.RECONVERGENT B1 ;  /* 0x0000000000017941 */ /* 0x000fea0003800200 */
.L_x_27243:
        /* <DEDUP_REMOVED lines=9> */
.L_x_27227:
        /* <DEDUP_REMOVED lines=16> */
.L_x_27251:
        /* <DEDUP_REMOVED lines=13> */
.L_x_27253:
[----:B------:R-:W-:Y:S05]  /*d4a0*/  BSYNC.RECONVERGENT B2 ;  /* 0x0000000000027941 */ /* 0x000fea0003800200 */
.L_x_27252:
        /* <DEDUP_REMOVED lines=43> */
.L_x_27250:
[----:B------:R-:W-:Y:S05]  /*d760*/  BSYNC.RECONVERGENT B1 ;  /* 0x0000000000017941 */ /* 0x000fea0003800200 */
.L_x_27249:
        /* <DEDUP_REMOVED lines=21> */
.L_x_27256:
        /* <DEDUP_REMOVED lines=13> */
.L_x_27258:
[----:B------:R-:W-:Y:S05]  /*d990*/  BSYNC.RECONVERGENT B2 ;  /* 0x0000000000027941 */ /* 0x000fea0003800200 */
.L_x_27257:
        /* <DEDUP_REMOVED lines=43> */
.L_x_27255:
[----:B------:R-:W-:Y:S05]  /*dc50*/  BSYNC.RECONVERGENT B1 ;  /* 0x0000000000017941 */ /* 0x000fea0003800200 */
.L_x_27254:
        /* <DEDUP_REMOVED lines=18> */
.L_x_27261:
        /* <DEDUP_REMOVED lines=13> */
.L_x_27263:
[----:B------:R-:W-:Y:S05]  /*de50*/  BSYNC.RECONVERGENT B2 ;  /* 0x0000000000027941 */ /* 0x000fea0003800200 */
.L_x_27262:
        /* <DEDUP_REMOVED lines=43> */
.L_x_27260:
[----:B------:R-:W-:Y:S05]  /*e110*/  BSYNC.RECONVERGENT B1 ;  /* 0x0000000000017941 */ /* 0x000fea0003800200 */
.L_x_27259:
        /* <DEDUP_REMOVED lines=18> */
.L_x_27266:
        /* <DEDUP_REMOVED lines=13> */
.L_x_27268:
[----:B------:R-:W-:Y:S05]  /*e310*/  BSYNC.RECONVERGENT B2 ;  /* 0x0000000000027941 */ /* 0x000fea0003800200 */
.L_x_27267:
        /* <DEDUP_REMOVED lines=43> */
.L_x_27265:
[----:B------:R-:W-:Y:S05]  /*e5d0*/  BSYNC.RECONVERGENT B1 ;  /* 0x0000000000017941 */ /* 0x000fea0003800200 */
.L_x_27264:
[----:B------:R-:W-:Y:S01]  /*e5e0*/  I2FP.F32.U32 R53, R76 ;  /* 0x0000004c00357245 */ /* 0x000fe20000201000 */
[----:B------:R-:W-:Y:S01]  /*e5f0*/  FMUL.FTZ R55, R55, UR4 ;  /* 0x0000000437377c20 */ /* 0x000fe20008410000 */
[----:B------:R-:W-:Y:S02]  /*e600*/  FSEL R52, R111, RZ, P1 ;  /* 0x000000ff6f347208 */ /* 0x000fe40000800000 */
[----:B------:R-:W-:Y:S01]  /*e610*/  FSEL R54, R54, RZ, P3 ;  /* 0x000000ff36367208 */ /* 0x000fe20001800000 */
[----:B------:R-:W-:Y:S01]  /*e620*/  FFMA.FTZ R53, R53, R110, 1.1641532182693481445e-10 ;  /* 0x2f00000035357423 */ /* 0x000fe2000001006e */
[----:B------:R-:W-:-:S04]  /*e630*/  FMUL.FTZ R55, R55, R106 ;  /* 0x0000006a37377220 */ /* 0x000fc80000410000 */
[----:B------:R-:W-:Y:S02]  /*e640*/  FSETP.GTU.FTZ.AND P4, PT, R53, R18, PT ;  /* 0x000000123500720b */ /* 0x000fe40003f9c000 */
[----:B------:R-:W-:Y:S02]  /*e650*/  FSEL R53, R112, RZ, P2 ;  /* 0x000000ff70357208 */ /* 0x000fe40001000000 */
[----:B------:R-:W-:Y:S02]  /*e660*/  FSEL R55, R55, RZ, !P4 ;  /* 0x000000ff37377208 */ /* 0x000fe40006000000 */
[----:B------:R-:W-:-:S13]  /*e670*/  PLOP3.LUT P4, PT, P4, PT, PT, 0x8, 0x80 ;  /* 0x000000000080781c */ /* 0x000fda000278e170 */
.L_x_27248:
        /* <DEDUP_REMOVED lines=11> */
[C---:B-1----:R-:W-:Y:S01]  /*e730*/  IMAD.WIDE.U32 R76, R95.reuse, 0x4, R76 ;  /* 0x000000045f4c7825 */ /* 0x042fe200078e004c */
[----:B------:R-:W-:-:S04]  /*e740*/  IADD3 R95, PT, PT, R95, 0x80, RZ ;  /* 0x000000805f5f7810 */ /* 0x000fc80007ffe0ff */
[----:B------:R0:W-:Y:S03]  /*e750*/  STG.E desc[UR6][R76.64], R109 ;  /* 0x0000006d4c007986 */ /* 0x0001e6000c101906 */
.L_x_27226:
[----:B------:R-:W-:Y:S05]  /*e760*/  BSYNC.RECONVERGENT B0 ;  /* 0x0000000000007941 */ /* 0x000fea0003800200 */
.L_x_27225:
        /* <DEDUP_REMOVED lines=23> */
[--C-:B------:R-:W-:Y:S01]  /*e8e0*/  @!P1 IMAD.MOV.U32 R106, RZ, RZ, R18.reuse ;  /* 0x000000ffff6a9224 */ /* 0x100fe200078e0012 */
[----:B------:R-:W-:Y:S01]  /*e8f0*/  @!P1 MOV R109, R5 ;  /* 0x00000005006d9202 */ /* 0x000fe20000000f00 */
[----:B------:R-:W-:Y:S01]  /*e900*/  @P1 VIADD R108, R9, 0x1 ;  /* 0x00000001096c1836 */ /* 0x000fe20000000000 */
[----:B------:R-:W-:Y:S01]  /*e910*/  @P1 MOV R109, R6 ;  /* 0x00000006006d1202 */ /* 0x000fe20000000f00 */
[----:B------:R-:W-:Y:S01]  /*e920*/  @P1 IMAD.MOV.U32 R106, RZ, RZ, R18 ;  /* 0x000000ffff6a1224 */ /* 0x000fe200078e0012 */
[----:B------:R-:W-:Y:S06]  /*e930*/  BRA `(.L_x_27273) ;  /* 0x0000000000e47947 */ /* 0x000fec0003800000 */
.L_x_27274:
        /* <DEDUP_REMOVED lines=13> */
.L_x_27276:
[----:B------:R-:W-:Y:S05]  /*ea10*/  BSYNC.RECONVERGENT B2 ;  /* 0x0000000000027941 */ /* 0x000fea0003800200 */
.L_x_27275:
        /* <DEDUP_REMOVED lines=40> */
[----:B------:R-:W-:Y:S01]  /*eca0*/  HFMA2 R108, -RZ, RZ, 0, 0 ;  /* 0x00000000ff6c7431 */ /* 0x000fe200000001ff */
[----:B------:R-:W-:Y:S01]  /*ecb0*/  LOP3.LUT R5, R110, UR34, R109, 0x96, !PT ;  /* 0x000000226e057c12 */ /* 0x000fe2000f8e966d */
[----:B------:R-:W-:-:S07]  /*ecc0*/  IMAD.MOV.U32 R109, RZ, RZ, R18 ;  /* 0x000000ffff6d7224 */ /* 0x000fce00078e0012 */
.L_x_27273:
[----:B------:R-:W-:Y:S05]  /*ecd0*/  BSYNC.RECONVERGENT B1 ;  /* 0x0000000000017941 */ /* 0x000fea0003800200 */
.L_x_27272:
        /* <DEDUP_REMOVED lines=24> */
.L_x_27279:
        /* <DEDUP_REMOVED lines=13> */
.L_x_27281:
[----:B------:R-:W-:Y:S05]  /*ef30*/  BSYNC.RECONVERGENT B2 ;  /* 0x0000000000027941 */ /* 0x000fea0003800200 */
.L_x_27280:
        /* <DEDUP_REMOVED lines=42> */
[----:B------:R-:W-:-:S07]  /*f1e0*/  HFMA2 R109, -RZ, RZ, 0, 0 ;  /* 0x00000000ff6d7431 */ /* 0x000fce00000001ff */
.L_x_27278:
[----:B------:R-:W-:Y:S05]  /*f1f0*/  BSYNC.RECONVERGENT B1 ;  /* 0x0000000000017941 */ /* 0x000fea0003800200 */
.L_x_27277:
[----:B------:R-:W-:Y:S01]  /*f200*/  I2FP.F32.U32 R76, R9 ;  /* 0x00000009004c7245 */ /* 0x000fe20000201000 */
[----:B------:R-:W-:Y:S01]  /*f210*/  FMUL.FTZ R57, R57, UR4 ;  /* 0x0000000439397c20 */ /* 0x000fe20008410000 */
[----:B------:R-:W-:Y:S01]  /*f220*/  ISETP.NE.AND P3, PT, R109, 0x1, PT ;  /* 0x000000016d00780c */ /* 0x000fe20003f65270 */
[----:B------:R-:W-:Y:S01]  /*f230*/  BSSY.RECONVERGENT B1, `(.L_x_27282) ;  /* 0x000004b000017945 */ /* 0x000fe20003800200 */
[----:B------:R-:W-:Y:S02]  /*f240*/  IMAD.MOV.U32 R108, RZ, RZ, 0x2 ;  /* 0x00000002ff6c7424 */ /* 0x000fe400078e00ff */
[----:B------:R-:W-:Y:S01]  /*f250*/  FFMA.FTZ R9, R76, R117, 1.1641532182693481445e-10 ;  /* 0x2f0000004c097423 */ /* 0x000fe20000010075 */
[----:B------:R-:W-:-:S04]  /*f260*/  FMUL.FTZ R57, R57, R116 ;  /* 0x0000007439397220 */ /* 0x000fc80000410000 */
        /* <DEDUP_REMOVED lines=14> */
.L_x_27284:
        /* <DEDUP_REMOVED lines=13> */
.L_x_27286:
[----:B------:R-:W-:Y:S05]  /*f420*/  BSYNC.RECONVERGENT B2 ;  /* 0x0000000000027941 */ /* 0x000fea0003800200 */
.L_x_27285:
        /* <DEDUP_REMOVED lines=39> */
[----:B------:R-:W-:-:S05]  /*f6a0*/  IMAD.WIDE.U32 R76, R5, -0x2daee0ad, RZ ;  /* 0xd2511f53054c7825 */ /* 0x000fca00078e00ff */
[----:B------:R-:W-:Y:S01]  /*f6b0*/  LOP3.LUT R5, R108, UR34, R77, 0x96, !PT ;  /* 0x000000226c057c12 */ /* 0x000fe2000f8e964d */
[----:B------:R-:W-:Y:S01]  /*f6c0*/  IMAD.MOV.U32 R108, RZ, RZ, RZ ;  /* 0x000000ffff6c7224 */ /* 0x000fe200078e00ff */
[----:B------:R-:W-:-:S07]  /*f6d0*/  MOV R106, R76 ;  /* 0x0000004c006a7202 */ /* 0x000fce0000000f00 */
.L_x_27283:
[----:B------:R-:W-:Y:S05]  /*f6e0*/  BSYNC.RECONVERGENT B1 ;  /* 0x0000000000017941 */ /* 0x000fea0003800200 */
.L_x_27282:
[----:B------:R-:W-:Y:S01]  /*f6f0*/  I2FP.F32.U32 R76, R9 ;  /* 0x00000009004c7245 */ /* 0x000fe20000201000 */
[----:B------:R-:W-:Y:S01]  /*f700*/  FMUL.FTZ R77, R58, UR4 ;  /* 0x000000043a4d7c20 */ /* 0x000fe20008410000 */
[----:B------:R-:W-:Y:S01]  /*f710*/  ISETP.NE.AND P4, PT, R108, 0x1, PT ;  /* 0x000000016c00780c */ /* 0x000fe20003f85270 */
[----:B------:R-:W-:Y:S02]  /*f720*/  BSSY.RECONVERGENT B1, `(.L_x_27287) ;  /* 0x000004b000017945 */ /* 0x000fe40003800200 */
[----:B------:R-:W-:Y:S01]  /*f730*/  FFMA.FTZ R9, R76, R117, 1.1641532182693481445e-10 ;  /* 0x2f0000004c097423 */ /* 0x000fe20000010075 */
[----:B------:R-:W-:-:S04]  /*f740*/  FMUL.FTZ R77, R77, R116 ;  /* 0x000000744d4d7220 */ /* 0x000fc80000410000 */
        /* <DEDUP_REMOVED lines=15> */
.L_x_27289:
        /* <DEDUP_REMOVED lines=13> */
.L_x_27291:
[----:B------:R-:W-:Y:S05]  /*f910*/  BSYNC.RECONVERGENT B2 ;  /* 0x0000000000027941 */ /* 0x000fea0003800200 */
.L_x_27290:
[----:B------:R-:W-:Y:S01]  /*f920*/  LOP3.LUT R110, R11, UR9, R109, 0x96, !PT ;  /* 0x000000090b6e7c12 */ /* 0x000fe2000f8e966d */
[----:B------:R-:W-:-:S04]  /*f930*/  IMAD.WIDE.U32 R76, R21, -0x326172a9, RZ ;  /* 0xcd9e8d57154c7825 */ /* 0x000fc800078e00ff */
[----:B------:R-:W-:Y:S02]  /*f940*/  HFMA2 R9, -RZ, RZ, 0, 0 ;  /* 0x00000000ff097431 */ /* 0x000fe400000001ff */
        /* <DEDUP_REMOVED lines=40> */
.L_x_27288:
[----:B------:R-:W-:Y:S05]  /*fbd0*/  BSYNC.RECONVERGENT B1 ;  /* 0x0000000000017941 */ /* 0x000fea0003800200 */
.L_x_27287:
        /* <DEDUP_REMOVED lines=9> */
.L_x_27271:
        /* <DEDUP_REMOVED lines=16> */
.L_x_27295:
        /* <DEDUP_REMOVED lines=13> */
.L_x_27297:
[----:B------:R-:W-:Y:S05]  /*fe40*/  BSYNC.RECONVERGENT B2 ;  /* 0x0000000000027941 */ /* 0x000fea0003800200 */
.L_x_27296:
        /* <DEDUP_REMOVED lines=43> */
.L_x_27294:
[----:B------:R-:W-:Y:S05]  /*10100*/  BSYNC.RECONVERGENT B1 ;  /* 0x0000000000017941 */ /* 0x000fea0003800200 */
.L_x_27293:
        /* <DEDUP_REMOVED lines=8> */
[----:B------:R-:W-:-:S04]  /*10190*/  MOV R76, 0x2 ;  /* 0x00000002004c7802 */ /* 0x000fc80000000f00 */
[----:B0-----:R-:W-:Y:S01]  /*101a0*/  FSETP.LE.FTZ.AND P1, PT, R9, R18, PT ;  /* 0x000000120900720b */ /* 0x001fe20003f33000 */
[----:B------:R-:W-:Y:S02]  /*101b0*/  IMAD.MOV.U32 R9, RZ, RZ, R20 ;  /* 0x000000ffff097224 */ /* 0x000fe400078e0014 */
[----:B-1----:R-:W-:Y:S01]  /*101c0*/  FMUL.FTZ R112, R77, R110 ;  /* 0x0000006e4d707220 */ /* 0x002fe20000410000 */
        /* <DEDUP_REMOVED lines=9> */
.L_x_27300:
        /* <DEDUP_REMOVED lines=13> */
.L_x_27302:
[----:B------:R-:W-:Y:S05]  /*10330*/  BSYNC.RECONVERGENT B2 ;  /* 0x0000000000027941 */ /* 0x000fea0003800200 */
.L_x_27301:
        /* <DEDUP_REMOVED lines=43> */
.L_x_27299:
[----:B------:R-:W-:Y:S05]  /*105f0*/  BSYNC.RECONVERGENT B1 ;  /* 0x0000000000017941 */ /* 0x000fea0003800200 */
.L_x_27298:
[----:B------:R-:W-:Y:S01]  /*10600*/  ISETP.NE.AND P3, PT, R76, 0x1, PT ;  /* 0x000000014c00780c */ /* 0x000fe20003f65270 */
[----:B------:R-:W-:Y:S01]  /*10610*/  FMUL.FTZ R113, R57, UR4 ;  /* 0x0000000439717c20 */ /* 0x000fe20008410000 */
[----:B------:R-:W-:Y:S01]  /*10620*/  I2FP.F32.U32 R56, R9 ;  /* 0x0000000900387245 */ /* 0x000fe20000201000 */
[----:B------:R-:W-:Y:S01]  /*10630*/  BSSY.RECONVERGENT B1, `(.L_x_27303) ;  /* 0x0000048000017945 */ /* 0x000fe20003800200 */
[----:B------:R-:W-:Y:S02]  /*10640*/  IMAD.MOV.U32 R78, RZ, RZ, 0x2 ;  /* 0x00000002ff4e7424 */ /* 0x000fe400078e00ff */
[----:B------:R-:W-:Y:S01]  /*10650*/  FMUL.FTZ R113, R113, R110 ;  /* 0x0000006e71717220 */ /* 0x000fe20000410000 */
[----:B------:R-:W-:Y:S01]  /*10660*/  MOV R57, R20 ;  /* 0x0000001400397202 */ /* 0x000fe20000000f00 */
[----:B------:R-:W-:-:S05]  /*10670*/  FFMA.FTZ R9, R56, R111, 1.1641532182693481445e-10 ;  /* 0x2f00000038097423 */ /* 0x000fca000001006f */
        /* <DEDUP_REMOVED lines=10> */
.L_x_27305:
        /* <DEDUP_REMOVED lines=13> */
.L_x_27307:
[----:B------:R-:W-:Y:S05]  /*107f0*/  BSYNC.RECONVERGENT B2 ;  /* 0x0000000000027941 */ /* 0x000fea0003800200 */
.L_x_27306:
        /* <DEDUP_REMOVED lines=43> */
.L_x_27304:
[----:B------:R-:W-:Y:S05]  /*10ab0*/  BSYNC.RECONVERGENT B1 ;  /* 0x0000000000017941 */ /* 0x000fea0003800200 */
.L_x_27303:
[----:B------:R-:W-:Y:S01]  /*10ac0*/  ISETP.NE.AND P4, PT, R78, 0x1, PT ;  /* 0x000000014e00780c */ /* 0x000fe20003f85270 */
[----:B------:R-:W-:Y:S01]  /*10ad0*/  FMUL.FTZ R77, R58, UR4 ;  /* 0x000000043a4d7c20 */ /* 0x000fe20008410000 */
[----:B------:R-:W-:Y:S01]  /*10ae0*/  I2FP.F32.U32 R56, R57 ;  /* 0x0000003900387245 */ /* 0x000fe20000201000 */
[----:B------:R-:W-:Y:S01]  /*10af0*/  BSSY.RECONVERGENT B1, `(.L_x_27308) ;  /* 0x0000048000017945 */ /* 0x000fe20003800200 */
[----:B------:R-:W-:Y:S02]  /*10b00*/  HFMA2 R9, -RZ, RZ, 0, 1.1920928955078125e-07 ;  /* 0x00000002ff097431 */ /* 0x000fe400000001ff */
[----:B------:R-:W-:Y:S01]  /*10b10*/  FMUL.FTZ R58, R77, R110 ;  /* 0x0000006e4d3a7220 */ /* 0x000fe20000410000 */
[----:B------:R-:W-:Y:S02]  /*10b20*/  IMAD.MOV.U32 R76, RZ, RZ, R20 ;  /* 0x000000ffff4c7224 */ /* 0x000fe400078e0014 */
[----:B------:R-:W-:-:S05]  /*10b30*/  FFMA.FTZ R57, R56, R111, 1.1641532182693481445e-10 ;  /* 0x2f00000038397423 */ /* 0x000fca000001006f */
        /* <DEDUP_REMOVED lines=10> */
.L_x_27310:
        /* <DEDUP_REMOVED lines=13> */
.L_x_27312:
[----:B------:R-:W-:Y:S05]  /*10cb0*/  BSYNC.RECONVERGENT B2 ;  /* 0x0000000000027941 */ /* 0x000fea0003800200 */
.L_x_27311:
        /* <DEDUP_REMOVED lines=43> */
.L_x_27309:
[----:B------:R-:W-:Y:S05]  /*10f70*/  BSYNC.RECONVERGENT B1 ;  /* 0x0000000000017941 */ /* 0x000fea0003800200 */
.L_x_27308:
        /* <DEDUP_REMOVED lines=10> */
.L_x_27292:
[----:B------:R-:W0:Y:S01]  /*11020*/  LDC.64 R78, c[0x0][0x3a8] ;  /* 0x0000ea00ff4e7b82 */ /* 0x000e220000000a00 */
[----:B------:R-:W-:Y:S02]  /*11030*/  SEL R18, RZ, 0x1000000, !P4 ;  /* 0x01000000ff127807 */ /* 0x000fe40006000000 */
[----:B------:R-:W-:Y:S02]  /*11040*/  SEL R109, RZ, 0x10000, !P3 ;  /* 0x00010000ff6d7807 */ /* 0x000fe40005800000 */
[----:B------:R-:W-:-:S03]  /*11050*/  SEL R108, RZ, 0x100, !P2 ;  /* 0x00000100ff6c7807 */ /* 0x000fc60005000000 */
[----:B------:R-:W1:Y:S01]  /*11060*/  LDC.64 R76, c[0x0][0x3b0] ;  /* 0x0000ec00ff4c7b82 */ /* 0x000e620000000a00 */
[----:B------:R-:W-:Y:S02]  /*11070*/  IADD3 R18, PT, PT, R108, R18, R109 ;  /* 0x000000126c127210 */ /* 0x000fe40007ffe06d */
[----:B------:R-:W-:-:S05]  /*11080*/  SEL R109, RZ, 0x1, !P1 ;  /* 0x00000001ff6d7807 */ /* 0x000fca0004800000 */
[----:B------:R-:W-:Y:S01]  /*11090*/  IMAD.IADD R109, R18, 0x1, R109 ;  /* 0x00000001126d7824 */ /* 0x000fe200078e026d */
[----:B------:R-:W-:Y:S01]  /*110a0*/  MOV R18, R106 ;  /* 0x0000006a00127202 */ /* 0x000fe20000000f00 */
[----:B0-----:R-:W-:-:S05]  /*110b0*/  IMAD.WIDE.U32 R78, R95, 0x10, R78 ;  /* 0x000000105f4e7825 */ /* 0x001fca00078e004e */
[----:B------:R2:W-:Y:S01]  /*110c0*/  STG.E.128 desc[UR6][R78.64], R56 ;  /* 0x000000384e007986 */ /* 0x0005e2000c101d06 */
[----:B-1----:R-:W-:-:S04]  /*110d0*/  IMAD.WIDE.U32 R76, R95, 0x4, R76 ;  /* 0x000000045f4c7825 */ /* 0x002fc800078e004c */
[----:B------:R-:W-:Y:S01]  /*110e0*/  VIADD R95, R95, 0x80 ;  /* 0x000000805f5f7836 */ /* 0x000fe20000000000 */
[----:B------:R2:W-:Y:S06]  /*110f0*/  STG.E desc[UR6][R76.64], R109 ;  /* 0x0000006d4c007986 */ /* 0x0005ec000c101906 */
.L_x_27270:
[----:B------:R-:W-:Y:S05]  /*11100*/  BSYNC.RECONVERGENT B0 ;  /* 0x0000000000007941 */ /* 0x000fea0003800200 */
.L_x_27269:
        /* <DEDUP_REMOVED lines=10> */
[----:B0-2---:R-:W0:Y:S02]  /*111b0*/  LDC.64 R76, c[0x0][0x3a0] ;  /* 0x0000e800ff4c7b82 */ /* 0x005e240000000a00 */
        /* <DEDUP_REMOVED lines=18> */
.L_x_27318:
        /* <DEDUP_REMOVED lines=13> */
.L_x_27320:
[----:B------:R-:W-:Y:S05]  /*113b0*/  BSYNC.RECONVERGENT B2 ;  /* 0x0000000000027941 */ /* 0x000fea0003800200 */
.L_x_27319:
        /* <DEDUP_REMOVED lines=38> */
[----:B------:R-:W-:Y:S01]  /*11620*/  IMAD.WIDE.U32 R110, R111, -0x2daee0ad, RZ ;  /* 0xd2511f536f6e7825 */ /* 0x000fe200078e00ff */
[----:B------:R-:W-:-:S04]  /*11630*/  MOV R20, R112 ;  /* 0x0000007000147202 */ /* 0x000fc80000000f00 */
[----:B------:R-:W-:Y:S01]  /*11640*/  LOP3.LUT R5, R108, UR34, R111, 0x96, !PT ;  /* 0x000000226c057c12 */ /* 0x000fe2000f8e966f */
[----:B------:R-:W-:-:S07]  /*11650*/  HFMA2 R108, -RZ, RZ, 0, 0 ;  /* 0x00000000ff6c7431 */ /* 0x000fce00000001ff */
.L_x_27317:
[----:B------:R-:W-:Y:S05]  /*11660*/  BSYNC.RECONVERGENT B1 ;  /* 0x0000000000017941 */ /* 0x000fea0003800200 */
.L_x_27316:
[----:B------:R-:W0:Y:S01]  /*11670*/  LDC R18, c[0x0][0x408] ;  /* 0x00010200ff127b82 */ /* 0x000e220000000800 */
[----:B------:R-:W-:Y:S01]  /*11680*/  I2FP.F32.U32 R9, R109 ;  /* 0x0000006d00097245 */ /* 0x000fe20000201000 */
[----:B------:R-:W-:Y:S02]  /*11690*/  IMAD.MOV.U32 R118, RZ, RZ, 0x2f800000 ;  /* 0x2f800000ff767424 */ /* 0x000fe400078e00ff */
[----:B-----5:R-:W-:Y:S01]  /*116a0*/  FMUL.FTZ R109, R60, UR4 ;  /* 0x000000043c6d7c20 */ /* 0x020fe20008410000 */
[----:B------:R-:W-:Y:S01]  /*116b0*/  ISETP.NE.AND P2, PT, R108, 0x1, PT ;  /* 0x000000016c00780c */ /* 0x000fe20003f45270 */
[----:B------:R-:W-:Y:S01]  /*116c0*/  BSSY.RECONVERGENT B1, `(.L_x_27321) ;  /* 0x000004c000017945 */ /* 0x000fe20003800200 */
[----:B------:R-:W-:Y:S01]  /*116d0*/  FFMA.FTZ R60, R9, R118, 1.1641532182693481445e-10 ;  /* 0x2f000000093c7423 */ /* 0x000fe20000010076 */
[----:B------:R-:W-:Y:S01]  /*116e0*/  IMAD.MOV.U32 R9, RZ, RZ, R20 ;  /* 0x000000ffff097224 */ /* 0x000fe200078e0014 */
[----:B------:R-:W1:Y:S01]  /*116f0*/  LDC R111, c[0x0][0x404] ;  /* 0x00010100ff6f7b82 */ /* 0x000e620000000800 */
[----:B0-----:R-:W-:-:S02]  /*11700*/  FMUL.FTZ R109, R109, R18 ;  /* 0x000000126d6d7220 */ /* 0x001fc40000410000 */
[----:B-1----:R-:W-:-:S04]  /*11710*/  FSETP.GTU.FTZ.AND P1, PT, R60, R111, PT ;  /* 0x0000006f3c00720b */ /* 0x002fc80003f3c000 */
        /* <DEDUP_REMOVED lines=13> */
.L_x_27323:
        /* <DEDUP_REMOVED lines=13> */
.L_x_27325:
[----:B------:R-:W-:Y:S05]  /*118c0*/  BSYNC.RECONVERGENT B2 ;  /* 0x0000000000027941 */ /* 0x000fea0003800200 */
.L_x_27324:
        /* <DEDUP_REMOVED lines=43> */
.L_x_27322:
[----:B------:R-:W-:Y:S05]  /*11b80*/  BSYNC.RECONVERGENT B1 ;  /* 0x0000000000017941 */ /* 0x000fea0003800200 */
.L_x_27321:
[----:B------:R-:W-:Y:S01]  /*11b90*/  I2FP.F32.U32 R9, R9 ;  /* 0x0000000900097245 */ /* 0x000fe20000201000 */
[----:B------:R-:W-:Y:S01]  /*11ba0*/  FMUL.FTZ R61, R61, UR4 ;  /* 0x000000043d3d7c20 */ /* 0x000fe20008410000 */
[----:B------:R-:W-:Y:S01]  /*11bb0*/  ISETP.NE.AND P3, PT, R109, 0x1, PT ;  /* 0x000000016d00780c */ /* 0x000fe20003f65270 */
[----:B------:R-:W-:Y:S02]  /*11bc0*/  BSSY.RECONVERGENT B1, `(.L_x_27326) ;  /* 0x000004b000017945 */ /* 0x000fe40003800200 */
[----:B------:R-:W-:Y:S01]  /*11bd0*/  FFMA.FTZ R76, R9, R118, 1.1641532182693481445e-10 ;  /* 0x2f000000094c7423 */ /* 0x000fe20000010076 */
[----:B------:R-:W-:Y:S01]  /*11be0*/  FMUL.FTZ R61, R61, R18 ;  /* 0x000000123d3d7220 */ /* 0x000fe20000410000 */
[----:B------:R-:W-:-:S03]  /*11bf0*/  MOV R9, R20 ;  /* 0x0000001400097202 */ /* 0x000fc60000000f00 */
        /* <DEDUP_REMOVED lines=14> */
.L_x_27328:
        /* <DEDUP_REMOVED lines=13> */
.L_x_27330:
[----:B------:R-:W-:Y:S05]  /*11db0*/  BSYNC.RECONVERGENT B2 ;  /* 0x0000000000027941 */ /* 0x000fea0003800200 */
.L_x_27329:
        /* <DEDUP_REMOVED lines=39> */
[----:B------:R-:W-:-:S03]  /*12030*/  IMAD.WIDE.U32 R76, R5, -0x2daee0ad, RZ ;  /* 0xd2511f53054c7825 */ /* 0x000fc600078e00ff */
[----:B------:R-:W-:Y:S01]  /*12040*/  MOV R110, R76 ;  /* 0x0000004c006e7202 */ /* 0x000fe20000000f00 */
[----:B------:R-:W-:Y:S01]  /*12050*/  IMAD.MOV.U32 R76, RZ, RZ, RZ ;  /* 0x000000ffff4c7224 */ /* 0x000fe200078e00ff */
[----:B------:R-:W-:-:S07]  /*12060*/  LOP3.LUT R5, R108, UR34, R77, 0x96, !PT ;  /* 0x000000226c057c12 */ /* 0x000fce000f8e964d */
.L_x_27327:
[----:B------:R-:W-:Y:S05]  /*12070*/  BSYNC.RECONVERGENT B1 ;  /* 0x0000000000017941 */ /* 0x000fea0003800200 */
.L_x_27326:
[----:B------:R-:W-:Y:S01]  /*12080*/  I2FP.F32.U32 R9, R9 ;  /* 0x0000000900097245 */ /* 0x000fe20000201000 */
[----:B------:R-:W-:Y:S01]  /*12090*/  FMUL.FTZ R77, R62, UR4 ;  /* 0x000000043e4d7c20 */ /* 0x000fe20008410000 */
[----:B------:R-:W-:Y:S01]  /*120a0*/  ISETP.NE.AND P4, PT, R76, 0x1, PT ;  /* 0x000000014c00780c */ /* 0x000fe20003f85270 */
[----:B------:R-:W-:Y:S02]  /*120b0*/  BSSY.RECONVERGENT B1, `(.L_x_27331) ;  /* 0x000004b000017945 */ /* 0x000fe40003800200 */
[----:B------:R-:W-:Y:S01]  /*120c0*/  FFMA.FTZ R62, R9, R118, 1.1641532182693481445e-10 ;  /* 0x2f000000093e7423 */ /* 0x000fe20000010076 */
[----:B------:R-:W-:Y:S01]  /*120d0*/  FMUL.FTZ R77, R77, R18 ;  /* 0x000000124d4d7220 */ /* 0x000fe20000410000 */
[----:B------:R-:W-:-:S03]  /*120e0*/  HFMA2 R9, -RZ, RZ, 0, 1.1920928955078125e-07 ;  /* 0x00000002ff097431 */ /* 0x000fc600000001ff */
        /* <DEDUP_REMOVED lines=14> */
.L_x_27333:
        /* <DEDUP_REMOVED lines=13> */
.L_x_27335:
[----:B------:R-:W-:Y:S05]  /*122a0*/  BSYNC.RECONVERGENT B2 ;  /* 0x0000000000027941 */ /* 0x000fea0003800200 */
.L_x_27334:
        /* <DEDUP_REMOVED lines=43> */
.L_x_27332:
[----:B------:R-:W-:Y:S05]  /*12560*/  BSYNC.RECONVERGENT B1 ;  /* 0x0000000000017941 */ /* 0x000fea0003800200 */
.L_x_27331:
        /* <DEDUP_REMOVED lines=9> */
.L_x_27315:
        /* <DEDUP_REMOVED lines=16> */
.L_x_27339:
        /* <DEDUP_REMOVED lines=13> */
.L_x_27341:
[----:B------:R-:W-:Y:S05]  /*127d0*/  BSYNC.RECONVERGENT B2 ;  /* 0x0000000000027941 */ /* 0x000fea0003800200 */
.L_x_27340:
        /* <DEDUP_REMOVED lines=42> */
.L_x_27338:
[----:B------:R-:W-:Y:S05]  /*12a80*/  BSYNC.RECONVERGENT B1 ;  /* 0x0000000000017941 */ /* 0x000fea0003800200 */
.L_x_27337:
[----:B------:R-:W0:Y:S01]  /*12a90*/  LDC R18, c[0x0][0x408] ;  /* 0x00010200ff127b82 */ /* 0x000e220000000800 */
[----:B------:R-:W-:Y:S01]  /*12aa0*/  HFMA2 R112, -RZ, RZ, 0.1171875, 0 ;  /* 0x2f800000ff707431 */ /* 0x000fe200000001ff */
[----:B------:R-:W-:Y:S01]  /*12ab0*/  ISETP.NE.AND P2, PT, R77, 0x1, PT ;  /* 0x000000014d00780c */ /* 0x000fe20003f45270 */
[----:B-----5:R-:W-:Y:S01]  /*12ac0*/  FMUL.FTZ R113, R60, UR4 ;  /* 0x000000043c717c20 */ /* 0x020fe20008410000 */
[----:B------:R-:W-:Y:S01]  /*12ad0*/  I2FP.F32.U32 R9, R76 ;  /* 0x0000004c00097245 */ /* 0x000fe20000201000 */
[----:B------:R-:W-:Y:S01]  /*12ae0*/  BSSY.RECONVERGENT B1, `(.L_x_27342) ;  /* 0x0000049000017945 */ /* 0x000fe20003800200 */
[----:B------:R-:W-:Y:S02]  /*12af0*/  IMAD.MOV.U32 R76, RZ, RZ, 0x2 ;  /* 0x00000002ff4c7424 */ /* 0x000fe400078e00ff */
[----:B------:R-:W1:Y:S01]  /*12b00*/  LDC R111, c[0x0][0x404] ;  /* 0x00010100ff6f7b82 */ /* 0x000e620000000800 */
[----:B------:R-:W-:Y:S01]  /*12b10*/  FFMA.FTZ R60, R9, R112, 1.1641532182693481445e-10 ;  /* 0x2f000000093c7423 */ /* 0x000fe20000010070 */
[----:B------:R-:W-:Y:S01]  /*12b20*/  MOV R9, R20 ;  /* 0x0000001400097202 */ /* 0x000fe20000000f00 */
[----:B0-----:R-:W-:-:S03]  /*12b30*/  FMUL.FTZ R113, R113, R18 ;  /* 0x0000001271717220 */ /* 0x001fc60000410000 */
[----:B-1----:R-:W-:Y:S01]  /*12b40*/  FSETP.LE.FTZ.AND P1, PT, R60, R111, PT ;  /* 0x0000006f3c00720b */ /* 0x002fe20003f33000 */
        /* <DEDUP_REMOVED lines=9> */
.L_x_27344:
        /* <DEDUP_REMOVED lines=13> */
.L_x_27346:
[----:B------:R-:W-:Y:S05]  /*12cb0*/  BSYNC.RECONVERGENT B2 ;  /* 0x0000000000027941 */ /* 0x000fea0003800200 */
.L_x_27345:
        /* <DEDUP_REMOVED lines=43> */
.L_x_27343:
[----:B------:R-:W-:Y:S05]  /*12f70*/  BSYNC.RECONVERGENT B1 ;  /* 0x0000000000017941 */ /* 0x000fea0003800200 */
.L_x_27342:
[----:B------:R-:W-:Y:S01]  /*12f80*/  ISETP.NE.AND P3, PT, R76, 0x1, PT ;  /* 0x000000014c00780c */ /* 0x000fe20003f65270 */
[----:B------:R-:W-:Y:S01]  /*12f90*/  FMUL.FTZ R61, R61, UR4 ;  /* 0x000000043d3d7c20 */ /* 0x000fe20008410000 */
[----:B------:R-:W-:Y:S01]  /*12fa0*/  I2FP.F32.U32 R9, R9 ;  /* 0x0000000900097245 */ /* 0x000fe20000201000 */
[----:B------:R-:W-:Y:S01]  /*12fb0*/  BSSY.RECONVERGENT B1, `(.L_x_27347) ;  /* 0x0000048000017945 */ /* 0x000fe20003800200 */
[----:B------:R-:W-:Y:S02]  /*12fc0*/  HFMA2 R77, -RZ, RZ, 0, 1.1920928955078125e-07 ;  /* 0x00000002ff4d7431 */ /* 0x000fe400000001ff */
[----:B------:R-:W-:Y:S01]  /*12fd0*/  FMUL.FTZ R116, R61, R18 ;  /* 0x000000123d747220 */ /* 0x000fe20000410000 */
[----:B------:R-:W-:Y:S01]  /*12fe0*/  FFMA.FTZ R60, R9, R112, 1.1641532182693481445e-10 ;  /* 0x2f000000093c7423 */ /* 0x000fe20000010070 */
[----:B------:R-:W-:-:S04]  /*12ff0*/  IMAD.MOV.U32 R9, RZ, RZ, R20 ;  /* 0x000000ffff097224 */ /* 0x000fc800078e0014 */
        /* <DEDUP_REMOVED lines=10> */
.L_x_27349:
        /* <DEDUP_REMOVED lines=13> */
.L_x_27351:
[----:B------:R-:W-:Y:S05]  /*13170*/  BSYNC.RECONVERGENT B2 ;  /* 0x0000000000027941 */ /* 0x000fea0003800200 */
.L_x_27350:
        /* <DEDUP_REMOVED lines=43> */
.L_x_27348:
[----:B------:R-:W-:Y:S05]  /*13430*/  BSYNC.RECONVERGENT B1 ;  /* 0x0000000000017941 */ /* 0x000fea0003800200 */
.L_x_27347:
[----:B------:R-:W-:Y:S01]  /*13440*/  ISETP.NE.AND P4, PT, R77, 0x1, PT ;  /* 0x000000014d00780c */ /* 0x000fe20003f85270 */
[----:B------:R-:W-:Y:S01]  /*13450*/  FMUL.FTZ R61, R62, UR4 ;  /* 0x000000043e3d7c20 */ /* 0x000fe20008410000 */
[----:B------:R-:W-:Y:S01]  /*13460*/  I2FP.F32.U32 R9, R9 ;  /* 0x0000000900097245 */ /* 0x000fe20000201000 */
[----:B------:R-:W-:Y:S02]  /*13470*/  BSSY.RECONVERGENT B1, `(.L_x_27352) ;  /* 0x0000048000017945 */ /* 0x000fe40003800200 */
[----:B------:R-:W-:Y:S01]  /*13480*/  FMUL.FTZ R62, R61, R18 ;  /* 0x000000123d3e7220 */ /* 0x000fe20000410000 */
[----:B------:R-:W-:Y:S01]  /*13490*/  MOV R61, R20 ;  /* 0x00000014003d7202 */ /* 0x000fe20000000f00 */
[----:B------:R-:W-:Y:S01]  /*134a0*/  FFMA.FTZ R60, R9, R112, 1.1641532182693481445e-10 ;  /* 0x2f000000093c7423 */ /* 0x000fe20000010070 */
[----:B------:R-:W-:-:S04]  /*134b0*/  IMAD.MOV.U32 R9, RZ, RZ, 0x2 ;  /* 0x00000002ff097424 */ /* 0x000fc800078e00ff */
        /* <DEDUP_REMOVED lines=10> */
.L_x_27354:
        /* <DEDUP_REMOVED lines=13> */
.L_x_27356:
[----:B------:R-:W-:Y:S05]  /*13630*/  BSYNC.RECONVERGENT B2 ;  /* 0x0000000000027941 */ /* 0x000fea0003800200 */
.L_x_27355:
        /* <DEDUP_REMOVED lines=43> */
.L_x_27353:
[----:B------:R-:W-:Y:S05]  /*138f0*/  BSYNC.RECONVERGENT B1 ;  /* 0x0000000000017941 */ /* 0x000fea0003800200 */
.L_x_27352:
        /* <DEDUP_REMOVED lines=10> */
.L_x_27336:
[----:B------:R-:W0:Y:S01]  /*139a0*/  LDC.64 R78, c[0x0][0x3a8] ;  /* 0x0000ea00ff4e7b82 */ /* 0x000e220000000a00 */
[----:B------:R-:W-:Y:S02]  /*139b0*/  SEL R18, RZ, 0x1000000, !P4 ;  /* 0x01000000ff127807 */ /* 0x000fe40006000000 */
[----:B------:R-:W-:Y:S02]  /*139c0*/  SEL R109, RZ, 0x10000, !P3 ;  /* 0x00010000ff6d7807 */ /* 0x000fe40005800000 */
[----:B------:R-:W-:Y:S02]  /*139d0*/  SEL R108, RZ, 0x100, !P2 ;  /* 0x00000100ff6c7807 */ /* 0x000fe40005000000 */
[----:B------:R-:W-:Y:S01]  /*139e0*/  SEL R111, RZ, 0x1, !P1 ;  /* 0x00000001ff6f7807 */ /* 0x000fe20004800000 */
[----:B------:R-:W1:Y:S01]  /*139f0*/  LDC.64 R76, c[0x0][0x3b0] ;  /* 0x0000ec00ff4c7b82 */ /* 0x000e620000000a00 */
[----:B------:R-:W-:-:S04]  /*13a00*/  IADD3 R18, PT, PT, R108, R18, R109 ;  /* 0x000000126c127210 */ /* 0x000fc80007ffe06d */
[----:B------:R-:W-:Y:S01]  /*13a10*/  IADD3 R111, PT, PT, R18, R111, RZ ;  /* 0x0000006f126f7210 */ /* 0x000fe20007ffe0ff */
[----:B------:R-:W-:Y:S02]  /*13a20*/  IMAD.MOV.U32 R18, RZ, RZ, R110 ;  /* 0x000000ffff127224 */ /* 0x000fe400078e006e */
[----:B0-----:R-:W-:-:S05]  /*13a30*/  IMAD.WIDE.U32 R78, R95, 0x10, R78 ;  /* 0x000000105f4e7825 */ /* 0x001fca00078e004e */
[----:B------:R3:W-:Y:S01]  /*13a40*/  STG.E.128 desc[UR6][R78.64], R60 ;  /* 0x0000003c4e007986 */ /* 0x0007e2000c101d06 */
[C---:B-1----:R-:W-:Y:S01]  /*13a50*/  IMAD.WIDE.U32 R76, R95.reuse, 0x4, R76 ;  /* 0x000000045f4c7825 */ /* 0x042fe200078e004c */
[----:B------:R-:W-:-:S04]  /*13a60*/  IADD3 R95, PT, PT, R95, 0x80, RZ ;  /* 0x000000805f5f7810 */ /* 0x000fc80007ffe0ff */
[----:B------:R3:W-:Y:S03]  /*13a70*/  STG.E desc[UR6][R76.64], R111 ;  /* 0x0000006f4c007986 */ /* 0x0007e6000c101906 */
.L_x_27314:
[----:B------:R-:W-:Y:S05]  /*13a80*/  BSYNC.RECONVERGENT B0 ;  /* 0x0000000000007941 */ /* 0x000fea0003800200 */
.L_x_27313:
        /* <DEDUP_REMOVED lines=10> */
[----:B0-23--:R-:W0:Y:S02]  /*13b30*/  LDC.64 R76, c[0x0][0x3a0] ;  /* 0x0000e800ff4c7b82 */ /* 0x00de240000000a00 */
        /* <DEDUP_REMOVED lines=18> */
.L_x_27362:
        /* <DEDUP_REMOVED lines=13> */
.L_x_27364:
[----:B------:R-:W-:Y:S05]  /*13d30*/  BSYNC.RECONVERGENT B2 ;  /* 0x0000000000027941 */ /* 0x000fea0003800200 */
.L_x_27363:
        /* <DEDUP_REMOVED lines=34> */
[----:B------:R-:W-:-:S04]  /*13f60*/  MOV R111, R18 ;  /* 0x00000012006f7202 */ /* 0x000fc80000000f00 */
[----:B------:R-:W-:Y:S01]  /*13f70*/  LOP3.LUT R113, R116, UR31, R113, 0x96, !PT ;  /* 0x0000001f74717c12 */ /* 0x000fe2000f8e9671 */
[----:B------:R-:W-:-:S04]  /*13f80*/  IMAD.WIDE.U32 R116, R117, -0x326172a9, RZ ;  /* 0xcd9e8d5775747825 */ /* 0x000fc800078e00ff */
[----:B------:R-:W-:Y:S01]  /*13f90*/  IMAD.MOV.U32 R20, RZ, RZ, R116 ;  /* 0x000000ffff147224 */ /* 0x000fe200078e0074 */
[----:B------:R-:W-:Y:S01]  /*13fa0*/  LOP3.LUT R6, R112, UR33, R117, 0x96, !PT ;  /* 0x0000002170067c12 */ /* 0x000fe2000f8e9675 */
[----:B------:R-:W-:-:S05]  /*13fb0*/  IMAD.WIDE.U32 R112, R113, -0x2daee0ad, RZ ;  /* 0xd2511f5371707825 */ /* 0x000fca00078e00ff */
[----:B------:R-:W-:Y:S01]  /*13fc0*/  LOP3.LUT R5, R110, UR34, R113, 0x96, !PT ;  /* 0x000000226e057c12 */ /* 0x000fe2000f8e9671 */
[----:B------:R-:W-:-:S07]  /*13fd0*/  IMAD.MOV.U32 R110, RZ, RZ, RZ ;  /* 0x000000ffff6e7224 */ /* 0x000fce00078e00ff */
.L_x_27361:
[----:B------:R-:W-:Y:S05]  /*13fe0*/  BSYNC.RECONVERGENT B1 ;  /* 0x0000000000017941 */ /* 0x000fea0003800200 */
.L_x_27360:
[----:B------:R-:W0:Y:S01]  /*13ff0*/  LDC R18, c[0x0][0x408] ;  /* 0x00010200ff127b82 */ /* 0x000e220000000800 */
[----:B------:R-:W-:Y:S01]  /*14000*/  HFMA2 R113, -RZ, RZ, 0.1171875, 0 ;  /* 0x2f800000ff717431 */ /* 0x000fe200000001ff */
[----:B------:R-:W-:Y:S01]  /*14010*/  I2FP.F32.U32 R116, R111 ;  /* 0x0000006f00747245 */ /* 0x000fe20000201000 */
[----:B-----5:R-:W-:Y:S01]  /*14020*/  FMUL.FTZ R9, R64, UR4 ;  /* 0x0000000440097c20 */ /* 0x020fe20008410000 */
[----:B------:R-:W-:Y:S01]  /*14030*/  ISETP.NE.AND P2, PT, R110, 0x1, PT ;  /* 0x000000016e00780c */ /* 0x000fe20003f45270 */
[----:B------:R-:W-:Y:S01]  /*14040*/  BSSY.RECONVERGENT B1, `(.L_x_27365) ;  /* 0x000004c000017945 */ /* 0x000fe20003800200 */
[----:B------:R-:W-:Y:S02]  /*14050*/  IMAD.MOV.U32 R111, RZ, RZ, 0x2 ;  /* 0x00000002ff6f7424 */ /* 0x000fe400078e00ff */
[----:B------:R-:W1:Y:S01]  /*14060*/  LDC R109, c[0x0][0x404] ;  /* 0x00010100ff6d7b82 */ /* 0x000e620000000800 */
[----:B------:R-:W-:Y:S01]  /*14070*/  FFMA.FTZ R116, R116, R113, 1.1641532182693481445e-10 ;  /* 0x2f00000074747423 */ /* 0x000fe20000010071 */
[----:B0-----:R-:W-:-:S04]  /*14080*/  FMUL.FTZ R9, R9, R18 ;  /* 0x0000001209097220 */ /* 0x001fc80000410000 */
[----:B-1----:R-:W-:-:S04]  /*14090*/  FSETP.GTU.FTZ.AND P1, PT, R116, R109, PT ;  /* 0x0000006d7400720b */ /* 0x002fc80003f3c000 */
        /* <DEDUP_REMOVED lines=13> */
.L_x_27367:
        /* <DEDUP_REMOVED lines=13> */
.L_x_27369:
[----:B------:R-:W-:Y:S05]  /*14240*/  BSYNC.RECONVERGENT B2 ;  /* 0x0000000000027941 */ /* 0x000fea0003800200 */
.L_x_27368:
        /* <DEDUP_REMOVED lines=43> */
.L_x_27366:
[----:B------:R-:W-:Y:S05]  /*14500*/  BSYNC.RECONVERGENT B1 ;  /* 0x0000000000017941 */ /* 0x000fea0003800200 */
.L_x_27365:
[----:B------:R-:W-:Y:S01]  /*14510*/  I2FP.F32.U32 R76, R9 ;  /* 0x00000009004c7245 */ /* 0x000fe20000201000 */
[----:B------:R-:W-:Y:S01]  /*14520*/  FMUL.FTZ R65, R65, UR4 ;  /* 0x0000000441417c20 */ /* 0x000fe20008410000 */
[----:B------:R-:W-:Y:S01]  /*14530*/  ISETP.NE.AND P3, PT, R111, 0x1, PT ;  /* 0x000000016f00780c */ /* 0x000fe20003f65270 */
[----:B------:R-:W-:Y:S01]  /*14540*/  BSSY.RECONVERGENT B1, `(.L_x_27370) ;  /* 0x000004b000017945 */ /* 0x000fe20003800200 */
[----:B------:R-:W-:Y:S02]  /*14550*/  HFMA2 R110, -RZ, RZ, 0, 1.1920928955078125e-07 ;  /* 0x00000002ff6e7431 */ /* 0x000fe400000001ff */
[----:B------:R-:W-:Y:S01]  /*14560*/  FFMA.FTZ R76, R76, R113, 1.1641532182693481445e-10 ;  /* 0x2f0000004c4c7423 */ /* 0x000fe20000010071 */
[----:B------:R-:W-:Y:S01]  /*14570*/  FMUL.FTZ R65, R65, R18 ;  /* 0x0000001241417220 */ /* 0x000fe20000410000 */
[----:B------:R-:W-:-:S03]  /*14580*/  IMAD.MOV.U32 R9, RZ, RZ, R20 ;  /* 0x000000ffff097224 */ /* 0x000fc600078e0014 */
        /* <DEDUP_REMOVED lines=13> */
.L_x_27372:
        /* <DEDUP_REMOVED lines=13> */
.L_x_27374:
[----:B------:R-:W-:Y:S05]  /*14730*/  BSYNC.RECONVERGENT B2 ;  /* 0x0000000000027941 */ /* 0x000fea0003800200 */
.L_x_27373:
        /* <DEDUP_REMOVED lines=43> */
.L_x_27371:
[----:B------:R-:W-:Y:S05]  /*149f0*/  BSYNC.RECONVERGENT B1 ;  /* 0x0000000000017941 */ /* 0x000fea0003800200 */
.L_x_27370:
[----:B------:R-:W-:Y:S01]  /*14a00*/  I2FP.F32.U32 R76, R9 ;  /* 0x00000009004c7245 */ /* 0x000fe20000201000 */
[----:B------:R-:W-:Y:S01]  /*14a10*/  FMUL.FTZ R9, R66, UR4 ;  /* 0x0000000442097c20 */ /* 0x000fe20008410000 */
[----:B------:R-:W-:Y:S01]  /*14a20*/  ISETP.NE.AND P4, PT, R110, 0x1, PT ;  /* 0x000000016e00780c */ /* 0x000fe20003f85270 */
[----:B------:R-:W-:Y:S01]  /*14a30*/  BSSY.RECONVERGENT B1, `(.L_x_27375) ;  /* 0x000004b000017945 */ /* 0x000fe20003800200 */
[----:B------:R-:W-:Y:S01]  /*14a40*/  MOV R77, R20 ;  /* 0x00000014004d7202 */ /* 0x000fe20000000f00 */
        /* <DEDUP_REMOVED lines=16> */
.L_x_27377:
        /* <DEDUP_REMOVED lines=13> */
.L_x_27379:
[----:B------:R-:W-:Y:S05]  /*14c20*/  BSYNC.RECONVERGENT B2 ;  /* 0x0000000000027941 */ /* 0x000fea0003800200 */
.L_x_27378:
        /* <DEDUP_REMOVED lines=41> */
[----:B------:R-:W-:Y:S01]  /*14ec0*/  IMAD.MOV.U32 R77, RZ, RZ, R112 ;  /* 0x000000ffff4d7224 */ /* 0x000fe200078e0070 */
[----:B------:R-:W-:-:S07]  /*14ed0*/  MOV R112, R76 ;  /* 0x0000004c00707202 */ /* 0x000fce0000000f00 */
.L_x_27376:
[----:B------:R-:W-:Y:S05]  /*14ee0*/  BSYNC.RECONVERGENT B1 ;  /* 0x0000000000017941 */ /* 0x000fea0003800200 */
.L_x_27375:
        /* <DEDUP_REMOVED lines=9> */
.L_x_27359:
[----:B------:R-:W-:Y:S01]  /*14f80*/  ISETP.NE.AND P1, PT, R9, 0x1, PT ;  /* 0x000000010900780c */ /* 0x000fe20003f25270 */
[----:B------:R-:W-:Y:S01]  /*14f90*/  BSSY.RECONVERGENT B1, `(.L_x_27381) ;  /* 0x0000047000017945 */ /* 0x000fe20003800200 */
[----:B0-23--:R-:W-:Y:S02]  /*14fa0*/  HFMA2 R77, -RZ, RZ, 0, 1.1920928955078125e-07 ;  /* 0x00000002ff4d7431 */ /* 0x00dfe400000001ff */
        /* <DEDUP_REMOVED lines=13> */
.L_x_27383:
        /* <DEDUP_REMOVED lines=13> */
.L_x_27385:
[----:B------:R-:W-:Y:S05]  /*15150*/  BSYNC.RECONVERGENT B2 ;  /* 0x0000000000027941 */ /* 0x000fea0003800200 */
.L_x_27384:
        /* <DEDUP_REMOVED lines=42> */
.L_x_27382:
[----:B------:R-:W-:Y:S05]  /*15400*/  BSYNC.RECONVERGENT B1 ;  /* 0x0000000000017941 */ /* 0x000fea0003800200 */
.L_x_27381:
[----:B------:R-:W0:Y:S01]  /*15410*/  LDC R18, c[0x0][0x408] ;  /* 0x00010200ff127b82 */ /* 0x000e220000000800 */
[----:B------:R-:W-:Y:S01]  /*15420*/  ISETP.NE.AND P2, PT, R77, 0x1, PT ;  /* 0x000000014d00780c */ /* 0x000fe20003f45270 */
[----:B------:R-:W-:Y:S01]  /*15430*/  IMAD.MOV.U32 R113, RZ, RZ, 0x2f800000 ;  /* 0x2f800000ff717424 */ /* 0x000fe200078e00ff */
[----:B------:R-:W-:Y:S01]  /*15440*/  I2FP.F32.U32 R76, R76 ;  /* 0x0000004c004c7245 */ /* 0x000fe20000201000 */
[----:B-----5:R-:W-:Y:S01]  /*15450*/  FMUL.FTZ R9, R64, UR4 ;  /* 0x0000000440097c20 */ /* 0x020fe20008410000 */
[----:B------:R-:W-:Y:S01]  /*15460*/  BSSY.RECONVERGENT B1, `(.L_x_27386) ;  /* 0x0000049000017945 */ /* 0x000fe20003800200 */
[----:B------:R-:W-:Y:S02]  /*15470*/  MOV R78, 0x2 ;  /* 0x00000002004e7802 */ /* 0x000fe40000000f00 */
[----:B------:R-:W1:Y:S01]  /*15480*/  LDC R109, c[0x0][0x404] ;  /* 0x00010100ff6d7b82 */ /* 0x000e620000000800 */
[----:B------:R-:W-:Y:S01]  /*15490*/  FFMA.FTZ R76, R76, R113, 1.1641532182693481445e-10 ;  /* 0x2f0000004c4c7423 */ /* 0x000fe20000010071 */
[----:B0-----:R-:W-:Y:S01]  /*154a0*/  FMUL.FTZ R116, R9, R18 ;  /* 0x0000001209747220 */ /* 0x001fe20000410000 */
[----:B------:R-:W-:-:S03]  /*154b0*/  IMAD.MOV.U32 R9, RZ, RZ, R20 ;  /* 0x000000ffff097224 */ /* 0x000fc600078e0014 */
[----:B-1----:R-:W-:Y:S01]  /*154c0*/  FSETP.LE.FTZ.AND P1, PT, R76, R109, PT ;  /* 0x0000006d4c00720b */ /* 0x002fe20003f33000 */
        /* <DEDUP_REMOVED lines=9> */
.L_x_27388:
        /* <DEDUP_REMOVED lines=13> */
.L_x_27390:
[----:B------:R-:W-:Y:S05]  /*15630*/  BSYNC.RECONVERGENT B2 ;  /* 0x0000000000027941 */ /* 0x000fea0003800200 */
.L_x_27389:
        /* <DEDUP_REMOVED lines=43> */
.L_x_27387:
[----:B------:R-:W-:Y:S05]  /*158f0*/  BSYNC.RECONVERGENT B1 ;  /* 0x0000000000017941 */ /* 0x000fea0003800200 */
.L_x_27386:
        /* <DEDUP_REMOVED lines=18> */
.L_x_27393:
        /* <DEDUP_REMOVED lines=13> */
.L_x_27395:
[----:B------:R-:W-:Y:S05]  /*15af0*/  BSYNC.RECONVERGENT B2 ;  /* 0x0000000000027941 */ /* 0x000fea0003800200 */
.L_x_27394:
        /* <DEDUP_REMOVED lines=43> */
.L_x_27392:
[----:B------:R-:W-:Y:S05]  /*15db0*/  BSYNC.RECONVERGENT B1 ;  /* 0x0000000000017941 */ /* 0x000fea0003800200 */
.L_x_27391:
        /* <DEDUP_REMOVED lines=18> */
.L_x_27398:
        /* <DEDUP_REMOVED lines=13> */
.L_x_27400:
[----:B------:R-:W-:Y:S05]  /*15fb0*/  BSYNC.RECONVERGENT B2 ;  /* 0x0000000000027941 */ /* 0x000fea0003800200 */
.L_x_27399:
        /* <DEDUP_REMOVED lines=43> */
.L_x_27397:
[----:B------:R-:W-:Y:S05]  /*16270*/  BSYNC.RECONVERGENT B1 ;  /* 0x0000000000017941 */ /* 0x000fea0003800200 */
.L_x_27396:
        /* <DEDUP_REMOVED lines=10> */
.L_x_27380:
[----:B------:R-:W0:Y:S01]  /*16320*/  LDC.64 R78, c[0x0][0x3a8] ;  /* 0x0000ea00ff4e7b82 */ /* 0x000e220000000a00 */
[----:B------:R-:W-:Y:S02]  /*16330*/  SEL R18, RZ, 0x1000000, !P4 ;  /* 0x01000000ff127807 */ /* 0x000fe40006000000 */
[----:B------:R-:W-:Y:S02]  /*16340*/  SEL R109, RZ, 0x10000, !P3 ;  /* 0x00010000ff6d7807 */ /* 0x000fe40005800000 */
[----:B------:R-:W-:Y:S02]  /*16350*/  SEL R110, RZ, 0x100, !P2 ;  /* 0x00000100ff6e7807 */ /* 0x000fe40005000000 */
[----:B------:R-:W-:Y:S01]  /*16360*/  SEL R111, RZ, 0x1, !P1 ;  /* 0x00000001ff6f7807 */ /* 0x000fe20004800000 */
[----:B------:R-:W1:Y:S01]  /*16370*/  LDC.64 R76, c[0x0][0x3b0] ;  /* 0x0000ec00ff4c7b82 */ /* 0x000e620000000a00 */
[----:B------:R-:W-:-:S05]  /*16380*/  IADD3 R18, PT, PT, R110, R18, R109 ;  /* 0x000000126e127210 */ /* 0x000fca0007ffe06d */
[----:B------:R-:W-:Y:S01]  /*16390*/  IMAD.IADD R111, R18, 0x1, R111 ;  /* 0x00000001126f7824 */ /* 0x000fe200078e026f */
[----:B------:R-:W-:Y:S01]  /*163a0*/  MOV R18, R112 ;  /* 0x0000007000127202 */ /* 0x000fe20000000f00 */
[----:B0-----:R-:W-:-:S05]  /*163b0*/  IMAD.WIDE.U32 R78, R95, 0x10, R78 ;  /* 0x000000105f4e7825 */ /* 0x001fca00078e004e */
[----:B------:R4:W-:Y:S01]  /*163c0*/  STG.E.128 desc[UR6][R78.64], R64 ;  /* 0x000000404e007986 */ /* 0x0009e2000c101d06 */
[----:B-1----:R-:W-:-:S04]  /*163d0*/  IMAD.WIDE.U32 R76, R95, 0x4, R76 ;  /* 0x000000045f4c7825 */ /* 0x002fc800078e004c */
[----:B------:R-:W-:Y:S01]  /*163e0*/  VIADD R95, R95, 0x80 ;  /* 0x000000805f5f7836 */ /* 0x000fe20000000000 */
[----:B------:R4:W-:Y:S06]  /*163f0*/  STG.E desc[UR6][R76.64], R111 ;  /* 0x0000006f4c007986 */ /* 0x0009ec000c101906 */
.L_x_27358:
[----:B------:R-:W-:Y:S05]  /*16400*/  BSYNC.RECONVERGENT B0 ;  /* 0x0000000000007941 */ /* 0x000fea0003800200 */
.L_x_27357:
        /* <DEDUP_REMOVED lines=10> */
[----:B---34-:R-:W0:Y:S02]  /*164b0*/  LDC.64 R76, c[0x0][0x3a0] ;  /* 0x0000e800ff4c7b82 */ /* 0x018e240000000a00 */
        /* <DEDUP_REMOVED lines=18> */
.L_x_27406:
        /* <DEDUP_REMOVED lines=13> */
.L_x_27408:
[----:B------:R-:W-:Y:S05]  /*166b0*/  BSYNC.RECONVERGENT B2 ;  /* 0x0000000000027941 */ /* 0x000fea0003800200 */
.L_x_27407:
        /* <DEDUP_REMOVED lines=42> */
.L_x_27405:
[----:B------:R-:W-:Y:S05]  /*16960*/  BSYNC.RECONVERGENT B1 ;  /* 0x0000000000017941 */ /* 0x000fea0003800200 */
.L_x_27404:
        /* <DEDUP_REMOVED lines=24> */
.L_x_27411:
        /* <DEDUP_REMOVED lines=13> */
.L_x_27413:
[----:B------:R-:W-:Y:S05]  /*16bc0*/  BSYNC.RECONVERGENT B2 ;  /* 0x0000000000027941 */ /* 0x000fea0003800200 */
.L_x_27412:
        /* <DEDUP_REMOVED lines=43> */
.L_x_27410:
[----:B------:R-:W-:Y:S05]  /*16e80*/  BSYNC.RECONVERGENT B1 ;  /* 0x0000000000017941 */ /* 0x000fea0003800200 */
.L_x_27409:
        /* <DEDUP_REMOVED lines=21> */
.L_x_27416:
        /* <DEDUP_REMOVED lines=13> */
.L_x_27418:
[----:B------:R-:W-:Y:S05]  /*170b0*/  BSYNC.RECONVERGENT B2 ;  /* 0x0000000000027941 */ /* 0x000fea0003800200 */
.L_x_27417:
        /* <DEDUP_REMOVED lines=43> */
.L_x_27415:
[----:B------:R-:W-:Y:S05]  /*17370*/  BSYNC.RECONVERGENT B1 ;  /* 0x0000000000017941 */ /* 0x000fea0003800200 */
.L_x_27414:
        /* <DEDUP_REMOVED lines=21> */
.L_x_27421:
        /* <DEDUP_REMOVED lines=13> */
.L_x_27423:
[----:B------:R-:W-:Y:S05]  /*175a0*/  BSYNC.RECONVERGENT B2 ;  /* 0x0000000000027941 */ /* 0x000fea0003800200 */
.L_x_27422:
        /* <DEDUP_REMOVED lines=43> */
.L_x_27420:
[----:B------:R-:W-:Y:S05]  /*17860*/  BSYNC.RECONVERGENT B1 ;  /* 0x0000000000017941 */ /* 0x000fea0003800200 */
.L_x_27419:
        /* <DEDUP_REMOVED lines=9> */
.L_x_27403:
[----:B------:R-:W-:Y:S01]  /*17900*/  ISETP.NE.AND P1, PT, R9, 0x1, PT ;  /* 0x000000010900780c */ /* 0x000fe20003f25270 */
[----:B------:R-:W-:Y:S01]  /*17910*/  BSSY.RECONVERGENT B1, `(.L_x_27425) ;  /* 0x0000047000017945 */ /* 0x000fe20003800200 */
[----:B---34-:R-:W-:Y:S01]  /*17920*/  IMAD.MOV.U32 R77, RZ, RZ, 0x2 ;  /* 0x00000002ff4d7424 */ /* 0x018fe200078e00ff */
        /* <DEDUP_REMOVED lines=13> */
.L_x_27427:
        /* <DEDUP_REMOVED lines=13> */
.L_x_27429:
[----:B------:R-:W-:Y:S05]  /*17ad0*/  BSYNC.RECONVERGENT B2 ;  /* 0x0000000000027941 */ /* 0x000fea0003800200 */
.L_x_27428:
        /* <DEDUP_REMOVED lines=42> */
.L_x_27426:
[----:B------:R-:W-:Y:S05]  /*17d80*/  BSYNC.RECONVERGENT B1 ;  /* 0x0000000000017941 */ /* 0x000fea0003800200 */
.L_x_27425:
        /* <DEDUP_REMOVED lines=21> */
.L_x_27432:
        /* <DEDUP_REMOVED lines=13> */
.L_x_27434:
[----:B------:R-:W-:Y:S05]  /*17fb0*/  BSYNC.RECONVERGENT B2 ;  /* 0x0000000000027941 */ /* 0x000fea0003800200 */
.L_x_27433:
        /* <DEDUP_REMOVED lines=43> */
.L_x_27431:
[----:B------:R-:W-:Y:S05]  /*18270*/  BSYNC.RECONVERGENT B1 ;  /* 0x0000000000017941 */ /* 0x000fea0003800200 */
.L_x_27430:
        /* <DEDUP_REMOVED lines=18> */
.L_x_27437:
        /* <DEDUP_REMOVED lines=13> */
.L_x_27439:
[----:B------:R-:W-:Y:S05]  /*18470*/  BSYNC.RECONVERGENT B2 ;  /* 0x0000000000027941 */ /* 0x000fea0003800200 */
.L_x_27438:
        /* <DEDUP_REMOVED lines=43> */
.L_x_27436:
[----:B------:R-:W-:Y:S05]  /*18730*/  BSYNC.RECONVERGENT B1 ;  /* 0x0000000000017941 */ /* 0x000fea0003800200 */
.L_x_27435:
        /* <DEDUP_REMOVED lines=18> */
.L_x_27442:
        /* <DEDUP_REMOVED lines=13> */
.L_x_27444:
[----:B------:R-:W-:Y:S05]  /*18930*/  BSYNC.RECONVERGENT B2 ;  /* 0x0000000000027941 */ /* 0x000fea0003800200 */
.L_x_27443:
        /* <DEDUP_REMOVED lines=43> */
.L_x_27441:
[----:B------:R-:W-:Y:S05]  /*18bf0*/  BSYNC.RECONVERGENT B1 ;  /* 0x0000000000017941 */ /* 0x000fea0003800200 */
.L_x_27440:
        /* <DEDUP_REMOVED lines=10> */
.L_x_27424:
        /* <DEDUP_REMOVED lines=14> */
.L_x_27402:
[----:B------:R-:W-:Y:S05]  /*18d80*/  BSYNC.RECONVERGENT B0 ;  /* 0x0000000000007941 */ /* 0x000fea0003800200 */
.L_x_27401:
[----:B------:R-:W-:Y:S01]  /*18d90*/  ISETP.GE.U32.AND P1, PT, R0, 0x500, PT ;  /* 0x000005000000780c */ /* 0x000fe20003f26070 */
[----:B------:R-:W-:-:S12]  /*18da0*/  BSSY.RECONVERGENT B0, `(.L_x_27445) ;  /* 0x0000296000007945 */ /* 0x000fd80003800200 */
[----:B------:R-:W-:Y:S05]  /*18db0*/  @!P1 BRA `(.L_x_27446) ;  /* 0x0000002800509947 */ /* 0x000fea0003800000 */
[----:B------:R-:W1:Y:S02]  /*18dc0*/  LDC.64 R72, c[0x0][0x390] ;  /* 0x0000e400ff487b82 */ /* 0x000e640000000a00 */
[----:B-1----:R-:W-:-:S06]  /*18dd0*/  IMAD.WIDE.U32 R72, R95, 0x10, R72 ;  /* 0x000000105f487825 */ /* 0x002fcc00078e0048 */
[----:B------:R-:W5:Y:S01]  /*18de0*/  LDG.E.128 R72, desc[UR6][R72.64] ;  /* 0x0000000648487981 */ /* 0x000f62000c1e1d00 */
[----:B------:R-:W-:-:S04]  /*18df0*/  UISETP.NE.U32.AND UP1, UPT, UR10, URZ, UPT ;  /* 0x000000ff0a00728c */ /* 0x000fc8000bf25070 */
[----:B------:R-:W-:-:S09]  /*18e00*/  UISETP.NE.AND.EX UP1, UPT, UR11, URZ, UPT, UP1 ;  /* 0x000000ff0b00728c */ /* 0x000fd2000bf25310 */
[----:B------:R-:W-:Y:S05]  /*18e10*/  BRA.U !UP1, `(.L_x_27447) ;  /* 0x0000001509187547 */ /* 0x000fea000b800000 */
[----:B0--34-:R-:W0:Y:S02]  /*18e20*/  LDC.64 R76, c[0x0][0x3a0] ;  /* 0x0000e800ff4c7b82 */ /* 0x019e240000000a00 */
        /* <DEDUP_REMOVED lines=18> */
.L_x_27450:
        /* <DEDUP_REMOVED lines=13> */
.L_x_27452:
[----:B------:R-:W-:Y:S05]  /*19020*/  BSYNC.RECONVERGENT B2 ;  /* 0x0000000000027941 */ /* 0x000fea0003800200 */
.L_x_27451:
        /* <DEDUP_REMOVED lines=43> */
.L_x_27449:
[----:B------:R-:W-:Y:S05]  /*192e0*/  BSYNC.RECONVERGENT B1 ;  /* 0x0000000000017941 */ /* 0x000fea0003800200 */
.L_x_27448:
        /* <DEDUP_REMOVED lines=24> */
.L_x_27455:
        /* <DEDUP_REMOVED lines=13> */
.L_x_27457:
[----:B------:R-:W-:Y:S05]  /*19540*/  BSYNC.RECONVERGENT B2 ;  /* 0x0000000000027941 */ /* 0x000fea0003800200 */
.L_x_27456:
        /* <DEDUP_REMOVED lines=43> */
.L_x_27454:
[----:B------:R-:W-:Y:S05]  /*19800*/  BSYNC.RECONVERGENT B1 ;  /* 0x0000000000017941 */ /* 0x000fea0003800200 */
.L_x_27453:
        /* <DEDUP_REMOVED lines=21> */
.L_x_27460:
        /* <DEDUP_REMOVED lines=13> */
.L_x_27462:
[----:B------:R-:W-:Y:S05]  /*19a30*/  BSYNC.RECONVERGENT B2 ;  /* 0x0000000000027941 */ /* 0x000fea0003800200 */
.L_x_27461:
        /* <DEDUP_REMOVED lines=43> */
.L_x_27459:
[----:B------:R-:W-:Y:S05]  /*19cf0*/  BSYNC.RECONVERGENT B1 ;  /* 0x0000000000017941 */ /* 0x000fea0003800200 */
.L_x_27458:
        /* <DEDUP_REMOVED lines=21> */
.L_x_27465:
        /* <DEDUP_REMOVED lines=13> */
.L_x_27467:
[----:B------:R-:W-:Y:S05]  /*19f20*/  BSYNC.RECONVERGENT B2 ;  /* 0x0000000000027941 */ /* 0x000fea0003800200 */
.L_x_27466:
        /* <DEDUP_REMOVED lines=43> */
.L_x_27464:
[----:B------:R-:W-:Y:S05]  /*1a1e0*/  BSYNC.RECONVERGENT B1 ;  /* 0x0000000000017941 */ /* 0x000fea0003800200 */
.L_x_27463:
        /* <DEDUP_REMOVED lines=9> */
.L_x_27447:
[----:B------:R-:W-:Y:S01]  /*1a280*/  ISETP.NE.AND P2, PT, R9, 0x1, PT ;  /* 0x000000010900780c */ /* 0x000fe20003f45270 */
[----:B------:R-:W-:Y:S01]  /*1a290*/  BSSY.RECONVERGENT B1, `(.L_x_27469) ;  /* 0x0000048000017945 */ /* 0x000fe20003800200 */
[----:B0--34-:R-:W-:Y:S01]  /*1a2a0*/  IMAD.MOV.U32 R78, RZ, RZ, 0x2 ;  /* 0x00000002ff4e7424 */ /* 0x019fe200078e00ff */
        /* <DEDUP_REMOVED lines=13> */
.L_x_27471:
        /* <DEDUP_REMOVED lines=13> */
.L_x_27473:
[----:B------:R-:W-:Y:S05]  /*1a450*/  BSYNC.RECONVERGENT B2 ;  /* 0x0000000000027941 */ /* 0x000fea0003800200 */
.L_x_27472:
        /* <DEDUP_REMOVED lines=43> */
.L_x_27470:
[----:B------:R-:W-:Y:S05]  /*1a710*/  BSYNC.RECONVERGENT B1 ;  /* 0x0000000000017941 */ /* 0x000fea0003800200 */
.L_x_27469:
[----:B------:R-:W0:Y:S01]  /*1a720*/  LDC R18, c[0x0][0x408] ;  /* 0x00010200ff127b82 */ /* 0x000e220000000800 */
[----:B------:R-:W-:Y:S01]  /*1a730*/  ISETP.NE.AND P3, PT, R78, 0x1, PT ;  /* 0x000000014e00780c */ /* 0x000fe20003f65270 */
[----:B------:R-:W-:Y:S01]  /*1a740*/  IMAD.MOV.U32 R113, RZ, RZ, 0x2f800000 ;  /* 0x2f800000ff717424 */ /* 0x000fe200078e00ff */
[----:B------:R-:W-:Y:S01]  /*1a750*/  I2FP.F32.U32 R76, R76 ;  /* 0x0000004c004c7245 */ /* 0x000fe20000201000 */
[----:B-----5:R-:W-:Y:S01]  /*1a760*/  FMUL.FTZ R77, R72, UR4 ;  /* 0x00000004484d7c20 */ /* 0x020fe20008410000 */
[----:B------:R-:W-:Y:S01]  /*1a770*/  BSSY.RECONVERGENT B1, `(.L_x_27474) ;  /* 0x0000049000017945 */ /* 0x000fe20003800200 */
[----:B------:R-:W-:Y:S02]  /*1a780*/  IMAD.MOV.U32 R72, RZ, RZ, R20 ;  /* 0x000000ffff487224 */ /* 0x000fe400078e0014 */
[----:B------:R-:W1:Y:S01]  /*1a790*/  LDC R112, c[0x0][0x404] ;  /* 0x00010100ff707b82 */ /* 0x000e620000000800 */
[----:B------:R-:W-:Y:S01]  /*1a7a0*/  FFMA.FTZ R9, R76, R113, 1.1641532182693481445e-10 ;  /* 0x2f0000004c097423 */ /* 0x000fe20000010071 */
[----:B------:R-:W-:Y:S01]  /*1a7b0*/  MOV R76, 0x2 ;  /* 0x00000002004c7802 */ /* 0x000fe20000000f00 */
[----:B0-----:R-:W-:-:S03]  /*1a7c0*/  FMUL.FTZ R116, R77, R18 ;  /* 0x000000124d747220 */ /* 0x001fc60000410000 */
        /* <DEDUP_REMOVED lines=10> */
.L_x_27476:
        /* <DEDUP_REMOVED lines=13> */
.L_x_27478:
[----:B------:R-:W-:Y:S05]  /*1a940*/  BSYNC.RECONVERGENT B2 ;  /* 0x0000000000027941 */ /* 0x000fea0003800200 */
.L_x_27477:
        /* <DEDUP_REMOVED lines=43> */
.L_x_27475:
[----:B------:R-:W-:Y:S05]  /*1ac00*/  BSYNC.RECONVERGENT B1 ;  /* 0x0000000000017941 */ /* 0x000fea0003800200 */
.L_x_27474:
        /* <DEDUP_REMOVED lines=18> */
.L_x_27481:
        /* <DEDUP_REMOVED lines=13> */
.L_x_27483:
[----:B------:R-:W-:Y:S05]  /*1ae00*/  BSYNC.RECONVERGENT B2 ;  /* 0x0000000000027941 */ /* 0x000fea0003800200 */
.L_x_27482:
        /* <DEDUP_REMOVED lines=43> */
.L_x_27480:
[----:B------:R-:W-:Y:S05]  /*1b0c0*/  BSYNC.RECONVERGENT B1 ;  /* 0x0000000000017941 */ /* 0x000fea0003800200 */
.L_x_27479:
        /* <DEDUP_REMOVED lines=18> */
.L_x_27486:
        /* <DEDUP_REMOVED lines=13> */
.L_x_27488:
[----:B------:R-:W-:Y:S05]  /*1b2c0*/  BSYNC.RECONVERGENT B2 ;  /* 0x0000000000027941 */ /* 0x000fea0003800200 */
.L_x_27487:
        /* <DEDUP_REMOVED lines=43> */
.L_x_27485:
[----:B------:R-:W-:Y:S05]  /*1b580*/  BSYNC.RECONVERGENT B1 ;  /* 0x0000000000017941 */ /* 0x000fea0003800200 */
.L_x_27484:
        /* <DEDUP_REMOVED lines=10> */
.L_x_27468:
        /* <DEDUP_REMOVED lines=11> */
[----:B-1----:R-:W-:-:S05]  /*1b6e0*/  IMAD.WIDE.U32 R76, R95, 0x4, R76 ;  /* 0x000000045f4c7825 */ /* 0x002fca00078e004c */
[----:B------:R2:W-:Y:S02]  /*1b6f0*/  STG.E desc[UR6][R76.64], R113 ;  /* 0x000000714c007986 */ /* 0x0005e4000c101906 */
.L_x_27446:
[----:B------:R-:W-:Y:S05]  /*1b700*/  BSYNC.RECONVERGENT B0 ;  /* 0x0000000000007941 */ /* 0x000fea0003800200 */
.L_x_27445:
[----:B0-234-:R-:W-:Y:S01]  /*1b710*/  FADD.FTZ R76, RZ, R80 ;  /* 0x00000050ff4c7221 */ /* 0x01dfe20000010000 */
[C---:B------:R-:W-:Y:S01]  /*1b720*/  ISETP.GT.U32.AND P2, PT, R0.reuse, 0xff, PT ;  /* 0x000000ff0000780c */ /* 0x040fe20003f44070 */
[----:B------:R-:W-:Y:S01]  /*1b730*/  BSSY.RECONVERGENT B0, `(.L_x_27489) ;  /* 0x00000a8000007945 */ /* 0x000fe20003800200 */
[C---:B------:R-:W-:Y:S01]  /*1b740*/  ISETP.GT.U32.AND P3, PT, R0.reuse, 0x17f, PT ;  /* 0x0000017f0000780c */ /* 0x040fe20003f64070 */
[----:B------:R-:W-:Y:S01]  /*1b750*/  FADD.FTZ R77, R81, R76 ;  /* 0x0000004c514d7221 */ /* 0x000fe20000010000 */
[C---:B------:R-:W-:Y:S02]  /*1b760*/  ISETP.GT.U32.AND P4, PT, R0.reuse, 0x1ff, PT ;  /* 0x000001ff0000780c */ /* 0x040fe40003f84070 */
[----:B------:R-:W-:Y:S01]  /*1b770*/  ISETP.GT.U32.AND P6, PT, R0, 0x27f, PT ;  /* 0x0000027f0000780c */ /* 0x000fe20003fc4070 */
[----:B------:R-:W-:Y:S01]  /*1b780*/  FADD.FTZ R76, R82, R77 ;  /* 0x0000004d524c7221 */ /* 0x000fe20000010000 */
[C---:B------:R-:W-:Y:S02]  /*1b790*/  ISETP.GT.U32.AND P5, PT, R0.reuse, 0x2ff, PT ;  /* 0x000002ff0000780c */ /* 0x040fe40003fa4070 */
[----:B------:R-:W-:Y:S01]  /*1b7a0*/  P2R R78, PR, RZ, 0x2 ;  /* 0x00000002ff4e7803 */ /* 0x000fe20000000000 */
[----:B------:R-:W-:Y:S01]  /*1b7b0*/  FADD.FTZ R76, R83, R76 ;  /* 0x0000004c534c7221 */ /* 0x000fe20000010000 */
[----:B------:R-:W-:-:S02]  /*1b7c0*/  ISETP.GT.U32.AND P1, PT, R0, 0x37f, PT ;  /* 0x0000037f0000780c */ /* 0x000fc40003f24070 */
[----:B------:R-:W-:Y:S02]  /*1b7d0*/  LOP3.LUT R113, R88, 0x1f, RZ, 0xc0, !PT ;  /* 0x0000001f58717812 */ /* 0x000fe400078ec0ff */
        /* <DEDUP_REMOVED lines=157> */
.L_x_27490:
[----:B------:R-:W-:Y:S05]  /*1c1b0*/  BSYNC.RECONVERGENT B0 ;  /* 0x0000000000007941 */ /* 0x000fea0003800200 */
.L_x_27489:
[----:B------:R-:W-:Y:S01]  /*1c1c0*/  BAR.SYNC.DEFER_BLOCKING 0x0 ;  /* 0x0000000000007b1d */ /* 0x000fe20000010000 */
[----:B------:R-:W-:Y:S02]  /*1c1d0*/  ISETP.GT.U32.AND P2, PT, R113, 0x3, PT ;  /* 0x000000037100780c */ /* 0x000fe40003f44070 */
[----:B0-----:R-:W-:-:S03]  /*1c1e0*/  CS2R R76, SRZ ;  /* 0x00000000004c7805 */ /* 0x001fc6000001ff00 */
[----:B------:R-:W-:Y:S08]  /*1c1f0*/  BSSY.RECONVERGENT B0, `(.L_x_27491) ;  /* 0x000000a000007945 */ /* 0x000ff00003800200 */
        /* <DEDUP_REMOVED lines=9> */
.L_x_27492:
[----:B------:R-:W-:Y:S05]  /*1c290*/  BSYNC.RECONVERGENT B0 ;  /* 0x0000000000007941 */ /* 0x000fea0003800200 */
.L_x_27491:
        /* <DEDUP_REMOVED lines=9> */
[C---:B0-----:R-:W-:Y:S01]  /*1c330*/  FMUL.FTZ R79, R113.reuse, R118 ;  /* 0x00000076714f7220 */ /* 0x041fe20000410000 */
[----:B------:R-:W0:Y:S01]  /*1c340*/  MUFU.RCP R112, R78 ;  /* 0x0000004e00707308 */ /* 0x000e220000001000 */
[----:B------:R-:W-:-:S02]  /*1c350*/  FADD.FTZ R113, -R113, R76 ;  /* 0x0000004c71717221 */ /* 0x000fc40000010100 */
[----:B------:R-:W-:Y:S02]  /*1c360*/  FFMA.FTZ R79, R116, R76, R79 ;  /* 0x0000004c744f7223 */ /* 0x000fe4000001004f */
[----:B------:R-:W2:Y:S01]  /*1c370*/  SHFL.DOWN PT, R76, R77, 0x2, 0x1f ;  /* 0x08401f004d4c7f89 */ /* 0x000ea200000e0000 */
        /* <DEDUP_REMOVED lines=18> */
[----:B------:R-:W-:Y:S01]  /*1c4a0*/  FMUL.FTZ R117, R78, R117 ;  /* 0x000000754e757220 */ /* 0x000fe20000410000 */
[----:B------:R-:W0:Y:S01]  /*1c4b0*/  SHFL.IDX PT, R111, R111, RZ, 0x1f ;  /* 0x00001fff6f6f7589 */ /* 0x000e2200000e0000 */
[----:B---3--:R-:W-:Y:S02]  /*1c4c0*/  FADD.FTZ R76, R113, R76 ;  /* 0x0000004c714c7221 */ /* 0x008fe40000010000 */
[----:B------:R-:W-:Y:S01]  /*1c4d0*/  FMUL.FTZ R117, R117, R129 ;  /* 0x0000008175757220 */ /* 0x000fe20000410000 */
[----:B------:R-:W-:-:S03]  /*1c4e0*/  IMAD.U32 R129, RZ, RZ, UR14 ;  /* 0x0000000eff817e24 */ /* 0x000fc6000f8e00ff */
[----:B------:R-:W-:-:S06]  /*1c4f0*/  FFMA.FTZ R117, R79, R117, R76 ;  /* 0x000000754f757223 */ /* 0x000fcc000001004c */
[----:B------:R-:W2:Y:S01]  /*1c500*/  SHFL.IDX PT, R117, R117, RZ, 0x1f ;  /* 0x00001fff75757589 */ /* 0x000ea200000e0000 */
[C---:B0-----:R-:W-:Y:S01]  /*1c510*/  FMUL.FTZ R110, R111.reuse, R111 ;  /* 0x0000006f6f6e7220 */ /* 0x041fe20000410000 */
[----:B------:R-:W-:-:S04]  /*1c520*/  FSEL R95, R111, RZ, !P2 ;  /* 0x000000ff6f5f7208 */ /* 0x000fc80005000000 */
[----:B------:R-:W-:Y:S02]  /*1c530*/  FSEL R110, R110, RZ, P2 ;  /* 0x000000ff6e6e7208 */ /* 0x000fe40001000000 */
[----:B------:R-:W-:Y:S01]  /*1c540*/  ISETP.NE.AND P2, PT, R88, RZ, PT ;  /* 0x000000ff5800720c */ /* 0x000fe20003f45270 */
[----:B--2---:R-:W-:-:S04]  /*1c550*/  FFMA.FTZ R113, R117, UR16, R112 ;  /* 0x0000001075717c23 */ /* 0x004fc80008010070 */
[----:B------:R-:W-:Y:S01]  /*1c560*/  FADD.FTZ R88, R113, R110 ;  /* 0x0000006e71587221 */ /* 0x000fe20000010000 */
[----:B------:R-:W-:-:S07]  /*1c570*/  MOV R113, UR14 ;  /* 0x0000000e00717c02 */ /* 0x000fce0008000f00 */
        /* <DEDUP_REMOVED lines=9> */
[----:B------:R-:W-:Y:S02]  /*1c610*/  HADD2.F32 R79, -RZ, R94.H0_H0 ;  /* 0x2000005eff4f7230 */ /* 0x000fe40000004100 */
[----:B------:R-:W-:Y:S02]  /*1c620*/  HADD2.F32 R111, -RZ, R38.H0_H0 ;  /* 0x20000026ff6f7230 */ /* 0x000fe40000004100 */
[----:B------:R-:W-:Y:S01]  /*1c630*/  FMUL.FTZ R76, R88, R77 ;  /* 0x0000004d584c7220 */ /* 0x000fe20000410000 */
[----:B------:R-:W-:Y:S01]  /*1c640*/  FADD.FTZ R77, R81, -R95 ;  /* 0x8000005f514d7221 */ /* 0x000fe20000010000 */
[----:B------:R-:W-:Y:S02]  /*1c650*/  HADD2.F32 R78, -RZ, R97.H0_H0 ;  /* 0x20000061ff4e7230 */ /* 0x000fe40000004100 */
[----:B------:R-:W-:Y:S01]  /*1c660*/  FFMA.FTZ R76, R76, R79, R111 ;  /* 0x0000004f4c4c7223 */ /* 0x000fe2000001006f */
[----:B------:R-:W-:Y:S01]  /*1c670*/  HADD2.F32 R112, -RZ, R123.H0_H0 ;  /* 0x2000007bff707230 */ /* 0x000fe20000004100 */
[----:B------:R-:W0:Y:S01]  /*1c680*/  LDC.64 R110, c[0x0][0x428] ;  /* 0x00010a00ff6e7b82 */ /* 0x000e220000000a00 */
[----:B------:R-:W-:Y:S01]  /*1c690*/  FMUL.FTZ R77, R88, R77 ;  /* 0x0000004d584d7220 */ /* 0x000fe20000410000 */
[----:B------:R-:W-:Y:S01]  /*1c6a0*/  FADD.FTZ R79, R82, -R95 ;  /* 0x8000005f524f7221 */ /* 0x000fe20000010000 */
[----:B------:R-:W-:-:S02]  /*1c6b0*/  HADD2.F32 R113, -RZ, R39.H0_H0 ;  /* 0x20000027ff717230 */ /* 0x000fc40000004100 */
[----:B------:R-:W-:Y:S01]  /*1c6c0*/  FFMA.FTZ R77, R77, R78, R112 ;  /* 0x0000004e4d4d7223 */ /* 0x000fe20000010070 */
[----:B------:R-:W-:Y:S01]  /*1c6d0*/  FMUL.FTZ R78, R88, R79 ;  /* 0x0000004f584e7220 */ /* 0x000fe20000410000 */
[----:B------:R-:W-:Y:S02]  /*1c6e0*/  HADD2.F32 R79, -RZ, R94.H1_H1 ;  /* 0x3000005eff4f7230 */ /* 0x000fe40000004100 */
[----:B------:R-:W-:Y:S02]  /*1c6f0*/  HADD2.F32 R112, -RZ, R97.H1_H1 ;  /* 0x30000061ff707230 */ /* 0x000fe40000004100 */
[----:B------:R-:W-:Y:S02]  /*1c700*/  HADD2.F32 R116, -RZ, R123.H1_H1 ;  /* 0x3000007bff747230 */ /* 0x000fe40000004100 */
[----:B------:R-:W-:Y:S01]  /*1c710*/  FFMA.FTZ R78, R78, R79, R113 ;  /* 0x0000004f4e4e7223 */ /* 0x000fe20000010071 */
[----:B------:R-:W-:-:S04]  /*1c720*/  FADD.FTZ R79, R83, -R95 ;  /* 0x8000005f534f7221 */ /* 0x000fc80000010000 */
[----:B------:R-:W-:-:S04]  /*1c730*/  FMUL.FTZ R79, R88, R79 ;  /* 0x0000004f584f7220 */ /* 0x000fc80000410000 */
[----:B------:R-:W-:Y:S01]  /*1c740*/  FFMA.FTZ R79, R79, R112, R116 ;  /* 0x000000704f4f7223 */ /* 0x000fe20000010074 */
[C---:B0-----:R-:W-:Y:S01]  /*1c750*/  IMAD.WIDE.U32 R110, R19.reuse, 0x10, R110 ;  /* 0x00000010136e7825 */ /* 0x041fe200078e006e */
[----:B------:R-:W-:-:S04]  /*1c760*/  IADD3 R19, PT, PT, R19, 0x80, RZ ;  /* 0x0000008013137810 */ /* 0x000fc80007ffe0ff */
[----:B------:R1:W-:Y:S03]  /*1c770*/  STG.E.128 desc[UR6][R110.64], R76 ;  /* 0x0000004c6e007986 */ /* 0x0003e6000c101d06 */
.L_x_27494:
[----:B------:R-:W-:Y:S05]  /*1c780*/  BSYNC.RECONVERGENT B0 ;  /* 0x0000000000007941 */ /* 0x000fea0003800200 */
.L_x_27493:
[----:B------:R-:W-:Y:S01]  /*1c790*/  ISETP.NE.AND P0, PT, R89, RZ, PT ;  /* 0x000000ff5900720c */ /* 0x000fe20003f05270 */
[----:B------:R-:W-:-:S12]  /*1c7a0*/  BSSY.RECONVERGENT B0, `(.L_x_27495) ;  /* 0x000001a000007945 */ /* 0x000fd80003800200 */
[----:B------:R-:W-:Y:S05]  /*1c7b0*/  @!P0 BRA `(.L_x_27496) ;  /* 0x0000000000608947 */ /* 0x000fea0003800000 */
[--C-:B01----:R-:W-:Y:S01]  /*1c7c0*/  FADD.FTZ R77, R40, -R95.reuse ;  /* 0x8000005f284d7221 */ /* 0x103fe20000010000 */
[----:B------:R-:W-:Y:S01]  /*1c7d0*/  HADD2.F32 R79, -RZ, R98.H0_H0 ;  /* 0x20000062ff4f7230 */ /* 0x000fe20000004100 */
[----:B------:R-:W0:Y:S01]  /*1c7e0*/  LDC.64 R110, c[0x0][0x428] ;  /* 0x00010a00ff6e7b82 */ /* 0x000e220000000a00 */
[----:B------:R-:W-:Y:S02]  /*1c7f0*/  HADD2.F32 R89, -RZ, R36.H0_H0 ;  /* 0x20000024ff597230 */ /* 0x000fe40000004100 */
[----:B------:R-:W-:Y:S01]  /*1c800*/  FMUL.FTZ R76, R88, R77 ;  /* 0x0000004d584c7220 */ /* 0x000fe20000410000 */
[----:B------:R-:W-:Y:S01]  /*1c810*/  FADD.FTZ R77, R41, -R95 ;  /* 0x8000005f294d7221 */ /* 0x000fe20000010000 */
[----:B------:R-:W-:Y:S02]  /*1c820*/  HADD2.F32 R78, -RZ, R100.H0_H0 ;  /* 0x20000064ff4e7230 */ /* 0x000fe40000004100 */
[----:B------:R-:W-:Y:S02]  /*1c830*/  HADD2.F32 R112, -RZ, R124.H0_H0 ;  /* 0x2000007cff707230 */ /* 0x000fe40000004100 */
[----:B------:R-:W-:Y:S01]  /*1c840*/  FFMA.FTZ R76, R76, R79, R89 ;  /* 0x0000004f4c4c7223 */ /* 0x000fe20000010059 */
        /* <DEDUP_REMOVED lines=10> */
[----:B------:R-:W-:Y:S01]  /*1c8f0*/  FMUL.FTZ R79, R88, R79 ;  /* 0x0000004f584f7220 */ /* 0x000fe20000410000 */
[----:B0-----:R-:W-:-:S04]  /*1c900*/  IMAD.WIDE.U32 R110, R19, 0x10, R110 ;  /* 0x00000010136e7825 */ /* 0x001fc800078e006e */
[----:B------:R-:W-:Y:S01]  /*1c910*/  FFMA.FTZ R79, R79, R112, R116 ;  /* 0x000000704f4f7223 */ /* 0x000fe20000010074 */
[----:B------:R-:W-:-:S04]  /*1c920*/  VIADD R19, R19, 0x80 ;  /* 0x0000008013137836 */ /* 0x000fc80000000000 */
[----:B------:R2:W-:Y:S03]  /*1c930*/  STG.E.128 desc[UR6][R110.64], R76 ;  /* 0x0000004c6e007986 */ /* 0x0005e6000c101d06 */
.L_x_27496:
[----:B------:R-:W-:Y:S05]  /*1c940*/  BSYNC.RECONVERGENT B0 ;  /* 0x0000000000007941 */ /* 0x000fea0003800200 */
.L_x_27495:
[----:B------:R-:W-:Y:S01]  /*1c950*/  ISETP.NE.AND P0, PT, R96, RZ, PT ;  /* 0x000000ff6000720c */ /* 0x000fe20003f05270 */
[----:B------:R-:W-:-:S12]  /*1c960*/  BSSY.RECONVERGENT B0, `(.L_x_27497) ;  /* 0x000001a000007945 */ /* 0x000fd80003800200 */
[----:B------:R-:W-:Y:S05]  /*1c970*/  @!P0 BRA `(.L_x_27498) ;  /* 0x0000000000608947 */ /* 0x000fea0003800000 */
[--C-:B012---:R-:W-:Y:S01]  /*1c980*/  FADD.FTZ R77, R44, -R95.reuse ;  /* 0x8000005f2c4d7221 */ /* 0x107fe20000010000 */
        /* <DEDUP_REMOVED lines=19> */
[C---:B0-----:R-:W-:Y:S01]  /*1cac0*/  IMAD.WIDE.U32 R110, R19.reuse, 0x10, R110 ;  /* 0x00000010136e7825 */ /* 0x041fe200078e006e */
[----:B------:R-:W-:-:S03]  /*1cad0*/  IADD3 R19, PT, PT, R19, 0x80, RZ ;  /* 0x0000008013137810 */ /* 0x000fc60007ffe0ff */
[----:B------:R-:W-:-:S05]  /*1cae0*/  FFMA.FTZ R79, R79, R96, R112 ;  /* 0x000000604f4f7223 */ /* 0x000fca0000010070 */
[----:B------:R3:W-:Y:S02]  /*1caf0*/  STG.E.128 desc[UR6][R110.64], R76 ;  /* 0x0000004c6e007986 */ /* 0x0007e4000c101d06 */
.L_x_27498:
[----:B------:R-:W-:Y:S05]  /*1cb00*/  BSYNC.RECONVERGENT B0 ;  /* 0x0000000000007941 */ /* 0x000fea0003800200 */
.L_x_27497:
[----:B------:R-:W-:Y:S01]  /*1cb10*/  ISETP.NE.AND P0, PT, R99, RZ, PT ;  /* 0x000000ff6300720c */ /* 0x000fe20003f05270 */
[----:B------:R-:W-:-:S12]  /*1cb20*/  BSSY.RECONVERGENT B0, `(.L_x_27499) ;  /* 0x000001e000007945 */ /* 0x000fd80003800200 */
[----:B------:R-:W-:Y:S05]  /*1cb30*/  @!P0 BRA `(.L_x_27500) ;  /* 0x0000000000708947 */ /* 0x000fea0003800000 */
[----:B------:R-:W-:Y:S01]  /*1cb40*/  SHF.R.U32.HI R96, RZ, 0x10, R93 ;  /* 0x00000010ff607819 */ /* 0x000fe2000001165d */
[----:B0123--:R-:W-:Y:S01]  /*1cb50*/  FADD.FTZ R79, R51, -R95 ;  /* 0x8000005f334f7221 */ /* 0x00ffe20000010000 */
[----:B------:R-:W-:Y:S01]  /*1cb60*/  SHF.R.U32.HI R110, RZ, 0x10, R33 ;  /* 0x00000010ff6e7819 */ /* 0x000fe20000011621 */
[----:B------:R-:W-:Y:S01]  /*1cb70*/  FADD.FTZ R77, R49, -R95 ;  /* 0x8000005f314d7221 */ /* 0x000fe20000010000 */
[----:B------:R-:W-:Y:S01]  /*1cb80*/  SHF.R.U64 R76, R92, 0x10, R93 ;  /* 0x000000105c4c7819 */ /* 0x000fe2000000125d */
[----:B------:R-:W-:Y:S02]  /*1cb90*/  HADD2.F32 R96, -RZ, R96.H0_H0 ;  /* 0x20000060ff607230 */ /* 0x000fe40000004100 */
[----:B------:R-:W-:Y:S01]  /*1cba0*/  FMUL.FTZ R79, R88, R79 ;  /* 0x0000004f584f7220 */ /* 0x000fe20000410000 */
[----:B------:R-:W-:Y:S01]  /*1cbb0*/  HADD2.F32 R110, -RZ, R110.H0_H0 ;  /* 0x2000006eff6e7230 */ /* 0x000fe20000004100 */
[----:B------:R-:W-:Y:S01]  /*1cbc0*/  SHF.R.U64 R78, R32, 0x10, R33 ;  /* 0x00000010204e7819 */ /* 0x000fe20000001221 */
[----:B------:R-:W-:-:S02]  /*1cbd0*/  HADD2.F32 R76, -RZ, R76.H0_H0 ;  /* 0x2000004cff4c7230 */ /* 0x000fc40000004100 */
[----:B------:R-:W-:Y:S01]  /*1cbe0*/  FMUL.FTZ R77, R88, R77 ;  /* 0x0000004d584d7220 */ /* 0x000fe20000410000 */
[----:B------:R-:W-:Y:S01]  /*1cbf0*/  FADD.FTZ R89, R48, -R95 ;  /* 0x8000005f30597221 */ /* 0x000fe20000010000 */
[----:B------:R-:W-:Y:S01]  /*1cc00*/  FFMA.FTZ R79, R79, R96, R110 ;  /* 0x000000604f4f7223 */ /* 0x000fe2000001006e */
[----:B------:R-:W-:Y:S01]  /*1cc10*/  HADD2.F32 R78, -RZ, R78.H0_H0 ;  /* 0x2000004eff4e7230 */ /* 0x000fe20000004100 */
[----:B------:R-:W0:Y:S01]  /*1cc20*/  LDC.64 R110, c[0x0][0x428] ;  /* 0x00010a00ff6e7b82 */ /* 0x000e220000000a00 */
[----:B------:R-:W-:-:S03]  /*1cc30*/  HADD2.F32 R99, -RZ, R32.H0_H0 ;  /* 0x20000020ff637230 */ /* 0x000fc60000004100 */
[----:B------:R-:W-:Y:S01]  /*1cc40*/  FFMA.FTZ R77, R77, R76, R78 ;  /* 0x0000004c4d4d7223 */ /* 0x000fe2000001004e */
[----:B------:R-:W-:Y:S01]  /*1cc50*/  FMUL.FTZ R76, R88, R89 ;  /* 0x00000059584c7220 */ /* 0x000fe20000410000 */
[----:B------:R-:W-:-:S05]  /*1cc60*/  HADD2.F32 R89, -RZ, R119.H0_H0 ;  /* 0x20000077ff597230 */ /* 0x000fca0000004100 */
[----:B------:R-:W-:Y:S01]  /*1cc70*/  FFMA.FTZ R76, R76, R89, R99 ;  /* 0x000000594c4c7223 */ /* 0x000fe20000010063 */
[----:B------:R-:W-:Y:S01]  /*1cc80*/  FADD.FTZ R89, R50, -R95 ;  /* 0x8000005f32597221 */ /* 0x000fe20000010000 */
[----:B------:R-:W-:-:S03]  /*1cc90*/  HADD2.F32 R99, -RZ, R33.H0_H0 ;  /* 0x20000021ff637230 */ /* 0x000fc60000004100 */
[----:B------:R-:W-:Y:S01]  /*1cca0*/  FMUL.FTZ R78, R88, R89 ;  /* 0x00000059584e7220 */ /* 0x000fe20000410000 */
[----:B------:R-:W-:-:S05]  /*1ccb0*/  HADD2.F32 R89, -RZ, R119.H1_H1 ;  /* 0x30000077ff597230 */ /* 0x000fca0000004100 */
[----:B------:R-:W-:Y:S01]  /*1ccc0*/  FFMA.FTZ R78, R78, R89, R99 ;  /* 0x000000594e4e7223 */ /* 0x000fe20000010063 */
[----:B0-----:R-:W-:-:S04]  /*1ccd0*/  IMAD.WIDE.U32 R110, R19, 0x10, R110 ;  /* 0x00000010136e7825 */ /* 0x001fc800078e006e */
[----:B------:R-:W-:Y:S01]  /*1cce0*/  VIADD R19, R19, 0x80 ;  /* 0x0000008013137836 */ /* 0x000fe20000000000 */
[----:B------:R4:W-:Y:S06]  /*1ccf0*/  STG.E.128 desc[UR6][R110.64], R76 ;  /* 0x0000004c6e007986 */ /* 0x0009ec000c101d06 */
.L_x_27500:
[----:B------:R-:W-:Y:S05]  /*1cd00*/  BSYNC.RECONVERGENT B0 ;  /* 0x0000000000007941 */ /* 0x000fea0003800200 */
.L_x_27499:
[----:B------:R-:W-:Y:S01]  /*1cd10*/  ISETP.NE.AND P0, PT, R101, RZ, PT ;  /* 0x000000ff6500720c */ /* 0x000fe20003f05270 */
[----:B------:R-:W-:-:S12]  /*1cd20*/  BSSY.RECONVERGENT B0, `(.L_x_27501) ;  /* 0x000001e000007945 */ /* 0x000fd80003800200 */
[----:B------:R-:W-:Y:S05]  /*1cd30*/  @!P0 BRA `(.L_x_27502) ;  /* 0x0000000000708947 */ /* 0x000fea0003800000 */
[----:B------:R-:W-:Y:S01]  /*1cd40*/  SHF.R.U32.HI R96, RZ, 0x10, R91 ;  /* 0x00000010ff607819 */ /* 0x000fe2000001165b */
[----:B01234-:R-:W-:Y:S01]  /*1cd50*/  FADD.FTZ R79, R55, -R95 ;  /* 0x8000005f374f7221 */ /* 0x01ffe20000010000 */
        /* <DEDUP_REMOVED lines=23> */
[C---:B0-----:R-:W-:Y:S01]  /*1ced0*/  IMAD.WIDE.U32 R110, R19.reuse, 0x10, R110 ;  /* 0x00000010136e7825 */ /* 0x041fe200078e006e */
[----:B------:R-:W-:-:S04]  /*1cee0*/  IADD3 R19, PT, PT, R19, 0x80, RZ ;  /* 0x0000008013137810 */ /* 0x000fc80007ffe0ff */
[----:B------:R0:W-:Y:S03]  /*1cef0*/  STG.E.128 desc[UR6][R110.64], R76 ;  /* 0x0000004c6e007986 */ /* 0x0001e6000c101d06 */
.L_x_27502:
[----:B------:R-:W-:Y:S05]  /*1cf00*/  BSYNC.RECONVERGENT B0 ;  /* 0x0000000000007941 */ /* 0x000fea0003800200 */
.L_x_27501:
[----:B------:R-:W-:Y:S01]  /*1cf10*/  ISETP.NE.AND P0, PT, R104, RZ, PT ;  /* 0x000000ff6800720c */ /* 0x000fe20003f05270 */
[----:B------:R-:W-:-:S12]  /*1cf20*/  BSSY.RECONVERGENT B0, `(.L_x_27503) ;  /* 0x000001e000007945 */ /* 0x000fd80003800200 */
[----:B------:R-:W-:Y:S05]  /*1cf30*/  @!P0 BRA `(.L_x_27504) ;  /* 0x0000000000708947 */ /* 0x000fea0003800000 */
[----:B01234-:R-:W-:Y:S01]  /*1cf40*/  SHF.R.U64 R76, R86, 0x10, R87 ;  /* 0x00000010564c7819 */ /* 0x01ffe20000001257 */
[----:B------:R-:W-:Y:S01]  /*1cf50*/  FADD.FTZ R77, R57, -R95 ;  /* 0x8000005f394d7221 */ /* 0x000fe20000010000 */
[----:B------:R-:W-:Y:S01]  /*1cf60*/  SHF.R.U64 R78, R28, 0x10, R29 ;  /* 0x000000101c4e7819 */ /* 0x000fe2000000121d */
[----:B------:R-:W0:Y:S01]  /*1cf70*/  LDC.64 R110, c[0x0][0x428] ;  /* 0x00010a00ff6e7b82 */ /* 0x000e220000000a00 */
[----:B------:R-:W-:Y:S01]  /*1cf80*/  FADD.FTZ R89, R56, -R95 ;  /* 0x8000005f38597221 */ /* 0x000fe20000010000 */
[----:B------:R-:W-:Y:S02]  /*1cf90*/  HADD2.F32 R76, -RZ, R76.H0_H0 ;  /* 0x2000004cff4c7230 */ /* 0x000fe40000004100 */
[C---:B------:R-:W-:Y:S01]  /*1cfa0*/  FMUL.FTZ R77, R88.reuse, R77 ;  /* 0x0000004d584d7220 */ /* 0x040fe20000410000 */
[----:B------:R-:W-:Y:S01]  /*1cfb0*/  HADD2.F32 R78, -RZ, R78.H0_H0 ;  /* 0x2000004eff4e7230 */ /* 0x000fe20000004100 */
[----:B------:R-:W-:Y:S01]  /*1cfc0*/  SHF.R.U32.HI R96, RZ, 0x10, R87 ;  /* 0x00000010ff607819 */ /* 0x000fe20000011657 */
[----:B------:R-:W-:Y:S01]  /*1cfd0*/  HADD2.F32 R99, -RZ, R28.H0_H0 ;  /* 0x2000001cff637230 */ /* 0x000fe20000004100 */
[----:B------:R-:W-:Y:S01]  /*1cfe0*/  SHF.R.U32.HI R104, RZ, 0x10, R29 ;  /* 0x00000010ff687819 */ /* 0x000fe2000001161d */
[----:B------:R-:W-:Y:S01]  /*1cff0*/  FADD.FTZ R79, R59, -R95 ;  /* 0x8000005f3b4f7221 */ /* 0x000fe20000010000 */
[----:B------:R-:W-:Y:S01]  /*1d000*/  FFMA.FTZ R77, R77, R76, R78 ;  /* 0x0000004c4d4d7223 */ /* 0x000fe2000001004e */
[----:B------:R-:W-:Y:S01]  /*1d010*/  FMUL.FTZ R76, R88, R89 ;  /* 0x00000059584c7220 */ /* 0x000fe20000410000 */
[----:B------:R-:W-:-:S02]  /*1d020*/  HADD2.F32 R89, -RZ, R121.H0_H0 ;  /* 0x20000079ff597230 */ /* 0x000fc40000004100 */
[----:B------:R-:W-:Y:S01]  /*1d030*/  FMUL.FTZ R79, R88, R79 ;  /* 0x0000004f584f7220 */ /* 0x000fe20000410000 */
[----:B------:R-:W-:Y:S02]  /*1d040*/  HADD2.F32 R96, -RZ, R96.H0_H0 ;  /* 0x20000060ff607230 */ /* 0x000fe40000004100 */
[----:B------:R-:W-:Y:S02]  /*1d050*/  HADD2.F32 R104, -RZ, R104.H0_H0 ;  /* 0x20000068ff687230 */ /* 0x000fe40000004100 */
[----:B------:R-:W-:Y:S01]  /*1d060*/  FFMA.FTZ R76, R76, R89, R99 ;  /* 0x000000594c4c7223 */ /* 0x000fe20000010063 */
[----:B------:R-:W-:Y:S01]  /*1d070*/  FADD.FTZ R89, R58, -R95 ;  /* 0x8000005f3a597221 */ /* 0x000fe20000010000 */
[----:B------:R-:W-:Y:S02]  /*1d080*/  HADD2.F32 R99, -RZ, R29.H0_H0 ;  /* 0x2000001dff637230 */ /* 0x000fe40000004100 */
[----:B------:R-:W-:Y:S01]  /*1d090*/  FFMA.FTZ R79, R79, R96, R104 ;  /* 0x000000604f4f7223 */ /* 0x000fe20000010068 */
[----:B------:R-:W-:Y:S01]  /*1d0a0*/  FMUL.FTZ R78, R88, R89 ;  /* 0x00000059584e7220 */ /* 0x000fe20000410000 */
[----:B------:R-:W-:-:S02]  /*1d0b0*/  HADD2.F32 R89, -RZ, R121.H1_H1 ;  /* 0x30000079ff597230 */ /* 0x000fc40000004100 */
[----:B0-----:R-:W-:-:S04]  /*1d0c0*/  IMAD.WIDE.U32 R110, R19, 0x10, R110 ;  /* 0x00000010136e7825 */ /* 0x001fc800078e006e */
[----:B------:R-:W-:Y:S01]  /*1d0d0*/  FFMA.FTZ R78, R78, R89, R99 ;  /* 0x000000594e4e7223 */ /* 0x000fe20000010063 */
[----:B------:R-:W-:-:S04]  /*1d0e0*/  VIADD R19, R19, 0x80 ;  /* 0x0000008013137836 */ /* 0x000fc80000000000 */
[----:B------:R0:W-:Y:S03]  /*1d0f0*/  STG.E.128 desc[UR6][R110.64], R76 ;  /* 0x0000004c6e007986 */ /* 0x0001e6000c101d06 */
.L_x_27504:
[----:B------:R-:W-:Y:S05]  /*1d100*/  BSYNC.RECONVERGENT B0 ;  /* 0x0000000000007941 */ /* 0x000fea0003800200 */
.L_x_27503:
        /* <DEDUP_REMOVED lines=27> */
[C---:B0-----:R-:W-:Y:S01]  /*1d2c0*/  IMAD.WIDE.U32 R110, R19.reuse, 0x10, R110 ;  /* 0x00000010136e7825 */ /* 0x041fe200078e006e */
[----:B------:R-:W-:-:S03]  /*1d2d0*/  IADD3 R19, PT, PT, R19, 0x80, RZ ;  /* 0x0000008013137810 */ /* 0x000fc60007ffe0ff */
[----:B------:R-:W-:-:S05]  /*1d2e0*/  FFMA.FTZ R78, R78, R89, R99 ;  /* 0x000000594e4e7223 */ /* 0x000fca0000010063 */
[----:B------:R0:W-:Y:S02]  /*1d2f0*/  STG.E.128 desc[UR6][R110.64], R76 ;  /* 0x0000004c6e007986 */ /* 0x0001e4000c101d06 */
.L_x_27506:
[----:B------:R-:W-:Y:S05]  /*1d300*/  BSYNC.RECONVERGENT B0 ;  /* 0x0000000000007941 */ /* 0x000fea0003800200 */
.L_x_27505:
[----:B------:R-:W-:Y:S01]  /*1d310*/  ISETP.NE.AND P0, PT, R108, RZ, PT ;  /* 0x000000ff6c00720c */ /* 0x000fe20003f05270 */
[----:B------:R-:W-:-:S12]  /*1d320*/  BSSY.RECONVERGENT B0, `(.L_x_27507) ;  /* 0x000001a000007945 */ /* 0x000fd80003800200 */
[----:B------:R-:W-:Y:S05]  /*1d330*/  @!P0 BRA `(.L_x_27508) ;  /* 0x0000000000608947 */ /* 0x000fea0003800000 */
[--C-:B01234-:R-:W-:Y:S01]  /*1d340*/  FADD.FTZ R77, R64, -R95.reuse ;  /* 0x8000005f404d7221 */ /* 0x11ffe20000010000 */
        /* <DEDUP_REMOVED lines=23> */
.L_x_27508:
[----:B------:R-:W-:Y:S05]  /*1d4c0*/  BSYNC.RECONVERGENT B0 ;  /* 0x0000000000007941 */ /* 0x000fea0003800200 */
.L_x_27507:
        /* <DEDUP_REMOVED lines=27> */
.L_x_27510:
[----:B------:R-:W-:Y:S05]  /*1d680*/  BSYNC.RECONVERGENT B0 ;  /* 0x0000000000007941 */ /* 0x000fea0003800200 */
.L_x_27509:
[----:B------:R-:W-:Y:S04]  /*1d690*/  BSSY.RECONVERGENT B0, `(.L_x_27511) ;  /* 0x0000011000007945 */ /* 0x000fe80003800200 */
[----:B------:R-:W-:Y:S05]  /*1d6a0*/  @!P1 BRA `(.L_x_27512) ;  /* 0x00000000003c9947 */ /* 0x000fea0003800000 */
[----:B01234-:R-:W0:Y:S01]  /*1d6b0*/  LDC.64 R76, c[0x0][0x428] ;  /* 0x00010a00ff4c7b82 */ /* 0x01fe220000000a00 */
[--C-:B------:R-:W-:Y:S01]  /*1d6c0*/  FADD.FTZ R79, R72, -R95.reuse ;  /* 0x8000005f484f7221 */ /* 0x100fe20000010000 */
[--C-:B------:R-:W-:Y:S01]  /*1d6d0*/  FADD.FTZ R89, R73, -R95.reuse ;  /* 0x8000005f49597221 */ /* 0x100fe20000010000 */
[--C-:B------:R-:W-:Y:S01]  /*1d6e0*/  FADD.FTZ R99, R74, -R95.reuse ;  /* 0x8000005f4a637221 */ /* 0x100fe20000010000 */
[----:B------:R-:W-:Y:S01]  /*1d6f0*/  FADD.FTZ R95, R75, -R95 ;  /* 0x8000005f4b5f7221 */ /* 0x000fe20000010000 */
[C---:B------:R-:W-:Y:S01]  /*1d700*/  FMUL.FTZ R78, R88.reuse, R79 ;  /* 0x0000004f584e7220 */ /* 0x040fe20000410000 */
[C---:B------:R-:W-:Y:S01]  /*1d710*/  FMUL.FTZ R96, R88.reuse, R89 ;  /* 0x0000005958607220 */ /* 0x040fe20000410000 */
[C---:B------:R-:W-:Y:S01]  /*1d720*/  FMUL.FTZ R99, R88.reuse, R99 ;  /* 0x0000006358637220 */ /* 0x040fe20000410000 */
[----:B------:R-:W-:-:S04]  /*1d730*/  FMUL.FTZ R79, R88, R95 ;  /* 0x0000005f584f7220 */ /* 0x000fc80000410000 */
[----:B------:R-:W-:Y:S01]  /*1d740*/  FFMA.FTZ R79, R79, R15, R16 ;  /* 0x0000000f4f4f7223 */ /* 0x000fe20000010010 */
[----:B0-----:R-:W-:-:S04]  /*1d750*/  IMAD.WIDE.U32 R88, R19, 0x10, R76 ;  /* 0x0000001013587825 */ /* 0x001fc800078e004c */
[----:B------:R-:W-:Y:S01]  /*1d760*/  FFMA.FTZ R76, R78, R12, R7 ;  /* 0x0000000c4e4c7223 */ /* 0x000fe20000010007 */
[----:B------:R-:W-:Y:S01]  /*1d770*/  FFMA.FTZ R77, R96, R14, R17 ;  /* 0x0000000e604d7223 */ /* 0x000fe20000010011 */
[----:B------:R-:W-:-:S05]  /*1d780*/  FFMA.FTZ R78, R99, R13, R8 ;  /* 0x0000000d634e7223 */ /* 0x000fca0000010008 */
[----:B------:R0:W-:Y:S02]  /*1d790*/  STG.E.128 desc[UR6][R88.64], R76 ;  /* 0x0000004c58007986 */ /* 0x0001e4000c101d06 */
.L_x_27512:
[----:B------:R-:W-:Y:S05]  /*1d7a0*/  BSYNC.RECONVERGENT B0 ;  /* 0x0000000000007941 */ /* 0x000fea0003800200 */
.L_x_27511:
[----:B------:R-:W-:Y:S02]  /*1d7b0*/  UIADD3 UR14, UPT, UPT, UR14, UR12, URZ ;  /* 0x0000000c0e0e7290 */ /* 0x000fe4000fffe0ff */
[----:B------:R-:W-:Y:S02]  /*1d7c0*/  UPLOP3.LUT UP2, UPT, UPT, UPT, UP2, 0x40, 0x4 ;  /* 0x000000000004789c */ /* 0x000fe40003f4e820 */
[----:B------:R-:W-:-:S09]  /*1d7d0*/  UISETP.GE.AND UP1, UPT, UR14, UR13, UPT ;  /* 0x0000000d0e00728c */ /* 0x000fd2000bf26270 */
[----:B------:R-:W-:Y:S05]  /*1d7e0*/  BRA.U !UP1, `(.L_x_27513) ;  /* 0xfffffe3d098c7547 */ /* 0x000fea000b83ffff */
[----:B------:R-:W-:Y:S05]  /*1d7f0*/  EXIT ;  /* 0x000000000000794d */ /* 0x000fea0003800000 */
.L_x_27514:
        /* <DEDUP_REMOVED lines=16> */
.L_x_34116:


//--------------------- .text._ZN10layer_norm13ln_fwd_kernelINS_13Kernel_traitsI6__halfffffjLj5120ELj1ELj1ELj4ELj16ENS_18Kernel_traits_baseILj5120ES2_ffffjLj128EEEEELb1ELb0ELb0ELb1EEEvNS_9FwdParamsE --------------------------
	.section	.text._ZN10layer_norm13ln_fwd_kernelINS_13Kernel_traitsI6__halfffffjLj5120ELj1ELj1ELj4ELj16ENS_18Kernel_traits_baseILj5120ES2_ffffjLj128EEEEELb1ELb0ELb0ELb1EEEvNS_9FwdParamsE,"ax",@progbits
	.align	128
        .global         _ZN10layer_norm13ln_fwd_kernelINS_13Kernel_traitsI6__halfffffjLj5120ELj1ELj1ELj4ELj16ENS_18Kernel_traits_baseILj5120ES2_ffffjLj128EEEEELb1ELb0ELb0ELb1EEEvNS_9FwdParamsE
        .type           _ZN10layer_norm13ln_fwd_kernelINS_13Kernel_traitsI6__halfffffjLj5120ELj1ELj1ELj4ELj16ENS_18Kernel_traits_baseILj5120ES2_ffffjLj128EEEEELb1ELb0ELb0ELb1EEEvNS_9FwdParamsE,@function
        .size           _ZN10layer_norm13ln_fwd_kernelINS_13Kernel_traitsI6__halfffffjLj5120ELj1ELj1ELj4ELj16ENS_18Kernel_traits_baseILj5120ES2_ffffjLj128EEEEELb1ELb0ELb0ELb1EEEvNS_9FwdParamsE,(.L_x_34117 - _ZN10layer_norm13ln_fwd_kernelINS_13Kernel_traitsI6__halfffffjLj5120ELj1ELj1ELj4ELj16ENS_18Kernel_traits_baseILj5120ES2_ffffjLj128EEEEELb1ELb0ELb0ELb1EEEvNS_9FwdParamsE)
        .other          _ZN10layer_norm13ln_fwd_kernelINS_13Kernel_traitsI6__halfffffjLj5120ELj1ELj1ELj4ELj16ENS_18Kernel_traits_baseILj5120ES2_ffffjLj128EEEEELb1ELb0ELb0ELb1EEEvNS_9FwdParamsE,@"STO_CUDA_ENTRY STV_DEFAULT"
_ZN10layer_norm13ln_fwd_kernelINS_13Kernel_traitsI6__halfffffjLj5120ELj1ELj1ELj4ELj16ENS_18Kernel_traits_baseILj5120ES2_ffffjLj128EEEEELb1ELb0ELb0ELb1EEEvNS_9FwdParamsE:
.text._ZN10layer_norm13ln_fwd_kernelINS_13Kernel_traitsI6__halfffffjLj5120ELj1ELj1ELj4ELj16ENS_18Kernel_traits_baseILj5120ES2_ffffjLj128EEEEELb1ELb0ELb0ELb1EEEvNS_9FwdParamsE:
[----:B------:R-:W-:Y:S01]  /*0000*/  LDC R1, c[0x0][0x37c] ;  /* 0x0000df00ff017b82 */ /* 0x000fe20000000800 */
[----:B------:R-:W0:Y:S07]  /*0010*/  LDCU.U8 UR4, c[0x0][0x464] ;  /* 0x00008c80ff0477ac */ /* 0x000e2e0008000000 */
[----:B------:R-:W1:Y:S01]  /*0020*/  LDC R66, c[0x0][0x458] ;  /* 0x00011600ff427b82 */ /* 0x000e620000000800 */
[----:B------:R-:W2:Y:S01]  /*0030*/  LDCU.64 UR12, c[0x0][0x450] ;  /* 0x00008a00ff0c77ac */ /* 0x000ea20008000a00 */
[----:B------:R-:W3:Y:S06]  /*0040*/  LDCU.64 UR10, c[0x0][0x358] ;  /* 0x00006b00ff0a77ac */ /* 0x000eec0008000a00 */
[----:B------:R-:W1:Y:S01]  /*0050*/  LDC R67, c[0x0][0x45c] ;  /* 0x00011700ff437b82 */ /* 0x000e620000000800 */
[----:B0-----:R-:W-:Y:S01]  /*0060*/  ISETP.NE.AND P0, PT, RZ, UR4, PT ;  /* 0x00000004ff007c0c */ /* 0x001fe2000bf05270 */
[----:B------:R-:W0:Y:S01]  /*0070*/  LDCU.64 UR4, c[0x0][0x438] ;  /* 0x00008700ff0477ac */ /* 0x000e220008000a00 */
[----:B--2---:R-:W-:-:S02]  /*0080*/  IMAD.U32 R2, RZ, RZ, UR12 ;  /* 0x0000000cff027e24 */ /* 0x004fc4000f8e00ff */
[----:B------:R-:W-:-:S09]  /*0090*/  IMAD.U32 R3, RZ, RZ, UR13 ;  /* 0x0000000dff037e24 */ /* 0x000fd2000f8e00ff */
[----:B---3--:R-:W2:Y:S01]  /*00a0*/  @P0 LDG.E.64 R2, desc[UR10][R2.64] ;  /* 0x0000000a02020981 */ /* 0x008ea2000c1e1b00 */
[----:B------:R-:W3:Y:S03]  /*00b0*/  @P0 LDC R7, c[0x0][0x460] ;  /* 0x00011800ff070b82 */ /* 0x000ee60000000800 */
[----:B-1----:R-:W3:Y:S01]  /*00c0*/  @P0 LDG.E.64 R4, desc[UR10][R66.64] ;  /* 0x0000000a42040981 */ /* 0x002ee2000c1e1b00 */
[----:B0-----:R-:W-:Y:S01]  /*00d0*/  UISETP.NE.U32.AND UP0, UPT, UR4, URZ, UPT ;  /* 0x000000ff0400728c */ /* 0x001fe2000bf05070 */
[----:B------:R-:W0:Y:S03]  /*00e0*/  S2R R23, SR_TID.X ;  /* 0x0000000000177919 */ /* 0x000e260000002100 */
[----:B------:R-:W0:Y:S01]  /*00f0*/  S2UR UR18, SR_CTAID.X ;  /* 0x00000000001279c3 */ /* 0x000e220000002500 */
[----:B------:R-:W-:-:S07]  /*0100*/  UISETP.NE.AND.EX UP0, UPT, UR5, URZ, UPT, UP0 ;  /* 0x000000ff0500728c */ /* 0x000fce000bf05300 */
[----:B------:R-:W0:Y:S02]  /*0110*/  LDC R80, c[0x0][0x360] ;  /* 0x0000d800ff507b82 */ /* 0x000e240000000800 */
[----:B0-----:R-:W-:Y:S01]  /*0120*/  IMAD R80, R80, UR18, R23 ;  /* 0x0000001250507c24 */ /* 0x001fe2000f8e0217 */
[----:B--2---:R-:W-:Y:S02]  /*0130*/  @P0 R2UR UR12, R2 ;  /* 0x00000000020c02ca */ /* 0x004fe400000e0000 */
[----:B------:R-:W-:Y:S02]  /*0140*/  @P0 R2UR UR13, R3 ;  /* 0x00000000030d02ca */ /* 0x000fe400000e0000 */
[----:B---3--:R-:W-:-:S04]  /*0150*/  @P0 IADD3 R66, P1, PT, R4, R7, RZ ;  /* 0x0000000704420210 */ /* 0x008fc80007f3e0ff */
[----:B------:R-:W-:-:S04]  /*0160*/  @P0 IADD3.X R67, PT, PT, RZ, R5, RZ, P1, !PT ;  /* 0x00000005ff430210 */ /* 0x000fc80000ffe4ff */
[--C-:B------:R-:W-:Y:S01]  /*0170*/  SHF.R.U64 R11, R66, 0x2, R67.reuse ;  /* 0x00000002420b7819 */ /* 0x100fe20000001243 */
[----:B------:R-:W-:Y:S01]  /*0180*/  UIADD3 UR22, UPT, UPT, UR12, -0x61c88647, URZ ;  /* 0x9e3779b90c167890 */ /* 0x000fe2000fffe0ff */
[----:B------:R-:W-:Y:S01]  /*0190*/  SHF.R.U32.HI R10, RZ, 0x2, R67 ;  /* 0x00000002ff0a7819 */ /* 0x000fe20000011643 */
[----:B------:R-:W-:Y:S02]  /*01a0*/  UIADD3 UR23, UPT, UPT, UR13, -0x4498517b, URZ ;  /* 0xbb67ae850d177890 */ /* 0x000fe4000fffe0ff */
[----:B------:R-:W-:Y:S02]  /*01b0*/  UIADD3 UR24, UPT, UPT, UR12, 0x3c6ef372, URZ ;  /* 0x3c6ef3720c187890 */ /* 0x000fe4000fffe0ff */
        /* <DEDUP_REMOVED lines=41> */
.L_x_27515:
        /* <DEDUP_REMOVED lines=9> */
[----:B------:R-:W-:Y:S01]  /*04e0*/  CS2R R72, SRZ ;  /* 0x0000000000487805 */ /* 0x000fe2000001ff00 */
[----:B0-----:R-:W-:-:S05]  /*04f0*/  IMAD.WIDE.U32 R22, R23, 0x8, R2 ;  /* 0x0000000817167825 */ /* 0x001fca00078e0002 */
        /* <DEDUP_REMOVED lines=11> */
.L_x_27516:
[----:B------:R-:W1:Y:S02]  /*05b0*/  LDCU UR4, c[0x0][0x384] ;  /* 0x00007080ff0477ac */ /* 0x000e640008000800 */
[----:B-1----:R-:W-:-:S06]  /*05c0*/  UISETP.GE.AND UP0, UPT, UR18, UR4, UPT ;  /* 0x000000041200728c */ /* 0x002fcc000bf06270 */
[----:B------:R-:W-:-:S13]  /*05d0*/  PLOP3.LUT P0, PT, PT, PT, UP0, 0x80, 0x8 ;  /* 0x000000000008781c */ /* 0x000fda0003f0f008 */
[----:B------:R-:W-:Y:S05]  /*05e0*/  @P0 EXIT ;  /* 0x000000000000094d */ /* 0x000fea0003800000 */
[----:B-----5:R-:W-:Y:S01]  /*05f0*/  IMAD.MOV.U32 R119, RZ, RZ, R2 ;  /* 0x000000ffff777224 */ /* 0x020fe200078e0002 */
[--C-:B------:R-:W-:Y:S01]  /*0600*/  SHF.R.U64 R112, R2, 0x10, R3.reuse ;  /* 0x0000001002707819 */ /* 0x100fe20000001203 */
[--C-:B------:R-:W-:Y:S01]  /*0610*/  IMAD.MOV.U32 R0, RZ, RZ, R3.reuse ;  /* 0x000000ffff007224 */ /* 0x100fe200078e0003 */
[----:B------:R-:W-:Y:S01]  /*0620*/  SHF.R.U32.HI R111, RZ, 0x10, R3 ;  /* 0x00000010ff6f7819 */ /* 0x000fe20000011603 */
[----:B------:R-:W-:Y:S01]  /*0630*/  IMAD.MOV.U32 R117, RZ, RZ, R6 ;  /* 0x000000ffff757224 */ /* 0x000fe200078e0006 */
[----:B------:R-:W-:Y:S01]  /*0640*/  MOV R3, R7 ;  /* 0x0000000700037202 */ /* 0x000fe20000000f00 */
[----:B------:R-:W-:Y:S01]  /*0650*/  IMAD.MOV.U32 R2, RZ, RZ, R5 ;  /* 0x000000ffff027224 */ /* 0x000fe200078e0005 */
[----:B------:R-:W-:Y:S01]  /*0660*/  PRMT R119, R0, 0x5410, R119 ;  /* 0x0000541000777816 */ /* 0x000fe20000000077 */
[----:B------:R-:W-:Y:S01]  /*0670*/  IMAD.HI.U32 R0, R11, -0x2daee0ad, RZ ;  /* 0xd2511f530b007827 */ /* 0x000fe200078e00ff */
[----:B------:R-:W-:Y:S01]  /*0680*/  PRMT R117, R3, 0x5410, R117 ;  /* 0x0000541003757816 */ /* 0x000fe20000000075 */
[----:B------:R-:W1:Y:S01]  /*0690*/  LDCU.64 UR4, c[0x0][0x3e0] ;  /* 0x00007c00ff0477ac */ /* 0x000e620008000a00 */
[----:B------:R-:W-:Y:S01]  /*06a0*/  MOV R118, R4 ;  /* 0x0000000400767202 */ /* 0x000fe20000000f00 */
[----:B------:R-:W-:Y:S01]  /*06b0*/  IMAD.HI.U32 R3, R80, -0x326172a9, RZ ;  /* 0xcd9e8d5750037827 */ /* 0x000fe200078e00ff */
[--C-:B------:R-:W-:Y:S01]  /*06c0*/  SHF.R.U64 R110, R4, 0x10, R5.reuse ;  /* 0x00000010046e7819 */ /* 0x100fe20000001205 */
[----:B------:R-:W2:Y:S01]  /*06d0*/  LDCU UR8, c[0x0][0x404] ;  /* 0x00008080ff0877ac */ /* 0x000ea20008000800 */
[----:B------:R-:W-:Y:S01]  /*06e0*/  SHF.R.U32.HI R109, RZ, 0x10, R5 ;  /* 0x00000010ff6d7819 */ /* 0x000fe20000011605 */
[----:B------:R-:W-:Y:S01]  /*06f0*/  IMAD.MOV.U32 R116, RZ, RZ, R8 ;  /* 0x000000ffff747224 */ /* 0x000fe200078e0008 */
[----:B------:R-:W-:Y:S01]  /*0700*/  SHF.R.U64 R108, R6, 0x10, R7 ;  /* 0x00000010066c7819 */ /* 0x000fe20000001207 */
[----:B------:R-:W-:Y:S01]  /*0710*/  IMAD.MOV.U32 R4, RZ, RZ, R9 ;  /* 0x000000ffff047224 */ /* 0x000fe200078e0009 */
[----:B------:R-:W-:Y:S01]  /*0720*/  SHF.R.U32.HI R107, RZ, 0x10, R7 ;  /* 0x00000010ff6b7819 */ /* 0x000fe20000011607 */
[----:B------:R-:W-:Y:S01]  /*0730*/  IMAD.MOV.U32 R5, RZ, RZ, R29 ;  /* 0x000000ffff057224 */ /* 0x000fe200078e001d */
[----:B------:R-:W-:Y:S01]  /*0740*/  MOV R115, R28 ;  /* 0x0000001c00737202 */ /* 0x000fe20000000f00 */
[----:B------:R-:W-:Y:S01]  /*0750*/  IMAD.MOV.U32 R114, RZ, RZ, R30 ;  /* 0x000000ffff727224 */ /* 0x000fe200078e001e */
[--C-:B------:R-:W-:Y:S01]  /*0760*/  SHF.R.U64 R95, R30, 0x10, R31.reuse ;  /* 0x000000101e5f7819 */ /* 0x100fe2000000121f */
[----:B------:R-:W-:Y:S01]  /*0770*/  IMAD.MOV.U32 R113, RZ, RZ, R32 ;  /* 0x000000ffff717224 */ /* 0x000fe200078e0020 */
[----:B------:R-:W-:Y:S01]  /*0780*/  SHF.R.U32.HI R7, RZ, 0x10, R31 ;  /* 0x00000010ff077819 */ /* 0x000fe2000001161f */
[----:B------:R-:W3:Y:S01]  /*0790*/  LDCU UR9, c[0x0][0x408] ;  /* 0x00008100ff0977ac */ /* 0x000ee20008000800 */
[----:B------:R-:W-:-:S02]  /*07a0*/  LOP3.LUT R0, R0, UR13, RZ, 0x3c, !PT ;  /* 0x0000000d00007c12 */ /* 0x000fc4000f8e3cff */
[----:B------:R-:W-:Y:S01]  /*07b0*/  LOP3.LUT R3, R10, UR12, R3, 0x96, !PT ;  /* 0x0000000c0a037c12 */ /* 0x000fe2000f8e9603 */
[----:B-1----:R-:W-:Y:S01]  /*07c0*/  UISETP.NE.U32.AND UP0, UPT, UR4, URZ, UPT ;  /* 0x000000ff0400728c */ /* 0x002fe2000bf05070 */
[----:B------:R-:W-:Y:S01]  /*07d0*/  PRMT R118, R2, 0x5410, R118 ;  /* 0x0000541002767816 */ /* 0x000fe20000000076 */
[----:B------:R-:W-:Y:S01]  /*07e0*/  IMAD.HI.U32 R2, R0, -0x326172a9, RZ ;  /* 0xcd9e8d5700027827 */ /* 0x000fe200078e00ff */
[----:B------:R-:W-:Y:S01]  /*07f0*/  PRMT R116, R4, 0x5410, R116 ;  /* 0x0000541004747816 */ /* 0x000fe20000000074 */
[----:B------:R-:W-:Y:S01]  /*0800*/  UISETP.NE.AND.EX UP0, UPT, UR5, URZ, UPT, UP0 ;  /* 0x000000ff0500728c */ /* 0x000fe2000bf05300 */
[----:B------:R-:W-:Y:S01]  /*0810*/  PRMT R115, R5, 0x5410, R115 ;  /* 0x0000541005737816 */ /* 0x000fe20000000073 */
[----:B------:R-:W-:Y:S01]  /*0820*/  IMAD R5, R80, -0x326172a9, RZ ;  /* 0xcd9e8d5750057824 */ /* 0x000fe200078e02ff */
[----:B------:R-:W-:Y:S01]  /*0830*/  PRMT R95, R7, 0x5410, R95 ;  /* 0x00005410075f7816 */ /* 0x000fe2000000005f */
[----:B------:R-:W-:Y:S01]  /*0840*/  IMAD R7, R11, -0x2daee0ad, RZ ;  /* 0xd2511f530b077824 */ /* 0x000fe200078e02ff */
[----:B------:R-:W-:Y:S01]  /*0850*/  MOV R6, R31 ;  /* 0x0000001f00067202 */ /* 0x000fe20000000f00 */
[----:B------:R-:W-:Y:S01]  /*0860*/  IMAD.HI.U32 R4, R3, -0x2daee0ad, RZ ;  /* 0xd2511f5303047827 */ /* 0x000fe200078e00ff */
[----:B------:R-:W-:Y:S01]  /*0870*/  LOP3.LUT R2, R5, UR22, R2, 0x96, !PT ;  /* 0x0000001605027c12 */ /* 0x000fe2000f8e9602 */
[----:B------:R-:W1:Y:S01]  /*0880*/  LDCU UR19, c[0x0][0x388] ;  /* 0x00007100ff1377ac */ /* 0x000e620008000800 */
[----:B------:R-:W-:Y:S01]  /*0890*/  SHF.R.U64 R106, R8, 0x10, R9 ;  /* 0x00000010086a7819 */ /* 0x000fe20000001209 */
[----:B------:R-:W-:Y:S01]  /*08a0*/  IMAD.MOV.U32 R8, RZ, RZ, R33 ;  /* 0x000000ffff087224 */ /* 0x000fe200078e0021 */
[----:B------:R-:W-:Y:S01]  /*08b0*/  LOP3.LUT R4, R7, UR23, R4, 0x96, !PT ;  /* 0x0000001707047c12 */ /* 0x000fe2000f8e9604 */
[----:B------:R-:W-:Y:S01]  /*08c0*/  IMAD R5, R0, -0x326172a9, RZ ;  /* 0xcd9e8d5700057824 */ /* 0x000fe200078e02ff */
[----:B------:R-:W-:Y:S01]  /*08d0*/  PRMT R114, R6, 0x5410, R114 ;  /* 0x0000541006727816 */ /* 0x000fe20000000072 */
[----:B------:R-:W-:Y:S01]  /*08e0*/  IMAD R6, R3, -0x2daee0ad, RZ ;  /* 0xd2511f5303067824 */ /* 0x000fe200078e02ff */
[----:B------:R-:W-:Y:S01]  /*08f0*/  PRMT R113, R8, 0x5410, R113 ;  /* 0x0000541008717816 */ /* 0x000fe20000000071 */
[----:B------:R-:W-:Y:S01]  /*0900*/  IMAD.HI.U32 R0, R4, -0x326172a9, RZ ;  /* 0xcd9e8d5704007827 */ /* 0x000fe200078e00ff */
[----:B------:R-:W-:Y:S01]  /*0910*/  SHF.R.U32.HI R104, RZ, 0x10, R9 ;  /* 0x00000010ff687819 */ /* 0x000fe20000011609 */
[----:B------:R-:W4:Y:S01]  /*0920*/  LDCU.U8 UR20, c[0x0][0x410] ;  /* 0x00008200ff1477ac */ /* 0x000f220008000000 */
[--C-:B------:R-:W-:Y:S01]  /*0930*/  SHF.R.U64 R91, R32, 0x10, R33.reuse ;  /* 0x00000010205b7819 */ /* 0x100fe20000001221 */
[----:B------:R-:W-:Y:S01]  /*0940*/  IMAD.HI.U32 R3, R2, -0x2daee0ad, RZ ;  /* 0xd2511f5302037827 */ /* 0x000fe200078e00ff */
[----:B------:R-:W-:Y:S01]  /*0950*/  SHF.R.U32.HI R9, RZ, 0x10, R33 ;  /* 0x00000010ff097819 */ /* 0x000fe20000011621 */
[----:B------:R-:W0:Y:S01]  /*0960*/  LDCU UR21, c[0x0][0x400] ;  /* 0x00008000ff1577ac */ /* 0x000e220008000800 */
[----:B------:R-:W-:Y:S01]  /*0970*/  MOV R7, R78 ;  /* 0x0000004e00077202 */ /* 0x000fe20000000f00 */
[----:B------:R-:W-:Y:S01]  /*0980*/  IMAD.MOV.U32 R8, RZ, RZ, R79 ;  /* 0x000000ffff087224 */ /* 0x000fe200078e004f */
[----:B------:R-:W-:Y:S01]  /*0990*/  LOP3.LUT R0, R5, UR24, R0, 0x96, !PT ;  /* 0x0000001805007c12 */ /* 0x000fe2000f8e9600 */
[----:B------:R-:W-:Y:S01]  /*09a0*/  IMAD R5, R4, -0x326172a9, RZ ;  /* 0xcd9e8d5704057824 */ /* 0x000fe200078e02ff */
[----:B------:R-:W-:Y:S01]  /*09b0*/  LOP3.LUT R3, R6, UR25, R3, 0x96, !PT ;  /* 0x0000001906037c12 */ /* 0x000fe2000f8e9603 */
[----:B------:R-:W0:Y:S01]  /*09c0*/  LDCU.64 UR14, c[0x0][0x3a0] ;  /* 0x00007400ff0e77ac */ /* 0x000e220008000a00 */
[----:B------:R-:W-:Y:S01]  /*09d0*/  PRMT R91, R9, 0x5410, R91 ;  /* 0x00005410095b7816 */ /* 0x000fe2000000005b */
[----:B------:R-:W-:Y:S01]  /*09e0*/  IMAD.MOV.U32 R9, RZ, RZ, R76 ;  /* 0x000000ffff097224 */ /* 0x000fe200078e004c */
[----:B------:R-:W-:Y:S01]  /*09f0*/  PRMT R122, R8, 0x5410, R7 ;  /* 0x00005410087a7816 */ /* 0x000fe20000000007 */
[----:B------:R-:W-:Y:S01]  /*0a00*/  IMAD R7, R2, -0x2daee0ad, RZ ;  /* 0xd2511f5302077824 */ /* 0x000fe200078e02ff */
[----:B------:R-:W-:Y:S01]  /*0a10*/  MOV R6, R77 ;  /* 0x0000004d00067202 */ /* 0x000fe20000000f00 */
[----:B------:R-:W-:Y:S01]  /*0a20*/  IMAD.HI.U32 R2, R3, -0x326172a9, RZ ;  /* 0xcd9e8d5703027827 */ /* 0x000fe200078e00ff */
[----:B------:R-:W-:Y:S01]  /*0a30*/  PRMT R121, R121, 0x5410, R9 ;  /* 0x0000541079797816 */ /* 0x000fe20000000009 */
[----:B------:R-:W0:Y:S01]  /*0a40*/  LDCU.64 UR16, c[0x0][0x380] ;  /* 0x00007000ff1077ac */ /* 0x000e220008000a00 */
[----:B------:R-:W-:Y:S01]  /*0a50*/  PRMT R112, R112, 0x5410, R112 ;  /* 0x0000541070707816 */ /* 0x000fe20000000070 */
[----:B------:R-:W-:Y:S01]  /*0a60*/  IMAD.HI.U32 R4, R0, -0x2daee0ad, RZ ;  /* 0xd2511f5300047827 */ /* 0x000fe200078e00ff */
[----:B------:R-:W-:Y:S01]  /*0a70*/  LOP3.LUT R2, R5, UR26, R2, 0x96, !PT ;  /* 0x0000001a05027c12 */ /* 0x000fe2000f8e9602 */
[----:B------:R-:W-:Y:S01]  /*0a80*/  UPLOP3.LUT UP2, UPT, UPT, UPT, UPT, 0x40, 0x4 ;  /* 0x000000000004789c */ /* 0x000fe20003f4e870 */
[----:B------:R-:W-:Y:S01]  /*0a90*/  PRMT R121, R6, 0x7610, R121 ;  /* 0x0000761006797816 */ /* 0x000fe20000000079 */
[----:B------:R-:W-:Y:S01]  /*0aa0*/  IMAD R6, R0, -0x2daee0ad, RZ ;  /* 0xd2511f5300067824 */ /* 0x000fe200078e02ff */
[----:B------:R-:W-:Y:S01]  /*0ab0*/  LOP3.LUT R4, R7, UR27, R4, 0x96, !PT ;  /* 0x0000001b07047c12 */ /* 0x000fe2000f8e9604 */
[----:B------:R-:W-:Y:S01]  /*0ac0*/  IMAD R3, R3, -0x326172a9, RZ ;  /* 0xcd9e8d5703037824 */ /* 0x000fe200078e02ff */
[----:B------:R-:W-:Y:S01]  /*0ad0*/  SHF.R.U64 R7, R82, 0x10, R83 ;  /* 0x0000001052077819 */ /* 0x000fe20000001253 */
[----:B------:R-:W-:Y:S01]  /*0ae0*/  IMAD.HI.U32 R5, R2, -0x2daee0ad, RZ ;  /* 0xd2511f5302057827 */ /* 0x000fe200078e00ff */
[----:B------:R-:W-:-:S02]  /*0af0*/  PRMT R109, R109, 0x5410, R109 ;  /* 0x000054106d6d7816 */ /* 0x000fc4000000006d */
[----:B------:R-:W-:Y:S01]  /*0b00*/  PRMT R112, R7, 0x7610, R112 ;  /* 0x0000761007707816 */ /* 0x000fe20000000070 */
[----:B------:R-:W-:Y:S01]  /*0b10*/  IMAD.HI.U32 R0, R4, -0x326172a9, RZ ;  /* 0xcd9e8d5704007827 */ /* 0x000fe200078e00ff */
[----:B------:R-:W-:Y:S02]  /*0b20*/  LOP3.LUT R5, R6, UR29, R5, 0x96, !PT ;  /* 0x0000001d06057c12 */ /* 0x000fe4000f8e9605 */
[----:B------:R-:W-:Y:S01]  /*0b30*/  SHF.R.U32.HI R6, RZ, 0x10, R23 ;  /* 0x00000010ff067819 */ /* 0x000fe20000011617 */
[----:B------:R-:W-:Y:S01]  /*0b40*/  IMAD R7, R2, -0x2daee0ad, RZ ;  /* 0xd2511f5302077824 */ /* 0x000fe200078e02ff */
[----:B------:R-:W-:Y:S01]  /*0b50*/  LOP3.LUT R0, R3, UR28, R0, 0x96, !PT ;  /* 0x0000001c03007c12 */ /* 0x000fe2000f8e9600 */
[----:B------:R-:W-:Y:S01]  /*0b60*/  IMAD R3, R4, -0x326172a9, RZ ;  /* 0xcd9e8d5704037824 */ /* 0x000fe200078e02ff */
[----:B------:R-:W-:Y:S01]  /*0b70*/  PRMT R109, R6, 0x7610, R109 ;  /* 0x00007610066d7816 */ /* 0x000fe2000000006d */
[----:B------:R-:W-:Y:S01]  /*0b80*/  IMAD.HI.U32 R2, R5, -0x326172a9, RZ ;  /* 0xcd9e8d5705027827 */ /* 0x000fe200078e00ff */
[----:B------:R-:W-:-:S02]  /*0b90*/  PRMT R107, R107, 0x5410, R107 ;  /* 0x000054106b6b7816 */ /* 0x000fc4000000006b */
[----:B------:R-:W-:Y:S01]  /*0ba0*/  SHF.R.U64 R101, R28, 0x10, R29 ;  /* 0x000000101c657819 */ /* 0x000fe2000000121d */
[C---:B------:R-:W-:Y:S01]  /*0bb0*/  IMAD.HI.U32 R4, R0.reuse, -0x2daee0ad, RZ ;  /* 0xd2511f5300047827 */ /* 0x040fe200078e00ff */
[----:B------:R-:W-:Y:S02]  /*0bc0*/  LOP3.LUT R2, R3, UR30, R2, 0x96, !PT ;  /* 0x0000001e03027c12 */ /* 0x000fe4000f8e9602 */
[----:B------:R-:W-:Y:S01]  /*0bd0*/  PRMT R111, R111, 0x5410, R111 ;  /* 0x000054106f6f7816 */ /* 0x000fe2000000006f */
[----:B------:R-:W-:Y:S01]  /*0be0*/  IMAD R6, R0, -0x2daee0ad, RZ ;  /* 0xd2511f5300067824 */ /* 0x000fe200078e02ff */
[----:B------:R-:W-:Y:S01]  /*0bf0*/  LOP3.LUT R4, R7, UR31, R4, 0x96, !PT ;  /* 0x0000001f07047c12 */ /* 0x000fe2000f8e9604 */
[----:B------:R-:W-:Y:S01]  /*0c00*/  IMAD R5, R5, -0x326172a9, RZ ;  /* 0xcd9e8d5705057824 */ /* 0x000fe200078e02ff */
[----:B------:R-:W-:Y:S01]  /*0c10*/  SHF.R.U32.HI R7, RZ, 0x10, R21 ;  /* 0x00000010ff077819 */ /* 0x000fe20000011615 */
[----:B------:R-:W-:Y:S01]  /*0c20*/  IMAD.HI.U32 R3, R2, -0x2daee0ad, RZ ;  /* 0xd2511f5302037827 */ /* 0x000fe200078e00ff */
[----:B------:R-:W-:-:S02]  /*0c30*/  PRMT R101, R101, 0x5410, R101 ;  /* 0x0000541065657816 */ /* 0x000fc40000000065 */
[----:B------:R-:W-:Y:S01]  /*0c40*/  PRMT R107, R7, 0x7610, R107 ;  /* 0x00007610076b7816 */ /* 0x000fe2000000006b */
[----:B------:R-:W-:Y:S01]  /*0c50*/  IMAD.HI.U32 R0, R4, -0x326172a9, RZ ;  /* 0xcd9e8d5704007827 */ /* 0x000fe200078e00ff */
[----:B------:R-:W-:Y:S02]  /*0c60*/  LOP3.LUT R3, R6, UR33, R3, 0x96, !PT ;  /* 0x0000002106037c12 */ /* 0x000fe4000f8e9603 */
[----:B------:R-:W-:Y:S01]  /*0c70*/  SHF.R.U64 R6, R16, 0x10, R17 ;  /* 0x0000001010067819 */ /* 0x000fe20000001211 */
[----:B------:R-:W-:Y:S01]  /*0c80*/  IMAD.MOV.U32 R8, RZ, RZ, R74 ;  /* 0x000000ffff087224 */ /* 0x000fe200078e004a */
[----:B------:R-:W-:Y:S01]  /*0c90*/  LOP3.LUT R0, R5, UR32, R0, 0x96, !PT ;  /* 0x0000002005007c12 */ /* 0x000fe2000f8e9600 */
[----:B------:R-:W-:Y:S01]  /*0ca0*/  IMAD.MOV.U32 R9, RZ, RZ, R75 ;  /* 0x000000ffff097224 */ /* 0x000fe200078e004b */
[----:B------:R-:W-:Y:S01]  /*0cb0*/  PRMT R108, R108, 0x5410, R108 ;  /* 0x000054106c6c7816 */ /* 0x000fe2000000006c */
[----:B------:R-:W-:Y:S01]  /*0cc0*/  IMAD R5, R4, -0x326172a9, RZ ;  /* 0xcd9e8d5704057824 */ /* 0x000fe200078e02ff */
[----:B------:R-:W-:Y:S01]  /*0cd0*/  PRMT R101, R6, 0x7610, R101 ;  /* 0x0000761006657816 */ /* 0x000fe20000000065 */
[----:B------:R-:W-:Y:S01]  /*0ce0*/  IMAD R7, R2, -0x2daee0ad, RZ ;  /* 0xd2511f5302077824 */ /* 0x000fe200078e02ff */
[----:B------:R-:W-:Y:S01]  /*0cf0*/  PRMT R120, R9, 0x5410, R8 ;  /* 0x0000541009787816 */ /* 0x000fe20000000008 */
[----:B------:R-:W-:Y:S01]  /*0d00*/  IMAD.HI.U32 R2, R3, -0x326172a9, RZ ;  /* 0xcd9e8d5703027827 */ /* 0x000fe200078e00ff */
[----:B------:R-:W-:-:S02]  /*0d10*/  SHF.R.U32.HI R8, RZ, 0x10, R83 ;  /* 0x00000010ff087819 */ /* 0x000fc40000011653 */
[----:B------:R-:W-:Y:S01]  /*0d20*/  PRMT R110, R110, 0x5410, R110 ;  /* 0x000054106e6e7816 */ /* 0x000fe2000000006e */
[----:B------:R-:W-:Y:S01]  /*0d30*/  IMAD.HI.U32 R4, R0, -0x2daee0ad, RZ ;  /* 0xd2511f5300047827 */ /* 0x000fe200078e00ff */
[----:B------:R-:W-:Y:S02]  /*0d40*/  PRMT R111, R8, 0x7610, R111 ;  /* 0x00007610086f7816 */ /* 0x000fe4000000006f */
[----:B------:R-:W-:Y:S01]  /*0d50*/  SHF.R.U64 R8, R20, 0x10, R21 ;  /* 0x0000001014087819 */ /* 0x000fe20000001215 */
[----:B------:R-:W-:Y:S01]  /*0d60*/  IMAD R6, R0, -0x2daee0ad, RZ ;  /* 0xd2511f5300067824 */ /* 0x000fe200078e02ff */
[----:B------:R-:W-:Y:S01]  /*0d70*/  LOP3.LUT R2, R5, UR34, R2, 0x96, !PT ;  /* 0x0000002205027c12 */ /* 0x000fe2000f8e9602 */
[----:B------:R-:W-:Y:S01]  /*0d80*/  IMAD R3, R3, -0x326172a9, RZ ;  /* 0xcd9e8d5703037824 */ /* 0x000fe200078e02ff */
[----:B------:R-:W-:Y:S02]  /*0d90*/  LOP3.LUT R4, R7, UR35, R4, 0x96, !PT ;  /* 0x0000002307047c12 */ /* 0x000fe4000f8e9604 */
[----:B------:R-:W-:Y:S01]  /*0da0*/  PRMT R108, R8, 0x7610, R108 ;  /* 0x00007610086c7816 */ /* 0x000fe2000000006c */
[----:B------:R-:W-:Y:S01]  /*0db0*/  IMAD.HI.U32 R5, R2, -0x2daee0ad, RZ ;  /* 0xd2511f5302057827 */ /* 0x000fe200078e00ff */
[----:B------:R-:W-:-:S02]  /*0dc0*/  PRMT R106, R106, 0x5410, R106 ;  /* 0x000054106a6a7816 */ /* 0x000fc4000000006a */
[----:B------:R-:W-:Y:S01]  /*0dd0*/  SHF.R.U64 R9, R22, 0x10, R23 ;  /* 0x0000001016097819 */ /* 0x000fe20000001217 */
[----:B------:R-:W-:Y:S01]  /*0de0*/  IMAD.HI.U32 R0, R4, -0x326172a9, RZ ;  /* 0xcd9e8d5704007827 */ /* 0x000fe200078e00ff */
[----:B------:R-:W-:Y:S02]  /*0df0*/  SHF.R.U64 R8, R18, 0x10, R19 ;  /* 0x0000001012087819 */ /* 0x000fe40000001213 */
[----:B------:R-:W-:Y:S01]  /*0e00*/  SHF.R.U32.HI R100, RZ, 0x10, R29 ;  /* 0x00000010ff647819 */ /* 0x000fe2000001161d */
[----:B------:R-:W-:Y:S01]  /*0e10*/  IMAD R2, R2, -0x2daee0ad, RZ ;  /* 0xd2511f5302027824 */ /* 0x000fe200078e02ff */
[----:B------:R-:W-:Y:S02]  /*0e20*/  PRMT R110, R9, 0x7610, R110 ;  /* 0x00007610096e7816 */ /* 0x000fe4000000006e */
[----:B------:R-:W-:Y:S02]  /*0e30*/  PRMT R106, R8, 0x7610, R106 ;  /* 0x00007610086a7816 */ /* 0x000fe4000000006a */
[----:B------:R-:W-:-:S02]  /*0e40*/  PRMT R104, R104, 0x5410, R104 ;  /* 0x0000541068687816 */ /* 0x000fc40000000068 */
[----:B------:R-:W-:Y:S02]  /*0e50*/  PRMT R100, R100, 0x5410, R100 ;  /* 0x0000541064647816 */ /* 0x000fe40000000064 */
[----:B------:R-:W-:Y:S02]  /*0e60*/  SHF.R.U32.HI R9, RZ, 0x10, R19 ;  /* 0x00000010ff097819 */ /* 0x000fe40000011613 */
[----:B------:R-:W-:Y:S02]  /*0e70*/  SHF.R.U32.HI R8, RZ, 0x10, R17 ;  /* 0x00000010ff087819 */ /* 0x000fe40000011611 */
[----:B------:R-:W-:Y:S01]  /*0e80*/  LOP3.LUT R0, R3, UR36, R0, 0x96, !PT ;  /* 0x0000002403007c12 */ /* 0x000fe2000f8e9600 */
[----:B------:R-:W-:Y:S01]  /*0e90*/  IMAD R3, R4, -0x326172a9, RZ ;  /* 0xcd9e8d5704037824 */ /* 0x000fe200078e02ff */
[----:B------:R-:W-:Y:S02]  /*0ea0*/  LOP3.LUT R6, R6, UR37, R5, 0x96, !PT ;  /* 0x0000002506067c12 */ /* 0x000fe4000f8e9605 */
[--C-:B------:R-:W-:Y:S01]  /*0eb0*/  SHF.R.U64 R88, R14, 0x10, R15.reuse ;  /* 0x000000100e587819 */ /* 0x100fe2000000120f */
[----:B------:R-:W-:Y:S01]  /*0ec0*/  IMAD R90, R0, -0x2daee0ad, RZ ;  /* 0xd2511f53005a7824 */ /* 0x000fe200078e02ff */
[----:B------:R-:W-:-:S02]  /*0ed0*/  SHF.R.U32.HI R7, RZ, 0x10, R15 ;  /* 0x00000010ff077819 */ /* 0x000fc4000001160f */
[----:B------:R-:W-:Y:S01]  /*0ee0*/  PRMT R104, R9, 0x7610, R104 ;  /* 0x0000761009687816 */ /* 0x000fe20000000068 */
[----:B------:R-:W-:Y:S01]  /*0ef0*/  IMAD.HI.U32 R9, R0, -0x2daee0ad, RZ ;  /* 0xd2511f5300097827 */ /* 0x000fe200078e00ff */
[----:B------:R-:W-:Y:S02]  /*0f00*/  PRMT R100, R8, 0x7610, R100 ;  /* 0x0000761008647816 */ /* 0x000fe40000000064 */
[--C-:B------:R-:W-:Y:S01]  /*0f10*/  SHF.R.U64 R87, R12, 0x10, R13.reuse ;  /* 0x000000100c577819 */ /* 0x100fe2000000120d */
[C---:B------:R-:W-:Y:S01]  /*0f20*/  IMAD.HI.U32 R8, R6.reuse, -0x326172a9, RZ ;  /* 0xcd9e8d5706087827 */ /* 0x040fe200078e00ff */
[----:B------:R-:W-:Y:S02]  /*0f30*/  SHF.R.U32.HI R5, RZ, 0x10, R13 ;  /* 0x00000010ff057819 */ /* 0x000fe4000001160d */
[----:B------:R-:W-:Y:S01]  /*0f40*/  PRMT R88, R7, 0x5410, R88 ;  /* 0x0000541007587816 */ /* 0x000fe20000000058 */
[----:B------:R-:W-:Y:S01]  /*0f50*/  HFMA2 R7, -RZ, RZ, 0, 0 ;  /* 0x00000000ff077431 */ /* 0x000fe200000001ff */
[----:B------:R-:W-:Y:S01]  /*0f60*/  PRMT R87, R5, 0x5410, R87 ;  /* 0x0000541005577816 */ /* 0x000fe20000000057 */
[----:B------:R-:W-:Y:S01]  /*0f70*/  IMAD R6, R6, -0x326172a9, RZ ;  /* 0xcd9e8d5706067824 */ /* 0x000fe200078e02ff */
[----:B------:R-:W-:-:S02]  /*0f80*/  LOP3.LUT R9, R2, UR39, R9, 0x96, !PT ;  /* 0x0000002702097c12 */ /* 0x000fc4000f8e9609 */
[----:B------:R-:W-:Y:S02]  /*0f90*/  LOP3.LUT R8, R3, UR38, R8, 0x96, !PT ;  /* 0x0000002603087c12 */ /* 0x000fe4000f8e9608 */
[----:B01234-:R-:W-:-:S07]  /*0fa0*/  LOP3.LUT R66, R66, 0x3, RZ, 0xc0, !PT ;  /* 0x0000000342427812 */ /* 0x01ffce00078ec0ff */
.L_x_27780:
[----:B0-----:R-:W0:Y:S01]  /*0fb0*/  @UP0 LDCU.64 UR4, c[0x0][0x3e0] ;  /* 0x00007c00ff0407ac */ /* 0x001e220008000a00 */
[----:B------:R-:W1:Y:S01]  /*0fc0*/  S2R R105, SR_TID.X ;  /* 0x0000000000697919 */ /* 0x000e620000002100 */
[----:B------:R-:W2:Y:S01]  /*0fd0*/  LDC.64 R98, c[0x0][0x390] ;  /* 0x0000e400ff627b82 */ /* 0x000ea20000000a00 */
[----:B------:R-:W-:Y:S01]  /*0fe0*/  PLOP3.LUT P0, PT, PT, PT, UP0, 0x80, 0x8 ;  /* 0x000000000008781c */ /* 0x000fe20003f0f008 */
[----:B------:R-:W-:-:S04]  /*0ff0*/  UIMAD UR6, UR18, UR19, URZ ;  /* 0x00000013120672a4 */ /* 0x000fc8000f8e02ff */
[----:B------:R-:W-:-:S04]  /*1000*/  USHF.R.S32.HI UR7, URZ, 0x1f, UR6 ;  /* 0x0000001fff077899 */ /* 0x000fc80008011406 */
[----:B------:R-:W-:Y:S02]  /*1010*/  ULEA.HI UR7, UR7, UR6, URZ, 0x2 ;  /* 0x0000000607077291 */ /* 0x000fe4000f8f10ff */
[----:B0-----:R-:W-:-:S04]  /*1020*/  @UP0 UIMAD.WIDE UR4, UR18, 0x4, UR4 ;  /* 0x00000004120408a5 */ /* 0x001fc8000f8e0204 */
[----:B------:R-:W-:Y:S02]  /*1030*/  MOV R0, UR7 ;  /* 0x0000000700007c02 */ /* 0x000fe40008000f00 */
[----:B------:R-:W-:Y:S02]  /*1040*/  IMAD.U32 R2, RZ, RZ, UR4 ;  /* 0x00000004ff027e24 */ /* 0x000fe4000f8e00ff */
[----:B------:R-:W-:-:S05]  /*1050*/  IMAD.U32 R3, RZ, RZ, UR5 ;  /* 0x00000005ff037e24 */ /* 0x000fca000f8e00ff */
[----:B------:R-:W3:Y:S01]  /*1060*/  @P0 LDG.E R2, desc[UR10][R2.64] ;  /* 0x0000000a02020981 */ /* 0x000ee2000c1e1900 */
[----:B-1----:R-:W-:-:S05]  /*1070*/  LEA.HI.SX32 R5, R0, R105, 0x1e ;  /* 0x0000006900057211 */ /* 0x002fca00078ff2ff */
[----:B--2---:R-:W-:-:S06]  /*1080*/  IMAD.WIDE.U32 R28, R5, 0x10, R98 ;  /* 0x00000010051c7825 */ /* 0x004fcc00078e0062 */
[----:B------:R-:W5:Y:S01]  /*1090*/  LDG.E.128 R28, desc[UR10][R28.64] ;  /* 0x0000000a1c1c7981 */ /* 0x000f62000c1e1d00 */
[----:B------:R-:W-:Y:S01]  /*10a0*/  UISETP.NE.U32.AND UP1, UPT, UR14, URZ, UPT ;  /* 0x000000ff0e00728c */ /* 0x000fe2000bf25070 */
[----:B------:R-:W-:Y:S01]  /*10b0*/  IMAD.MOV.U32 R86, RZ, RZ, 0x2f800000 ;  /* 0x2f800000ff567424 */ /* 0x000fe200078e00ff */
[----:B------:R-:W-:Y:S02]  /*10c0*/  UMOV UR6, 0x3f800000 ;  /* 0x3f80000000067882 */ /* 0x000fe40000000000 */
[----:B------:R-:W-:Y:S01]  /*10d0*/  UISETP.NE.AND.EX UP1, UPT, UR15, URZ, UPT, UP1 ;  /* 0x000000ff0f00728c */ /* 0x000fe2000bf25310 */
[----:B---3--:R-:W-:-:S08]  /*10e0*/  @P0 R2UR UR6, R2 ;  /* 0x00000000020602ca */ /* 0x008fd000000e0000 */
[----:B------:R-:W-:Y:S07]  /*10f0*/  BRA.U !UP1, `(.L_x_27517) ;  /* 0x0000001109e47547 */ /* 0x000fee000b800000 */
[----:B------:R-:W0:Y:S02]  /*1100*/  LDC.64 R2, c[0x0][0x3a0] ;  /* 0x0000e800ff027b82 */ /* 0x000e240000000a00 */
[----:B0-----:R-:W-:-:S05]  /*1110*/  IMAD.WIDE.U32 R2, R5, 0x10, R2 ;  /* 0x0000001005027825 */ /* 0x001fca00078e0002 */
        /* <DEDUP_REMOVED lines=11> */
.L_x_33952:
[----:B------:R-:W-:Y:S05]  /*11d0*/  BRX R2 -0x11e0                                         (*"BRANCH_TARGETS .L_x_33953,.L_x_33954,.L_x_33955"*) ;  /* 0xffffffec02887949 */ /* 0x000fea000383ffff */
.L_x_33955:
[----:B------:R-:W-:Y:S01]  /*11e0*/  VIADD R4, R66, 0x1 ;  /* 0x0000000142047836 */ /* 0x000fe20000000000 */
[----:B------:R-:W-:Y:S01]  /*11f0*/  MOV R36, R8 ;  /* 0x0000000800247202 */ /* 0x000fe20000000f00 */
[----:B------:R-:W-:Y:S01]  /*1200*/  IMAD.MOV.U32 R0, RZ, RZ, R90 ;  /* 0x000000ffff007224 */ /* 0x000fe200078e005a */
[----:B------:R-:W-:Y:S06]  /*1210*/  BRA `(.L_x_27518) ;  /* 0x0000000000ec7947 */ /* 0x000fec0003800000 */
.L_x_33953:
[----:B------:R-:W-:Y:S01]  /*1220*/  IMAD.MOV.U32 R0, RZ, RZ, R90 ;  /* 0x000000ffff007224 */ /* 0x000fe200078e005a */
[----:B------:R-:W-:Y:S01]  /*1230*/  MOV R36, R9 ;  /* 0x0000000900247202 */ /* 0x000fe20000000f00 */
[----:B------:R-:W-:Y:S01]  /*1240*/  IMAD.MOV.U32 R4, RZ, RZ, 0x3 ;  /* 0x00000003ff047424 */ /* 0x000fe200078e00ff */
[----:B------:R-:W-:Y:S06]  /*1250*/  BRA `(.L_x_27518) ;  /* 0x0000000000dc7947 */ /* 0x000fec0003800000 */
.L_x_33954:
        /* <DEDUP_REMOVED lines=12> */
.L_x_27519:
        /* <DEDUP_REMOVED lines=43> */
.L_x_27518:
[----:B------:R-:W-:Y:S01]  /*15d0*/  I2FP.F32.U32 R3, R36 ;  /* 0x0000002400037245 */ /* 0x000fe20000201000 */
[----:B-----5:R-:W-:Y:S01]  /*15e0*/  FMUL.FTZ R28, R28, UR6 ;  /* 0x000000061c1c7c20 */ /* 0x020fe20008410000 */
[----:B------:R-:W-:Y:S01]  /*15f0*/  UMOV UR5, UR9 ;  /* 0x0000000900057c82 */ /* 0x000fe20008000000 */
[----:B------:R-:W-:Y:S01]  /*1600*/  ISETP.NE.AND P1, PT, R4, 0x1, PT ;  /* 0x000000010400780c */ /* 0x000fe20003f25270 */
[----:B------:R-:W-:Y:S01]  /*1610*/  UMOV UR4, UR8 ;  /* 0x0000000800047c82 */ /* 0x000fe20008000000 */
[----:B------:R-:W-:Y:S01]  /*1620*/  FFMA.FTZ R3, R3, R86, 1.1641532182693481445e-10 ;  /* 0x2f00000003037423 */ /* 0x000fe20000010056 */
[----:B------:R-:W-:-:S04]  /*1630*/  FMUL.FTZ R28, R28, UR5 ;  /* 0x000000051c1c7c20 */ /* 0x000fc80008410000 */
[----:B------:R-:W-:-:S04]  /*1640*/  FSETP.GTU.FTZ.AND P0, PT, R3, UR4, PT ;  /* 0x0000000403007c0b */ /* 0x000fc8000bf1c000 */
        /* <DEDUP_REMOVED lines=14> */
.L_x_27521:
        /* <DEDUP_REMOVED lines=12> */
.L_x_27522:
        /* <DEDUP_REMOVED lines=43> */
.L_x_27520:
[----:B------:R-:W-:Y:S01]  /*1aa0*/  I2FP.F32.U32 R3, R3 ;  /* 0x0000000300037245 */ /* 0x000fe20000201000 */
[----:B------:R-:W-:Y:S01]  /*1ab0*/  FMUL.FTZ R29, R29, UR6 ;  /* 0x000000061d1d7c20 */ /* 0x000fe20008410000 */
[----:B------:R-:W-:-:S03]  /*1ac0*/  ISETP.NE.AND P2, PT, R32, 0x1, PT ;  /* 0x000000012000780c */ /* 0x000fc60003f45270 */
[----:B------:R-:W-:Y:S01]  /*1ad0*/  FFMA.FTZ R3, R3, R86, 1.1641532182693481445e-10 ;  /* 0x2f00000003037423 */ /* 0x000fe20000010056 */
[----:B------:R-:W-:-:S04]  /*1ae0*/  FMUL.FTZ R29, R29, UR5 ;  /* 0x000000051d1d7c20 */ /* 0x000fc80008410000 */
        /* <DEDUP_REMOVED lines=15> */
.L_x_27524:
        /* <DEDUP_REMOVED lines=12> */
.L_x_27525:
        /* <DEDUP_REMOVED lines=43> */
.L_x_27523:
[----:B------:R-:W-:Y:S01]  /*1f50*/  I2FP.F32.U32 R3, R3 ;  /* 0x0000000300037245 */ /* 0x000fe20000201000 */
[----:B------:R-:W-:Y:S01]  /*1f60*/  FMUL.FTZ R30, R30, UR6 ;  /* 0x000000061e1e7c20 */ /* 0x000fe20008410000 */
[----:B------:R-:W-:Y:S01]  /*1f70*/  ISETP.NE.AND P3, PT, R2, 0x1, PT ;  /* 0x000000010200780c */ /* 0x000fe20003f65270 */
[----:B------:R-:W-:Y:S02]  /*1f80*/  IMAD.MOV.U32 R40, RZ, RZ, 0x2 ;  /* 0x00000002ff287424 */ /* 0x000fe400078e00ff */
[----:B------:R-:W-:Y:S01]  /*1f90*/  FFMA.FTZ R3, R3, R86, 1.1641532182693481445e-10 ;  /* 0x2f00000003037423 */ /* 0x000fe20000010056 */
[----:B------:R-:W-:-:S04]  /*1fa0*/  FMUL.FTZ R30, R30, UR5 ;  /* 0x000000051e1e7c20 */ /* 0x000fc80008410000 */
        /* <DEDUP_REMOVED lines=14> */
.L_x_27527:
        /* <DEDUP_REMOVED lines=12> */
.L_x_27528:
        /* <DEDUP_REMOVED lines=43> */
.L_x_27526:
[----:B------:R-:W-:Y:S01]  /*2400*/  I2FP.F32.U32 R3, R3 ;  /* 0x0000000300037245 */ /* 0x000fe20000201000 */
[----:B------:R-:W-:-:S04]  /*2410*/  FMUL.FTZ R31, R31, UR6 ;  /* 0x000000061f1f7c20 */ /* 0x000fc80008410000 */
[----:B------:R-:W-:Y:S01]  /*2420*/  FFMA.FTZ R3, R3, R86, 1.1641532182693481445e-10 ;  /* 0x2f00000003037423 */ /* 0x000fe20000010056 */
[----:B------:R-:W-:-:S04]  /*2430*/  FMUL.FTZ R31, R31, UR5 ;  /* 0x000000051f1f7c20 */ /* 0x000fc80008410000 */
[----:B------:R-:W-:-:S04]  /*2440*/  FSETP.GTU.FTZ.AND P4, PT, R3, UR4, PT ;  /* 0x0000000403007c0b */ /* 0x000fc8000bf9c000 */
[----:B------:R-:W-:Y:S02]  /*2450*/  FSEL R2, R31, RZ, !P4 ;  /* 0x000000ff1f027208 */ /* 0x000fe40006000000 */
[----:B------:R-:W-:-:S03]  /*2460*/  PLOP3.LUT P3, PT, P4, PT, PT, 0x8, 0x80 ;  /* 0x000000000080781c */ /* 0x000fc6000276e170 */
[----:B------:R-:W-:Y:S01]  /*2470*/  FADD.FTZ R31, R35, R2 ;  /* 0x00000002231f7221 */ /* 0x000fe20000010000 */
[----:B------:R-:W-:Y:S09]  /*2480*/  BRA `(.L_x_27529) ;  /* 0x0000001000a87947 */ /* 0x000ff20003800000 */
.L_x_27517:
        /* <DEDUP_REMOVED lines=15> */
.L_x_27531:
        /* <DEDUP_REMOVED lines=12> */
.L_x_27532:
        /* <DEDUP_REMOVED lines=43> */
.L_x_27530:
[----:B------:R-:W-:Y:S01]  /*28f0*/  ISETP.NE.AND P1, PT, R4, 0x1, PT ;  /* 0x000000010400780c */ /* 0x000fe20003f25270 */
[----:B-----5:R-:W-:Y:S01]  /*2900*/  FMUL.FTZ R28, R28, UR6 ;  /* 0x000000061c1c7c20 */ /* 0x020fe20008410000 */
[----:B------:R-:W-:Y:S01]  /*2910*/  I2FP.F32.U32 R3, R2 ;  /* 0x0000000200037245 */ /* 0x000fe20000201000 */
[----:B------:R-:W-:Y:S01]  /*2920*/  UMOV UR4, UR8 ;  /* 0x0000000800047c82 */ /* 0x000fe20008000000 */
[----:B------:R-:W-:Y:S01]  /*2930*/  UMOV UR5, UR9 ;  /* 0x0000000900057c82 */ /* 0x000fe20008000000 */
[----:B------:R-:W-:Y:S02]  /*2940*/  IMAD.MOV.U32 R2, RZ, RZ, 0x2 ;  /* 0x00000002ff027424 */ /* 0x000fe400078e00ff */
[----:B------:R-:W-:Y:S01]  /*2950*/  FMUL.FTZ R28, R28, UR5 ;  /* 0x000000051c1c7c20 */ /* 0x000fe20008410000 */
[----:B------:R-:W-:-:S05]  /*2960*/  FFMA.FTZ R3, R3, R86, 1.1641532182693481445e-10 ;  /* 0x2f00000003037423 */ /* 0x000fca0000010056 */
[----:B------:R-:W-:Y:S02]  /*2970*/  FSETP.LE.FTZ.AND P0, PT, R3, UR4, PT ;  /* 0x0000000403007c0b */ /* 0x000fe4000bf13000 */
        /* <DEDUP_REMOVED lines=10> */
.L_x_27534:
        /* <DEDUP_REMOVED lines=12> */
.L_x_27535:
        /* <DEDUP_REMOVED lines=43> */
.L_x_27533:
[----:B------:R-:W-:Y:S01]  /*2d90*/  ISETP.NE.AND P2, PT, R2, 0x1, PT ;  /* 0x000000010200780c */ /* 0x000fe20003f45270 */
[----:B------:R-:W-:Y:S01]  /*2da0*/  FMUL.FTZ R29, R29, UR6 ;  /* 0x000000061d1d7c20 */ /* 0x000fe20008410000 */
[----:B------:R-:W-:Y:S01]  /*2db0*/  I2FP.F32.U32 R3, R3 ;  /* 0x0000000300037245 */ /* 0x000fe20000201000 */
[----:B------:R-:W-:Y:S02]  /*2dc0*/  IMAD.MOV.U32 R4, RZ, RZ, 0x2 ;  /* 0x00000002ff047424 */ /* 0x000fe400078e00ff */
[----:B------:R-:W-:Y:S02]  /*2dd0*/  FMUL.FTZ R29, R29, UR5 ;  /* 0x000000051d1d7c20 */ /* 0x000fe40008410000 */
[----:B------:R-:W-:-:S05]  /*2de0*/  FFMA.FTZ R3, R3, R86, 1.1641532182693481445e-10 ;  /* 0x2f00000003037423 */ /* 0x000fca0000010056 */
        /* <DEDUP_REMOVED lines=11> */
.L_x_27537:
        /* <DEDUP_REMOVED lines=12> */
.L_x_27538:
        /* <DEDUP_REMOVED lines=43> */
.L_x_27536:
[----:B------:R-:W-:Y:S01]  /*3210*/  ISETP.NE.AND P3, PT, R4, 0x1, PT ;  /* 0x000000010400780c */ /* 0x000fe20003f65270 */
[----:B------:R-:W-:Y:S01]  /*3220*/  FMUL.FTZ R30, R30, UR6 ;  /* 0x000000061e1e7c20 */ /* 0x000fe20008410000 */
[----:B------:R-:W-:Y:S01]  /*3230*/  I2FP.F32.U32 R3, R3 ;  /* 0x0000000300037245 */ /* 0x000fe20000201000 */
[----:B------:R-:W-:Y:S02]  /*3240*/  HFMA2 R40, -RZ, RZ, 0, 1.1920928955078125e-07 ;  /* 0x00000002ff287431 */ /* 0x000fe400000001ff */
        /* <DEDUP_REMOVED lines=13> */
.L_x_27540:
        /* <DEDUP_REMOVED lines=12> */
.L_x_27541:
        /* <DEDUP_REMOVED lines=43> */
.L_x_27539:
[----:B------:R-:W-:Y:S01]  /*3690*/  I2FP.F32.U32 R3, R3 ;  /* 0x0000000300037245 */ /* 0x000fe20000201000 */
[----:B------:R-:W-:Y:S01]  /*36a0*/  FMUL.FTZ R31, R31, UR6 ;  /* 0x000000061f1f7c20 */ /* 0x000fe20008410000 */
[----:B------:R-:W-:Y:S02]  /*36b0*/  FSEL R28, R28, RZ, P0 ;  /* 0x000000ff1c1c7208 */ /* 0x000fe40000000000 */
[----:B------:R-:W-:Y:S01]  /*36c0*/  FSEL R29, R29, RZ, P1 ;  /* 0x000000ff1d1d7208 */ /* 0x000fe20000800000 */
[----:B------:R-:W-:Y:S01]  /*36d0*/  FFMA.FTZ R3, R3, R86, 1.1641532182693481445e-10 ;  /* 0x2f00000003037423 */ /* 0x000fe20000010056 */
[----:B------:R-:W-:Y:S01]  /*36e0*/  FMUL.FTZ R31, R31, UR5 ;  /* 0x000000051f1f7c20 */ /* 0x000fe20008410000 */
[----:B------:R-:W-:-:S03]  /*36f0*/  FSEL R30, R30, RZ, P2 ;  /* 0x000000ff1e1e7208 */ /* 0x000fc60001000000 */
[----:B------:R-:W-:-:S04]  /*3700*/  FSETP.GTU.FTZ.AND P4, PT, R3, UR4, PT ;  /* 0x0000000403007c0b */ /* 0x000fc8000bf9c000 */
[----:B------:R-:W-:Y:S02]  /*3710*/  PLOP3.LUT P3, PT, P4, PT, PT, 0x8, 0x80 ;  /* 0x000000000080781c */ /* 0x000fe4000276e170 */
[----:B------:R-:W-:-:S11]  /*3720*/  FSEL R31, R31, RZ, !P4 ;  /* 0x000000ff1f1f7208 */ /* 0x000fd60006000000 */
.L_x_27529:
[----:B------:R-:W0:Y:S01]  /*3730*/  LDC.64 R102, c[0x0][0x3a8] ;  /* 0x0000ea00ff667b82 */ /* 0x000e220000000a00 */
[----:B------:R-:W-:Y:S02]  /*3740*/  SEL R2, RZ, 0x1000000, !P3 ;  /* 0x01000000ff027807 */ /* 0x000fe40005800000 */
[----:B------:R-:W-:Y:S02]  /*3750*/  SEL R3, RZ, 0x10000, !P2 ;  /* 0x00010000ff037807 */ /* 0x000fe40005000000 */
[----:B------:R-:W-:-:S03]  /*3760*/  SEL R4, RZ, 0x100, !P1 ;  /* 0x00000100ff047807 */ /* 0x000fc60004800000 */
[----:B------:R-:W1:Y:S01]  /*3770*/  LDC.64 R124, c[0x0][0x3b0] ;  /* 0x0000ec00ff7c7b82 */ /* 0x000e620000000a00 */
[----:B------:R-:W-:Y:S01]  /*3780*/  IADD3 R2, PT, PT, R4, R2, R3 ;  /* 0x0000000204027210 */ /* 0x000fe20007ffe003 */
[----:B------:R-:W-:Y:S01]  /*3790*/  VIADD R4, R5, 0x80 ;  /* 0x0000008005047836 */ /* 0x000fe20000000000 */
[----:B------:R-:W-:-:S03]  /*37a0*/  SEL R3, RZ, 0x1, !P0 ;  /* 0x00000001ff037807 */ /* 0x000fc60004000000 */
[----:B------:R-:W-:Y:S01]  /*37b0*/  IMAD.WIDE.U32 R34, R4, 0x10, R98 ;  /* 0x0000001004227825 */ /* 0x000fe200078e0062 */
[----:B------:R-:W-:-:S03]  /*37c0*/  IADD3 R37, PT, PT, R2, R3, RZ ;  /* 0x0000000302257210 */ /* 0x000fc60007ffe0ff */
[----:B0-----:R-:W-:-:S05]  /*37d0*/  IMAD.WIDE.U32 R2, R5, 0x10, R102 ;  /* 0x0000001005027825 */ /* 0x001fca00078e0066 */
[----:B------:R-:W-:Y:S01]  /*37e0*/  STG.E.128 desc[UR10][R2.64], R28 ;  /* 0x0000001c02007986 */ /* 0x000fe2000c101d0a */
[----:B-1----:R-:W-:-:S05]  /*37f0*/  IMAD.WIDE.U32 R32, R5, 0x4, R124 ;  /* 0x0000000405207825 */ /* 0x002fca00078e007c */
[----:B------:R0:W-:Y:S04]  /*3800*/  STG.E desc[UR10][R32.64], R37 ;  /* 0x0000002520007986 */ /* 0x0001e8000c10190a */
[----:B0-----:R-:W5:Y:S01]  /*3810*/  LDG.E.128 R32, desc[UR10][R34.64] ;  /* 0x0000000a22207981 */ /* 0x001f62000c1e1d00 */
[----:B------:R-:W-:Y:S05]  /*3820*/  BRA.U !UP1, `(.L_x_27542) ;  /* 0x0000001109c87547 */ /* 0x000fea000b800000 */
[----:B------:R-:W0:Y:S01]  /*3830*/  LDC.64 R2, c[0x0][0x3a0] ;  /* 0x0000e800ff027b82 */ /* 0x000e220000000a00 */
[----:B------:R-:W-:Y:S01]  /*3840*/  ISETP.NE.AND P0, PT, R40, 0x1, PT ;  /* 0x000000012800780c */ /* 0x000fe20003f05270 */
[----:B------:R-:W-:Y:S02]  /*3850*/  IMAD.MOV.U32 R41, RZ, RZ, 0x2 ;  /* 0x00000002ff297424 */ /* 0x000fe400078e00ff */
[----:B------:R-:W-:Y:S02]  /*3860*/  IMAD.MOV.U32 R42, RZ, RZ, R6 ;  /* 0x000000ffff2a7224 */ /* 0x000fe400078e0006 */
[----:B0-----:R-:W-:-:S05]  /*3870*/  IMAD.WIDE.U32 R2, R4, 0x10, R2 ;  /* 0x0000001004027825 */ /* 0x001fca00078e0002 */
[----:B------:R0:W5:Y:S02]  /*3880*/  LDG.E.128 R36, desc[UR10][R2.64] ;  /* 0x0000000a02247981 */ /* 0x000164000c1e1d00 */
[----:B0-----:R-:W-:Y:S01]  /*3890*/  MOV R2, R0 ;  /* 0x0000000000027202 */ /* 0x001fe20000000f00 */
[----:B------:R-:W-:Y:S06]  /*38a0*/  @!P0 BRA `(.L_x_27543) ;  /* 0x0000000400008947 */ /* 0x000fec0003800000 */
        /* <DEDUP_REMOVED lines=10> */
.L_x_27544:
        /* <DEDUP_REMOVED lines=12> */
.L_x_27545:
        /* <DEDUP_REMOVED lines=42> */
.L_x_27543:
[----:B------:R-:W-:Y:S01]  /*3cb0*/  I2FP.F32.U32 R3, R42 ;  /* 0x0000002a00037245 */ /* 0x000fe20000201000 */
[----:B-----5:R-:W-:Y:S01]  /*3cc0*/  FMUL.FTZ R32, R32, UR6 ;  /* 0x0000000620207c20 */ /* 0x020fe20008410000 */
[----:B------:R-:W-:Y:S02]  /*3cd0*/  ISETP.NE.AND P1, PT, R41, 0x1, PT ;  /* 0x000000012900780c */ /* 0x000fe40003f25270 */
[----:B------:R-:W-:Y:S01]  /*3ce0*/  MOV R0, R6 ;  /* 0x0000000600007202 */ /* 0x000fe20000000f00 */
[----:B------:R-:W-:Y:S01]  /*3cf0*/  FFMA.FTZ R3, R3, R86, 1.1641532182693481445e-10 ;  /* 0x2f00000003037423 */ /* 0x000fe20000010056 */
[----:B------:R-:W-:-:S04]  /*3d00*/  FMUL.FTZ R32, R32, UR5 ;  /* 0x0000000520207c20 */ /* 0x000fc80008410000 */
        /* <DEDUP_REMOVED lines=14> */
.L_x_27547:
        /* <DEDUP_REMOVED lines=12> */
.L_x_27548:
        /* <DEDUP_REMOVED lines=43> */
.L_x_27546:
[----:B------:R-:W-:Y:S01]  /*4160*/  I2FP.F32.U32 R3, R0 ;  /* 0x0000000000037245 */ /* 0x000fe20000201000 */
[----:B------:R-:W-:Y:S01]  /*4170*/  FMUL.FTZ R33, R33, UR6 ;  /* 0x0000000621217c20 */ /* 0x000fe20008410000 */
[----:B------:R-:W-:-:S03]  /*4180*/  ISETP.NE.AND P2, PT, R36, 0x1, PT ;  /* 0x000000012400780c */ /* 0x000fc60003f45270 */
[----:B------:R-:W-:Y:S01]  /*4190*/  FFMA.FTZ R3, R3, R86, 1.1641532182693481445e-10 ;  /* 0x2f00000003037423 */ /* 0x000fe20000010056 */
[----:B------:R-:W-:-:S04]  /*41a0*/  FMUL.FTZ R33, R33, UR5 ;  /* 0x0000000521217c20 */ /* 0x000fc80008410000 */
[----:B------:R-:W-:-:S04]  /*41b0*/  FSETP.GTU.FTZ.AND P1, PT, R3, UR4, PT ;  /* 0x0000000403007c0b */ /* 0x000fc8000bf3c000 */
[----:B------:R-:W-:Y:S02]  /*41c0*/  FSEL R0, R33, RZ, !P1 ;  /* 0x000000ff21007208 */ /* 0x000fe40004800000 */
[----:B------:R-:W-:-:S03]  /*41d0*/  PLOP3.LUT P1, PT, P1, PT, PT, 0x8, 0x80 ;  /* 0x000000000080781c */ /* 0x000fc60000f2e170 */
[----:B------:R-:W-:Y:S01]  /*41e0*/  FADD.FTZ R33, R37, R0 ;  /* 0x0000000025217221 */ /* 0x000fe20000010000 */
[----:B------:R-:W-:Y:S02]  /*41f0*/  IMAD.MOV.U32 R37, RZ, RZ, 0x2 ;  /* 0x00000002ff257424 */ /* 0x000fe400078e00ff */
        /* <DEDUP_REMOVED lines=10> */
.L_x_27550:
        /* <DEDUP_REMOVED lines=12> */
.L_x_27551:
        /* <DEDUP_REMOVED lines=43> */
.L_x_27549:
[----:B------:R-:W-:Y:S01]  /*4610*/  I2FP.F32.U32 R3, R0 ;  /* 0x0000000000037245 */ /* 0x000fe20000201000 */
[----:B------:R-:W-:Y:S01]  /*4620*/  FMUL.FTZ R34, R34, UR6 ;  /* 0x0000000622227c20 */ /* 0x000fe20008410000 */
[----:B------:R-:W-:Y:S01]  /*4630*/  ISETP.NE.AND P3, PT, R37, 0x1, PT ;  /* 0x000000012500780c */ /* 0x000fe20003f65270 */
[----:B------:R-:W-:Y:S02]  /*4640*/  HFMA2 R44, -RZ, RZ, 0, 1.1920928955078125e-07 ;  /* 0x00000002ff2c7431 */ /* 0x000fe400000001ff */
[----:B------:R-:W-:Y:S02]  /*4650*/  IMAD.MOV.U32 R0, RZ, RZ, R6 ;  /* 0x000000ffff007224 */ /* 0x000fe400078e0006 */
[----:B------:R-:W-:Y:S01]  /*4660*/  FFMA.FTZ R3, R3, R86, 1.1641532182693481445e-10 ;  /* 0x2f00000003037423 */ /* 0x000fe20000010056 */
[----:B------:R-:W-:-:S04]  /*4670*/  FMUL.FTZ R34, R34, UR5 ;  /* 0x0000000522227c20 */ /* 0x000fc80008410000 */
        /* <DEDUP_REMOVED lines=13> */
.L_x_27553:
        /* <DEDUP_REMOVED lines=12> */
.L_x_27554:
        /* <DEDUP_REMOVED lines=43> */
.L_x_27552:
        /* <DEDUP_REMOVED lines=9> */
.L_x_27542:
        /* <DEDUP_REMOVED lines=15> */
.L_x_27557:
        /* <DEDUP_REMOVED lines=12> */
.L_x_27558:
        /* <DEDUP_REMOVED lines=41> */
[----:B------:R-:W-:-:S07]  /*4f90*/  IMAD.MOV.U32 R36, RZ, RZ, RZ ;  /* 0x000000ffff247224 */ /* 0x000fce00078e00ff */
.L_x_27556:
[----:B------:R-:W-:Y:S01]  /*4fa0*/  ISETP.NE.AND P1, PT, R36, 0x1, PT ;  /* 0x000000012400780c */ /* 0x000fe20003f25270 */
[----:B-----5:R-:W-:Y:S01]  /*4fb0*/  FMUL.FTZ R32, R32, UR6 ;  /* 0x0000000620207c20 */ /* 0x020fe20008410000 */
[----:B------:R-:W-:Y:S01]  /*4fc0*/  I2FP.F32.U32 R3, R3 ;  /* 0x0000000300037245 */ /* 0x000fe20000201000 */
[----:B------:R-:W-:Y:S02]  /*4fd0*/  HFMA2 R37, -RZ, RZ, 0, 1.1920928955078125e-07 ;  /* 0x00000002ff257431 */ /* 0x000fe400000001ff */
[----:B------:R-:W-:Y:S02]  /*4fe0*/  IMAD.MOV.U32 R0, RZ, RZ, R6 ;  /* 0x000000ffff007224 */ /* 0x000fe400078e0006 */
[----:B------:R-:W-:Y:S01]  /*4ff0*/  FMUL.FTZ R32, R32, UR5 ;  /* 0x0000000520207c20 */ /* 0x000fe20008410000 */
[----:B------:R-:W-:-:S05]  /*5000*/  FFMA.FTZ R3, R3, R86, 1.1641532182693481445e-10 ;  /* 0x2f00000003037423 */ /* 0x000fca0000010056 */
        /* <DEDUP_REMOVED lines=10> */
.L_x_27560:
        /* <DEDUP_REMOVED lines=12> */
.L_x_27561:
        /* <DEDUP_REMOVED lines=43> */
.L_x_27559:
[----:B------:R-:W-:Y:S01]  /*5420*/  ISETP.NE.AND P2, PT, R37, 0x1, PT ;  /* 0x000000012500780c */ /* 0x000fe20003f45270 */
[----:B------:R-:W-:Y:S01]  /*5430*/  FMUL.FTZ R33, R33, UR6 ;  /* 0x0000000621217c20 */ /* 0x000fe20008410000 */
[----:B------:R-:W-:Y:S01]  /*5440*/  I2FP.F32.U32 R3, R0 ;  /* 0x0000000000037245 */ /* 0x000fe20000201000 */
[----:B------:R-:W-:Y:S01]  /*5450*/  IMAD.MOV.U32 R36, RZ, RZ, 0x2 ;  /* 0x00000002ff247424 */ /* 0x000fe200078e00ff */
[----:B------:R-:W-:Y:S01]  /*5460*/  MOV R0, R6 ;  /* 0x0000000600007202 */ /* 0x000fe20000000f00 */
[----:B------:R-:W-:Y:S02]  /*5470*/  FMUL.FTZ R33, R33, UR5 ;  /* 0x0000000521217c20 */ /* 0x000fe40008410000 */
[----:B------:R-:W-:-:S05]  /*5480*/  FFMA.FTZ R3, R3, R86, 1.1641532182693481445e-10 ;  /* 0x2f00000003037423 */ /* 0x000fca0000010056 */
        /* <DEDUP_REMOVED lines=10> */
.L_x_27563:
        /* <DEDUP_REMOVED lines=12> */
.L_x_27564:
        /* <DEDUP_REMOVED lines=43> */
.L_x_27562:
[----:B------:R-:W-:Y:S01]  /*58a0*/  ISETP.NE.AND P3, PT, R36, 0x1, PT ;  /* 0x000000012400780c */ /* 0x000fe20003f65270 */
[----:B------:R-:W-:Y:S01]  /*58b0*/  FMUL.FTZ R34, R34, UR6 ;  /* 0x0000000622227c20 */ /* 0x000fe20008410000 */
[----:B------:R-:W-:Y:S01]  /*58c0*/  I2FP.F32.U32 R3, R0 ;  /* 0x0000000000037245 */ /* 0x000fe20000201000 */
[----:B------:R-:W-:Y:S02]  /*58d0*/  IMAD.MOV.U32 R44, RZ, RZ, 0x2 ;  /* 0x00000002ff2c7424 */ /* 0x000fe400078e00ff */
[----:B------:R-:W-:Y:S01]  /*58e0*/  FMUL.FTZ R34, R34, UR5 ;  /* 0x0000000522227c20 */ /* 0x000fe20008410000 */
[----:B------:R-:W-:Y:S02]  /*58f0*/  IMAD.MOV.U32 R0, RZ, RZ, R6 ;  /* 0x000000ffff007224 */ /* 0x000fe400078e0006 */
[----:B------:R-:W-:-:S05]  /*5900*/  FFMA.FTZ R3, R3, R86, 1.1641532182693481445e-10 ;  /* 0x2f00000003037423 */ /* 0x000fca0000010056 */
        /* <DEDUP_REMOVED lines=10> */
.L_x_27566:
        /* <DEDUP_REMOVED lines=12> */
.L_x_27567:
        /* <DEDUP_REMOVED lines=43> */
.L_x_27565:
        /* <DEDUP_REMOVED lines=10> */
.L_x_27555:
[----:B------:R-:W-:Y:S02]  /*5dc0*/  SEL R0, RZ, 0x1000000, !P3 ;  /* 0x01000000ff007807 */ /* 0x000fe40005800000 */
[----:B------:R-:W-:Y:S02]  /*5dd0*/  SEL R3, RZ, 0x10000, !P2 ;  /* 0x00010000ff037807 */ /* 0x000fe40005000000 */
[----:B------:R-:W-:Y:S02]  /*5de0*/  SEL R36, RZ, 0x100, !P1 ;  /* 0x00000100ff247807 */ /* 0x000fe40004800000 */
[----:B------:R-:W-:Y:S02]  /*5df0*/  SEL R39, RZ, 0x1, !P0 ;  /* 0x00000001ff277807 */ /* 0x000fe40004000000 */
[----:B------:R-:W-:Y:S01]  /*5e00*/  IADD3 R0, PT, PT, R36, R0, R3 ;  /* 0x0000000024007210 */ /* 0x000fe20007ffe003 */
[----:B------:R-:W-:Y:S01]  /*5e10*/  IMAD.WIDE.U32 R36, R4, 0x10, R102 ;  /* 0x0000001004247825 */ /* 0x000fe200078e0066 */
[----:B------:R-:W-:-:S03]  /*5e20*/  IADD3 R3, PT, PT, R5, 0x100, RZ ;  /* 0x0000010005037810 */ /* 0x000fc60007ffe0ff */
[----:B------:R-:W-:Y:S01]  /*5e30*/  IMAD.IADD R43, R0, 0x1, R39 ;  /* 0x00000001002b7824 */ /* 0x000fe200078e0227 */
[----:B------:R-:W-:Y:S01]  /*5e40*/  STG.E.128 desc[UR10][R36.64], R32 ;  /* 0x0000002024007986 */ /* 0x000fe2000c101d0a */
[----:B------:R-:W-:-:S04]  /*5e50*/  IMAD.WIDE.U32 R38, R4, 0x4, R124 ;  /* 0x0000000404267825 */ /* 0x000fc800078e007c */
[----:B------:R-:W-:Y:S01]  /*5e60*/  IMAD.WIDE.U32 R40, R3, 0x10, R98 ;  /* 0x0000001003287825 */ /* 0x000fe200078e0062 */
[----:B------:R0:W-:Y:S04]  /*5e70*/  STG.E desc[UR10][R38.64], R43 ;  /* 0x0000002b26007986 */ /* 0x0001e8000c10190a */
[----:B0-----:R0:W5:Y:S01]  /*5e80*/  LDG.E.128 R36, desc[UR10][R40.64] ;  /* 0x0000000a28247981 */ /* 0x001162000c1e1d00 */
[----:B------:R-:W-:Y:S05]  /*5e90*/  BRA.U !UP1, `(.L_x_27568) ;  /* 0x0000001109cc7547 */ /* 0x000fea000b800000 */
[----:B0-----:R-:W0:Y:S02]  /*5ea0*/  LDC.64 R40, c[0x0][0x3a0] ;  /* 0x0000e800ff287b82 */ /* 0x001e240000000a00 */
        /* <DEDUP_REMOVED lines=17> */
.L_x_27570:
        /* <DEDUP_REMOVED lines=12> */
.L_x_27571:
        /* <DEDUP_REMOVED lines=43> */
.L_x_27569:
[----:B------:R-:W-:Y:S01]  /*6330*/  I2FP.F32.U32 R47, R46 ;  /* 0x0000002e002f7245 */ /* 0x000fe20000201000 */
[----:B-----5:R-:W-:Y:S01]  /*6340*/  FMUL.FTZ R36, R36, UR6 ;  /* 0x0000000624247c20 */ /* 0x020fe20008410000 */
[----:B------:R-:W-:Y:S01]  /*6350*/  ISETP.NE.AND P1, PT, R45, 0x1, PT ;  /* 0x000000012d00780c */ /* 0x000fe20003f25270 */
[----:B------:R-:W-:Y:S02]  /*6360*/  IMAD.MOV.U32 R2, RZ, RZ, R6 ;  /* 0x000000ffff027224 */ /* 0x000fe400078e0006 */
        /* <DEDUP_REMOVED lines=16> */
.L_x_27573:
        /* <DEDUP_REMOVED lines=12> */
.L_x_27574:
        /* <DEDUP_REMOVED lines=43> */
.L_x_27572:
[----:B------:R-:W-:Y:S01]  /*67e0*/  I2FP.F32.U32 R45, R2 ;  /* 0x00000002002d7245 */ /* 0x000fe20000201000 */
[----:B------:R-:W-:Y:S01]  /*67f0*/  FMUL.FTZ R37, R37, UR6 ;  /* 0x0000000625257c20 */ /* 0x000fe20008410000 */
[----:B------:R-:W-:Y:S01]  /*6800*/  ISETP.NE.AND P2, PT, R40, 0x1, PT ;  /* 0x000000012800780c */ /* 0x000fe20003f45270 */
[----:B------:R-:W-:Y:S02]  /*6810*/  HFMA2 R44, -RZ, RZ, 0, 1.1920928955078125e-07 ;  /* 0x00000002ff2c7431 */ /* 0x000fe400000001ff */
        /* <DEDUP_REMOVED lines=16> */
.L_x_27576:
        /* <DEDUP_REMOVED lines=12> */
.L_x_27577:
        /* <DEDUP_REMOVED lines=43> */
.L_x_27575:
[----:B------:R-:W-:Y:S01]  /*6c90*/  I2FP.F32.U32 R41, R2 ;  /* 0x0000000200297245 */ /* 0x000fe20000201000 */
[----:B------:R-:W-:Y:S01]  /*6ca0*/  FMUL.FTZ R38, R38, UR6 ;  /* 0x0000000626267c20 */ /* 0x000fe20008410000 */
[----:B------:R-:W-:Y:S01]  /*6cb0*/  ISETP.NE.AND P3, PT, R44, 0x1, PT ;  /* 0x000000012c00780c */ /* 0x000fe20003f65270 */
[----:B------:R-:W-:Y:S01]  /*6cc0*/  IMAD.MOV.U32 R48, RZ, RZ, 0x2 ;  /* 0x00000002ff307424 */ /* 0x000fe200078e00ff */
[----:B------:R-:W-:Y:S01]  /*6cd0*/  MOV R2, R6 ;  /* 0x0000000600027202 */ /* 0x000fe20000000f00 */
        /* <DEDUP_REMOVED lines=15> */
.L_x_27579:
        /* <DEDUP_REMOVED lines=12> */
.L_x_27580:
        /* <DEDUP_REMOVED lines=43> */
.L_x_27578:
        /* <DEDUP_REMOVED lines=9> */
.L_x_27568:
        /* <DEDUP_REMOVED lines=15> */
.L_x_27583:
        /* <DEDUP_REMOVED lines=12> */
.L_x_27584:
        /* <DEDUP_REMOVED lines=43> */
.L_x_27582:
        /* <DEDUP_REMOVED lines=17> */
.L_x_27586:
        /* <DEDUP_REMOVED lines=12> */
.L_x_27587:
        /* <DEDUP_REMOVED lines=43> */
.L_x_27585:
        /* <DEDUP_REMOVED lines=17> */
.L_x_27589:
        /* <DEDUP_REMOVED lines=12> */
.L_x_27590:
        /* <DEDUP_REMOVED lines=43> */
.L_x_27588:
        /* <DEDUP_REMOVED lines=17> */
.L_x_27592:
        /* <DEDUP_REMOVED lines=12> */
.L_x_27593:
        /* <DEDUP_REMOVED lines=43> */
.L_x_27591:
        /* <DEDUP_REMOVED lines=10> */
.L_x_27581:
        /* <DEDUP_REMOVED lines=32> */
.L_x_27596:
        /* <DEDUP_REMOVED lines=12> */
.L_x_27597:
        /* <DEDUP_REMOVED lines=38> */
[----:B------:R-:W-:Y:S02]  /*8970*/  MOV R6, R50 ;  /* 0x0000003200067202 */ /* 0x000fe40000000f00 */
[----:B------:R-:W-:Y:S01]  /*8980*/  LOP3.LUT R8, R8, UR38, R51, 0x96, !PT ;  /* 0x0000002608087c12 */ /* 0x000fe2000f8e9633 */
[----:B------:R-:W-:Y:S01]  /*8990*/  IMAD.MOV.U32 R50, RZ, RZ, R0 ;  /* 0x000000ffff327224 */ /* 0x000fe200078e0000 */
[----:B------:R-:W-:-:S07]  /*89a0*/  LOP3.LUT R9, R48, UR39, R53, 0x96, !PT ;  /* 0x0000002730097c12 */ /* 0x000fce000f8e9635 */
.L_x_27595:
        /* <DEDUP_REMOVED lines=20> */
.L_x_27599:
        /* <DEDUP_REMOVED lines=12> */
.L_x_27600:
        /* <DEDUP_REMOVED lines=43> */
.L_x_27598:
        /* <DEDUP_REMOVED lines=20> */
.L_x_27602:
        /* <DEDUP_REMOVED lines=12> */
.L_x_27603:
        /* <DEDUP_REMOVED lines=43> */
.L_x_27601:
[----:B------:R-:W-:Y:S01]  /*9310*/  I2FP.F32.U32 R45, R0 ;  /* 0x00000000002d7245 */ /* 0x000fe20000201000 */
[----:B------:R-:W-:Y:S01]  /*9320*/  FMUL.FTZ R42, R42, UR6 ;  /* 0x000000062a2a7c20 */ /* 0x000fe20008410000 */
[----:B------:R-:W-:Y:S01]  /*9330*/  ISETP.NE.AND P3, PT, R48, 0x1, PT ;  /* 0x000000013000780c */ /* 0x000fe20003f65270 */
[----:B------:R-:W-:Y:S02]  /*9340*/  IMAD.MOV.U32 R53, RZ, RZ, 0x2 ;  /* 0x00000002ff357424 */ /* 0x000fe400078e00ff */
[----:B------:R-:W-:Y:S01]  /*9350*/  FFMA.FTZ R45, R45, R86, 1.1641532182693481445e-10 ;  /* 0x2f0000002d2d7423 */ /* 0x000fe20000010056 */
[----:B------:R-:W-:Y:S01]  /*9360*/  FMUL.FTZ R42, R42, UR5 ;  /* 0x000000052a2a7c20 */ /* 0x000fe20008410000 */
[----:B------:R-:W-:-:S03]  /*9370*/  IMAD.MOV.U32 R0, RZ, RZ, R6 ;  /* 0x000000ffff007224 */ /* 0x000fc600078e0006 */
        /* <DEDUP_REMOVED lines=13> */
.L_x_27605:
        /* <DEDUP_REMOVED lines=12> */
.L_x_27606:
        /* <DEDUP_REMOVED lines=43> */
.L_x_27604:
        /* <DEDUP_REMOVED lines=9> */
.L_x_27594:
        /* <DEDUP_REMOVED lines=15> */
.L_x_27609:
        /* <DEDUP_REMOVED lines=12> */
.L_x_27610:
        /* <DEDUP_REMOVED lines=42> */
.L_x_27608:
[----:B------:R-:W-:Y:S01]  /*9ca0*/  ISETP.NE.AND P1, PT, R46, 0x1, PT ;  /* 0x000000012e00780c */ /* 0x000fe20003f25270 */
[----:B-----5:R-:W-:Y:S01]  /*9cb0*/  FMUL.FTZ R40, R40, UR6 ;  /* 0x0000000628287c20 */ /* 0x020fe20008410000 */
        /* <DEDUP_REMOVED lines=15> */
.L_x_27612:
        /* <DEDUP_REMOVED lines=12> */
.L_x_27613:
        /* <DEDUP_REMOVED lines=43> */
.L_x_27611:
[----:B------:R-:W-:Y:S01]  /*a120*/  ISETP.NE.AND P2, PT, R44, 0x1, PT ;  /* 0x000000012c00780c */ /* 0x000fe20003f45270 */
[----:B------:R-:W-:Y:S01]  /*a130*/  FMUL.FTZ R41, R41, UR6 ;  /* 0x0000000629297c20 */ /* 0x000fe20008410000 */
        /* <DEDUP_REMOVED lines=15> */
.L_x_27615:
        /* <DEDUP_REMOVED lines=12> */
.L_x_27616:
        /* <DEDUP_REMOVED lines=43> */
.L_x_27614:
        /* <DEDUP_REMOVED lines=17> */
.L_x_27618:
        /* <DEDUP_REMOVED lines=12> */
.L_x_27619:
        /* <DEDUP_REMOVED lines=43> */
.L_x_27617:
        /* <DEDUP_REMOVED lines=10> */
.L_x_27607:
[----:B------:R-:W-:Y:S02]  /*aac0*/  SEL R0, RZ, 0x1000000, !P3 ;  /* 0x01000000ff007807 */ /* 0x000fe40005800000 */
[----:B------:R-:W-:Y:S02]  /*aad0*/  SEL R45, RZ, 0x10000, !P2 ;  /* 0x00010000ff2d7807 */ /* 0x000fe40005000000 */
[----:B------:R-:W-:Y:S02]  /*aae0*/  SEL R44, RZ, 0x100, !P1 ;  /* 0x00000100ff2c7807 */ /* 0x000fe40004800000 */
[----:B------:R-:W-:Y:S02]  /*aaf0*/  SEL R47, RZ, 0x1, !P0 ;  /* 0x00000001ff2f7807 */ /* 0x000fe40004000000 */
[----:B------:R-:W-:Y:S01]  /*ab00*/  IADD3 R46, PT, PT, R44, R0, R45 ;  /* 0x000000002c2e7210 */ /* 0x000fe20007ffe02d */
[----:B------:R-:W-:Y:S02]  /*ab10*/  VIADD R0, R5, 0x200 ;  /* 0x0000020005007836 */ /* 0x000fe40000000000 */
[----:B------:R-:W-:-:S04]  /*ab20*/  IMAD.WIDE.U32 R44, R2, 0x10, R102 ;  /* 0x00000010022c7825 */ /* 0x000fc800078e0066 */
        /* <DEDUP_REMOVED lines=25> */
.L_x_27622:
        /* <DEDUP_REMOVED lines=12> */
.L_x_27623:
        /* <DEDUP_REMOVED lines=42> */
.L_x_27621:
[----:B------:R-:W-:Y:S01]  /*b020*/  I2FP.F32.U32 R53, R55 ;  /* 0x0000003700357245 */ /* 0x000fe20000201000 */
[----:B-----5:R-:W-:Y:S01]  /*b030*/  FMUL.FTZ R44, R44, UR6 ;  /* 0x000000062c2c7c20 */ /* 0x020fe20008410000 */
        /* <DEDUP_REMOVED lines=18> */
.L_x_27625:
        /* <DEDUP_REMOVED lines=12> */
.L_x_27626:
        /* <DEDUP_REMOVED lines=43> */
.L_x_27624:
        /* <DEDUP_REMOVED lines=20> */
.L_x_27628:
        /* <DEDUP_REMOVED lines=12> */
.L_x_27629:
        /* <DEDUP_REMOVED lines=43> */
.L_x_27627:
        /* <DEDUP_REMOVED lines=20> */
.L_x_27631:
        /* <DEDUP_REMOVED lines=12> */
.L_x_27632:
        /* <DEDUP_REMOVED lines=43> */
.L_x_27630:
        /* <DEDUP_REMOVED lines=9> */
.L_x_27620:
[----:B------:R-:W-:Y:S01]  /*bec0*/  ISETP.NE.AND P0, PT, R53, 0x1, PT ;  /* 0x000000013500780c */ /* 0x000fe20003f05270 */
[----:B------:R-:W-:Y:S02]  /*bed0*/  HFMA2 R50, -RZ, RZ, 0, 1.1920928955078125e-07 ;  /* 0x00000002ff327431 */ /* 0x000fe400000001ff */
[----:B0-----:R-:W-:Y:S01]  /*bee0*/  IMAD.MOV.U32 R48, RZ, RZ, R6 ;  /* 0x000000ffff307224 */ /* 0x001fe200078e0006 */
        /* <DEDUP_REMOVED lines=12> */
.L_x_27635:
        /* <DEDUP_REMOVED lines=12> */
.L_x_27636:
        /* <DEDUP_REMOVED lines=42> */
.L_x_27634:
[----:B------:R-:W-:Y:S01]  /*c310*/  ISETP.NE.AND P1, PT, R50, 0x1, PT ;  /* 0x000000013200780c */ /* 0x000fe20003f25270 */
[----:B-----5:R-:W-:Y:S01]  /*c320*/  FMUL.FTZ R44, R44, UR6 ;  /* 0x000000062c2c7c20 */ /* 0x020fe20008410000 */
[----:B------:R-:W-:Y:S01]  /*c330*/  I2FP.F32.U32 R49, R48 ;  /* 0x0000003000317245 */ /* 0x000fe20000201000 */
[----:B------:R-:W-:Y:S02]  /*c340*/  IMAD.MOV.U32 R48, RZ, RZ, 0x2 ;  /* 0x00000002ff307424 */ /* 0x000fe400078e00ff */
[----:B------:R-:W-:Y:S02]  /*c350*/  FMUL.FTZ R44, R44, UR5 ;  /* 0x000000052c2c7c20 */ /* 0x000fe40008410000 */
        /* <DEDUP_REMOVED lines=12> */
.L_x_27638:
        /* <DEDUP_REMOVED lines=12> */
.L_x_27639:
        /* <DEDUP_REMOVED lines=43> */
.L_x_27637:
        /* <DEDUP_REMOVED lines=17> */
.L_x_27641:
        /* <DEDUP_REMOVED lines=12> */
.L_x_27642:
        /* <DEDUP_REMOVED lines=43> */
.L_x_27640:
[----:B------:R-:W-:Y:S01]  /*cc10*/  ISETP.NE.AND P3, PT, R50, 0x1, PT ;  /* 0x000000013200780c */ /* 0x000fe20003f65270 */
[----:B------:R-:W-:Y:S01]  /*cc20*/  FMUL.FTZ R46, R46, UR6 ;  /* 0x000000062e2e7c20 */ /* 0x000fe20008410000 */
        /* <DEDUP_REMOVED lines=15> */
.L_x_27644:
        /* <DEDUP_REMOVED lines=12> */
.L_x_27645:
        /* <DEDUP_REMOVED lines=43> */
.L_x_27643:
        /* <DEDUP_REMOVED lines=10> */
.L_x_27633:
        /* <DEDUP_REMOVED lines=32> */
.L_x_27648:
        /* <DEDUP_REMOVED lines=12> */
.L_x_27649:
        /* <DEDUP_REMOVED lines=41> */
[----:B------:R-:W-:-:S07]  /*d680*/  HFMA2 R58, -RZ, RZ, 0, 0 ;  /* 0x00000000ff3a7431 */ /* 0x000fce00000001ff */
.L_x_27647:
[----:B------:R-:W-:Y:S01]  /*d690*/  I2FP.F32.U32 R56, R59 ;  /* 0x0000003b00387245 */ /* 0x000fe20000201000 */
[----:B-----5:R-:W-:Y:S01]  /*d6a0*/  FMUL.FTZ R48, R48, UR6 ;  /* 0x0000000630307c20 */ /* 0x020fe20008410000 */
[----:B------:R-:W-:-:S03]  /*d6b0*/  ISETP.NE.AND P1, PT, R58, 0x1, PT ;  /* 0x000000013a00780c */ /* 0x000fc60003f25270 */
[----:B------:R-:W-:Y:S01]  /*d6c0*/  FFMA.FTZ R56, R56, R86, 1.1641532182693481445e-10 ;  /* 0x2f00000038387423 */ /* 0x000fe20000010056 */
[----:B------:R-:W-:-:S04]  /*d6d0*/  FMUL.FTZ R48, R48, UR5 ;  /* 0x0000000530307c20 */ /* 0x000fc80008410000 */
        /* <DEDUP_REMOVED lines=15> */
.L_x_27651:
        /* <DEDUP_REMOVED lines=12> */
.L_x_27652:
        /* <DEDUP_REMOVED lines=43> */
.L_x_27650:
        /* <DEDUP_REMOVED lines=20> */
.L_x_27654:
        /* <DEDUP_REMOVED lines=12> */
.L_x_27655:
        /* <DEDUP_REMOVED lines=43> */
.L_x_27653:
        /* <DEDUP_REMOVED lines=20> */
.L_x_27657:
        /* <DEDUP_REMOVED lines=12> */
.L_x_27658:
        /* <DEDUP_REMOVED lines=43> */
.L_x_27656:
        /* <DEDUP_REMOVED lines=9> */
.L_x_27646:
        /* <DEDUP_REMOVED lines=15> */
.L_x_27661:
        /* <DEDUP_REMOVED lines=12> */
.L_x_27662:
        /* <DEDUP_REMOVED lines=42> */
.L_x_27660:
        /* <DEDUP_REMOVED lines=17> */
.L_x_27664:
        /* <DEDUP_REMOVED lines=12> */
.L_x_27665:
        /* <DEDUP_REMOVED lines=43> */
.L_x_27663:
        /* <DEDUP_REMOVED lines=17> */
.L_x_27667:
        /* <DEDUP_REMOVED lines=12> */
.L_x_27668:
        /* <DEDUP_REMOVED lines=43> */
.L_x_27666:
        /* <DEDUP_REMOVED lines=17> */
.L_x_27670:
        /* <DEDUP_REMOVED lines=12> */
.L_x_27671:
        /* <DEDUP_REMOVED lines=43> */
.L_x_27669:
        /* <DEDUP_REMOVED lines=10> */
.L_x_27659:
        /* <DEDUP_REMOVED lines=32> */
.L_x_27674:
        /* <DEDUP_REMOVED lines=12> */
.L_x_27675:
        /* <DEDUP_REMOVED lines=42> */
.L_x_27673:
        /* <DEDUP_REMOVED lines=20> */
.L_x_27677:
        /* <DEDUP_REMOVED lines=12> */
.L_x_27678:
        /* <DEDUP_REMOVED lines=43> */
.L_x_27676:
[----:B------:R-:W-:Y:S01]  /*101b0*/  I2FP.F32.U32 R56, R56 ;  /* 0x0000003800387245 */ /* 0x000fe20000201000 */
[----:B------:R-:W-:Y:S01]  /*101c0*/  FMUL.FTZ R53, R53, UR6 ;  /* 0x0000000635357c20 */ /* 0x000fe20008410000 */
[----:B------:R-:W-:-:S03]  /*101d0*/  ISETP.NE.AND P2, PT, R60, 0x1, PT ;  /* 0x000000013c00780c */ /* 0x000fc60003f45270 */
[----:B------:R-:W-:Y:S01]  /*101e0*/  FFMA.FTZ R56, R56, R86, 1.1641532182693481445e-10 ;  /* 0x2f00000038387423 */ /* 0x000fe20000010056 */
[----:B------:R-:W-:-:S04]  /*101f0*/  FMUL.FTZ R53, R53, UR5 ;  /* 0x0000000535357c20 */ /* 0x000fc80008410000 */
        /* <DEDUP_REMOVED lines=15> */
.L_x_27680:
        /* <DEDUP_REMOVED lines=12> */
.L_x_27681:
        /* <DEDUP_REMOVED lines=43> */
.L_x_27679:
[----:B------:R-:W-:Y:S01]  /*10660*/  I2FP.F32.U32 R57, R57 ;  /* 0x0000003900397245 */ /* 0x000fe20000201000 */
[----:B------:R-:W-:Y:S01]  /*10670*/  FMUL.FTZ R54, R54, UR6 ;  /* 0x0000000636367c20 */ /* 0x000fe20008410000 */
[----:B------:R-:W-:Y:S01]  /*10680*/  ISETP.NE.AND P3, PT, R56, 0x1, PT ;  /* 0x000000013800780c */ /* 0x000fe20003f65270 */
[----:B------:R-:W-:Y:S02]  /*10690*/  IMAD.MOV.U32 R65, RZ, RZ, 0x2 ;  /* 0x00000002ff417424 */ /* 0x000fe400078e00ff */
[----:B------:R-:W-:Y:S01]  /*106a0*/  FFMA.FTZ R57, R57, R86, 1.1641532182693481445e-10 ;  /* 0x2f00000039397423 */ /* 0x000fe20000010056 */
[----:B------:R-:W-:-:S04]  /*106b0*/  FMUL.FTZ R54, R54, UR5 ;  /* 0x0000000536367c20 */ /* 0x000fc80008410000 */
        /* <DEDUP_REMOVED lines=14> */
.L_x_27683:
        /* <DEDUP_REMOVED lines=12> */
.L_x_27684:
        /* <DEDUP_REMOVED lines=43> */
.L_x_27682:
        /* <DEDUP_REMOVED lines=9> */
.L_x_27672:
        /* <DEDUP_REMOVED lines=15> */
.L_x_27687:
        /* <DEDUP_REMOVED lines=12> */
.L_x_27688:
        /* <DEDUP_REMOVED lines=42> */
.L_x_27686:
        /* <DEDUP_REMOVED lines=17> */
.L_x_27690:
        /* <DEDUP_REMOVED lines=12> */
.L_x_27691:
        /* <DEDUP_REMOVED lines=43> */
.L_x_27689:
[----:B------:R-:W-:Y:S01]  /*11470*/  ISETP.NE.AND P2, PT, R58, 0x1, PT ;  /* 0x000000013a00780c */ /* 0x000fe20003f45270 */
[----:B------:R-:W-:Y:S01]  /*11480*/  FMUL.FTZ R53, R53, UR6 ;  /* 0x0000000635357c20 */ /* 0x000fe20008410000 */
[----:B------:R-:W-:Y:S01]  /*11490*/  I2FP.F32.U32 R56, R57 ;  /* 0x0000003900387245 */ /* 0x000fe20000201000 */
[----:B------:R-:W-:Y:S02]  /*114a0*/  IMAD.MOV.U32 R57, RZ, RZ, R6 ;  /* 0x000000ffff397224 */ /* 0x000fe400078e0006 */
[----:B------:R-:W-:Y:S02]  /*114b0*/  FMUL.FTZ R53, R53, UR5 ;  /* 0x0000000535357c20 */ /* 0x000fe40008410000 */
[----:B------:R-:W-:-:S05]  /*114c0*/  FFMA.FTZ R56, R56, R86, 1.1641532182693481445e-10 ;  /* 0x2f00000038387423 */ /* 0x000fca0000010056 */
        /* <DEDUP_REMOVED lines=11> */
.L_x_27693:
        /* <DEDUP_REMOVED lines=12> */
.L_x_27694:
        /* <DEDUP_REMOVED lines=43> */
.L_x_27692:
        /* <DEDUP_REMOVED lines=17> */
.L_x_27696:
        /* <DEDUP_REMOVED lines=12> */
.L_x_27697:
        /* <DEDUP_REMOVED lines=43> */
.L_x_27695:
        /* <DEDUP_REMOVED lines=10> */
.L_x_27685:
        /* <DEDUP_REMOVED lines=32> */
.L_x_27700:
        /* <DEDUP_REMOVED lines=12> */
.L_x_27701:
        /* <DEDUP_REMOVED lines=42> */
.L_x_27699:
        /* <DEDUP_REMOVED lines=20> */
.L_x_27703:
        /* <DEDUP_REMOVED lines=12> */
.L_x_27704:
        /* <DEDUP_REMOVED lines=43> */
.L_x_27702:
        /* <DEDUP_REMOVED lines=20> */
.L_x_27706:
        /* <DEDUP_REMOVED lines=12> */
.L_x_27707:
        /* <DEDUP_REMOVED lines=43> */
.L_x_27705:
        /* <DEDUP_REMOVED lines=20> */
.L_x_27709:
        /* <DEDUP_REMOVED lines=12> */
.L_x_27710:
        /* <DEDUP_REMOVED lines=43> */
.L_x_27708:
        /* <DEDUP_REMOVED lines=9> */
.L_x_27698:
        /* <DEDUP_REMOVED lines=15> */
.L_x_27713:
        /* <DEDUP_REMOVED lines=12> */
.L_x_27714:
        /* <DEDUP_REMOVED lines=42> */
.L_x_27712:
        /* <DEDUP_REMOVED lines=17> */
.L_x_27716:
        /* <DEDUP_REMOVED lines=12> */
.L_x_27717:
        /* <DEDUP_REMOVED lines=43> */
.L_x_27715:
        /* <DEDUP_REMOVED lines=17> */
.L_x_27719:
        /* <DEDUP_REMOVED lines=12> */
.L_x_27720:
        /* <DEDUP_REMOVED lines=43> */
.L_x_27718:
        /* <DEDUP_REMOVED lines=17> */
.L_x_27722:
        /* <DEDUP_REMOVED lines=12> */
.L_x_27723:
        /* <DEDUP_REMOVED lines=43> */
.L_x_27721:
        /* <DEDUP_REMOVED lines=10> */
.L_x_27711:
        /* <DEDUP_REMOVED lines=32> */
.L_x_27726:
        /* <DEDUP_REMOVED lines=12> */
.L_x_27727:
        /* <DEDUP_REMOVED lines=35> */
[----:B------:R-:W-:Y:S01]  /*14970*/  HFMA2 R69, -RZ, RZ, 0, 0 ;  /* 0x00000000ff457431 */ /* 0x000fe200000001ff */
[----:B------:R-:W-:Y:S01]  /*14980*/  LOP3.LUT R96, R92, UR36, R9, 0x96, !PT ;  /* 0x000000245c607c12 */ /* 0x000fe2000f8e9609 */
[----:B------:R-:W-:-:S04]  /*14990*/  IMAD.WIDE.U32 R92, R93, -0x326172a9, RZ ;  /* 0xcd9e8d575d5c7825 */ /* 0x000fc800078e00ff */
[----:B------:R-:W-:Y:S01]  /*149a0*/  IMAD.WIDE.U32 R96, R96, -0x2daee0ad, RZ ;  /* 0xd2511f5360607825 */ /* 0x000fe200078e00ff */
[----:B------:R-:W-:Y:S02]  /*149b0*/  LOP3.LUT R8, R8, UR38, R93, 0x96, !PT ;  /* 0x0000002608087c12 */ /* 0x000fe4000f8e965d */
[----:B------:R-:W-:Y:S02]  /*149c0*/  MOV R6, R92 ;  /* 0x0000005c00067202 */ /* 0x000fe40000000f00 */
[----:B------:R-:W-:-:S07]  /*149d0*/  LOP3.LUT R9, R68, UR39, R97, 0x96, !PT ;  /* 0x0000002744097c12 */ /* 0x000fce000f8e9661 */
.L_x_27725:
        /* <DEDUP_REMOVED lines=20> */
.L_x_27729:
        /* <DEDUP_REMOVED lines=12> */
.L_x_27730:
        /* <DEDUP_REMOVED lines=43> */
.L_x_27728:
        /* <DEDUP_REMOVED lines=20> */
.L_x_27732:
        /* <DEDUP_REMOVED lines=12> */
.L_x_27733:
        /* <DEDUP_REMOVED lines=41> */
[----:B------:R-:W-:Y:S02]  /*15320*/  IMAD.MOV.U32 R96, RZ, RZ, R64 ;  /* 0x000000ffff607224 */ /* 0x000fe400078e0040 */
[----:B------:R-:W-:-:S07]  /*15330*/  HFMA2 R64, -RZ, RZ, 0, 0 ;  /* 0x00000000ff407431 */ /* 0x000fce00000001ff */
.L_x_27731:
        /* <DEDUP_REMOVED lines=20> */
.L_x_27735:
        /* <DEDUP_REMOVED lines=12> */
.L_x_27736:
        /* <DEDUP_REMOVED lines=41> */
[----:B------:R-:W-:Y:S01]  /*157d0*/  IMAD.MOV.U32 R65, RZ, RZ, R96 ;  /* 0x000000ffff417224 */ /* 0x000fe200078e0060 */
[----:B------:R-:W-:-:S07]  /*157e0*/  MOV R96, R64 ;  /* 0x0000004000607202 */ /* 0x000fce0000000f00 */
.L_x_27734:
        /* <DEDUP_REMOVED lines=9> */
.L_x_27724:
        /* <DEDUP_REMOVED lines=15> */
.L_x_27739:
        /* <DEDUP_REMOVED lines=12> */
.L_x_27740:
        /* <DEDUP_REMOVED lines=42> */
.L_x_27738:
        /* <DEDUP_REMOVED lines=17> */
.L_x_27742:
        /* <DEDUP_REMOVED lines=12> */
.L_x_27743:
        /* <DEDUP_REMOVED lines=41> */
[----:B------:R-:W-:Y:S01]  /*16130*/  MOV R96, R64 ;  /* 0x0000004000607202 */ /* 0x000fe20000000f00 */
[----:B------:R-:W-:-:S07]  /*16140*/  IMAD.MOV.U32 R66, RZ, RZ, RZ ;  /* 0x000000ffff427224 */ /* 0x000fce00078e00ff */
.L_x_27741:
        /* <DEDUP_REMOVED lines=17> */
.L_x_27745:
        /* <DEDUP_REMOVED lines=12> */
.L_x_27746:
        /* <DEDUP_REMOVED lines=36> */
[----:B------:R-:W-:Y:S01]  /*16560*/  IMAD.MOV.U32 R6, RZ, RZ, R68 ;  /* 0x000000ffff067224 */ /* 0x000fe200078e0044 */
[----:B------:R-:W-:Y:S01]  /*16570*/  LOP3.LUT R8, R8, UR38, R69, 0x96, !PT ;  /* 0x0000002608087c12 */ /* 0x000fe2000f8e9645 */
[----:B------:R-:W-:-:S05]  /*16580*/  IMAD.WIDE.U32 R64, R64, -0x2daee0ad, RZ ;  /* 0xd2511f5340407825 */ /* 0x000fca00078e00ff */
[----:B------:R-:W-:Y:S02]  /*16590*/  LOP3.LUT R9, R66, UR39, R65, 0x96, !PT ;  /* 0x0000002742097c12 */ /* 0x000fe4000f8e9641 */
[----:B------:R-:W-:Y:S01]  /*165a0*/  MOV R65, R96 ;  /* 0x0000006000417202 */ /* 0x000fe20000000f00 */
[----:B------:R-:W-:Y:S02]  /*165b0*/  IMAD.MOV.U32 R96, RZ, RZ, R64 ;  /* 0x000000ffff607224 */ /* 0x000fe400078e0040 */
[----:B------:R-:W-:-:S07]  /*165c0*/  HFMA2 R64, -RZ, RZ, 0, 0 ;  /* 0x00000000ff407431 */ /* 0x000fce00000001ff */
.L_x_27744:
        /* <DEDUP_REMOVED lines=17> */
.L_x_27748:
        /* <DEDUP_REMOVED lines=12> */
.L_x_27749:
        /* <DEDUP_REMOVED lines=43> */
.L_x_27747:
        /* <DEDUP_REMOVED lines=10> */
.L_x_27737:
[----:B------:R-:W-:Y:S01]  /*16af0*/  IMAD.WIDE.U32 R64, R89, 0x10, R102 ;  /* 0x0000001059407825 */ /* 0x000fe200078e0066 */
[----:B------:R-:W-:-:S03]  /*16b00*/  SEL R66, RZ, 0x100, !P1 ;  /* 0x00000100ff427807 */ /* 0x000fc60004800000 */
[----:B------:R-:W-:Y:S01]  /*16b10*/  VIADD R94, R5, 0x480 ;  /* 0x00000480055e7836 */ /* 0x000fe20000000000 */
[----:B------:R0:W-:Y:S02]  /*16b20*/  STG.E.128 desc[UR10][R64.64], R60 ;  /* 0x0000003c40007986 */ /* 0x0001e4000c101d0a */
[----:B0-----:R-:W-:Y:S02]  /*16b30*/  SEL R64, RZ, 0x1000000, !P3 ;  /* 0x01000000ff407807 */ /* 0x001fe40005800000 */
[----:B------:R-:W-:-:S04]  /*16b40*/  SEL R65, RZ, 0x10000, !P2 ;  /* 0x00010000ff417807 */ /* 0x000fc80005000000 */
[----:B------:R-:W-:Y:S02]  /*16b50*/  IADD3 R66, PT, PT, R66, R64, R65 ;  /* 0x0000004042427210 */ /* 0x000fe40007ffe041 */
[----:B------:R-:W-:-:S04]  /*16b60*/  SEL R64, RZ, 0x1, !P0 ;  /* 0x00000001ff407807 */ /* 0x000fc80004000000 */
[----:B------:R-:W-:Y:S01]  /*16b70*/  IADD3 R66, PT, PT, R66, R64, RZ ;  /* 0x0000004042427210 */ /* 0x000fe20007ffe0ff */
[----:B------:R-:W-:-:S05]  /*16b80*/  IMAD.WIDE.U32 R64, R89, 0x4, R124 ;  /* 0x0000000459407825 */ /* 0x000fca00078e007c */
[----:B------:R0:W-:Y:S02]  /*16b90*/  STG.E desc[UR10][R64.64], R66 ;  /* 0x0000004240007986 */ /* 0x0001e4000c10190a */
[----:B0-----:R-:W-:-:S06]  /*16ba0*/  IMAD.WIDE.U32 R64, R94, 0x10, R98 ;  /* 0x000000105e407825 */ /* 0x001fcc00078e0062 */
[----:B------:R-:W5:Y:S01]  /*16bb0*/  LDG.E.128 R64, desc[UR10][R64.64] ;  /* 0x0000000a40407981 */ /* 0x000f62000c1e1d00 */
[----:B------:R-:W-:Y:S05]  /*16bc0*/  BRA.U !UP1, `(.L_x_27750) ;  /* 0x0000001109cc7547 */ /* 0x000fea000b800000 */
[----:B------:R-:W0:Y:S02]  /*16bd0*/  LDC.64 R68, c[0x0][0x3a0] ;  /* 0x0000e800ff447b82 */ /* 0x000e240000000a00 */
        /* <DEDUP_REMOVED lines=17> */
.L_x_27752:
        /* <DEDUP_REMOVED lines=12> */
.L_x_27753:
        /* <DEDUP_REMOVED lines=11> */
[----:B------:R-:W-:-:S05]  /*16e60*/  LOP3.LUT R92, R92, UR24, R9, 0x96, !PT ;  /* 0x000000185c5c7c12 */ /* 0x000fca000f8e9609 */
        /* <DEDUP_REMOVED lines=25> */
[----:B------:R-:W-:Y:S02]  /*17000*/  LOP3.LUT R9, R98, UR39, R93, 0x96, !PT ;  /* 0x0000002762097c12 */ /* 0x000fe4000f8e965d */
[----:B------:R-:W-:Y:S01]  /*17010*/  MOV R90, R92 ;  /* 0x0000005c005a7202 */ /* 0x000fe20000000f00 */
[----:B------:R-:W-:-:S04]  /*17020*/  IMAD.WIDE.U32 R92, R6, -0x326172a9, RZ ;  /* 0xcd9e8d57065c7825 */ /* 0x000fc800078e00ff */
[----:B------:R-:W-:Y:S01]  /*17030*/  IMAD.MOV.U32 R6, RZ, RZ, R92 ;  /* 0x000000ffff067224 */ /* 0x000fe200078e005c */
[----:B------:R-:W-:Y:S01]  /*17040*/  LOP3.LUT R8, R8, UR38, R93, 0x96, !PT ;  /* 0x0000002608087c12 */ /* 0x000fe2000f8e965d */
[----:B------:R-:W-:-:S07]  /*17050*/  IMAD.MOV.U32 R93, RZ, RZ, RZ ;  /* 0x000000ffff5d7224 */ /* 0x000fce00078e00ff */
.L_x_27751:
[----:B------:R-:W-:Y:S01]  /*17060*/  I2FP.F32.U32 R92, R97 ;  /* 0x00000061005c7245 */ /* 0x000fe20000201000 */
[----:B-----5:R-:W-:Y:S01]  /*17070*/  FMUL.FTZ R64, R64, UR6 ;  /* 0x0000000640407c20 */ /* 0x020fe20008410000 */
[----:B------:R-:W-:-:S03]  /*17080*/  ISETP.NE.AND P1, PT, R93, 0x1, PT ;  /* 0x000000015d00780c */ /* 0x000fc60003f25270 */
[----:B------:R-:W-:Y:S01]  /*17090*/  FFMA.FTZ R92, R92, R86, 1.1641532182693481445e-10 ;  /* 0x2f0000005c5c7423 */ /* 0x000fe20000010056 */
[----:B------:R-:W-:-:S04]  /*170a0*/  FMUL.FTZ R64, R64, UR5 ;  /* 0x0000000540407c20 */ /* 0x000fc80008410000 */
        /* <DEDUP_REMOVED lines=15> */
.L_x_27755:
        /* <DEDUP_REMOVED lines=12> */
.L_x_27756:
        /* <DEDUP_REMOVED lines=36> */
[----:B------:R-:W-:-:S04]  /*174a0*/  IMAD.WIDE.U32 R92, R92, -0x2daee0ad, RZ ;  /* 0xd2511f535c5c7825 */ /* 0x000fc800078e00ff */
[----:B------:R-:W-:Y:S01]  /*174b0*/  IMAD.MOV.U32 R90, RZ, RZ, R92 ;  /* 0x000000ffff5a7224 */ /* 0x000fe200078e005c */
[----:B------:R-:W-:Y:S01]  /*174c0*/  LOP3.LUT R9, R96, UR39, R93, 0x96, !PT ;  /* 0x0000002760097c12 */ /* 0x000fe2000f8e965d */
[----:B------:R-:W-:-:S04]  /*174d0*/  IMAD.WIDE.U32 R96, R97, -0x326172a9, RZ ;  /* 0xcd9e8d5761607825 */ /* 0x000fc800078e00ff */
[----:B------:R-:W-:Y:S02]  /*174e0*/  HFMA2 R92, -RZ, RZ, 0, 0 ;  /* 0x00000000ff5c7431 */ /* 0x000fe400000001ff */
[----:B------:R-:W-:Y:S01]  /*174f0*/  IMAD.MOV.U32 R6, RZ, RZ, R96 ;  /* 0x000000ffff067224 */ /* 0x000fe200078e0060 */
[----:B------:R-:W-:-:S07]  /*17500*/  LOP3.LUT R8, R8, UR38, R97, 0x96, !PT ;  /* 0x0000002608087c12 */ /* 0x000fce000f8e9661 */
.L_x_27754:
[----:B------:R-:W-:Y:S01]  /*17510*/  I2FP.F32.U32 R64, R64 ;  /* 0x0000004000407245 */ /* 0x000fe20000201000 */
[----:B------:R-:W-:Y:S01]  /*17520*/  FMUL.FTZ R65, R65, UR6 ;  /* 0x0000000641417c20 */ /* 0x000fe20008410000 */
        /* <DEDUP_REMOVED lines=18> */
.L_x_27758:
        /* <DEDUP_REMOVED lines=12> */
.L_x_27759:
        /* <DEDUP_REMOVED lines=41> */
[----:B------:R-:W-:Y:S01]  /*179a0*/  MOV R90, R64 ;  /* 0x00000040005a7202 */ /* 0x000fe20000000f00 */
[----:B------:R-:W-:-:S07]  /*179b0*/  IMAD.MOV.U32 R64, RZ, RZ, RZ ;  /* 0x000000ffff407224 */ /* 0x000fce00078e00ff */
.L_x_27757:
[----:B------:R-:W-:Y:S01]  /*179c0*/  I2FP.F32.U32 R65, R65 ;  /* 0x0000004100417245 */ /* 0x000fe20000201000 */
[----:B------:R-:W-:Y:S01]  /*179d0*/  FMUL.FTZ R66, R66, UR6 ;  /* 0x0000000642427c20 */ /* 0x000fe20008410000 */
[----:B------:R-:W-:-:S03]  /*179e0*/  ISETP.NE.AND P3, PT, R64, 0x1, PT ;  /* 0x000000014000780c */ /* 0x000fc60003f65270 */
[----:B------:R-:W-:Y:S01]  /*179f0*/  FFMA.FTZ R65, R65, R86, 1.1641532182693481445e-10 ;  /* 0x2f00000041417423 */ /* 0x000fe20000010056 */
[----:B------:R-:W-:-:S04]  /*17a00*/  FMUL.FTZ R66, R66, UR5 ;  /* 0x0000000542427c20 */ /* 0x000fc80008410000 */
        /* <DEDUP_REMOVED lines=15> */
.L_x_27761:
        /* <DEDUP_REMOVED lines=12> */
.L_x_27762:
        /* <DEDUP_REMOVED lines=43> */
.L_x_27760:
        /* <DEDUP_REMOVED lines=9> */
.L_x_27750:
        /* <DEDUP_REMOVED lines=12> */
[----:B------:R-:W-:Y:S01]  /*17fc0*/  @!P0 MOV R68, R9 ;  /* 0x0000000900448202 */ /* 0x000fe20000000f00 */
[----:B------:R-:W-:Y:S01]  /*17fd0*/  @P0 IMAD.MOV.U32 R68, RZ, RZ, R8 ;  /* 0x000000ffff440224 */ /* 0x000fe200078e0008 */
[----:B------:R-:W-:Y:S06]  /*17fe0*/  BRA `(.L_x_27764) ;  /* 0x0000000000dc7947 */ /* 0x000fec0003800000 */
.L_x_27765:
        /* <DEDUP_REMOVED lines=12> */
.L_x_27766:
        /* <DEDUP_REMOVED lines=40> */
[----:B------:R-:W-:Y:S01]  /*18330*/  HFMA2 R69, -RZ, RZ, 0, 0 ;  /* 0x00000000ff457431 */ /* 0x000fe200000001ff */
[----:B------:R-:W-:Y:S01]  /*18340*/  MOV R90, R68 ;  /* 0x00000044005a7202 */ /* 0x000fe20000000f00 */
[----:B------:R-:W-:-:S07]  /*18350*/  IMAD.MOV.U32 R68, RZ, RZ, R96 ;  /* 0x000000ffff447224 */ /* 0x000fce00078e0060 */
.L_x_27764:
[----:B------:R-:W-:Y:S01]  /*18360*/  I2FP.F32.U32 R68, R68 ;  /* 0x0000004400447245 */ /* 0x000fe20000201000 */
[----:B------:R-:W-:Y:S01]  /*18370*/  IMAD.MOV.U32 R70, RZ, RZ, 0x2 ;  /* 0x00000002ff467424 */ /* 0x000fe200078e00ff */
[----:B------:R-:W-:-:S03]  /*18380*/  ISETP.NE.AND P1, PT, R69, 0x1, PT ;  /* 0x000000014500780c */ /* 0x000fc60003f25270 */
[----:B------:R-:W-:-:S05]  /*18390*/  FFMA.FTZ R68, R68, R86, 1.1641532182693481445e-10 ;  /* 0x2f00000044447423 */ /* 0x000fca0000010056 */
[----:B------:R-:W-:Y:S01]  /*183a0*/  FSETP.LE.FTZ.AND P0, PT, R68, UR4, PT ;  /* 0x0000000444007c0b */ /* 0x000fe2000bf13000 */
[----:B-----5:R-:W-:Y:S01]  /*183b0*/  FMUL.FTZ R68, R64, UR6 ;  /* 0x0000000640447c20 */ /* 0x020fe20008410000 */
[----:B------:R-:W-:-:S03]  /*183c0*/  MOV R64, R6 ;  /* 0x0000000600407202 */ /* 0x000fc60000000f00 */
[----:B------:R-:W-:Y:S01]  /*183d0*/  FMUL.FTZ R68, R68, UR5 ;  /* 0x0000000544447c20 */ /* 0x000fe20008410000 */
[----:B------:R-:W-:Y:S07]  /*183e0*/  @!P1 BRA `(.L_x_27767) ;  /* 0x0000000000fc9947 */ /* 0x000fee0003800000 */
        /* <DEDUP_REMOVED lines=8> */
.L_x_27768:
        /* <DEDUP_REMOVED lines=12> */
.L_x_27769:
        /* <DEDUP_REMOVED lines=43> */
.L_x_27767:
        /* <DEDUP_REMOVED lines=17> */
.L_x_27771:
        /* <DEDUP_REMOVED lines=12> */
.L_x_27772:
        /* <DEDUP_REMOVED lines=43> */
.L_x_27770:
        /* <DEDUP_REMOVED lines=17> */
.L_x_27774:
        /* <DEDUP_REMOVED lines=12> */
.L_x_27775:
        /* <DEDUP_REMOVED lines=43> */
.L_x_27773:
        /* <DEDUP_REMOVED lines=10> */
.L_x_27763:
[----:B------:R-:W-:Y:S01]  /*19180*/  FADD.FTZ R64, RZ, R28 ;  /* 0x0000001cff407221 */ /* 0x000fe20000010000 */
[----:B------:R-:W-:Y:S01]  /*19190*/  IMAD.WIDE.U32 R92, R94, 0x10, R102 ;  /* 0x000000105e5c7825 */ /* 0x000fe200078e0066 */
[----:B------:R-:W-:Y:S01]  /*191a0*/  SEL R86, RZ, 0x1000000, !P3 ;  /* 0x01000000ff567807 */ /* 0x000fe20005800000 */
[----:B------:R-:W-:Y:S02]  /*191b0*/  BSSY.RECONVERGENT B0, `(.L_x_27776) ;  /* 0x000009e000007945 */ /* 0x000fe40003800200 */
[----:B------:R-:W-:Y:S01]  /*191c0*/  FADD.FTZ R64, R64, R29 ;  /* 0x0000001d40407221 */ /* 0x000fe20000010000 */
[----:B------:R0:W-:Y:S03]  /*191d0*/  STG.E.128 desc[UR10][R92.64], R68 ;  /* 0x000000445c007986 */ /* 0x0001e6000c101d0a */
[----:B------:R-:W-:-:S04]  /*191e0*/  FADD.FTZ R64, R64, R30 ;  /* 0x0000001e40407221 */ /* 0x000fc80000010000 */
[----:B------:R-:W-:-:S04]  /*191f0*/  FADD.FTZ R64, R64, R31 ;  /* 0x0000001f40407221 */ /* 0x000fc80000010000 */
[----:B------:R-:W-:-:S04]  /*19200*/  FADD.FTZ R64, R64, R32 ;  /* 0x0000002040407221 */ /* 0x000fc80000010000 */
[----:B------:R-:W-:-:S04]  /*19210*/  FADD.FTZ R64, R64, R33 ;  /* 0x0000002140407221 */ /* 0x000fc80000010000 */
[----:B------:R-:W-:Y:S01]  /*19220*/  FADD.FTZ R64, R64, R34 ;  /* 0x0000002240407221 */ /* 0x000fe20000010000 */
[----:B0-----:R-:W-:Y:S02]  /*19230*/  SEL R92, RZ, 0x10000, !P2 ;  /* 0x00010000ff5c7807 */ /* 0x001fe40005000000 */
[----:B------:R-:W-:Y:S01]  /*19240*/  SEL R93, RZ, 0x100, !P1 ;  /* 0x00000100ff5d7807 */ /* 0x000fe20004800000 */
[----:B------:R-:W-:-:S03]  /*19250*/  FADD.FTZ R64, R64, R35 ;  /* 0x0000002340407221 */ /* 0x000fc60000010000 */
[----:B------:R-:W-:Y:S01]  /*19260*/  IADD3 R86, PT, PT, R93, R86, R92 ;  /* 0x000000565d567210 */ /* 0x000fe20007ffe05c */
[----:B------:R-:W-:Y:S01]  /*19270*/  FADD.FTZ R64, R64, R36 ;  /* 0x0000002440407221 */ /* 0x000fe20000010000 */
[----:B------:R-:W-:-:S04]  /*19280*/  IMAD.WIDE.U32 R92, R94, 0x4, R124 ;  /* 0x000000045e5c7825 */ /* 0x000fc800078e007c */
        /* <DEDUP_REMOVED lines=132> */
[----:B------:R-:W-:Y:S02]  /*19ad0*/  IADD3 R67, PT, PT, R86, R67, RZ ;  /* 0x0000004356437210 */ /* 0x000fe40007ffe0ff */
[----:B------:R-:W0:Y:S04]  /*19ae0*/  SHFL.BFLY PT, R86, R65, 0x10, 0x1f ;  /* 0x0e001f0041567f89 */ /* 0x000e2800000e0000 */
[----:B------:R1:W-:Y:S01]  /*19af0*/  STG.E desc[UR10][R92.64], R67 ;  /* 0x000000435c007986 */ /* 0x0003e2000c10190a */
[----:B0-----:R-:W-:-:S04]  /*19b00*/  FADD.FTZ R65, R65, R86 ;  /* 0x0000005641417221 */ /* 0x001fc80000010000 */
        /* <DEDUP_REMOVED lines=8> */
.L_x_27777:
[----:B------:R-:W-:Y:S05]  /*19b90*/  BSYNC.RECONVERGENT B0 ;  /* 0x0000000000007941 */ /* 0x000fea0003800200 */
.L_x_27776:
        /* <DEDUP_REMOVED lines=15> */
.L_x_27779:
[----:B------:R-:W-:Y:S05]  /*19c90*/  BSYNC.RECONVERGENT B0 ;  /* 0x0000000000007941 */ /* 0x000fea0003800200 */
.L_x_27778:
[----:B------:R-:W1:Y:S01]  /*19ca0*/  SHFL.DOWN PT, R67, R97, 0x2, 0x1f ;  /* 0x08401f0061437f89 */ /* 0x000e6200000e0000 */
[----:B------:R-:W-:Y:S01]  /*19cb0*/  ISETP.NE.AND P0, PT, R105, RZ, PT ;  /* 0x000000ff6900720c */ /* 0x000fe20003f05270 */
[----:B------:R-:W-:Y:S01]  /*19cc0*/  HADD2.F32 R124, -RZ, R21.H0_H0 ;  /* 0x20000015ff7c7230 */ /* 0x000fe20000004100 */
[----:B------:R-:W-:Y:S01]  /*19cd0*/  ISETP.NE.AND P1, PT, RZ, UR20, PT ;  /* 0x00000014ff007c0c */ /* 0x000fe2000bf25270 */
[----:B0-----:R-:W0:Y:S01]  /*19ce0*/  SHFL.DOWN PT, R98, R64, 0x2, 0x1f ;  /* 0x08401f0040627f89 */ /* 0x001e2200000e0000 */
[----:B------:R-:W-:-:S03]  /*19cf0*/  UPLOP3.LUT UP2, UPT, UPT, UPT, UP2, 0x40, 0x4 ;  /* 0x000000000004789c */ /* 0x000fc60003f4e820 */
[----:B------:R-:W2:Y:S01]  /*19d00*/  SHFL.DOWN PT, R96, R65, 0x2, 0x1f ;  /* 0x08401f0041607f89 */ /* 0x000ea200000e0000 */
[----:B-1----:R-:W-:Y:S02]  /*19d10*/  IADD3 R92, PT, PT, R67, R97, RZ ;  /* 0x00000061435c7210 */ /* 0x002fe40007ffe0ff */
[----:B------:R-:W-:Y:S02]  /*19d20*/  I2FP.F32.S32 R67, R67 ;  /* 0x0000004300437245 */ /* 0x000fe40000201400 */
[----:B------:R-:W-:Y:S02]  /*19d30*/  I2FP.F32.S32 R86, R92 ;  /* 0x0000005c00567245 */ /* 0x000fe40000201400 */
[----:B------:R-:W-:Y:S01]  /*19d40*/  I2FP.F32.U32 R97, R97 ;  /* 0x0000006100617245 */ /* 0x000fe20000201000 */
[C---:B0-----:R-:W-:Y:S01]  /*19d50*/  FMUL.FTZ R99, R98.reuse, R67 ;  /* 0x0000004362637220 */ /* 0x041fe20000410000 */
[----:B------:R-:W0:Y:S01]  /*19d60*/  MUFU.RCP R93, R86 ;  /* 0x00000056005d7308 */ /* 0x000e220000001000 */
[----:B------:R-:W-:Y:S01]  /*19d70*/  FADD.FTZ R98, -R98, R64 ;  /* 0x0000004062627221 */ /* 0x000fe20000010100 */
[----:B--2---:R-:W-:Y:S01]  /*19d80*/  FADD.FTZ R96, R96, R65 ;  /* 0x0000004160607221 */ /* 0x004fe20000010000 */
[----:B------:R-:W-:-:S02]  /*19d90*/  FFMA.FTZ R99, R97, R64, R99 ;  /* 0x0000004061637223 */ /* 0x000fc40000010063 */
[----:B------:R-:W1:Y:S01]  /*19da0*/  SHFL.DOWN PT, R64, R92, 0x1, 0x1f ;  /* 0x08201f005c407f89 */ /* 0x000e6200000e0000 */
[----:B------:R-:W-:-:S04]  /*19db0*/  FMUL.FTZ R98, R98, R98 ;  /* 0x0000006262627220 */ /* 0x000fc80000410000 */
[----:B------:R-:W-:-:S04]  /*19dc0*/  FMUL.FTZ R98, R98, R97 ;  /* 0x0000006162627220 */ /* 0x000fc80000410000 */
[----:B------:R-:W-:Y:S01]  /*19dd0*/  FMUL.FTZ R98, R98, R67 ;  /* 0x0000004362627220 */ /* 0x000fe20000410000 */
[----:B0-----:R-:W-:-:S03]  /*19de0*/  FMUL.FTZ R99, R93, R99 ;  /* 0x000000635d637220 */ /* 0x001fc60000410000 */
[----:B------:R-:W-:Y:S02]  /*19df0*/  FFMA.FTZ R98, R93, R98, R96 ;  /* 0x000000625d627223 */ /* 0x000fe40000010060 */
[----:B------:R-:W0:Y:S01]  /*19e00*/  SHFL.DOWN PT, R67, R99, 0x1, 0x1f ;  /* 0x08201f0063437f89 */ /* 0x000e2200000e0000 */
[----:B-1----:R-:W-:Y:S01]  /*19e10*/  IMAD.IADD R65, R92, 0x1, R64 ;  /* 0x000000015c417824 */ /* 0x002fe200078e0240 */
[----:B------:R-:W-:Y:S02]  /*19e20*/  I2FP.F32.S32 R64, R64 ;  /* 0x0000004000407245 */ /* 0x000fe40000201400 */
[----:B------:R-:W1:Y:S02]  /*19e30*/  SHFL.DOWN PT, R92, R98, 0x1, 0x1f ;  /* 0x08201f00625c7f89 */ /* 0x000e6400000e0000 */
[----:B------:R-:W-:-:S06]  /*19e40*/  I2FP.F32.S32 R65, R65 ;  /* 0x0000004100417245 */ /* 0x000fcc0000201400 */
[----:B------:R-:W2:Y:S01]  /*19e50*/  MUFU.RCP R65, R65 ;  /* 0x0000004100417308 */ /* 0x000ea20000001000 */
[----:B0-----:R-:W-:Y:S01]  /*19e60*/  FADD.FTZ R93, R99, -R67 ;  /* 0x80000043635d7221 */ /* 0x001fe20000010000 */
[----:B------:R-:W-:-:S03]  /*19e70*/  FMUL.FTZ R67, R67, R64 ;  /* 0x0000004043437220 */ /* 0x000fc60000410000 */
[----:B------:R-:W-:Y:S01]  /*19e80*/  FMUL.FTZ R93, R93, R93 ;  /* 0x0000005d5d5d7220 */ /* 0x000fe20000410000 */
[----:B------:R-:W-:-:S03]  /*19e90*/  FFMA.FTZ R67, R86, R99, R67 ;  /* 0x0000006356437223 */ /* 0x000fc60000010043 */
[----:B------:R-:W-:Y:S01]  /*19ea0*/  FMUL.FTZ R93, R86, R93 ;  /* 0x0000005d565d7220 */ /* 0x000fe20000410000 */
[----:B-1----:R-:W-:Y:S01]  /*19eb0*/  FADD.FTZ R92, R98, R92 ;  /* 0x0000005c625c7221 */ /* 0x002fe20000010000 */
[----:B--2---:R-:W-:Y:S02]  /*19ec0*/  FMUL.FTZ R67, R65, R67 ;  /* 0x0000004341437220 */ /* 0x004fe40000410000 */
[----:B------:R-:W-:-:S03]  /*19ed0*/  FMUL.FTZ R93, R93, R64 ;  /* 0x000000405d5d7220 */ /* 0x000fc60000410000 */
[----:B------:R-:W0:Y:S01]  /*19ee0*/  SHFL.IDX PT, R86, R67, RZ, 0x1f ;  /* 0x00001fff43567589 */ /* 0x000e2200000e0000 */
[----:B------:R-:W-:Y:S02]  /*19ef0*/  FFMA.FTZ R92, R65, R93, R92 ;  /* 0x0000005d415c7223 */ /* 0x000fe4000001005c */
[----:B------:R-:W1:Y:S03]  /*19f00*/  LDC R93, c[0x0][0x448] ;  /* 0x00011200ff5d7b82 */ /* 0x000e660000000800 */
[----:B------:R-:W1:Y:S05]  /*19f10*/  SHFL.IDX PT, R67, R92, RZ, 0x1f ;  /* 0x00001fff5c437589 */ /* 0x000e6a00000e0000 */
[----:B------:R-:W2:Y:S01]  /*19f20*/  @!P0 LDC.64 R64, c[0x0][0x3c0] ;  /* 0x0000f000ff408b82 */ /* 0x000ea20000000a00 */
[----:B0-----:R-:W-:-:S05]  /*19f30*/  FMUL.FTZ R96, R86, R86 ;  /* 0x0000005656607220 */ /* 0x001fca0000410000 */
[----:B------:R-:W-:Y:S01]  /*19f40*/  FSEL R96, R96, RZ, P1 ;  /* 0x000000ff60607208 */ /* 0x000fe20000800000 */
[----:B-1----:R-:W-:Y:S02]  /*19f50*/  FFMA.FTZ R67, R67, UR21, R93 ;  /* 0x0000001543437c23 */ /* 0x002fe4000801005d */
[----:B------:R-:W0:Y:S02]  /*19f60*/  @!P0 LDC.64 R92, c[0x0][0x3c8] ;  /* 0x0000f200ff5c8b82 */ /* 0x000e240000000a00 */
[----:B------:R-:W-:Y:S01]  /*19f70*/  FADD.FTZ R67, R67, R96 ;  /* 0x0000006043437221 */ /* 0x000fe20000010000 */
[----:B------:R-:W-:Y:S01]  /*19f80*/  MOV R96, UR18 ;  /* 0x0000001200607c02 */ /* 0x000fe20008000f00 */
[----:B------:R-:W-:-:S04]  /*19f90*/  UIADD3 UR18, UPT, UPT, UR18, UR16, URZ ;  /* 0x0000001012127290 */ /* 0x000fc8000fffe0ff */
[----:B------:R-:W1:Y:S01]  /*19fa0*/  MUFU.RSQ R67, R67 ;  /* 0x0000004300437308 */ /* 0x000e620000001400 */
[----:B--2---:R-:W-:Y:S01]  /*19fb0*/  @!P0 IMAD.WIDE R64, R96, 0x4, R64 ;  /* 0x0000000460408825 */ /* 0x004fe200078e0240 */
[----:B------:R-:W-:-:S04]  /*19fc0*/  UISETP.GE.AND UP1, UPT, UR18, UR17, UPT ;  /* 0x000000111200728c */ /* 0x000fc8000bf26270 */
[----:B------:R2:W-:Y:S01]  /*19fd0*/  @!P0 STG.E desc[UR10][R64.64], R86 ;  /* 0x0000005640008986 */ /* 0x0005e2000c10190a */
[----:B0-----:R-:W-:Y:S01]  /*19fe0*/  @!P0 IMAD.WIDE R92, R96, 0x4, R92 ;  /* 0x00000004605c8825 */ /* 0x001fe200078e025c */
[----:B--2---:R-:W-:Y:S02]  /*19ff0*/  FSEL R86, R86, RZ, !P1 ;  /* 0x000000ff56567208 */ /* 0x004fe40004800000 */
[----:B------:R-:W-:Y:S02]  /*1a000*/  SHF.R.U64 R65, R78, 0x10, R79 ;  /* 0x000000104e417819 */ /* 0x000fe4000000124f */
[----:B-1----:R0:W-:Y:S01]  /*1a010*/  @!P0 STG.E desc[UR10][R92.64], R67 ;  /* 0x000000435c008986 */ /* 0x0021e2000c10190a */
[----:B------:R-:W-:Y:S01]  /*1a020*/  SHF.R.U64 R64, R72, 0x10, R73 ;  /* 0x0000001048407819 */ /* 0x000fe20000001249 */
[C---:B------:R-:W-:Y:S01]  /*1a030*/  FADD.FTZ R29, -R86.reuse, R29 ;  /* 0x0000001d561d7221 */ /* 0x040fe20000010100 */
[----:B------:R-:W-:Y:S01]  /*1a040*/  FADD.FTZ R31, -R86, R31 ;  /* 0x0000001f561f7221 */ /* 0x000fe20000010100 */
[----:B------:R-:W-:-:S02]  /*1a050*/  HADD2.F32 R65, -RZ, R65.H0_H0 ;  /* 0x20000041ff417230 */ /* 0x000fc40000004100 */
[C---:B------:R-:W-:Y:S01]  /*1a060*/  FADD.FTZ R28, -R86.reuse, R28 ;  /* 0x0000001c561c7221 */ /* 0x040fe20000010100 */
[----:B------:R-:W-:Y:S02]  /*1a070*/  HADD2.F32 R64, -RZ, R64.H0_H0 ;  /* 0x20000040ff407230 */ /* 0x000fe40000004100 */
[C---:B------:R-:W-:Y:S01]  /*1a080*/  FMUL.FTZ R29, R67.reuse, R29 ;  /* 0x0000001d431d7220 */ /* 0x040fe20000410000 */
[C---:B------:R-:W-:Y:S01]  /*1a090*/  FMUL.FTZ R31, R67.reuse, R31 ;  /* 0x0000001f431f7220 */ /* 0x040fe20000410000 */
[----:B------:R-:W-:Y:S01]  /*1a0a0*/  FMUL.FTZ R28, R67, R28 ;  /* 0x0000001c431c7220 */ /* 0x000fe20000410000 */
[----:B------:R-:W-:Y:S01]  /*1a0b0*/  FADD.FTZ R30, -R86, R30 ;  /* 0x0000001e561e7221 */ /* 0x000fe20000010100 */
[----:B------:R-:W-:Y:S01]  /*1a0c0*/  FFMA.FTZ R29, R29, R65, R64 ;  /* 0x000000411d1d7223 */ /* 0x000fe20000010040 */
[----:B------:R-:W-:Y:S01]  /*1a0d0*/  SHF.R.U32.HI R65, RZ, 0x10, R79 ;  /* 0x00000010ff417819 */ /* 0x000fe2000001164f */
[----:B0-----:R-:W-:Y:S01]  /*1a0e0*/  HADD2.F32 R92, -RZ, R122.H1_H1 ;  /* 0x3000007aff5c7230 */ /* 0x001fe20000004100 */
[----:B------:R-:W-:Y:S01]  /*1a0f0*/  SHF.R.U32.HI R64, RZ, 0x10, R73 ;  /* 0x00000010ff407819 */ /* 0x000fe20000011649 */
[----:B------:R-:W-:-:S02]  /*1a100*/  HADD2.F32 R93, -RZ, R72.H0_H0 ;  /* 0x20000048ff5d7230 */ /* 0x000fc40000004100 */
[C---:B------:R-:W-:Y:S01]  /*1a110*/  FMUL.FTZ R30, R67.reuse, R30 ;  /* 0x0000001e431e7220 */ /* 0x040fe20000410000 */
[----:B------:R-:W-:Y:S02]  /*1a120*/  HADD2.F32 R65, -RZ, R65.H0_H0 ;  /* 0x20000041ff417230 */ /* 0x000fe40000004100 */
[----:B------:R-:W-:Y:S01]  /*1a130*/  FADD.FTZ R32, -R86, R32 ;  /* 0x0000002056207221 */ /* 0x000fe20000010100 */
[----:B------:R-:W-:Y:S02]  /*1a140*/  HADD2.F32 R64, -RZ, R64.H0_H0 ;  /* 0x20000040ff407230 */ /* 0x000fe40000004100 */
[----:B------:R-:W-:Y:S01]  /*1a150*/  FFMA.FTZ R28, R28, R92, R93 ;  /* 0x0000005c1c1c7223 */ /* 0x000fe2000001005d */
[----:B------:R-:W-:Y:S02]  /*1a160*/  HADD2.F32 R92, -RZ, R122.H0_H0 ;  /* 0x2000007aff5c7230 */ /* 0x000fe40000004100 */
[----:B------:R-:W-:Y:S01]  /*1a170*/  FMUL.FTZ R32, R67, R32 ;  /* 0x0000002043207220 */ /* 0x000fe20000410000 */
[----:B------:R-:W-:-:S02]  /*1a180*/  HADD2.F32 R93, -RZ, R73.H0_H0 ;  /* 0x20000049ff5d7230 */ /* 0x000fc40000004100 */
[----:B------:R-:W-:Y:S01]  /*1a190*/  FFMA.FTZ R31, R31, R65, R64 ;  /* 0x000000411f1f7223 */ /* 0x000fe20000010040 */
[----:B------:R-:W-:Y:S01]  /*1a1a0*/  FADD.FTZ R96, -R86, R53 ;  /* 0x0000003556607221 */ /* 0x000fe20000010100 */
[----:B------:R-:W0:Y:S01]  /*1a1b0*/  LDC.64 R64, c[0x0][0x428] ;  /* 0x00010a00ff407b82 */ /* 0x000e220000000a00 */
[----:B------:R-:W-:Y:S01]  /*1a1c0*/  SHF.R.U64 R53, R26, 0x10, R27 ;  /* 0x000000101a357819 */ /* 0x000fe2000000121b */
[----:B------:R-:W-:Y:S01]  /*1a1d0*/  FFMA.FTZ R30, R30, R92, R93 ;  /* 0x0000005c1e1e7223 */ /* 0x000fe2000001005d */
[C---:B------:R-:W-:Y:S01]  /*1a1e0*/  FADD.FTZ R33, -R86.reuse, R33 ;  /* 0x0000002156217221 */ /* 0x040fe20000010100 */
[C---:B------:R-:W-:Y:S01]  /*1a1f0*/  FADD.FTZ R34, -R86.reuse, R34 ;  /* 0x0000002256227221 */ /* 0x040fe20000010100 */
[C---:B------:R-:W-:Y:S01]  /*1a200*/  FADD.FTZ R35, -R86.reuse, R35 ;  /* 0x0000002356237221 */ /* 0x040fe20000010100 */
[----:B------:R-:W-:Y:S01]  /*1a210*/  FADD.FTZ R97, -R86, R52 ;  /* 0x0000003456617221 */ /* 0x000fe20000010100 */
[----:B------:R-:W-:Y:S02]  /*1a220*/  HADD2.F32 R52, -RZ, R121.H0_H0 ;  /* 0x20000079ff347230 */ /* 0x000fe40000004100 */
[----:B------:R-:W-:Y:S01]  /*1a230*/  FMUL.FTZ R33, R67, R33 ;  /* 0x0000002143217220 */ /* 0x000fe20000410000 */
[----:B------:R-:W-:-:S02]  /*1a240*/  HADD2.F32 R53, -RZ, R53.H0_H0 ;  /* 0x20000035ff357230 */ /* 0x000fc40000004100 */
[C---:B------:R-:W-:Y:S01]  /*1a250*/  FMUL.FTZ R34, R67.reuse, R34 ;  /* 0x0000002243227220 */ /* 0x040fe20000410000 */
[C---:B------:R-:W-:Y:S01]  /*1a260*/  FMUL.FTZ R35, R67.reuse, R35 ;  /* 0x0000002343237220 */ /* 0x040fe20000410000 */
[C---:B------:R-:W-:Y:S01]  /*1a270*/  FADD.FTZ R36, -R86.reuse, R36 ;  /* 0x0000002456247221 */ /* 0x040fe20000010100 */
[C---:B------:R-:W-:Y:S01]  /*1a280*/  FADD.FTZ R38, -R86.reuse, R38 ;  /* 0x0000002656267221 */ /* 0x040fe20000010100 */
[C---:B------:R-:W-:Y:S01]  /*1a290*/  FADD.FTZ R37, -R86.reuse, R37 ;  /* 0x0000002556257221 */ /* 0x040fe20000010100 */
[C---:B------:R-:W-:Y:S01]  /*1a2a0*/  FADD.FTZ R40, -R86.reuse, R40 ;  /* 0x0000002856287221 */ /* 0x040fe20000010100 */
[C---:B------:R-:W-:Y:S01]  /*1a2b0*/  FMUL.FTZ R36, R67.reuse, R36 ;  /* 0x0000002443247220 */ /* 0x040fe20000410000 */
[C---:B------:R-:W-:Y:S01]  /*1a2c0*/  FMUL.FTZ R38, R67.reuse, R38 ;  /* 0x0000002643267220 */ /* 0x040fe20000410000 */
[C---:B------:R-:W-:Y:S01]  /*1a2d0*/  FMUL.FTZ R37, R67.reuse, R37 ;  /* 0x0000002543257220 */ /* 0x040fe20000410000 */
[C---:B------:R-:W-:Y:S01]  /*1a2e0*/  FADD.FTZ R41, -R86.reuse, R41 ;  /* 0x0000002956297221 */ /* 0x040fe20000010100 */
[C---:B------:R-:W-:Y:S01]  /*1a2f0*/  FADD.FTZ R39, -R86.reuse, R39 ;  /* 0x0000002756277221 */ /* 0x040fe20000010100 */
[C---:B------:R-:W-:Y:S01]  /*1a300*/  FMUL.FTZ R40, R67.reuse, R40 ;  /* 0x0000002843287220 */ /* 0x040fe20000410000 */
[----:B------:R-:W-:Y:S01]  /*1a310*/  FADD.FTZ R44, -R86, R44 ;  /* 0x0000002c562c7221 */ /* 0x000fe20000010100 */
[----:B------:R-:W-:Y:S01]  /*1a320*/  FMUL.FTZ R41, R67, R41 ;  /* 0x0000002943297220 */ /* 0x000fe20000410000 */
[----:B0-----:R-:W-:-:S04]  /*1a330*/  IMAD.WIDE.U32 R92, R5, 0x10, R64 ;  /* 0x00000010055c7825 */ /* 0x001fc800078e0040 */
[C---:B------:R-:W-:Y:S01]  /*1a340*/  FMUL.FTZ R39, R67.reuse, R39 ;  /* 0x0000002743277220 */ /* 0x040fe20000410000 */
[C---:B------:R-:W-:Y:S01]  /*1a350*/  FADD.FTZ R42, -R86.reuse, R42 ;  /* 0x0000002a562a7221 */ /* 0x040fe20000010100 */
[C---:B------:R-:W-:Y:S01]  /*1a360*/  FADD.FTZ R43, -R86.reuse, R43 ;  /* 0x0000002b562b7221 */ /* 0x040fe20000010100 */
[C---:B------:R-:W-:Y:S01]  /*1a370*/  FMUL.FTZ R44, R67.reuse, R44 ;  /* 0x0000002c432c7220 */ /* 0x040fe20000410000 */
[----:B------:R0:W-:Y:S01]  /*1a380*/  STG.E.128 desc[UR10][R92.64], R28 ;  /* 0x0000001c5c007986 */ /* 0x0001e2000c101d0a */
[C---:B------:R-:W-:Y:S01]  /*1a390*/  FMUL.FTZ R42, R67.reuse, R42 ;  /* 0x0000002a432a7220 */ /* 0x040fe20000410000 */
[C---:B------:R-:W-:Y:S01]  /*1a3a0*/  FADD.FTZ R45, -R86.reuse, R45 ;  /* 0x0000002d562d7221 */ /* 0x040fe20000010100 */
        /* <DEDUP_REMOVED lines=15> */
[----:B0-----:R-:W-:Y:S01]  /*1a4a0*/  HADD2.F32 R28, -RZ, R121.H1_H1 ;  /* 0x30000079ff1c7230 */ /* 0x001fe20000004100 */
[----:B------:R-:W-:Y:S01]  /*1a4b0*/  SHF.R.U32.HI R31, RZ, 0x10, R27 ;  /* 0x00000010ff1f7819 */ /* 0x000fe2000001161b */
[----:B------:R-:W-:-:S02]  /*1a4c0*/  HADD2.F32 R29, -RZ, R26.H0_H0 ;  /* 0x2000001aff1d7230 */ /* 0x000fc40000004100 */
[C---:B------:R-:W-:Y:S01]  /*1a4d0*/  FADD.FTZ R92, -R86.reuse, R55 ;  /* 0x00000037565c7221 */ /* 0x040fe20000010100 */
[----:B------:R-:W-:Y:S02]  /*1a4e0*/  HADD2.F32 R30, -RZ, R27.H0_H0 ;  /* 0x2000001bff1e7230 */ /* 0x000fe40000004100 */
[----:B------:R-:W-:Y:S01]  /*1a4f0*/  FADD.FTZ R93, -R86, R54 ;  /* 0x00000036565d7221 */ /* 0x000fe20000010100 */
[----:B------:R-:W-:Y:S02]  /*1a500*/  HADD2.F32 R31, -RZ, R31.H0_H0 ;  /* 0x2000001fff1f7230 */ /* 0x000fe40000004100 */
[----:B------:R-:W-:Y:S01]  /*1a510*/  FFMA.FTZ R28, R32, R28, R29 ;  /* 0x0000001c201c7223 */ /* 0x000fe2000001001d */
[--C-:B------:R-:W-:Y:S01]  /*1a520*/  SHF.R.U64 R29, R76, 0x10, R77.reuse ;  /* 0x000000104c1d7819 */ /* 0x100fe2000000124d */
[----:B------:R-:W-:Y:S01]  /*1a530*/  FFMA.FTZ R30, R34, R52, R30 ;  /* 0x00000034221e7223 */ /* 0x000fe2000001001e */
[----:B------:R-:W-:Y:S01]  /*1a540*/  SHF.R.U32.HI R32, RZ, 0x10, R77 ;  /* 0x00000010ff207819 */ /* 0x000fe2000001164d */
[----:B------:R-:W-:Y:S01]  /*1a550*/  HADD2.F32 R34, -RZ, R25.H0_H0 ;  /* 0x20000019ff227230 */ /* 0x000fe20000004100 */
[----:B------:R-:W-:Y:S01]  /*1a560*/  SHF.R.U64 R52, R74, 0x10, R75 ;  /* 0x000000104a347819 */ /* 0x000fe2000000124b */
[----:B------:R-:W-:-:S02]  /*1a570*/  HADD2.F32 R29, -RZ, R29.H0_H0 ;  /* 0x2000001dff1d7230 */ /* 0x000fc40000004100 */
[C---:B------:R-:W-:Y:S01]  /*1a580*/  FADD.FTZ R55, -R86.reuse, R61 ;  /* 0x0000003d56377221 */ /* 0x040fe20000010100 */
[----:B------:R-:W-:Y:S02]  /*1a590*/  HADD2.F32 R32, -RZ, R32.H0_H0 ;  /* 0x20000020ff207230 */ /* 0x000fe40000004100 */
[----:B------:R-:W-:Y:S01]  /*1a5a0*/  FADD.FTZ R54, -R86, R62 ;  /* 0x0000003e56367221 */ /* 0x000fe20000010100 */
[----:B------:R-:W-:Y:S02]  /*1a5b0*/  HADD2.F32 R52, -RZ, R52.H0_H0 ;  /* 0x20000034ff347230 */ /* 0x000fe40000004100 */
[----:B------:R-:W-:Y:S01]  /*1a5c0*/  FFMA.FTZ R29, R33, R29, R53 ;  /* 0x0000001d211d7223 */ /* 0x000fe20000010035 */
[----:B------:R-:W-:Y:S01]  /*1a5d0*/  SHF.R.U64 R33, R24, 0x10, R25 ;  /* 0x0000001018217819 */ /* 0x000fe20000001219 */
[----:B------:R-:W-:Y:S01]  /*1a5e0*/  FFMA.FTZ R31, R35, R32, R31 ;  /* 0x00000020231f7223 */ /* 0x000fe2000001001f */
[----:B------:R-:W-:Y:S02]  /*1a5f0*/  HADD2.F32 R32, -RZ, R120.H1_H1 ;  /* 0x30000078ff207230 */ /* 0x000fe40000004100 */
[----:B------:R-:W-:Y:S01]  /*1a600*/  FADD.FTZ R50, -R86, R70 ;  /* 0x0000004656327221 */ /* 0x000fe20000010100 */
[----:B------:R-:W-:-:S02]  /*1a610*/  HADD2.F32 R53, -RZ, R24.H0_H0 ;  /* 0x20000018ff357230 */ /* 0x000fc40000004100 */
[----:B------:R-:W-:Y:S01]  /*1a620*/  FADD.FTZ R51, -R86, R71 ;  /* 0x0000004756337221 */ /* 0x000fe20000010100 */
[----:B------:R-:W-:Y:S02]  /*1a630*/  HADD2.F32 R35, -RZ, R120.H0_H0 ;  /* 0x20000078ff237230 */ /* 0x000fe40000004100 */
[----:B------:R-:W-:Y:S01]  /*1a640*/  FMUL.FTZ R62, R67, R45 ;  /* 0x0000002d433e7220 */ /* 0x000fe20000410000 */
[----:B------:R-:W-:Y:S02]  /*1a650*/  HADD2.F32 R33, -RZ, R33.H0_H0 ;  /* 0x20000021ff217230 */ /* 0x000fe40000004100 */
[----:B------:R-:W-:Y:S01]  /*1a660*/  FFMA.FTZ R32, R36, R32, R53 ;  /* 0x0000002024207223 */ /* 0x000fe20000010035 */
[----:B------:R-:W-:Y:S01]  /*1a670*/  SHF.R.U32.HI R53, RZ, 0x10, R25 ;  /* 0x00000010ff357819 */ /* 0x000fe20000011619 */
[----:B------:R-:W-:Y:S01]  /*1a680*/  FFMA.FTZ R34, R38, R35, R34 ;  /* 0x0000002326227223 */ /* 0x000fe20000010022 */
[----:B------:R-:W-:Y:S01]  /*1a690*/  SHF.R.U32.HI R35, RZ, 0x10, R75 ;  /* 0x00000010ff237819 */ /* 0x000fe2000001164b */
[----:B------:R-:W-:Y:S01]  /*1a6a0*/  FFMA.FTZ R33, R37, R52, R33 ;  /* 0x0000003425217223 */ /* 0x000fe20000010021 */
[----:B------:R-:W-:-:S02]  /*1a6b0*/  HADD2.F32 R52, -RZ, R119.H1_H1 ;  /* 0x30000077ff347230 */ /* 0x000fc40000004100 */
[C---:B------:R-:W-:Y:S01]  /*1a6c0*/  FMUL.FTZ R63, R67.reuse, R46 ;  /* 0x0000002e433f7220 */ /* 0x040fe20000410000 */
[----:B------:R-:W-:Y:S02]  /*1a6d0*/  HADD2.F32 R36, -RZ, R82.H0_H0 ;  /* 0x20000052ff247230 */ /* 0x000fe40000004100 */
[C---:B------:R-:W-:Y:S01]  /*1a6e0*/  FMUL.FTZ R86, R67.reuse, R56 ;  /* 0x0000003843567220 */ /* 0x040fe20000410000 */
[--C-:B------:R-:W-:Y:S02]  /*1a6f0*/  HADD2.F32 R38, -RZ, R112.reuse.H1_H1 ;  /* 0x30000070ff267230 */ /* 0x100fe40000004100 */
        /* <DEDUP_REMOVED lines=9> */
[----:B------:R-:W-:Y:S02]  /*1a790*/  HADD2.F32 R40, -RZ, R22.H0_H0 ;  /* 0x20000016ff287230 */ /* 0x000fe40000004100 */
[----:B------:R-:W-:Y:S01]  /*1a7a0*/  FFMA.FTZ R35, R39, R35, R53 ;  /* 0x0000002327237223 */ /* 0x000fe20000010035 */
[----:B------:R-:W-:-:S02]  /*1a7b0*/  HADD2.F32 R38, -RZ, R119.H0_H0 ;  /* 0x20000077ff267230 */ /* 0x000fc40000004100 */
[C---:B------:R-:W-:Y:S01]  /*1a7c0*/  FMUL.FTZ R69, R67.reuse, R59 ;  /* 0x0000003b43457220 */ /* 0x040fe20000410000 */
[----:B------:R-:W-:Y:S02]  /*1a7d0*/  HADD2.F32 R53, -RZ, R83.H0_H0 ;  /* 0x20000053ff357230 */ /* 0x000fe40000004100 */
[----:B------:R-:W-:Y:S01]  /*1a7e0*/  FFMA.FTZ R40, R44, R41, R40 ;  /* 0x000000292c287223 */ /* 0x000fe20000010028 */
[--C-:B------:R-:W-:Y:S02]  /*1a7f0*/  HADD2.F32 R52, -RZ, R111.reuse.H1_H1 ;  /* 0x3000006fff347230 */ /* 0x100fe40000004100 */
[----:B------:R-:W-:Y:S01]  /*1a800*/  FMUL.FTZ R68, R67, R60 ;  /* 0x0000003c43447220 */ /* 0x000fe20000410000 */
[----:B------:R-:W-:Y:S02]  /*1a810*/  HADD2.F32 R39, -RZ, R111.H0_H0 ;  /* 0x2000006fff277230 */ /* 0x000fe40000004100 */
[----:B------:R-:W-:Y:S01]  /*1a820*/  FFMA.FTZ R38, R42, R38, R53 ;  /* 0x000000262a267223 */ /* 0x000fe20000010035 */
[----:B------:R-:W-:-:S02]  /*1a830*/  HADD2.F32 R61, -RZ, R110.H1_H1 ;  /* 0x3000006eff3d7230 */ /* 0x000fc40000004100 */
[----:B------:R-:W-:Y:S01]  /*1a840*/  FMUL.FTZ R44, R67, R48 ;  /* 0x00000030432c7220 */ /* 0x000fe20000410000 */
        /* <DEDUP_REMOVED lines=8> */
[----:B------:R-:W-:Y:S02]  /*1a8d0*/  HADD2.F32 R43, -RZ, R109.H0_H0 ;  /* 0x2000006dff2b7230 */ /* 0x000fe40000004100 */
[----:B------:R-:W-:Y:S01]  /*1a8e0*/  FFMA.FTZ R42, R63, R53, R42 ;  /* 0x000000353f2a7223 */ /* 0x000fe2000001002a */
[----:B------:R-:W-:-:S04]  /*1a8f0*/  IMAD.WIDE.U32 R56, R4, 0x10, R64 ;  /* 0x0000001004387825 */ /* 0x000fc800078e0040 */
[C---:B------:R-:W-:Y:S01]  /*1a900*/  FMUL.FTZ R97, R67.reuse, R97 ;  /* 0x0000006143617220 */ /* 0x040fe20000410000 */
[----:B------:R-:W-:Y:S01]  /*1a910*/  FMUL.FTZ R96, R67, R96 ;  /* 0x0000006043607220 */ /* 0x000fe20000410000 */
[----:B------:R-:W-:Y:S01]  /*1a920*/  FFMA.FTZ R43, R105, R52, R43 ;  /* 0x00000034692b7223 */ /* 0x000fe2000001002b */
[--C-:B------:R-:W-:Y:S01]  /*1a930*/  IMAD.WIDE.U32 R58, R3, 0x10, R64.reuse ;  /* 0x00000010033a7825 */ /* 0x100fe200078e0040 */
[----:B------:R0:W-:Y:S03]  /*1a940*/  STG.E.128 desc[UR10][R56.64], R28 ;  /* 0x0000001c38007986 */ /* 0x0001e6000c101d0a */
[C---:B------:R-:W-:Y:S01]  /*1a950*/  FMUL.FTZ R93, R67.reuse, R93 ;  /* 0x0000005d435d7220 */ /* 0x040fe20000410000 */
[C---:B------:R-:W-:Y:S01]  /*1a960*/  FMUL.FTZ R92, R67.reuse, R92 ;  /* 0x0000005c435c7220 */ /* 0x040fe20000410000 */
        /* <DEDUP_REMOVED lines=8> */
[----:B------:R-:W-:Y:S01]  /*1a9f0*/  IMAD.WIDE.U32 R48, R84, 0x10, R64 ;  /* 0x0000001054307825 */ /* 0x000fe200078e0040 */
[----:B------:R3:W-:Y:S03]  /*1aa00*/  STG.E.128 desc[UR10][R62.64], R40 ;  /* 0x000000283e007986 */ /* 0x0007e6000c101d0a */
[C---:B------:R-:W-:Y:S01]  /*1aa10*/  FMUL.FTZ R99, R67.reuse, R99 ;  /* 0x0000006343637220 */ /* 0x040fe20000410000 */
[----:B------:R-:W-:Y:S01]  /*1aa20*/  FMUL.FTZ R98, R67, R98 ;  /* 0x0000006243627220 */ /* 0x000fe20000410000 */
[----:B------:R-:W-:-:S02]  /*1aa30*/  HADD2.F32 R4, -RZ, R117.H1_H1 ;  /* 0x30000075ff047230 */ /* 0x000fc40000004100 */
[C---:B------:R-:W-:Y:S01]  /*1aa40*/  FMUL.FTZ R55, R67.reuse, R55 ;  /* 0x0000003743377220 */ /* 0x040fe20000410000 */
[----:B------:R-:W-:Y:S02]  /*1aa50*/  HADD2.F32 R84, -RZ, R20.H0_H0 ;  /* 0x20000014ff547230 */ /* 0x000fe40000004100 */
[----:B------:R-:W-:Y:S01]  /*1aa60*/  FMUL.FTZ R5, R67, R5 ;  /* 0x0000000543057220 */ /* 0x000fe20000410000 */
[----:B------:R-:W-:Y:S02]  /*1aa70*/  HADD2.F32 R0, -RZ, R18.H0_H0 ;  /* 0x20000012ff007230 */ /* 0x000fe40000004100 */
[----:B0-----:R-:W-:Y:S02]  /*1aa80*/  HADD2.F32 R57, -RZ, R15.H0_H0 ;  /* 0x2000000fff397230 */ /* 0x001fe40000004100 */
[----:B------:R-:W-:Y:S01]  /*1aa90*/  FFMA.FTZ R28, R103, R4, R84 ;  /* 0x00000004671c7223 */ /* 0x000fe20000010054 */
[----:B-1----:R-:W-:Y:S02]  /*1aaa0*/  HADD2.F32 R32, -RZ, R116.H1_H1 ;  /* 0x30000074ff207230 */ /* 0x002fe40000004100 */
[----:B------:R-:W-:-:S02]  /*1aab0*/  HADD2.F32 R33, -RZ, R106.H1_H1 ;  /* 0x3000006aff217230 */ /* 0x000fc40000004100 */
[----:B------:R-:W-:Y:S02]  /*1aac0*/  HADD2.F32 R35, -RZ, R106.H0_H0 ;  /* 0x2000006aff237230 */ /* 0x000fe40000004100 */
[----:B------:R-:W-:Y:S01]  /*1aad0*/  FFMA.FTZ R32, R97, R32, R0 ;  /* 0x0000002061207223 */ /* 0x000fe20000010000 */
[----:B------:R-:W-:Y:S02]  /*1aae0*/  HADD2.F32 R34, -RZ, R116.H0_H0 ;  /* 0x20000074ff227230 */ /* 0x000fe40000004100 */
[----:B--2---:R-:W-:Y:S02]  /*1aaf0*/  HADD2.F32 R36, -RZ, R19.H0_H0 ;  /* 0x20000013ff247230 */ /* 0x004fe40000004100 */
[----:B------:R-:W-:Y:S01]  /*1ab00*/  FFMA.FTZ R33, R96, R33, R35 ;  /* 0x0000002160217223 */ /* 0x000fe20000010023 */
[--C-:B---3--:R-:W-:Y:S02]  /*1ab10*/  HADD2.F32 R41, -RZ, R104.reuse.H1_H1 ;  /* 0x30000068ff297230 */ /* 0x108fe40000004100 */
[----:B------:R-:W-:-:S02]  /*1ab20*/  HADD2.F32 R43, -RZ, R104.H0_H0 ;  /* 0x20000068ff2b7230 */ /* 0x000fc40000004100 */
[----:B------:R-:W-:Y:S01]  /*1ab30*/  FFMA.FTZ R34, R93, R34, R36 ;  /* 0x000000225d227223 */ /* 0x000fe20000010024 */
[----:B------:R-:W-:Y:S02]  /*1ab40*/  HADD2.F32 R37, -RZ, R115.H1_H1 ;  /* 0x30000073ff257230 */ /* 0x000fe40000004100 */
[----:B------:R-:W-:Y:S02]  /*1ab50*/  HADD2.F32 R39, -RZ, R16.H0_H0 ;  /* 0x20000010ff277230 */ /* 0x000fe40000004100 */
[----:B------:R-:W-:Y:S01]  /*1ab60*/  FFMA.FTZ R35, R92, R41, R43 ;  /* 0x000000295c237223 */ /* 0x000fe2000001002b */
[--C-:B------:R-:W-:Y:S02]  /*1ab70*/  HADD2.F32 R0, -RZ, R101.reuse.H1_H1 ;  /* 0x30000065ff007230 */ /* 0x100fe40000004100 */
[----:B------:R-:W-:Y:S02]  /*1ab80*/  HADD2.F32 R4, -RZ, R101.H0_H0 ;  /* 0x20000065ff047230 */ /* 0x000fe40000004100 */
[----:B------:R-:W-:Y:S01]  /*1ab90*/  FFMA.FTZ R36, R86, R37, R39 ;  /* 0x0000002556247223 */ /* 0x000fe20000010027 */
[----:B------:R-:W-:-:S02]  /*1aba0*/  HADD2.F32 R39, -RZ, R115.H0_H0 ;  /* 0x20000073ff277230 */ /* 0x000fc40000004100 */
[----:B------:R-:W-:Y:S02]  /*1abb0*/  HADD2.F32 R41, -RZ, R17.H0_H0 ;  /* 0x20000011ff297230 */ /* 0x000fe40000004100 */
[----:B------:R-:W-:Y:S01]  /*1abc0*/  FFMA.FTZ R37, R71, R0, R4 ;  /* 0x0000000047257223 */ /* 0x000fe20000010004 */
[--C-:B------:R-:W-:Y:S02]  /*1abd0*/  HADD2.F32 R40, -RZ, R100.reuse.H1_H1 ;  /* 0x30000064ff287230 */ /* 0x100fe40000004100 */
[----:B------:R-:W-:Y:S02]  /*1abe0*/  HADD2.F32 R42, -RZ, R100.H0_H0 ;  /* 0x20000064ff2a7230 */ /* 0x000fe40000004100 */
[----:B------:R-:W-:Y:S01]  /*1abf0*/  FFMA.FTZ R38, R70, R39, R41 ;  /* 0x0000002746267223 */ /* 0x000fe20000010029 */
[----:B------:R-:W-:Y:S02]  /*1ac00*/  HADD2.F32 R43, -RZ, R114.H0_H0 ;  /* 0x20000072ff2b7230 */ /* 0x000fe40000004100 */
[----:B------:R-:W-:-:S04]  /*1ac10*/  IMAD.WIDE.U32 R2, R81, 0x10, R64 ;  /* 0x0000001051027825 */ /* 0x000fc800078e0040 */
[----:B------:R-:W-:Y:S01]  /*1ac20*/  FFMA.FTZ R39, R69, R40, R42 ;  /* 0x0000002845277223 */ /* 0x000fe2000001002a */
[----:B------:R-:W-:Y:S01]  /*1ac30*/  FFMA.FTZ R42, R54, R43, R57 ;  /* 0x0000002b362a7223 */ /* 0x000fe20000010039 */
[----:B------:R-:W-:-:S04]  /*1ac40*/  IMAD.WIDE.U32 R50, R85, 0x10, R64 ;  /* 0x0000001055327825 */ /* 0x000fc800078e0040 */
[----:B------:R-:W-:-:S04]  /*1ac50*/  IMAD.WIDE.U32 R52, R89, 0x10, R64 ;  /* 0x0000001059347825 */ /* 0x000fc800078e0040 */
[----:B------:R-:W-:Y:S02]  /*1ac60*/  HADD2.F32 R59, -RZ, R114.H1_H1 ;  /* 0x30000072ff3b7230 */ /* 0x000fe40000004100 */
[----:B------:R-:W-:Y:S02]  /*1ac70*/  HADD2.F32 R61, -RZ, R14.H0_H0 ;  /* 0x2000000eff3d7230 */ /* 0x000fe40000004100 */
[----:B------:R-:W-:Y:S02]  /*1ac80*/  HADD2.F32 R0, -RZ, R95.H1_H1 ;  /* 0x3000005fff007230 */ /* 0x000fe40000004100 */
[----:B------:R-:W-:Y:S02]  /*1ac90*/  HADD2.F32 R4, -RZ, R88.H1_H1 ;  /* 0x30000058ff047230 */ /* 0x000fe40000004100 */
[----:B------:R-:W-:Y:S01]  /*1aca0*/  FFMA.FTZ R40, R68, R59, R61 ;  /* 0x0000003b44287223 */ /* 0x000fe2000001003d */
[----:B------:R-:W-:-:S04]  /*1acb0*/  IMAD.WIDE.U32 R64, R94, 0x10, R64 ;  /* 0x000000105e407825 */ /* 0x000fc800078e0040 */
[----:B------:R-:W-:Y:S01]  /*1acc0*/  FFMA.FTZ R41, R55, R0, R4 ;  /* 0x0000000037297223 */ /* 0x000fe20000010004 */
[--C-:B------:R-:W-:Y:S02]  /*1acd0*/  HADD2.F32 R81, -RZ, R108.reuse.H1_H1 ;  /* 0x3000006cff517230 */ /* 0x100fe40000004100 */
[----:B------:R-:W-:Y:S02]  /*1ace0*/  HADD2.F32 R85, -RZ, R108.H0_H0 ;  /* 0x2000006cff557230 */ /* 0x000fe40000004100 */
[----:B------:R-:W-:Y:S02]  /*1acf0*/  HADD2.F32 R94, -RZ, R117.H0_H0 ;  /* 0x20000075ff5e7230 */ /* 0x000fe40000004100 */
[--C-:B------:R-:W-:Y:S02]  /*1ad00*/  HADD2.F32 R67, -RZ, R107.reuse.H1_H1 ;  /* 0x3000006bff437230 */ /* 0x100fe40000004100 */
[----:B------:R-:W-:Y:S01]  /*1ad10*/  FFMA.FTZ R29, R102, R81, R85 ;  /* 0x00000051661d7223 */ /* 0x000fe20000010055 */
[----:B------:R-:W-:-:S02]  /*1ad20*/  HADD2.F32 R31, -RZ, R107.H0_H0 ;  /* 0x2000006bff1f7230 */ /* 0x000fc40000004100 */
[----:B------:R-:W-:Y:S01]  /*1ad30*/  FFMA.FTZ R30, R99, R94, R124 ;  /* 0x0000005e631e7223 */ /* 0x000fe2000001007c */
[----:B------:R-:W-:Y:S02]  /*1ad40*/  HADD2.F32 R54, -RZ, R95.H0_H0 ;  /* 0x2000005fff367230 */ /* 0x000fe40000004100 */
[----:B------:R-:W-:Y:S02]  /*1ad50*/  HADD2.F32 R56, -RZ, R88.H0_H0 ;  /* 0x20000058ff387230 */ /* 0x000fe40000004100 */
[----:B------:R-:W-:Y:S01]  /*1ad60*/  FFMA.FTZ R31, R98, R67, R31 ;  /* 0x00000043621f7223 */ /* 0x000fe2000001001f */
[----:B------:R-:W-:Y:S02]  /*1ad70*/  HADD2.F32 R59, -RZ, R113.H1_H1 ;  /* 0x30000071ff3b7230 */ /* 0x000fe40000004100 */
[----:B------:R-:W-:Y:S02]  /*1ad80*/  HADD2.F32 R61, -RZ, R12.H0_H0 ;  /* 0x2000000cff3d7230 */ /* 0x000fe40000004100 */
[----:B------:R-:W-:Y:S01]  /*1ad90*/  FFMA.FTZ R43, R5, R54, R56 ;  /* 0x00000036052b7223 */ /* 0x000fe20000010038 */
[----:B------:R-:W-:Y:S01]  /*1ada0*/  HADD2.F32 R58, -RZ, R91.H1_H1 ;  /* 0x3000005bff3a7230 */ /* 0x000fe20000004100 */
[----:B------:R0:W-:Y:S01]  /*1adb0*/  STG.E.128 desc[UR10][R2.64], R28 ;  /* 0x0000001c02007986 */ /* 0x0001e2000c101d0a */
[----:B------:R-:W-:-:S02]  /*1adc0*/  HADD2.F32 R60, -RZ, R87.H1_H1 ;  /* 0x30000057ff3c7230 */ /* 0x000fc40000004100 */
[----:B------:R-:W-:Y:S01]  /*1add0*/  FFMA.FTZ R44, R44, R59, R61 ;  /* 0x0000003b2c2c7223 */ /* 0x000fe2000001003d */
[----:B------:R-:W-:Y:S01]  /*1ade0*/  HADD2.F32 R55, -RZ, R113.H0_H0 ;  /* 0x20000071ff377230 */ /* 0x000fe20000004100 */
[----:B------:R0:W-:Y:S01]  /*1adf0*/  STG.E.128 desc[UR10][R48.64], R32 ;  /* 0x0000002030007986 */ /* 0x0001e2000c101d0a */
[----:B------:R-:W-:Y:S02]  /*1ae00*/  HADD2.F32 R57, -RZ, R13.H0_H0 ;  /* 0x2000000dff397230 */ /* 0x000fe40000004100 */
[----:B------:R-:W-:Y:S01]  /*1ae10*/  FFMA.FTZ R45, R45, R58, R60 ;  /* 0x0000003a2d2d7223 */ /* 0x000fe2000001003c */
[----:B------:R-:W-:Y:S01]  /*1ae20*/  HADD2.F32 R0, -RZ, R91.H0_H0 ;  /* 0x2000005bff007230 */ /* 0x000fe20000004100 */
[----:B------:R0:W-:Y:S01]  /*1ae30*/  STG.E.128 desc[UR10][R50.64], R36 ;  /* 0x0000002432007986 */ /* 0x0001e2000c101d0a */
[----:B------:R-:W-:Y:S02]  /*1ae40*/  HADD2.F32 R4, -RZ, R87.H0_H0 ;  /* 0x20000057ff047230 */ /* 0x000fe40000004100 */
[----:B------:R-:W-:Y:S01]  /*1ae50*/  FFMA.FTZ R46, R46, R55, R57 ;  /* 0x000000372e2e7223 */ /* 0x000fe20000010039 */
[----:B------:R0:W-:Y:S02]  /*1ae60*/  STG.E.128 desc[UR10][R52.64], R40 ;  /* 0x0000002834007986 */ /* 0x0001e4000c101d0a */
[----:B------:R-:W-:-:S05]  /*1ae70*/  FFMA.FTZ R47, R47, R0, R4 ;  /* 0x000000002f2f7223 */ /* 0x000fca0000010004 */
[----:B------:R0:W-:Y:S01]  /*1ae80*/  STG.E.128 desc[UR10][R64.64], R44 ;  /* 0x0000002c40007986 */ /* 0x0001e2000c101d0a */
[----:B------:R-:W-:Y:S05]  /*1ae90*/  BRA.U !UP1, `(.L_x_27780) ;  /* 0xfffffe6109447547 */ /* 0x000fea000b83ffff */
[----:B------:R-:W-:Y:S05]  /*1aea0*/  EXIT ;  /* 0x000000000000794d */ /* 0x000fea0003800000 */
.L_x_27781:
        /* <DEDUP_REMOVED lines=13> */
.L_x_34117:


//--------------------- .text._ZN10layer_norm13ln_fwd_kernelINS_13Kernel_traitsI6__halfffffjLj5120ELj1ELj1ELj4ELj16ENS_18Kernel_traits_baseILj5120ES2_ffffjLj128EEEEELb1ELb0ELb1ELb0EEEvNS_9FwdParamsE --------------------------
	.section	.text._ZN10layer_norm13ln_fwd_kernelINS_13Kernel_traitsI6__halfffffjLj5120ELj1ELj1ELj4ELj16ENS_18Kernel_traits_baseILj5120ES2_ffffjLj128EEEEELb1ELb0ELb1ELb0EEEvNS_9FwdParamsE,"ax",@progbits
	.align	128
        .global         _ZN10layer_norm13ln_fwd_kernelINS_13Kernel_traitsI6__halfffffjLj5120ELj1ELj1ELj4ELj16ENS_18Kernel_traits_baseILj5120ES2_ffffjLj128EEEEELb1ELb0ELb1ELb0EEEvNS_9FwdParamsE
        .type           _ZN10layer_norm13ln_fwd_kernelINS_13Kernel_traitsI6__halfffffjLj5120ELj1ELj1ELj4ELj16ENS_18Kernel_traits_baseILj5120ES2_ffffjLj128EEEEELb1ELb0ELb1ELb0EEEvNS_9FwdParamsE,@function
        .size           _ZN10layer_norm13ln_fwd_kernelINS_13Kernel_traitsI6__halfffffjLj5120ELj1ELj1ELj4ELj16ENS_18Kernel_traits_baseILj5120ES2_ffffjLj128EEEEELb1ELb0ELb1ELb0EEEvNS_9FwdParamsE,(.L_x_34118 - _ZN10layer_norm13ln_fwd_kernelINS_13Kernel_traitsI6__halfffffjLj5120ELj1ELj1ELj4ELj16ENS_18Kernel_traits_baseILj5120ES2_ffffjLj128EEEEELb1ELb0ELb1ELb0EEEvNS_9FwdParamsE)
        .other          _ZN10layer_norm13ln_fwd_kernelINS_13Kernel_traitsI6__halfffffjLj5120ELj1ELj1ELj4ELj16ENS_18Kernel_traits_baseILj5120ES2_ffffjLj128EEEEELb1ELb0ELb1ELb0EEEvNS_9FwdParamsE,@"STO_CUDA_ENTRY STV_DEFAULT"
_ZN10layer_norm13ln_fwd_kernelINS_13Kernel_traitsI6__halfffffjLj5120ELj1ELj1ELj4ELj16ENS_18Kernel_traits_baseILj5120ES2_ffffjLj128EEEEELb1ELb0ELb1ELb0EEEvNS_9FwdParamsE:
.text._ZN10layer_norm13ln_fwd_kernelINS_13Kernel_traitsI6__halfffffjLj5120ELj1ELj1ELj4ELj16ENS_18Kernel_traits_baseILj5120ES2_ffffjLj128EEEEELb1ELb0ELb1ELb0EEEvNS_9FwdParamsE:
[----:B------:R-:W0:Y:S01]  /*0000*/  LDC R1, c[0x0][0x37c] ;  /* 0x0000df00ff017b82 */ /* 0x000e220000000800 */
[----:B------:R-:W1:Y:S07]  /*0010*/  LDCU.U8 UR4, c[0x0][0x464] ;  /* 0x00008c80ff0477ac */ /* 0x000e6e0008000000 */
[----:B------:R-:W2:Y:S01]  /*0020*/  LDC R11, c[0x0][0x45c] ;  /* 0x00011700ff0b7b82 */ /* 0x000ea20000000800 */
[----:B0-----:R-:W-:Y:S01]  /*0030*/  VIADD R1, R1, 0xfffffff0 ;  /* 0xfffffff001017836 */ /* 0x001fe20000000000 */
[----:B------:R-:W0:Y:S01]  /*0040*/  LDCU.64 UR14, c[0x0][0x450] ;  /* 0x00008a00ff0e77ac */ /* 0x000e220008000a00 */
[----:B------:R-:W3:Y:S05]  /*0050*/  LDCU.64 UR12, c[0x0][0x358] ;  /* 0x00006b00ff0c77ac */ /* 0x000eea0008000a00 */
[----:B------:R-:W4:Y:S01]  /*0060*/  LDC R8, c[0x0][0x458] ;  /* 0x00011600ff087b82 */ /* 0x000f220000000800 */
[----:B------:R-:W5:Y:S07]  /*0070*/  S2R R7, SR_TID.X ;  /* 0x0000000000077919 */ /* 0x000f6e0000002100 */
[----:B------:R-:W5:Y:S01]  /*0080*/  LDC R15, c[0x0][0x388] ;  /* 0x0000e200ff0f7b82 */ /* 0x000f620000000800 */
[----:B-1----:R-:W-:Y:S01]  /*0090*/  ISETP.NE.AND P0, PT, RZ, UR4, PT ;  /* 0x00000004ff007c0c */ /* 0x002fe2000bf05270 */
[----:B------:R-:W1:Y:S01]  /*00a0*/  LDCU.64 UR4, c[0x0][0x438] ;  /* 0x00008700ff0477ac */ /* 0x000e620008000a00 */
[----:B0-----:R-:W-:Y:S01]  /*00b0*/  IMAD.U32 R2, RZ, RZ, UR14 ;  /* 0x0000000eff027e24 */ /* 0x001fe2000f8e00ff */
[----:B------:R-:W-:-:S10]  /*00c0*/  MOV R3, UR15 ;  /* 0x0000000f00037c02 */ /* 0x000fd40008000f00 */
[----:B--2---:R-:W-:Y:S01]  /*00d0*/  @P0 IMAD.MOV.U32 R9, RZ, RZ, R11 ;  /* 0x000000ffff090224 */ /* 0x004fe200078e000b */
[----:B---3--:R-:W2:Y:S01]  /*00e0*/  @P0 LDG.E.64 R2, desc[UR12][R2.64] ;  /* 0x0000000c02020981 */ /* 0x008ea2000c1e1b00 */
[----:B------:R-:W0:Y:S03]  /*00f0*/  @P0 LDC R13, c[0x0][0x460] ;  /* 0x00011800ff0d0b82 */ /* 0x000e260000000800 */
[----:B----4-:R-:W0:Y:S01]  /*0100*/  @P0 LDG.E.64 R4, desc[UR12][R8.64] ;  /* 0x0000000c08040981 */ /* 0x010e22000c1e1b00 */
[----:B-1----:R-:W-:Y:S01]  /*0110*/  UISETP.NE.U32.AND UP0, UPT, UR4, URZ, UPT ;  /* 0x000000ff0400728c */ /* 0x002fe2000bf05070 */
[----:B------:R-:W-:Y:S03]  /*0120*/  BSSY.RECONVERGENT B0, `(.L_x_27782) ;  /* 0x00000b2000007945 */ /* 0x000fe60003800200 */
[----:B------:R-:W1:Y:S01]  /*0130*/  S2UR UR24, SR_CTAID.X ;  /* 0x00000000001879c3 */ /* 0x000e620000002500 */
[----:B-----5:R-:W-:Y:S01]  /*0140*/  SHF.R.S32.HI R0, RZ, 0x1f, R15 ;  /* 0x0000001fff007819 */ /* 0x020fe2000001140f */
[----:B------:R-:W-:-:S03]  /*0150*/  UISETP.NE.AND.EX UP0, UPT, UR5, URZ, UPT, UP0 ;  /* 0x000000ff0500728c */ /* 0x000fc6000bf05300 */
[----:B------:R-:W-:-:S03]  /*0160*/  LEA.HI R0, R0, R15, RZ, 0x2 ;  /* 0x0000000f00007211 */ /* 0x000fc600078f10ff */
[----:B------:R-:W1:Y:S02]  /*0170*/  LDC R14, c[0x0][0x360] ;  /* 0x0000d800ff0e7b82 */ /* 0x000e640000000800 */
[----:B-1----:R-:W-:Y:S01]  /*0180*/  IMAD R14, R14, UR24, R7 ;  /* 0x000000180e0e7c24 */ /* 0x002fe2000f8e0207 */
[----:B--2---:R-:W-:Y:S02]  /*0190*/  @P0 R2UR UR14, R2 ;  /* 0x00000000020e02ca */ /* 0x004fe400000e0000 */
[----:B------:R-:W-:Y:S02]  /*01a0*/  @P0 R2UR UR15, R3 ;  /* 0x00000000030f02ca */ /* 0x000fe400000e0000 */
[----:B0-----:R-:W-:Y:S02]  /*01b0*/  @P0 IADD3 R8, P1, PT, R4, R13, RZ ;  /* 0x0000000d04080210 */ /* 0x001fe40007f3e0ff */
[----:B------:R-:W-:-:S03]  /*01c0*/  LOP3.LUT R4, R7, 0x60, RZ, 0xc0, !PT ;  /* 0x0000006007047812 */ /* 0x000fc600078ec0ff */
[----:B------:R-:W-:Y:S01]  /*01d0*/  @P0 IMAD.X R11, RZ, RZ, R5, P1 ;  /* 0x000000ffff0b0224 */ /* 0x000fe200008e0605 */
[----:B------:R-:W-:Y:S02]  /*01e0*/  LOP3.LUT R9, R4, 0x1f, R7, 0xf8, !PT ;  /* 0x0000001f04097812 */ /* 0x000fe400078ef807 */
[----:B------:R-:W-:Y:S01]  /*01f0*/  SHF.R.S32.HI R5, RZ, 0x2, R0 ;  /* 0x00000002ff057819 */ /* 0x000fe20000011400 */
[----:B------:R-:W-:Y:S01]  /*0200*/  UIADD3 UR22, UPT, UPT, UR14, -0x61c88647, URZ ;  /* 0x9e3779b90e167890 */ /* 0x000fe2000fffe0ff */
[----:B------:R-:W-:Y:S01]  /*0210*/  LOP3.LUT R2, R9, 0x7f, RZ, 0x3c, !PT ;  /* 0x0000007f09027812 */ /* 0x000fe200078e3cff */
[----:B------:R-:W-:Y:S01]  /*0220*/  UIADD3 UR23, UPT, UPT, UR15, -0x4498517b, URZ ;  /* 0xbb67ae850f177890 */ /* 0x000fe2000fffe0ff */
[--C-:B------:R-:W-:Y:S01]  /*0230*/  SHF.R.U64 R12, R8, 0x2, R11.reuse ;  /* 0x00000002080c7819 */ /* 0x100fe2000000120b */
[----:B------:R-:W-:Y:S01]  /*0240*/  UIADD3 UR5, UPT, UPT, UR14, 0x3c6ef372, URZ ;  /* 0x3c6ef3720e057890 */ /* 0x000fe2000fffe0ff */
[----:B------:R-:W-:Y:S01]  /*0250*/  LOP3.LUT R0, R7, 0x1f, RZ, 0xc0, !PT ;  /* 0x0000001f07007812 */ /* 0x000fe200078ec0ff */
[----:B------:R-:W-:Y:S01]  /*0260*/  UIADD3 UR25, UPT, UPT, UR15, 0x76cf5d0a, URZ ;  /* 0x76cf5d0a0f197890 */ /* 0x000fe2000fffe0ff */
[----:B------:R-:W-:Y:S01]  /*0270*/  IADD3 R13, PT, PT, R5, R2, RZ ;  /* 0x00000002050d7210 */ /* 0x000fe20007ffe0ff */
[----:B------:R-:W-:Y:S01]  /*0280*/  UIADD3 UR6, UPT, UPT, UR14, -0x255992d5, URZ ;  /* 0xdaa66d2b0e067890 */ /* 0x000fe2000fffe0ff */
[----:B------:R-:W-:Y:S01]  /*0290*/  SHF.R.U32.HI R11, RZ, 0x2, R11 ;  /* 0x00000002ff0b7819 */ /* 0x000fe2000001160b */
        /* <DEDUP_REMOVED lines=38> */
[----:B------:R-:W-:Y:S01]  /*0500*/  @P6 VIADD R9, R9, 0x80 ;  /* 0x0000008009096836 */ /* 0x000fe20000000000 */
[----:B------:R-:W-:-:S05]  /*0510*/  ISETP.GE.U32.AND P6, PT, R13, 0x400, PT ;  /* 0x000004000d00780c */ /* 0x000fca0003fc6070 */
        /* <DEDUP_REMOVED lines=13> */
[----:B---3--:R-:W-:-:S03]  /*05f0*/  @P1 IMAD.WIDE.U32 R42, R9, 0x8, R42 ;  /* 0x00000008092a1825 */ /* 0x008fc600078e002a */
[----:B------:R-:W3:Y:S01]  /*0600*/  @P6 LDC.64 R34, c[0x0][0x3d0] ;  /* 0x0000f400ff226b82 */ /* 0x000ee20000000a00 */
[----:B------:R-:W-:Y:S01]  /*0610*/  @P1 IADD3 R9, PT, PT, R9, 0x80, RZ ;  /* 0x0000008009091810 */ /* 0x000fe20007ffe0ff */
[----:B------:R1:W5:Y:S06]  /*0620*/  @P1 LDG.E.64 R76, desc[UR12][R40.64] ;  /* 0x0000000c284c1981 */ /* 0x00036c000c1e1b00 */
[----:B------:R-:W1:Y:S01]  /*0630*/  @P6 LDC.64 R50, c[0x0][0x438] ;  /* 0x00010e00ff326b82 */ /* 0x000e620000000a00 */
[C---:B------:R-:W-:Y:S01]  /*0640*/  @P2 IMAD.WIDE.U32 R44, R9.reuse, 0x8, R44 ;  /* 0x00000008092c2825 */ /* 0x040fe200078e002c */
[----:B------:R0:W5:Y:S03]  /*0650*/  @P1 LD.E.64 R20, desc[UR12][R42.64] ;  /* 0x0000000c2a141980 */ /* 0x000166000c101b00 */
[C---:B------:R-:W-:Y:S01]  /*0660*/  @P2 IMAD.WIDE.U32 R46, R9.reuse, 0x8, R46 ;  /* 0x00000008092e2825 */ /* 0x040fe200078e002e */
[----:B------:R0:W5:Y:S02]  /*0670*/  @P2 LDG.E.64 R74, desc[UR12][R44.64] ;  /* 0x0000000c2c4a2981 */ /* 0x000164000c1e1b00 */
[----:B------:R-:W1:Y:S01]  /*0680*/  @P5 LDC.64 R52, c[0x0][0x3d0] ;  /* 0x0000f400ff345b82 */ /* 0x000e620000000a00 */
[----:B------:R-:W-:Y:S01]  /*0690*/  @P2 VIADD R9, R9, 0x80 ;  /* 0x0000008009092836 */ /* 0x000fe20000000000 */
[----:B------:R1:W5:Y:S06]  /*06a0*/  @P2 LD.E.64 R18, desc[UR12][R46.64] ;  /* 0x0000000c2e122980 */ /* 0x00036c000c101b00 */
[----:B------:R-:W1:Y:S01]  /*06b0*/  @P5 LDC.64 R54, c[0x0][0x438] ;  /* 0x00010e00ff365b82 */ /* 0x000e620000000a00 */
[----:B0-----:R-:W-:-:S04]  /*06c0*/  @P3 IMAD.WIDE.U32 R28, R9, 0x8, R28 ;  /* 0x00000008091c3825 */ /* 0x001fc800078e001c */
[C---:B------:R-:W-:Y:S01]  /*06d0*/  @P3 IMAD.WIDE.U32 R48, R9.reuse, 0x8, R48 ;  /* 0x0000000809303825 */ /* 0x040fe200078e0030 */
[----:B------:R0:W5:Y:S03]  /*06e0*/  @P3 LDG.E.64 R72, desc[UR12][R28.64] ;  /* 0x0000000c1c483981 */ /* 0x000166000c1e1b00 */
[----:B------:R-:W-:Y:S01]  /*06f0*/  @P3 VIADD R9, R9, 0x80 ;  /* 0x0000008009093836 */ /* 0x000fe20000000000 */
[----:B------:R0:W5:Y:S03]  /*0700*/  @P3 LD.E.64 R16, desc[UR12][R48.64] ;  /* 0x0000000c30103980 */ /* 0x000166000c101b00 */
[----:B--2---:R-:W-:-:S04]  /*0710*/  @P4 IMAD.WIDE.U32 R32, R9, 0x8, R32 ;  /* 0x0000000809204825 */ /* 0x004fc800078e0020 */
[C---:B----4-:R-:W-:Y:S01]  /*0720*/  @P4 IMAD.WIDE.U32 R30, R9.reuse, 0x8, R30 ;  /* 0x00000008091e4825 */ /* 0x050fe200078e001e */
[----:B------:R-:W-:Y:S01]  /*0730*/  @P4 IADD3 R9, PT, PT, R9, 0x80, RZ ;  /* 0x0000008009094810 */ /* 0x000fe20007ffe0ff */
[----:B------:R0:W5:Y:S04]  /*0740*/  @P4 LDG.E.64 R98, desc[UR12][R32.64] ;  /* 0x0000000c20624981 */ /* 0x000168000c1e1b00 */
[C---:B---3--:R-:W-:Y:S01]  /*0750*/  @P6 IMAD.WIDE.U32 R34, R9.reuse, 0x8, R34 ;  /* 0x0000000809226825 */ /* 0x048fe200078e0022 */
[----:B------:R0:W5:Y:S03]  /*0760*/  @P4 LD.E.64 R84, desc[UR12][R30.64] ;  /* 0x0000000c1e544980 */ /* 0x000166000c101b00 */
[C---:B-1----:R-:W-:Y:S01]  /*0770*/  @P6 IMAD.WIDE.U32 R50, R9.reuse, 0x8, R50 ;  /* 0x0000000809326825 */ /* 0x042fe200078e0032 */
[----:B------:R0:W5:Y:S03]  /*0780*/  @P6 LDG.E.64 R24, desc[UR12][R34.64] ;  /* 0x0000000c22186981 */ /* 0x000166000c1e1b00 */
[----:B------:R-:W-:Y:S01]  /*0790*/  @P6 VIADD R9, R9, 0x80 ;  /* 0x0000008009096836 */ /* 0x000fe20000000000 */
[----:B------:R0:W5:Y:S03]  /*07a0*/  @P6 LD.E.64 R86, desc[UR12][R50.64] ;  /* 0x0000000c32566980 */ /* 0x000166000c101b00 */
[----:B------:R-:W-:-:S04]  /*07b0*/  @P5 IMAD.WIDE.U32 R52, R9, 0x8, R52 ;  /* 0x0000000809345825 */ /* 0x000fc800078e0034 */
        /* <DEDUP_REMOVED lines=13> */
.L_x_27783:
        /* <DEDUP_REMOVED lines=24> */
[----:B------:R-:W-:Y:S01]  /*0a10*/  @P5 CS2R R22, SRZ ;  /* 0x0000000000165805 */ /* 0x000fe2000001ff00 */
[----:B------:R-:W-:Y:S01]  /*0a20*/  @P5 VIADD R9, R9, 0x80 ;  /* 0x0000008009095836 */ /* 0x000fe20000000000 */
[----:B------:R2:W5:Y:S02]  /*0a30*/  @P5 LDG.E.64 R78, desc[UR12][R34.64] ;  /* 0x0000000c224e5981 */ /* 0x000564000c1e1b00 */
[----:B0-----:R-:W0:Y:S01]  /*0a40*/  @P2 LDC.64 R30, c[0x0][0x3d0] ;  /* 0x0000f400ff1e2b82 */ /* 0x001e220000000a00 */
[----:B------:R-:W-:Y:S01]  /*0a50*/  ISETP.GE.U32.AND P5, PT, R13, 0x500, PT ;  /* 0x000005000d00780c */ /* 0x000fe20003fa6070 */
[----:B---3--:R-:W-:-:S06]  /*0a60*/  @P0 IMAD.WIDE.U32 R36, R9, 0x8, R36 ;  /* 0x0000000809240825 */ /* 0x008fcc00078e0024 */
[----:B------:R-:W3:Y:S01]  /*0a70*/  @P1 LDC.64 R42, c[0x0][0x3d0] ;  /* 0x0000f400ff2a1b82 */ /* 0x000ee20000000a00 */
[----:B------:R-:W-:Y:S01]  /*0a80*/  @P0 VIADD R9, R9, 0x80 ;  /* 0x0000008009090836 */ /* 0x000fe20000000000 */
[----:B------:R0:W5:Y:S03]  /*0a90*/  @P0 LDG.E.64 R76, desc[UR12][R36.64] ;  /* 0x0000000c244c0981 */ /* 0x000166000c1e1b00 */
[----:B----4-:R-:W-:-:S03]  /*0aa0*/  @P4 IMAD.WIDE.U32 R38, R9, 0x8, R38 ;  /* 0x0000000809264825 */ /* 0x010fc600078e0026 */
[----:B------:R-:W4:Y:S01]  /*0ab0*/  @P6 LDC.64 R44, c[0x0][0x3d0] ;  /* 0x0000f400ff2c6b82 */ /* 0x000f220000000a00 */
[----:B------:R-:W-:Y:S01]  /*0ac0*/  @P4 IADD3 R9, PT, PT, R9, 0x80, RZ ;  /* 0x0000008009094810 */ /* 0x000fe20007ffe0ff */
[----:B------:R0:W5:Y:S06]  /*0ad0*/  @P4 LDG.E.64 R74, desc[UR12][R38.64] ;  /* 0x0000000c264a4981 */ /* 0x00016c000c1e1b00 */
[----:B--2---:R-:W2:Y:S01]  /*0ae0*/  @P5 LDC.64 R34, c[0x0][0x3d0] ;  /* 0x0000f400ff225b82 */ /* 0x004ea20000000a00 */
[----:B-1----:R-:W-:-:S04]  /*0af0*/  @P3 IMAD.WIDE.U32 R40, R9, 0x8, R40 ;  /* 0x0000000809283825 */ /* 0x002fc800078e0028 */
[----:B------:R-:W-:Y:S01]  /*0b00*/  @P3 VIADD R9, R9, 0x80 ;  /* 0x0000008009093836 */ /* 0x000fe20000000000 */
[----:B------:R1:W5:Y:S03]  /*0b10*/  @P3 LDG.E.64 R72, desc[UR12][R40.64] ;  /* 0x0000000c28483981 */ /* 0x000366000c1e1b00 */
[----:B0-----:R-:W-:-:S04]  /*0b20*/  @P2 IMAD.WIDE.U32 R32, R9, 0x8, R30 ;  /* 0x0000000809202825 */ /* 0x001fc800078e001e */
[----:B------:R-:W-:Y:S01]  /*0b30*/  @P2 VIADD R9, R9, 0x80 ;  /* 0x0000008009092836 */ /* 0x000fe20000000000 */
[----:B------:R1:W5:Y:S03]  /*0b40*/  @P2 LDG.E.64 R98, desc[UR12][R32.64] ;  /* 0x0000000c20622981 */ /* 0x000366000c1e1b00 */
[C---:B---3--:R-:W-:Y:S01]  /*0b50*/  @P1 IMAD.WIDE.U32 R42, R9.reuse, 0x8, R42 ;  /* 0x00000008092a1825 */ /* 0x048fe200078e002a */
[----:B------:R-:W-:-:S04]  /*0b60*/  @P1 IADD3 R9, PT, PT, R9, 0x80, RZ ;  /* 0x0000008009091810 */ /* 0x000fc80007ffe0ff */
[----:B------:R1:W5:Y:S01]  /*0b70*/  @P1 LDG.E.64 R24, desc[UR12][R42.64] ;  /* 0x0000000c2a181981 */ /* 0x000362000c1e1b00 */
[----:B----4-:R-:W-:-:S04]  /*0b80*/  @P6 IMAD.WIDE.U32 R44, R9, 0x8, R44 ;  /* 0x00000008092c6825 */ /* 0x010fc800078e002c */
[----:B------:R-:W-:Y:S01]  /*0b90*/  @P6 VIADD R9, R9, 0x80 ;  /* 0x0000008009096836 */ /* 0x000fe20000000000 */
[----:B------:R1:W5:Y:S03]  /*0ba0*/  @P6 LDG.E.64 R26, desc[UR12][R44.64] ;  /* 0x0000000c2c1a6981 */ /* 0x000366000c1e1b00 */
        /* <DEDUP_REMOVED lines=9> */
.L_x_27784:
[----:B------:R-:W-:Y:S05]  /*0c40*/  BSYNC.RECONVERGENT B0 ;  /* 0x0000000000007941 */ /* 0x000fea0003800200 */
.L_x_27782:
[----:B------:R-:W0:Y:S02]  /*0c50*/  LDCU UR4, c[0x0][0x384] ;  /* 0x00007080ff0477ac */ /* 0x000e240008000800 */
[----:B0-----:R-:W-:-:S06]  /*0c60*/  UISETP.GE.AND UP0, UPT, UR24, UR4, UPT ;  /* 0x000000041800728c */ /* 0x001fcc000bf06270 */
[----:B------:R-:W-:-:S13]  /*0c70*/  PLOP3.LUT P0, PT, PT, PT, UP0, 0x80, 0x8 ;  /* 0x000000000008781c */ /* 0x000fda0003f0f008 */
[----:B------:R-:W-:Y:S05]  /*0c80*/  @P0 EXIT ;  /* 0x000000000000094d */ /* 0x000fea0003800000 */
[----:B------:R-:W-:Y:S01]  /*0c90*/  LOP3.LUT R9, R5, 0x7f, RZ, 0xc0, !PT ;  /* 0x0000007f05097812 */ /* 0x000fe200078ec0ff */
[--C-:B-----5:R-:W-:Y:S01]  /*0ca0*/  IMAD.MOV.U32 R116, RZ, RZ, R7.reuse ;  /* 0x000000ffff747224 */ /* 0x120fe200078e0007 */
[--C-:B------:R-:W-:Y:S01]  /*0cb0*/  SHF.R.U64 R107, R6, 0x10, R7.reuse ;  /* 0x00000010066b7819 */ /* 0x100fe20000001207 */
[----:B------:R-:W-:Y:S01]  /*0cc0*/  IMAD.MOV.U32 R10, RZ, RZ, R6 ;  /* 0x000000ffff0a7224 */ /* 0x000fe200078e0006 */
[----:B------:R-:W-:Y:S01]  /*0cd0*/  SHF.R.U32.HI R106, RZ, 0x10, R7 ;  /* 0x00000010ff6a7819 */ /* 0x000fe20000011607 */
[----:B------:R-:W-:Y:S01]  /*0ce0*/  IMAD.MOV.U32 R110, RZ, RZ, R25 ;  /* 0x000000ffff6e7224 */ /* 0x000fe200078e0019 */
[----:B------:R-:W-:Y:S01]  /*0cf0*/  VIADDMNMX R7, R9, -R4, RZ, !PT ;  /* 0x8000000409077246 */ /* 0x000fe200078001ff */
[----:B------:R-:W-:Y:S01]  /*0d00*/  IMAD R9, R0, -0x20, R9 ;  /* 0xffffffe000097824 */ /* 0x000fe200078e0209 */
[----:B------:R-:W-:Y:S01]  /*0d10*/  MOV R117, R3 ;  /* 0x0000000300757202 */ /* 0x000fe20000000f00 */
[----:B------:R-:W-:Y:S01]  /*0d20*/  IMAD.HI.U32 R0, R14, -0x326172a9, RZ ;  /* 0xcd9e8d570e007827 */ /* 0x000fe200078e00ff */
[----:B------:R-:W-:Y:S01]  /*0d30*/  MOV R111, R24 ;  /* 0x00000018006f7202 */ /* 0x000fe20000000f00 */
[----:B------:R-:W0:Y:S01]  /*0d40*/  LDCU UR33, c[0x0][0x404] ;  /* 0x00008080ff2177ac */ /* 0x000e220008000800 */
[----:B------:R-:W-:Y:S01]  /*0d50*/  SHF.R.U64 R103, R24, 0x10, R25 ;  /* 0x0000001018677819 */ /* 0x000fe20000001219 */
[----:B------:R-:W-:Y:S01]  /*0d60*/  IMAD.HI.U32 R4, R12, -0x2daee0ad, RZ ;  /* 0xd2511f530c047827 */ /* 0x000fe200078e00ff */
[----:B------:R-:W-:Y:S01]  /*0d70*/  PRMT R117, R10, 0x5410, R117 ;  /* 0x000054100a757816 */ /* 0x000fe20000000075 */
[----:B------:R-:W1:Y:S01]  /*0d80*/  LDCU UR34, c[0x0][0x388] ;  /* 0x00007100ff2277ac */ /* 0x000e620008000800 */
[----:B------:R-:W-:Y:S01]  /*0d90*/  LOP3.LUT R0, R11, UR14, R0, 0x96, !PT ;  /* 0x0000000e0b007c12 */ /* 0x000fe2000f8e9600 */
[----:B------:R-:W-:Y:S01]  /*0da0*/  IMAD.MOV.U32 R15, RZ, RZ, R26 ;  /* 0x000000ffff0f7224 */ /* 0x000fe200078e001a */
[----:B------:R-:W-:Y:S01]  /*0db0*/  SHF.R.U64 R109, R2, 0x10, R3 ;  /* 0x00000010026d7819 */ /* 0x000fe20000001203 */
[----:B------:R-:W-:Y:S01]  /*0dc0*/  IMAD.MOV.U32 R118, RZ, RZ, R2 ;  /* 0x000000ffff767224 */ /* 0x000fe200078e0002 */
[----:B------:R-:W-:Y:S01]  /*0dd0*/  MOV R24, R27 ;  /* 0x0000001b00187202 */ /* 0x000fe20000000f00 */
[----:B------:R-:W-:Y:S01]  /*0de0*/  IMAD.MOV.U32 R6, RZ, RZ, R28 ;  /* 0x000000ffff067224 */ /* 0x000fe200078e001c */
[----:B------:R-:W-:Y:S01]  /*0df0*/  LOP3.LUT R10, R4, UR15, RZ, 0x3c, !PT ;  /* 0x0000000f040a7c12 */ /* 0x000fe2000f8e3cff */
[----:B------:R-:W-:Y:S01]  /*0e00*/  HADD2.F32 R125, -RZ, R120.H0_H0 ;  /* 0x20000078ff7d7230 */ /* 0x000fe20000004100 */
[----:B------:R-:W-:Y:S01]  /*0e10*/  SHF.R.U32.HI R102, RZ, 0x10, R25 ;  /* 0x00000010ff667819 */ /* 0x000fe20000011619 */
[----:B------:R-:W-:Y:S01]  /*0e20*/  IMAD.HI.U32 R25, R0, -0x2daee0ad, RZ ;  /* 0xd2511f5300197827 */ /* 0x000fe200078e00ff */
[--C-:B------:R-:W-:Y:S01]  /*0e30*/  SHF.R.U64 R30, R26, 0x10, R27.reuse ;  /* 0x000000101a1e7819 */ /* 0x100fe2000000121b */
[----:B------:R-:W2:Y:S01]  /*0e40*/  LDCU.U8 UR35, c[0x0][0x410] ;  /* 0x00008200ff2377ac */ /* 0x000ea20008000000 */
[----:B------:R-:W-:Y:S01]  /*0e50*/  PRMT R110, R15, 0x5410, R110 ;  /* 0x000054100f6e7816 */ /* 0x000fe2000000006e */
[----:B------:R-:W-:Y:S01]  /*0e60*/  IMAD R26, R12, -0x2daee0ad, RZ ;  /* 0xd2511f530c1a7824 */ /* 0x000fe200078e02ff */
[----:B------:R-:W-:Y:S01]  /*0e70*/  PRMT R109, R109, 0x5410, R24 ;  /* 0x000054106d6d7816 */ /* 0x000fe20000000018 */
[----:B------:R-:W-:Y:S01]  /*0e80*/  IMAD R24, R14, -0x326172a9, RZ ;  /* 0xcd9e8d570e187824 */ /* 0x000fe200078e02ff */
[----:B------:R-:W-:Y:S01]  /*0e90*/  SHF.R.U32.HI R27, RZ, 0x10, R27 ;  /* 0x00000010ff1b7819 */ /* 0x000fe2000001161b */
[----:B------:R-:W-:Y:S01]  /*0ea0*/  IMAD.HI.U32 R15, R10, -0x326172a9, RZ ;  /* 0xcd9e8d570a0f7827 */ /* 0x000fe200078e00ff */
[----:B------:R-:W-:Y:S01]  /*0eb0*/  MOV R4, R78 ;  /* 0x0000004e00047202 */ /* 0x000fe20000000f00 */
[----:B------:R-:W3:Y:S01]  /*0ec0*/  LDCU UR36, c[0x0][0x400] ;  /* 0x00008000ff2477ac */ /* 0x000ee20008000800 */
[----:B------:R-:W-:Y:S01]  /*0ed0*/  LOP3.LUT R25, R26, UR23, R25, 0x96, !PT ;  /* 0x000000171a197c12 */ /* 0x000fe2000f8e9619 */
[----:B------:R-:W-:Y:S01]  /*0ee0*/  IMAD.MOV.U32 R26, RZ, RZ, R76 ;  /* 0x000000ffff1a7224 */ /* 0x000fe200078e004c */
[----:B------:R-:W-:Y:S01]  /*0ef0*/  LOP3.LUT R15, R24, UR22, R15, 0x96, !PT ;  /* 0x00000016180f7c12 */ /* 0x000fe2000f8e960f */
[----:B------:R-:W-:Y:S01]  /*0f00*/  IMAD.MOV.U32 R24, RZ, RZ, R79 ;  /* 0x000000ffff187224 */ /* 0x000fe200078e004f */
[----:B------:R-:W-:Y:S01]  /*0f10*/  SHF.R.U32.HI R108, RZ, 0x10, R3 ;  /* 0x00000010ff6c7819 */ /* 0x000fe20000011603 */
[--C-:B------:R-:W-:Y:S01]  /*0f20*/  IMAD.MOV.U32 R3, RZ, RZ, R29.reuse ;  /* 0x000000ffff037224 */ /* 0x100fe200078e001d */
[--C-:B------:R-:W-:Y:S01]  /*0f30*/  SHF.R.U64 R124, R28, 0x10, R29.reuse ;  /* 0x000000101c7c7819 */ /* 0x100fe2000000121d */
[----:B------:R-:W4:Y:S01]  /*0f40*/  LDCU.64 UR18, c[0x0][0x3a0] ;  /* 0x00007400ff1277ac */ /* 0x000f220008000a00 */
[----:B------:R-:W-:Y:S01]  /*0f50*/  SHF.R.U32.HI R2, RZ, 0x10, R29 ;  /* 0x00000010ff027819 */ /* 0x000fe2000001161d */
[----:B------:R-:W-:Y:S01]  /*0f60*/  IMAD R29, R0, -0x2daee0ad, RZ ;  /* 0xd2511f53001d7824 */ /* 0x000fe200078e02ff */
        /* <DEDUP_REMOVED lines=10> */
[----:B------:R-:W-:Y:S01]  /*1010*/  SHF.R.U32.HI R105, RZ, 0x10, R83 ;  /* 0x00000010ff697819 */ /* 0x000fe20000011653 */
[----:B------:R-:W-:Y:S01]  /*1020*/  IMAD R24, R25, -0x326172a9, RZ ;  /* 0xcd9e8d5719187824 */ /* 0x000fe200078e02ff */
[----:B------:R-:W-:Y:S01]  /*1030*/  LOP3.LUT R10, R29, UR25, R10, 0x96, !PT ;  /* 0x000000191d0a7c12 */ /* 0x000fe2000f8e960a */
[----:B------:R-:W-:Y:S01]  /*1040*/  IMAD R26, R15, -0x2daee0ad, RZ ;  /* 0xd2511f530f1a7824 */ /* 0x000fe200078e02ff */
[----:B------:R-:W-:Y:S01]  /*1050*/  MOV R29, R72 ;  /* 0x00000048001d7202 */ /* 0x000fe20000000f00 */
[----:B------:R-:W-:Y:S01]  /*1060*/  IMAD.HI.U32 R25, R0, -0x2daee0ad, RZ ;  /* 0xd2511f5300197827 */ /* 0x000fe200078e00ff */
[----:B------:R-:W-:-:S02]  /*1070*/  SHF.R.U32.HI R104, RZ, 0x10, R99 ;  /* 0x00000010ff687819 */ /* 0x000fc40000011663 */
[----:B------:R-:W-:Y:S01]  /*1080*/  PRMT R103, R103, 0x5410, R103 ;  /* 0x0000541067677816 */ /* 0x000fe20000000067 */
[----:B------:R-:W-:Y:S01]  /*1090*/  IMAD.HI.U32 R15, R10, -0x326172a9, RZ ;  /* 0xcd9e8d570a0f7827 */ /* 0x000fe200078e00ff */
[----:B------:R-:W-:Y:S02]  /*10a0*/  LOP3.LUT R25, R26, UR7, R25, 0x96, !PT ;  /* 0x000000071a197c12 */ /* 0x000fe4000f8e9619 */
[----:B------:R-:W-:Y:S01]  /*10b0*/  PRMT R104, R104, 0x5410, R104 ;  /* 0x0000541068687816 */ /* 0x000fe20000000068 */
[----:B------:R-:W-:Y:S01]  /*10c0*/  IMAD.MOV.U32 R28, RZ, RZ, R75 ;  /* 0x000000ffff1c7224 */ /* 0x000fe200078e004b */
[----:B------:R-:W-:Y:S01]  /*10d0*/  LOP3.LUT R15, R24, UR6, R15, 0x96, !PT ;  /* 0x00000006180f7c12 */ /* 0x000fe2000f8e960f */
[----:B------:R-:W-:Y:S01]  /*10e0*/  IMAD.MOV.U32 R27, RZ, RZ, R74 ;  /* 0x000000ffff1b7224 */ /* 0x000fe200078e004a */
[----:B------:R-:W-:Y:S01]  /*10f0*/  VIMNMX R9, PT, PT, RZ, R9, !PT ;  /* 0x00000009ff097248 */ /* 0x000fe20007fe0100 */
[----:B------:R-:W-:Y:S01]  /*1100*/  IMAD.MOV.U32 R24, RZ, RZ, R73 ;  /* 0x000000ffff187224 */ /* 0x000fe200078e0049 */
[----:B------:R-:W-:Y:S01]  /*1110*/  PRMT R113, R29, 0x5410, R28 ;  /* 0x000054101d717816 */ /* 0x000fe2000000001c */
[----:B------:R-:W-:Y:S01]  /*1120*/  IMAD R29, R0, -0x2daee0ad, RZ ;  /* 0xd2511f53001d7824 */ /* 0x000fe200078e02ff */
[----:B------:R-:W-:Y:S01]  /*1130*/  PRMT R114, R27, 0x7610, R114 ;  /* 0x000076101b727816 */ /* 0x000fe20000000072 */
[----:B------:R-:W-:Y:S01]  /*1140*/  IMAD R27, R10, -0x326172a9, RZ ;  /* 0xcd9e8d570a1b7824 */ /* 0x000fe200078e02ff */
[----:B------:R-:W-:Y:S01]  /*1150*/  MOV R28, R99 ;  /* 0x00000063001c7202 */ /* 0x000fe20000000f00 */
[----:B------:R-:W-:Y:S01]  /*1160*/  IMAD.HI.U32 R0, R25, -0x326172a9, RZ ;  /* 0xcd9e8d5719007827 */ /* 0x000fe200078e00ff */
[----:B------:R-:W-:-:S02]  /*1170*/  LOP3.LUT R5, R5, 0xffffff80, RZ, 0xc0, !PT ;  /* 0xffffff8005057812 */ /* 0x000fc400078ec0ff */
[----:B------:R-:W-:Y:S01]  /*1180*/  PRMT R111, R111, 0x5410, R28 ;  /* 0x000054106f6f7816 */ /* 0x000fe2000000001c */
[----:B------:R-:W-:Y:S01]  /*1190*/  IMAD.HI.U32 R10, R15, -0x2daee0ad, RZ ;  /* 0xd2511f530f0a7827 */ /* 0x000fe200078e00ff */
[----:B------:R-:W-:Y:S02]  /*11a0*/  LOP3.LUT R0, R27, UR26, R0, 0x96, !PT ;  /* 0x0000001a1b007c12 */ /* 0x000fe4000f8e9600 */
[----:B------:R-:W-:Y:S01]  /*11b0*/  SHF.R.U64 R27, R80, 0x10, R81 ;  /* 0x00000010501b7819 */ /* 0x000fe20000001251 */
[----:B------:R-:W-:Y:S01]  /*11c0*/  IMAD.MOV.U32 R26, RZ, RZ, R98 ;  /* 0x000000ffff1a7224 */ /* 0x000fe200078e0062 */
[----:B------:R-:W-:Y:S01]  /*11d0*/  LOP3.LUT R10, R29, UR27, R10, 0x96, !PT ;  /* 0x0000001b1d0a7c12 */ /* 0x000fe2000f8e960a */
[----:B------:R-:W-:Y:S01]  /*11e0*/  HADD2.F32 R124, -RZ, R124.H0_H0 ;  /* 0x2000007cff7c7230 */ /* 0x000fe20000004100 */
[----:B------:R-:W-:Y:S02]  /*11f0*/  SHF.R.U64 R29, R82, 0x10, R83 ;  /* 0x00000010521d7819 */ /* 0x000fe40000001253 */
        /* <DEDUP_REMOVED lines=9> */
[----:B------:R-:W-:Y:S02]  /*1290*/  LOP3.LUT R25, R26, UR28, R25, 0x96, !PT ;  /* 0x0000001c1a197c12 */ /* 0x000fe4000f8e9619 */
[----:B------:R-:W-:Y:S01]  /*12a0*/  PRMT R107, R107, 0x5410, R28 ;  /* 0x000054106b6b7816 */ /* 0x000fe2000000001c */
[----:B------:R-:W-:Y:S01]  /*12b0*/  IMAD R29, R0, -0x2daee0ad, RZ ;  /* 0xd2511f53001d7824 */ /* 0x000fe200078e02ff */
[----:B------:R-:W-:Y:S01]  /*12c0*/  LOP3.LUT R15, R24, UR8, R15, 0x96, !PT ;  /* 0x00000008180f7c12 */ /* 0x000fe2000f8e960f */
[----:B------:R-:W-:Y:S01]  /*12d0*/  IMAD R27, R10, -0x326172a9, RZ ;  /* 0xcd9e8d570a1b7824 */ /* 0x000fe200078e02ff */
[----:B------:R-:W-:Y:S01]  /*12e0*/  SHF.R.U64 R24, R84, 0x10, R85 ;  /* 0x0000001054187819 */ /* 0x000fe20000001255 */
[----:B------:R-:W-:Y:S01]  /*12f0*/  IMAD.HI.U32 R0, R25, -0x326172a9, RZ ;  /* 0xcd9e8d5719007827 */ /* 0x000fe200078e00ff */
[----:B------:R-:W-:-:S02]  /*1300*/  SHF.R.U64 R28, R86, 0x10, R87 ;  /* 0x00000010561c7819 */ /* 0x000fc40000001257 */
[----:B------:R-:W-:Y:S01]  /*1310*/  PRMT R105, R24, 0x5410, R105 ;  /* 0x0000541018697816 */ /* 0x000fe20000000069 */
[----:B------:R-:W-:Y:S01]  /*1320*/  IMAD.HI.U32 R10, R15, -0x2daee0ad, RZ ;  /* 0xd2511f530f0a7827 */ /* 0x000fe200078e00ff */
[----:B------:R-:W-:Y:S02]  /*1330*/  LOP3.LUT R0, R27, UR29, R0, 0x96, !PT ;  /* 0x0000001d1b007c12 */ /* 0x000fe4000f8e9600 */
[----:B------:R-:W-:Y:S01]  /*1340*/  SHF.R.U32.HI R27, RZ, 0x10, R85 ;  /* 0x00000010ff1b7819 */ /* 0x000fe20000011655 */
        /* <DEDUP_REMOVED lines=13> */
[--C-:B------:R-:W-:Y:S02]  /*1420*/  SHF.R.U64 R26, R88, 0x10, R89.reuse ;  /* 0x00000010581a7819 */ /* 0x100fe40000001259 */
[----:B------:R-:W-:Y:S01]  /*1430*/  SHF.R.U32.HI R28, RZ, 0x10, R89 ;  /* 0x00000010ff1c7819 */ /* 0x000fe20000011659 */
[----:B------:R-:W-:Y:S01]  /*1440*/  IMAD R29, R0, -0x2daee0ad, RZ ;  /* 0xd2511f53001d7824 */ /* 0x000fe200078e02ff */
[----:B------:R-:W-:Y:S01]  /*1450*/  LOP3.LUT R27, R27, UR11, R10, 0x96, !PT ;  /* 0x0000000b1b1b7c12 */ /* 0x000fe2000f8e960a */
[----:B------:R-:W-:Y:S01]  /*1460*/  IMAD.HI.U32 R24, R15, -0x2daee0ad, RZ ;  /* 0xd2511f530f187827 */ /* 0x000fe200078e00ff */
[----:B------:R-:W-:Y:S01]  /*1470*/  VIMNMX R10, PT, PT, R7, 0x20, PT ;  /* 0x00000020070a7848 */ /* 0x000fe20003fe0100 */
[----:B------:R-:W0:Y:S01]  /*1480*/  LDCU.128 UR8, c[0x0][0x3f0] ;  /* 0x00007e00ff0877ac */ /* 0x000e220008000c00 */
[----:B------:R-:W-:Y:S01]  /*1490*/  PRMT R2, R2, 0x5410, R26 ;  /* 0x0000541002027816 */ /* 0x000fe2000000001a */
[----:B------:R-:W-:Y:S01]  /*14a0*/  IMAD R30, R25, -0x326172a9, RZ ;  /* 0xcd9e8d57191e7824 */ /* 0x000fe200078e02ff */
[----:B------:R-:W-:Y:S01]  /*14b0*/  LOP3.LUT R24, R29, UR31, R24, 0x96, !PT ;  /* 0x0000001f1d187c12 */ /* 0x000fe2000f8e9618 */
[----:B------:R-:W-:Y:S01]  /*14c0*/  IMAD R7, R10, 0x4, R5 ;  /* 0x000000040a077824 */ /* 0x000fe200078e0205 */
[----:B------:R-:W-:Y:S01]  /*14d0*/  PRMT R0, R0, 0x5410, R28 ;  /* 0x0000541000007816 */ /* 0x000fe2000000001c */
[----:B------:R-:W-:Y:S01]  /*14e0*/  IMAD R28, R15, -0x2daee0ad, RZ ;  /* 0xd2511f530f1c7824 */ /* 0x000fe200078e02ff */
[----:B------:R-:W-:Y:S01]  /*14f0*/  VIMNMX R26, PT, PT, R9, 0x20, PT ;  /* 0x00000020091a7848 */ /* 0x000fe20003fe0100 */
[----:B------:R-:W-:Y:S01]  /*1500*/  IMAD.HI.U32 R9, R27, -0x2daee0ad, RZ ;  /* 0xd2511f531b097827 */ /* 0x000fe200078e00ff */
[----:B------:R-:W-:-:S02]  /*1510*/  SHF.R.U64 R123, R120, 0x10, R121 ;  /* 0x00000010787b7819 */ /* 0x000fc40000001279 */
[----:B------:R-:W-:Y:S01]  /*1520*/  SHF.R.U32.HI R119, RZ, 0x10, R121 ;  /* 0x00000010ff777819 */ /* 0x000fe20000011679 */
[----:B------:R-:W-:Y:S01]  /*1530*/  IMAD.HI.U32 R15, R24, -0x326172a9, RZ ;  /* 0xcd9e8d57180f7827 */ /* 0x000fe200078e00ff */
[----:B------:R-:W-:Y:S01]  /*1540*/  LOP3.LUT R10, R28, UR16, R9, 0x96, !PT ;  /* 0x000000101c0a7c12 */ /* 0x000fe2000f8e9609 */
[----:B------:R-:W0:Y:S01]  /*1550*/  LDCU.64 UR16, c[0x0][0x408] ;  /* 0x00008100ff1077ac */ /* 0x000e220008000a00 */
[----:B------:R-:W-:Y:S01]  /*1560*/  PRMT R116, R116, 0x5410, R116 ;  /* 0x0000541074747816 */ /* 0x000fe20000000074 */
[----:B------:R-:W-:Y:S01]  /*1570*/  IMAD R5, R26, 0x4, R5 ;  /* 0x000000041a057824 */ /* 0x000fe200078e0205 */
[----:B------:R-:W-:Y:S01]  /*1580*/  LOP3.LUT R9, R30, UR32, R15, 0x96, !PT ;  /* 0x000000201e097c12 */ /* 0x000fe2000f8e960f */
[----:B------:R-:W-:Y:S01]  /*1590*/  HADD2.F32 R121, -RZ, R121.H0_H0 ;  /* 0x20000079ff797230 */ /* 0x000fe20000004100 */
[----:B------:R-:W-:Y:S01]  /*15a0*/  I2FP.F32.U32 R15, R7 ;  /* 0x00000007000f7245 */ /* 0x000fe20000201000 */
[----:B------:R-:W-:Y:S01]  /*15b0*/  HFMA2 R7, -RZ, RZ, 0, 0 ;  /* 0x00000000ff077431 */ /* 0x000fe200000001ff */
[----:B------:R1:W-:Y:S01]  /*15c0*/  STL [R1+0x4], R5 ;  /* 0x0000040501007387 */ /* 0x0003e20000100800 */
[----:B------:R-:W-:Y:S01]  /*15d0*/  PRMT R116, R4, 0x7610, R116 ;  /* 0x0000761004747816 */ /* 0x000fe20000000074 */
[----:B------:R-:W-:Y:S01]  /*15e0*/  HADD2.F32 R122, -RZ, R3.H0_H0 ;  /* 0x20000003ff7a7230 */ /* 0x000fe20000004100 */
[----:B------:R-:W-:Y:S01]  /*15f0*/  LOP3.LUT R8, R8, 0x3, RZ, 0xc0, !PT ;  /* 0x0000000308087812 */ /* 0x000fe200078ec0ff */
[----:B------:R-:W-:-:S02]  /*1600*/  HADD2.F32 R120, -RZ, R2.H0_H0 ;  /* 0x20000002ff787230 */ /* 0x000fc40000004100 */
[----:B------:R-:W-:Y:S02]  /*1610*/  HADD2.F32 R123, -RZ, R123.H0_H0 ;  /* 0x2000007bff7b7230 */ /* 0x000fe40000004100 */
[----:B------:R-:W-:Y:S01]  /*1620*/  HADD2.F32 R119, -RZ, R119.H0_H0 ;  /* 0x20000077ff777230 */ /* 0x000fe20000004100 */
[----:B-1----:R-:W1:Y:S02]  /*1630*/  MUFU.RCP R5, R15 ;  /* 0x0000000f00057308 */ /* 0x002e640000001000 */
[----:B-1----:R1:W-:Y:S02]  /*1640*/  STL [R1+0x8], R5 ;  /* 0x0000080501007387 */ /* 0x0023e40000100800 */
[----:B-1----:R-:W-:Y:S02]  /*1650*/  HADD2.F32 R5, -RZ, R6.H0_H0 ;  /* 0x20000006ff057230 */ /* 0x002fe40000004100 */
[----:B------:R-:W-:-:S03]  /*1660*/  IMAD R6, R24, -0x326172a9, RZ ;  /* 0xcd9e8d5718067824 */ /* 0x000fc600078e02ff */
[----:B------:R1:W-:Y:S02]  /*1670*/  STL [R1], R5 ;  /* 0x0000000501007387 */ /* 0x0003e40000100800 */
[----:B01234-:R-:W-:-:S07]  /*1680*/  IMAD R5, R27, -0x2daee0ad, RZ ;  /* 0xd2511f531b057824 */ /* 0x01ffce00078e02ff */
.L_x_28328:
[----:B------:R-:W-:-:S06]  /*1690*/  UIMAD.WIDE UR4, UR24, 0x4, UR8 ;  /* 0x00000004180478a5 */ /* 0x000fcc000f8e0208 */
[----:B-1234-:R-:W-:Y:S02]  /*16a0*/  IMAD.U32 R68, RZ, RZ, UR4 ;  /* 0x00000004ff447e24 */ /* 0x01efe4000f8e00ff */
[----:B------:R-:W-:-:S05]  /*16b0*/  IMAD.U32 R69, RZ, RZ, UR5 ;  /* 0x00000005ff457e24 */ /* 0x000fca000f8e00ff */
[----:B0-----:R0:W2:Y:S01]  /*16c0*/  LDG.E R15, desc[UR12][R68.64] ;  /* 0x0000000c440f7981 */ /* 0x0010a2000c1e1900 */
[----:B------:R-:W-:-:S06]  /*16d0*/  UIMAD.WIDE UR4, UR24, 0x4, UR10 ;  /* 0x00000004180478a5 */ /* 0x000fcc000f8e020a */
[----:B0-----:R-:W-:Y:S01]  /*16e0*/  MOV R68, UR4 ;  /* 0x0000000400447c02 */ /* 0x001fe20008000f00 */
[----:B------:R-:W-:-:S05]  /*16f0*/  IMAD.U32 R69, RZ, RZ, UR5 ;  /* 0x00000005ff457e24 */ /* 0x000fca000f8e00ff */
[----:B------:R-:W3:Y:S01]  /*1700*/  LDG.E R68, desc[UR12][R68.64] ;  /* 0x0000000c44447981 */ /* 0x000ee2000c1e1900 */
[----:B------:R-:W-:Y:S01]  /*1710*/  UIMAD UR5, UR24, UR34, URZ ;  /* 0x00000022180572a4 */ /* 0x000fe2000f8e02ff */
[----:B------:R-:W-:Y:S01]  /*1720*/  BSSY.RECONVERGENT B0, `(.L_x_27785) ;  /* 0x000031d000007945 */ /* 0x000fe20003800200 */
[----:B------:R-:W0:Y:S02]  /*1730*/  S2R R70, SR_TID.X ;  /* 0x0000000000467919 */ /* 0x000e240000002100 */
[----:B------:R-:W-:-:S04]  /*1740*/  USHF.R.S32.HI UR6, URZ, 0x1f, UR5 ;  /* 0x0000001fff067899 */ /* 0x000fc80008011405 */
[----:B------:R-:W-:Y:S01]  /*1750*/  ULEA.HI UR6, UR6, UR5, URZ, 0x2 ;  /* 0x0000000506067291 */ /* 0x000fe2000f8f10ff */
[----:B--2---:R-:W-:Y:S01]  /*1760*/  R2UR UR37, R15 ;  /* 0x000000000f2572ca */ /* 0x004fe200000e0000 */
[----:B------:R-:W-:-:S12]  /*1770*/  IMAD.MOV.U32 R15, RZ, RZ, RZ ;  /* 0x000000ffff0f7224 */ /* 0x000fd800078e00ff */
[----:B------:R-:W-:-:S06]  /*1780*/  UISETP.GE.AND UP2, UPT, UR37, 0x1, UPT ;  /* 0x000000012500788c */ /* 0x000fcc000bf46270 */
[----:B------:R-:W-:-:S05]  /*1790*/  PLOP3.LUT P0, PT, PT, PT, UP2, 0x80, 0x8 ;  /* 0x000000000008781c */ /* 0x000fca0003f0f028 */
[----:B------:R-:W-:-:S04]  /*17a0*/  @UP2 UIADD3 UR4, UPT, UPT, UR37, -0x1, URZ ;  /* 0xffffffff25042890 */ /* 0x000fc8000fffe0ff */
[----:B------:R-:W-:-:S04]  /*17b0*/  @UP2 UIMAD UR4, UR4, UR34, URZ ;  /* 0x00000022040422a4 */ /* 0x000fc8000f8e02ff */
[----:B------:R-:W-:-:S04]  /*17c0*/  @UP2 USHF.R.S32.HI UR7, URZ, 0x1f, UR4 ;  /* 0x0000001fff072899 */ /* 0x000fc80008011404 */
[----:B------:R-:W-:Y:S01]  /*17d0*/  @UP2 ULEA.HI UR7, UR7, UR4, URZ, 0x2 ;  /* 0x0000000407072291 */ /* 0x000fe2000f8f10ff */
[----:B---3--:R-:W-:-:S05]  /*17e0*/  R2UR UR4, R68 ;  /* 0x00000000440472ca */ /* 0x008fca00000e0000 */
[----:B------:R-:W-:-:S04]  /*17f0*/  MOV R68, UR7 ;  /* 0x0000000700447c02 */ /* 0x000fc80008000f00 */
[----:B0-----:R-:W-:Y:S01]  /*1800*/  @P0 LEA.HI.SX32 R15, R68, R70, 0x1e ;  /* 0x00000046440f0211 */ /* 0x001fe200078ff2ff */
[----:B------:R-:W-:Y:S01]  /*1810*/  IMAD.U32 R68, RZ, RZ, UR6 ;  /* 0x00000006ff447e24 */ /* 0x000fe2000f8e00ff */
[----:B------:R-:W-:-:S04]  /*1820*/  ISETP.GE.U32.AND P0, PT, R13, 0x80, PT ;  /* 0x000000800d00780c */ /* 0x000fc80003f06070 */
[----:B------:R-:W-:-:S09]  /*1830*/  LEA.HI.SX32 R68, R68, R70, 0x1e ;  /* 0x0000004644447211 */ /* 0x000fd200078ff2ff */
[----:B------:R-:W-:Y:S05]  /*1840*/  @!P0 BRA `(.L_x_27786) ;  /* 0x0000003000288947 */ /* 0x000fea0003800000 */
[----:B------:R-:W-:-:S04]  /*1850*/  UISETP.NE.U32.AND UP0, UPT, UR18, URZ, UPT ;  /* 0x000000ff1200728c */ /* 0x000fc8000bf05070 */
[----:B------:R-:W-:Y:S01]  /*1860*/  UISETP.NE.AND.EX UP0, UPT, UR19, URZ, UPT, UP0 ;  /* 0x000000ff1300728c */ /* 0x000fe2000bf05300 */
[----:B------:R-:W-:Y:S10]  /*1870*/  BRA.U !UP2, `(.L_x_27787) ;  /* 0x000000010a0c7547 */ /* 0x000ff4000b800000 */
[----:B------:R-:W0:Y:S02]  /*1880*/  LDC.64 R24, c[0x0][0x390] ;  /* 0x0000e400ff187b82 */ /* 0x000e240000000a00 */
[----:B0-----:R-:W-:-:S06]  /*1890*/  IMAD.WIDE.U32 R24, R15, 0x10, R24 ;  /* 0x000000100f187825 */ /* 0x001fcc00078e0018 */
[----:B------:R-:W5:Y:S02]  /*18a0*/  LDG.E.128 R24, desc[UR12][R24.64] ;  /* 0x0000000c18187981 */ /* 0x000f64000c1e1d00 */
.L_x_27787:
[----:B------:R-:W-:Y:S05]  /*18b0*/  BRA.U !UP0, `(.L_x_27788) ;  /* 0x0000001908047547 */ /* 0x000fea000b800000 */
[----:B------:R-:W0:Y:S02]  /*18c0*/  LDC.64 R28, c[0x0][0x3a0] ;  /* 0x0000e800ff1c7b82 */ /* 0x000e240000000a00 */
[----:B0-----:R-:W-:-:S06]  /*18d0*/  IMAD.WIDE.U32 R28, R68, 0x10, R28 ;  /* 0x00000010441c7825 */ /* 0x001fcc00078e001c */
[----:B------:R-:W5:Y:S01]  /*18e0*/  LDG.E.128 R28, desc[UR12][R28.64] ;  /* 0x0000000c1c1c7981 */ /* 0x000f62000c1e1d00 */
[----:B------:R-:W-:-:S13]  /*18f0*/  ISETP.LT.AND P1, PT, RZ, UR37, PT ;  /* 0x00000025ff007c0c */ /* 0x000fda000bf21270 */
        /* <DEDUP_REMOVED lines=19> */
.L_x_27792:
        /* <DEDUP_REMOVED lines=13> */
.L_x_27794:
[----:B------:R-:W-:Y:S05]  /*1b00*/  BSYNC.RECONVERGENT B2 ;  /* 0x0000000000027941 */ /* 0x000fea0003800200 */
.L_x_27793:
[----:B------:R-:W-:Y:S01]  /*1b10*/  LOP3.LUT R70, R7, UR15, R9, 0x96, !PT ;  /* 0x0000000f07467c12 */ /* 0x000fe2000f8e9609 */
[----:B------:R-:W-:Y:S01]  /*1b20*/  IMAD.WIDE.U32 R90, R14, -0x326172a9, RZ ;  /* 0xcd9e8d570e5a7825 */ /* 0x000fe200078e00ff */
[----:B------:R-:W-:-:S03]  /*1b30*/  UIADD3 UR5, UPT, UPT, UR14, 0x3c6ef372, URZ ;  /* 0x3c6ef3720e057890 */ /* 0x000fc6000fffe0ff */
        /* <DEDUP_REMOVED lines=16> */
[----:B------:R-:W-:-:S04]  /*1c40*/  UIADD3 UR5, UPT, UPT, UR14, 0x1715609d, URZ ;  /* 0x1715609d0e057890 */ /* 0x000fc8000fffe0ff */
[----:B------:R-:W-:Y:S01]  /*1c50*/  LOP3.LUT R71, R90, UR27, R9, 0x96, !PT ;  /* 0x0000001b5a477c12 */ /* 0x000fe2000f8e9609 */
[----:B------:R-:W-:-:S05]  /*1c60*/  IMAD.WIDE.U32 R90, R91, -0x326172a9, RZ ;  /* 0xcd9e8d575b5a7825 */ /* 0x000fca00078e00ff */
[----:B------:R-:W-:Y:S01]  /*1c70*/  LOP3.LUT R91, R70, UR26, R91, 0x96, !PT ;  /* 0x0000001a465b7c12 */ /* 0x000fe2000f8e965b */
[----:B------:R-:W-:-:S05]  /*1c80*/  IMAD.WIDE.U32 R70, R71, -0x326172a9, RZ ;  /* 0xcd9e8d5747467825 */ /* 0x000fca00078e00ff */
[----:B------:R-:W-:Y:S01]  /*1c90*/  LOP3.LUT R9, R90, UR5, R71, 0x96, !PT ;  /* 0x000000055a097c12 */ /* 0x000fe2000f8e9647 */
[----:B------:R-:W-:Y:S01]  /*1ca0*/  IMAD.WIDE.U32 R90, R91, -0x2daee0ad, RZ ;  /* 0xd2511f535b5a7825 */ /* 0x000fe200078e00ff */
[----:B------:R-:W-:-:S04]  /*1cb0*/  UIADD3 UR5, UPT, UPT, UR15, 0x646e171e, URZ ;  /* 0x646e171e0f057890 */ /* 0x000fc8000fffe0ff */
        /* <DEDUP_REMOVED lines=9> */
[----:B------:R-:W-:-:S04]  /*1d50*/  UIADD3 UR5, UPT, UPT, UR14, -0xe443238, URZ ;  /* 0xf1bbcdc80e057890 */ /* 0x000fc8000fffe0ff */
[----:B------:R-:W-:Y:S01]  /*1d60*/  LOP3.LUT R91, R8, UR30, R91, 0x96, !PT ;  /* 0x0000001e085b7c12 */ /* 0x000fe2000f8e965b */
[----:B------:R-:W-:-:S05]  /*1d70*/  IMAD.WIDE.U32 R8, R9, -0x2daee0ad, RZ ;  /* 0xd2511f5309087825 */ /* 0x000fca00078e00ff */
[----:B------:R-:W-:Y:S01]  /*1d80*/  LOP3.LUT R71, R90, UR31, R9, 0x96, !PT ;  /* 0x0000001f5a477c12 */ /* 0x000fe2000f8e9609 */
[----:B------:R-:W-:-:S05]  /*1d90*/  IMAD.WIDE.U32 R90, R91, -0x326172a9, RZ ;  /* 0xcd9e8d575b5a7825 */ /* 0x000fca00078e00ff */
[----:B------:R-:W-:Y:S01]  /*1da0*/  LOP3.LUT R10, R70, UR5, R91, 0x96, !PT ;  /* 0x00000005460a7c12 */ /* 0x000fe2000f8e965b */
[----:B------:R-:W-:Y:S01]  /*1db0*/  IMAD.WIDE.U32 R70, R71, -0x326172a9, RZ ;  /* 0xcd9e8d5747467825 */ /* 0x000fe200078e00ff */
[----:B------:R-:W-:-:S03]  /*1dc0*/  UIADD3 UR5, UPT, UPT, UR15, -0x695add53, URZ ;  /* 0x96a522ad0f057890 */ /* 0x000fc6000fffe0ff */
[----:B------:R-:W-:Y:S01]  /*1dd0*/  IMAD.MOV.U32 R6, RZ, RZ, R70 ;  /* 0x000000ffff067224 */ /* 0x000fe200078e0046 */
[----:B------:R-:W-:Y:S01]  /*1de0*/  LOP3.LUT R9, R90, UR32, R71, 0x96, !PT ;  /* 0x000000205a097c12 */ /* 0x000fe2000f8e9647 */
[----:B------:R-:W-:-:S05]  /*1df0*/  IMAD.WIDE.U32 R70, R10, -0x2daee0ad, RZ ;  /* 0xd2511f530a467825 */ /* 0x000fca00078e00ff */
[----:B------:R-:W-:Y:S01]  /*1e00*/  LOP3.LUT R10, R8, UR5, R71, 0x96, !PT ;  /* 0x00000005080a7c12 */ /* 0x000fe2000f8e9647 */
[----:B------:R-:W-:Y:S01]  /*1e10*/  IMAD.MOV.U32 R71, RZ, RZ, R5 ;  /* 0x000000ffff477224 */ /* 0x000fe200078e0005 */
[----:B------:R-:W-:Y:S01]  /*1e20*/  MOV R69, R70 ;  /* 0x0000004600457202 */ /* 0x000fe20000000f00 */
[----:B------:R-:W-:-:S07]  /*1e30*/  IMAD.MOV.U32 R70, RZ, RZ, RZ ;  /* 0x000000ffff467224 */ /* 0x000fce00078e00ff */
.L_x_27791:
[----:B------:R-:W-:Y:S05]  /*1e40*/  BSYNC.RECONVERGENT B1 ;  /* 0x0000000000017941 */ /* 0x000fea0003800200 */
.L_x_27790:
[----:B------:R-:W-:Y:S01]  /*1e50*/  HFMA2 R8, -RZ, RZ, 0.1171875, 0 ;  /* 0x2f800000ff087431 */ /* 0x000fe200000001ff */
[----:B------:R-:W-:-:S05]  /*1e60*/  I2FP.F32.U32 R5, R71 ;  /* 0x0000004700057245 */ /* 0x000fca0000201000 */
[----:B------:R-:W-:-:S05]  /*1e70*/  FFMA.FTZ R5, R5, R8, 1.1641532182693481445e-10 ;  /* 0x2f00000005057423 */ /* 0x000fca0000010008 */
[----:B------:R-:W-:Y:S01]  /*1e80*/  FSETP.GTU.FTZ.AND P2, PT, R5, UR33, PT ;  /* 0x0000002105007c0b */ /* 0x000fe2000bf5c000 */
[----:B-----5:R-:W-:-:S04]  /*1e90*/  FMUL.FTZ R5, R24, UR17 ;  /* 0x0000001118057c20 */ /* 0x020fc80008410000 */
[----:B------:R-:W-:-:S05]  /*1ea0*/  FMUL.FTZ R5, R5, UR16 ;  /* 0x0000001005057c20 */ /* 0x000fca0008410000 */
[----:B------:R-:W-:-:S05]  /*1eb0*/  FSEL R5, R5, RZ, !P2 ;  /* 0x000000ff05057208 */ /* 0x000fca0005000000 */
[----:B------:R-:W-:Y:S01]  /*1ec0*/  FADD.FTZ R28, R28, R5 ;  /* 0x000000051c1c7221 */ /* 0x000fe20000010000 */
[----:B------:R-:W-:-:S04]  /*1ed0*/  SEL R5, RZ, 0x1, P2 ;  /* 0x00000001ff057807 */ /* 0x000fc80001000000 */
[----:B------:R-:W-:-:S07]  /*1ee0*/  PRMT R4, R5, 0x7610, R4 ;  /* 0x0000761005047816 */ /* 0x000fce0000000004 */
.L_x_27789:
        /* <DEDUP_REMOVED lines=19> */
.L_x_27798:
        /* <DEDUP_REMOVED lines=13> */
.L_x_27800:
[----:B------:R-:W-:Y:S05]  /*20f0*/  BSYNC.RECONVERGENT B2 ;  /* 0x0000000000027941 */ /* 0x000fea0003800200 */
.L_x_27799:
        /* <DEDUP_REMOVED lines=46> */
[----:B------:R-:W-:Y:S01]  /*23e0*/  IMAD.WIDE.U32 R70, R5, -0x2daee0ad, RZ ;  /* 0xd2511f5305467825 */ /* 0x000fe200078e00ff */
[----:B------:R-:W-:-:S03]  /*23f0*/  MOV R5, R69 ;  /* 0x0000004500057202 */ /* 0x000fc60000000f00 */
[----:B------:R-:W-:Y:S01]  /*2400*/  IMAD.MOV.U32 R90, RZ, RZ, R70 ;  /* 0x000000ffff5a7224 */ /* 0x000fe200078e0046 */
[----:B------:R-:W-:Y:S01]  /*2410*/  LOP3.LUT R10, R8, UR5, R71, 0x96, !PT ;  /* 0x00000005080a7c12 */ /* 0x000fe2000f8e9647 */
[----:B------:R-:W-:-:S07]  /*2420*/  IMAD.MOV.U32 R8, RZ, RZ, RZ ;  /* 0x000000ffff087224 */ /* 0x000fce00078e00ff */
.L_x_27797:
[----:B------:R-:W-:Y:S05]  /*2430*/  BSYNC.RECONVERGENT B1 ;  /* 0x0000000000017941 */ /* 0x000fea0003800200 */
.L_x_27796:
[----:B------:R-:W-:Y:S01]  /*2440*/  I2FP.F32.U32 R5, R5 ;  /* 0x0000000500057245 */ /* 0x000fe20000201000 */
[----:B------:R-:W-:-:S04]  /*2450*/  IMAD.MOV.U32 R69, RZ, RZ, 0x2f800000 ;  /* 0x2f800000ff457424 */ /* 0x000fc800078e00ff */
        /* <DEDUP_REMOVED lines=8> */
.L_x_27795:
        /* <DEDUP_REMOVED lines=19> */
.L_x_27804:
        /* <DEDUP_REMOVED lines=13> */
.L_x_27806:
[----:B------:R-:W-:Y:S05]  /*26e0*/  BSYNC.RECONVERGENT B2 ;  /* 0x0000000000027941 */ /* 0x000fea0003800200 */
.L_x_27805:
        /* <DEDUP_REMOVED lines=44> */
[----:B------:R-:W-:-:S04]  /*29b0*/  UIADD3 UR5, UPT, UPT, UR15, -0x695add53, URZ ;  /* 0x96a522ad0f057890 */ /* 0x000fc8000fffe0ff */
[----:B------:R-:W-:Y:S02]  /*29c0*/  LOP3.LUT R9, R92, UR32, R71, 0x96, !PT ;  /* 0x000000205c097c12 */ /* 0x000fe4000f8e9647 */
[----:B------:R-:W-:Y:S01]  /*29d0*/  MOV R6, R70 ;  /* 0x0000004600067202 */ /* 0x000fe20000000f00 */
[----:B------:R-:W-:-:S04]  /*29e0*/  IMAD.WIDE.U32 R70, R5, -0x2daee0ad, RZ ;  /* 0xd2511f5305467825 */ /* 0x000fc800078e00ff */
[----:B------:R-:W-:Y:S02]  /*29f0*/  IMAD.MOV.U32 R5, RZ, RZ, R70 ;  /* 0x000000ffff057224 */ /* 0x000fe400078e0046 */
[----:B------:R-:W-:Y:S01]  /*2a00*/  HFMA2 R70, -RZ, RZ, 0, 0 ;  /* 0x00000000ff467431 */ /* 0x000fe200000001ff */
[----:B------:R-:W-:-:S07]  /*2a10*/  LOP3.LUT R10, R8, UR5, R71, 0x96, !PT ;  /* 0x00000005080a7c12 */ /* 0x000fce000f8e9647 */
.L_x_27803:
[----:B------:R-:W-:Y:S05]  /*2a20*/  BSYNC.RECONVERGENT B1 ;  /* 0x0000000000017941 */ /* 0x000fea0003800200 */
.L_x_27802:
        /* <DEDUP_REMOVED lines=10> */
.L_x_27801:
        /* <DEDUP_REMOVED lines=19> */
.L_x_27810:
        /* <DEDUP_REMOVED lines=13> */
.L_x_27812:
[----:B------:R-:W-:Y:S05]  /*2cd0*/  BSYNC.RECONVERGENT B2 ;  /* 0x0000000000027941 */ /* 0x000fea0003800200 */
.L_x_27811:
        /* <DEDUP_REMOVED lines=51> */
.L_x_27809:
[----:B------:R-:W-:Y:S05]  /*3010*/  BSYNC.RECONVERGENT B1 ;  /* 0x0000000000017941 */ /* 0x000fea0003800200 */
.L_x_27808:
        /* <DEDUP_REMOVED lines=9> */
[----:B------:R-:W-:Y:S01]  /*30b0*/  PRMT R0, R5, 0x7610, R0 ;  /* 0x0000761005007816 */ /* 0x000fe20000000000 */
[----:B------:R-:W-:Y:S06]  /*30c0*/  BRA `(.L_x_27807) ;  /* 0x0000001400c07947 */ /* 0x000fec0003800000 */
.L_x_27788:
        /* <DEDUP_REMOVED lines=20> */
.L_x_27816:
        /* <DEDUP_REMOVED lines=13> */
.L_x_27818:
[----:B------:R-:W-:Y:S05]  /*32e0*/  BSYNC.RECONVERGENT B2 ;  /* 0x0000000000027941 */ /* 0x000fea0003800200 */
.L_x_27817:
        /* <DEDUP_REMOVED lines=46> */
[----:B------:R-:W-:-:S04]  /*35d0*/  IMAD.WIDE.U32 R28, R10, -0x2daee0ad, RZ ;  /* 0xd2511f530a1c7825 */ /* 0x000fc800078e00ff */
[----:B------:R-:W-:Y:S01]  /*35e0*/  IMAD.MOV.U32 R30, RZ, RZ, RZ ;  /* 0x000000ffff1e7224 */ /* 0x000fe200078e00ff */
[----:B------:R-:W-:Y:S01]  /*35f0*/  MOV R69, R28 ;  /* 0x0000001c00457202 */ /* 0x000fe20000000f00 */
[----:B------:R-:W-:Y:S01]  /*3600*/  IMAD.MOV.U32 R28, RZ, RZ, R5 ;  /* 0x000000ffff1c7224 */ /* 0x000fe200078e0005 */
[----:B------:R-:W-:-:S07]  /*3610*/  LOP3.LUT R10, R8, UR5, R29, 0x96, !PT ;  /* 0x00000005080a7c12 */ /* 0x000fce000f8e961d */
.L_x_27815:
[----:B------:R-:W-:Y:S05]  /*3620*/  BSYNC.RECONVERGENT B1 ;  /* 0x0000000000017941 */ /* 0x000fea0003800200 */
.L_x_27814:
[----:B------:R-:W-:Y:S01]  /*3630*/  HFMA2 R8, -RZ, RZ, 0.1171875, 0 ;  /* 0x2f800000ff087431 */ /* 0x000fe200000001ff */
[----:B------:R-:W-:Y:S01]  /*3640*/  I2FP.F32.U32 R5, R28 ;  /* 0x0000001c00057245 */ /* 0x000fe20000201000 */
[----:B-----5:R-:W-:-:S04]  /*3650*/  FMUL.FTZ R28, R24, UR17 ;  /* 0x00000011181c7c20 */ /* 0x020fc80008410000 */
[----:B------:R-:W-:Y:S01]  /*3660*/  FMUL.FTZ R28, R28, UR16 ;  /* 0x000000101c1c7c20 */ /* 0x000fe20008410000 */
[----:B------:R-:W-:-:S05]  /*3670*/  FFMA.FTZ R5, R5, R8, 1.1641532182693481445e-10 ;  /* 0x2f00000005057423 */ /* 0x000fca0000010008 */
[----:B------:R-:W-:-:S04]  /*3680*/  FSETP.GTU.FTZ.AND P1, PT, R5, UR33, PT ;  /* 0x0000002105007c0b */ /* 0x000fc8000bf3c000 */
[----:B------:R-:W-:Y:S02]  /*3690*/  SEL R5, RZ, 0x1, P1 ;  /* 0x00000001ff057807 */ /* 0x000fe40000800000 */
[----:B------:R-:W-:Y:S02]  /*36a0*/  FSEL R28, R28, RZ, !P1 ;  /* 0x000000ff1c1c7208 */ /* 0x000fe40004800000 */
[----:B------:R-:W-:-:S07]  /*36b0*/  PRMT R4, R5, 0x7610, R4 ;  /* 0x0000761005047816 */ /* 0x000fce0000000004 */
.L_x_27813:
        /* <DEDUP_REMOVED lines=16> */
.L_x_27822:
        /* <DEDUP_REMOVED lines=13> */
.L_x_27824:
[----:B------:R-:W-:Y:S05]  /*3890*/  BSYNC.RECONVERGENT B2 ;  /* 0x0000000000027941 */ /* 0x000fea0003800200 */
.L_x_27823:
        /* <DEDUP_REMOVED lines=47> */
[----:B------:R-:W-:Y:S01]  /*3b90*/  IMAD.MOV.U32 R5, RZ, RZ, R69 ;  /* 0x000000ffff057224 */ /* 0x000fe200078e0045 */
[----:B------:R-:W-:Y:S01]  /*3ba0*/  LOP3.LUT R10, R8, UR5, R31, 0x96, !PT ;  /* 0x00000005080a7c12 */ /* 0x000fe2000f8e961f */
[----:B------:R-:W-:Y:S01]  /*3bb0*/  IMAD.MOV.U32 R8, RZ, RZ, RZ ;  /* 0x000000ffff087224 */ /* 0x000fe200078e00ff */
[----:B------:R-:W-:-:S07]  /*3bc0*/  MOV R69, R30 ;  /* 0x0000001e00457202 */ /* 0x000fce0000000f00 */
.L_x_27821:
[----:B------:R-:W-:Y:S05]  /*3bd0*/  BSYNC.RECONVERGENT B1 ;  /* 0x0000000000017941 */ /* 0x000fea0003800200 */
.L_x_27820:
[----:B------:R-:W-:Y:S01]  /*3be0*/  I2FP.F32.U32 R5, R5 ;  /* 0x0000000500057245 */ /* 0x000fe20000201000 */
[----:B------:R-:W-:-:S04]  /*3bf0*/  IMAD.MOV.U32 R29, RZ, RZ, 0x2f800000 ;  /* 0x2f800000ff1d7424 */ /* 0x000fc800078e00ff */
[----:B------:R-:W-:Y:S01]  /*3c00*/  FFMA.FTZ R5, R5, R29, 1.1641532182693481445e-10 ;  /* 0x2f00000005057423 */ /* 0x000fe2000001001d */
[----:B-----5:R-:W-:-:S04]  /*3c10*/  FMUL.FTZ R29, R25, UR17 ;  /* 0x00000011191d7c20 */ /* 0x020fc80008410000 */
[----:B------:R-:W-:Y:S01]  /*3c20*/  FSETP.GTU.FTZ.AND P1, PT, R5, UR33, PT ;  /* 0x0000002105007c0b */ /* 0x000fe2000bf3c000 */
[----:B------:R-:W-:-:S03]  /*3c30*/  FMUL.FTZ R29, R29, UR16 ;  /* 0x000000101d1d7c20 */ /* 0x000fc60008410000 */
[----:B------:R-:W-:Y:S02]  /*3c40*/  SEL R5, RZ, 0x1, P1 ;  /* 0x00000001ff057807 */ /* 0x000fe40000800000 */
[----:B------:R-:W-:Y:S02]  /*3c50*/  FSEL R29, R29, RZ, !P1 ;  /* 0x000000ff1d1d7208 */ /* 0x000fe40004800000 */
[----:B------:R-:W-:-:S07]  /*3c60*/  PRMT R3, R5, 0x7610, R3 ;  /* 0x0000761005037816 */ /* 0x000fce0000000003 */
.L_x_27819:
        /* <DEDUP_REMOVED lines=16> */
.L_x_27828:
        /* <DEDUP_REMOVED lines=13> */
.L_x_27830:
[----:B------:R-:W-:Y:S05]  /*3e40*/  BSYNC.RECONVERGENT B2 ;  /* 0x0000000000027941 */ /* 0x000fea0003800200 */
.L_x_27829:
        /* <DEDUP_REMOVED lines=47> */
[----:B------:R-:W-:Y:S01]  /*4140*/  HFMA2 R5, -RZ, RZ, 0, 0 ;  /* 0x00000000ff057431 */ /* 0x000fe200000001ff */
[----:B------:R-:W-:Y:S01]  /*4150*/  LOP3.LUT R10, R8, UR5, R31, 0x96, !PT ;  /* 0x00000005080a7c12 */ /* 0x000fe2000f8e961f */
[----:B------:R-:W-:Y:S02]  /*4160*/  IMAD.MOV.U32 R31, RZ, RZ, R69 ;  /* 0x000000ffff1f7224 */ /* 0x000fe400078e0045 */
[----:B------:R-:W-:-:S07]  /*4170*/  IMAD.MOV.U32 R69, RZ, RZ, R30 ;  /* 0x000000ffff457224 */ /* 0x000fce00078e001e */
.L_x_27827:
[----:B------:R-:W-:Y:S05]  /*4180*/  BSYNC.RECONVERGENT B1 ;  /* 0x0000000000017941 */ /* 0x000fea0003800200 */
.L_x_27826:
        /* <DEDUP_REMOVED lines=9> */
.L_x_27825:
        /* <DEDUP_REMOVED lines=16> */
.L_x_27833:
        /* <DEDUP_REMOVED lines=13> */
.L_x_27835:
[----:B------:R-:W-:Y:S05]  /*43f0*/  BSYNC.RECONVERGENT B2 ;  /* 0x0000000000027941 */ /* 0x000fea0003800200 */
.L_x_27834:
        /* <DEDUP_REMOVED lines=50> */
[----:B------:R-:W-:-:S07]  /*4720*/  IMAD.MOV.U32 R8, RZ, RZ, RZ ;  /* 0x000000ffff087224 */ /* 0x000fce00078e00ff */
.L_x_27832:
[----:B------:R-:W-:Y:S05]  /*4730*/  BSYNC.RECONVERGENT B1 ;  /* 0x0000000000017941 */ /* 0x000fea0003800200 */
.L_x_27831:
[----:B------:R-:W-:Y:S01]  /*4740*/  I2FP.F32.U32 R5, R31 ;  /* 0x0000001f00057245 */ /* 0x000fe20000201000 */
[----:B------:R-:W-:-:S05]  /*4750*/  HFMA2 R31, -RZ, RZ, 0.1171875, 0 ;  /* 0x2f800000ff1f7431 */ /* 0x000fca00000001ff */
[----:B------:R-:W-:Y:S01]  /*4760*/  FFMA.FTZ R5, R5, R31, 1.1641532182693481445e-10 ;  /* 0x2f00000005057423 */ /* 0x000fe2000001001f */
[----:B-----5:R-:W-:-:S04]  /*4770*/  FMUL.FTZ R31, R27, UR17 ;  /* 0x000000111b1f7c20 */ /* 0x020fc80008410000 */
[----:B------:R-:W-:Y:S01]  /*4780*/  FSETP.GTU.FTZ.AND P1, PT, R5, UR33, PT ;  /* 0x0000002105007c0b */ /* 0x000fe2000bf3c000 */
[----:B------:R-:W-:-:S03]  /*4790*/  FMUL.FTZ R31, R31, UR16 ;  /* 0x000000101f1f7c20 */ /* 0x000fc60008410000 */
[----:B------:R-:W-:Y:S02]  /*47a0*/  SEL R5, RZ, 0x1, P1 ;  /* 0x00000001ff057807 */ /* 0x000fe40000800000 */
[----:B------:R-:W-:Y:S02]  /*47b0*/  FSEL R31, R31, RZ, !P1 ;  /* 0x000000ff1f1f7208 */ /* 0x000fe40004800000 */
[----:B------:R-:W-:-:S07]  /*47c0*/  PRMT R0, R5, 0x7610, R0 ;  /* 0x0000761005007816 */ /* 0x000fce0000000000 */
.L_x_27807:
[----:B------:R-:W0:Y:S01]  /*47d0*/  LDC.64 R70, c[0x0][0x3a8] ;  /* 0x0000ea00ff467b82 */ /* 0x000e220000000a00 */
[----:B------:R-:W-:Y:S02]  /*47e0*/  IMAD.MOV.U32 R5, RZ, RZ, R69 ;  /* 0x000000ffff057224 */ /* 0x000fe400078e0045 */
[----:B0-----:R-:W-:-:S05]  /*47f0*/  IMAD.WIDE.U32 R70, R68, 0x10, R70 ;  /* 0x0000001044467825 */ /* 0x001fca00078e0046 */
[----:B-----5:R0:W-:Y:S01]  /*4800*/  STG.E.128 desc[UR12][R70.64], R28 ;  /* 0x0000001c46007986 */ /* 0x0201e2000c101d0c */
[----:B------:R-:W-:Y:S05]  /*4810*/  BRA.U !UP2, `(.L_x_27836) ;  /* 0x000000010a2c7547 */ /* 0x000fea000b800000 */
[----:B------:R-:W-:Y:S01]  /*4820*/  IMAD.U32 R69, R2, 0x10000, RZ ;  /* 0x0001000002457824 */ /* 0x000fe200078e00ff */
[----:B0-----:R-:W-:-:S04]  /*4830*/  LOP3.LUT R70, R0, 0xffff, RZ, 0xc0, !PT ;  /* 0x0000ffff00467812 */ /* 0x001fc800078ec0ff */
[----:B------:R-:W-:-:S04]  /*4840*/  LOP3.LUT R69, R69, 0xff0000, RZ, 0xc0, !PT ;  /* 0x00ff000045457812 */ /* 0x000fc800078ec0ff */
[----:B------:R-:W-:Y:S02]  /*4850*/  LEA R69, R70, R69, 0x18 ;  /* 0x0000004546457211 */ /* 0x000fe400078ec0ff */
[----:B------:R-:W-:-:S05]  /*4860*/  LOP3.LUT R70, R3, 0xff, RZ, 0xc0, !PT ;  /* 0x000000ff03467812 */ /* 0x000fca00078ec0ff */
[----:B------:R-:W-:Y:S01]  /*4870*/  IMAD R69, R70, 0x100, R69 ;  /* 0x0000010046457824 */ /* 0x000fe200078e0245 */
[----:B------:R-:W-:-:S05]  /*4880*/  LOP3.LUT R70, R4, 0xff, RZ, 0xc0, !PT ;  /* 0x000000ff04467812 */ /* 0x000fca00078ec0ff */
[----:B------:R-:W-:Y:S02]  /*4890*/  IMAD.IADD R69, R69, 0x1, R70 ;  /* 0x0000000145457824 */ /* 0x000fe400078e0246 */
[----:B------:R-:W0:Y:S02]  /*48a0*/  LDC.64 R70, c[0x0][0x3b0] ;  /* 0x0000ec00ff467b82 */ /* 0x000e240000000a00 */
[----:B0-----:R-:W-:-:S05]  /*48b0*/  IMAD.WIDE.U32 R70, R15, 0x4, R70 ;  /* 0x000000040f467825 */ /* 0x001fca00078e0046 */
[----:B------:R1:W-:Y:S02]  /*48c0*/  STG.E desc[UR12][R70.64], R69 ;  /* 0x0000004546007986 */ /* 0x0003e4000c10190c */
.L_x_27836:
[----:B------:R-:W-:Y:S01]  /*48d0*/  IADD3 R68, PT, PT, R68, 0x80, RZ ;  /* 0x0000008044447810 */ /* 0x000fe20007ffe0ff */
[----:B------:R-:W-:-:S07]  /*48e0*/  VIADD R15, R15, 0x80 ;  /* 0x000000800f0f7836 */ /* 0x000fce0000000000 */
.L_x_27786:
[----:B------:R-:W-:Y:S05]  /*48f0*/  BSYNC.RECONVERGENT B0 ;  /* 0x0000000000007941 */ /* 0x000fea0003800200 */
.L_x_27785:
        /* <DEDUP_REMOVED lines=10> */
.L_x_27839:
[----:B------:R-:W-:Y:S05]  /*49a0*/  BRA.U !UP0, `(.L_x_27840) ;  /* 0x0000001908047547 */ /* 0x000fea000b800000 */
[----:B------:R-:W2:Y:S02]  /*49b0*/  LDC.64 R32, c[0x0][0x3a0] ;  /* 0x0000e800ff207b82 */ /* 0x000ea40000000a00 */
[----:B--2---:R-:W-:-:S06]  /*49c0*/  IMAD.WIDE.U32 R32, R68, 0x10, R32 ;  /* 0x0000001044207825 */ /* 0x004fcc00078e0020 */
[----:B------:R-:W5:Y:S01]  /*49d0*/  LDG.E.128 R32, desc[UR12][R32.64] ;  /* 0x0000000c20207981 */ /* 0x000f62000c1e1d00 */
[----:B------:R-:W-:-:S13]  /*49e0*/  ISETP.LT.AND P1, PT, RZ, UR37, PT ;  /* 0x00000025ff007c0c */ /* 0x000fda000bf21270 */
[----:B01----:R-:W-:Y:S01]  /*49f0*/  @!P1 IMAD.MOV.U32 R70, RZ, RZ, R8 ;  /* 0x000000ffff469224 */ /* 0x003fe200078e0008 */
        /* <DEDUP_REMOVED lines=18> */
.L_x_27844:
        /* <DEDUP_REMOVED lines=13> */
.L_x_27846:
[----:B------:R-:W-:Y:S05]  /*4bf0*/  BSYNC.RECONVERGENT B2 ;  /* 0x0000000000027941 */ /* 0x000fea0003800200 */
.L_x_27845:
        /* <DEDUP_REMOVED lines=51> */
.L_x_27843:
[----:B------:R-:W-:Y:S05]  /*4f30*/  BSYNC.RECONVERGENT B1 ;  /* 0x0000000000017941 */ /* 0x000fea0003800200 */
.L_x_27842:
        /* <DEDUP_REMOVED lines=10> */
.L_x_27841:
        /* <DEDUP_REMOVED lines=19> */
.L_x_27850:
        /* <DEDUP_REMOVED lines=13> */
.L_x_27852:
[----:B------:R-:W-:Y:S05]  /*51e0*/  BSYNC.RECONVERGENT B2 ;  /* 0x0000000000027941 */ /* 0x000fea0003800200 */
.L_x_27851:
        /* <DEDUP_REMOVED lines=51> */
.L_x_27849:
[----:B------:R-:W-:Y:S05]  /*5520*/  BSYNC.RECONVERGENT B1 ;  /* 0x0000000000017941 */ /* 0x000fea0003800200 */
.L_x_27848:
        /* <DEDUP_REMOVED lines=10> */
.L_x_27847:
        /* <DEDUP_REMOVED lines=19> */
.L_x_27856:
        /* <DEDUP_REMOVED lines=13> */
.L_x_27858:
[----:B------:R-:W-:Y:S05]  /*57d0*/  BSYNC.RECONVERGENT B2 ;  /* 0x0000000000027941 */ /* 0x000fea0003800200 */
.L_x_27857:
        /* <DEDUP_REMOVED lines=51> */
.L_x_27855:
[----:B------:R-:W-:Y:S05]  /*5b10*/  BSYNC.RECONVERGENT B1 ;  /* 0x0000000000017941 */ /* 0x000fea0003800200 */
.L_x_27854:
        /* <DEDUP_REMOVED lines=10> */
.L_x_27853:
        /* <DEDUP_REMOVED lines=19> */
.L_x_27862:
        /* <DEDUP_REMOVED lines=13> */
.L_x_27864:
[----:B------:R-:W-:Y:S05]  /*5dc0*/  BSYNC.RECONVERGENT B2 ;  /* 0x0000000000027941 */ /* 0x000fea0003800200 */
.L_x_27863:
        /* <DEDUP_REMOVED lines=51> */
.L_x_27861:
[----:B------:R-:W-:Y:S05]  /*6100*/  BSYNC.RECONVERGENT B1 ;  /* 0x0000000000017941 */ /* 0x000fea0003800200 */
.L_x_27860:
        /* <DEDUP_REMOVED lines=11> */
.L_x_27840:
[----:B------:R-:W-:Y:S01]  /*61c0*/  IMAD.MOV.U32 R34, RZ, RZ, R8 ;  /* 0x000000ffff227224 */ /* 0x000fe200078e0008 */
[----:B------:R-:W-:Y:S01]  /*61d0*/  MOV R32, RZ ;  /* 0x000000ff00207202 */ /* 0x000fe20000000f00 */
        /* <DEDUP_REMOVED lines=18> */
.L_x_27868:
        /* <DEDUP_REMOVED lines=13> */
.L_x_27870:
[----:B------:R-:W-:Y:S05]  /*63d0*/  BSYNC.RECONVERGENT B2 ;  /* 0x0000000000027941 */ /* 0x000fea0003800200 */
.L_x_27869:
        /* <DEDUP_REMOVED lines=51> */
.L_x_27867:
[----:B------:R-:W-:Y:S05]  /*6710*/  BSYNC.RECONVERGENT B1 ;  /* 0x0000000000017941 */ /* 0x000fea0003800200 */
.L_x_27866:
        /* <DEDUP_REMOVED lines=9> */
.L_x_27865:
        /* <DEDUP_REMOVED lines=16> */
.L_x_27874:
        /* <DEDUP_REMOVED lines=13> */
.L_x_27876:
[----:B------:R-:W-:Y:S05]  /*6980*/  BSYNC.RECONVERGENT B2 ;  /* 0x0000000000027941 */ /* 0x000fea0003800200 */
.L_x_27875:
[----:B------:R-:W-:Y:S01]  /*6990*/  LOP3.LUT R34, R7, UR15, R9, 0x96, !PT ;  /* 0x0000000f07227c12 */ /* 0x000fe2000f8e9609 */
[----:B0-----:R-:W-:Y:S01]  /*69a0*/  IMAD.WIDE.U32 R70, R14, -0x326172a9, RZ ;  /* 0xcd9e8d570e467825 */ /* 0x001fe200078e00ff */
        /* <DEDUP_REMOVED lines=49> */
.L_x_27873:
[----:B------:R-:W-:Y:S05]  /*6cc0*/  BSYNC.RECONVERGENT B1 ;  /* 0x0000000000017941 */ /* 0x000fea0003800200 */
.L_x_27872:
        /* <DEDUP_REMOVED lines=9> */
.L_x_27871:
        /* <DEDUP_REMOVED lines=16> */
.L_x_27880:
        /* <DEDUP_REMOVED lines=13> */
.L_x_27882:
[----:B------:R-:W-:Y:S05]  /*6f30*/  BSYNC.RECONVERGENT B2 ;  /* 0x0000000000027941 */ /* 0x000fea0003800200 */
.L_x_27881:
        /* <DEDUP_REMOVED lines=51> */
.L_x_27879:
[----:B------:R-:W-:Y:S05]  /*7270*/  BSYNC.RECONVERGENT B1 ;  /* 0x0000000000017941 */ /* 0x000fea0003800200 */
.L_x_27878:
        /* <DEDUP_REMOVED lines=9> */
.L_x_27877:
        /* <DEDUP_REMOVED lines=16> */
.L_x_27885:
        /* <DEDUP_REMOVED lines=13> */
.L_x_27887:
[----:B------:R-:W-:Y:S05]  /*74e0*/  BSYNC.RECONVERGENT B2 ;  /* 0x0000000000027941 */ /* 0x000fea0003800200 */
.L_x_27886:
[----:B0-----:R-:W-:Y:S01]  /*74f0*/  LOP3.LUT R70, R7, UR15, R9, 0x96, !PT ;  /* 0x0000000f07467c12 */ /* 0x001fe2000f8e9609 */
        /* <DEDUP_REMOVED lines=50> */
.L_x_27884:
[----:B------:R-:W-:Y:S05]  /*7820*/  BSYNC.RECONVERGENT B1 ;  /* 0x0000000000017941 */ /* 0x000fea0003800200 */
.L_x_27883:
        /* <DEDUP_REMOVED lines=9> */
.L_x_27859:
[----:B0-----:R-:W0:Y:S01]  /*78c0*/  LDC.64 R70, c[0x0][0x3a8] ;  /* 0x0000ea00ff467b82 */ /* 0x001e220000000a00 */
        /* <DEDUP_REMOVED lines=15> */
.L_x_27888:
[----:B------:R-:W-:Y:S01]  /*79c0*/  IADD3 R68, PT, PT, R68, 0x80, RZ ;  /* 0x0000008044447810 */ /* 0x000fe20007ffe0ff */
[----:B------:R-:W-:-:S07]  /*79d0*/  VIADD R15, R15, 0x80 ;  /* 0x000000800f0f7836 */ /* 0x000fce0000000000 */
.L_x_27838:
[----:B------:R-:W-:Y:S05]  /*79e0*/  BSYNC.RECONVERGENT B0 ;  /* 0x0000000000007941 */ /* 0x000fea0003800200 */
.L_x_27837:
        /* <DEDUP_REMOVED lines=10> */
.L_x_27891:
        /* <DEDUP_REMOVED lines=24> */
.L_x_27896:
        /* <DEDUP_REMOVED lines=13> */
.L_x_27898:
[----:B------:R-:W-:Y:S05]  /*7ce0*/  BSYNC.RECONVERGENT B2 ;  /* 0x0000000000027941 */ /* 0x000fea0003800200 */
.L_x_27897:
        /* <DEDUP_REMOVED lines=51> */
.L_x_27895:
[----:B------:R-:W-:Y:S05]  /*8020*/  BSYNC.RECONVERGENT B1 ;  /* 0x0000000000017941 */ /* 0x000fea0003800200 */
.L_x_27894:
        /* <DEDUP_REMOVED lines=10> */
.L_x_27893:
        /* <DEDUP_REMOVED lines=19> */
.L_x_27902:
        /* <DEDUP_REMOVED lines=13> */
.L_x_27904:
[----:B------:R-:W-:Y:S05]  /*82d0*/  BSYNC.RECONVERGENT B2 ;  /* 0x0000000000027941 */ /* 0x000fea0003800200 */
.L_x_27903:
        /* <DEDUP_REMOVED lines=51> */
.L_x_27901:
[----:B------:R-:W-:Y:S05]  /*8610*/  BSYNC.RECONVERGENT B1 ;  /* 0x0000000000017941 */ /* 0x000fea0003800200 */
.L_x_27900:
        /* <DEDUP_REMOVED lines=10> */
.L_x_27899:
        /* <DEDUP_REMOVED lines=19> */
.L_x_27908:
        /* <DEDUP_REMOVED lines=13> */
.L_x_27910:
[----:B------:R-:W-:Y:S05]  /*88c0*/  BSYNC.RECONVERGENT B2 ;  /* 0x0000000000027941 */ /* 0x000fea0003800200 */
.L_x_27909:
        /* <DEDUP_REMOVED lines=51> */
.L_x_27907:
[----:B------:R-:W-:Y:S05]  /*8c00*/  BSYNC.RECONVERGENT B1 ;  /* 0x0000000000017941 */ /* 0x000fea0003800200 */
.L_x_27906:
        /* <DEDUP_REMOVED lines=10> */
.L_x_27905:
        /* <DEDUP_REMOVED lines=19> */
.L_x_27914:
        /* <DEDUP_REMOVED lines=13> */
.L_x_27916:
[----:B------:R-:W-:Y:S05]  /*8eb0*/  BSYNC.RECONVERGENT B2 ;  /* 0x0000000000027941 */ /* 0x000fea0003800200 */
.L_x_27915:
        /* <DEDUP_REMOVED lines=51> */
.L_x_27913:
[----:B------:R-:W-:Y:S05]  /*91f0*/  BSYNC.RECONVERGENT B1 ;  /* 0x0000000000017941 */ /* 0x000fea0003800200 */
.L_x_27912:
        /* <DEDUP_REMOVED lines=11> */
.L_x_27892:
        /* <DEDUP_REMOVED lines=20> */
.L_x_27920:
        /* <DEDUP_REMOVED lines=13> */
.L_x_27922:
[----:B------:R-:W-:Y:S05]  /*94c0*/  BSYNC.RECONVERGENT B2 ;  /* 0x0000000000027941 */ /* 0x000fea0003800200 */
.L_x_27921:
        /* <DEDUP_REMOVED lines=51> */
.L_x_27919:
[----:B------:R-:W-:Y:S05]  /*9800*/  BSYNC.RECONVERGENT B1 ;  /* 0x0000000000017941 */ /* 0x000fea0003800200 */
.L_x_27918:
        /* <DEDUP_REMOVED lines=9> */
.L_x_27917:
        /* <DEDUP_REMOVED lines=16> */
.L_x_27926:
        /* <DEDUP_REMOVED lines=13> */
.L_x_27928:
[----:B------:R-:W-:Y:S05]  /*9a70*/  BSYNC.RECONVERGENT B2 ;  /* 0x0000000000027941 */ /* 0x000fea0003800200 */
.L_x_27927:
        /* <DEDUP_REMOVED lines=51> */
.L_x_27925:
[----:B------:R-:W-:Y:S05]  /*9db0*/  BSYNC.RECONVERGENT B1 ;  /* 0x0000000000017941 */ /* 0x000fea0003800200 */
.L_x_27924:
        /* <DEDUP_REMOVED lines=9> */
.L_x_27923:
        /* <DEDUP_REMOVED lines=16> */
.L_x_27932:
        /* <DEDUP_REMOVED lines=13> */
.L_x_27934:
[----:B------:R-:W-:Y:S05]  /*a020*/  BSYNC.RECONVERGENT B2 ;  /* 0x0000000000027941 */ /* 0x000fea0003800200 */
.L_x_27933:
        /* <DEDUP_REMOVED lines=51> */
.L_x_27931:
[----:B------:R-:W-:Y:S05]  /*a360*/  BSYNC.RECONVERGENT B1 ;  /* 0x0000000000017941 */ /* 0x000fea0003800200 */
.L_x_27930:
        /* <DEDUP_REMOVED lines=9> */
.L_x_27929:
        /* <DEDUP_REMOVED lines=16> */
.L_x_27937:
        /* <DEDUP_REMOVED lines=13> */
.L_x_27939:
[----:B------:R-:W-:Y:S05]  /*a5d0*/  BSYNC.RECONVERGENT B2 ;  /* 0x0000000000027941 */ /* 0x000fea0003800200 */
.L_x_27938:
        /* <DEDUP_REMOVED lines=51> */
.L_x_27936:
[----:B------:R-:W-:Y:S05]  /*a910*/  BSYNC.RECONVERGENT B1 ;  /* 0x0000000000017941 */ /* 0x000fea0003800200 */
.L_x_27935:
        /* <DEDUP_REMOVED lines=9> */
.L_x_27911:
        /* <DEDUP_REMOVED lines=16> */
.L_x_27940:
[----:B------:R-:W-:Y:S01]  /*aab0*/  IADD3 R68, PT, PT, R68, 0x80, RZ ;  /* 0x0000008044447810 */ /* 0x000fe20007ffe0ff */
[----:B------:R-:W-:-:S07]  /*aac0*/  VIADD R15, R15, 0x80 ;  /* 0x000000800f0f7836 */ /* 0x000fce0000000000 */
.L_x_27890:
[----:B------:R-:W-:Y:S05]  /*aad0*/  BSYNC.RECONVERGENT B0 ;  /* 0x0000000000007941 */ /* 0x000fea0003800200 */
.L_x_27889:
        /* <DEDUP_REMOVED lines=10> */
.L_x_27943:
        /* <DEDUP_REMOVED lines=24> */
.L_x_27948:
        /* <DEDUP_REMOVED lines=13> */
.L_x_27950:
[----:B------:R-:W-:Y:S05]  /*add0*/  BSYNC.RECONVERGENT B2 ;  /* 0x0000000000027941 */ /* 0x000fea0003800200 */
.L_x_27949:
        /* <DEDUP_REMOVED lines=51> */
.L_x_27947:
[----:B------:R-:W-:Y:S05]  /*b110*/  BSYNC.RECONVERGENT B1 ;  /* 0x0000000000017941 */ /* 0x000fea0003800200 */
.L_x_27946:
        /* <DEDUP_REMOVED lines=10> */
.L_x_27945:
        /* <DEDUP_REMOVED lines=19> */
.L_x_27954:
        /* <DEDUP_REMOVED lines=13> */
.L_x_27956:
[----:B------:R-:W-:Y:S05]  /*b3c0*/  BSYNC.RECONVERGENT B2 ;  /* 0x0000000000027941 */ /* 0x000fea0003800200 */
.L_x_27955:
        /* <DEDUP_REMOVED lines=51> */
.L_x_27953:
[----:B------:R-:W-:Y:S05]  /*b700*/  BSYNC.RECONVERGENT B1 ;  /* 0x0000000000017941 */ /* 0x000fea0003800200 */
.L_x_27952:
        /* <DEDUP_REMOVED lines=10> */
.L_x_27951:
        /* <DEDUP_REMOVED lines=19> */
.L_x_27960:
        /* <DEDUP_REMOVED lines=13> */
.L_x_27962:
[----:B------:R-:W-:Y:S05]  /*b9b0*/  BSYNC.RECONVERGENT B2 ;  /* 0x0000000000027941 */ /* 0x000fea0003800200 */
.L_x_27961:
        /* <DEDUP_REMOVED lines=51> */
.L_x_27959:
[----:B------:R-:W-:Y:S05]  /*bcf0*/  BSYNC.RECONVERGENT B1 ;  /* 0x0000000000017941 */ /* 0x000fea0003800200 */
.L_x_27958:
        /* <DEDUP_REMOVED lines=10> */
.L_x_27957:
        /* <DEDUP_REMOVED lines=19> */
.L_x_27966:
        /* <DEDUP_REMOVED lines=13> */
.L_x_27968:
[----:B------:R-:W-:Y:S05]  /*bfa0*/  BSYNC.RECONVERGENT B2 ;  /* 0x0000000000027941 */ /* 0x000fea0003800200 */
.L_x_27967:
        /* <DEDUP_REMOVED lines=51> */
.L_x_27965:
[----:B------:R-:W-:Y:S05]  /*c2e0*/  BSYNC.RECONVERGENT B1 ;  /* 0x0000000000017941 */ /* 0x000fea0003800200 */
.L_x_27964:
        /* <DEDUP_REMOVED lines=11> */
.L_x_27944:
        /* <DEDUP_REMOVED lines=20> */
.L_x_27972:
        /* <DEDUP_REMOVED lines=13> */
.L_x_27974:
[----:B------:R-:W-:Y:S05]  /*c5b0*/  BSYNC.RECONVERGENT B2 ;  /* 0x0000000000027941 */ /* 0x000fea0003800200 */
.L_x_27973:
        /* <DEDUP_REMOVED lines=51> */
.L_x_27971:
[----:B------:R-:W-:Y:S05]  /*c8f0*/  BSYNC.RECONVERGENT B1 ;  /* 0x0000000000017941 */ /* 0x000fea0003800200 */
.L_x_27970:
        /* <DEDUP_REMOVED lines=9> */
.L_x_27969:
        /* <DEDUP_REMOVED lines=16> */
.L_x_27978:
        /* <DEDUP_REMOVED lines=13> */
.L_x_27980:
[----:B------:R-:W-:Y:S05]  /*cb60*/  BSYNC.RECONVERGENT B2 ;  /* 0x0000000000027941 */ /* 0x000fea0003800200 */
.L_x_27979:
        /* <DEDUP_REMOVED lines=51> */
.L_x_27977:
[----:B------:R-:W-:Y:S05]  /*cea0*/  BSYNC.RECONVERGENT B1 ;  /* 0x0000000000017941 */ /* 0x000fea0003800200 */
.L_x_27976:
        /* <DEDUP_REMOVED lines=9> */
.L_x_27975:
        /* <DEDUP_REMOVED lines=16> */
.L_x_27984:
        /* <DEDUP_REMOVED lines=13> */
.L_x_27986:
[----:B------:R-:W-:Y:S05]  /*d110*/  BSYNC.RECONVERGENT B2 ;  /* 0x0000000000027941 */ /* 0x000fea0003800200 */
.L_x_27985:
        /* <DEDUP_REMOVED lines=51> */
.L_x_27983:
[----:B------:R-:W-:Y:S05]  /*d450*/  BSYNC.RECONVERGENT B1 ;  /* 0x0000000000017941 */ /* 0x000fea0003800200 */
.L_x_27982:
        /* <DEDUP_REMOVED lines=9> */
.L_x_27981:
        /* <DEDUP_REMOVED lines=16> */
.L_x_27989:
        /* <DEDUP_REMOVED lines=13> */
.L_x_27991:
[----:B------:R-:W-:Y:S05]  /*d6c0*/  BSYNC.RECONVERGENT B2 ;  /* 0x0000000000027941 */ /* 0x000fea0003800200 */
.L_x_27990:
        /* <DEDUP_REMOVED lines=51> */
.L_x_27988:
[----:B------:R-:W-:Y:S05]  /*da00*/  BSYNC.RECONVERGENT B1 ;  /* 0x0000000000017941 */ /* 0x000fea0003800200 */
.L_x_27987:
        /* <DEDUP_REMOVED lines=9> */
.L_x_27963:
        /* <DEDUP_REMOVED lines=16> */
.L_x_27992:
[----:B------:R-:W-:Y:S01]  /*dba0*/  IADD3 R68, PT, PT, R68, 0x80, RZ ;  /* 0x0000008044447810 */ /* 0x000fe20007ffe0ff */
[----:B------:R-:W-:-:S07]  /*dbb0*/  VIADD R15, R15, 0x80 ;  /* 0x000000800f0f7836 */ /* 0x000fce0000000000 */
.L_x_27942:
[----:B------:R-:W-:Y:S05]  /*dbc0*/  BSYNC.RECONVERGENT B0 ;  /* 0x0000000000007941 */ /* 0x000fea0003800200 */
.L_x_27941:
        /* <DEDUP_REMOVED lines=10> */
.L_x_27995:
        /* <DEDUP_REMOVED lines=24> */
.L_x_28000:
        /* <DEDUP_REMOVED lines=13> */
.L_x_28002:
[----:B------:R-:W-:Y:S05]  /*dec0*/  BSYNC.RECONVERGENT B2 ;  /* 0x0000000000027941 */ /* 0x000fea0003800200 */
.L_x_28001:
        /* <DEDUP_REMOVED lines=51> */
.L_x_27999:
[----:B------:R-:W-:Y:S05]  /*e200*/  BSYNC.RECONVERGENT B1 ;  /* 0x0000000000017941 */ /* 0x000fea0003800200 */
.L_x_27998:
        /* <DEDUP_REMOVED lines=10> */
.L_x_27997:
        /* <DEDUP_REMOVED lines=19> */
.L_x_28006:
        /* <DEDUP_REMOVED lines=13> */
.L_x_28008:
[----:B------:R-:W-:Y:S05]  /*e4b0*/  BSYNC.RECONVERGENT B2 ;  /* 0x0000000000027941 */ /* 0x000fea0003800200 */
.L_x_28007:
        /* <DEDUP_REMOVED lines=51> */
.L_x_28005:
[----:B------:R-:W-:Y:S05]  /*e7f0*/  BSYNC.RECONVERGENT B1 ;  /* 0x0000000000017941 */ /* 0x000fea0003800200 */
.L_x_28004:
        /* <DEDUP_REMOVED lines=10> */
.L_x_28003:
        /* <DEDUP_REMOVED lines=19> */
.L_x_28012:
        /* <DEDUP_REMOVED lines=13> */
.L_x_28014:
[----:B------:R-:W-:Y:S05]  /*eaa0*/  BSYNC.RECONVERGENT B2 ;  /* 0x0000000000027941 */ /* 0x000fea0003800200 */
.L_x_28013:
        /* <DEDUP_REMOVED lines=51> */
.L_x_28011:
[----:B------:R-:W-:Y:S05]  /*ede0*/  BSYNC.RECONVERGENT B1 ;  /* 0x0000000000017941 */ /* 0x000fea0003800200 */
.L_x_28010:
        /* <DEDUP_REMOVED lines=10> */
.L_x_28009:
        /* <DEDUP_REMOVED lines=19> */
.L_x_28018:
        /* <DEDUP_REMOVED lines=13> */
.L_x_28020:
[----:B------:R-:W-:Y:S05]  /*f090*/  BSYNC.RECONVERGENT B2 ;  /* 0x0000000000027941 */ /* 0x000fea0003800200 */
.L_x_28019:
        /* <DEDUP_REMOVED lines=51> */
.L_x_28017:
[----:B------:R-:W-:Y:S05]  /*f3d0*/  BSYNC.RECONVERGENT B1 ;  /* 0x0000000000017941 */ /* 0x000fea0003800200 */
.L_x_28016:
        /* <DEDUP_REMOVED lines=11> */
.L_x_27996:
        /* <DEDUP_REMOVED lines=20> */
.L_x_28024:
        /* <DEDUP_REMOVED lines=13> */
.L_x_28026:
[----:B------:R-:W-:Y:S05]  /*f6a0*/  BSYNC.RECONVERGENT B2 ;  /* 0x0000000000027941 */ /* 0x000fea0003800200 */
.L_x_28025:
        /* <DEDUP_REMOVED lines=51> */
.L_x_28023:
[----:B------:R-:W-:Y:S05]  /*f9e0*/  BSYNC.RECONVERGENT B1 ;  /* 0x0000000000017941 */ /* 0x000fea0003800200 */
.L_x_28022:
        /* <DEDUP_REMOVED lines=9> */
.L_x_28021:
        /* <DEDUP_REMOVED lines=16> */
.L_x_28030:
        /* <DEDUP_REMOVED lines=13> */
.L_x_28032:
[----:B------:R-:W-:Y:S05]  /*fc50*/  BSYNC.RECONVERGENT B2 ;  /* 0x0000000000027941 */ /* 0x000fea0003800200 */
.L_x_28031:
        /* <DEDUP_REMOVED lines=51> */
.L_x_28029:
[----:B------:R-:W-:Y:S05]  /*ff90*/  BSYNC.RECONVERGENT B1 ;  /* 0x0000000000017941 */ /* 0x000fea0003800200 */
.L_x_28028:
        /* <DEDUP_REMOVED lines=9> */
.L_x_28027:
        /* <DEDUP_REMOVED lines=16> */
.L_x_28036:
        /* <DEDUP_REMOVED lines=13> */
.L_x_28038:
[----:B------:R-:W-:Y:S05]  /*10200*/  BSYNC.RECONVERGENT B2 ;  /* 0x0000000000027941 */ /* 0x000fea0003800200 */
.L_x_28037:
        /* <DEDUP_REMOVED lines=51> */
.L_x_28035:
[----:B------:R-:W-:Y:S05]  /*10540*/  BSYNC.RECONVERGENT B1 ;  /* 0x0000000000017941 */ /* 0x000fea0003800200 */
.L_x_28034:
        /* <DEDUP_REMOVED lines=9> */
.L_x_28033:
        /* <DEDUP_REMOVED lines=16> */
.L_x_28041:
        /* <DEDUP_REMOVED lines=13> */
.L_x_28043:
[----:B------:R-:W-:Y:S05]  /*107b0*/  BSYNC.RECONVERGENT B2 ;  /* 0x0000000000027941 */ /* 0x000fea0003800200 */
.L_x_28042:
        /* <DEDUP_REMOVED lines=51> */
.L_x_28040:
[----:B------:R-:W-:Y:S05]  /*10af0*/  BSYNC.RECONVERGENT B1 ;  /* 0x0000000000017941 */ /* 0x000fea0003800200 */
.L_x_28039:
        /* <DEDUP_REMOVED lines=9> */
.L_x_28015:
        /* <DEDUP_REMOVED lines=16> */
.L_x_28044:
[----:B------:R-:W-:Y:S01]  /*10c90*/  IADD3 R68, PT, PT, R68, 0x80, RZ ;  /* 0x0000008044447810 */ /* 0x000fe20007ffe0ff */
[----:B------:R-:W-:-:S07]  /*10ca0*/  VIADD R15, R15, 0x80 ;  /* 0x000000800f0f7836 */ /* 0x000fce0000000000 */
.L_x_27994:
[----:B------:R-:W-:Y:S05]  /*10cb0*/  BSYNC.RECONVERGENT B0 ;  /* 0x0000000000007941 */ /* 0x000fea0003800200 */
.L_x_27993:
        /* <DEDUP_REMOVED lines=10> */
.L_x_28047:
        /* <DEDUP_REMOVED lines=24> */
.L_x_28052:
        /* <DEDUP_REMOVED lines=13> */
.L_x_28054:
[----:B------:R-:W-:Y:S05]  /*10fb0*/  BSYNC.RECONVERGENT B2 ;  /* 0x0000000000027941 */ /* 0x000fea0003800200 */
.L_x_28053:
        /* <DEDUP_REMOVED lines=51> */
.L_x_28051:
[----:B------:R-:W-:Y:S05]  /*112f0*/  BSYNC.RECONVERGENT B1 ;  /* 0x0000000000017941 */ /* 0x000fea0003800200 */
.L_x_28050:
[----:B------:R-:W-:Y:S01]  /*11300*/  HFMA2 R8, -RZ, RZ, 0.1171875, 0 ;  /* 0x2f800000ff087431 */ /* 0x000fe200000001ff */
[----:B------:R-:W-:-:S05]  /*11310*/  I2FP.F32.U32 R5, R71 ;  /* 0x0000004700057245 */ /* 0x000fca0000201000 */
[----:B------:R-:W-:Y:S01]  /*11320*/  FFMA.FTZ R5, R5, R8, 1.1641532182693481445e-10 ;  /* 0x2f00000005057423 */ /* 0x000fe20000010008 */
[----:B-----5:R-:W-:-:S04]  /*11330*/  FMUL.FTZ R8, R24, UR17 ;  /* 0x0000001118087c20 */ /* 0x020fc80008410000 */
[----:B------:R-:W-:Y:S01]  /*11340*/  FMUL.FTZ R8, R8, UR16 ;  /* 0x0000001008087c20 */ /* 0x000fe20008410000 */
[----:B------:R-:W-:-:S04]  /*11350*/  FSETP.GTU.FTZ.AND P2, PT, R5, UR33, PT ;  /* 0x0000002105007c0b */ /* 0x000fc8000bf5c000 */
[----:B------:R-:W-:Y:S02]  /*11360*/  FSEL R8, R8, RZ, !P2 ;  /* 0x000000ff08087208 */ /* 0x000fe40005000000 */
[----:B------:R-:W-:-:S03]  /*11370*/  SEL R5, RZ, 0x1, P2 ;  /* 0x00000001ff057807 */ /* 0x000fc60001000000 */
[----:B------:R-:W-:Y:S01]  /*11380*/  FADD.FTZ R48, R48, R8 ;  /* 0x0000000830307221 */ /* 0x000fe20000010000 */
[----:B------:R-:W-:-:S07]  /*11390*/  PRMT R4, R5, 0x7610, R4 ;  /* 0x0000761005047816 */ /* 0x000fce0000000004 */
.L_x_28049:
        /* <DEDUP_REMOVED lines=19> */
.L_x_28058:
        /* <DEDUP_REMOVED lines=13> */
.L_x_28060:
[----:B------:R-:W-:Y:S05]  /*115a0*/  BSYNC.RECONVERGENT B2 ;  /* 0x0000000000027941 */ /* 0x000fea0003800200 */
.L_x_28059:
        /* <DEDUP_REMOVED lines=51> */
.L_x_28057:
[----:B------:R-:W-:Y:S05]  /*118e0*/  BSYNC.RECONVERGENT B1 ;  /* 0x0000000000017941 */ /* 0x000fea0003800200 */
.L_x_28056:
[----:B------:R-:W-:Y:S01]  /*118f0*/  I2FP.F32.U32 R5, R5 ;  /* 0x0000000500057245 */ /* 0x000fe20000201000 */
[----:B------:R-:W-:-:S04]  /*11900*/  IMAD.MOV.U32 R69, RZ, RZ, 0x2f800000 ;  /* 0x2f800000ff457424 */ /* 0x000fc800078e00ff */
        /* <DEDUP_REMOVED lines=8> */
.L_x_28055:
        /* <DEDUP_REMOVED lines=19> */
.L_x_28064:
        /* <DEDUP_REMOVED lines=13> */
.L_x_28066:
[----:B------:R-:W-:Y:S05]  /*11b90*/  BSYNC.RECONVERGENT B2 ;  /* 0x0000000000027941 */ /* 0x000fea0003800200 */
.L_x_28065:
        /* <DEDUP_REMOVED lines=51> */
.L_x_28063:
[----:B------:R-:W-:Y:S05]  /*11ed0*/  BSYNC.RECONVERGENT B1 ;  /* 0x0000000000017941 */ /* 0x000fea0003800200 */
.L_x_28062:
        /* <DEDUP_REMOVED lines=10> */
.L_x_28061:
        /* <DEDUP_REMOVED lines=19> */
.L_x_28070:
        /* <DEDUP_REMOVED lines=13> */
.L_x_28072:
[----:B------:R-:W-:Y:S05]  /*12180*/  BSYNC.RECONVERGENT B2 ;  /* 0x0000000000027941 */ /* 0x000fea0003800200 */
.L_x_28071:
        /* <DEDUP_REMOVED lines=51> */
.L_x_28069:
[----:B------:R-:W-:Y:S05]  /*124c0*/  BSYNC.RECONVERGENT B1 ;  /* 0x0000000000017941 */ /* 0x000fea0003800200 */
.L_x_28068:
        /* <DEDUP_REMOVED lines=11> */
.L_x_28048:
        /* <DEDUP_REMOVED lines=20> */
.L_x_28076:
        /* <DEDUP_REMOVED lines=13> */
.L_x_28078:
[----:B------:R-:W-:Y:S05]  /*12790*/  BSYNC.RECONVERGENT B2 ;  /* 0x0000000000027941 */ /* 0x000fea0003800200 */
.L_x_28077:
        /* <DEDUP_REMOVED lines=51> */
.L_x_28075:
[----:B------:R-:W-:Y:S05]  /*12ad0*/  BSYNC.RECONVERGENT B1 ;  /* 0x0000000000017941 */ /* 0x000fea0003800200 */
.L_x_28074:
[----:B------:R-:W-:Y:S01]  /*12ae0*/  HFMA2 R8, -RZ, RZ, 0.1171875, 0 ;  /* 0x2f800000ff087431 */ /* 0x000fe200000001ff */
[----:B------:R-:W-:-:S05]  /*12af0*/  I2FP.F32.U32 R5, R48 ;  /* 0x0000003000057245 */ /* 0x000fca0000201000 */
[----:B------:R-:W-:-:S05]  /*12b00*/  FFMA.FTZ R5, R5, R8, 1.1641532182693481445e-10 ;  /* 0x2f00000005057423 */ /* 0x000fca0000010008 */
[----:B------:R-:W-:Y:S01]  /*12b10*/  FSETP.GTU.FTZ.AND P1, PT, R5, UR33, PT ;  /* 0x0000002105007c0b */ /* 0x000fe2000bf3c000 */
[----:B-----5:R-:W-:-:S04]  /*12b20*/  FMUL.FTZ R5, R24, UR17 ;  /* 0x0000001118057c20 */ /* 0x020fc80008410000 */
[----:B------:R-:W-:-:S05]  /*12b30*/  FMUL.FTZ R5, R5, UR16 ;  /* 0x0000001005057c20 */ /* 0x000fca0008410000 */
[----:B------:R-:W-:Y:S02]  /*12b40*/  FSEL R48, R5, RZ, !P1 ;  /* 0x000000ff05307208 */ /* 0x000fe40004800000 */
[----:B------:R-:W-:-:S04]  /*12b50*/  SEL R5, RZ, 0x1, P1 ;  /* 0x00000001ff057807 */ /* 0x000fc80000800000 */
[----:B------:R-:W-:-:S07]  /*12b60*/  PRMT R4, R5, 0x7610, R4 ;  /* 0x0000761005047816 */ /* 0x000fce0000000004 */
.L_x_28073:
        /* <DEDUP_REMOVED lines=16> */
.L_x_28082:
        /* <DEDUP_REMOVED lines=13> */
.L_x_28084:
[----:B------:R-:W-:Y:S05]  /*12d40*/  BSYNC.RECONVERGENT B2 ;  /* 0x0000000000027941 */ /* 0x000fea0003800200 */
.L_x_28083:
        /* <DEDUP_REMOVED lines=51> */
.L_x_28081:
[----:B------:R-:W-:Y:S05]  /*13080*/  BSYNC.RECONVERGENT B1 ;  /* 0x0000000000017941 */ /* 0x000fea0003800200 */
.L_x_28080:
[----:B------:R-:W-:Y:S01]  /*13090*/  I2FP.F32.U32 R5, R5 ;  /* 0x0000000500057245 */ /* 0x000fe20000201000 */
[----:B------:R-:W-:-:S04]  /*130a0*/  IMAD.MOV.U32 R49, RZ, RZ, 0x2f800000 ;  /* 0x2f800000ff317424 */ /* 0x000fc800078e00ff */
[----:B------:R-:W-:-:S05]  /*130b0*/  FFMA.FTZ R5, R5, R49, 1.1641532182693481445e-10 ;  /* 0x2f00000005057423 */ /* 0x000fca0000010031 */
[----:B------:R-:W-:Y:S01]  /*130c0*/  FSETP.GTU.FTZ.AND P1, PT, R5, UR33, PT ;  /* 0x0000002105007c0b */ /* 0x000fe2000bf3c000 */
[----:B-----5:R-:W-:-:S04]  /*130d0*/  FMUL.FTZ R5, R25, UR17 ;  /* 0x0000001119057c20 */ /* 0x020fc80008410000 */
[----:B------:R-:W-:-:S05]  /*130e0*/  FMUL.FTZ R5, R5, UR16 ;  /* 0x0000001005057c20 */ /* 0x000fca0008410000 */
[----:B------:R-:W-:Y:S02]  /*130f0*/  FSEL R49, R5, RZ, !P1 ;  /* 0x000000ff05317208 */ /* 0x000fe40004800000 */
[----:B------:R-:W-:-:S04]  /*13100*/  SEL R5, RZ, 0x1, P1 ;  /* 0x00000001ff057807 */ /* 0x000fc80000800000 */
[----:B------:R-:W-:-:S07]  /*13110*/  PRMT R3, R5, 0x7610, R3 ;  /* 0x0000761005037816 */ /* 0x000fce0000000003 */
.L_x_28079:
        /* <DEDUP_REMOVED lines=16> */
.L_x_28088:
        /* <DEDUP_REMOVED lines=13> */
.L_x_28090:
[----:B------:R-:W-:Y:S05]  /*132f0*/  BSYNC.RECONVERGENT B2 ;  /* 0x0000000000027941 */ /* 0x000fea0003800200 */
.L_x_28089:
        /* <DEDUP_REMOVED lines=47> */
[----:B------:R-:W-:Y:S01]  /*135f0*/  IMAD.MOV.U32 R5, RZ, RZ, RZ ;  /* 0x000000ffff057224 */ /* 0x000fe200078e00ff */
[----:B------:R-:W-:Y:S01]  /*13600*/  LOP3.LUT R10, R8, UR5, R51, 0x96, !PT ;  /* 0x00000005080a7c12 */ /* 0x000fe2000f8e9633 */
[----:B------:R-:W-:Y:S01]  /*13610*/  IMAD.MOV.U32 R51, RZ, RZ, R69 ;  /* 0x000000ffff337224 */ /* 0x000fe200078e0045 */
[----:B------:R-:W-:-:S07]  /*13620*/  MOV R69, R50 ;  /* 0x0000003200457202 */ /* 0x000fce0000000f00 */
.L_x_28087:
[----:B------:R-:W-:Y:S05]  /*13630*/  BSYNC.RECONVERGENT B1 ;  /* 0x0000000000017941 */ /* 0x000fea0003800200 */
.L_x_28086:
        /* <DEDUP_REMOVED lines=9> */
.L_x_28085:
        /* <DEDUP_REMOVED lines=16> */
.L_x_28093:
        /* <DEDUP_REMOVED lines=13> */
.L_x_28095:
[----:B------:R-:W-:Y:S05]  /*138a0*/  BSYNC.RECONVERGENT B2 ;  /* 0x0000000000027941 */ /* 0x000fea0003800200 */
.L_x_28094:
[----:B0-----:R-:W-:Y:S01]  /*138b0*/  LOP3.LUT R70, R7, UR15, R9, 0x96, !PT ;  /* 0x0000000f07467c12 */ /* 0x001fe2000f8e9609 */
        /* <DEDUP_REMOVED lines=46> */
[----:B------:R-:W-:-:S05]  /*13ba0*/  IMAD.WIDE.U32 R70, R5, -0x2daee0ad, RZ ;  /* 0xd2511f5305467825 */ /* 0x000fca00078e00ff */
[----:B------:R-:W-:Y:S01]  /*13bb0*/  LOP3.LUT R10, R8, UR5, R71, 0x96, !PT ;  /* 0x00000005080a7c12 */ /* 0x000fe2000f8e9647 */
[----:B------:R-:W-:Y:S01]  /*13bc0*/  IMAD.MOV.U32 R8, RZ, RZ, RZ ;  /* 0x000000ffff087224 */ /* 0x000fe200078e00ff */
[----:B------:R-:W-:-:S07]  /*13bd0*/  MOV R69, R70 ;  /* 0x0000004600457202 */ /* 0x000fce0000000f00 */
.L_x_28092:
[----:B------:R-:W-:Y:S05]  /*13be0*/  BSYNC.RECONVERGENT B1 ;  /* 0x0000000000017941 */ /* 0x000fea0003800200 */
.L_x_28091:
[----:B------:R-:W-:Y:S01]  /*13bf0*/  I2FP.F32.U32 R5, R51 ;  /* 0x0000003300057245 */ /* 0x000fe20000201000 */
[----:B------:R-:W-:-:S05]  /*13c00*/  HFMA2 R51, -RZ, RZ, 0.1171875, 0 ;  /* 0x2f800000ff337431 */ /* 0x000fca00000001ff */
[----:B------:R-:W-:-:S05]  /*13c10*/  FFMA.FTZ R5, R5, R51, 1.1641532182693481445e-10 ;  /* 0x2f00000005057423 */ /* 0x000fca0000010033 */
[----:B------:R-:W-:Y:S01]  /*13c20*/  FSETP.GTU.FTZ.AND P1, PT, R5, UR33, PT ;  /* 0x0000002105007c0b */ /* 0x000fe2000bf3c000 */
[----:B-----5:R-:W-:-:S04]  /*13c30*/  FMUL.FTZ R5, R27, UR17 ;  /* 0x000000111b057c20 */ /* 0x020fc80008410000 */
[----:B------:R-:W-:-:S05]  /*13c40*/  FMUL.FTZ R5, R5, UR16 ;  /* 0x0000001005057c20 */ /* 0x000fca0008410000 */
[----:B------:R-:W-:Y:S02]  /*13c50*/  FSEL R51, R5, RZ, !P1 ;  /* 0x000000ff05337208 */ /* 0x000fe40004800000 */
[----:B------:R-:W-:-:S04]  /*13c60*/  SEL R5, RZ, 0x1, P1 ;  /* 0x00000001ff057807 */ /* 0x000fc80000800000 */
[----:B------:R-:W-:-:S07]  /*13c70*/  PRMT R0, R5, 0x7610, R0 ;  /* 0x0000761005007816 */ /* 0x000fce0000000000 */
.L_x_28067:
[----:B0-----:R-:W0:Y:S01]  /*13c80*/  LDC.64 R70, c[0x0][0x3a8] ;  /* 0x0000ea00ff467b82 */ /* 0x001e220000000a00 */
[----:B------:R-:W-:Y:S02]  /*13c90*/  IMAD.MOV.U32 R5, RZ, RZ, R69 ;  /* 0x000000ffff057224 */ /* 0x000fe400078e0045 */
[----:B0-----:R-:W-:-:S05]  /*13ca0*/  IMAD.WIDE.U32 R70, R68, 0x10, R70 ;  /* 0x0000001044467825 */ /* 0x001fca00078e0046 */
[----:B-----5:R0:W-:Y:S01]  /*13cb0*/  STG.E.128 desc[UR12][R70.64], R48 ;  /* 0x0000003046007986 */ /* 0x0201e2000c101d0c */
[----:B------:R-:W-:Y:S05]  /*13cc0*/  BRA.U !UP2, `(.L_x_28096) ;  /* 0x000000010a2c7547 */ /* 0x000fea000b800000 */
[----:B------:R-:W-:Y:S02]  /*13cd0*/  SHF.L.U32 R69, R2, 0x10, RZ ;  /* 0x0000001002457819 */ /* 0x000fe400000006ff */
[----:B0-----:R-:W-:Y:S02]  /*13ce0*/  LOP3.LUT R70, R0, 0xffff, RZ, 0xc0, !PT ;  /* 0x0000ffff00467812 */ /* 0x001fe400078ec0ff */
[----:B------:R-:W-:-:S05]  /*13cf0*/  LOP3.LUT R69, R69, 0xff0000, RZ, 0xc0, !PT ;  /* 0x00ff000045457812 */ /* 0x000fca00078ec0ff */
[----:B------:R-:W-:Y:S01]  /*13d00*/  IMAD R69, R70, 0x1000000, R69 ;  /* 0x0100000046457824 */ /* 0x000fe200078e0245 */
[----:B------:R-:W-:-:S04]  /*13d10*/  LOP3.LUT R70, R3, 0xff, RZ, 0xc0, !PT ;  /* 0x000000ff03467812 */ /* 0x000fc800078ec0ff */
[----:B------:R-:W-:Y:S02]  /*13d20*/  LEA R69, R70, R69, 0x8 ;  /* 0x0000004546457211 */ /* 0x000fe400078e40ff */
[----:B------:R-:W-:-:S05]  /*13d30*/  LOP3.LUT R70, R4, 0xff, RZ, 0xc0, !PT ;  /* 0x000000ff04467812 */ /* 0x000fca00078ec0ff */
[----:B------:R-:W-:Y:S02]  /*13d40*/  IMAD.IADD R69, R69, 0x1, R70 ;  /* 0x0000000145457824 */ /* 0x000fe400078e0246 */
[----:B------:R-:W0:Y:S02]  /*13d50*/  LDC.64 R70, c[0x0][0x3b0] ;  /* 0x0000ec00ff467b82 */ /* 0x000e240000000a00 */
[----:B0-----:R-:W-:-:S05]  /*13d60*/  IMAD.WIDE.U32 R70, R15, 0x4, R70 ;  /* 0x000000040f467825 */ /* 0x001fca00078e0046 */
[----:B------:R1:W-:Y:S02]  /*13d70*/  STG.E desc[UR12][R70.64], R69 ;  /* 0x0000004546007986 */ /* 0x0003e4000c10190c */
.L_x_28096:
[----:B------:R-:W-:Y:S01]  /*13d80*/  IADD3 R68, PT, PT, R68, 0x80, RZ ;  /* 0x0000008044447810 */ /* 0x000fe20007ffe0ff */
[----:B------:R-:W-:-:S07]  /*13d90*/  VIADD R15, R15, 0x80 ;  /* 0x000000800f0f7836 */ /* 0x000fce0000000000 */
.L_x_28046:
[----:B------:R-:W-:Y:S05]  /*13da0*/  BSYNC.RECONVERGENT B0 ;  /* 0x0000000000007941 */ /* 0x000fea0003800200 */
.L_x_28045:
        /* <DEDUP_REMOVED lines=10> */
.L_x_28099:
[----:B------:R-:W-:Y:S05]  /*13e50*/  BRA.U !UP0, `(.L_x_28100) ;  /* 0x0000001908047547 */ /* 0x000fea000b800000 */
[----:B------:R-:W2:Y:S02]  /*13e60*/  LDC.64 R52, c[0x0][0x3a0] ;  /* 0x0000e800ff347b82 */ /* 0x000ea40000000a00 */
[----:B--2---:R-:W-:-:S06]  /*13e70*/  IMAD.WIDE.U32 R52, R68, 0x10, R52 ;  /* 0x0000001044347825 */ /* 0x004fcc00078e0034 */
[----:B------:R-:W5:Y:S01]  /*13e80*/  LDG.E.128 R52, desc[UR12][R52.64] ;  /* 0x0000000c34347981 */ /* 0x000f62000c1e1d00 */
[----:B------:R-:W-:-:S13]  /*13e90*/  ISETP.LT.AND P1, PT, RZ, UR37, PT ;  /* 0x00000025ff007c0c */ /* 0x000fda000bf21270 */
[----:B01----:R-:W-:Y:S01]  /*13ea0*/  @!P1 MOV R70, R8 ;  /* 0x0000000800469202 */ /* 0x003fe20000000f00 */
        /* <DEDUP_REMOVED lines=18> */
.L_x_28104:
        /* <DEDUP_REMOVED lines=13> */
.L_x_28106:
[----:B------:R-:W-:Y:S05]  /*140a0*/  BSYNC.RECONVERGENT B2 ;  /* 0x0000000000027941 */ /* 0x000fea0003800200 */
.L_x_28105:
        /* <DEDUP_REMOVED lines=47> */
[----:B------:R-:W-:Y:S01]  /*143a0*/  IMAD.MOV.U32 R69, RZ, RZ, R70 ;  /* 0x000000ffff457224 */ /* 0x000fe200078e0046 */
[----:B------:R-:W-:Y:S01]  /*143b0*/  LOP3.LUT R10, R8, UR5, R71, 0x96, !PT ;  /* 0x00000005080a7c12 */ /* 0x000fe2000f8e9647 */
[----:B------:R-:W-:Y:S01]  /*143c0*/  IMAD.MOV.U32 R70, RZ, RZ, RZ ;  /* 0x000000ffff467224 */ /* 0x000fe200078e00ff */
[----:B------:R-:W-:-:S07]  /*143d0*/  MOV R71, R5 ;  /* 0x0000000500477202 */ /* 0x000fce0000000f00 */
.L_x_28103:
[----:B------:R-:W-:Y:S05]  /*143e0*/  BSYNC.RECONVERGENT B1 ;  /* 0x0000000000017941 */ /* 0x000fea0003800200 */
.L_x_28102:
        /* <DEDUP_REMOVED lines=10> */
.L_x_28101:
        /* <DEDUP_REMOVED lines=19> */
.L_x_28110:
        /* <DEDUP_REMOVED lines=13> */
.L_x_28112:
[----:B------:R-:W-:Y:S05]  /*14690*/  BSYNC.RECONVERGENT B2 ;  /* 0x0000000000027941 */ /* 0x000fea0003800200 */
.L_x_28111:
        /* <DEDUP_REMOVED lines=49> */
[----:B------:R-:W-:Y:S01]  /*149b0*/  HFMA2 R8, -RZ, RZ, 0, 0 ;  /* 0x00000000ff087431 */ /* 0x000fe200000001ff */
[----:B------:R-:W-:-:S07]  /*149c0*/  MOV R92, R70 ;  /* 0x00000046005c7202 */ /* 0x000fce0000000f00 */
.L_x_28109:
[----:B------:R-:W-:Y:S05]  /*149d0*/  BSYNC.RECONVERGENT B1 ;  /* 0x0000000000017941 */ /* 0x000fea0003800200 */
.L_x_28108:
        /* <DEDUP_REMOVED lines=10> */
.L_x_28107:
        /* <DEDUP_REMOVED lines=19> */
.L_x_28116:
        /* <DEDUP_REMOVED lines=13> */
.L_x_28118:
[----:B------:R-:W-:Y:S05]  /*14c80*/  BSYNC.RECONVERGENT B2 ;  /* 0x0000000000027941 */ /* 0x000fea0003800200 */
.L_x_28117:
        /* <DEDUP_REMOVED lines=50> */
[----:B------:R-:W-:-:S07]  /*14fb0*/  IMAD.MOV.U32 R70, RZ, RZ, RZ ;  /* 0x000000ffff467224 */ /* 0x000fce00078e00ff */
.L_x_28115:
[----:B------:R-:W-:Y:S05]  /*14fc0*/  BSYNC.RECONVERGENT B1 ;  /* 0x0000000000017941 */ /* 0x000fea0003800200 */
.L_x_28114:
[----:B------:R-:W-:Y:S01]  /*14fd0*/  I2FP.F32.U32 R8, R69 ;  /* 0x0000004500087245 */ /* 0x000fe20000201000 */
[----:B------:R-:W-:-:S05]  /*14fe0*/  HFMA2 R69, -RZ, RZ, 0.1171875, 0 ;  /* 0x2f800000ff457431 */ /* 0x000fca00000001ff */
        /* <DEDUP_REMOVED lines=8> */
.L_x_28113:
        /* <DEDUP_REMOVED lines=19> */
.L_x_28122:
        /* <DEDUP_REMOVED lines=13> */
.L_x_28124:
[----:B------:R-:W-:Y:S05]  /*15270*/  BSYNC.RECONVERGENT B2 ;  /* 0x0000000000027941 */ /* 0x000fea0003800200 */
.L_x_28123:
        /* <DEDUP_REMOVED lines=48> */
[----:B------:R-:W-:Y:S01]  /*15580*/  HFMA2 R8, -RZ, RZ, 0, 0 ;  /* 0x00000000ff087431 */ /* 0x000fe200000001ff */
[----:B------:R-:W-:Y:S01]  /*15590*/  MOV R69, R70 ;  /* 0x0000004600457202 */ /* 0x000fe20000000f00 */
[----:B------:R-:W-:-:S07]  /*155a0*/  IMAD.MOV.U32 R71, RZ, RZ, R5 ;  /* 0x000000ffff477224 */ /* 0x000fce00078e0005 */
.L_x_28121:
[----:B------:R-:W-:Y:S05]  /*155b0*/  BSYNC.RECONVERGENT B1 ;  /* 0x0000000000017941 */ /* 0x000fea0003800200 */
.L_x_28120:
        /* <DEDUP_REMOVED lines=9> */
[----:B------:R-:W-:Y:S01]  /*15650*/  PRMT R0, R5, 0x7610, R0 ;  /* 0x0000761005007816 */ /* 0x000fe20000000000 */
[----:B------:R-:W-:Y:S06]  /*15660*/  BRA `(.L_x_28119) ;  /* 0x0000001400c07947 */ /* 0x000fec0003800000 */
.L_x_28100:
[----:B------:R-:W-:Y:S01]  /*15670*/  HFMA2 R52, -RZ, RZ, 0, 0 ;  /* 0x00000000ff347431 */ /* 0x000fe200000001ff */
[----:B------:R-:W-:Y:S01]  /*15680*/  MOV R54, R8 ;  /* 0x0000000800367202 */ /* 0x000fe20000000f00 */
        /* <DEDUP_REMOVED lines=18> */
.L_x_28128:
        /* <DEDUP_REMOVED lines=13> */
.L_x_28130:
[----:B------:R-:W-:Y:S05]  /*15880*/  BSYNC.RECONVERGENT B2 ;  /* 0x0000000000027941 */ /* 0x000fea0003800200 */
.L_x_28129:
        /* <DEDUP_REMOVED lines=47> */
[----:B------:R-:W-:Y:S01]  /*15b80*/  HFMA2 R54, -RZ, RZ, 0, 0 ;  /* 0x00000000ff367431 */ /* 0x000fe200000001ff */
[----:B------:R-:W-:Y:S01]  /*15b90*/  MOV R69, R52 ;  /* 0x0000003400457202 */ /* 0x000fe20000000f00 */
[----:B------:R-:W-:Y:S01]  /*15ba0*/  IMAD.MOV.U32 R52, RZ, RZ, R5 ;  /* 0x000000ffff347224 */ /* 0x000fe200078e0005 */
[----:B------:R-:W-:-:S07]  /*15bb0*/  LOP3.LUT R10, R8, UR5, R53, 0x96, !PT ;  /* 0x00000005080a7c12 */ /* 0x000fce000f8e9635 */
.L_x_28127:
[----:B------:R-:W-:Y:S05]  /*15bc0*/  BSYNC.RECONVERGENT B1 ;  /* 0x0000000000017941 */ /* 0x000fea0003800200 */
.L_x_28126:
[----:B------:R-:W-:Y:S01]  /*15bd0*/  I2FP.F32.U32 R5, R52 ;  /* 0x0000003400057245 */ /* 0x000fe20000201000 */
[----:B------:R-:W-:Y:S02]  /*15be0*/  IMAD.MOV.U32 R8, RZ, RZ, 0x2f800000 ;  /* 0x2f800000ff087424 */ /* 0x000fe400078e00ff */
[----:B-----5:R-:W-:Y:S02]  /*15bf0*/  FMUL.FTZ R52, R24, UR17 ;  /* 0x0000001118347c20 */ /* 0x020fe40008410000 */
[----:B------:R-:W-:Y:S02]  /*15c00*/  FFMA.FTZ R5, R5, R8, 1.1641532182693481445e-10 ;  /* 0x2f00000005057423 */ /* 0x000fe40000010008 */
[----:B------:R-:W-:-:S03]  /*15c10*/  FMUL.FTZ R52, R52, UR16 ;  /* 0x0000001034347c20 */ /* 0x000fc60008410000 */
[----:B------:R-:W-:-:S04]  /*15c20*/  FSETP.GTU.FTZ.AND P1, PT, R5, UR33, PT ;  /* 0x0000002105007c0b */ /* 0x000fc8000bf3c000 */
[----:B------:R-:W-:Y:S02]  /*15c30*/  SEL R5, RZ, 0x1, P1 ;  /* 0x00000001ff057807 */ /* 0x000fe40000800000 */
[----:B------:R-:W-:Y:S02]  /*15c40*/  FSEL R52, R52, RZ, !P1 ;  /* 0x000000ff34347208 */ /* 0x000fe40004800000 */
[----:B------:R-:W-:-:S07]  /*15c50*/  PRMT R4, R5, 0x7610, R4 ;  /* 0x0000761005047816 */ /* 0x000fce0000000004 */
.L_x_28125:
        /* <DEDUP_REMOVED lines=16> */
.L_x_28134:
        /* <DEDUP_REMOVED lines=13> */
.L_x_28136:
[----:B------:R-:W-:Y:S05]  /*15e30*/  BSYNC.RECONVERGENT B2 ;  /* 0x0000000000027941 */ /* 0x000fea0003800200 */
.L_x_28135:
        /* <DEDUP_REMOVED lines=50> */
[----:B------:R-:W-:-:S07]  /*16160*/  HFMA2 R8, -RZ, RZ, 0, 0 ;  /* 0x00000000ff087431 */ /* 0x000fce00000001ff */
.L_x_28133:
[----:B------:R-:W-:Y:S05]  /*16170*/  BSYNC.RECONVERGENT B1 ;  /* 0x0000000000017941 */ /* 0x000fea0003800200 */
.L_x_28132:
        /* <DEDUP_REMOVED lines=9> */
.L_x_28131:
        /* <DEDUP_REMOVED lines=16> */
.L_x_28140:
        /* <DEDUP_REMOVED lines=13> */
.L_x_28142:
[----:B------:R-:W-:Y:S05]  /*163e0*/  BSYNC.RECONVERGENT B2 ;  /* 0x0000000000027941 */ /* 0x000fea0003800200 */
.L_x_28141:
        /* <DEDUP_REMOVED lines=48> */
[----:B------:R-:W-:Y:S02]  /*166f0*/  LOP3.LUT R10, R8, UR5, R55, 0x96, !PT ;  /* 0x00000005080a7c12 */ /* 0x000fe4000f8e9637 */
[----:B------:R-:W-:Y:S01]  /*16700*/  MOV R55, R69 ;  /* 0x0000004500377202 */ /* 0x000fe20000000f00 */
[----:B------:R-:W-:-:S07]  /*16710*/  IMAD.MOV.U32 R69, RZ, RZ, R54 ;  /* 0x000000ffff457224 */ /* 0x000fce00078e0036 */
.L_x_28139:
[----:B------:R-:W-:Y:S05]  /*16720*/  BSYNC.RECONVERGENT B1 ;  /* 0x0000000000017941 */ /* 0x000fea0003800200 */
.L_x_28138:
        /* <DEDUP_REMOVED lines=9> */
.L_x_28137:
        /* <DEDUP_REMOVED lines=16> */
.L_x_28145:
        /* <DEDUP_REMOVED lines=13> */
.L_x_28147:
[----:B------:R-:W-:Y:S05]  /*16990*/  BSYNC.RECONVERGENT B2 ;  /* 0x0000000000027941 */ /* 0x000fea0003800200 */
.L_x_28146:
        /* <DEDUP_REMOVED lines=50> */
[----:B------:R-:W-:-:S07]  /*16cc0*/  HFMA2 R8, -RZ, RZ, 0, 0 ;  /* 0x00000000ff087431 */ /* 0x000fce00000001ff */
.L_x_28144:
[----:B------:R-:W-:Y:S05]  /*16cd0*/  BSYNC.RECONVERGENT B1 ;  /* 0x0000000000017941 */ /* 0x000fea0003800200 */
.L_x_28143:
        /* <DEDUP_REMOVED lines=9> */
.L_x_28119:
[----:B0-----:R-:W0:Y:S01]  /*16d70*/  LDC.64 R70, c[0x0][0x3a8] ;  /* 0x0000ea00ff467b82 */ /* 0x001e220000000a00 */
[----:B------:R-:W-:Y:S01]  /*16d80*/  MOV R5, R69 ;  /* 0x0000004500057202 */ /* 0x000fe20000000f00 */
        /* <DEDUP_REMOVED lines=9> */
[----:B------:R-:W-:-:S04]  /*16e20*/  LOP3.LUT R70, R4, 0xff, RZ, 0xc0, !PT ;  /* 0x000000ff04467812 */ /* 0x000fc800078ec0ff */
[----:B------:R-:W-:Y:S02]  /*16e30*/  IADD3 R69, PT, PT, R69, R70, RZ ;  /* 0x0000004645457210 */ /* 0x000fe40007ffe0ff */
[----:B------:R-:W0:Y:S02]  /*16e40*/  LDC.64 R70, c[0x0][0x3b0] ;  /* 0x0000ec00ff467b82 */ /* 0x000e240000000a00 */
[----:B0-----:R-:W-:-:S05]  /*16e50*/  IMAD.WIDE.U32 R70, R15, 0x4, R70 ;  /* 0x000000040f467825 */ /* 0x001fca00078e0046 */
[----:B------:R1:W-:Y:S02]  /*16e60*/  STG.E desc[UR12][R70.64], R69 ;  /* 0x0000004546007986 */ /* 0x0003e4000c10190c */
.L_x_28148:
[----:B------:R-:W-:Y:S01]  /*16e70*/  VIADD R68, R68, 0x80 ;  /* 0x0000008044447836 */ /* 0x000fe20000000000 */
[----:B------:R-:W-:-:S07]  /*16e80*/  IADD3 R15, PT, PT, R15, 0x80, RZ ;  /* 0x000000800f0f7810 */ /* 0x000fce0007ffe0ff */
.L_x_28098:
[----:B------:R-:W-:Y:S05]  /*16e90*/  BSYNC.RECONVERGENT B0 ;  /* 0x0000000000007941 */ /* 0x000fea0003800200 */
.L_x_28097:
        /* <DEDUP_REMOVED lines=9> */
.L_x_28151:
        /* <DEDUP_REMOVED lines=24> */
.L_x_28156:
        /* <DEDUP_REMOVED lines=13> */
.L_x_28158:
[----:B------:R-:W-:Y:S05]  /*17180*/  BSYNC.RECONVERGENT B2 ;  /* 0x0000000000027941 */ /* 0x000fea0003800200 */
.L_x_28157:
        /* <DEDUP_REMOVED lines=46> */
[----:B------:R-:W-:-:S03]  /*17470*/  IMAD.WIDE.U32 R70, R10, -0x2daee0ad, RZ ;  /* 0xd2511f530a467825 */ /* 0x000fc600078e00ff */
[----:B------:R-:W-:Y:S01]  /*17480*/  MOV R69, R70 ;  /* 0x0000004600457202 */ /* 0x000fe20000000f00 */
[----:B------:R-:W-:Y:S01]  /*17490*/  HFMA2 R70, -RZ, RZ, 0, 0 ;  /* 0x00000000ff467431 */ /* 0x000fe200000001ff */
[----:B------:R-:W-:Y:S01]  /*174a0*/  LOP3.LUT R10, R8, UR5, R71, 0x96, !PT ;  /* 0x00000005080a7c12 */ /* 0x000fe2000f8e9647 */
[----:B------:R-:W-:-:S07]  /*174b0*/  IMAD.MOV.U32 R71, RZ, RZ, R5 ;  /* 0x000000ffff477224 */ /* 0x000fce00078e0005 */
.L_x_28155:
[----:B------:R-:W-:Y:S05]  /*174c0*/  BSYNC.RECONVERGENT B1 ;  /* 0x0000000000017941 */ /* 0x000fea0003800200 */
.L_x_28154:
        /* <DEDUP_REMOVED lines=10> */
.L_x_28153:
        /* <DEDUP_REMOVED lines=19> */
.L_x_28162:
        /* <DEDUP_REMOVED lines=13> */
.L_x_28164:
[----:B------:R-:W-:Y:S05]  /*17770*/  BSYNC.RECONVERGENT B2 ;  /* 0x0000000000027941 */ /* 0x000fea0003800200 */
.L_x_28163:
        /* <DEDUP_REMOVED lines=46> */
[----:B------:R-:W-:Y:S01]  /*17a60*/  IMAD.WIDE.U32 R70, R5, -0x2daee0ad, RZ ;  /* 0xd2511f5305467825 */ /* 0x000fe200078e00ff */
[----:B------:R-:W-:-:S03]  /*17a70*/  MOV R5, R69 ;  /* 0x0000004500057202 */ /* 0x000fc60000000f00 */
[----:B------:R-:W-:Y:S01]  /*17a80*/  IMAD.MOV.U32 R92, RZ, RZ, R70 ;  /* 0x000000ffff5c7224 */ /* 0x000fe200078e0046 */
[----:B------:R-:W-:Y:S01]  /*17a90*/  LOP3.LUT R10, R8, UR5, R71, 0x96, !PT ;  /* 0x00000005080a7c12 */ /* 0x000fe2000f8e9647 */
[----:B------:R-:W-:-:S07]  /*17aa0*/  IMAD.MOV.U32 R8, RZ, RZ, RZ ;  /* 0x000000ffff087224 */ /* 0x000fce00078e00ff */
.L_x_28161:
[----:B------:R-:W-:Y:S05]  /*17ab0*/  BSYNC.RECONVERGENT B1 ;  /* 0x0000000000017941 */ /* 0x000fea0003800200 */
.L_x_28160:
        /* <DEDUP_REMOVED lines=10> */
.L_x_28159:
        /* <DEDUP_REMOVED lines=19> */
.L_x_28168:
        /* <DEDUP_REMOVED lines=13> */
.L_x_28170:
[----:B------:R-:W-:Y:S05]  /*17d60*/  BSYNC.RECONVERGENT B2 ;  /* 0x0000000000027941 */ /* 0x000fea0003800200 */
.L_x_28169:
        /* <DEDUP_REMOVED lines=50> */
[----:B------:R-:W-:-:S07]  /*18090*/  LOP3.LUT R10, R8, UR5, R71, 0x96, !PT ;  /* 0x00000005080a7c12 */ /* 0x000fce000f8e9647 */
.L_x_28167:
[----:B------:R-:W-:Y:S05]  /*180a0*/  BSYNC.RECONVERGENT B1 ;  /* 0x0000000000017941 */ /* 0x000fea0003800200 */
.L_x_28166:
        /* <DEDUP_REMOVED lines=10> */
.L_x_28165:
        /* <DEDUP_REMOVED lines=19> */
.L_x_28174:
        /* <DEDUP_REMOVED lines=13> */
.L_x_28176:
[----:B------:R-:W-:Y:S05]  /*18350*/  BSYNC.RECONVERGENT B2 ;  /* 0x0000000000027941 */ /* 0x000fea0003800200 */
.L_x_28175:
        /* <DEDUP_REMOVED lines=51> */
.L_x_28173:
[----:B------:R-:W-:Y:S05]  /*18690*/  BSYNC.RECONVERGENT B1 ;  /* 0x0000000000017941 */ /* 0x000fea0003800200 */
.L_x_28172:
        /* <DEDUP_REMOVED lines=11> */
.L_x_28152:
[----:B------:R-:W-:Y:S01]  /*18750*/  IMAD.MOV.U32 R58, RZ, RZ, R8 ;  /* 0x000000ffff3a7224 */ /* 0x000fe200078e0008 */
[----:B-1----:R-:W-:Y:S01]  /*18760*/  MOV R69, R5 ;  /* 0x0000000500457202 */ /* 0x002fe20000000f00 */
        /* <DEDUP_REMOVED lines=18> */
.L_x_28180:
        /* <DEDUP_REMOVED lines=13> */
.L_x_28182:
[----:B------:R-:W-:Y:S05]  /*18960*/  BSYNC.RECONVERGENT B2 ;  /* 0x0000000000027941 */ /* 0x000fea0003800200 */
.L_x_28181:
        /* <DEDUP_REMOVED lines=44> */
[----:B------:R-:W-:Y:S01]  /*18c30*/  LOP3.LUT R9, R58, UR32, R57, 0x96, !PT ;  /* 0x000000203a097c12 */ /* 0x000fe2000f8e9639 */
[----:B------:R-:W-:Y:S01]  /*18c40*/  IMAD.MOV.U32 R58, RZ, RZ, RZ ;  /* 0x000000ffff3a7224 */ /* 0x000fe200078e00ff */
[----:B------:R-:W-:Y:S01]  /*18c50*/  MOV R6, R56 ;  /* 0x0000003800067202 */ /* 0x000fe20000000f00 */
[----:B------:R-:W-:-:S04]  /*18c60*/  IMAD.WIDE.U32 R56, R10, -0x2daee0ad, RZ ;  /* 0xd2511f530a387825 */ /* 0x000fc800078e00ff */
[----:B------:R-:W-:Y:S01]  /*18c70*/  IMAD.MOV.U32 R69, RZ, RZ, R56 ;  /* 0x000000ffff457224 */ /* 0x000fe200078e0038 */
[----:B------:R-:W-:Y:S02]  /*18c80*/  LOP3.LUT R10, R8, UR5, R57, 0x96, !PT ;  /* 0x00000005080a7c12 */ /* 0x000fe4000f8e9639 */
[----:B------:R-:W-:-:S07]  /*18c90*/  MOV R56, R5 ;  /* 0x0000000500387202 */ /* 0x000fce0000000f00 */
.L_x_28179:
[----:B------:R-:W-:Y:S05]  /*18ca0*/  BSYNC.RECONVERGENT B1 ;  /* 0x0000000000017941 */ /* 0x000fea0003800200 */
.L_x_28178:
        /* <DEDUP_REMOVED lines=9> */
.L_x_28177:
        /* <DEDUP_REMOVED lines=16> */
.L_x_28186:
        /* <DEDUP_REMOVED lines=13> */
.L_x_28188:
[----:B------:R-:W-:Y:S05]  /*18f10*/  BSYNC.RECONVERGENT B2 ;  /* 0x0000000000027941 */ /* 0x000fea0003800200 */
.L_x_28187:
        /* <DEDUP_REMOVED lines=51> */
.L_x_28185:
[----:B------:R-:W-:Y:S05]  /*19250*/  BSYNC.RECONVERGENT B1 ;  /* 0x0000000000017941 */ /* 0x000fea0003800200 */
.L_x_28184:
[----:B------:R-:W-:Y:S01]  /*19260*/  HFMA2 R57, -RZ, RZ, 0.1171875, 0 ;  /* 0x2f800000ff397431 */ /* 0x000fe200000001ff */
[----:B------:R-:W-:-:S05]  /*19270*/  I2FP.F32.U32 R5, R5 ;  /* 0x0000000500057245 */ /* 0x000fca0000201000 */
[----:B------:R-:W-:Y:S01]  /*19280*/  FFMA.FTZ R5, R5, R57, 1.1641532182693481445e-10 ;  /* 0x2f00000005057423 */ /* 0x000fe20000010039 */
[----:B-----5:R-:W-:-:S04]  /*19290*/  FMUL.FTZ R57, R25, UR17 ;  /* 0x0000001119397c20 */ /* 0x020fc80008410000 */
[----:B------:R-:W-:Y:S01]  /*192a0*/  FSETP.GTU.FTZ.AND P2, PT, R5, UR33, PT ;  /* 0x0000002105007c0b */ /* 0x000fe2000bf5c000 */
[----:B------:R-:W-:-:S03]  /*192b0*/  FMUL.FTZ R57, R57, UR16 ;  /* 0x0000001039397c20 */ /* 0x000fc60008410000 */
[----:B------:R-:W-:Y:S02]  /*192c0*/  SEL R5, RZ, 0x1, P2 ;  /* 0x00000001ff057807 */ /* 0x000fe40001000000 */
[----:B------:R-:W-:Y:S02]  /*192d0*/  FSEL R57, R57, RZ, !P2 ;  /* 0x000000ff39397208 */ /* 0x000fe40005000000 */
[----:B------:R-:W-:-:S07]  /*192e0*/  PRMT R3, R5, 0x7610, R3 ;  /* 0x0000761005037816 */ /* 0x000fce0000000003 */
.L_x_28183:
        /* <DEDUP_REMOVED lines=16> */
.L_x_28192:
        /* <DEDUP_REMOVED lines=13> */
.L_x_28194:
[----:B------:R-:W-:Y:S05]  /*194c0*/  BSYNC.RECONVERGENT B2 ;  /* 0x0000000000027941 */ /* 0x000fea0003800200 */
.L_x_28193:
        /* <DEDUP_REMOVED lines=51> */
.L_x_28191:
[----:B------:R-:W-:Y:S05]  /*19800*/  BSYNC.RECONVERGENT B1 ;  /* 0x0000000000017941 */ /* 0x000fea0003800200 */
.L_x_28190:
        /* <DEDUP_REMOVED lines=9> */
.L_x_28189:
        /* <DEDUP_REMOVED lines=16> */
.L_x_28197:
        /* <DEDUP_REMOVED lines=13> */
.L_x_28199:
[----:B------:R-:W-:Y:S05]  /*19a70*/  BSYNC.RECONVERGENT B2 ;  /* 0x0000000000027941 */ /* 0x000fea0003800200 */
.L_x_28198:
        /* <DEDUP_REMOVED lines=51> */
.L_x_28196:
[----:B------:R-:W-:Y:S05]  /*19db0*/  BSYNC.RECONVERGENT B1 ;  /* 0x0000000000017941 */ /* 0x000fea0003800200 */
.L_x_28195:
        /* <DEDUP_REMOVED lines=9> */
.L_x_28171:
        /* <DEDUP_REMOVED lines=16> */
.L_x_28200:
[----:B------:R-:W-:Y:S01]  /*19f50*/  IADD3 R68, PT, PT, R68, 0x80, RZ ;  /* 0x0000008044447810 */ /* 0x000fe20007ffe0ff */
[----:B------:R-:W-:-:S07]  /*19f60*/  VIADD R15, R15, 0x80 ;  /* 0x000000800f0f7836 */ /* 0x000fce0000000000 */
.L_x_28150:
[----:B------:R-:W-:Y:S05]  /*19f70*/  BSYNC.RECONVERGENT B0 ;  /* 0x0000000000007941 */ /* 0x000fea0003800200 */
.L_x_28149:
        /* <DEDUP_REMOVED lines=9> */
.L_x_28203:
        /* <DEDUP_REMOVED lines=24> */
.L_x_28208:
        /* <DEDUP_REMOVED lines=13> */
.L_x_28210:
[----:B------:R-:W-:Y:S05]  /*1a260*/  BSYNC.RECONVERGENT B2 ;  /* 0x0000000000027941 */ /* 0x000fea0003800200 */
.L_x_28209:
        /* <DEDUP_REMOVED lines=51> */
.L_x_28207:
[----:B------:R-:W-:Y:S05]  /*1a5a0*/  BSYNC.RECONVERGENT B1 ;  /* 0x0000000000017941 */ /* 0x000fea0003800200 */
.L_x_28206:
        /* <DEDUP_REMOVED lines=10> */
.L_x_28205:
        /* <DEDUP_REMOVED lines=19> */
.L_x_28214:
        /* <DEDUP_REMOVED lines=13> */
.L_x_28216:
[----:B------:R-:W-:Y:S05]  /*1a850*/  BSYNC.RECONVERGENT B2 ;  /* 0x0000000000027941 */ /* 0x000fea0003800200 */
.L_x_28215:
        /* <DEDUP_REMOVED lines=51> */
.L_x_28213:
[----:B------:R-:W-:Y:S05]  /*1ab90*/  BSYNC.RECONVERGENT B1 ;  /* 0x0000000000017941 */ /* 0x000fea0003800200 */
.L_x_28212:
        /* <DEDUP_REMOVED lines=10> */
.L_x_28211:
        /* <DEDUP_REMOVED lines=19> */
.L_x_28220:
        /* <DEDUP_REMOVED lines=13> */
.L_x_28222:
[----:B------:R-:W-:Y:S05]  /*1ae40*/  BSYNC.RECONVERGENT B2 ;  /* 0x0000000000027941 */ /* 0x000fea0003800200 */
.L_x_28221:
        /* <DEDUP_REMOVED lines=51> */
.L_x_28219:
[----:B------:R-:W-:Y:S05]  /*1b180*/  BSYNC.RECONVERGENT B1 ;  /* 0x0000000000017941 */ /* 0x000fea0003800200 */
.L_x_28218:
        /* <DEDUP_REMOVED lines=10> */
.L_x_28217:
        /* <DEDUP_REMOVED lines=19> */
.L_x_28226:
        /* <DEDUP_REMOVED lines=13> */
.L_x_28228:
[----:B------:R-:W-:Y:S05]  /*1b430*/  BSYNC.RECONVERGENT B2 ;  /* 0x0000000000027941 */ /* 0x000fea0003800200 */
.L_x_28227:
        /* <DEDUP_REMOVED lines=51> */
.L_x_28225:
[----:B------:R-:W-:Y:S05]  /*1b770*/  BSYNC.RECONVERGENT B1 ;  /* 0x0000000000017941 */ /* 0x000fea0003800200 */
.L_x_28224:
        /* <DEDUP_REMOVED lines=11> */
.L_x_28204:
        /* <DEDUP_REMOVED lines=20> */
.L_x_28232:
        /* <DEDUP_REMOVED lines=13> */
.L_x_28234:
[----:B------:R-:W-:Y:S05]  /*1ba40*/  BSYNC.RECONVERGENT B2 ;  /* 0x0000000000027941 */ /* 0x000fea0003800200 */
.L_x_28233:
        /* <DEDUP_REMOVED lines=51> */
.L_x_28231:
[----:B------:R-:W-:Y:S05]  /*1bd80*/  BSYNC.RECONVERGENT B1 ;  /* 0x0000000000017941 */ /* 0x000fea0003800200 */
.L_x_28230:
        /* <DEDUP_REMOVED lines=9> */
.L_x_28229:
        /* <DEDUP_REMOVED lines=16> */
.L_x_28238:
        /* <DEDUP_REMOVED lines=13> */
.L_x_28240:
[----:B------:R-:W-:Y:S05]  /*1bff0*/  BSYNC.RECONVERGENT B2 ;  /* 0x0000000000027941 */ /* 0x000fea0003800200 */
.L_x_28239:
        /* <DEDUP_REMOVED lines=51> */
.L_x_28237:
[----:B------:R-:W-:Y:S05]  /*1c330*/  BSYNC.RECONVERGENT B1 ;  /* 0x0000000000017941 */ /* 0x000fea0003800200 */
.L_x_28236:
        /* <DEDUP_REMOVED lines=9> */
.L_x_28235:
        /* <DEDUP_REMOVED lines=16> */
.L_x_28244:
        /* <DEDUP_REMOVED lines=13> */
.L_x_28246:
[----:B------:R-:W-:Y:S05]  /*1c5a0*/  BSYNC.RECONVERGENT B2 ;  /* 0x0000000000027941 */ /* 0x000fea0003800200 */
.L_x_28245:
        /* <DEDUP_REMOVED lines=51> */
.L_x_28243:
[----:B------:R-:W-:Y:S05]  /*1c8e0*/  BSYNC.RECONVERGENT B1 ;  /* 0x0000000000017941 */ /* 0x000fea0003800200 */
.L_x_28242:
        /* <DEDUP_REMOVED lines=9> */
.L_x_28241:
        /* <DEDUP_REMOVED lines=16> */
.L_x_28249:
        /* <DEDUP_REMOVED lines=13> */
.L_x_28251:
[----:B------:R-:W-:Y:S05]  /*1cb50*/  BSYNC.RECONVERGENT B2 ;  /* 0x0000000000027941 */ /* 0x000fea0003800200 */
.L_x_28250:
        /* <DEDUP_REMOVED lines=51> */
.L_x_28248:
[----:B------:R-:W-:Y:S05]  /*1ce90*/  BSYNC.RECONVERGENT B1 ;  /* 0x0000000000017941 */ /* 0x000fea0003800200 */
.L_x_28247:
        /* <DEDUP_REMOVED lines=9> */
.L_x_28223:
        /* <DEDUP_REMOVED lines=16> */
.L_x_28252:
[----:B------:R-:W-:Y:S01]  /*1d030*/  VIADD R68, R68, 0x80 ;  /* 0x0000008044447836 */ /* 0x000fe20000000000 */
[----:B------:R-:W-:-:S07]  /*1d040*/  IADD3 R15, PT, PT, R15, 0x80, RZ ;  /* 0x000000800f0f7810 */ /* 0x000fce0007ffe0ff */
.L_x_28202:
[----:B------:R-:W-:Y:S05]  /*1d050*/  BSYNC.RECONVERGENT B0 ;  /* 0x0000000000007941 */ /* 0x000fea0003800200 */
.L_x_28201:
        /* <DEDUP_REMOVED lines=9> */
.L_x_28255:
        /* <DEDUP_REMOVED lines=24> */
.L_x_28260:
        /* <DEDUP_REMOVED lines=13> */
.L_x_28262:
[----:B------:R-:W-:Y:S05]  /*1d340*/  BSYNC.RECONVERGENT B2 ;  /* 0x0000000000027941 */ /* 0x000fea0003800200 */
.L_x_28261:
        /* <DEDUP_REMOVED lines=51> */
.L_x_28259:
[----:B------:R-:W-:Y:S05]  /*1d680*/  BSYNC.RECONVERGENT B1 ;  /* 0x0000000000017941 */ /* 0x000fea0003800200 */
.L_x_28258:
        /* <DEDUP_REMOVED lines=10> */
.L_x_28257:
        /* <DEDUP_REMOVED lines=19> */
.L_x_28266:
        /* <DEDUP_REMOVED lines=13> */
.L_x_28268:
[----:B------:R-:W-:Y:S05]  /*1d930*/  BSYNC.RECONVERGENT B2 ;  /* 0x0000000000027941 */ /* 0x000fea0003800200 */
.L_x_28267:
        /* <DEDUP_REMOVED lines=51> */
.L_x_28265:
[----:B------:R-:W-:Y:S05]  /*1dc70*/  BSYNC.RECONVERGENT B1 ;  /* 0x0000000000017941 */ /* 0x000fea0003800200 */
.L_x_28264:
        /* <DEDUP_REMOVED lines=10> */
.L_x_28263:
        /* <DEDUP_REMOVED lines=19> */
.L_x_28272:
        /* <DEDUP_REMOVED lines=13> */
.L_x_28274:
[----:B------:R-:W-:Y:S05]  /*1df20*/  BSYNC.RECONVERGENT B2 ;  /* 0x0000000000027941 */ /* 0x000fea0003800200 */
.L_x_28273:
        /* <DEDUP_REMOVED lines=51> */
.L_x_28271:
[----:B------:R-:W-:Y:S05]  /*1e260*/  BSYNC.RECONVERGENT B1 ;  /* 0x0000000000017941 */ /* 0x000fea0003800200 */
.L_x_28270:
        /* <DEDUP_REMOVED lines=10> */
.L_x_28269:
        /* <DEDUP_REMOVED lines=19> */
.L_x_28278:
        /* <DEDUP_REMOVED lines=13> */
.L_x_28280:
[----:B------:R-:W-:Y:S05]  /*1e510*/  BSYNC.RECONVERGENT B2 ;  /* 0x0000000000027941 */ /* 0x000fea0003800200 */
.L_x_28279:
        /* <DEDUP_REMOVED lines=51> */
.L_x_28277:
[----:B------:R-:W-:Y:S05]  /*1e850*/  BSYNC.RECONVERGENT B1 ;  /* 0x0000000000017941 */ /* 0x000fea0003800200 */
.L_x_28276:
        /* <DEDUP_REMOVED lines=11> */
.L_x_28256:
        /* <DEDUP_REMOVED lines=20> */
.L_x_28284:
        /* <DEDUP_REMOVED lines=13> */
.L_x_28286:
[----:B------:R-:W-:Y:S05]  /*1eb20*/  BSYNC.RECONVERGENT B2 ;  /* 0x0000000000027941 */ /* 0x000fea0003800200 */
.L_x_28285:
        /* <DEDUP_REMOVED lines=51> */
.L_x_28283:
[----:B------:R-:W-:Y:S05]  /*1ee60*/  BSYNC.RECONVERGENT B1 ;  /* 0x0000000000017941 */ /* 0x000fea0003800200 */
.L_x_28282:
        /* <DEDUP_REMOVED lines=9> */
.L_x_28281:
        /* <DEDUP_REMOVED lines=16> */
.L_x_28290:
        /* <DEDUP_REMOVED lines=13> */
.L_x_28292:
[----:B------:R-:W-:Y:S05]  /*1f0d0*/  BSYNC.RECONVERGENT B2 ;  /* 0x0000000000027941 */ /* 0x000fea0003800200 */
.L_x_28291:
        /* <DEDUP_REMOVED lines=51> */
.L_x_28289:
[----:B------:R-:W-:Y:S05]  /*1f410*/  BSYNC.RECONVERGENT B1 ;  /* 0x0000000000017941 */ /* 0x000fea0003800200 */
.L_x_28288:
        /* <DEDUP_REMOVED lines=9> */
.L_x_28287:
[----:B0-----:R-:W-:Y:S01]  /*1f4b0*/  IMAD.MOV.U32 R70, RZ, RZ, R5 ;  /* 0x000000ffff467224 */ /* 0x001fe200078e0005 */
        /* <DEDUP_REMOVED lines=15> */
.L_x_28296:
        /* <DEDUP_REMOVED lines=13> */
.L_x_28298:
[----:B------:R-:W-:Y:S05]  /*1f680*/  BSYNC.RECONVERGENT B2 ;  /* 0x0000000000027941 */ /* 0x000fea0003800200 */
.L_x_28297:
        /* <DEDUP_REMOVED lines=47> */
[----:B------:R-:W-:-:S05]  /*1f980*/  IMAD.WIDE.U32 R66, R5, -0x2daee0ad, RZ ;  /* 0xd2511f5305427825 */ /* 0x000fca00078e00ff */
[----:B------:R-:W-:Y:S01]  /*1f990*/  LOP3.LUT R10, R8, UR5, R67, 0x96, !PT ;  /* 0x00000005080a7c12 */ /* 0x000fe2000f8e9643 */
[----:B------:R-:W-:Y:S01]  /*1f9a0*/  IMAD.MOV.U32 R8, RZ, RZ, R69 ;  /* 0x000000ffff087224 */ /* 0x000fe200078e0045 */
[----:B------:R-:W-:-:S07]  /*1f9b0*/  MOV R69, R66 ;  /* 0x0000004200457202 */ /* 0x000fce0000000f00 */
.L_x_28295:
[----:B------:R-:W-:Y:S05]  /*1f9c0*/  BSYNC.RECONVERGENT B1 ;  /* 0x0000000000017941 */ /* 0x000fea0003800200 */
.L_x_28294:
[----:B------:R-:W-:Y:S01]  /*1f9d0*/  I2FP.F32.U32 R5, R8 ;  /* 0x0000000800057245 */ /* 0x000fe20000201000 */
[----:B------:R-:W-:Y:S02]  /*1f9e0*/  HFMA2 R8, -RZ, RZ, 0.1171875, 0 ;  /* 0x2f800000ff087431 */ /* 0x000fe400000001ff */
[----:B-----5:R-:W-:-:S04]  /*1f9f0*/  FMUL.FTZ R66, R26, UR17 ;  /* 0x000000111a427c20 */ /* 0x020fc80008410000 */
[----:B------:R-:W-:Y:S01]  /*1fa00*/  FMUL.FTZ R66, R66, UR16 ;  /* 0x0000001042427c20 */ /* 0x000fe20008410000 */
[----:B------:R-:W-:-:S05]  /*1fa10*/  FFMA.FTZ R5, R5, R8, 1.1641532182693481445e-10 ;  /* 0x2f00000005057423 */ /* 0x000fca0000010008 */
[----:B------:R-:W-:-:S04]  /*1fa20*/  FSETP.GTU.FTZ.AND P4, PT, R5, UR33, PT ;  /* 0x0000002105007c0b */ /* 0x000fc8000bf9c000 */
[----:B------:R-:W-:Y:S02]  /*1fa30*/  SEL R5, RZ, 0x1, P4 ;  /* 0x00000001ff057807 */ /* 0x000fe40002000000 */
[----:B------:R-:W-:Y:S02]  /*1fa40*/  FSEL R66, R66, RZ, !P4 ;  /* 0x000000ff42427208 */ /* 0x000fe40006000000 */
[----:B------:R-:W-:-:S07]  /*1fa50*/  PRMT R2, R5, 0x7610, R2 ;  /* 0x0000761005027816 */ /* 0x000fce0000000002 */
.L_x_28293:
        /* <DEDUP_REMOVED lines=20> */
.L_x_28301:
        /* <DEDUP_REMOVED lines=13> */
.L_x_28303:
[----:B------:R-:W-:Y:S05]  /*1fc70*/  BSYNC.RECONVERGENT B2 ;  /* 0x0000000000027941 */ /* 0x000fea0003800200 */
.L_x_28302:
        /* <DEDUP_REMOVED lines=51> */
.L_x_28300:
[----:B------:R-:W-:Y:S05]  /*1ffb0*/  BSYNC.RECONVERGENT B1 ;  /* 0x0000000000017941 */ /* 0x000fea0003800200 */
.L_x_28299:
        /* <DEDUP_REMOVED lines=9> */
.L_x_28275:
[----:B------:R-:W0:Y:S02]  /*20050*/  LDC.64 R70, c[0x0][0x3a8] ;  /* 0x0000ea00ff467b82 */ /* 0x000e240000000a00 */
[----:B0-----:R-:W-:-:S05]  /*20060*/  IMAD.WIDE.U32 R68, R68, 0x10, R70 ;  /* 0x0000001044447825 */ /* 0x001fca00078e0046 */
[----:B-----5:R2:W-:Y:S01]  /*20070*/  STG.E.128 desc[UR12][R68.64], R64 ;  /* 0x0000004044007986 */ /* 0x0205e2000c101d0c */
[----:B------:R-:W-:Y:S05]  /*20080*/  BRA.U !UP2, `(.L_x_28254) ;  /* 0x000000010a2c7547 */ /* 0x000fea000b800000 */
[----:B--2---:R-:W0:Y:S01]  /*20090*/  LDC.64 R68, c[0x0][0x3b0] ;  /* 0x0000ec00ff447b82 */ /* 0x004e220000000a00 */
[----:B------:R-:W-:Y:S01]  /*200a0*/  LOP3.LUT R70, R0, 0xffff, RZ, 0xc0, !PT ;  /* 0x0000ffff00467812 */ /* 0x000fe200078ec0ff */
[----:B0-----:R-:W-:-:S04]  /*200b0*/  IMAD.WIDE.U32 R68, R15, 0x4, R68 ;  /* 0x000000040f447825 */ /* 0x001fc800078e0044 */
[----:B------:R-:W-:-:S05]  /*200c0*/  IMAD.U32 R15, R2, 0x10000, RZ ;  /* 0x00010000020f7824 */ /* 0x000fca00078e00ff */
[----:B------:R-:W-:-:S04]  /*200d0*/  LOP3.LUT R15, R15, 0xff0000, RZ, 0xc0, !PT ;  /* 0x00ff00000f0f7812 */ /* 0x000fc800078ec0ff */
[----:B------:R-:W-:Y:S02]  /*200e0*/  LEA R15, R70, R15, 0x18 ;  /* 0x0000000f460f7211 */ /* 0x000fe400078ec0ff */
[----:B------:R-:W-:-:S05]  /*200f0*/  LOP3.LUT R70, R3, 0xff, RZ, 0xc0, !PT ;  /* 0x000000ff03467812 */ /* 0x000fca00078ec0ff */
[----:B------:R-:W-:Y:S01]  /*20100*/  IMAD R15, R70, 0x100, R15 ;  /* 0x00000100460f7824 */ /* 0x000fe200078e020f */
[----:B------:R-:W-:-:S04]  /*20110*/  LOP3.LUT R70, R4, 0xff, RZ, 0xc0, !PT ;  /* 0x000000ff04467812 */ /* 0x000fc800078ec0ff */
[----:B------:R-:W-:-:S05]  /*20120*/  IADD3 R15, PT, PT, R15, R70, RZ ;  /* 0x000000460f0f7210 */ /* 0x000fca0007ffe0ff */
[----:B------:R3:W-:Y:S02]  /*20130*/  STG.E desc[UR12][R68.64], R15 ;  /* 0x0000000f44007986 */ /* 0x0007e4000c10190c */
.L_x_28254:
[----:B------:R-:W-:Y:S05]  /*20140*/  BSYNC.RECONVERGENT B0 ;  /* 0x0000000000007941 */ /* 0x000fea0003800200 */
.L_x_28253:
[----:B---3--:R-:W-:Y:S01]  /*20150*/  FADD.FTZ R15, RZ, R28 ;  /* 0x0000001cff0f7221 */ /* 0x008fe20000010000 */
[----:B01----:R-:W3:Y:S01]  /*20160*/  LDL R70, [R1+0x8] ;  /* 0x0000080001467983 */ /* 0x003ee20000100800 */
[----:B------:R-:W-:Y:S01]  /*20170*/  ISETP.GT.U32.AND P4, PT, R13, 0xff, PT ;  /* 0x000000ff0d00780c */ /* 0x000fe20003f84070 */
[----:B------:R-:W-:Y:S01]  /*20180*/  BSSY.RECONVERGENT B0, `(.L_x_28304) ;  /* 0x00000a9000007945 */ /* 0x000fe20003800200 */
[----:B------:R-:W-:Y:S01]  /*20190*/  FADD.FTZ R15, R29, R15 ;  /* 0x0000000f1d0f7221 */ /* 0x000fe20000010000 */
[C---:B------:R-:W-:Y:S01]  /*201a0*/  ISETP.GT.U32.AND P5, PT, R13.reuse, 0x17f, PT ;  /* 0x0000017f0d00780c */ /* 0x040fe20003fa4070 */
[----:B------:R-:W0:Y:S01]  /*201b0*/  S2R R100, SR_TID.X ;  /* 0x0000000000647919 */ /* 0x000e220000002100 */
[C---:B------:R-:W-:Y:S01]  /*201c0*/  ISETP.GT.U32.AND P6, PT, R13.reuse, 0x1ff, PT ;  /* 0x000001ff0d00780c */ /* 0x040fe20003fc4070 */
[----:B------:R-:W-:Y:S01]  /*201d0*/  FADD.FTZ R15, R30, R15 ;  /* 0x0000000f1e0f7221 */ /* 0x000fe20000010000 */
[----:B--2---:R-:W-:Y:S02]  /*201e0*/  P2R R68, PR, RZ, 0x2 ;  /* 0x00000002ff447803 */ /* 0x004fe40000000000 */
[----:B------:R-:W-:Y:S01]  /*201f0*/  ISETP.GT.U32.AND P1, PT, R13, 0x27f, PT ;  /* 0x0000027f0d00780c */ /* 0x000fe20003f24070 */
        /* <DEDUP_REMOVED lines=54> */
[----:B---3--:R-:W-:-:S04]  /*20560*/  FMUL.FTZ R68, R70, R68 ;  /* 0x0000004446447220 */ /* 0x008fc80000410000 */
        /* <DEDUP_REMOVED lines=87> */
[----:B0-----:R-:W-:-:S04]  /*20ae0*/  LOP3.LUT P4, R70, R100, 0x1f, RZ, 0xc0, !PT ;  /* 0x0000001f64467812 */ /* 0x001fc8000788c0ff */
        /* <DEDUP_REMOVED lines=18> */
.L_x_28305:
[----:B------:R-:W-:Y:S05]  /*20c10*/  BSYNC.RECONVERGENT B0 ;  /* 0x0000000000007941 */ /* 0x000fea0003800200 */
.L_x_28304:
[----:B------:R-:W-:Y:S01]  /*20c20*/  BAR.SYNC.DEFER_BLOCKING 0x0 ;  /* 0x0000000000007b1d */ /* 0x000fe20000010000 */
[----:B------:R-:W-:Y:S01]  /*20c30*/  ISETP.GT.U32.AND P4, PT, R70, 0x3, PT ;  /* 0x000000034600780c */ /* 0x000fe20003f84070 */
[----:B0-----:R-:W-:Y:S01]  /*20c40*/  IMAD.MOV.U32 R15, RZ, RZ, RZ ;  /* 0x000000ffff0f7224 */ /* 0x001fe200078e00ff */
[----:B------:R-:W-:-:S03]  /*20c50*/  CS2R R68, SRZ ;  /* 0x0000000000447805 */ /* 0x000fc6000001ff00 */
[----:B------:R-:W-:Y:S08]  /*20c60*/  BSSY.RECONVERGENT B0, `(.L_x_28306) ;  /* 0x000000a000007945 */ /* 0x000ff00003800200 */
[----:B------:R-:W-:Y:S05]  /*20c70*/  @P4 BRA `(.L_x_28307) ;  /* 0x0000000000204947 */ /* 0x000fea0003800000 */
[----:B------:R-:W0:Y:S01]  /*20c80*/  S2UR UR6, SR_CgaCtaId ;  /* 0x00000000000679c3 */ /* 0x000e220000008800 */
[----:B------:R-:W-:Y:S01]  /*20c90*/  UMOV UR5, 0x400 ;  /* 0x0000040000057882 */ /* 0x000fe20000000000 */
[----:B------:R-:W-:-:S04]  /*20ca0*/  SHF.L.U32 R15, R100, 0x3, RZ ;  /* 0x00000003640f7819 */ /* 0x000fc800000006ff */
[----:B------:R-:W-:Y:S01]  /*20cb0*/  LOP3.LUT R15, R15, 0xf8, RZ, 0xc0, !PT ;  /* 0x000000f80f0f7812 */ /* 0x000fe200078ec0ff */
[----:B0-----:R-:W-:-:S04]  /*20cc0*/  ULEA UR5, UR6, UR5, 0x18 ;  /* 0x0000000506057291 */ /* 0x001fc8000f8ec0ff */
[----:B------:R-:W-:-:S09]  /*20cd0*/  @UP1 UIADD3 UR5, UPT, UPT, UR5, 0x20, URZ ;  /* 0x0000002005051890 */ /* 0x000fd2000fffe0ff */
[----:B------:R0:W1:Y:S04]  /*20ce0*/  LDS.64 R68, [R15+UR5] ;  /* 0x000000050f447984 */ /* 0x0000680008000a00 */
[----:B0-----:R0:W5:Y:S02]  /*20cf0*/  LDL R15, [R1+0x4] ;  /* 0x00000400010f7983 */ /* 0x0011640000100800 */
.L_x_28307:
[----:B------:R-:W-:Y:S05]  /*20d00*/  BSYNC.RECONVERGENT B0 ;  /* 0x0000000000007941 */ /* 0x000fea0003800200 */
.L_x_28306:
[----:B-----5:R-:W2:Y:S01]  /*20d10*/  SHFL.DOWN PT, R93, R15, 0x2, 0x1f ;  /* 0x08401f000f5d7f89 */ /* 0x020ea200000e0000 */
[----:B------:R-:W-:Y:S01]  /*20d20*/  I2FP.F32.S32 R92, R15 ;  /* 0x0000000f005c7245 */ /* 0x000fe20000201400 */
[----:B------:R-:W-:Y:S01]  /*20d30*/  UISETP.GE.AND UP0, UPT, UR4, 0x1, UPT ;  /* 0x000000010400788c */ /* 0x000fe2000bf06270 */
[----:B------:R-:W-:Y:S01]  /*20d40*/  ISETP.NE.AND P5, PT, R100, RZ, PT ;  /* 0x000000ff6400720c */ /* 0x000fe20003fa5270 */
[----:B-1----:R-:W1:Y:S01]  /*20d50*/  SHFL.DOWN PT, R70, R68, 0x2, 0x1f ;  /* 0x08401f0044467f89 */ /* 0x002e6200000e0000 */
[----:B------:R-:W-:Y:S01]  /*20d60*/  ISETP.NE.AND P4, PT, RZ, UR35, PT ;  /* 0x00000023ff007c0c */ /* 0x000fe2000bf85270 */
[----:B--2---:R-:W-:Y:S01]  /*20d70*/  IMAD.IADD R15, R93, 0x1, R15 ;  /* 0x000000015d0f7824 */ /* 0x004fe200078e020f */
[----:B------:R-:W-:Y:S01]  /*20d80*/  I2FP.F32.S32 R93, R93 ;  /* 0x0000005d005d7245 */ /* 0x000fe20000201400 */
[----:B-1----:R-:W-:-:S04]  /*20d90*/  FADD.FTZ R71, -R70, R68 ;  /* 0x0000004446477221 */ /* 0x002fc80000010100 */
[----:B------:R-:W-:Y:S01]  /*20da0*/  FMUL.FTZ R70, R70, R93 ;  /* 0x0000005d46467220 */ /* 0x000fe20000410000 */
[----:B------:R-:W-:-:S04]  /*20db0*/  FMUL.FTZ R71, R71, R71 ;  /* 0x0000004747477220 */ /* 0x000fc80000410000 */
[----:B------:R-:W-:Y:S01]  /*20dc0*/  FMUL.FTZ R71, R71, R92 ;  /* 0x0000005c47477220 */ /* 0x000fe20000410000 */
[----:B------:R-:W-:Y:S01]  /*20dd0*/  FFMA.FTZ R92, R92, R68, R70 ;  /* 0x000000445c5c7223 */ /* 0x000fe20000010046 */
[----:B------:R-:W-:Y:S01]  /*20de0*/  I2FP.F32.S32 R70, R15 ;  /* 0x0000000f00467245 */ /* 0x000fe20000201400 */
[----:B------:R-:W1:Y:S01]  /*20df0*/  SHFL.DOWN PT, R68, R69, 0x2, 0x1f ;  /* 0x08401f0045447f89 */ /* 0x000e6200000e0000 */
[----:B------:R-:W-:-:S03]  /*20e00*/  FMUL.FTZ R71, R71, R93 ;  /* 0x0000005d47477220 */ /* 0x000fc60000410000 */
[----:B------:R-:W2:Y:S01]  /*20e10*/  SHFL.DOWN PT, R93, R15, 0x1, 0x1f ;  /* 0x08201f000f5d7f89 */ /* 0x000ea200000e0000 */
[----:B-1----:R-:W-:Y:S02]  /*20e20*/  FADD.FTZ R68, R68, R69 ;  /* 0x0000004544447221 */ /* 0x002fe40000010000 */
[----:B------:R-:W1:Y:S01]  /*20e30*/  MUFU.RCP R69, R70 ;  /* 0x0000004600457308 */ /* 0x000e620000001000 */
[-C--:B--2---:R-:W-:Y:S02]  /*20e40*/  IADD3 R15, PT, PT, R15, R93.reuse, RZ ;  /* 0x0000005d0f0f7210 */ /* 0x084fe40007ffe0ff */
[----:B------:R-:W-:Y:S02]  /*20e50*/  I2FP.F32.S32 R93, R93 ;  /* 0x0000005d005d7245 */ /* 0x000fe40000201400 */
[----:B------:R-:W-:Y:S01]  /*20e60*/  I2FP.F32.S32 R15, R15 ;  /* 0x0000000f000f7245 */ /* 0x000fe20000201400 */
[C---:B-1----:R-:W-:Y:S01]  /*20e70*/  FFMA.FTZ R68, R69.reuse, R71, R68 ;  /* 0x0000004745447223 */ /* 0x042fe20000010044 */
[----:B------:R-:W-:-:S05]  /*20e80*/  FMUL.FTZ R71, R69, R92 ;  /* 0x0000005c45477220 */ /* 0x000fca0000410000 */
[----:B------:R-:W1:Y:S02]  /*20e90*/  SHFL.DOWN PT, R92, R71, 0x1, 0x1f ;  /* 0x08201f00475c7f89 */ /* 0x000e6400000e0000 */
[----:B-1----:R-:W-:Y:S01]  /*20ea0*/  FADD.FTZ R69, R71, -R92 ;  /* 0x8000005c47457221 */ /* 0x002fe20000010000 */
[----:B------:R-:W-:-:S03]  /*20eb0*/  FMUL.FTZ R92, R92, R93 ;  /* 0x0000005d5c5c7220 */ /* 0x000fc60000410000 */
[----:B------:R-:W-:-:S04]  /*20ec0*/  FMUL.FTZ R69, R69, R69 ;  /* 0x0000004545457220 */ /* 0x000fc80000410000 */
[C---:B------:R-:W-:Y:S01]  /*20ed0*/  FMUL.FTZ R69, R70.reuse, R69 ;  /* 0x0000004546457220 */ /* 0x040fe20000410000 */
[----:B------:R-:W-:Y:S02]  /*20ee0*/  FFMA.FTZ R70, R70, R71, R92 ;  /* 0x0000004746467223 */ /* 0x000fe4000001005c */
[----:B------:R-:W1:Y:S01]  /*20ef0*/  SHFL.DOWN PT, R92, R68, 0x1, 0x1f ;  /* 0x08201f00445c7f89 */ /* 0x000e6200000e0000 */
[----:B------:R-:W2:Y:S01]  /*20f00*/  MUFU.RCP R71, R15 ;  /* 0x0000000f00477308 */ /* 0x000ea20000001000 */
[----:B------:R-:W-:Y:S01]  /*20f10*/  FMUL.FTZ R69, R69, R93 ;  /* 0x0000005d45457220 */ /* 0x000fe20000410000 */
[----:B--2---:R-:W-:Y:S01]  /*20f20*/  FMUL.FTZ R70, R71, R70 ;  /* 0x0000004647467220 */ /* 0x004fe20000410000 */
[----:B-1----:R-:W-:-:S04]  /*20f30*/  FADD.FTZ R15, R68, R92 ;  /* 0x0000005c440f7221 */ /* 0x002fc80000010000 */
[----:B------:R1:W2:Y:S01]  /*20f40*/  SHFL.IDX PT, R92, R70, RZ, 0x1f ;  /* 0x00001fff465c7589 */ /* 0x0002a200000e0000 */
[----:B------:R-:W-:Y:S01]  /*20f50*/  FFMA.FTZ R15, R71, R69, R15 ;  /* 0x00000045470f7223 */ /* 0x000fe2000001000f */
[----:B------:R-:W-:Y:S01]  /*20f60*/  IMAD.U32 R71, RZ, RZ, UR24 ;  /* 0x00000018ff477e24 */ /* 0x000fe2000f8e00ff */
[----:B------:R-:W3:Y:S04]  /*20f70*/  @!P5 LDC.64 R68, c[0x0][0x3c0] ;  /* 0x0000f000ff44db82 */ /* 0x000ee80000000a00 */
[----:B------:R-:W4:Y:S04]  /*20f80*/  SHFL.IDX PT, R15, R15, RZ, 0x1f ;  /* 0x00001fff0f0f7589 */ /* 0x000f2800000e0000 */
[----:B-1----:R-:W4:Y:S01]  /*20f90*/  LDC R70, c[0x0][0x448] ;  /* 0x00011200ff467b82 */ /* 0x002f220000000800 */
[----:B---3--:R-:W-:-:S05]  /*20fa0*/  @!P5 IMAD.WIDE R68, R71, 0x4, R68 ;  /* 0x000000044744d825 */ /* 0x008fca00078e0244 */
[----:B--2---:R1:W-:Y:S01]  /*20fb0*/  @!P5 STG.E desc[UR12][R68.64], R92 ;  /* 0x0000005c4400d986 */ /* 0x0043e2000c10190c */
[----:B----4-:R-:W-:Y:S01]  /*20fc0*/  FFMA.FTZ R15, R15, UR36, R70 ;  /* 0x000000240f0f7c23 */ /* 0x010fe20008010046 */
[----:B------:R-:W-:-:S05]  /*20fd0*/  FMUL.FTZ R70, R92, R92 ;  /* 0x0000005c5c467220 */ /* 0x000fca0000410000 */
[----:B------:R-:W-:Y:S01]  /*20fe0*/  FSEL R70, R70, RZ, P4 ;  /* 0x000000ff46467208 */ /* 0x000fe20002000000 */
[----:B-1----:R-:W1:Y:S04]  /*20ff0*/  @!P5 LDC.64 R68, c[0x0][0x3c8] ;  /* 0x0000f200ff44db82 */ /* 0x002e680000000a00 */
[----:B------:R-:W-:-:S04]  /*21000*/  FADD.FTZ R15, R15, R70 ;  /* 0x000000460f0f7221 */ /* 0x000fc80000010000 */
[----:B------:R2:W3:Y:S02]  /*21010*/  MUFU.RSQ R93, R15 ;  /* 0x0000000f005d7308 */ /* 0x0004e40000001400 */
[----:B--2---:R-:W-:-:S05]  /*21020*/  MOV R15, UR24 ;  /* 0x00000018000f7c02 */ /* 0x004fca0008000f00 */
[----:B-1----:R-:W-:-:S05]  /*21030*/  @!P5 IMAD.WIDE R68, R15, 0x4, R68 ;  /* 0x000000040f44d825 */ /* 0x002fca00078e0244 */
[----:B---3--:R1:W-:Y:S01]  /*21040*/  @!P5 STG.E desc[UR12][R68.64], R93 ;  /* 0x0000005d4400d986 */ /* 0x0083e2000c10190c */
[----:B------:R-:W-:Y:S05]  /*21050*/  BRA.U !UP0, `(.L_x_28308) ;  /* 0x0000001108907547 */ /* 0x000fea000b800000 */
[----:B------:R-:W-:Y:S01]  /*21060*/  UIADD3 UR4, UPT, UPT, UR4, -0x1, URZ ;  /* 0xffffffff04047890 */ /* 0x000fe2000fffe0ff */
[----:B------:R-:W-:Y:S01]  /*21070*/  BSSY.RECONVERGENT B0, `(.L_x_28309) ;  /* 0x0000020000007945 */ /* 0x000fe20003800200 */
[----:B------:R-:W-:Y:S02]  /*21080*/  FSEL R92, R92, RZ, !P4 ;  /* 0x000000ff5c5c7208 */ /* 0x000fe40006000000 */
[----:B------:R-:W-:-:S04]  /*21090*/  UIMAD UR4, UR4, UR34, URZ ;  /* 0x00000022040472a4 */ /* 0x000fc8000f8e02ff */
[----:B------:R-:W-:-:S04]  /*210a0*/  USHF.R.S32.HI UR5, URZ, 0x1f, UR4 ;  /* 0x0000001fff057899 */ /* 0x000fc80008011404 */
[----:B------:R-:W-:-:S06]  /*210b0*/  ULEA.HI UR5, UR5, UR4, URZ, 0x2 ;  /* 0x0000000405057291 */ /* 0x000fcc000f8f10ff */
[----:B------:R-:W-:-:S05]  /*210c0*/  IMAD.U32 R15, RZ, RZ, UR5 ;  /* 0x00000005ff0f7e24 */ /* 0x000fca000f8e00ff */
[----:B------:R-:W-:Y:S01]  /*210d0*/  LEA.HI.SX32 R15, R15, R100, 0x1e ;  /* 0x000000640f0f7211 */ /* 0x000fe200078ff2ff */
[----:B------:R-:W-:Y:S06]  /*210e0*/  @!P0 BRA `(.L_x_28310) ;  /* 0x0000000000608947 */ /* 0x000fec0003800000 */
[----:B-1----:R-:W-:Y:S01]  /*210f0*/  FADD.FTZ R68, R28, -R92 ;  /* 0x8000005c1c447221 */ /* 0x002fe20000010000 */
[----:B------:R-:W-:Y:S02]  /*21100*/  HADD2.F32 R69, -RZ, R118.H0_H0 ;  /* 0x20000076ff457230 */ /* 0x000fe40000004100 */
[----:B------:R-:W-:Y:S02]  /*21110*/  HADD2.F32 R70, -RZ, R80.H0_H0 ;  /* 0x20000050ff467230 */ /* 0x000fe40000004100 */
[----:B------:R-:W-:Y:S01]  /*21120*/  FMUL.FTZ R68, R93, R68 ;  /* 0x000000445d447220 */ /* 0x000fe20000410000 */
[----:B------:R-:W-:Y:S02]  /*21130*/  HADD2.F32 R71, -RZ, R108.H1_H1 ;  /* 0x3000006cff477230 */ /* 0x000fe40000004100 */
[----:B------:R-:W-:Y:S02]  /*21140*/  HADD2.F32 R100, -RZ, R81.H0_H0 ;  /* 0x20000051ff647230 */ /* 0x000fe40000004100 */
[----:B------:R-:W-:Y:S01]  /*21150*/  FFMA.FTZ R68, R68, R69, R70 ;  /* 0x0000004544447223 */ /* 0x000fe20000010046 */
[----:B------:R-:W-:Y:S01]  /*21160*/  FADD.FTZ R69, R29, -R92 ;  /* 0x8000005c1d457221 */ /* 0x000fe20000010000 */
[----:B------:R-:W-:-:S02]  /*21170*/  HADD2.F32 R70, -RZ, R109.H0_H0 ;  /* 0x2000006dff467230 */ /* 0x000fc40000004100 */
[----:B------:R-:W-:Y:S02]  /*21180*/  HADD2.F32 R101, -RZ, R107.H1_H1 ;  /* 0x3000006bff657230 */ /* 0x000fe40000004100 */
[----:B------:R-:W-:-:S04]  /*21190*/  FMUL.FTZ R69, R93, R69 ;  /* 0x000000455d457220 */ /* 0x000fc80000410000 */
[----:B------:R-:W-:Y:S01]  /*211a0*/  FFMA.FTZ R69, R69, R70, R71 ;  /* 0x0000004645457223 */ /* 0x000fe20000010047 */
[----:B------:R-:W-:Y:S01]  /*211b0*/  FADD.FTZ R70, R30, -R92 ;  /* 0x8000005c1e467221 */ /* 0x000fe20000010000 */
[----:B------:R-:W-:-:S03]  /*211c0*/  HADD2.F32 R71, -RZ, R117.H1_H1 ;  /* 0x30000075ff477230 */ /* 0x000fc60000004100 */
[----:B------:R-:W-:-:S04]  /*211d0*/  FMUL.FTZ R70, R93, R70 ;  /* 0x000000465d467220 */ /* 0x000fc80000410000 */
[----:B------:R-:W-:Y:S01]  /*211e0*/  FFMA.FTZ R70, R70, R71, R100 ;  /* 0x0000004746467223 */ /* 0x000fe20000010064 */
[----:B------:R-:W-:Y:S01]  /*211f0*/  FADD.FTZ R71, R31, -R92 ;  /* 0x8000005c1f477221 */ /* 0x000fe20000010000 */
[----:B------:R-:W-:-:S03]  /*21200*/  HADD2.F32 R100, -RZ, R108.H0_H0 ;  /* 0x2000006cff647230 */ /* 0x000fc60000004100 */
[----:B------:R-:W-:-:S04]  /*21210*/  FMUL.FTZ R71, R93, R71 ;  /* 0x000000475d477220 */ /* 0x000fc80000410000 */
[----:B------:R-:W-:Y:S02]  /*21220*/  FFMA.FTZ R71, R71, R100, R101 ;  /* 0x0000006447477223 */ /* 0x000fe40000010065 */
[----:B------:R-:W1:Y:S02]  /*21230*/  LDC.64 R100, c[0x0][0x428] ;  /* 0x00010a00ff647b82 */ /* 0x000e640000000a00 */
[C---:B-1----:R-:W-:Y:S01]  /*21240*/  IMAD.WIDE.U32 R100, R15.reuse, 0x10, R100 ;  /* 0x000000100f647825 */ /* 0x042fe200078e0064 */
[----:B------:R-:W-:-:S04]  /*21250*/  IADD3 R15, PT, PT, R15, 0x80, RZ ;  /* 0x000000800f0f7810 */ /* 0x000fc80007ffe0ff */
[----:B------:R2:W-:Y:S03]  /*21260*/  STG.E.128 desc[UR12][R100.64], R68 ;  /* 0x0000004464007986 */ /* 0x0005e6000c101d0c */
.L_x_28310:
[----:B------:R-:W-:Y:S05]  /*21270*/  BSYNC.RECONVERGENT B0 ;  /* 0x0000000000007941 */ /* 0x000fea0003800200 */
.L_x_28309:
[----:B------:R-:W-:Y:S01]  /*21280*/  ISETP.NE.AND P0, PT, R97, RZ, PT ;  /* 0x000000ff6100720c */ /* 0x000fe20003f05270 */
[----:B------:R-:W-:-:S12]  /*21290*/  BSSY.RECONVERGENT B0, `(.L_x_28311) ;  /* 0x000001a000007945 */ /* 0x000fd80003800200 */
[----:B------:R-:W-:Y:S05]  /*212a0*/  @!P0 BRA `(.L_x_28312) ;  /* 0x0000000000608947 */ /* 0x000fea0003800000 */
[----:B-12---:R-:W-:Y:S01]  /*212b0*/  FADD.FTZ R68, R32, -R92 ;  /* 0x8000005c20447221 */ /* 0x006fe20000010000 */
        /* <DEDUP_REMOVED lines=20> */
[----:B-1----:R-:W-:-:S04]  /*21400*/  IMAD.WIDE.U32 R100, R15, 0x10, R100 ;  /* 0x000000100f647825 */ /* 0x002fc800078e0064 */
[----:B------:R-:W-:Y:S01]  /*21410*/  VIADD R15, R15, 0x80 ;  /* 0x000000800f0f7836 */ /* 0x000fe20000000000 */
[----:B------:R3:W-:Y:S06]  /*21420*/  STG.E.128 desc[UR12][R100.64], R68 ;  /* 0x0000004464007986 */ /* 0x0007ec000c101d0c */
.L_x_28312:
[----:B------:R-:W-:Y:S05]  /*21430*/  BSYNC.RECONVERGENT B0 ;  /* 0x0000000000007941 */ /* 0x000fea0003800200 */
.L_x_28311:
[----:B------:R-:W-:Y:S01]  /*21440*/  ISETP.NE.AND P0, PT, R96, RZ, PT ;  /* 0x000000ff6000720c */ /* 0x000fe20003f05270 */
[----:B------:R-:W-:-:S12]  /*21450*/  BSSY.RECONVERGENT B0, `(.L_x_28313) ;  /* 0x000001e000007945 */ /* 0x000fd80003800200 */
[----:B------:R-:W-:Y:S05]  /*21460*/  @!P0 BRA `(.L_x_28314) ;  /* 0x0000000000708947 */ /* 0x000fea0003800000 */
[----:B-123--:R-:W-:Y:S01]  /*21470*/  FADD.FTZ R68, R36, -R92 ;  /* 0x8000005c24447221 */ /* 0x00efe20000010000 */
[----:B------:R-:W-:Y:S01]  /*21480*/  HADD2.F32 R69, -RZ, R116.H0_H0 ;  /* 0x20000074ff457230 */ /* 0x000fe20000004100 */
[--C-:B------:R-:W-:Y:S01]  /*21490*/  SHF.R.U64 R71, R22, 0x10, R23.reuse ;  /* 0x0000001016477819 */ /* 0x100fe20000001217 */
[----:B------:R-:W-:Y:S02]  /*214a0*/  HADD2.F32 R70, -RZ, R22.H0_H0 ;  /* 0x20000016ff467230 */ /* 0x000fe40000004100 */
[----:B------:R-:W-:Y:S01]  /*214b0*/  FMUL.FTZ R68, R93, R68 ;  /* 0x000000445d447220 */ /* 0x000fe20000410000 */
[----:B------:R-:W-:Y:S01]  /*214c0*/  HADD2.F32 R96, -RZ, R23.H0_H0 ;  /* 0x20000017ff607230 */ /* 0x000fe20000004100 */
[----:B------:R-:W-:Y:S01]  /*214d0*/  SHF.R.U32.HI R97, RZ, 0x10, R23 ;  /* 0x00000010ff617819 */ /* 0x000fe20000011617 */
[----:B------:R-:W-:Y:S02]  /*214e0*/  HADD2.F32 R71, -RZ, R71.H0_H0 ;  /* 0x20000047ff477230 */ /* 0x000fe40000004100 */
[----:B------:R-:W-:Y:S01]  /*214f0*/  FFMA.FTZ R68, R68, R69, R70 ;  /* 0x0000004544447223 */ /* 0x000fe20000010046 */
[----:B------:R-:W-:Y:S01]  /*21500*/  SHF.R.U64 R69, R78, 0x10, R79 ;  /* 0x000000104e457819 */ /* 0x000fe2000000124f */
[----:B------:R-:W-:Y:S01]  /*21510*/  FADD.FTZ R70, R37, -R92 ;  /* 0x8000005c25467221 */ /* 0x000fe20000010000 */
[----:B------:R-:W-:-:S03]  /*21520*/  HADD2.F32 R97, -RZ, R97.H0_H0 ;  /* 0x20000061ff617230 */ /* 0x000fc60000004100 */
[----:B------:R-:W-:Y:S02]  /*21530*/  HADD2.F32 R69, -RZ, R69.H0_H0 ;  /* 0x20000045ff457230 */ /* 0x000fe40000004100 */
[----:B------:R-:W-:-:S04]  /*21540*/  FMUL.FTZ R70, R93, R70 ;  /* 0x000000465d467220 */ /* 0x000fc80000410000 */
[----:B------:R-:W-:Y:S01]  /*21550*/  FFMA.FTZ R69, R70, R69, R71 ;  /* 0x0000004546457223 */ /* 0x000fe20000010047 */
[----:B------:R-:W-:Y:S01]  /*21560*/  FADD.FTZ R70, R38, -R92 ;  /* 0x8000005c26467221 */ /* 0x000fe20000010000 */
[----:B------:R-:W-:-:S03]  /*21570*/  HADD2.F32 R71, -RZ, R115.H1_H1 ;  /* 0x30000073ff477230 */ /* 0x000fc60000004100 */
[----:B------:R-:W-:-:S04]  /*21580*/  FMUL.FTZ R70, R93, R70 ;  /* 0x000000465d467220 */ /* 0x000fc80000410000 */
[----:B------:R-:W-:Y:S01]  /*21590*/  FFMA.FTZ R70, R70, R71, R96 ;  /* 0x0000004746467223 */ /* 0x000fe20000010060 */
[----:B------:R-:W-:Y:S01]  /*215a0*/  SHF.R.U32.HI R71, RZ, 0x10, R79 ;  /* 0x00000010ff477819 */ /* 0x000fe2000001164f */
[----:B------:R-:W-:-:S04]  /*215b0*/  FADD.FTZ R96, R39, -R92 ;  /* 0x8000005c27607221 */ /* 0x000fc80000010000 */
[----:B------:R-:W-:Y:S02]  /*215c0*/  HADD2.F32 R71, -RZ, R71.H0_H0 ;  /* 0x20000047ff477230 */ /* 0x000fe40000004100 */
[----:B------:R-:W-:-:S04]  /*215d0*/  FMUL.FTZ R96, R93, R96 ;  /* 0x000000605d607220 */ /* 0x000fc80000410000 */
[----:B------:R-:W-:Y:S02]  /*215e0*/  FFMA.FTZ R71, R96, R71, R97 ;  /* 0x0000004760477223 */ /* 0x000fe40000010061 */
[----:B------:R-:W1:Y:S02]  /*215f0*/  LDC.64 R96, c[0x0][0x428] ;  /* 0x00010a00ff607b82 */ /* 0x000e640000000a00 */
[C---:B-1----:R-:W-:Y:S01]  /*21600*/  IMAD.WIDE.U32 R96, R15.reuse, 0x10, R96 ;  /* 0x000000100f607825 */ /* 0x042fe200078e0060 */
[----:B------:R-:W-:-:S04]  /*21610*/  IADD3 R15, PT, PT, R15, 0x80, RZ ;  /* 0x000000800f0f7810 */ /* 0x000fc80007ffe0ff */
[----:B------:R4:W-:Y:S03]  /*21620*/  STG.E.128 desc[UR12][R96.64], R68 ;  /* 0x0000004460007986 */ /* 0x0009e6000c101d0c */
.L_x_28314:
[----:B------:R-:W-:Y:S05]  /*21630*/  BSYNC.RECONVERGENT B0 ;  /* 0x0000000000007941 */ /* 0x000fea0003800200 */
.L_x_28313:
[----:B------:R-:W-:Y:S01]  /*21640*/  ISETP.NE.AND P0, PT, R95, RZ, PT ;  /* 0x000000ff5f00720c */ /* 0x000fe20003f05270 */
[----:B------:R-:W-:-:S12]  /*21650*/  BSSY.RECONVERGENT B0, `(.L_x_28315) ;  /* 0x000001e000007945 */ /* 0x000fd80003800200 */
[----:B------:R-:W-:Y:S05]  /*21660*/  @!P0 BRA `(.L_x_28316) ;  /* 0x0000000000708947 */ /* 0x000fea0003800000 */
[----:B-1234-:R-:W-:Y:S01]  /*21670*/  FADD.FTZ R68, R40, -R92 ;  /* 0x8000005c28447221 */ /* 0x01efe20000010000 */
        /* <DEDUP_REMOVED lines=24> */
[----:B-1----:R-:W-:-:S04]  /*21800*/  IMAD.WIDE.U32 R96, R15, 0x10, R96 ;  /* 0x000000100f607825 */ /* 0x002fc800078e0060 */
[----:B------:R-:W-:Y:S01]  /*21810*/  VIADD R15, R15, 0x80 ;  /* 0x000000800f0f7836 */ /* 0x000fe20000000000 */
[----:B------:R1:W-:Y:S06]  /*21820*/  STG.E.128 desc[UR12][R96.64], R68 ;  /* 0x0000004460007986 */ /* 0x0003ec000c101d0c */
.L_x_28316:
[----:B------:R-:W-:Y:S05]  /*21830*/  BSYNC.RECONVERGENT B0 ;  /* 0x0000000000007941 */ /* 0x000fea0003800200 */
.L_x_28315:
        /* <DEDUP_REMOVED lines=31> */
.L_x_28318:
[----:B------:R-:W-:Y:S05]  /*21a30*/  BSYNC.RECONVERGENT B0 ;  /* 0x0000000000007941 */ /* 0x000fea0003800200 */
.L_x_28317:
        /* <DEDUP_REMOVED lines=31> */
.L_x_28320:
[----:B------:R-:W-:Y:S05]  /*21c30*/  BSYNC.RECONVERGENT B0 ;  /* 0x0000000000007941 */ /* 0x000fea0003800200 */
.L_x_28319:
[----:B------:R-:W-:Y:S01]  /*21c40*/  ISETP.NE.AND P0, PT, R90, RZ, PT ;  /* 0x000000ff5a00720c */ /* 0x000fe20003f05270 */
[----:B------:R-:W-:-:S12]  /*21c50*/  BSSY.RECONVERGENT B0, `(.L_x_28321) ;  /* 0x000001b000007945 */ /* 0x000fd80003800200 */
[----:B------:R-:W-:Y:S05]  /*21c60*/  @!P0 BRA `(.L_x_28322) ;  /* 0x0000000000648947 */ /* 0x000fea0003800000 */
[----:B-1234-:R-:W-:Y:S01]  /*21c70*/  FADD.FTZ R68, R52, -R92 ;  /* 0x8000005c34447221 */ /* 0x01efe20000010000 */
[----:B------:R-:W-:Y:S02]  /*21c80*/  HADD2.F32 R69, -RZ, R112.H0_H0 ;  /* 0x20000070ff457230 */ /* 0x000fe40000004100 */
[----:B------:R-:W-:Y:S02]  /*21c90*/  HADD2.F32 R70, -RZ, R84.H0_H0 ;  /* 0x20000054ff467230 */ /* 0x000fe40000004100 */
[----:B------:R-:W-:Y:S01]  /*21ca0*/  FMUL.FTZ R68, R93, R68 ;  /* 0x000000445d447220 */ /* 0x000fe20000410000 */
[----:B------:R-:W-:Y:S02]  /*21cb0*/  HADD2.F32 R71, -RZ, R105.H0_H0 ;  /* 0x20000069ff477230 */ /* 0x000fe40000004100 */
        /* <DEDUP_REMOVED lines=12> */
[----:B------:R-:W-:Y:S01]  /*21d80*/  FADD.FTZ R71, R55, -R92 ;  /* 0x8000005c37477221 */ /* 0x000fe20000010000 */
[----:B------:R-:W-:-:S03]  /*21d90*/  HADD2.F32 R90, -RZ, R104.H1_H1 ;  /* 0x30000068ff5a7230 */ /* 0x000fc60000004100 */
[----:B------:R-:W-:-:S04]  /*21da0*/  FMUL.FTZ R71, R93, R71 ;  /* 0x000000475d477220 */ /* 0x000fc80000410000 */
[----:B------:R-:W-:Y:S02]  /*21db0*/  FFMA.FTZ R71, R71, R90, R91 ;  /* 0x0000005a47477223 */ /* 0x000fe4000001005b */
[----:B------:R-:W1:Y:S02]  /*21dc0*/  LDC.64 R90, c[0x0][0x428] ;  /* 0x00010a00ff5a7b82 */ /* 0x000e640000000a00 */
[C---:B-1----:R-:W-:Y:S01]  /*21dd0*/  IMAD.WIDE.U32 R90, R15.reuse, 0x10, R90 ;  /* 0x000000100f5a7825 */ /* 0x042fe200078e005a */
[----:B------:R-:W-:-:S04]  /*21de0*/  IADD3 R15, PT, PT, R15, 0x80, RZ ;  /* 0x000000800f0f7810 */ /* 0x000fc80007ffe0ff */
[----:B------:R1:W-:Y:S03]  /*21df0*/  STG.E.128 desc[UR12][R90.64], R68 ;  /* 0x000000445a007986 */ /* 0x0003e6000c101d0c */
.L_x_28322:
[----:B------:R-:W-:Y:S05]  /*21e00*/  BSYNC.RECONVERGENT B0 ;  /* 0x0000000000007941 */ /* 0x000fea0003800200 */
.L_x_28321:
[----:B------:R-:W-:Y:S04]  /*21e10*/  BSSY.RECONVERGENT B0, `(.L_x_28323) ;  /* 0x000001a000007945 */ /* 0x000fe80003800200 */
        /* <DEDUP_REMOVED lines=8> */
[----:B------:R-:W-:Y:S01]  /*21ea0*/  FADD.FTZ R69, R57, -R92 ;  /* 0x8000005c39457221 */ /* 0x000fe20000010000 */
[----:B------:R-:W-:-:S02]  /*21eb0*/  HADD2.F32 R70, -RZ, R103.H1_H1 ;  /* 0x30000067ff467230 */ /* 0x000fc40000004100 */
        /* <DEDUP_REMOVED lines=12> */
[----:B-1----:R-:W-:-:S04]  /*21f80*/  IMAD.WIDE.U32 R90, R15, 0x10, R90 ;  /* 0x000000100f5a7825 */ /* 0x002fc800078e005a */
[----:B------:R-:W-:Y:S01]  /*21f90*/  VIADD R15, R15, 0x80 ;  /* 0x000000800f0f7836 */ /* 0x000fe20000000000 */
[----:B------:R1:W-:Y:S06]  /*21fa0*/  STG.E.128 desc[UR12][R90.64], R68 ;  /* 0x000000445a007986 */ /* 0x0003ec000c101d0c */
.L_x_28324:
[----:B------:R-:W-:Y:S05]  /*21fb0*/  BSYNC.RECONVERGENT B0 ;  /* 0x0000000000007941 */ /* 0x000fea0003800200 */
.L_x_28323:
[----:B------:R-:W-:Y:S04]  /*21fc0*/  BSSY.RECONVERGENT B0, `(.L_x_28325) ;  /* 0x000001a000007945 */ /* 0x000fe80003800200 */
[----:B------:R-:W-:Y:S05]  /*21fd0*/  @!P2 BRA `(.L_x_28326) ;  /* 0x000000000060a947 */ /* 0x000fea0003800000 */
[----:B-1234-:R-:W-:Y:S01]  /*21fe0*/  FADD.FTZ R68, R60, -R92 ;  /* 0x8000005c3c447221 */ /* 0x01efe20000010000 */
        /* <DEDUP_REMOVED lines=23> */
.L_x_28326:
[----:B------:R-:W-:Y:S05]  /*22160*/  BSYNC.RECONVERGENT B0 ;  /* 0x0000000000007941 */ /* 0x000fea0003800200 */
.L_x_28325:
[----:B------:R-:W-:Y:S04]  /*22170*/  BSSY.RECONVERGENT B0, `(.L_x_28308) ;  /* 0x0000012000007945 */ /* 0x000fe80003800200 */
[----:B------:R-:W-:Y:S05]  /*22180*/  @!P3 BRA `(.L_x_28327) ;  /* 0x000000000040b947 */ /* 0x000fea0003800000 */
[----:B-1----:R-:W5:Y:S01]  /*22190*/  LDL R94, [R1] ;  /* 0x00000000015e7983 */ /* 0x002f620000100800 */
[----:B------:R-:W1:Y:S01]  /*221a0*/  LDC.64 R90, c[0x0][0x428] ;  /* 0x00010a00ff5a7b82 */ /* 0x000e620000000a00 */
[--C-:B--234-:R-:W-:Y:S01]  /*221b0*/  FADD.FTZ R68, R64, -R92.reuse ;  /* 0x8000005c40447221 */ /* 0x11cfe20000010000 */
[--C-:B------:R-:W-:Y:S01]  /*221c0*/  FADD.FTZ R69, R65, -R92.reuse ;  /* 0x8000005c41457221 */ /* 0x100fe20000010000 */
[--C-:B------:R-:W-:Y:S01]  /*221d0*/  FADD.FTZ R70, R66, -R92.reuse ;  /* 0x8000005c42467221 */ /* 0x100fe20000010000 */
[----:B------:R-:W-:Y:S01]  /*221e0*/  FADD.FTZ R71, R67, -R92 ;  /* 0x8000005c43477221 */ /* 0x000fe20000010000 */
[C---:B------:R-:W-:Y:S01]  /*221f0*/  FMUL.FTZ R68, R93.reuse, R68 ;  /* 0x000000445d447220 */ /* 0x040fe20000410000 */
[C---:B------:R-:W-:Y:S01]  /*22200*/  FMUL.FTZ R69, R93.reuse, R69 ;  /* 0x000000455d457220 */ /* 0x040fe20000410000 */
[C---:B------:R-:W-:Y:S01]  /*22210*/  FMUL.FTZ R70, R93.reuse, R70 ;  /* 0x000000465d467220 */ /* 0x040fe20000410000 */
[----:B------:R-:W-:Y:S02]  /*22220*/  FMUL.FTZ R71, R93, R71 ;  /* 0x000000475d477220 */ /* 0x000fe40000410000 */
[----:B------:R-:W-:Y:S01]  /*22230*/  FFMA.FTZ R69, R69, R124, R123 ;  /* 0x0000007c45457223 */ /* 0x000fe2000001007b */
[----:B------:R-:W-:Y:S01]  /*22240*/  FFMA.FTZ R70, R70, R122, R121 ;  /* 0x0000007a46467223 */ /* 0x000fe20000010079 */
[----:B------:R-:W-:Y:S01]  /*22250*/  FFMA.FTZ R71, R71, R120, R119 ;  /* 0x0000007847477223 */ /* 0x000fe20000010077 */
[----:B-1----:R-:W-:-:S04]  /*22260*/  IMAD.WIDE.U32 R90, R15, 0x10, R90 ;  /* 0x000000100f5a7825 */ /* 0x002fc800078e005a */
[----:B-----5:R-:W-:-:S05]  /*22270*/  FFMA.FTZ R68, R68, R94, R125 ;  /* 0x0000005e44447223 */ /* 0x020fca000001007d */
[----:B------:R1:W-:Y:S02]  /*22280*/  STG.E.128 desc[UR12][R90.64], R68 ;  /* 0x000000445a007986 */ /* 0x0003e4000c101d0c */
.L_x_28327:
[----:B------:R-:W-:Y:S05]  /*22290*/  BSYNC.RECONVERGENT B0 ;  /* 0x0000000000007941 */ /* 0x000fea0003800200 */
.L_x_28308:
[----:B------:R-:W-:Y:S02]  /*222a0*/  UIADD3 UR24, UPT, UPT, UR24, UR20, URZ ;  /* 0x0000001418187290 */ /* 0x000fe4000fffe0ff */
[----:B------:R-:W-:Y:S02]  /*222b0*/  UPLOP3.LUT UP1, UPT, UPT, UPT, UP1, 0x40, 0x4 ;  /* 0x000000000004789c */ /* 0x000fe40003f2e810 */
[----:B------:R-:W-:-:S09]  /*222c0*/  UISETP.GE.AND UP0, UPT, UR24, UR21, UPT ;  /* 0x000000151800728c */ /* 0x000fd2000bf06270 */
[----:B------:R-:W-:Y:S05]  /*222d0*/  BRA.U !UP0, `(.L_x_28328) ;  /* 0xfffffdf108ec7547 */ /* 0x000fea000b83ffff */
[----:B------:R-:W-:Y:S05]  /*222e0*/  EXIT ;  /* 0x000000000000794d */ /* 0x000fea0003800000 */
.L_x_28329:
        /* <DEDUP_REMOVED lines=9> */
.L_x_34118:


//--------------------- .text._ZN10layer_norm13ln_fwd_kernelINS_13Kernel_traitsI6__halfffffjLj5120ELj1ELj1ELj4ELj16ENS_18Kernel_traits_baseILj5120ES2_ffffjLj128EEEEELb1ELb0ELb1ELb1EEEvNS_9FwdParamsE --------------------------
	.section	.text._ZN10layer_norm13ln_fwd_kernelINS_13Kernel_traitsI6__halfffffjLj5120ELj1ELj1ELj4ELj16ENS_18Kernel_traits_baseILj5120ES2_ffffjLj128EEEEELb1ELb0ELb1ELb1EEEvNS_9FwdParamsE,"ax",@progbits
	.align	128
        .global         _ZN10layer_norm13ln_fwd_kernelINS_13Kernel_traitsI6__halfffffjLj5120ELj1ELj1ELj4ELj16ENS_18Kernel_traits_baseILj5120ES2_ffffjLj128EEEEELb1ELb0ELb1ELb1EEEvNS_9FwdParamsE
        .type           _ZN10layer_norm13ln_fwd_kernelINS_13Kernel_traitsI6__halfffffjLj5120ELj1ELj1ELj4ELj16ENS_18Kernel_traits_baseILj5120ES2_ffffjLj128EEEEELb1ELb0ELb1ELb1EEEvNS_9FwdParamsE,@function
        .size           _ZN10layer_norm13ln_fwd_kernelINS_13Kernel_traitsI6__halfffffjLj5120ELj1ELj1ELj4ELj16ENS_18Kernel_traits_baseILj5120ES2_ffffjLj128EEEEELb1ELb0ELb1ELb1EEEvNS_9FwdParamsE,(.L_x_34119 - _ZN10layer_norm13ln_fwd_kernelINS_13Kernel_traitsI6__halfffffjLj5120ELj1ELj1ELj4ELj16ENS_18Kernel_traits_baseILj5120ES2_ffffjLj128EEEEELb1ELb0ELb1ELb1EEEvNS_9FwdParamsE)
        .other          _ZN10layer_norm13ln_fwd_kernelINS_13Kernel_traitsI6__halfffffjLj5120ELj1ELj1ELj4ELj16ENS_18Kernel_traits_baseILj5120ES2_ffffjLj128EEEEELb1ELb0ELb1ELb1EEEvNS_9FwdParamsE,@"STO_CUDA_ENTRY STV_DEFAULT"
_ZN10layer_norm13ln_fwd_kernelINS_13Kernel_traitsI6__halfffffjLj5120ELj1ELj1ELj4ELj16ENS_18Kernel_traits_baseILj5120ES2_ffffjLj128EEEEELb1ELb0ELb1ELb1EEEvNS_9FwdParamsE:
.text._ZN10layer_norm13ln_fwd_kernelINS_13Kernel_traitsI6__halfffffjLj5120ELj1ELj1ELj4ELj16ENS_18Kernel_traits_baseILj5120ES2_ffffjLj128EEEEELb1ELb0ELb1ELb1EEEvNS_9FwdParamsE:
        /* <DEDUP_REMOVED lines=69> */
.L_x_28330:
[----:B------:R-:W0:Y:S02]  /*0450*/  LDC.64 R2, c[0x0][0x3d0] ;  /* 0x0000f400ff027b82 */ /* 0x000e240000000a00 */
[----:B0-----:R-:W-:-:S05]  /*0460*/  IMAD.WIDE.U32 R24, R80, 0x8, R2 ;  /* 0x0000000850187825 */ /* 0x001fca00078e0002 */
        /* <DEDUP_REMOVED lines=20> */
.L_x_28331:
[----:B------:R-:W1:Y:S02]  /*05b0*/  LDCU UR4, c[0x0][0x384] ;  /* 0x00007080ff0477ac */ /* 0x000e640008000800 */
[----:B-1----:R-:W-:-:S06]  /*05c0*/  UISETP.GE.AND UP0, UPT, UR7, UR4, UPT ;  /* 0x000000040700728c */ /* 0x002fcc000bf06270 */
[----:B------:R-:W-:-:S13]  /*05d0*/  PLOP3.LUT P0, PT, PT, PT, UP0, 0x80, 0x8 ;  /* 0x000000000008781c */ /* 0x000fda0003f0f008 */
[----:B------:R-:W-:Y:S05]  /*05e0*/  @P0 EXIT ;  /* 0x000000000000094d */ /* 0x000fea0003800000 */
[----:B-----5:R-:W-:Y:S01]  /*05f0*/  IMAD.MOV.U32 R73, RZ, RZ, R6 ;  /* 0x000000ffff497224 */ /* 0x020fe200078e0006 */
[----:B------:R-:W-:Y:S01]  /*0600*/  SHF.R.U64 R76, R6, 0x10, R7 ;  /* 0x00000010064c7819 */ /* 0x000fe20000001207 */
[----:B------:R-:W-:Y:S01]  /*0610*/  IMAD.MOV.U32 R5, RZ, RZ, R9 ;  /* 0x000000ffff057224 */ /* 0x000fe200078e0009 */
[----:B------:R-:W-:Y:S01]  /*0620*/  MOV R81, R8 ;  /* 0x0000000800517202 */ /* 0x000fe20000000f00 */
[----:B------:R-:W-:Y:S01]  /*0630*/  IMAD.MOV.U32 R85, RZ, RZ, R10 ;  /* 0x000000ffff557224 */ /* 0x000fe200078e000a */
[----:B------:R-:W-:Y:S01]  /*0640*/  MOV R6, R11 ;  /* 0x0000000b00067202 */ /* 0x000fe20000000f00 */
[----:B------:R-:W-:Y:S01]  /*0650*/  IMAD.MOV.U32 R75, RZ, RZ, R7 ;  /* 0x000000ffff4b7224 */ /* 0x000fe200078e0007 */
[----:B------:R-:W-:Y:S01]  /*0660*/  PRMT R81, R81, 0x5410, R5 ;  /* 0x0000541051517816 */ /* 0x000fe20000000005 */
[----:B------:R-:W-:Y:S01]  /*0670*/  IMAD.HI.U32 R5, R68, -0x2daee0ad, RZ ;  /* 0xd2511f5344057827 */ /* 0x000fe200078e00ff */
[----:B------:R-:W-:-:S03]  /*0680*/  PRMT R85, R85, 0x5410, R6 ;  /* 0x0000541055557816 */ /* 0x000fc60000000006 */
[----:B------:R-:W-:Y:S01]  /*0690*/  HFMA2 R72, -RZ, RZ, 0, 0 ;  /* 0x00000000ff487431 */ /* 0x000fe200000001ff */
[----:B------:R-:W-:Y:S01]  /*06a0*/  SHF.R.U32.HI R77, RZ, 0x10, R7 ;  /* 0x00000010ff4d7819 */ /* 0x000fe20000011607 */
[----:B------:R-:W-:Y:S01]  /*06b0*/  IMAD.HI.U32 R6, R0, -0x326172a9, RZ ;  /* 0xcd9e8d5700067827 */ /* 0x000fe200078e00ff */
[----:B------:R-:W-:Y:S01]  /*06c0*/  SHF.R.U64 R84, R8, 0x10, R9 ;  /* 0x0000001008547819 */ /* 0x000fe20000001209 */
[----:B------:R-:W1:Y:S01]  /*06d0*/  LDCU UR23, c[0x0][0x404] ;  /* 0x00008080ff1777ac */ /* 0x000e620008000800 */
[----:B------:R-:W-:Y:S01]  /*06e0*/  SHF.R.U64 R86, R10, 0x10, R11 ;  /* 0x000000100a567819 */ /* 0x000fe2000000120b */
[----:B------:R-:W-:Y:S01]  /*06f0*/  IMAD.MOV.U32 R87, RZ, RZ, R12 ;  /* 0x000000ffff577224 */ /* 0x000fe200078e000c */
[----:B0-----:R-:W-:Y:S01]  /*0700*/  SHF.R.U32.HI R24, RZ, 0x10, R9 ;  /* 0x00000010ff187819 */ /* 0x001fe20000011609 */
[----:B------:R-:W-:Y:S01]  /*0710*/  IMAD.MOV.U32 R7, RZ, RZ, R13 ;  /* 0x000000ffff077224 */ /* 0x000fe200078e000d */
[----:B------:R-:W-:Y:S01]  /*0720*/  MOV R89, R14 ;  /* 0x0000000e00597202 */ /* 0x000fe20000000f00 */
[----:B------:R-:W-:Y:S01]  /*0730*/  IMAD.MOV.U32 R8, RZ, RZ, R15 ;  /* 0x000000ffff087224 */ /* 0x000fe200078e000f */
[----:B------:R-:W-:Y:S01]  /*0740*/  MOV R9, R17 ;  /* 0x0000001100097202 */ /* 0x000fe20000000f00 */
[----:B------:R-:W-:Y:S01]  /*0750*/  IMAD.MOV.U32 R91, RZ, RZ, R16 ;  /* 0x000000ffff5b7224 */ /* 0x000fe200078e0010 */
[----:B------:R-:W-:Y:S01]  /*0760*/  LOP3.LUT R5, R5, UR15, RZ, 0x3c, !PT ;  /* 0x0000000f05057c12 */ /* 0x000fe2000f8e3cff */
[----:B------:R-:W-:Y:S01]  /*0770*/  IMAD.MOV.U32 R93, RZ, RZ, R18 ;  /* 0x000000ffff5d7224 */ /* 0x000fe200078e0012 */
[----:B------:R-:W-:Y:S01]  /*0780*/  LOP3.LUT R6, R69, UR14, R6, 0x96, !PT ;  /* 0x0000000e45067c12 */ /* 0x000fe2000f8e9606 */
[----:B------:R-:W-:Y:S01]  /*0790*/  IMAD.MOV.U32 R10, RZ, RZ, R19 ;  /* 0x000000ffff0a7224 */ /* 0x000fe200078e0013 */
[----:B------:R-:W-:Y:S01]  /*07a0*/  PRMT R87, R87, 0x5410, R7 ;  /* 0x0000541057577816 */ /* 0x000fe20000000007 */
[----:B------:R-:W-:Y:S01]  /*07b0*/  IMAD.HI.U32 R7, R5, -0x326172a9, RZ ;  /* 0xcd9e8d5705077827 */ /* 0x000fe200078e00ff */
[----:B------:R-:W-:Y:S01]  /*07c0*/  PRMT R89, R89, 0x5410, R8 ;  /* 0x0000541059597816 */ /* 0x000fe20000000008 */
[----:B------:R-:W0:Y:S01]  /*07d0*/  LDCU UR22, c[0x0][0x388] ;  /* 0x00007100ff1677ac */ /* 0x000e220008000800 */
[----:B------:R-:W-:Y:S01]  /*07e0*/  PRMT R91, R91, 0x5410, R9 ;  /* 0x000054105b5b7816 */ /* 0x000fe20000000009 */
[----:B------:R-:W-:Y:S01]  /*07f0*/  IMAD R8, R0, -0x326172a9, RZ ;  /* 0xcd9e8d5700087824 */ /* 0x000fe200078e02ff */
[----:B------:R-:W-:Y:S01]  /*0800*/  PRMT R93, R93, 0x5410, R10 ;  /* 0x000054105d5d7816 */ /* 0x000fe2000000000a */
[----:B------:R-:W-:Y:S01]  /*0810*/  IMAD R10, R68, -0x2daee0ad, RZ ;  /* 0xd2511f53440a7824 */ /* 0x000fe200078e02ff */
[----:B------:R-:W-:Y:S01]  /*0820*/  SHF.R.U32.HI R25, RZ, 0x10, R11 ;  /* 0x00000010ff197819 */ /* 0x000fe2000001160b */
[----:B------:R-:W-:Y:S01]  /*0830*/  IMAD.HI.U32 R9, R6, -0x2daee0ad, RZ ;  /* 0xd2511f5306097827 */ /* 0x000fe200078e00ff */
[----:B------:R-:W-:Y:S01]  /*0840*/  MOV R96, R20 ;  /* 0x0000001400607202 */ /* 0x000fe20000000f00 */
[----:B------:R-:W2:Y:S01]  /*0850*/  LDCU.U8 UR24, c[0x0][0x410] ;  /* 0x00008200ff1877ac */ /* 0x000ea20008000000 */
[----:B------:R-:W-:Y:S01]  /*0860*/  LOP3.LUT R7, R8, UR6, R7, 0x96, !PT ;  /* 0x0000000608077c12 */ /* 0x000fe2000f8e9607 */
[----:B------:R-:W-:Y:S01]  /*0870*/  IMAD.MOV.U32 R11, RZ, RZ, R21 ;  /* 0x000000ffff0b7224 */ /* 0x000fe200078e0015 */
[----:B------:R-:W-:Y:S01]  /*0880*/  LOP3.LUT R9, R10, UR26, R9, 0x96, !PT ;  /* 0x0000001a0a097c12 */ /* 0x000fe2000f8e9609 */
[----:B------:R-:W-:Y:S01]  /*0890*/  IMAD.MOV.U32 R100, RZ, RZ, R22 ;  /* 0x000000ffff647224 */ /* 0x000fe200078e0016 */
[----:B------:R-:W-:Y:S01]  /*08a0*/  SHF.R.U64 R88, R12, 0x10, R13 ;  /* 0x000000100c587819 */ /* 0x000fe2000000120d */
[----:B------:R-:W-:Y:S01]  /*08b0*/  IMAD R8, R5, -0x326172a9, RZ ;  /* 0xcd9e8d5705087824 */ /* 0x000fe200078e02ff */
[----:B------:R-:W-:Y:S01]  /*08c0*/  MOV R12, R23 ;  /* 0x00000017000c7202 */ /* 0x000fe20000000f00 */
[----:B------:R-:W-:Y:S01]  /*08d0*/  IMAD.HI.U32 R5, R9, -0x326172a9, RZ ;  /* 0xcd9e8d5709057827 */ /* 0x000fe200078e00ff */
[----:B------:R-:W-:Y:S01]  /*08e0*/  PRMT R96, R96, 0x5410, R11 ;  /* 0x0000541060607816 */ /* 0x000fe2000000000b */
[----:B------:R-:W3:Y:S01]  /*08f0*/  LDCU UR25, c[0x0][0x400] ;  /* 0x00008000ff1977ac */ /* 0x000ee20008000800 */
[----:B------:R-:W-:Y:S01]  /*0900*/  PRMT R100, R100, 0x5410, R12 ;  /* 0x0000541064647816 */ /* 0x000fe2000000000c */
[----:B------:R-:W-:Y:S01]  /*0910*/  IMAD R11, R6, -0x2daee0ad, RZ ;  /* 0xd2511f53060b7824 */ /* 0x000fe200078e02ff */
[----:B------:R-:W-:Y:S01]  /*0920*/  LOP3.LUT R5, R8, UR27, R5, 0x96, !PT ;  /* 0x0000001b08057c12 */ /* 0x000fe2000f8e9605 */
[----:B------:R-:W-:Y:S01]  /*0930*/  IMAD.HI.U32 R6, R7, -0x2daee0ad, RZ ;  /* 0xd2511f5307067827 */ /* 0x000fe200078e00ff */
[----:B------:R-:W-:Y:S01]  /*0940*/  SHF.R.U64 R103, R50, 0x10, R51 ;  /* 0x0000001032677819 */ /* 0x000fe20000001233 */
[----:B------:R-:W4:Y:S01]  /*0950*/  LDCU.64 UR16, c[0x0][0x408] ;  /* 0x00008100ff1077ac */ /* 0x000f220008000a00 */
[----:B------:R-:W-:Y:S01]  /*0960*/  SHF.R.U64 R104, R52, 0x10, R53 ;  /* 0x0000001034687819 */ /* 0x000fe20000001235 */
[----:B------:R-:W-:Y:S01]  /*0970*/  IMAD.MOV.U32 R10, RZ, RZ, R2 ;  /* 0x000000ffff0a7224 */ /* 0x000fe200078e0002 */
[----:B------:R-:W-:Y:S01]  /*0980*/  LOP3.LUT R6, R11, UR28, R6, 0x96, !PT ;  /* 0x0000001c0b067c12 */ /* 0x000fe2000f8e9606 */
[----:B------:R-:W-:Y:S01]  /*0990*/  IMAD.MOV.U32 R12, RZ, RZ, R3 ;  /* 0x000000ffff0c7224 */ /* 0x000fe200078e0003 */
[----:B------:R-:W-:Y:S01]  /*09a0*/  SHF.R.U32.HI R11, RZ, 0x10, R51 ;  /* 0x00000010ff0b7819 */ /* 0x000fe20000011633 */
[----:B------:R-:W-:Y:S01]  /*09b0*/  IMAD R8, R9, -0x326172a9, RZ ;  /* 0xcd9e8d5709087824 */ /* 0x000fe200078e02ff */
[----:B------:R-:W-:Y:S01]  /*09c0*/  SHF.R.U64 R106, R56, 0x10, R57 ;  /* 0x00000010386a7819 */ /* 0x000fe20000001239 */
[----:B------:R-:W-:Y:S01]  /*09d0*/  IMAD.HI.U32 R9, R5, -0x2daee0ad, RZ ;  /* 0xd2511f5305097827 */ /* 0x000fe200078e00ff */
[----:B------:R-:W-:Y:S01]  /*09e0*/  PRMT R102, R10, 0x5410, R12 ;  /* 0x000054100a667816 */ /* 0x000fe2000000000c */
[----:B------:R-:W0:Y:S01]  /*09f0*/  LDCU.64 UR18, c[0x0][0x3a0] ;  /* 0x00007400ff1277ac */ /* 0x000e220008000a00 */
[----:B------:R-:W-:Y:S01]  /*0a00*/  PRMT R103, R103, 0x5410, R11 ;  /* 0x0000541067677816 */ /* 0x000fe2000000000b */
[----:B------:R-:W-:Y:S01]  /*0a10*/  IMAD R10, R7, -0x2daee0ad, RZ ;  /* 0xd2511f53070a7824 */ /* 0x000fe200078e02ff */
[----:B------:R-:W-:Y:S01]  /*0a20*/  SHF.R.U64 R107, R58, 0x10, R59 ;  /* 0x000000103a6b7819 */ /* 0x000fe2000000123b */
[----:B------:R-:W-:Y:S01]  /*0a30*/  IMAD.HI.U32 R7, R6, -0x326172a9, RZ ;  /* 0xcd9e8d5706077827 */ /* 0x000fe200078e00ff */
[----:B------:R-:W-:Y:S01]  /*0a40*/  SHF.R.U64 R105, R54, 0x10, R55 ;  /* 0x0000001036697819 */ /* 0x000fe20000001237 */
[----:B------:R-:W0:Y:S01]  /*0a50*/  LDCU.64 UR20, c[0x0][0x380] ;  /* 0x00007000ff1477ac */ /* 0x000e220008000a00 */
[----:B------:R-:W-:Y:S01]  /*0a60*/  LOP3.LUT R9, R10, UR8, R9, 0x96, !PT ;  /* 0x000000080a097c12 */ /* 0x000fe2000f8e9609 */
[----:B------:R-:W-:Y:S01]  /*0a70*/  IMAD R11, R5, -0x2daee0ad, RZ ;  /* 0xd2511f53050b7824 */ /* 0x000fe200078e02ff */
[----:B------:R-:W-:Y:S01]  /*0a80*/  LOP3.LUT R7, R8, UR29, R7, 0x96, !PT ;  /* 0x0000001d08077c12 */ /* 0x000fe2000f8e9607 */
[----:B------:R-:W-:Y:S01]  /*0a90*/  IMAD R6, R6, -0x326172a9, RZ ;  /* 0xcd9e8d5706067824 */ /* 0x000fe200078e02ff */
[----:B------:R-:W-:Y:S01]  /*0aa0*/  SHF.R.U32.HI R10, RZ, 0x10, R53 ;  /* 0x00000010ff0a7819 */ /* 0x000fe20000011635 */
[----:B------:R-:W-:Y:S01]  /*0ab0*/  IMAD.HI.U32 R5, R9, -0x326172a9, RZ ;  /* 0xcd9e8d5709057827 */ /* 0x000fe200078e00ff */
[----:B------:R-:W-:Y:S01]  /*0ac0*/  SHF.R.U32.HI R12, RZ, 0x10, R55 ;  /* 0x00000010ff0c7819 */ /* 0x000fe20000011637 */
[----:B------:R-:W-:Y:S01]  /*0ad0*/  UPLOP3.LUT UP1, UPT, UPT, UPT, UPT, 0x40, 0x4 ;  /* 0x000000000004789c */ /* 0x000fe20003f2e870 */
[----:B------:R-:W-:Y:S01]  /*0ae0*/  PRMT R104, R104, 0x5410, R10 ;  /* 0x0000541068687816 */ /* 0x000fe2000000000a */
[----:B------:R-:W-:Y:S01]  /*0af0*/  IMAD.HI.U32 R8, R7, -0x2daee0ad, RZ ;  /* 0xd2511f5307087827 */ /* 0x000fe200078e00ff */
[----:B------:R-:W-:-:S02]  /*0b00*/  LOP3.LUT R5, R6, UR30, R5, 0x96, !PT ;  /* 0x0000001e06057c12 */ /* 0x000fc4000f8e9605 */
[----:B------:R-:W-:Y:S01]  /*0b10*/  PRMT R105, R105, 0x5410, R12 ;  /* 0x0000541069697816 */ /* 0x000fe2000000000c */
        /* <DEDUP_REMOVED lines=12> */
[----:B------:R-:W-:Y:S01]  /*0be0*/  IMAD R8, R8, -0x326172a9, RZ ;  /* 0xcd9e8d5708087824 */ /* 0x000fe200078e02ff */
[----:B------:R-:W-:Y:S01]  /*0bf0*/  PRMT R107, R107, 0x5410, R11 ;  /* 0x000054106b6b7816 */ /* 0x000fe2000000000b */
[----:B------:R-:W-:Y:S01]  /*0c00*/  IMAD.HI.U32 R5, R7, -0x326172a9, RZ ;  /* 0xcd9e8d5707057827 */ /* 0x000fe200078e00ff */
[----:B------:R-:W-:Y:S02]  /*0c10*/  SHF.R.U32.HI R12, RZ, 0x10, R61 ;  /* 0x00000010ff0c7819 */ /* 0x000fe4000001163d */
[----:B------:R-:W-:Y:S01]  /*0c20*/  SHF.R.U64 R109, R62, 0x10, R63 ;  /* 0x000000103e6d7819 */ /* 0x000fe2000000123f */
        /* <DEDUP_REMOVED lines=16> */
[--C-:B------:R-:W-:Y:S01]  /*0d30*/  SHF.R.U64 R92, R16, 0x10, R17.reuse ;  /* 0x00000010105c7819 */ /* 0x100fe20000001211 */
[----:B------:R-:W-:Y:S01]  /*0d40*/  IMAD.HI.U32 R7, R8, -0x326172a9, RZ ;  /* 0xcd9e8d5708077827 */ /* 0x000fe200078e00ff */
[----:B------:R-:W-:Y:S02]  /*0d50*/  SHF.R.U32.HI R15, RZ, 0x10, R17 ;  /* 0x00000010ff0f7819 */ /* 0x000fe40000011611 */
[----:B------:R-:W-:Y:S01]  /*0d60*/  SHF.R.U64 R95, R18, 0x10, R19 ;  /* 0x00000010125f7819 */ /* 0x000fe20000001213 */
        /* <DEDUP_REMOVED lines=8> */
[--C-:B------:R-:W-:Y:S01]  /*0df0*/  SHF.R.U64 R98, R20, 0x10, R21.reuse ;  /* 0x0000001014627819 */ /* 0x100fe20000001215 */
[----:B------:R-:W0:Y:S01]  /*0e00*/  LDCU.128 UR8, c[0x0][0x3f0] ;  /* 0x00007e00ff0877ac */ /* 0x000e220008000c00 */
[----:B------:R-:W-:Y:S01]  /*0e10*/  SHF.R.U32.HI R17, RZ, 0x10, R21 ;  /* 0x00000010ff117819 */ /* 0x000fe20000011615 */
[----:B------:R-:W-:Y:S01]  /*0e20*/  IMAD.HI.U32 R71, R5, -0x326172a9, RZ ;  /* 0xcd9e8d5705477827 */ /* 0x000fe200078e00ff */
[----:B------:R-:W-:-:S02]  /*0e30*/  SHF.R.U64 R101, R22, 0x10, R23 ;  /* 0x0000001016657819 */ /* 0x000fc40000001217 */
[----:B------:R-:W-:Y:S01]  /*0e40*/  SHF.R.U32.HI R18, RZ, 0x10, R23 ;  /* 0x00000010ff127819 */ /* 0x000fe20000011617 */
[----:B------:R-:W-:Y:S01]  /*0e50*/  IMAD R78, R7, -0x2daee0ad, RZ ;  /* 0xd2511f53074e7824 */ /* 0x000fe200078e02ff */
[--C-:B------:R-:W-:Y:S01]  /*0e60*/  SHF.R.U64 R110, R64, 0x10, R65.reuse ;  /* 0x00000010406e7819 */ /* 0x100fe20000001241 */
[----:B------:R-:W-:Y:S01]  /*0e70*/  IMAD R74, R5, -0x326172a9, RZ ;  /* 0xcd9e8d57054a7824 */ /* 0x000fe200078e02ff */
[----:B------:R-:W-:Y:S02]  /*0e80*/  SHF.R.U32.HI R11, RZ, 0x10, R65 ;  /* 0x00000010ff0b7819 */ /* 0x000fe40000011641 */
[--C-:B------:R-:W-:Y:S02]  /*0e90*/  SHF.R.U64 R111, R66, 0x10, R67.reuse ;  /* 0x00000010426f7819 */ /* 0x100fe40000001243 */
[----:B------:R-:W-:Y:S02]  /*0ea0*/  SHF.R.U32.HI R10, RZ, 0x10, R67 ;  /* 0x00000010ff0a7819 */ /* 0x000fe40000011643 */
        /* <DEDUP_REMOVED lines=14> */
[----:B------:R-:W-:Y:S02]  /*0f90*/  LOP3.LUT R70, R9, UR38, R70, 0x96, !PT ;  /* 0x0000002609467c12 */ /* 0x000fe4000f8e9646 */
[----:B------:R-:W-:Y:S02]  /*0fa0*/  LOP3.LUT R71, R8, UR37, R71, 0x96, !PT ;  /* 0x0000002508477c12 */ /* 0x000fe4000f8e9647 */
[----:B01234-:R-:W-:-:S07]  /*0fb0*/  LOP3.LUT R79, R4, 0x3, RZ, 0xc0, !PT ;  /* 0x00000003044f7812 */ /* 0x01ffce00078ec0ff */
.L_x_28676:
[----:B------:R-:W-:-:S06]  /*0fc0*/  UIMAD.WIDE UR4, UR7, 0x4, UR8 ;  /* 0x00000004070478a5 */ /* 0x000fcc000f8e0208 */
[----:B01----:R-:W-:Y:S02]  /*0fd0*/  IMAD.U32 R82, RZ, RZ, UR4 ;  /* 0x00000004ff527e24 */ /* 0x003fe4000f8e00ff */
[----:B------:R-:W-:-:S05]  /*0fe0*/  IMAD.U32 R83, RZ, RZ, UR5 ;  /* 0x00000005ff537e24 */ /* 0x000fca000f8e00ff */
[----:B------:R-:W2:Y:S01]  /*0ff0*/  LDG.E R82, desc[UR12][R82.64] ;  /* 0x0000000c52527981 */ /* 0x000ea2000c1e1900 */
[----:B------:R-:W-:-:S06]  /*1000*/  UIMAD.WIDE UR4, UR7, 0x4, UR10 ;  /* 0x00000004070478a5 */ /* 0x000fcc000f8e020a */
[----:B------:R-:W-:Y:S01]  /*1010*/  IMAD.U32 R11, RZ, RZ, UR5 ;  /* 0x00000005ff0b7e24 */ /* 0x000fe2000f8e00ff */
[----:B--2---:R-:W-:-:S13]  /*1020*/  ISETP.GE.AND P0, PT, R82, 0x1, PT ;  /* 0x000000015200780c */ /* 0x004fda0003f06270 */
[----:B------:R-:W-:Y:S01]  /*1030*/  @P0 IADD3 R10, PT, PT, R82, -0x1, RZ ;  /* 0xffffffff520a0810 */ /* 0x000fe20007ffe0ff */
[----:B------:R-:W0:Y:S04]  /*1040*/  @P0 LDC.64 R8, c[0x0][0x390] ;  /* 0x0000e400ff080b82 */ /* 0x000e280000000a00 */
[----:B------:R-:W-:Y:S02]  /*1050*/  @P0 IMAD R12, R10, UR22, RZ ;  /* 0x000000160a0c0c24 */ /* 0x000fe4000f8e02ff */
[----:B------:R-:W-:-:S03]  /*1060*/  IMAD.U32 R10, RZ, RZ, UR4 ;  /* 0x00000004ff0a7e24 */ /* 0x000fc6000f8e00ff */
[----:B------:R-:W-:-:S03]  /*1070*/  @P0 SHF.R.S32.HI R13, RZ, 0x1f, R12 ;  /* 0x0000001fff0d0819 */ /* 0x000fc6000001140c */
[----:B------:R-:W2:Y:S01]  /*1080*/  LDG.E R10, desc[UR12][R10.64] ;  /* 0x0000000c0a0a7981 */ /* 0x000ea2000c1e1900 */
[----:B------:R-:W-:Y:S01]  /*1090*/  @P0 LEA.HI R13, R13, R12, RZ, 0x2 ;  /* 0x0000000c0d0d0211 */ /* 0x000fe200078f10ff */
[----:B------:R-:W-:Y:S01]  /*10a0*/  UIMAD UR4, UR7, UR22, URZ ;  /* 0x00000016070472a4 */ /* 0x000fe2000f8e02ff */
[----:B------:R-:W-:Y:S01]  /*10b0*/  MOV R44, RZ ;  /* 0x000000ff002c7202 */ /* 0x000fe20000000f00 */
[----:B------:R-:W-:Y:S01]  /*10c0*/  UISETP.NE.U32.AND UP0, UPT, UR18, URZ, UPT ;  /* 0x000000ff1200728c */ /* 0x000fe2000bf05070 */
[----:B------:R-:W-:Y:S01]  /*10d0*/  @P0 LEA.HI.SX32 R44, R13, R80, 0x1e ;  /* 0x000000500d2c0211 */ /* 0x000fe200078ff2ff */
[----:B------:R-:W-:Y:S02]  /*10e0*/  USHF.R.S32.HI UR5, URZ, 0x1f, UR4 ;  /* 0x0000001fff057899 */ /* 0x000fe40008011404 */
[----:B------:R-:W-:Y:S02]  /*10f0*/  UISETP.NE.AND.EX UP0, UPT, UR19, URZ, UPT, UP0 ;  /* 0x000000ff1300728c */ /* 0x000fe4000bf05300 */
[----:B------:R-:W-:Y:S01]  /*1100*/  ULEA.HI UR5, UR5, UR4, URZ, 0x2 ;  /* 0x0000000405057291 */ /* 0x000fe2000f8f10ff */
[----:B0-----:R-:W-:-:S05]  /*1110*/  @P0 IMAD.WIDE.U32 R8, R44, 0x10, R8 ;  /* 0x000000102c080825 */ /* 0x001fca00078e0008 */
[----:B------:R0:W5:Y:S01]  /*1120*/  @P0 LDG.E.128 R4, desc[UR12][R8.64] ;  /* 0x0000000c08040981 */ /* 0x000162000c1e1d00 */
[----:B------:R-:W-:Y:S02]  /*1130*/  UIADD3 UR39, UPT, UPT, UR15, 0x1fd5c5a3, URZ ;  /* 0x1fd5c5a30f277890 */ /* 0x000fe4000fffe0ff */
[----:B------:R-:W-:Y:S02]  /*1140*/  UIADD3 UR40, UPT, UPT, UR15, -0x126145ec, URZ ;  /* 0xed9eba140f287890 */ /* 0x000fe4000fffe0ff */
[----:B------:R-:W-:Y:S02]  /*1150*/  UIADD3 UR41, UPT, UPT, UR15, -0x24c28bd8, URZ ;  /* 0xdb3d74280f297890 */ /* 0x000fe4000fffe0ff */
[----:B------:R-:W-:Y:S02]  /*1160*/  UIADD3 UR4, UPT, UPT, UR14, -0x61c88647, URZ ;  /* 0x9e3779b90e047890 */ /* 0x000fe4000fffe0ff */
[----:B------:R-:W-:Y:S01]  /*1170*/  UIADD3 UR42, UPT, UPT, UR15, 0x32370b8f, URZ ;  /* 0x32370b8f0f2a7890 */ /* 0x000fe2000fffe0ff */
[----:B0-----:R-:W-:-:S05]  /*1180*/  IMAD.U32 R9, RZ, RZ, UR5 ;  /* 0x00000005ff097e24 */ /* 0x001fca000f8e00ff */
[----:B------:R-:W-:Y:S02]  /*1190*/  LEA.HI.SX32 R80, R9, R80, 0x1e ;  /* 0x0000005009507211 */ /* 0x000fe400078ff2ff */
[----:B--2---:R-:W-:Y:S01]  /*11a0*/  R2UR UR6, R10 ;  /* 0x000000000a0672ca */ /* 0x004fe200000e0000 */
[----:B------:R-:W-:-:S14]  /*11b0*/  BRA.U !UP0, `(.L_x_28332) ;  /* 0x0000001508387547 */ /* 0x000fdc000b800000 */
[----:B------:R-:W0:Y:S02]  /*11c0*/  LDC.64 R8, c[0x0][0x3a0] ;  /* 0x0000e800ff087b82 */ /* 0x000e240000000a00 */
[----:B0-----:R-:W-:-:S05]  /*11d0*/  IMAD.WIDE.U32 R8, R80, 0x10, R8 ;  /* 0x0000001050087825 */ /* 0x001fca00078e0008 */
        /* <DEDUP_REMOVED lines=20> */
.L_x_28335:
        /* <DEDUP_REMOVED lines=12> */
.L_x_28336:
        /* <DEDUP_REMOVED lines=42> */
.L_x_28334:
[----:B------:R-:W-:Y:S01]  /*1680*/  I2FP.F32.U32 R8, R8 ;  /* 0x0000000800087245 */ /* 0x000fe20000201000 */
[----:B------:R-:W-:Y:S02]  /*1690*/  IMAD.MOV.U32 R11, RZ, RZ, 0x2f800000 ;  /* 0x2f800000ff0b7424 */ /* 0x000fe400078e00ff */
[----:B-----5:R-:W-:Y:S02]  /*16a0*/  FMUL.FTZ R9, R4, UR17 ;  /* 0x0000001104097c20 */ /* 0x020fe40008410000 */
[----:B------:R-:W-:Y:S02]  /*16b0*/  FFMA.FTZ R8, R8, R11, 1.1641532182693481445e-10 ;  /* 0x2f00000008087423 */ /* 0x000fe4000001000b */
[----:B------:R-:W-:-:S03]  /*16c0*/  FMUL.FTZ R9, R9, UR16 ;  /* 0x0000001009097c20 */ /* 0x000fc60008410000 */
[----:B------:R-:W-:-:S04]  /*16d0*/  FSETP.GTU.FTZ.AND P2, PT, R8, UR23, PT ;  /* 0x0000001708007c0b */ /* 0x000fc8000bf5c000 */
[----:B------:R-:W-:Y:S02]  /*16e0*/  FSEL R9, R9, RZ, !P2 ;  /* 0x000000ff09097208 */ /* 0x000fe40005000000 */
[----:B------:R-:W-:-:S03]  /*16f0*/  SEL R8, RZ, 0x1, P2 ;  /* 0x00000001ff087807 */ /* 0x000fc60001000000 */
[----:B------:R-:W-:Y:S01]  /*1700*/  FADD.FTZ R24, R24, R9 ;  /* 0x0000000918187221 */ /* 0x000fe20000010000 */
[----:B------:R-:W-:-:S07]  /*1710*/  PRMT R73, R8, 0x7610, R73 ;  /* 0x0000761008497816 */ /* 0x000fce0000000049 */
.L_x_28333:
        /* <DEDUP_REMOVED lines=18> */
.L_x_28339:
        /* <DEDUP_REMOVED lines=12> */
.L_x_28340:
        /* <DEDUP_REMOVED lines=43> */
.L_x_28338:
        /* <DEDUP_REMOVED lines=10> */
.L_x_28337:
        /* <DEDUP_REMOVED lines=18> */
.L_x_28343:
        /* <DEDUP_REMOVED lines=12> */
.L_x_28344:
        /* <DEDUP_REMOVED lines=42> */
.L_x_28342:
        /* <DEDUP_REMOVED lines=10> */
.L_x_28341:
        /* <DEDUP_REMOVED lines=18> */
.L_x_28347:
        /* <DEDUP_REMOVED lines=12> */
.L_x_28348:
        /* <DEDUP_REMOVED lines=42> */
.L_x_28346:
[----:B------:R-:W-:Y:S01]  /*25f0*/  HFMA2 R11, -RZ, RZ, 0.1171875, 0 ;  /* 0x2f800000ff0b7431 */ /* 0x000fe200000001ff */
[----:B------:R-:W-:Y:S01]  /*2600*/  I2FP.F32.U32 R8, R8 ;  /* 0x0000000800087245 */ /* 0x000fe20000201000 */
[----:B-----5:R-:W-:-:S04]  /*2610*/  FMUL.FTZ R9, R7, UR17 ;  /* 0x0000001107097c20 */ /* 0x020fc80008410000 */
[----:B------:R-:W-:Y:S01]  /*2620*/  FMUL.FTZ R9, R9, UR16 ;  /* 0x0000001009097c20 */ /* 0x000fe20008410000 */
[----:B------:R-:W-:-:S05]  /*2630*/  FFMA.FTZ R8, R8, R11, 1.1641532182693481445e-10 ;  /* 0x2f00000008087423 */ /* 0x000fca000001000b */
[----:B------:R-:W-:-:S04]  /*2640*/  FSETP.GTU.FTZ.AND P1, PT, R8, UR23, PT ;  /* 0x0000001708007c0b */ /* 0x000fc8000bf3c000 */
[----:B------:R-:W-:Y:S02]  /*2650*/  FSEL R10, R9, RZ, !P1 ;  /* 0x000000ff090a7208 */ /* 0x000fe40004800000 */
[----:B------:R-:W-:-:S03]  /*2660*/  SEL R8, RZ, 0x1, P1 ;  /* 0x00000001ff087807 */ /* 0x000fc60000800000 */
[----:B------:R-:W-:Y:S01]  /*2670*/  FADD.FTZ R27, R27, R10 ;  /* 0x0000000a1b1b7221 */ /* 0x000fe20000010000 */
[----:B------:R-:W-:Y:S01]  /*2680*/  PRMT R77, R8, 0x7610, R77 ;  /* 0x00007610084d7816 */ /* 0x000fe2000000004d */
[----:B------:R-:W-:Y:S06]  /*2690*/  BRA `(.L_x_28345) ;  /* 0x0000001000fc7947 */ /* 0x000fec0003800000 */
.L_x_28332:
        /* <DEDUP_REMOVED lines=19> */
.L_x_28351:
        /* <DEDUP_REMOVED lines=12> */
.L_x_28352:
        /* <DEDUP_REMOVED lines=42> */
.L_x_28350:
        /* <DEDUP_REMOVED lines=9> */
.L_x_28349:
        /* <DEDUP_REMOVED lines=15> */
.L_x_28355:
        /* <DEDUP_REMOVED lines=12> */
.L_x_28356:
        /* <DEDUP_REMOVED lines=43> */
.L_x_28354:
        /* <DEDUP_REMOVED lines=9> */
.L_x_28353:
        /* <DEDUP_REMOVED lines=15> */
.L_x_28359:
        /* <DEDUP_REMOVED lines=12> */
.L_x_28360:
        /* <DEDUP_REMOVED lines=43> */
.L_x_28358:
        /* <DEDUP_REMOVED lines=9> */
.L_x_28357:
        /* <DEDUP_REMOVED lines=15> */
.L_x_28362:
        /* <DEDUP_REMOVED lines=12> */
.L_x_28363:
        /* <DEDUP_REMOVED lines=43> */
.L_x_28361:
        /* <DEDUP_REMOVED lines=9> */
.L_x_28345:
[----:B------:R-:W0:Y:S01]  /*3a90*/  LDC.64 R112, c[0x0][0x3a8] ;  /* 0x0000ea00ff707b82 */ /* 0x000e220000000a00 */
[----:B------:R-:W-:Y:S01]  /*3aa0*/  IADD3 R16, PT, PT, R44, 0x80, RZ ;  /* 0x000000802c107810 */ /* 0x000fe20007ffe0ff */
[----:B0-----:R-:W-:-:S05]  /*3ab0*/  IMAD.WIDE.U32 R8, R80, 0x10, R112 ;  /* 0x0000001050087825 */ /* 0x001fca00078e0070 */
[----:B-----5:R0:W-:Y:S01]  /*3ac0*/  STG.E.128 desc[UR12][R8.64], R24 ;  /* 0x0000001808007986 */ /* 0x0201e2000c101d0c */
[----:B------:R-:W-:Y:S05]  /*3ad0*/  @!P0 BRA `(.L_x_28364) ;  /* 0x00000000002c8947 */ /* 0x000fea0003800000 */
[----:B0-----:R-:W0:Y:S01]  /*3ae0*/  LDC.64 R8, c[0x0][0x3b0] ;  /* 0x0000ec00ff087b82 */ /* 0x001e220000000a00 */
[----:B------:R-:W-:Y:S01]  /*3af0*/  IMAD.U32 R11, R76, 0x10000, RZ ;  /* 0x000100004c0b7824 */ /* 0x000fe200078e00ff */
[----:B------:R-:W-:Y:S02]  /*3b00*/  LOP3.LUT R10, R77, 0xffff, RZ, 0xc0, !PT ;  /* 0x0000ffff4d0a7812 */ /* 0x000fe400078ec0ff */
[----:B------:R-:W-:Y:S02]  /*3b10*/  LOP3.LUT R13, R75, 0xff, RZ, 0xc0, !PT ;  /* 0x000000ff4b0d7812 */ /* 0x000fe400078ec0ff */
[----:B------:R-:W-:-:S05]  /*3b20*/  LOP3.LUT R11, R11, 0xff0000, RZ, 0xc0, !PT ;  /* 0x00ff00000b0b7812 */ /* 0x000fca00078ec0ff */
[----:B------:R-:W-:Y:S01]  /*3b30*/  IMAD R10, R10, 0x1000000, R11 ;  /* 0x010000000a0a7824 */ /* 0x000fe200078e020b */
[----:B------:R-:W-:-:S04]  /*3b40*/  LOP3.LUT R11, R73, 0xff, RZ, 0xc0, !PT ;  /* 0x000000ff490b7812 */ /* 0x000fc800078ec0ff */
[----:B------:R-:W-:-:S05]  /*3b50*/  LEA R10, R13, R10, 0x8 ;  /* 0x0000000a0d0a7211 */ /* 0x000fca00078e40ff */
[----:B------:R-:W-:Y:S02]  /*3b60*/  IMAD.IADD R11, R10, 0x1, R11 ;  /* 0x000000010a0b7824 */ /* 0x000fe400078e020b */
[----:B0-----:R-:W-:-:S05]  /*3b70*/  IMAD.WIDE.U32 R8, R44, 0x4, R8 ;  /* 0x000000042c087825 */ /* 0x001fca00078e0008 */
[----:B------:R1:W-:Y:S02]  /*3b80*/  STG.E desc[UR12][R8.64], R11 ;  /* 0x0000000b08007986 */ /* 0x0003e4000c10190c */
.L_x_28364:
[----:B------:R-:W-:Y:S05]  /*3b90*/  @!P0 BRA `(.L_x_28365) ;  /* 0x00000000000c8947 */ /* 0x000fea0003800000 */
[----:B------:R-:W2:Y:S02]  /*3ba0*/  LDC.64 R4, c[0x0][0x390] ;  /* 0x0000e400ff047b82 */ /* 0x000ea40000000a00 */
[----:B--2---:R-:W-:-:S06]  /*3bb0*/  IMAD.WIDE.U32 R4, R16, 0x10, R4 ;  /* 0x0000001010047825 */ /* 0x004fcc00078e0004 */
[----:B------:R-:W5:Y:S02]  /*3bc0*/  LDG.E.128 R4, desc[UR12][R4.64] ;  /* 0x0000000c04047981 */ /* 0x000f64000c1e1d00 */
.L_x_28365:
[----:B------:R-:W-:Y:S01]  /*3bd0*/  VIADD R18, R80, 0x80 ;  /* 0x0000008050127836 */ /* 0x000fe20000000000 */
[----:B------:R-:W-:Y:S06]  /*3be0*/  BRA.U !UP0, `(.L_x_28366) ;  /* 0x0000001508407547 */ /* 0x000fec000b800000 */
[----:B01----:R-:W0:Y:S02]  /*3bf0*/  LDC.64 R8, c[0x0][0x3a0] ;  /* 0x0000e800ff087b82 */ /* 0x003e240000000a00 */
[----:B0-----:R-:W-:-:S06]  /*3c00*/  IMAD.WIDE.U32 R8, R18, 0x10, R8 ;  /* 0x0000001012087825 */ /* 0x001fcc00078e0008 */
[----:B------:R-:W5:Y:S01]  /*3c10*/  LDG.E.128 R8, desc[UR12][R8.64] ;  /* 0x0000000c08087981 */ /* 0x000f62000c1e1d00 */
[----:B------:R-:W-:-:S13]  /*3c20*/  ISETP.GT.AND P1, PT, R82, RZ, PT ;  /* 0x000000ff5200720c */ /* 0x000fda0003f24270 */
        /* <DEDUP_REMOVED lines=18> */
.L_x_28369:
        /* <DEDUP_REMOVED lines=12> */
.L_x_28370:
        /* <DEDUP_REMOVED lines=43> */
.L_x_28368:
        /* <DEDUP_REMOVED lines=10> */
.L_x_28367:
        /* <DEDUP_REMOVED lines=18> */
.L_x_28373:
        /* <DEDUP_REMOVED lines=12> */
.L_x_28374:
        /* <DEDUP_REMOVED lines=43> */
.L_x_28372:
[----:B------:R-:W-:Y:S01]  /*45f0*/  I2FP.F32.U32 R13, R14 ;  /* 0x0000000e000d7245 */ /* 0x000fe20000201000 */
[----:B------:R-:W-:Y:S02]  /*4600*/  HFMA2 R14, -RZ, RZ, 0.1171875, 0 ;  /* 0x2f800000ff0e7431 */ /* 0x000fe400000001ff */
[----:B-----5:R-:W-:-:S03]  /*4610*/  FMUL.FTZ R15, R5, UR17 ;  /* 0x00000011050f7c20 */ /* 0x020fc60008410000 */
[----:B------:R-:W-:Y:S01]  /*4620*/  FFMA.FTZ R13, R13, R14, 1.1641532182693481445e-10 ;  /* 0x2f0000000d0d7423 */ /* 0x000fe2000001000e */
[----:B------:R-:W-:-:S04]  /*4630*/  FMUL.FTZ R14, R15, UR16 ;  /* 0x000000100f0e7c20 */ /* 0x000fc80008410000 */
[----:B------:R-:W-:-:S04]  /*4640*/  FSETP.GTU.FTZ.AND P2, PT, R13, UR23, PT ;  /* 0x000000170d007c0b */ /* 0x000fc8000bf5c000 */
[----:B------:R-:W-:Y:S02]  /*4650*/  FSEL R14, R14, RZ, !P2 ;  /* 0x000000ff0e0e7208 */ /* 0x000fe40005000000 */
[----:B------:R-:W-:-:S03]  /*4660*/  SEL R13, RZ, 0x1, P2 ;  /* 0x00000001ff0d7807 */ /* 0x000fc60001000000 */
[----:B------:R-:W-:Y:S01]  /*4670*/  FADD.FTZ R9, R9, R14 ;  /* 0x0000000e09097221 */ /* 0x000fe20000010000 */
[----:B------:R-:W-:-:S07]  /*4680*/  PRMT R75, R13, 0x7610, R75 ;  /* 0x000076100d4b7816 */ /* 0x000fce000000004b */
.L_x_28371:
        /* <DEDUP_REMOVED lines=18> */
.L_x_28377:
        /* <DEDUP_REMOVED lines=12> */
.L_x_28378:
        /* <DEDUP_REMOVED lines=43> */
.L_x_28376:
        /* <DEDUP_REMOVED lines=10> */
.L_x_28375:
        /* <DEDUP_REMOVED lines=18> */
.L_x_28381:
        /* <DEDUP_REMOVED lines=12> */
.L_x_28382:
        /* <DEDUP_REMOVED lines=42> */
.L_x_28380:
        /* <DEDUP_REMOVED lines=11> */
.L_x_28366:
[----:B------:R-:W-:Y:S01]  /*50f0*/  IMAD.MOV.U32 R10, RZ, RZ, R12 ;  /* 0x000000ffff0a7224 */ /* 0x000fe200078e000c */
        /* <DEDUP_REMOVED lines=18> */
.L_x_28385:
        /* <DEDUP_REMOVED lines=12> */
.L_x_28386:
        /* <DEDUP_REMOVED lines=42> */
.L_x_28384:
        /* <DEDUP_REMOVED lines=9> */
.L_x_28383:
        /* <DEDUP_REMOVED lines=15> */
.L_x_28389:
        /* <DEDUP_REMOVED lines=12> */
.L_x_28390:
        /* <DEDUP_REMOVED lines=43> */
.L_x_28388:
        /* <DEDUP_REMOVED lines=9> */
.L_x_28387:
        /* <DEDUP_REMOVED lines=15> */
.L_x_28393:
        /* <DEDUP_REMOVED lines=12> */
.L_x_28394:
        /* <DEDUP_REMOVED lines=43> */
.L_x_28392:
        /* <DEDUP_REMOVED lines=9> */
.L_x_28391:
        /* <DEDUP_REMOVED lines=15> */
.L_x_28396:
        /* <DEDUP_REMOVED lines=12> */
.L_x_28397:
        /* <DEDUP_REMOVED lines=43> */
.L_x_28395:
        /* <DEDUP_REMOVED lines=9> */
.L_x_28379:
[----:B------:R-:W-:-:S05]  /*64e0*/  IMAD.WIDE.U32 R18, R18, 0x10, R112 ;  /* 0x0000001012127825 */ /* 0x000fca00078e0070 */
[----:B-----5:R0:W-:Y:S02]  /*64f0*/  STG.E.128 desc[UR12][R18.64], R8 ;  /* 0x0000000812007986 */ /* 0x0201e4000c101d0c */
[----:B0-----:R-:W-:Y:S01]  /*6500*/  IADD3 R18, PT, PT, R44, 0x100, RZ ;  /* 0x000001002c127810 */ /* 0x001fe20007ffe0ff */
[----:B------:R-:W-:Y:S06]  /*6510*/  @!P0 BRA `(.L_x_28398) ;  /* 0x00000000002c8947 */ /* 0x000fec0003800000 */
[----:B------:R-:W0:Y:S01]  /*6520*/  LDC.64 R12, c[0x0][0x3b0] ;  /* 0x0000ec00ff0c7b82 */ /* 0x000e220000000a00 */
        /* <DEDUP_REMOVED lines=10> */
.L_x_28398:
[----:B------:R-:W-:Y:S05]  /*65d0*/  @!P0 BRA `(.L_x_28399) ;  /* 0x00000000000c8947 */ /* 0x000fea0003800000 */
[----:B------:R-:W1:Y:S02]  /*65e0*/  LDC.64 R4, c[0x0][0x390] ;  /* 0x0000e400ff047b82 */ /* 0x000e640000000a00 */
[----:B-1----:R-:W-:-:S06]  /*65f0*/  IMAD.WIDE.U32 R4, R18, 0x10, R4 ;  /* 0x0000001012047825 */ /* 0x002fcc00078e0004 */
[----:B------:R-:W5:Y:S02]  /*6600*/  LDG.E.128 R4, desc[UR12][R4.64] ;  /* 0x0000000c04047981 */ /* 0x000f64000c1e1d00 */
.L_x_28399:
[----:B------:R-:W-:Y:S01]  /*6610*/  VIADD R19, R80, 0x100 ;  /* 0x0000010050137836 */ /* 0x000fe20000000000 */
[----:B------:R-:W-:Y:S06]  /*6620*/  BRA.U !UP0, `(.L_x_28400) ;  /* 0x00000015083c7547 */ /* 0x000fec000b800000 */
[----:B0-----:R-:W0:Y:S02]  /*6630*/  LDC.64 R12, c[0x0][0x3a0] ;  /* 0x0000e800ff0c7b82 */ /* 0x001e240000000a00 */
        /* <DEDUP_REMOVED lines=21> */
.L_x_28403:
        /* <DEDUP_REMOVED lines=12> */
.L_x_28404:
        /* <DEDUP_REMOVED lines=42> */
.L_x_28402:
[----:B------:R-:W-:Y:S01]  /*6af0*/  I2FP.F32.U32 R17, R20 ;  /* 0x0000001400117245 */ /* 0x000fe20000201000 */
[----:B------:R-:W-:Y:S02]  /*6b00*/  HFMA2 R20, -RZ, RZ, 0.1171875, 0 ;  /* 0x2f800000ff147431 */ /* 0x000fe400000001ff */
[----:B-----5:R-:W-:-:S04]  /*6b10*/  FMUL.FTZ R21, R4, UR17 ;  /* 0x0000001104157c20 */ /* 0x020fc80008410000 */
[----:B------:R-:W-:Y:S01]  /*6b20*/  FMUL.FTZ R21, R21, UR16 ;  /* 0x0000001015157c20 */ /* 0x000fe20008410000 */
[----:B------:R-:W-:-:S05]  /*6b30*/  FFMA.FTZ R17, R17, R20, 1.1641532182693481445e-10 ;  /* 0x2f00000011117423 */ /* 0x000fca0000010014 */
[----:B------:R-:W-:-:S04]  /*6b40*/  FSETP.GTU.FTZ.AND P2, PT, R17, UR23, PT ;  /* 0x0000001711007c0b */ /* 0x000fc8000bf5c000 */
[----:B------:R-:W-:Y:S02]  /*6b50*/  FSEL R21, R21, RZ, !P2 ;  /* 0x000000ff15157208 */ /* 0x000fe40005000000 */
[----:B------:R-:W-:-:S03]  /*6b60*/  SEL R17, RZ, 0x1, P2 ;  /* 0x00000001ff117807 */ /* 0x000fc60001000000 */
[----:B------:R-:W-:Y:S01]  /*6b70*/  FADD.FTZ R12, R12, R21 ;  /* 0x000000150c0c7221 */ /* 0x000fe20000010000 */
[----:B------:R-:W-:-:S07]  /*6b80*/  PRMT R73, R17, 0x7610, R73 ;  /* 0x0000761011497816 */ /* 0x000fce0000000049 */
.L_x_28401:
        /* <DEDUP_REMOVED lines=18> */
.L_x_28407:
        /* <DEDUP_REMOVED lines=12> */
.L_x_28408:
        /* <DEDUP_REMOVED lines=43> */
.L_x_28406:
        /* <DEDUP_REMOVED lines=10> */
.L_x_28405:
        /* <DEDUP_REMOVED lines=18> */
.L_x_28411:
        /* <DEDUP_REMOVED lines=12> */
.L_x_28412:
        /* <DEDUP_REMOVED lines=42> */
.L_x_28410:
        /* <DEDUP_REMOVED lines=10> */
.L_x_28409:
        /* <DEDUP_REMOVED lines=18> */
.L_x_28415:
        /* <DEDUP_REMOVED lines=12> */
.L_x_28416:
        /* <DEDUP_REMOVED lines=43> */
.L_x_28414:
        /* <DEDUP_REMOVED lines=9> */
[----:B------:R-:W-:Y:S01]  /*7b00*/  PRMT R77, R16, 0x7610, R77 ;  /* 0x00007610104d7816 */ /* 0x000fe2000000004d */
[----:B------:R-:W-:Y:S06]  /*7b10*/  BRA `(.L_x_28413) ;  /* 0x0000001400007947 */ /* 0x000fec0003800000 */
.L_x_28400:
[----:B------:R-:W-:Y:S01]  /*7b20*/  MOV R14, R17 ;  /* 0x00000011000e7202 */ /* 0x000fe20000000f00 */
[----:B------:R-:W-:Y:S02]  /*7b30*/  IMAD.MOV.U32 R29, RZ, RZ, R22 ;  /* 0x000000ffff1d7224 */ /* 0x000fe400078e0016 */
[----:B0-----:R-:W-:Y:S01]  /*7b40*/  IMAD.MOV.U32 R12, RZ, RZ, RZ ;  /* 0x000000ffff0c7224 */ /* 0x001fe200078e00ff */
        /* <DEDUP_REMOVED lines=16> */
.L_x_28419:
        /* <DEDUP_REMOVED lines=12> */
.L_x_28420:
        /* <DEDUP_REMOVED lines=43> */
.L_x_28418:
        /* <DEDUP_REMOVED lines=9> */
.L_x_28417:
        /* <DEDUP_REMOVED lines=15> */
.L_x_28423:
        /* <DEDUP_REMOVED lines=12> */
.L_x_28424:
        /* <DEDUP_REMOVED lines=43> */
.L_x_28422:
        /* <DEDUP_REMOVED lines=9> */
.L_x_28421:
        /* <DEDUP_REMOVED lines=15> */
.L_x_28427:
        /* <DEDUP_REMOVED lines=12> */
.L_x_28428:
        /* <DEDUP_REMOVED lines=43> */
.L_x_28426:
        /* <DEDUP_REMOVED lines=9> */
.L_x_28425:
        /* <DEDUP_REMOVED lines=15> */
.L_x_28430:
        /* <DEDUP_REMOVED lines=12> */
.L_x_28431:
        /* <DEDUP_REMOVED lines=43> */
.L_x_28429:
        /* <DEDUP_REMOVED lines=9> */
.L_x_28413:
[----:B------:R-:W-:Y:S01]  /*8f20*/  IMAD.WIDE.U32 R16, R19, 0x10, R112 ;  /* 0x0000001013107825 */ /* 0x000fe200078e0070 */
[----:B------:R-:W-:-:S04]  /*8f30*/  IADD3 R22, PT, PT, R44, 0x180, RZ ;  /* 0x000001802c167810 */ /* 0x000fc80007ffe0ff */
        /* <DEDUP_REMOVED lines=13> */
.L_x_28432:
[----:B------:R-:W-:Y:S05]  /*9010*/  @!P0 BRA `(.L_x_28433) ;  /* 0x00000000000c8947 */ /* 0x000fea0003800000 */
[----:B------:R-:W2:Y:S02]  /*9020*/  LDC.64 R4, c[0x0][0x390] ;  /* 0x0000e400ff047b82 */ /* 0x000ea40000000a00 */
[----:B--2---:R-:W-:-:S06]  /*9030*/  IMAD.WIDE.U32 R4, R22, 0x10, R4 ;  /* 0x0000001016047825 */ /* 0x004fcc00078e0004 */
[----:B------:R-:W5:Y:S02]  /*9040*/  LDG.E.128 R4, desc[UR12][R4.64] ;  /* 0x0000000c04047981 */ /* 0x000f64000c1e1d00 */
.L_x_28433:
[----:B------:R-:W-:Y:S05]  /*9050*/  BRA.U !UP0, `(.L_x_28434) ;  /* 0x0000001508407547 */ /* 0x000fea000b800000 */
[----:B01----:R-:W0:Y:S01]  /*9060*/  LDC.64 R16, c[0x0][0x3a0] ;  /* 0x0000e800ff107b82 */ /* 0x003e220000000a00 */
[----:B------:R-:W-:-:S04]  /*9070*/  VIADD R19, R80, 0x180 ;  /* 0x0000018050137836 */ /* 0x000fc80000000000 */
        /* <DEDUP_REMOVED lines=21> */
.L_x_28437:
        /* <DEDUP_REMOVED lines=12> */
.L_x_28438:
        /* <DEDUP_REMOVED lines=43> */
.L_x_28436:
        /* <DEDUP_REMOVED lines=10> */
.L_x_28435:
        /* <DEDUP_REMOVED lines=18> */
.L_x_28441:
        /* <DEDUP_REMOVED lines=12> */
.L_x_28442:
        /* <DEDUP_REMOVED lines=43> */
.L_x_28440:
        /* <DEDUP_REMOVED lines=10> */
.L_x_28439:
        /* <DEDUP_REMOVED lines=18> */
.L_x_28445:
        /* <DEDUP_REMOVED lines=12> */
.L_x_28446:
        /* <DEDUP_REMOVED lines=42> */
.L_x_28444:
        /* <DEDUP_REMOVED lines=10> */
.L_x_28443:
        /* <DEDUP_REMOVED lines=18> */
.L_x_28449:
        /* <DEDUP_REMOVED lines=12> */
.L_x_28450:
        /* <DEDUP_REMOVED lines=42> */
.L_x_28448:
        /* <DEDUP_REMOVED lines=11> */
.L_x_28434:
[----:B------:R-:W-:Y:S01]  /*a560*/  MOV R18, R20 ;  /* 0x0000001400127202 */ /* 0x000fe20000000f00 */
[----:B------:R-:W-:Y:S02]  /*a570*/  IMAD.MOV.U32 R28, RZ, RZ, R29 ;  /* 0x000000ffff1c7224 */ /* 0x000fe400078e001d */
[----:B01----:R-:W-:Y:S01]  /*a580*/  IMAD.MOV.U32 R16, RZ, RZ, RZ ;  /* 0x000000ffff107224 */ /* 0x003fe200078e00ff */
        /* <DEDUP_REMOVED lines=16> */
.L_x_28453:
        /* <DEDUP_REMOVED lines=12> */
.L_x_28454:
        /* <DEDUP_REMOVED lines=43> */
.L_x_28452:
        /* <DEDUP_REMOVED lines=9> */
.L_x_28451:
        /* <DEDUP_REMOVED lines=15> */
.L_x_28457:
        /* <DEDUP_REMOVED lines=12> */
.L_x_28458:
        /* <DEDUP_REMOVED lines=43> */
.L_x_28456:
        /* <DEDUP_REMOVED lines=9> */
.L_x_28455:
        /* <DEDUP_REMOVED lines=15> */
.L_x_28461:
        /* <DEDUP_REMOVED lines=12> */
.L_x_28462:
        /* <DEDUP_REMOVED lines=43> */
.L_x_28460:
        /* <DEDUP_REMOVED lines=9> */
.L_x_28459:
        /* <DEDUP_REMOVED lines=15> */
.L_x_28464:
        /* <DEDUP_REMOVED lines=12> */
.L_x_28465:
        /* <DEDUP_REMOVED lines=43> */
.L_x_28463:
        /* <DEDUP_REMOVED lines=9> */
.L_x_28447:
[----:B------:R-:W-:-:S05]  /*b960*/  IADD3 R21, PT, PT, R80, 0x180, RZ ;  /* 0x0000018050157810 */ /* 0x000fca0007ffe0ff */
[----:B------:R-:W-:-:S05]  /*b970*/  IMAD.WIDE.U32 R20, R21, 0x10, R112 ;  /* 0x0000001015147825 */ /* 0x000fca00078e0070 */
        /* <DEDUP_REMOVED lines=13> */
.L_x_28466:
[----:B------:R-:W-:Y:S05]  /*ba50*/  @!P0 BRA `(.L_x_28467) ;  /* 0x0000000000108947 */ /* 0x000fea0003800000 */
[----:B------:R-:W2:Y:S01]  /*ba60*/  LDC.64 R4, c[0x0][0x390] ;  /* 0x0000e400ff047b82 */ /* 0x000ea20000000a00 */
[----:B------:R-:W-:-:S04]  /*ba70*/  VIADD R7, R44, 0x200 ;  /* 0x000002002c077836 */ /* 0x000fc80000000000 */
[----:B--2---:R-:W-:-:S06]  /*ba80*/  IMAD.WIDE.U32 R4, R7, 0x10, R4 ;  /* 0x0000001007047825 */ /* 0x004fcc00078e0004 */
[----:B------:R-:W5:Y:S02]  /*ba90*/  LDG.E.128 R4, desc[UR12][R4.64] ;  /* 0x0000000c04047981 */ /* 0x000f64000c1e1d00 */
.L_x_28467:
[----:B------:R-:W-:Y:S05]  /*baa0*/  BRA.U !UP0, `(.L_x_28468) ;  /* 0x00000015083c7547 */ /* 0x000fea000b800000 */
[----:B01----:R-:W0:Y:S01]  /*bab0*/  LDC.64 R20, c[0x0][0x3a0] ;  /* 0x0000e800ff147b82 */ /* 0x003e220000000a00 */
[----:B------:R-:W-:-:S05]  /*bac0*/  IADD3 R23, PT, PT, R80, 0x200, RZ ;  /* 0x0000020050177810 */ /* 0x000fca0007ffe0ff */
[----:B0-----:R-:W-:-:S06]  /*bad0*/  IMAD.WIDE.U32 R20, R23, 0x10, R20 ;  /* 0x0000001017147825 */ /* 0x001fcc00078e0014 */
[----:B------:R-:W5:Y:S01]  /*bae0*/  LDG.E.128 R20, desc[UR12][R20.64] ;  /* 0x0000000c14147981 */ /* 0x000f62000c1e1d00 */
[----:B------:R-:W-:-:S13]  /*baf0*/  ISETP.GT.AND P1, PT, R82, RZ, PT ;  /* 0x000000ff5200720c */ /* 0x000fda0003f24270 */
        /* <DEDUP_REMOVED lines=18> */
.L_x_28471:
        /* <DEDUP_REMOVED lines=12> */
.L_x_28472:
        /* <DEDUP_REMOVED lines=42> */
.L_x_28470:
        /* <DEDUP_REMOVED lines=10> */
.L_x_28469:
        /* <DEDUP_REMOVED lines=18> */
.L_x_28475:
        /* <DEDUP_REMOVED lines=12> */
.L_x_28476:
        /* <DEDUP_REMOVED lines=43> */
.L_x_28474:
        /* <DEDUP_REMOVED lines=10> */
.L_x_28473:
        /* <DEDUP_REMOVED lines=18> */
.L_x_28479:
        /* <DEDUP_REMOVED lines=12> */
.L_x_28480:
        /* <DEDUP_REMOVED lines=42> */
.L_x_28478:
        /* <DEDUP_REMOVED lines=10> */
.L_x_28477:
        /* <DEDUP_REMOVED lines=18> */
.L_x_28483:
        /* <DEDUP_REMOVED lines=12> */
.L_x_28484:
        /* <DEDUP_REMOVED lines=42> */
.L_x_28482:
        /* <DEDUP_REMOVED lines=11> */
.L_x_28468:
        /* <DEDUP_REMOVED lines=19> */
.L_x_28487:
        /* <DEDUP_REMOVED lines=12> */
.L_x_28488:
        /* <DEDUP_REMOVED lines=42> */
.L_x_28486:
        /* <DEDUP_REMOVED lines=9> */
.L_x_28485:
        /* <DEDUP_REMOVED lines=15> */
.L_x_28491:
        /* <DEDUP_REMOVED lines=12> */
.L_x_28492:
        /* <DEDUP_REMOVED lines=43> */
.L_x_28490:
        /* <DEDUP_REMOVED lines=9> */
.L_x_28489:
        /* <DEDUP_REMOVED lines=15> */
.L_x_28495:
        /* <DEDUP_REMOVED lines=12> */
.L_x_28496:
        /* <DEDUP_REMOVED lines=43> */
.L_x_28494:
        /* <DEDUP_REMOVED lines=9> */
.L_x_28493:
        /* <DEDUP_REMOVED lines=15> */
.L_x_28498:
        /* <DEDUP_REMOVED lines=12> */
.L_x_28499:
        /* <DEDUP_REMOVED lines=43> */
.L_x_28497:
        /* <DEDUP_REMOVED lines=9> */
.L_x_28481:
[----:B------:R-:W-:-:S04]  /*e390*/  VIADD R29, R80, 0x200 ;  /* 0x00000200501d7836 */ /* 0x000fc80000000000 */
[----:B------:R-:W-:-:S05]  /*e3a0*/  IMAD.WIDE.U32 R28, R29, 0x10, R112 ;  /* 0x000000101d1c7825 */ /* 0x000fca00078e0070 */
[----:B-----5:R0:W-:Y:S01]  /*e3b0*/  STG.E.128 desc[UR12][R28.64], R20 ;  /* 0x000000141c007986 */ /* 0x0201e2000c101d0c */
[----:B------:R-:W-:Y:S05]  /*e3c0*/  @!P0 BRA `(.L_x_28500) ;  /* 0x0000000000308947 */ /* 0x000fea0003800000 */
[----:B0-----:R-:W0:Y:S01]  /*e3d0*/  LDC.64 R28, c[0x0][0x3b0] ;  /* 0x0000ec00ff1c7b82 */ /* 0x001e220000000a00 */
[----:B------:R-:W-:Y:S02]  /*e3e0*/  SHF.L.U32 R31, R76, 0x10, RZ ;  /* 0x000000104c1f7819 */ /* 0x000fe400000006ff */
[----:B------:R-:W-:Y:S02]  /*e3f0*/  LOP3.LUT R30, R77, 0xffff, RZ, 0xc0, !PT ;  /* 0x0000ffff4d1e7812 */ /* 0x000fe400078ec0ff */
[----:B------:R-:W-:Y:S02]  /*e400*/  LOP3.LUT R33, R31, 0xff0000, RZ, 0xc0, !PT ;  /* 0x00ff00001f217812 */ /* 0x000fe400078ec0ff */
[----:B------:R-:W-:-:S03]  /*e410*/  LOP3.LUT R31, R75, 0xff, RZ, 0xc0, !PT ;  /* 0x000000ff4b1f7812 */ /* 0x000fc600078ec0ff */
[----:B------:R-:W-:Y:S02]  /*e420*/  IMAD R30, R30, 0x1000000, R33 ;  /* 0x010000001e1e7824 */ /* 0x000fe400078e0221 */
[----:B------:R-:W-:-:S03]  /*e430*/  VIADD R33, R44, 0x200 ;  /* 0x000002002c217836 */ /* 0x000fc60000000000 */
[----:B------:R-:W-:Y:S02]  /*e440*/  LEA R30, R31, R30, 0x8 ;  /* 0x0000001e1f1e7211 */ /* 0x000fe400078e40ff */
[----:B------:R-:W-:-:S05]  /*e450*/  LOP3.LUT R31, R73, 0xff, RZ, 0xc0, !PT ;  /* 0x000000ff491f7812 */ /* 0x000fca00078ec0ff */
[----:B------:R-:W-:Y:S02]  /*e460*/  IMAD.IADD R31, R30, 0x1, R31 ;  /* 0x000000011e1f7824 */ /* 0x000fe400078e021f */
[----:B0-----:R-:W-:-:S05]  /*e470*/  IMAD.WIDE.U32 R28, R33, 0x4, R28 ;  /* 0x00000004211c7825 */ /* 0x001fca00078e001c */
[----:B------:R1:W-:Y:S02]  /*e480*/  STG.E desc[UR12][R28.64], R31 ;  /* 0x0000001f1c007986 */ /* 0x0003e4000c10190c */
.L_x_28500:
[----:B------:R-:W-:Y:S05]  /*e490*/  @!P0 BRA `(.L_x_28501) ;  /* 0x0000000000108947 */ /* 0x000fea0003800000 */
[----:B------:R-:W2:Y:S01]  /*e4a0*/  LDC.64 R4, c[0x0][0x390] ;  /* 0x0000e400ff047b82 */ /* 0x000ea20000000a00 */
[----:B------:R-:W-:-:S04]  /*e4b0*/  VIADD R7, R44, 0x280 ;  /* 0x000002802c077836 */ /* 0x000fc80000000000 */
[----:B--2---:R-:W-:-:S06]  /*e4c0*/  IMAD.WIDE.U32 R4, R7, 0x10, R4 ;  /* 0x0000001007047825 */ /* 0x004fcc00078e0004 */
[----:B------:R-:W5:Y:S02]  /*e4d0*/  LDG.E.128 R4, desc[UR12][R4.64] ;  /* 0x0000000c04047981 */ /* 0x000f64000c1e1d00 */
.L_x_28501:
        /* <DEDUP_REMOVED lines=24> */
.L_x_28505:
        /* <DEDUP_REMOVED lines=12> */
.L_x_28506:
        /* <DEDUP_REMOVED lines=42> */
.L_x_28504:
        /* <DEDUP_REMOVED lines=10> */
.L_x_28503:
        /* <DEDUP_REMOVED lines=18> */
.L_x_28509:
        /* <DEDUP_REMOVED lines=12> */
.L_x_28510:
        /* <DEDUP_REMOVED lines=42> */
.L_x_28508:
        /* <DEDUP_REMOVED lines=10> */
.L_x_28507:
        /* <DEDUP_REMOVED lines=18> */
.L_x_28513:
        /* <DEDUP_REMOVED lines=12> */
.L_x_28514:
        /* <DEDUP_REMOVED lines=41> */
[----:B------:R-:W-:-:S07]  /*f3f0*/  HFMA2 R33, -RZ, RZ, 0, 0 ;  /* 0x00000000ff217431 */ /* 0x000fce00000001ff */
.L_x_28512:
        /* <DEDUP_REMOVED lines=10> */
.L_x_28511:
        /* <DEDUP_REMOVED lines=18> */
.L_x_28517:
        /* <DEDUP_REMOVED lines=12> */
.L_x_28518:
        /* <DEDUP_REMOVED lines=42> */
.L_x_28516:
        /* <DEDUP_REMOVED lines=11> */
.L_x_28502:
[----:B01----:R-:W-:Y:S01]  /*f9d0*/  HFMA2 R28, -RZ, RZ, 0, 0 ;  /* 0x00000000ff1c7431 */ /* 0x003fe200000001ff */
        /* <DEDUP_REMOVED lines=18> */
.L_x_28521:
        /* <DEDUP_REMOVED lines=12> */
.L_x_28522:
        /* <DEDUP_REMOVED lines=42> */
.L_x_28520:
        /* <DEDUP_REMOVED lines=9> */
.L_x_28519:
        /* <DEDUP_REMOVED lines=15> */
.L_x_28525:
        /* <DEDUP_REMOVED lines=12> */
.L_x_28526:
        /* <DEDUP_REMOVED lines=43> */
.L_x_28524:
        /* <DEDUP_REMOVED lines=9> */
.L_x_28523:
        /* <DEDUP_REMOVED lines=15> */
.L_x_28529:
        /* <DEDUP_REMOVED lines=12> */
.L_x_28530:
        /* <DEDUP_REMOVED lines=43> */
.L_x_28528:
        /* <DEDUP_REMOVED lines=9> */
.L_x_28527:
        /* <DEDUP_REMOVED lines=15> */
.L_x_28532:
        /* <DEDUP_REMOVED lines=12> */
.L_x_28533:
        /* <DEDUP_REMOVED lines=43> */
.L_x_28531:
        /* <DEDUP_REMOVED lines=9> */
.L_x_28515:
[----:B------:R-:W-:-:S04]  /*10dc0*/  VIADD R33, R80, 0x280 ;  /* 0x0000028050217836 */ /* 0x000fc80000000000 */
[----:B------:R-:W-:-:S05]  /*10dd0*/  IMAD.WIDE.U32 R32, R33, 0x10, R112 ;  /* 0x0000001021207825 */ /* 0x000fca00078e0070 */
[----:B-----5:R0:W-:Y:S01]  /*10de0*/  STG.E.128 desc[UR12][R32.64], R28 ;  /* 0x0000001c20007986 */ /* 0x0201e2000c101d0c */
[----:B------:R-:W-:Y:S05]  /*10df0*/  @!P0 BRA `(.L_x_28534) ;  /* 0x0000000000308947 */ /* 0x000fea0003800000 */
[----:B------:R-:W1:Y:S01]  /*10e00*/  LDC.64 R36, c[0x0][0x3b0] ;  /* 0x0000ec00ff247b82 */ /* 0x000e620000000a00 */
[----:B0-----:R-:W-:Y:S02]  /*10e10*/  SHF.L.U32 R32, R76, 0x10, RZ ;  /* 0x000000104c207819 */ /* 0x001fe400000006ff */
[----:B------:R-:W-:Y:S02]  /*10e20*/  LOP3.LUT R34, R77, 0xffff, RZ, 0xc0, !PT ;  /* 0x0000ffff4d227812 */ /* 0x000fe400078ec0ff */
[----:B------:R-:W-:Y:S02]  /*10e30*/  LOP3.LUT R32, R32, 0xff0000, RZ, 0xc0, !PT ;  /* 0x00ff000020207812 */ /* 0x000fe400078ec0ff */
[----:B------:R-:W-:-:S03]  /*10e40*/  LOP3.LUT R33, R75, 0xff, RZ, 0xc0, !PT ;  /* 0x000000ff4b217812 */ /* 0x000fc600078ec0ff */
[----:B------:R-:W-:Y:S01]  /*10e50*/  IMAD R32, R34, 0x1000000, R32 ;  /* 0x0100000022207824 */ /* 0x000fe200078e0220 */
[----:B------:R-:W-:-:S03]  /*10e60*/  IADD3 R34, PT, PT, R44, 0x280, RZ ;  /* 0x000002802c227810 */ /* 0x000fc60007ffe0ff */
[----:B------:R-:W-:Y:S01]  /*10e70*/  IMAD R33, R33, 0x100, R32 ;  /* 0x0000010021217824 */ /* 0x000fe200078e0220 */
[----:B------:R-:W-:-:S04]  /*10e80*/  LOP3.LUT R32, R73, 0xff, RZ, 0xc0, !PT ;  /* 0x000000ff49207812 */ /* 0x000fc800078ec0ff */
[----:B------:R-:W-:Y:S01]  /*10e90*/  IADD3 R32, PT, PT, R33, R32, RZ ;  /* 0x0000002021207210 */ /* 0x000fe20007ffe0ff */
[----:B-1----:R-:W-:-:S05]  /*10ea0*/  IMAD.WIDE.U32 R34, R34, 0x4, R36 ;  /* 0x0000000422227825 */ /* 0x002fca00078e0024 */
[----:B------:R1:W-:Y:S02]  /*10eb0*/  STG.E desc[UR12][R34.64], R32 ;  /* 0x0000002022007986 */ /* 0x0003e4000c10190c */
.L_x_28534:
[----:B------:R-:W-:Y:S05]  /*10ec0*/  @!P0 BRA `(.L_x_28535) ;  /* 0x0000000000108947 */ /* 0x000fea0003800000 */
[----:B------:R-:W2:Y:S01]  /*10ed0*/  LDC.64 R4, c[0x0][0x390] ;  /* 0x0000e400ff047b82 */ /* 0x000ea20000000a00 */
[----:B------:R-:W-:-:S04]  /*10ee0*/  VIADD R7, R44, 0x300 ;  /* 0x000003002c077836 */ /* 0x000fc80000000000 */
[----:B--2---:R-:W-:-:S06]  /*10ef0*/  IMAD.WIDE.U32 R4, R7, 0x10, R4 ;  /* 0x0000001007047825 */ /* 0x004fcc00078e0004 */
[----:B------:R-:W5:Y:S02]  /*10f00*/  LDG.E.128 R4, desc[UR12][R4.64] ;  /* 0x0000000c04047981 */ /* 0x000f64000c1e1d00 */
.L_x_28535:
[----:B------:R-:W-:Y:S05]  /*10f10*/  BRA.U !UP0, `(.L_x_28536) ;  /* 0x00000015083c7547 */ /* 0x000fea000b800000 */
[----:B-1----:R-:W1:Y:S01]  /*10f20*/  LDC.64 R34, c[0x0][0x3a0] ;  /* 0x0000e800ff227b82 */ /* 0x002e620000000a00 */
[----:B0-----:R-:W-:-:S05]  /*10f30*/  IADD3 R32, PT, PT, R80, 0x300, RZ ;  /* 0x0000030050207810 */ /* 0x001fca0007ffe0ff */
[----:B-1----:R-:W-:-:S06]  /*10f40*/  IMAD.WIDE.U32 R32, R32, 0x10, R34 ;  /* 0x0000001020207825 */ /* 0x002fcc00078e0022 */
[----:B------:R-:W5:Y:S01]  /*10f50*/  LDG.E.128 R32, desc[UR12][R32.64] ;  /* 0x0000000c20207981 */ /* 0x000f62000c1e1d00 */
[----:B------:R-:W-:-:S13]  /*10f60*/  ISETP.GT.AND P1, PT, R82, RZ, PT ;  /* 0x000000ff5200720c */ /* 0x000fda0003f24270 */
        /* <DEDUP_REMOVED lines=18> */
.L_x_28539:
        /* <DEDUP_REMOVED lines=12> */
.L_x_28540:
        /* <DEDUP_REMOVED lines=42> */
.L_x_28538:
        /* <DEDUP_REMOVED lines=10> */
.L_x_28537:
        /* <DEDUP_REMOVED lines=18> */
.L_x_28543:
        /* <DEDUP_REMOVED lines=12> */
.L_x_28544:
        /* <DEDUP_REMOVED lines=42> */
.L_x_28542:
        /* <DEDUP_REMOVED lines=10> */
.L_x_28541:
        /* <DEDUP_REMOVED lines=18> */
.L_x_28547:
        /* <DEDUP_REMOVED lines=12> */
.L_x_28548:
        /* <DEDUP_REMOVED lines=42> */
.L_x_28546:
        /* <DEDUP_REMOVED lines=10> */
.L_x_28545:
        /* <DEDUP_REMOVED lines=18> */
.L_x_28551:
        /* <DEDUP_REMOVED lines=12> */
.L_x_28552:
        /* <DEDUP_REMOVED lines=40> */
[----:B------:R-:W-:Y:S01]  /*12330*/  MOV R42, R38 ;  /* 0x00000026002a7202 */ /* 0x000fe20000000f00 */
[----:B------:R-:W-:Y:S01]  /*12340*/  IMAD.MOV.U32 R38, RZ, RZ, R36 ;  /* 0x000000ffff267224 */ /* 0x000fe200078e0024 */
[----:B------:R-:W-:-:S07]  /*12350*/  LOP3.LUT R70, R70, UR38, R39, 0x96, !PT ;  /* 0x0000002646467c12 */ /* 0x000fce000f8e9627 */
.L_x_28550:
        /* <DEDUP_REMOVED lines=11> */
.L_x_28536:
        /* <DEDUP_REMOVED lines=19> */
.L_x_28555:
        /* <DEDUP_REMOVED lines=12> */
.L_x_28556:
        /* <DEDUP_REMOVED lines=42> */
.L_x_28554:
        /* <DEDUP_REMOVED lines=9> */
.L_x_28553:
        /* <DEDUP_REMOVED lines=15> */
.L_x_28559:
        /* <DEDUP_REMOVED lines=12> */
.L_x_28560:
        /* <DEDUP_REMOVED lines=43> */
.L_x_28558:
        /* <DEDUP_REMOVED lines=9> */
.L_x_28557:
        /* <DEDUP_REMOVED lines=15> */
.L_x_28563:
        /* <DEDUP_REMOVED lines=12> */
.L_x_28564:
        /* <DEDUP_REMOVED lines=43> */
.L_x_28562:
        /* <DEDUP_REMOVED lines=9> */
.L_x_28561:
        /* <DEDUP_REMOVED lines=15> */
.L_x_28566:
        /* <DEDUP_REMOVED lines=12> */
.L_x_28567:
        /* <DEDUP_REMOVED lines=43> */
.L_x_28565:
        /* <DEDUP_REMOVED lines=9> */
.L_x_28549:
        /* <DEDUP_REMOVED lines=16> */
.L_x_28568:
[----:B------:R-:W-:Y:S05]  /*13900*/  @!P0 BRA `(.L_x_28569) ;  /* 0x0000000000108947 */ /* 0x000fea0003800000 */
[----:B------:R-:W2:Y:S01]  /*13910*/  LDC.64 R6, c[0x0][0x390] ;  /* 0x0000e400ff067b82 */ /* 0x000ea20000000a00 */
[----:B------:R-:W-:-:S04]  /*13920*/  VIADD R4, R44, 0x380 ;  /* 0x000003802c047836 */ /* 0x000fc80000000000 */
[----:B--2---:R-:W-:-:S06]  /*13930*/  IMAD.WIDE.U32 R4, R4, 0x10, R6 ;  /* 0x0000001004047825 */ /* 0x004fcc00078e0006 */
[----:B------:R-:W5:Y:S02]  /*13940*/  LDG.E.128 R4, desc[UR12][R4.64] ;  /* 0x0000000c04047981 */ /* 0x000f64000c1e1d00 */
.L_x_28569:
        /* <DEDUP_REMOVED lines=24> */
.L_x_28573:
        /* <DEDUP_REMOVED lines=12> */
.L_x_28574:
        /* <DEDUP_REMOVED lines=42> */
.L_x_28572:
        /* <DEDUP_REMOVED lines=10> */
.L_x_28571:
        /* <DEDUP_REMOVED lines=18> */
.L_x_28577:
        /* <DEDUP_REMOVED lines=12> */
.L_x_28578:
        /* <DEDUP_REMOVED lines=42> */
.L_x_28576:
        /* <DEDUP_REMOVED lines=10> */
.L_x_28575:
        /* <DEDUP_REMOVED lines=18> */
.L_x_28581:
        /* <DEDUP_REMOVED lines=12> */
.L_x_28582:
        /* <DEDUP_REMOVED lines=42> */
.L_x_28580:
        /* <DEDUP_REMOVED lines=10> */
.L_x_28579:
        /* <DEDUP_REMOVED lines=18> */
.L_x_28585:
        /* <DEDUP_REMOVED lines=12> */
.L_x_28586:
        /* <DEDUP_REMOVED lines=40> */
[----:B------:R-:W-:Y:S01]  /*14d70*/  MOV R47, R42 ;  /* 0x0000002a002f7202 */ /* 0x000fe20000000f00 */
[----:B------:R-:W-:Y:S01]  /*14d80*/  IMAD.MOV.U32 R42, RZ, RZ, R40 ;  /* 0x000000ffff2a7224 */ /* 0x000fe200078e0028 */
[----:B------:R-:W-:-:S07]  /*14d90*/  LOP3.LUT R70, R70, UR38, R43, 0x96, !PT ;  /* 0x0000002646467c12 */ /* 0x000fce000f8e962b */
.L_x_28584:
        /* <DEDUP_REMOVED lines=11> */
.L_x_28570:
        /* <DEDUP_REMOVED lines=19> */
.L_x_28589:
        /* <DEDUP_REMOVED lines=12> */
.L_x_28590:
        /* <DEDUP_REMOVED lines=40> */
[----:B------:R-:W-:Y:S01]  /*152c0*/  MOV R47, R36 ;  /* 0x00000024002f7202 */ /* 0x000fe20000000f00 */
[----:B------:R-:W-:Y:S01]  /*152d0*/  IMAD.MOV.U32 R36, RZ, RZ, R42 ;  /* 0x000000ffff247224 */ /* 0x000fe200078e002a */
[----:B------:R-:W-:-:S07]  /*152e0*/  LOP3.LUT R70, R70, UR38, R37, 0x96, !PT ;  /* 0x0000002646467c12 */ /* 0x000fce000f8e9625 */
.L_x_28588:
        /* <DEDUP_REMOVED lines=9> */
.L_x_28587:
        /* <DEDUP_REMOVED lines=15> */
.L_x_28593:
        /* <DEDUP_REMOVED lines=12> */
.L_x_28594:
        /* <DEDUP_REMOVED lines=43> */
.L_x_28592:
        /* <DEDUP_REMOVED lines=9> */
.L_x_28591:
        /* <DEDUP_REMOVED lines=15> */
.L_x_28597:
        /* <DEDUP_REMOVED lines=12> */
.L_x_28598:
        /* <DEDUP_REMOVED lines=43> */
.L_x_28596:
        /* <DEDUP_REMOVED lines=9> */
.L_x_28595:
        /* <DEDUP_REMOVED lines=15> */
.L_x_28600:
        /* <DEDUP_REMOVED lines=12> */
.L_x_28601:
        /* <DEDUP_REMOVED lines=39> */
[----:B------:R-:W-:Y:S02]  /*16180*/  HFMA2 R78, -RZ, RZ, 0, 0 ;  /* 0x00000000ff4e7431 */ /* 0x000fe400000001ff */
[----:B------:R-:W-:Y:S01]  /*16190*/  IMAD.MOV.U32 R74, RZ, RZ, R42 ;  /* 0x000000ffff4a7224 */ /* 0x000fe200078e002a */
[----:B------:R-:W-:Y:S01]  /*161a0*/  LOP3.LUT R70, R70, UR38, R41, 0x96, !PT ;  /* 0x0000002646467c12 */ /* 0x000fe2000f8e9629 */
[----:B------:R-:W-:-:S07]  /*161b0*/  IMAD.MOV.U32 R47, RZ, RZ, R40 ;  /* 0x000000ffff2f7224 */ /* 0x000fce00078e0028 */
.L_x_28599:
        /* <DEDUP_REMOVED lines=9> */
.L_x_28583:
[----:B------:R-:W-:-:S05]  /*16250*/  IADD3 R40, PT, PT, R80, 0x380, RZ ;  /* 0x0000038050287810 */ /* 0x000fca0007ffe0ff */
[----:B------:R-:W-:-:S05]  /*16260*/  IMAD.WIDE.U32 R40, R40, 0x10, R112 ;  /* 0x0000001028287825 */ /* 0x000fca00078e0070 */
[----:B-----5:R0:W-:Y:S01]  /*16270*/  STG.E.128 desc[UR12][R40.64], R36 ;  /* 0x0000002428007986 */ /* 0x0201e2000c101d0c */
[----:B------:R-:W-:Y:S05]  /*16280*/  @!P0 BRA `(.L_x_28602) ;  /* 0x0000000000308947 */ /* 0x000fea0003800000 */
[----:B------:R-:W1:Y:S01]  /*16290*/  LDC.64 R114, c[0x0][0x3b0] ;  /* 0x0000ec00ff727b82 */ /* 0x000e620000000a00 */
[----:B0-----:R-:W-:Y:S01]  /*162a0*/  IMAD.U32 R40, R76, 0x10000, RZ ;  /* 0x000100004c287824 */ /* 0x001fe200078e00ff */
[----:B------:R-:W-:Y:S02]  /*162b0*/  LOP3.LUT R42, R77, 0xffff, RZ, 0xc0, !PT ;  /* 0x0000ffff4d2a7812 */ /* 0x000fe400078ec0ff */
[----:B------:R-:W-:Y:S02]  /*162c0*/  LOP3.LUT R41, R75, 0xff, RZ, 0xc0, !PT ;  /* 0x000000ff4b297812 */ /* 0x000fe400078ec0ff */
[----:B------:R-:W-:-:S04]  /*162d0*/  LOP3.LUT R40, R40, 0xff0000, RZ, 0xc0, !PT ;  /* 0x00ff000028287812 */ /* 0x000fc800078ec0ff */
[----:B------:R-:W-:Y:S01]  /*162e0*/  LEA R40, R42, R40, 0x18 ;  /* 0x000000282a287211 */ /* 0x000fe200078ec0ff */
[----:B------:R-:W-:-:S03]  /*162f0*/  VIADD R42, R44, 0x380 ;  /* 0x000003802c2a7836 */ /* 0x000fc60000000000 */
[----:B------:R-:W-:Y:S02]  /*16300*/  LEA R41, R41, R40, 0x8 ;  /* 0x0000002829297211 */ /* 0x000fe400078e40ff */
[----:B------:R-:W-:-:S05]  /*16310*/  LOP3.LUT R40, R73, 0xff, RZ, 0xc0, !PT ;  /* 0x000000ff49287812 */ /* 0x000fca00078ec0ff */
[----:B------:R-:W-:Y:S02]  /*16320*/  IMAD.IADD R40, R41, 0x1, R40 ;  /* 0x0000000129287824 */ /* 0x000fe400078e0228 */
[----:B-1----:R-:W-:-:S05]  /*16330*/  IMAD.WIDE.U32 R42, R42, 0x4, R114 ;  /* 0x000000042a2a7825 */ /* 0x002fca00078e0072 */
[----:B------:R1:W-:Y:S02]  /*16340*/  STG.E desc[UR12][R42.64], R40 ;  /* 0x000000282a007986 */ /* 0x0003e4000c10190c */
.L_x_28602:
[----:B------:R-:W-:Y:S05]  /*16350*/  @!P0 BRA `(.L_x_28603) ;  /* 0x0000000000108947 */ /* 0x000fea0003800000 */
[----:B------:R-:W2:Y:S01]  /*16360*/  LDC.64 R6, c[0x0][0x390] ;  /* 0x0000e400ff067b82 */ /* 0x000ea20000000a00 */
[----:B------:R-:W-:-:S05]  /*16370*/  IADD3 R4, PT, PT, R44, 0x400, RZ ;  /* 0x000004002c047810 */ /* 0x000fca0007ffe0ff */
[----:B--2---:R-:W-:-:S06]  /*16380*/  IMAD.WIDE.U32 R4, R4, 0x10, R6 ;  /* 0x0000001004047825 */ /* 0x004fcc00078e0006 */
[----:B------:R-:W5:Y:S02]  /*16390*/  LDG.E.128 R4, desc[UR12][R4.64] ;  /* 0x0000000c04047981 */ /* 0x000f64000c1e1d00 */
.L_x_28603:
[----:B------:R-:W-:Y:S05]  /*163a0*/  BRA.U !UP0, `(.L_x_28604) ;  /* 0x0000001508487547 */ /* 0x000fea000b800000 */
[----:B-1----:R-:W1:Y:S01]  /*163b0*/  LDC.64 R42, c[0x0][0x3a0] ;  /* 0x0000e800ff2a7b82 */ /* 0x002e620000000a00 */
[----:B0-----:R-:W-:-:S04]  /*163c0*/  VIADD R40, R80, 0x400 ;  /* 0x0000040050287836 */ /* 0x001fc80000000000 */
[----:B-1----:R-:W-:-:S06]  /*163d0*/  IMAD.WIDE.U32 R40, R40, 0x10, R42 ;  /* 0x0000001028287825 */ /* 0x002fcc00078e002a */
[----:B------:R-:W5:Y:S01]  /*163e0*/  LDG.E.128 R40, desc[UR12][R40.64] ;  /* 0x0000000c28287981 */ /* 0x000f62000c1e1d00 */
[----:B------:R-:W-:-:S13]  /*163f0*/  ISETP.GT.AND P1, PT, R82, RZ, PT ;  /* 0x000000ff5200720c */ /* 0x000fda0003f24270 */
        /* <DEDUP_REMOVED lines=18> */
.L_x_28607:
        /* <DEDUP_REMOVED lines=12> */
.L_x_28608:
        /* <DEDUP_REMOVED lines=43> */
.L_x_28606:
[----:B------:R-:W-:Y:S01]  /*16890*/  I2FP.F32.U32 R79, R79 ;  /* 0x0000004f004f7245 */ /* 0x000fe20000201000 */
[----:B-----5:R-:W-:Y:S01]  /*168a0*/  FMUL.FTZ R47, R4, UR17 ;  /* 0x00000011042f7c20 */ /* 0x020fe20008410000 */
[----:B------:R-:W-:-:S03]  /*168b0*/  MOV R78, 0x2f800000 ;  /* 0x2f800000004e7802 */ /* 0x000fc60000000f00 */
[----:B------:R-:W-:Y:S02]  /*168c0*/  FMUL.FTZ R47, R47, UR16 ;  /* 0x000000102f2f7c20 */ /* 0x000fe40008410000 */
[----:B------:R-:W-:-:S05]  /*168d0*/  FFMA.FTZ R78, R79, R78, 1.1641532182693481445e-10 ;  /* 0x2f0000004f4e7423 */ /* 0x000fca000001004e */
[----:B------:R-:W-:-:S04]  /*168e0*/  FSETP.GTU.FTZ.AND P2, PT, R78, UR23, PT ;  /* 0x000000174e007c0b */ /* 0x000fc8000bf5c000 */
[----:B------:R-:W-:Y:S02]  /*168f0*/  FSEL R78, R47, RZ, !P2 ;  /* 0x000000ff2f4e7208 */ /* 0x000fe40005000000 */
[----:B------:R-:W-:-:S03]  /*16900*/  SEL R47, RZ, 0x1, P2 ;  /* 0x00000001ff2f7807 */ /* 0x000fc60001000000 */
[----:B------:R-:W-:Y:S01]  /*16910*/  FADD.FTZ R40, R40, R78 ;  /* 0x0000004e28287221 */ /* 0x000fe20000010000 */
[----:B------:R-:W-:-:S07]  /*16920*/  PRMT R73, R47, 0x7610, R73 ;  /* 0x000076102f497816 */ /* 0x000fce0000000049 */
.L_x_28605:
        /* <DEDUP_REMOVED lines=18> */
.L_x_28611:
        /* <DEDUP_REMOVED lines=12> */
.L_x_28612:
        /* <DEDUP_REMOVED lines=41> */
[----:B------:R-:W-:Y:S01]  /*16da0*/  IMAD.MOV.U32 R79, RZ, RZ, R45 ;  /* 0x000000ffff4f7224 */ /* 0x000fe200078e002d */
[----:B------:R-:W-:-:S07]  /*16db0*/  MOV R47, R46 ;  /* 0x0000002e002f7202 */ /* 0x000fce0000000f00 */
.L_x_28610:
        /* <DEDUP_REMOVED lines=10> */
.L_x_28609:
        /* <DEDUP_REMOVED lines=18> */
.L_x_28615:
        /* <DEDUP_REMOVED lines=12> */
.L_x_28616:
        /* <DEDUP_REMOVED lines=43> */
.L_x_28614:
        /* <DEDUP_REMOVED lines=10> */
.L_x_28613:
        /* <DEDUP_REMOVED lines=18> */
.L_x_28619:
        /* <DEDUP_REMOVED lines=12> */
.L_x_28620:
        /* <DEDUP_REMOVED lines=43> */
.L_x_28618:
        /* <DEDUP_REMOVED lines=11> */
.L_x_28604:
        /* <DEDUP_REMOVED lines=19> */
.L_x_28623:
        /* <DEDUP_REMOVED lines=12> */
.L_x_28624:
        /* <DEDUP_REMOVED lines=43> */
.L_x_28622:
        /* <DEDUP_REMOVED lines=9> */
.L_x_28621:
        /* <DEDUP_REMOVED lines=15> */
.L_x_28627:
        /* <DEDUP_REMOVED lines=12> */
.L_x_28628:
        /* <DEDUP_REMOVED lines=43> */
.L_x_28626:
        /* <DEDUP_REMOVED lines=9> */
.L_x_28625:
        /* <DEDUP_REMOVED lines=15> */
.L_x_28631:
        /* <DEDUP_REMOVED lines=12> */
.L_x_28632:
        /* <DEDUP_REMOVED lines=43> */
.L_x_28630:
        /* <DEDUP_REMOVED lines=9> */
.L_x_28629:
        /* <DEDUP_REMOVED lines=15> */
.L_x_28634:
        /* <DEDUP_REMOVED lines=12> */
.L_x_28635:
        /* <DEDUP_REMOVED lines=43> */
.L_x_28633:
        /* <DEDUP_REMOVED lines=9> */
.L_x_28617:
[----:B------:R-:W-:Y:S01]  /*18cd0*/  IADD3 R45, PT, PT, R80, 0x400, RZ ;  /* 0x00000400502d7810 */ /* 0x000fe20007ffe0ff */
        /* <DEDUP_REMOVED lines=8> */
[----:B------:R-:W-:-:S03]  /*18d60*/  IADD3 R44, PT, PT, R44, 0x400, RZ ;  /* 0x000004002c2c7810 */ /* 0x000fc60007ffe0ff */
[----:B------:R-:W-:Y:S01]  /*18d70*/  IMAD R46, R45, 0x1000000, R46 ;  /* 0x010000002d2e7824 */ /* 0x000fe200078e022e */
[----:B------:R-:W-:-:S05]  /*18d80*/  LOP3.LUT R45, R75, 0xff, RZ, 0xc0, !PT ;  /* 0x000000ff4b2d7812 */ /* 0x000fca00078ec0ff */
[----:B------:R-:W-:Y:S01]  /*18d90*/  IMAD R46, R45, 0x100, R46 ;  /* 0x000001002d2e7824 */ /* 0x000fe200078e022e */
[----:B------:R-:W-:-:S04]  /*18da0*/  LOP3.LUT R45, R73, 0xff, RZ, 0xc0, !PT ;  /* 0x000000ff492d7812 */ /* 0x000fc800078ec0ff */
[----:B------:R-:W-:Y:S01]  /*18db0*/  IADD3 R45, PT, PT, R46, R45, RZ ;  /* 0x0000002d2e2d7210 */ /* 0x000fe20007ffe0ff */
[----:B-1----:R-:W-:-:S05]  /*18dc0*/  IMAD.WIDE.U32 R114, R44, 0x4, R114 ;  /* 0x000000042c727825 */ /* 0x002fca00078e0072 */
[----:B------:R1:W-:Y:S02]  /*18dd0*/  STG.E desc[UR12][R114.64], R45 ;  /* 0x0000002d72007986 */ /* 0x0003e4000c10190c */
.L_x_28636:
[----:B------:R-:W-:Y:S05]  /*18de0*/  @!P0 BRA `(.L_x_28637) ;  /* 0x00000000000c8947 */ /* 0x000fea0003800000 */
[----:B------:R-:W2:Y:S02]  /*18df0*/  LDC.64 R4, c[0x0][0x390] ;  /* 0x0000e400ff047b82 */ /* 0x000ea40000000a00 */
[----:B--2---:R-:W-:-:S06]  /*18e00*/  IMAD.WIDE.U32 R4, R83, 0x10, R4 ;  /* 0x0000001053047825 */ /* 0x004fcc00078e0004 */
[----:B------:R-:W5:Y:S02]  /*18e10*/  LDG.E.128 R4, desc[UR12][R4.64] ;  /* 0x0000000c04047981 */ /* 0x000f64000c1e1d00 */
.L_x_28637:
[----:B------:R-:W-:Y:S01]  /*18e20*/  VIADD R80, R80, 0x480 ;  /* 0x0000048050507836 */ /* 0x000fe20000000000 */
[----:B------:R-:W-:Y:S06]  /*18e30*/  BRA.U !UP0, `(.L_x_28638) ;  /* 0x0000001508447547 */ /* 0x000fec000b800000 */
[----:B-1----:R-:W1:Y:S02]  /*18e40*/  LDC.64 R44, c[0x0][0x3a0] ;  /* 0x0000e800ff2c7b82 */ /* 0x002e640000000a00 */
[----:B-1----:R-:W-:-:S06]  /*18e50*/  IMAD.WIDE.U32 R44, R80, 0x10, R44 ;  /* 0x00000010502c7825 */ /* 0x002fcc00078e002c */
[----:B0-----:R-:W5:Y:S01]  /*18e60*/  LDG.E.128 R44, desc[UR12][R44.64] ;  /* 0x0000000c2c2c7981 */ /* 0x001f62000c1e1d00 */
        /* <DEDUP_REMOVED lines=19> */
.L_x_28641:
        /* <DEDUP_REMOVED lines=12> */
.L_x_28642:
        /* <DEDUP_REMOVED lines=43> */
.L_x_28640:
        /* <DEDUP_REMOVED lines=10> */
.L_x_28639:
        /* <DEDUP_REMOVED lines=18> */
.L_x_28645:
        /* <DEDUP_REMOVED lines=12> */
.L_x_28646:
        /* <DEDUP_REMOVED lines=43> */
.L_x_28644:
        /* <DEDUP_REMOVED lines=10> */
.L_x_28643:
        /* <DEDUP_REMOVED lines=18> */
.L_x_28649:
        /* <DEDUP_REMOVED lines=12> */
.L_x_28650:
        /* <DEDUP_REMOVED lines=43> */
.L_x_28648:
        /* <DEDUP_REMOVED lines=10> */
.L_x_28647:
        /* <DEDUP_REMOVED lines=18> */
.L_x_28653:
        /* <DEDUP_REMOVED lines=12> */
.L_x_28654:
        /* <DEDUP_REMOVED lines=43> */
.L_x_28652:
        /* <DEDUP_REMOVED lines=11> */
.L_x_28638:
[----:B------:R-:W-:Y:S01]  /*1a350*/  HFMA2 R44, -RZ, RZ, 0, 0 ;  /* 0x00000000ff2c7431 */ /* 0x000fe200000001ff */
        /* <DEDUP_REMOVED lines=18> */
.L_x_28657:
        /* <DEDUP_REMOVED lines=12> */
.L_x_28658:
        /* <DEDUP_REMOVED lines=43> */
.L_x_28656:
[----:B------:R-:W-:Y:S01]  /*1a7f0*/  I2FP.F32.U32 R44, R44 ;  /* 0x0000002c002c7245 */ /* 0x000fe20000201000 */
[----:B-1----:R-:W-:-:S04]  /*1a800*/  IMAD.MOV.U32 R45, RZ, RZ, 0x2f800000 ;  /* 0x2f800000ff2d7424 */ /* 0x002fc800078e00ff */
[----:B------:R-:W-:Y:S01]  /*1a810*/  FFMA.FTZ R45, R44, R45, 1.1641532182693481445e-10 ;  /* 0x2f0000002c2d7423 */ /* 0x000fe2000001002d */
[----:B-----5:R-:W-:-:S04]  /*1a820*/  FMUL.FTZ R44, R4, UR17 ;  /* 0x00000011042c7c20 */ /* 0x020fc80008410000 */
[----:B------:R-:W-:Y:S01]  /*1a830*/  FSETP.GTU.FTZ.AND P1, PT, R45, UR23, PT ;  /* 0x000000172d007c0b */ /* 0x000fe2000bf3c000 */
[----:B------:R-:W-:-:S03]  /*1a840*/  FMUL.FTZ R44, R44, UR16 ;  /* 0x000000102c2c7c20 */ /* 0x000fc60008410000 */
[----:B------:R-:W-:Y:S02]  /*1a850*/  SEL R45, RZ, 0x1, P1 ;  /* 0x00000001ff2d7807 */ /* 0x000fe40000800000 */
[----:B------:R-:W-:Y:S02]  /*1a860*/  FSEL R44, R44, RZ, !P1 ;  /* 0x000000ff2c2c7208 */ /* 0x000fe40004800000 */
[----:B------:R-:W-:-:S07]  /*1a870*/  PRMT R73, R45, 0x7610, R73 ;  /* 0x000076102d497816 */ /* 0x000fce0000000049 */
.L_x_28655:
[----:B------:R-:W-:Y:S01]  /*1a880*/  MOV R47, R46 ;  /* 0x0000002e002f7202 */ /* 0x000fe20000000f00 */
[----:B-1----:R-:W-:Y:S01]  /*1a890*/  IMAD.MOV.U32 R45, RZ, RZ, RZ ;  /* 0x000000ffff2d7224 */ /* 0x002fe200078e00ff */
        /* <DEDUP_REMOVED lines=13> */
.L_x_28661:
        /* <DEDUP_REMOVED lines=12> */
.L_x_28662:
        /* <DEDUP_REMOVED lines=43> */
.L_x_28660:
        /* <DEDUP_REMOVED lines=9> */
.L_x_28659:
        /* <DEDUP_REMOVED lines=15> */
.L_x_28665:
        /* <DEDUP_REMOVED lines=12> */
.L_x_28666:
        /* <DEDUP_REMOVED lines=43> */
.L_x_28664:
        /* <DEDUP_REMOVED lines=9> */
.L_x_28663:
        /* <DEDUP_REMOVED lines=15> */
.L_x_28668:
        /* <DEDUP_REMOVED lines=12> */
.L_x_28669:
[----:B------:R-:W-:Y:S01]  /*1b410*/  IMAD.WIDE.U32 R120, R0, -0x326172a9, RZ ;  /* 0xcd9e8d5700787825 */ /* 0x000fe200078e00ff */
[----:B------:R-:W-:-:S03]  /*1b420*/  LOP3.LUT R70, R72, UR15, R115, 0x96, !PT ;  /* 0x0000000f48467c12 */ /* 0x000fc6000f8e9673 */
[----:B------:R-:W-:Y:S01]  /*1b430*/  HFMA2 R79, -RZ, RZ, 0, 0 ;  /* 0x00000000ff4f7431 */ /* 0x000fe200000001ff */
[----:B------:R-:W-:Y:S01]  /*1b440*/  LOP3.LUT R47, R69, UR14, R121, 0x96, !PT ;  /* 0x0000000e452f7c12 */ /* 0x000fe2000f8e9679 */
[----:B------:R-:W-:-:S04]  /*1b450*/  IMAD.WIDE.U32 R116, R70, -0x326172a9, RZ ;  /* 0xcd9e8d5746747825 */ /* 0x000fc800078e00ff */
[----:B------:R-:W-:Y:S01]  /*1b460*/  IMAD.WIDE.U32 R118, R47, -0x2daee0ad, RZ ;  /* 0xd2511f532f767825 */ /* 0x000fe200078e00ff */
[----:B------:R-:W-:-:S03]  /*1b470*/  LOP3.LUT R71, R120, UR4, R117, 0x96, !PT ;  /* 0x0000000478477c12 */ /* 0x000fc6000f8e9675 */
[----:B------:R-:W-:Y:S01]  /*1b480*/  IMAD R47, R47, -0x2daee0ad, RZ ;  /* 0xd2511f532f2f7824 */ /* 0x000fe200078e02ff */
        /* <DEDUP_REMOVED lines=36> */
.L_x_28667:
        /* <DEDUP_REMOVED lines=9> */
.L_x_28651:
[----:B------:R-:W-:Y:S01]  /*1b760*/  FADD.FTZ R82, RZ, R24 ;  /* 0x00000018ff527221 */ /* 0x000fe20000010000 */
[----:B------:R-:W-:-:S04]  /*1b770*/  IMAD.WIDE.U32 R112, R80, 0x10, R112 ;  /* 0x0000001050707825 */ /* 0x000fc800078e0070 */
[----:B------:R-:W-:Y:S01]  /*1b780*/  FADD.FTZ R82, R82, R25 ;  /* 0x0000001952527221 */ /* 0x000fe20000010000 */
[----:B-----5:R0:W-:Y:S03]  /*1b790*/  STG.E.128 desc[UR12][R112.64], R44 ;  /* 0x0000002c70007986 */ /* 0x0201e6000c101d0c */
        /* <DEDUP_REMOVED lines=39> */
[----:B------:R-:W0:Y:S01]  /*1ba10*/  LDC.64 R112, c[0x0][0x3b0] ;  /* 0x0000ec00ff707b82 */ /* 0x000e220000000a00 */
[----:B------:R-:W-:Y:S02]  /*1ba20*/  SHF.L.U32 R80, R76, 0x10, RZ ;  /* 0x000000104c507819 */ /* 0x000fe400000006ff */
[----:B------:R-:W-:Y:S02]  /*1ba30*/  LOP3.LUT R82, R77, 0xffff, RZ, 0xc0, !PT ;  /* 0x0000ffff4d527812 */ /* 0x000fe400078ec0ff */
[----:B------:R-:W-:-:S05]  /*1ba40*/  LOP3.LUT R80, R80, 0xff0000, RZ, 0xc0, !PT ;  /* 0x00ff000050507812 */ /* 0x000fca00078ec0ff */
[----:B------:R-:W-:Y:S01]  /*1ba50*/  IMAD R80, R82, 0x1000000, R80 ;  /* 0x0100000052507824 */ /* 0x000fe200078e0250 */
[----:B------:R-:W-:-:S04]  /*1ba60*/  LOP3.LUT R82, R75, 0xff, RZ, 0xc0, !PT ;  /* 0x000000ff4b527812 */ /* 0x000fc800078ec0ff */
[----:B------:R-:W-:Y:S02]  /*1ba70*/  LEA R82, R82, R80, 0x8 ;  /* 0x0000005052527211 */ /* 0x000fe400078e40ff */
[----:B------:R-:W-:-:S05]  /*1ba80*/  LOP3.LUT R80, R73, 0xff, RZ, 0xc0, !PT ;  /* 0x000000ff49507812 */ /* 0x000fca00078ec0ff */
[----:B------:R-:W-:Y:S02]  /*1ba90*/  IMAD.IADD R80, R82, 0x1, R80 ;  /* 0x0000000152507824 */ /* 0x000fe400078e0250 */
[----:B0-----:R-:W-:-:S05]  /*1baa0*/  IMAD.WIDE.U32 R112, R83, 0x4, R112 ;  /* 0x0000000453707825 */ /* 0x001fca00078e0070 */
[----:B------:R0:W-:Y:S02]  /*1bab0*/  STG.E desc[UR12][R112.64], R80 ;  /* 0x0000005070007986 */ /* 0x0001e4000c10190c */
.L_x_28670:
[----:B0-----:R-:W0:Y:S01]  /*1bac0*/  SHFL.BFLY PT, R80, R94, 0x1, 0x1f ;  /* 0x0c201f005e507f89 */ /* 0x001e2200000e0000 */
        /* <DEDUP_REMOVED lines=102> */
[----:B------:R-:W-:Y:S02]  /*1c130*/  ISETP.GT.U32.AND P1, PT, R94, 0x3, PT ;  /* 0x000000035e00780c */ /* 0x000fe40003f24070 */
[----:B------:R-:W-:Y:S01]  /*1c140*/  MOV R94, RZ ;  /* 0x000000ff005e7202 */ /* 0x000fe20000000f00 */
[----:B0-----:R-:W-:-:S05]  /*1c150*/  FADD.FTZ R83, R97, R83 ;  /* 0x0000005361537221 */ /* 0x001fca0000010000 */
        /* <DEDUP_REMOVED lines=8> */
.L_x_28672:
[----:B------:R-:W-:Y:S05]  /*1c1e0*/  BSYNC.RECONVERGENT B0 ;  /* 0x0000000000007941 */ /* 0x000fea0003800200 */
.L_x_28671:
        /* <DEDUP_REMOVED lines=12> */
.L_x_28674:
[----:B------:R-:W-:Y:S05]  /*1c2b0*/  BSYNC.RECONVERGENT B0 ;  /* 0x0000000000007941 */ /* 0x000fea0003800200 */
.L_x_28673:
[----:B------:R-:W1:Y:S01]  /*1c2c0*/  SHFL.DOWN PT, R97, R94, 0x2, 0x1f ;  /* 0x08401f005e617f89 */ /* 0x000e6200000e0000 */
[----:B------:R-:W-:Y:S01]  /*1c2d0*/  ISETP.NE.AND P0, PT, R80, RZ, PT ;  /* 0x000000ff5000720c */ /* 0x000fe20003f05270 */
[----:B------:R-:W-:Y:S01]  /*1c2e0*/  UISETP.GE.AND UP0, UPT, UR6, 0x1, UPT ;  /* 0x000000010600788c */ /* 0x000fe2000bf06270 */
[----:B------:R-:W-:Y:S01]  /*1c2f0*/  ISETP.NE.AND P1, PT, RZ, UR24, PT ;  /* 0x00000018ff007c0c */ /* 0x000fe2000bf25270 */
[----:B0-----:R-:W0:Y:S04]  /*1c300*/  SHFL.DOWN PT, R116, R82, 0x2, 0x1f ;  /* 0x08401f0052747f89 */ /* 0x001e2800000e0000 */
[----:B------:R-:W2:Y:S01]  /*1c310*/  SHFL.DOWN PT, R115, R83, 0x2, 0x1f ;  /* 0x08401f0053737f89 */ /* 0x000ea200000e0000 */
[----:B-1----:R-:W-:Y:S01]  /*1c320*/  IMAD.IADD R114, R97, 0x1, R94 ;  /* 0x0000000161727824 */ /* 0x002fe200078e025e */
[----:B------:R-:W-:-:S02]  /*1c330*/  I2FP.F32.S32 R97, R97 ;  /* 0x0000006100617245 */ /* 0x000fc40000201400 */
[----:B------:R-:W-:Y:S01]  /*1c340*/  I2FP.F32.U32 R94, R94 ;  /* 0x0000005e005e7245 */ /* 0x000fe20000201000 */
[C---:B0-----:R-:W-:Y:S01]  /*1c350*/  FADD.FTZ R99, -R116.reuse, R82 ;  /* 0x0000005274637221 */ /* 0x041fe20000010100 */
[----:B------:R-:W-:Y:S01]  /*1c360*/  I2FP.F32.S32 R113, R114 ;  /* 0x0000007200717245 */ /* 0x000fe20000201400 */
[----:B------:R-:W-:Y:S02]  /*1c370*/  FMUL.FTZ R116, R116, R97 ;  /* 0x0000006174747220 */ /* 0x000fe40000410000 */
[----:B------:R-:W-:Y:S01]  /*1c380*/  FMUL.FTZ R99, R99, R99 ;  /* 0x0000006363637220 */ /* 0x000fe20000410000 */
[----:B------:R-:W0:Y:S01]  /*1c390*/  MUFU.RCP R112, R113 ;  /* 0x0000007100707308 */ /* 0x000e220000001000 */
[----:B------:R-:W-:Y:S01]  /*1c3a0*/  FFMA.FTZ R116, R94, R82, R116 ;  /* 0x000000525e747223 */ /* 0x000fe20000010074 */
[----:B--2---:R-:W-:Y:S01]  /*1c3b0*/  FADD.FTZ R115, R115, R83 ;  /* 0x0000005373737221 */ /* 0x004fe20000010000 */
        /* <DEDUP_REMOVED lines=8> */
[----:B------:R-:W-:Y:S01]  /*1c440*/  I2FP.F32.S32 R82, R82 ;  /* 0x0000005200527245 */ /* 0x000fe20000201400 */
[----:B------:R-:W1:Y:S01]  /*1c450*/  @!P0 LDC.64 R114, c[0x0][0x3c0] ;  /* 0x0000f000ff728b82 */ /* 0x000e620000000a00 */
[----:B------:R-:W-:-:S06]  /*1c460*/  I2FP.F32.S32 R112, R112 ;  /* 0x0000007000707245 */ /* 0x000fcc0000201400 */
[----:B------:R-:W3:Y:S01]  /*1c470*/  MUFU.RCP R112, R112 ;  /* 0x0000007000707308 */ /* 0x000ee20000001000 */
[----:B0-----:R-:W-:Y:S01]  /*1c480*/  FADD.FTZ R97, R116, -R94 ;  /* 0x8000005e74617221 */ /* 0x001fe20000010000 */
[----:B------:R-:W-:-:S03]  /*1c490*/  FMUL.FTZ R94, R94, R82 ;  /* 0x000000525e5e7220 */ /* 0x000fc60000410000 */
[----:B------:R-:W-:Y:S01]  /*1c4a0*/  FMUL.FTZ R97, R97, R97 ;  /* 0x0000006161617220 */ /* 0x000fe20000410000 */
[----:B--2---:R-:W-:Y:S01]  /*1c4b0*/  FADD.FTZ R83, R99, R83 ;  /* 0x0000005363537221 */ /* 0x004fe20000010000 */
[C---:B------:R-:W-:Y:S02]  /*1c4c0*/  FFMA.FTZ R94, R113.reuse, R116, R94 ;  /* 0x00000074715e7223 */ /* 0x040fe4000001005e */
[----:B------:R-:W-:Y:S02]  /*1c4d0*/  FMUL.FTZ R97, R113, R97 ;  /* 0x0000006171617220 */ /* 0x000fe40000410000 */
[C---:B---3--:R-:W-:Y:S02]  /*1c4e0*/  FMUL.FTZ R94, R112.reuse, R94 ;  /* 0x0000005e705e7220 */ /* 0x048fe40000410000 */
[----:B------:R-:W-:Y:S02]  /*1c4f0*/  FMUL.FTZ R97, R97, R82 ;  /* 0x0000005261617220 */ /* 0x000fe40000410000 */
[----:B------:R-:W0:Y:S01]  /*1c500*/  LDC R82, c[0x0][0x448] ;  /* 0x00011200ff527b82 */ /* 0x000e220000000800 */
[----:B------:R-:W-:Y:S01]  /*1c510*/  SHFL.IDX PT, R99, R94, RZ, 0x1f ;  /* 0x00001fff5e637589 */ /* 0x000fe200000e0000 */
[----:B------:R-:W-:-:S06]  /*1c520*/  FFMA.FTZ R83, R112, R97, R83 ;  /* 0x0000006170537223 */ /* 0x000fcc0000010053 */
[----:B------:R-:W0:Y:S01]  /*1c530*/  SHFL.IDX PT, R83, R83, RZ, 0x1f ;  /* 0x00001fff53537589 */ /* 0x000e2200000e0000 */
[----:B------:R-:W2:Y:S01]  /*1c540*/  @!P0 LDC.64 R112, c[0x0][0x3c8] ;  /* 0x0000f200ff708b82 */ /* 0x000ea20000000a00 */
[----:B0-----:R-:W-:Y:S01]  /*1c550*/  FFMA.FTZ R83, R83, UR25, R82 ;  /* 0x0000001953537c23 */ /* 0x001fe20008010052 */
[----:B------:R-:W-:-:S05]  /*1c560*/  FMUL.FTZ R82, R99, R99 ;  /* 0x0000006363527220 */ /* 0x000fca0000410000 */
[----:B------:R-:W-:-:S05]  /*1c570*/  FSEL R82, R82, RZ, P1 ;  /* 0x000000ff52527208 */ /* 0x000fca0000800000 */
[----:B------:R-:W-:Y:S01]  /*1c580*/  FADD.FTZ R82, R83, R82 ;  /* 0x0000005253527221 */ /* 0x000fe20000010000 */
[----:B------:R-:W-:-:S03]  /*1c590*/  IMAD.U32 R83, RZ, RZ, UR7 ;  /* 0x00000007ff537e24 */ /* 0x000fc6000f8e00ff */
[----:B------:R0:W3:Y:S01]  /*1c5a0*/  MUFU.RSQ R97, R82 ;  /* 0x0000005200617308 */ /* 0x0000e20000001400 */
[----:B-1----:R-:W-:-:S05]  /*1c5b0*/  @!P0 IMAD.WIDE R114, R83, 0x4, R114 ;  /* 0x0000000453728825 */ /* 0x002fca00078e0272 */
[----:B------:R1:W-:Y:S01]  /*1c5c0*/  @!P0 STG.E desc[UR12][R114.64], R99 ;  /* 0x0000006372008986 */ /* 0x0003e2000c10190c */
[----:B0-----:R-:W-:-:S05]  /*1c5d0*/  MOV R82, UR7 ;  /* 0x0000000700527c02 */ /* 0x001fca0008000f00 */
[----:B--2---:R-:W-:-:S05]  /*1c5e0*/  @!P0 IMAD.WIDE R82, R82, 0x4, R112 ;  /* 0x0000000452528825 */ /* 0x004fca00078e0270 */
[----:B---3--:R1:W-:Y:S01]  /*1c5f0*/  @!P0 STG.E desc[UR12][R82.64], R97 ;  /* 0x0000006152008986 */ /* 0x0083e2000c10190c */
[----:B------:R-:W-:Y:S05]  /*1c600*/  BRA.U !UP0, `(.L_x_28675) ;  /* 0x0000000d08c47547 */ /* 0x000fea000b800000 */
[----:B-1----:R-:W-:Y:S01]  /*1c610*/  FSEL R99, R99, RZ, !P1 ;  /* 0x000000ff63637208 */ /* 0x002fe20004800000 */
[----:B------:R-:W-:Y:S01]  /*1c620*/  UIADD3 UR4, UPT, UPT, UR6, -0x1, URZ ;  /* 0xffffffff06047890 */ /* 0x000fe2000fffe0ff */
[----:B------:R-:W-:Y:S02]  /*1c630*/  SHF.R.U64 R94, R2, 0x10, R3 ;  /* 0x00000010025e7819 */ /* 0x000fe40000001203 */
[----:B------:R-:W-:Y:S01]  /*1c640*/  SHF.R.U64 R83, R48, 0x10, R49 ;  /* 0x0000001030537819 */ /* 0x000fe20000001231 */
[C---:B------:R-:W-:Y:S01]  /*1c650*/  FADD.FTZ R112, -R99.reuse, R27 ;  /* 0x0000001b63707221 */ /* 0x040fe20000010100 */
[----:B------:R-:W-:Y:S01]  /*1c660*/  SHF.R.U32.HI R82, RZ, 0x10, R3 ;  /* 0x00000010ff527819 */ /* 0x000fe20000011603 */
[----:B------:R-:W-:Y:S01]  /*1c670*/  FADD.FTZ R25, -R99, R25 ;  /* 0x0000001963197221 */ /* 0x000fe20000010100 */
[----:B------:R-:W-:Y:S01]  /*1c680*/  SHF.R.U32.HI R27, RZ, 0x10, R49 ;  /* 0x00000010ff1b7819 */ /* 0x000fe20000011631 */
[----:B------:R-:W-:Y:S02]  /*1c690*/  HADD2.F32 R94, -RZ, R94.H0_H0 ;  /* 0x2000005eff5e7230 */ /* 0x000fe40000004100 */
[----:B------:R-:W-:Y:S01]  /*1c6a0*/  FMUL.FTZ R112, R97, R112 ;  /* 0x0000007061707220 */ /* 0x000fe20000410000 */
[----:B------:R-:W-:-:S02]  /*1c6b0*/  HADD2.F32 R83, -RZ, R83.H0_H0 ;  /* 0x20000053ff537230 */ /* 0x000fc40000004100 */
[----:B------:R-:W-:Y:S01]  /*1c6c0*/  FMUL.FTZ R25, R97, R25 ;  /* 0x0000001961197220 */ /* 0x000fe20000410000 */
[----:B------:R-:W-:Y:S01]  /*1c6d0*/  HADD2.F32 R82, -RZ, R82.H0_H0 ;  /* 0x20000052ff527230 */ /* 0x000fe20000004100 */
[----:B------:R-:W-:Y:S01]  /*1c6e0*/  UIMAD UR4, UR4, UR22, URZ ;  /* 0x00000016040472a4 */ /* 0x000fe2000f8e02ff */
[----:B------:R-:W-:Y:S02]  /*1c6f0*/  HADD2.F32 R27, -RZ, R27.H0_H0 ;  /* 0x2000001bff1b7230 */ /* 0x000fe40000004100 */
[----:B------:R-:W-:Y:S01]  /*1c700*/  FFMA.FTZ R25, R25, R94, R83 ;  /* 0x0000005e19197223 */ /* 0x000fe20000010053 */
[----:B------:R-:W-:Y:S01]  /*1c710*/  HADD2.F32 R94, -RZ, R102.H0_H0 ;  /* 0x20000066ff5e7230 */ /* 0x000fe20000004100 */
[----:B------:R-:W-:Y:S01]  /*1c720*/  USHF.R.S32.HI UR5, URZ, 0x1f, UR4 ;  /* 0x0000001fff057899 */ /* 0x000fe20008011404 */
[C---:B------:R-:W-:Y:S01]  /*1c730*/  FADD.FTZ R113, -R99.reuse, R26 ;  /* 0x0000001a63717221 */ /* 0x040fe20000010100 */
[----:B------:R-:W-:Y:S01]  /*1c740*/  FFMA.FTZ R27, R112, R82, R27 ;  /* 0x00000052701b7223 */ /* 0x000fe2000001001b */
[----:B------:R-:W-:Y:S01]  /*1c750*/  FADD.FTZ R112, -R99, R24 ;  /* 0x0000001863707221 */ /* 0x000fe20000010100 */
[----:B------:R-:W0:Y:S01]  /*1c760*/  LDC.64 R82, c[0x0][0x428] ;  /* 0x00010a00ff527b82 */ /* 0x000e220000000a00 */
[----:B------:R-:W-:Y:S01]  /*1c770*/  HADD2.F32 R24, -RZ, R48.H0_H0 ;  /* 0x20000030ff187230 */ /* 0x000fe20000004100 */
[----:B------:R-:W-:Y:S01]  /*1c780*/  ULEA.HI UR5, UR5, UR4, URZ, 0x2 ;  /* 0x0000000405057291 */ /* 0x000fe2000f8f10ff */
[----:B------:R-:W-:Y:S01]  /*1c790*/  FMUL.FTZ R112, R97, R112 ;  /* 0x0000007061707220 */ /* 0x000fe20000410000 */
[----:B------:R-:W-:-:S02]  /*1c7a0*/  HADD2.F32 R26, -RZ, R49.H0_H0 ;  /* 0x20000031ff1a7230 */ /* 0x000fc40000004100 */
[----:B------:R-:W-:Y:S01]  /*1c7b0*/  FMUL.FTZ R113, R97, R113 ;  /* 0x0000007161717220 */ /* 0x000fe20000410000 */
[C---:B------:R-:W-:Y:S01]  /*1c7c0*/  FADD.FTZ R8, -R99.reuse, R8 ;  /* 0x0000000863087221 */ /* 0x040fe20000010100 */
[----:B------:R-:W-:Y:S01]  /*1c7d0*/  FFMA.FTZ R24, R112, R94, R24 ;  /* 0x0000005e70187223 */ /* 0x000fe20000010018 */
[----:B------:R-:W-:Y:S02]  /*1c7e0*/  IMAD.U32 R94, RZ, RZ, UR5 ;  /* 0x00000005ff5e7e24 */ /* 0x000fe4000f8e00ff */
[----:B------:R-:W-:Y:S01]  /*1c7f0*/  FADD.FTZ R9, -R99, R9 ;  /* 0x0000000963097221 */ /* 0x000fe20000010100 */
[----:B------:R-:W-:Y:S02]  /*1c800*/  HADD2.F32 R112, -RZ, R102.H1_H1 ;  /* 0x30000066ff707230 */ /* 0x000fe40000004100 */
[----:B------:R-:W-:Y:S01]  /*1c810*/  FMUL.FTZ R8, R97, R8 ;  /* 0x0000000861087220 */ /* 0x000fe20000410000 */
[----:B------:R-:W-:Y:S01]  /*1c820*/  FADD.FTZ R10, -R99, R10 ;  /* 0x0000000a630a7221 */ /* 0x000fe20000010100 */
[----:B------:R-:W-:Y:S01]  /*1c830*/  LEA.HI.SX32 R94, R94, R80, 0x1e ;  /* 0x000000505e5e7211 */ /* 0x000fe200078ff2ff */
[----:B------:R-:W-:Y:S01]  /*1c840*/  FMUL.FTZ R9, R97, R9 ;  /* 0x0000000961097220 */ /* 0x000fe20000410000 */
[----:B------:R-:W-:Y:S01]  /*1c850*/  FFMA.FTZ R26, R113, R112, R26 ;  /* 0x00000070711a7223 */ /* 0x000fe2000001001a */
[----:B------:R-:W-:Y:S01]  /*1c860*/  FMUL.FTZ R10, R97, R10 ;  /* 0x0000000a610a7220 */ /* 0x000fe20000410000 */
[C---:B------:R-:W-:Y:S01]  /*1c870*/  FADD.FTZ R11, -R99.reuse, R11 ;  /* 0x0000000b630b7221 */ /* 0x040fe20000010100 */
[C---:B------:R-:W-:Y:S01]  /*1c880*/  FADD.FTZ R13, -R99.reuse, R13 ;  /* 0x0000000d630d7221 */ /* 0x040fe20000010100 */
[C---:B------:R-:W-:Y:S01]  /*1c890*/  FADD.FTZ R12, -R99.reuse, R12 ;  /* 0x0000000c630c7221 */ /* 0x040fe20000010100 */
[----:B------:R-:W-:Y:S01]  /*1c8a0*/  FADD.FTZ R14, -R99, R14 ;  /* 0x0000000e630e7221 */ /* 0x000fe20000010100 */
[C---:B------:R-:W-:Y:S01]  /*1c8b0*/  FMUL.FTZ R11, R97.reuse, R11 ;  /* 0x0000000b610b7220 */ /* 0x040fe20000410000 */
[----:B------:R-:W-:Y:S01]  /*1c8c0*/  FMUL.FTZ R13, R97, R13 ;  /* 0x0000000d610d7220 */ /* 0x000fe20000410000 */
[----:B------:R-:W-:Y:S01]  /*1c8d0*/  FADD.FTZ R15, -R99, R15 ;  /* 0x0000000f630f7221 */ /* 0x000fe20000010100 */
[----:B0-----:R-:W-:-:S04]  /*1c8e0*/  IMAD.WIDE.U32 R112, R94, 0x10, R82 ;  /* 0x000000105e707825 */ /* 0x001fc800078e0052 */
[C---:B------:R-:W-:Y:S01]  /*1c8f0*/  FADD.FTZ R16, -R99.reuse, R16 ;  /* 0x0000001063107221 */ /* 0x040fe20000010100 */
[C---:B------:R-:W-:Y:S01]  /*1c900*/  FADD.FTZ R17, -R99.reuse, R17 ;  /* 0x0000001163117221 */ /* 0x040fe20000010100 */
[C---:B------:R-:W-:Y:S01]  /*1c910*/  FADD.FTZ R36, -R99.reuse, R36 ;  /* 0x0000002463247221 */ /* 0x040fe20000010100 */
[----:B------:R-:W-:Y:S01]  /*1c920*/  FADD.FTZ R37, -R99, R37 ;  /* 0x0000002563257221 */ /* 0x000fe20000010100 */
[----:B------:R0:W-:Y:S01]  /*1c930*/  STG.E.128 desc[UR12][R112.64], R24 ;  /* 0x0000001870007986 */ /* 0x0001e2000c101d0c */
[C---:B------:R-:W-:Y:S01]  /*1c940*/  FMUL.FTZ R12, R97.reuse, R12 ;  /* 0x0000000c610c7220 */ /* 0x040fe20000410000 */
[C---:B------:R-:W-:Y:S01]  /*1c950*/  FMUL.FTZ R14, R97.reuse, R14 ;  /* 0x0000000e610e7220 */ /* 0x040fe20000410000 */
[C---:B------:R-:W-:Y:S01]  /*1c960*/  FMUL.FTZ R15, R97.reuse, R15 ;  /* 0x0000000f610f7220 */ /* 0x040fe20000410000 */
        /* <DEDUP_REMOVED lines=14> */
[----:B0-----:R-:W-:-:S02]  /*1ca50*/  HADD2.F32 R25, -RZ, R73.H1_H1 ;  /* 0x30000049ff197230 */ /* 0x001fc40000004100 */
[C---:B------:R-:W-:Y:S01]  /*1ca60*/  FADD.FTZ R32, -R99.reuse, R32 ;  /* 0x0000002063207221 */ /* 0x040fe20000010100 */
[----:B------:R-:W-:Y:S02]  /*1ca70*/  HADD2.F32 R24, -RZ, R50.H0_H0 ;  /* 0x20000032ff187230 */ /* 0x000fe40000004100 */
[C---:B------:R-:W-:Y:S01]  /*1ca80*/  FADD.FTZ R33, -R99.reuse, R33 ;  /* 0x0000002163217221 */ /* 0x040fe20000010100 */
[----:B------:R-:W-:Y:S02]  /*1ca90*/  HADD2.F32 R27, -RZ, R76.H1_H1 ;  /* 0x3000004cff1b7230 */ /* 0x000fe40000004100 */
[----:B------:R-:W-:Y:S01]  /*1caa0*/  FADD.FTZ R34, -R99, R34 ;  /* 0x0000002263227221 */ /* 0x000fe20000010100 */
[----:B------:R-:W-:Y:S02]  /*1cab0*/  HADD2.F32 R26, -RZ, R103.H0_H0 ;  /* 0x20000067ff1a7230 */ /* 0x000fe40000004100 */
[----:B------:R-:W-:Y:S01]  /*1cac0*/  FFMA.FTZ R8, R8, R25, R24 ;  /* 0x0000001908087223 */ /* 0x000fe20000010018 */
[----:B------:R-:W-:-:S02]  /*1cad0*/  HADD2.F32 R25, -RZ, R75.H1_H1 ;  /* 0x3000004bff197230 */ /* 0x000fc40000004100 */
[----:B------:R-:W-:Y:S01]  /*1cae0*/  FADD.FTZ R35, -R99, R35 ;  /* 0x0000002363237221 */ /* 0x000fe20000010100 */
[----:B------:R-:W-:Y:S02]  /*1caf0*/  HADD2.F32 R24, -RZ, R51.H0_H0 ;  /* 0x20000033ff187230 */ /* 0x000fe40000004100 */
[----:B------:R-:W-:Y:S01]  /*1cb00*/  FFMA.FTZ R9, R9, R27, R26 ;  /* 0x0000001b09097223 */ /* 0x000fe2000001001a */
[----:B------:R-:W-:Y:S01]  /*1cb10*/  IADD3 R26, PT, PT, R94, 0x80, RZ ;  /* 0x000000805e1a7810 */ /* 0x000fe20007ffe0ff */
[C---:B------:R-:W-:Y:S01]  /*1cb20*/  FADD.FTZ R38, -R99.reuse, R38 ;  /* 0x0000002663267221 */ /* 0x040fe20000010100 */
[C---:B------:R-:W-:Y:S01]  /*1cb30*/  FADD.FTZ R39, -R99.reuse, R39 ;  /* 0x0000002763277221 */ /* 0x040fe20000010100 */
[----:B------:R-:W-:Y:S01]  /*1cb40*/  FFMA.FTZ R10, R10, R25, R24 ;  /* 0x000000190a0a7223 */ /* 0x000fe20000010018 */
[----:B------:R-:W-:Y:S02]  /*1cb50*/  HADD2.F32 R25, -RZ, R77.H1_H1 ;  /* 0x3000004dff197230 */ /* 0x000fe40000004100 */
[----:B------:R-:W-:Y:S01]  /*1cb60*/  FADD.FTZ R40, -R99, R40 ;  /* 0x0000002863287221 */ /* 0x000fe20000010100 */
[----:B------:R-:W-:-:S02]  /*1cb70*/  HADD2.F32 R24, -RZ, R103.H1_H1 ;  /* 0x30000067ff187230 */ /* 0x000fc40000004100 */
[----:B------:R-:W-:Y:S01]  /*1cb80*/  FADD.FTZ R41, -R99, R41 ;  /* 0x0000002963297221 */ /* 0x000fe20000010100 */
[----:B------:R-:W-:-:S04]  /*1cb90*/  IMAD.WIDE.U32 R26, R26, 0x10, R82 ;  /* 0x000000101a1a7825 */ /* 0x000fc800078e0052 */
[C---:B------:R-:W-:Y:S01]  /*1cba0*/  FADD.FTZ R42, -R99.reuse, R42 ;  /* 0x0000002a632a7221 */ /* 0x040fe20000010100 */
[----:B------:R-:W-:Y:S01]  /*1cbb0*/  FADD.FTZ R43, -R99, R43 ;  /* 0x0000002b632b7221 */ /* 0x000fe20000010100 */
[----:B------:R-:W-:Y:S01]  /*1cbc0*/  FFMA.FTZ R11, R11, R25, R24 ;  /* 0x000000190b0b7223 */ /* 0x000fe20000010018 */
[----:B------:R-:W-:Y:S02]  /*1cbd0*/  HADD2.F32 R25, -RZ, R81.H1_H1 ;  /* 0x30000051ff197230 */ /* 0x000fe40000004100 */
[C---:B------:R-:W-:Y:S01]  /*1cbe0*/  FADD.FTZ R44, -R99.reuse, R44 ;  /* 0x0000002c632c7221 */ /* 0x040fe20000010100 */
[----:B------:R-:W-:Y:S02]  /*1cbf0*/  HADD2.F32 R24, -RZ, R84.H1_H1 ;  /* 0x30000054ff187230 */ /* 0x000fe40000004100 */
[C---:B------:R-:W-:Y:S01]  /*1cc00*/  FADD.FTZ R45, -R99.reuse, R45 ;  /* 0x0000002d632d7221 */ /* 0x040fe20000010100 */
[----:B------:R0:W-:Y:S01]  /*1cc10*/  STG.E.128 desc[UR12][R26.64], R8 ;  /* 0x000000081a007986 */ /* 0x0001e2000c101d0c */
[C---:B------:R-:W-:Y:S01]  /*1cc20*/  FADD.FTZ R46, -R99.reuse, R46 ;  /* 0x0000002e632e7221 */ /* 0x040fe20000010100 */
[----:B------:R-:W-:Y:S01]  /*1cc30*/  FADD.FTZ R47, -R99, R47 ;  /* 0x0000002f632f7221 */ /* 0x000fe20000010100 */
[C---:B------:R-:W-:Y:S01]  /*1cc40*/  FMUL.FTZ R115, R97.reuse, R18 ;  /* 0x0000001261737220 */ /* 0x040fe20000410000 */
[C---:B------:R-:W-:Y:S01]  /*1cc50*/  FMUL.FTZ R99, R97.reuse, R22 ;  /* 0x0000001661637220 */ /* 0x040fe20000410000 */
[C---:B------:R-:W-:Y:S01]  /*1cc60*/  FMUL.FTZ R18, R97.reuse, R38 ;  /* 0x0000002661127220 */ /* 0x040fe20000410000 */
[C---:B------:R-:W-:Y:S01]  /*1cc70*/  FMUL.FTZ R113, R97.reuse, R20 ;  /* 0x0000001461717220 */ /* 0x040fe20000410000 */
[----:B------:R-:W-:Y:S01]  /*1cc80*/  FMUL.FTZ R112, R97, R21 ;  /* 0x0000001561707220 */ /* 0x000fe20000410000 */
[----:B------:R-:W-:-:S02]  /*1cc90*/  HADD2.F32 R38, -RZ, R86.H1_H1 ;  /* 0x30000056ff267230 */ /* 0x000fc40000004100 */
        /* <DEDUP_REMOVED lines=9> */
[----:B0-----:R-:W-:Y:S02]  /*1cd30*/  HADD2.F32 R26, -RZ, R84.H0_H0 ;  /* 0x20000054ff1a7230 */ /* 0x001fe40000004100 */
        /* <DEDUP_REMOVED lines=8> */
[----:B------:R-:W-:Y:S01]  /*1cdc0*/  FMUL.FTZ R22, R97, R42 ;  /* 0x0000002a61167220 */ /* 0x000fe20000410000 */
[----:B------:R-:W-:-:S02]  /*1cdd0*/  HADD2.F32 R11, -RZ, R104.H1_H1 ;  /* 0x30000068ff0b7230 */ /* 0x000fc40000004100 */
[----:B------:R-:W-:Y:S01]  /*1cde0*/  FFMA.FTZ R8, R12, R27, R8 ;  /* 0x0000001b0c087223 */ /* 0x000fe20000010008 */
[----:B------:R-:W-:Y:S02]  /*1cdf0*/  VIADD R26, R94, 0x100 ;  /* 0x000001005e1a7836 */ /* 0x000fe40000000000 */
[----:B------:R-:W-:Y:S01]  /*1ce00*/  FFMA.FTZ R10, R14, R25, R10 ;  /* 0x000000190e0a7223 */ /* 0x000fe2000001000a */
[----:B------:R-:W-:Y:S02]  /*1ce10*/  HADD2.F32 R25, -RZ, R85.H0_H0 ;  /* 0x20000055ff197230 */ /* 0x000fe40000004100 */
[----:B------:R-:W-:Y:S01]  /*1ce20*/  FFMA.FTZ R11, R15, R24, R11 ;  /* 0x000000180f0b7223 */ /* 0x000fe2000001000b */
[----:B------:R-:W-:-:S04]  /*1ce30*/  IMAD.WIDE.U32 R36, R26, 0x10, R82 ;  /* 0x000000101a247825 */ /* 0x000fc800078e0052 */
[C---:B------:R-:W-:Y:S01]  /*1ce40*/  FMUL.FTZ R27, R97.reuse, R23 ;  /* 0x00000017611b7220 */ /* 0x040fe20000410000 */
[----:B------:R-:W-:Y:S01]  /*1ce50*/  IADD3 R42, PT, PT, R94, 0x280, RZ ;  /* 0x000002805e2a7810 */ /* 0x000fe20007ffe0ff */
[C---:B------:R-:W-:Y:S01]  /*1ce60*/  FMUL.FTZ R23, R97.reuse, R43 ;  /* 0x0000002b61177220 */ /* 0x040fe20000410000 */
[----:B------:R-:W-:Y:S01]  /*1ce70*/  HADD2.F32 R24, -RZ, R54.H0_H0 ;  /* 0x20000036ff187230 */ /* 0x000fe20000004100 */
[----:B------:R0:W-:Y:S01]  /*1ce80*/  STG.E.128 desc[UR12][R36.64], R8 ;  /* 0x0000000824007986 */ /* 0x0001e2000c101d0c */
[----:B------:R-:W-:Y:S02]  /*1ce90*/  HADD2.F32 R15, -RZ, R86.H0_H0 ;  /* 0x20000056ff0f7230 */ /* 0x000fe40000004100 */
[C---:B------:R-:W-:Y:S01]  /*1cea0*/  FMUL.FTZ R44, R97.reuse, R44 ;  /* 0x0000002c612c7220 */ /* 0x040fe20000410000 */
[----:B------:R-:W-:Y:S02]  /*1ceb0*/  HADD2.F32 R14, -RZ, R105.H0_H0 ;  /* 0x20000069ff0e7230 */ /* 0x000fe40000004100 */
[----:B------:R-:W-:Y:S01]  /*1cec0*/  FMUL.FTZ R45, R97, R45 ;  /* 0x0000002d612d7220 */ /* 0x000fe20000410000 */
[----:B------:R-:W-:-:S02]  /*1ced0*/  HADD2.F32 R13, -RZ, R85.H1_H1 ;  /* 0x30000055ff0d7230 */ /* 0x000fc40000004100 */
[C---:B------:R-:W-:Y:S01]  /*1cee0*/  FMUL.FTZ R26, R97.reuse, R46 ;  /* 0x0000002e611a7220 */ /* 0x040fe20000410000 */
[----:B------:R-:W-:Y:S02]  /*1cef0*/  HADD2.F32 R12, -RZ, R55.H0_H0 ;  /* 0x20000037ff0c7230 */ /* 0x000fe40000004100 */
[----:B------:R-:W-:Y:S01]  /*1cf00*/  FMUL.FTZ R47, R97, R47 ;  /* 0x0000002f612f7220 */ /* 0x000fe20000410000 */
[----:B------:R-:W-:Y:S02]  /*1cf10*/  VIADD R40, R94, 0x300 ;  /* 0x000003005e287836 */ /* 0x000fe40000000000 */
[----:B------:R-:W-:-:S04]  /*1cf20*/  IMAD.WIDE.U32 R42, R42, 0x10, R82 ;  /* 0x000000102a2a7825 */ /* 0x000fc800078e0052 */
[----:B------:R-:W-:-:S04]  /*1cf30*/  IMAD.WIDE.U32 R40, R40, 0x10, R82 ;  /* 0x0000001028287825 */ /* 0x000fc800078e0052 */
[----:B0-----:R-:W-:Y:S01]  /*1cf40*/  FFMA.FTZ R8, R117, R25, R24 ;  /* 0x0000001975087223 */ /* 0x001fe20000010018 */
[----:B------:R-:W-:Y:S01]  /*1cf50*/  FFMA.FTZ R9, R116, R15, R14 ;  /* 0x0000000f74097223 */ /* 0x000fe2000001000e */
[----:B------:R-:W-:Y:S02]  /*1cf60*/  HADD2.F32 R25, -RZ, R87.H1_H1 ;  /* 0x30000057ff197230 */ /* 0x000fe40000004100 */
[----:B------:R-:W-:Y:S01]  /*1cf70*/  FFMA.FTZ R10, R115, R13, R12 ;  /* 0x0000000d730a7223 */ /* 0x000fe2000001000c */
[----:B------:R-:W-:Y:S02]  /*1cf80*/  HADD2.F32 R14, -RZ, R57.H0_H0 ;  /* 0x20000039ff0e7230 */ /* 0x000fe40000004100 */
[----:B------:R-:W-:Y:S02]  /*1cf90*/  HADD2.F32 R24, -RZ, R88.H1_H1 ;  /* 0x30000058ff187230 */ /* 0x000fe40000004100 */
[----:B------:R-:W-:Y:S02]  /*1cfa0*/  HADD2.F32 R15, -RZ, R106.H1_H1 ;  /* 0x3000006aff0f7230 */ /* 0x000fe40000004100 */
[----:B------:R-:W-:Y:S01]  /*1cfb0*/  FFMA.FTZ R14, R99, R25, R14 ;  /* 0x00000019630e7223 */ /* 0x000fe2000001000e */
[----:B------:R-:W-:Y:S01]  /*1cfc0*/  HADD2.F32 R37, -RZ, R87.H0_H0 ;  /* 0x20000057ff257230 */ /* 0x000fe20000004100 */
[----:B------:R-:W-:Y:S01]  /*1cfd0*/  IADD3 R25, PT, PT, R94, 0x180, RZ ;  /* 0x000001805e197810 */ /* 0x000fe20007ffe0ff */
[----:B------:R-:W-:-:S02]  /*1cfe0*/  HADD2.F32 R12, -RZ, R56.H0_H0 ;  /* 0x20000038ff0c7230 */ /* 0x000fc40000004100 */
[----:B------:R-:W-:Y:S01]  /*1cff0*/  FFMA.FTZ R15, R27, R24, R15 ;  /* 0x000000181b0f7223 */ /* 0x000fe2000001000f */
[----:B------:R-:W-:Y:S02]  /*1d000*/  HADD2.F32 R36, -RZ, R88.H0_H0 ;  /* 0x20000058ff247230 */ /* 0x000fe40000004100 */
[----:B------:R-:W-:Y:S02]  /*1d010*/  HADD2.F32 R13, -RZ, R106.H0_H0 ;  /* 0x2000006aff0d7230 */ /* 0x000fe40000004100 */
[----:B------:R-:W-:Y:S01]  /*1d020*/  FFMA.FTZ R12, R113, R37, R12 ;  /* 0x00000025710c7223 */ /* 0x000fe2000001000c */
[----:B------:R-:W-:Y:S02]  /*1d030*/  HADD2.F32 R11, -RZ, R105.H1_H1 ;  /* 0x30000069ff0b7230 */ /* 0x000fe40000004100 */
[----:B------:R-:W-:Y:S02]  /*1d040*/  VIADD R24, R94, 0x200 ;  /* 0x000002005e187836 */ /* 0x000fe40000000000 */
[----:B------:R-:W-:Y:S01]  /*1d050*/  FFMA.FTZ R13, R112, R36, R13 ;  /* 0x00000024700d7223 */ /* 0x000fe2000001000d */
[----:B------:R-:W-:-:S04]  /*1d060*/  IMAD.WIDE.U32 R112, R25, 0x10, R82 ;  /* 0x0000001019707825 */ /* 0x000fc800078e0052 */
[----:B------:R-:W-:Y:S01]  /*1d070*/  FFMA.FTZ R11, R114, R38, R11 ;  /* 0x00000026720b7223 */ /* 0x000fe2000001000b */
[----:B------:R-:W-:Y:S01]  /*1d080*/  IADD3 R38, PT, PT, R94, 0x380, RZ ;  /* 0x000003805e267810 */ /* 0x000fe20007ffe0ff */
[----:B------:R-:W-:-:S03]  /*1d090*/  IMAD.WIDE.U32 R24, R24, 0x10, R82 ;  /* 0x0000001018187825 */ /* 0x000fc600078e0052 */
[----:B------:R0:W-:Y:S01]  /*1d0a0*/  STG.E.128 desc[UR12][R112.64], R8 ;  /* 0x0000000870007986 */ /* 0x0001e2000c101d0c */
[----:B------:R-:W-:-:S03]  /*1d0b0*/  HADD2.F32 R27, -RZ, R62.H0_H0 ;  /* 0x2000003eff1b7230 */ /* 0x000fc60000004100 */
[----:B------:R1:W-:Y:S01]  /*1d0c0*/  STG.E.128 desc[UR12][R24.64], R12 ;  /* 0x0000000c18007986 */ /* 0x0003e2000c101d0c */
[C---:B------:R-:W-:Y:S01]  /*1d0d0*/  VIADD R36, R94.reuse, 0x400 ;  /* 0x000004005e247836 */ /* 0x040fe20000000000 */
[----:B------:R-:W-:Y:S01]  /*1d0e0*/  IADD3 R94, PT, PT, R94, 0x480, RZ ;  /* 0x000004805e5e7810 */ /* 0x000fe20007ffe0ff */
[----:B------:R-:W-:-:S04]  /*1d0f0*/  IMAD.WIDE.U32 R38, R38, 0x10, R82 ;  /* 0x0000001026267825 */ /* 0x000fc800078e0052 */
[----:B------:R-:W-:-:S04]  /*1d100*/  IMAD.WIDE.U32 R36, R36, 0x10, R82 ;  /* 0x0000001024247825 */ /* 0x000fc800078e0052 */
[----:B------:R-:W-:-:S04]  /*1d110*/  IMAD.WIDE.U32 R82, R94, 0x10, R82 ;  /* 0x000000105e527825 */ /* 0x000fc800078e0052 */
[----:B0-----:R-:W-:Y:S02]  /*1d120*/  HADD2.F32 R10, -RZ, R59.H0_H0 ;  /* 0x2000003bff0a7230 */ /* 0x001fe40000004100 */
[----:B------:R-:W-:Y:S02]  /*1d130*/  HADD2.F32 R11, -RZ, R107.H1_H1 ;  /* 0x3000006bff0b7230 */ /* 0x000fe40000004100 */
[----:B-1----:R-:W-:Y:S02]  /*1d140*/  HADD2.F32 R15, -RZ, R89.H1_H1 ;  /* 0x30000059ff0f7230 */ /* 0x002fe40000004100 */
[----:B------:R-:W-:Y:S02]  /*1d150*/  HADD2.F32 R14, -RZ, R90.H1_H1 ;  /* 0x3000005aff0e7230 */ /* 0x000fe40000004100 */
[----:B------:R-:W-:Y:S02]  /*1d160*/  HADD2.F32 R13, -RZ, R91.H0_H0 ;  /* 0x2000005bff0d7230 */ /* 0x000fe40000004100 */
[----:B------:R-:W-:Y:S01]  /*1d170*/  FFMA.FTZ R10, R30, R15, R10 ;  /* 0x0000000f1e0a7223 */ /* 0x000fe2000001000a */
        /* <DEDUP_REMOVED lines=8> */
[----:B------:R-:W-:-:S02]  /*1d200*/  HADD2.F32 R31, -RZ, R92.H0_H0 ;  /* 0x2000005cff1f7230 */ /* 0x000fc40000004100 */
        /* <DEDUP_REMOVED lines=9> */
[----:B------:R-:W-:Y:S02]  /*1d2a0*/  HADD2.F32 R28, -RZ, R93.H0_H0 ;  /* 0x2000005dff1c7230 */ /* 0x000fe40000004100 */
[----:B------:R-:W-:Y:S02]  /*1d2b0*/  HADD2.F32 R25, -RZ, R95.H0_H0 ;  /* 0x2000005fff197230 */ /* 0x000fe40000004100 */
[----:B------:R-:W-:Y:S01]  /*1d2c0*/  FFMA.FTZ R15, R35, R29, R15 ;  /* 0x0000001d230f7223 */ /* 0x000fe2000001000f */
[----:B------:R-:W-:Y:S02]  /*1d2d0*/  HADD2.F32 R24, -RZ, R109.H0_H0 ;  /* 0x2000006dff187230 */ /* 0x000fe40000004100 */
[----:B------:R-:W-:Y:S01]  /*1d2e0*/  FFMA.FTZ R16, R16, R28, R27 ;  /* 0x0000001c10107223 */ /* 0x000fe2000001001b */
[----:B------:R-:W-:Y:S02]  /*1d2f0*/  HADD2.F32 R34, -RZ, R93.H1_H1 ;  /* 0x3000005dff227230 */ /* 0x000fe40000004100 */
[----:B------:R-:W-:-:S02]  /*1d300*/  HADD2.F32 R33, -RZ, R63.H0_H0 ;  /* 0x2000003fff217230 */ /* 0x000fc40000004100 */
[----:B------:R-:W-:Y:S01]  /*1d310*/  FFMA.FTZ R17, R17, R25, R24 ;  /* 0x0000001911117223 */ /* 0x000fe20000010018 */
[----:B------:R-:W-:Y:S01]  /*1d320*/  HADD2.F32 R32, -RZ, R95.H1_H1 ;  /* 0x3000005fff207230 */ /* 0x000fe20000004100 */
[----:B------:R0:W-:Y:S01]  /*1d330*/  STG.E.128 desc[UR12][R40.64], R12 ;  /* 0x0000000c28007986 */ /* 0x0001e2000c101d0c */
[----:B------:R-:W-:Y:S02]  /*1d340*/  HADD2.F32 R31, -RZ, R109.H1_H1 ;  /* 0x3000006dff1f7230 */ /* 0x000fe40000004100 */
[----:B------:R-:W-:Y:S01]  /*1d350*/  FFMA.FTZ R18, R18, R34, R33 ;  /* 0x0000002212127223 */ /* 0x000fe20000010021 */
[----:B------:R-:W-:Y:S02]  /*1d360*/  HADD2.F32 R30, -RZ, R96.H0_H0 ;  /* 0x20000060ff1e7230 */ /* 0x000fe40000004100 */
[----:B------:R-:W-:Y:S02]  /*1d370*/  HADD2.F32 R29, -RZ, R64.H0_H0 ;  /* 0x20000040ff1d7230 */ /* 0x000fe40000004100 */
[----:B------:R-:W-:Y:S01]  /*1d380*/  FFMA.FTZ R19, R19, R32, R31 ;  /* 0x0000002013137223 */ /* 0x000fe2000001001f */
[----:B------:R-:W-:-:S02]  /*1d390*/  HADD2.F32 R28, -RZ, R98.H0_H0 ;  /* 0x20000062ff1c7230 */ /* 0x000fc40000004100 */
[----:B------:R-:W-:Y:S02]  /*1d3a0*/  HADD2.F32 R27, -RZ, R110.H0_H0 ;  /* 0x2000006eff1b7230 */ /* 0x000fe40000004100 */
[----:B------:R-:W-:Y:S01]  /*1d3b0*/  FFMA.FTZ R20, R20, R30, R29 ;  /* 0x0000001e14147223 */ /* 0x000fe2000001001d */
[----:B------:R-:W-:Y:S01]  /*1d3c0*/  HADD2.F32 R25, -RZ, R96.H1_H1 ;  /* 0x30000060ff197230 */ /* 0x000fe20000004100 */
[----:B------:R0:W-:Y:S01]  /*1d3d0*/  STG.E.128 desc[UR12][R38.64], R16 ;  /* 0x0000001026007986 */ /* 0x0001e2000c101d0c */
        /* <DEDUP_REMOVED lines=8> */
[----:B------:R-:W-:Y:S02]  /*1d460*/  HADD2.F32 R25, -RZ, R101.H0_H0 ;  /* 0x20000065ff197230 */ /* 0x000fe40000004100 */
[----:B------:R-:W-:Y:S02]  /*1d470*/  HADD2.F32 R31, -RZ, R111.H0_H0 ;  /* 0x2000006fff1f7230 */ /* 0x000fe40000004100 */
[----:B------:R-:W-:Y:S01]  /*1d480*/  FFMA.FTZ R24, R44, R24, R32 ;  /* 0x000000182c187223 */ /* 0x000fe20000010020 */
[----:B------:R-:W-:Y:S01]  /*1d490*/  HADD2.F32 R29, -RZ, R100.H1_H1 ;  /* 0x30000064ff1d7230 */ /* 0x000fe20000004100 */
[----:B------:R0:W-:Y:S01]  /*1d4a0*/  STG.E.128 desc[UR12][R36.64], R20 ;  /* 0x0000001424007986 */ /* 0x0001e2000c101d0c */
[----:B------:R-:W-:-:S02]  /*1d4b0*/  HADD2.F32 R30, -RZ, R67.H0_H0 ;  /* 0x20000043ff1e7230 */ /* 0x000fc40000004100 */
[----:B------:R-:W-:Y:S01]  /*1d4c0*/  FFMA.FTZ R25, R45, R25, R31 ;  /* 0x000000192d197223 */ /* 0x000fe2000001001f */
[----:B------:R-:W-:Y:S02]  /*1d4d0*/  HADD2.F32 R27, -RZ, R101.H1_H1 ;  /* 0x30000065ff1b7230 */ /* 0x000fe40000004100 */
[----:B------:R-:W-:Y:S02]  /*1d4e0*/  HADD2.F32 R28, -RZ, R111.H1_H1 ;  /* 0x3000006fff1c7230 */ /* 0x000fe40000004100 */
[----:B------:R-:W-:-:S03]  /*1d4f0*/  FFMA.FTZ R26, R26, R29, R30 ;  /* 0x0000001d1a1a7223 */ /* 0x000fc6000001001e */
[----:B------:R-:W-:-:S05]  /*1d500*/  FFMA.FTZ R27, R47, R27, R28 ;  /* 0x0000001b2f1b7223 */ /* 0x000fca000001001c */
[----:B------:R0:W-:Y:S02]  /*1d510*/  STG.E.128 desc[UR12][R82.64], R24 ;  /* 0x0000001852007986 */ /* 0x0001e4000c101d0c */
.L_x_28675:
[----:B------:R-:W-:Y:S02]  /*1d520*/  UIADD3 UR7, UPT, UPT, UR7, UR20, URZ ;  /* 0x0000001407077290 */ /* 0x000fe4000fffe0ff */
[----:B------:R-:W-:Y:S02]  /*1d530*/  UPLOP3.LUT UP1, UPT, UPT, UPT, UP1, 0x40, 0x4 ;  /* 0x000000000004789c */ /* 0x000fe40003f2e810 */
[----:B------:R-:W-:-:S09]  /*1d540*/  UISETP.GE.AND UP0, UPT, UR7, UR21, UPT ;  /* 0x000000150700728c */ /* 0x000fd2000bf06270 */
[----:B------:R-:W-:Y:S05]  /*1d550*/  BRA.U !UP0, `(.L_x_28676) ;  /* 0xfffffe3908987547 */ /* 0x000fea000b83ffff */
[----:B------:R-:W-:Y:S05]  /*1d560*/  EXIT ;  /* 0x000000000000794d */ /* 0x000fea0003800000 */
.L_x_28677:
        /* <DEDUP_REMOVED lines=9> */
.L_x_34119:


//--------------------- .text._ZN10layer_norm13ln_fwd_kernelINS_13Kernel_traitsI6__halfffffjLj5120ELj1ELj1ELj4ELj16ENS_18Kernel_traits_baseILj5120ES2_ffffjLj128EEEEELb1ELb1ELb0ELb0EEEvNS_9FwdParamsE --------------------------
	.section	.text._ZN10layer_norm13ln_fwd_kernelINS_13Kernel_traitsI6__halfffffjLj5120ELj1ELj1ELj4ELj16ENS_18Kernel_traits_baseILj5120ES2_ffffjLj128EEEEELb1ELb1ELb0ELb0EEEvNS_9FwdParamsE,"ax",@progbits
	.align	128
        .global         _ZN10layer_norm13ln_fwd_kernelINS_13Kernel_traitsI6__halfffffjLj5120ELj1ELj1ELj4ELj16ENS_18Kernel_traits_baseILj5120ES2_ffffjLj128EEEEELb1ELb1ELb0ELb0EEEvNS_9FwdParamsE
        .type           _ZN10layer_norm13ln_fwd_kernelINS_13Kernel_traitsI6__halfffffjLj5120ELj1ELj1ELj4ELj16ENS_18Kernel_traits_baseILj5120ES2_ffffjLj128EEEEELb1ELb1ELb0ELb0EEEvNS_9FwdParamsE,@function
        .size           _ZN10layer_norm13ln_fwd_kernelINS_13Kernel_traitsI6__halfffffjLj5120ELj1ELj1ELj4ELj16ENS_18Kernel_traits_baseILj5120ES2_ffffjLj128EEEEELb1ELb1ELb0ELb0EEEvNS_9FwdParamsE,(.L_x_34120 - _ZN10layer_norm13ln_fwd_kernelINS_13Kernel_traitsI6__halfffffjLj5120ELj1ELj1ELj4ELj16ENS_18Kernel_traits_baseILj5120ES2_ffffjLj128EEEEELb1ELb1ELb0ELb0EEEvNS_9FwdParamsE)
        .other          _ZN10layer_norm13ln_fwd_kernelINS_13Kernel_traitsI6__halfffffjLj5120ELj1ELj1ELj4ELj16ENS_18Kernel_traits_baseILj5120ES2_ffffjLj128EEEEELb1ELb1ELb0ELb0EEEvNS_9FwdParamsE,@"STO_CUDA_ENTRY STV_DEFAULT"
_ZN10layer_norm13ln_fwd_kernelINS_13Kernel_traitsI6__halfffffjLj5120ELj1ELj1ELj4ELj16ENS_18Kernel_traits_baseILj5120ES2_ffffjLj128EEEEELb1ELb1ELb0ELb0EEEvNS_9FwdParamsE:
.text._ZN10layer_norm13ln_fwd_kernelINS_13Kernel_traitsI6__halfffffjLj5120ELj1ELj1ELj4ELj16ENS_18Kernel_traits_baseILj5120ES2_ffffjLj128EEEEELb1ELb1ELb0ELb0EEEvNS_9FwdParamsE:
        /* <DEDUP_REMOVED lines=48> */
[C---:B--2---:R-:W-:Y:S01]  /*0300*/  @P4 IMAD.WIDE.U32 R10, R9.reuse, 0x8, R10 ;  /* 0x00000008090a4825 */ /* 0x044fe200078e000a */
[----:B------:R-:W-:-:S04]  /*0310*/  @P4 LOP3.LUT R9, R9, 0x80, RZ, 0xfc, !PT ;  /* 0x0000008009094812 */ /* 0x000fc800078efcff */
[----:B------:R-:W5:Y:S02]  /*0320*/  @P4 LD.E.64 R62, desc[UR6][R10.64] ;  /* 0x000000060a3e4980 */ /* 0x000f64000c101b00 */
[----:B------:R-:W2:Y:S08]  /*0330*/  @P0 LDC.64 R78, c[0x0][0x3d0] ;  /* 0x0000f400ff4e0b82 */ /* 0x000eb00000000a00 */
[----:B------:R-:W2:Y:S08]  /*0340*/  @P0 LDC.64 R80, c[0x0][0x438] ;  /* 0x00010e00ff500b82 */ /* 0x000eb00000000a00 */
[----:B------:R-:W2:Y:S01]  /*0350*/  @P0 LDC.64 R82, c[0x0][0x3e8] ;  /* 0x0000fa00ff520b82 */ /* 0x000ea20000000a00 */
[----:B------:R-:W-:Y:S01]  /*0360*/  ISETP.GE.U32.AND P4, PT, R66, 0x380, PT ;  /* 0x000003804200780c */ /* 0x000fe20003f86070 */
[----:B---3--:R-:W-:-:S06]  /*0370*/  @P5 IMAD.WIDE.U32 R70, R9, 0x8, R70 ;  /* 0x0000000809465825 */ /* 0x008fcc00078e0046 */
[----:B------:R-:W3:Y:S01]  /*0380*/  @P1 LDC.64 R84, c[0x0][0x3d0] ;  /* 0x0000f400ff541b82 */ /* 0x000ee20000000a00 */
[C---:B----4-:R-:W-:Y:S01]  /*0390*/  @P5 IMAD.WIDE.U32 R76, R9.reuse, 0x8, R76 ;  /* 0x00000008094c5825 */ /* 0x050fe200078e004c */
[----:B------:R-:W-:Y:S01]  /*03a0*/  ISETP.GE.U32.AND P6, PT, R66, 0x400, PT ;  /* 0x000004004200780c */ /* 0x000fe20003fc6070 */
[----:B------:R4:W5:Y:S05]  /*03b0*/  @P5 LDG.E.64 R26, desc[UR6][R70.64] ;  /* 0x00000006461a5981 */ /* 0x00096a000c1e1b00 */
[----:B0-----:R-:W0:Y:S01]  /*03c0*/  @P1 LDC.64 R4, c[0x0][0x438] ;  /* 0x00010e00ff041b82 */ /* 0x001e220000000a00 */
[C---:B-1----:R-:W-:Y:S01]  /*03d0*/  @P5 IMAD.WIDE.U32 R74, R9.reuse, 0x8, R74 ;  /* 0x00000008094a5825 */ /* 0x042fe200078e004a */
[----:B------:R1:W5:Y:S06]  /*03e0*/  @P5 LDG.E.64 R34, desc[UR6][R76.64] ;  /* 0x000000064c225981 */ /* 0x00036c000c1e1b00 */
[----:B------:R-:W0:Y:S01]  /*03f0*/  @P1 LDC.64 R68, c[0x0][0x3e8] ;  /* 0x0000fa00ff441b82 */ /* 0x000e220000000a00 */
[----:B------:R3:W5:Y:S07]  /*0400*/  @P5 LD.E.64 R60, desc[UR6][R74.64] ;  /* 0x000000064a3c5980 */ /* 0x00076e000c101b00 */
[----:B------:R-:W0:Y:S01]  /*0410*/  @P2 LDC.64 R86, c[0x0][0x3d0] ;  /* 0x0000f400ff562b82 */ /* 0x000e220000000a00 */
[----:B------:R-:W-:-:S07]  /*0420*/  @P5 VIADD R9, R9, 0x80 ;  /* 0x0000008009095836 */ /* 0x000fce0000000000 */
[----:B------:R-:W0:Y:S08]  /*0430*/  @P2 LDC.64 R88, c[0x0][0x438] ;  /* 0x00010e00ff582b82 */ /* 0x000e300000000a00 */
[----:B------:R-:W0:Y:S01]  /*0440*/  @P2 LDC.64 R90, c[0x0][0x3e8] ;  /* 0x0000fa00ff5a2b82 */ /* 0x000e220000000a00 */
[----:B------:R-:W-:-:S07]  /*0450*/  ISETP.GE.U32.AND P5, PT, R66, 0x480, PT ;  /* 0x000004804200780c */ /* 0x000fce0003fa6070 */
[----:B------:R-:W0:Y:S08]  /*0460*/  @P3 LDC.64 R92, c[0x0][0x3d0] ;  /* 0x0000f400ff5c3b82 */ /* 0x000e300000000a00 */
[----:B----4-:R-:W4:Y:S08]  /*0470*/  @P3 LDC.64 R70, c[0x0][0x438] ;  /* 0x00010e00ff463b82 */ /* 0x010f300000000a00 */
[----:B-1----:R-:W1:Y:S01]  /*0480*/  @P3 LDC.64 R76, c[0x0][0x3e8] ;  /* 0x0000fa00ff4c3b82 */ /* 0x002e620000000a00 */
[----:B--2---:R-:W-:-:S04]  /*0490*/  @P0 IMAD.WIDE.U32 R78, R9, 0x8, R78 ;  /* 0x00000008094e0825 */ /* 0x004fc800078e004e */
[C---:B------:R-:W-:Y:S01]  /*04a0*/  @P0 IMAD.WIDE.U32 R80, R9.reuse, 0x8, R80 ;  /* 0x0000000809500825 */ /* 0x040fe200078e0050 */
[----:B------:R2:W5:Y:S02]  /*04b0*/  @P0 LDG.E.64 R24, desc[UR6][R78.64] ;  /* 0x000000064e180981 */ /* 0x000564000c1e1b00 */
[----:B------:R-:W2:Y:S01]  /*04c0*/  @P4 LDC.64 R10, c[0x0][0x3d0] ;  /* 0x0000f400ff0a4b82 */ /* 0x000ea20000000a00 */
[C---:B------:R-:W-:Y:S01]  /*04d0*/  @P0 IMAD.WIDE.U32 R82, R9.reuse, 0x8, R82 ;  /* 0x0000000809520825 */ /* 0x040fe200078e0052 */
[----:B------:R-:W-:Y:S01]  /*04e0*/  @P0 IADD3 R9, PT, PT, R9, 0x80, RZ ;  /* 0x0000008009090810 */ /* 0x000fe20007ffe0ff */
[----:B------:R0:W5:Y:S05]  /*04f0*/  @P0 LD.E.64 R58, desc[UR6][R80.64] ;  /* 0x00000006503a0980 */ /* 0x00016a000c101b00 */
[----:B---3--:R-:W3:Y:S08]  /*0500*/  @P4 LDC.64 R74, c[0x0][0x438] ;  /* 0x00010e00ff4a4b82 */ /* 0x008ef00000000a00 */
[----:B------:R-:W3:Y:S01]  /*0510*/  @P4 LDC.64 R94, c[0x0][0x3e8] ;  /* 0x0000fa00ff5e4b82 */ /* 0x000ee20000000a00 */
[C---:B------:R-:W-:Y:S01]  /*0520*/  @P1 IMAD.WIDE.U32 R84, R9.reuse, 0x8, R84 ;  /* 0x0000000809541825 */ /* 0x040fe200078e0054 */
[----:B------:R1:W5:Y:S03]  /*0530*/  @P0 LDG.E.64 R36, desc[UR6][R82.64] ;  /* 0x0000000652240981 */ /* 0x000366000c1e1b00 */
[C---:B0-----:R-:W-:Y:S01]  /*0540*/  @P1 IMAD.WIDE.U32 R4, R9.reuse, 0x8, R4 ;  /* 0x0000000809041825 */ /* 0x041fe200078e0004 */
[----:B------:R0:W5:Y:S02]  /*0550*/  @P1 LDG.E.64 R22, desc[UR6][R84.64] ;  /* 0x0000000654161981 */ /* 0x000164000c1e1b00 */
[----:B------:R-:W0:Y:S01]  /*0560*/  @P6 LDC.64 R96, c[0x0][0x3d0] ;  /* 0x0000f400ff606b82 */ /* 0x000e220000000a00 */
[C---:B------:R-:W-:Y:S01]  /*0570*/  @P1 IMAD.WIDE.U32 R68, R9.reuse, 0x8, R68 ;  /* 0x0000000809441825 */ /* 0x040fe200078e0044 */
[----:B------:R0:W5:Y:S06]  /*0580*/  @P1 LD.E.64 R56, desc[UR6][R4.64] ;  /* 0x0000000604381980 */ /* 0x00016c000c101b00 */
[----:B------:R-:W0:Y:S01]  /*0590*/  @P6 LDC.64 R98, c[0x0][0x438] ;  /* 0x00010e00ff626b82 */ /* 0x000e220000000a00 */
[----:B------:R-:W-:Y:S01]  /*05a0*/  @P1 VIADD R9, R9, 0x80 ;  /* 0x0000008009091836 */ /* 0x000fe20000000000 */
[----:B------:R0:W5:Y:S06]  /*05b0*/  @P1 LDG.E.64 R38, desc[UR6][R68.64] ;  /* 0x0000000644261981 */ /* 0x00016c000c1e1b00 */
[----:B------:R-:W0:Y:S01]  /*05c0*/  @P6 LDC.64 R100, c[0x0][0x3e8] ;  /* 0x0000fa00ff646b82 */ /* 0x000e220000000a00 */
[----:B------:R-:W-:-:S04]  /*05d0*/  @P2 IMAD.WIDE.U32 R86, R9, 0x8, R86 ;  /* 0x0000000809562825 */ /* 0x000fc800078e0056 */
[C---:B------:R-:W-:Y:S01]  /*05e0*/  @P2 IMAD.WIDE.U32 R88, R9.reuse, 0x8, R88 ;  /* 0x0000000809582825 */ /* 0x040fe200078e0058 */
        /* <DEDUP_REMOVED lines=9> */
[C---:B----4-:R-:W-:Y:S01]  /*0680*/  @P3 IMAD.WIDE.U32 R70, R9.reuse, 0x8, R70 ;  /* 0x0000000809463825 */ /* 0x050fe200078e0046 */
[----:B------:R4:W5:Y:S03]  /*0690*/  @P3 LDG.E.64 R18, desc[UR6][R92.64] ;  /* 0x000000065c123981 */ /* 0x000966000c1e1b00 */
[C---:B-1----:R-:W-:Y:S01]  /*06a0*/  @P3 IMAD.WIDE.U32 R76, R9.reuse, 0x8, R76 ;  /* 0x00000008094c3825 */ /* 0x042fe200078e004c */
[----:B------:R-:W-:Y:S01]  /*06b0*/  @P3 IADD3 R9, PT, PT, R9, 0x80, RZ ;  /* 0x0000008009093810 */ /* 0x000fe20007ffe0ff */
[----:B------:R4:W5:Y:S04]  /*06c0*/  @P3 LD.E.64 R52, desc[UR6][R70.64] ;  /* 0x0000000646343980 */ /* 0x000968000c101b00 */
[C---:B--2---:R-:W-:Y:S01]  /*06d0*/  @P4 IMAD.WIDE.U32 R10, R9.reuse, 0x8, R10 ;  /* 0x00000008090a4825 */ /* 0x044fe200078e000a */
[----:B------:R4:W5:Y:S03]  /*06e0*/  @P3 LDG.E.64 R42, desc[UR6][R76.64] ;  /* 0x000000064c2a3981 */ /* 0x000966000c1e1b00 */
[C---:B---3--:R-:W-:Y:S01]  /*06f0*/  @P4 IMAD.WIDE.U32 R74, R9.reuse, 0x8, R74 ;  /* 0x00000008094a4825 */ /* 0x048fe200078e004a */
[----:B------:R4:W5:Y:S03]  /*0700*/  @P4 LDG.E.64 R16, desc[UR6][R10.64] ;  /* 0x000000060a104981 */ /* 0x000966000c1e1b00 */
[C---:B------:R-:W-:Y:S01]  /*0710*/  @P4 IMAD.WIDE.U32 R94, R9.reuse, 0x8, R94 ;  /* 0x00000008095e4825 */ /* 0x040fe200078e005e */
[----:B------:R4:W5:Y:S03]  /*0720*/  @P4 LD.E.64 R50, desc[UR6][R74.64] ;  /* 0x000000064a324980 */ /* 0x000966000c101b00 */
[----:B------:R-:W-:Y:S01]  /*0730*/  @P4 VIADD R9, R9, 0x80 ;  /* 0x0000008009094836 */ /* 0x000fe20000000000 */
[----:B------:R4:W5:Y:S03]  /*0740*/  @P4 LDG.E.64 R44, desc[UR6][R94.64] ;  /* 0x000000065e2c4981 */ /* 0x000966000c1e1b00 */
[----:B0-----:R-:W-:-:S04]  /*0750*/  @P6 IMAD.WIDE.U32 R96, R9, 0x8, R96 ;  /* 0x0000000809606825 */ /* 0x001fc800078e0060 */
[C---:B------:R-:W-:Y:S01]  /*0760*/  @P6 IMAD.WIDE.U32 R98, R9.reuse, 0x8, R98 ;  /* 0x0000000809626825 */ /* 0x040fe200078e0062 */
[----:B------:R4:W5:Y:S03]  /*0770*/  @P6 LDG.E.64 R14, desc[UR6][R96.64] ;  /* 0x00000006600e6981 */ /* 0x000966000c1e1b00 */
[C---:B------:R-:W-:Y:S01]  /*0780*/  @P6 IMAD.WIDE.U32 R100, R9.reuse, 0x8, R100 ;  /* 0x0000000809646825 */ /* 0x040fe200078e0064 */
[----:B------:R4:W5:Y:S03]  /*0790*/  @P6 LD.E.64 R48, desc[UR6][R98.64] ;  /* 0x0000000662306980 */ /* 0x000966000c101b00 */
[----:B------:R-:W-:Y:S01]  /*07a0*/  @P6 VIADD R9, R9, 0x80 ;  /* 0x0000008009096836 */ /* 0x000fe20000000000 */
[----:B------:R4:W5:Y:S03]  /*07b0*/  @P6 LDG.E.64 R46, desc[UR6][R100.64] ;  /* 0x00000006642e6981 */ /* 0x000966000c1e1b00 */
[----:B------:R-:W-:-:S04]  /*07c0*/  @P5 IMAD.WIDE.U32 R102, R9, 0x8, R102 ;  /* 0x0000000809665825 */ /* 0x000fc800078e0066 */
[C---:B------:R-:W-:Y:S01]  /*07d0*/  @P5 IMAD.WIDE.U32 R106, R9.reuse, 0x8, R106 ;  /* 0x00000008096a5825 */ /* 0x040fe200078e006a */
[----:B------:R4:W5:Y:S03]  /*07e0*/  @P5 LDG.E.64 R12, desc[UR6][R102.64] ;  /* 0x00000006660c5981 */ /* 0x000966000c1e1b00 */
[----:B------:R-:W-:Y:S01]  /*07f0*/  @P5 IMAD.WIDE.U32 R104, R9, 0x8, R104 ;  /* 0x0000000809685825 */ /* 0x000fe200078e0068 */
[----:B------:R4:W5:Y:S04]  /*0800*/  @P5 LDG.E.64 R30, desc[UR6][R106.64] ;  /* 0x000000066a1e5981 */ /* 0x000968000c1e1b00 */
[----:B------:R4:W5:Y:S01]  /*0810*/  @P5 LD.E.64 R2, desc[UR6][R104.64] ;  /* 0x0000000668025980 */ /* 0x000962000c101b00 */
[----:B------:R-:W-:-:S02]  /*0820*/  ISETP.GE.U32.AND P0, PT, R66, 0x500, PT ;  /* 0x000005004200780c */ /* 0x000fc40003f06070 */
[----:B------:R-:W-:-:S11]  /*0830*/  @P5 IADD3 R9, PT, PT, R9, 0x80, RZ ;  /* 0x0000008009095810 */ /* 0x000fd60007ffe0ff */
[----:B----4-:R-:W-:Y:S05]  /*0840*/  @!P0 BRA `(.L_x_28680) ;  /* 0x00000004008c8947 */ /* 0x010fea0003800000 */
        /* <DEDUP_REMOVED lines=10> */
.L_x_28679:
        /* <DEDUP_REMOVED lines=15> */
[----:B------:R-:W-:Y:S02]  /*09e0*/  @P1 LOP3.LUT R9, R9, 0x80, RZ, 0xfc, !PT ;  /* 0x0000008009091812 */ /* 0x000fe400078efcff */
[----:B------:R-:W-:Y:S02]  /*09f0*/  @P1 CS2R R62, SRZ ;  /* 0x00000000003e1805 */ /* 0x000fe4000001ff00 */
[----:B------:R1:W5:Y:S02]  /*0a00*/  @P1 LDG.E.64 R28, desc[UR6][R70.64] ;  /* 0x00000006461c1981 */ /* 0x000364000c1e1b00 */
[----:B------:R-:W4:Y:S08]  /*0a10*/  @P5 LDC.64 R82, c[0x0][0x3e8] ;  /* 0x0000fa00ff525b82 */ /* 0x000f300000000a00 */
[----:B------:R-:W4:Y:S08]  /*0a20*/  @P0 LDC.64 R84, c[0x0][0x3d0] ;  /* 0x0000f400ff540b82 */ /* 0x000f300000000a00 */
[----:B------:R-:W4:Y:S01]  /*0a30*/  @P0 LDC.64 R86, c[0x0][0x3e8] ;  /* 0x0000fa00ff560b82 */ /* 0x000f220000000a00 */
[----:B--2---:R-:W-:-:S04]  /*0a40*/  @P6 IMAD.WIDE.U32 R76, R9, 0x8, R76 ;  /* 0x00000008094c6825 */ /* 0x004fc800078e004c */
[----:B---3--:R-:W-:-:S03]  /*0a50*/  @P6 IMAD.WIDE.U32 R78, R9, 0x8, R78 ;  /* 0x00000008094e6825 */ /* 0x008fc600078e004e */
[----:B0-----:R-:W0:Y:S01]  /*0a60*/  @P4 LDC.64 R74, c[0x0][0x3e8] ;  /* 0x0000fa00ff4a4b82 */ /* 0x001e220000000a00 */
[----:B------:R-:W-:Y:S01]  /*0a70*/  @P6 VIADD R9, R9, 0x80 ;  /* 0x0000008009096836 */ /* 0x000fe20000000000 */
[----:B------:R-:W-:Y:S01]  /*0a80*/  ISETP.GE.U32.AND P1, PT, R66, 0x400, PT ;  /* 0x000004004200780c */ /* 0x000fe20003f26070 */
[----:B------:R2:W5:Y:S05]  /*0a90*/  @P6 LDG.E.64 R34, desc[UR6][R78.64] ;  /* 0x000000064e226981 */ /* 0x00056a000c1e1b00 */
[----:B-1----:R-:W1:Y:S01]  /*0aa0*/  @P4 LDC.64 R70, c[0x0][0x3d0] ;  /* 0x0000f400ff464b82 */ /* 0x002e620000000a00 */
[C---:B----4-:R-:W-:Y:S01]  /*0ab0*/  @P5 IMAD.WIDE.U32 R80, R9.reuse, 0x8, R80 ;  /* 0x0000000809505825 */ /* 0x050fe200078e0050 */
[----:B------:R-:W5:Y:S03]  /*0ac0*/  @P6 LDG.E.64 R26, desc[UR6][R76.64] ;  /* 0x000000064c1a6981 */ /* 0x000f66000c1e1b00 */
[----:B------:R-:W-:Y:S01]  /*0ad0*/  @P5 IMAD.WIDE.U32 R82, R9, 0x8, R82 ;  /* 0x0000000809525825 */ /* 0x000fe200078e0052 */
[----:B------:R-:W-:-:S02]  /*0ae0*/  @P6 CS2R R60, SRZ ;  /* 0x00000000003c6805 */ /* 0x000fc4000001ff00 */
[----:B--2---:R-:W2:Y:S01]  /*0af0*/  @P3 LDC.64 R78, c[0x0][0x3d0] ;  /* 0x0000f400ff4e3b82 */ /* 0x004ea20000000a00 */
[----:B------:R-:W-:Y:S01]  /*0b00*/  ISETP.GE.U32.AND P6, PT, R66, 0x480, PT ;  /* 0x000004804200780c */ /* 0x000fe20003fc6070 */
[----:B------:R3:W5:Y:S01]  /*0b10*/  @P5 LDG.E.64 R24, desc[UR6][R80.64] ;  /* 0x0000000650185981 */ /* 0x000762000c1e1b00 */
[----:B------:R-:W-:-:S03]  /*0b20*/  @P5 VIADD R9, R9, 0x80 ;  /* 0x0000008009095836 */ /* 0x000fc60000000000 */
[----:B------:R4:W5:Y:S02]  /*0b30*/  @P5 LDG.E.64 R36, desc[UR6][R82.64] ;  /* 0x0000000652245981 */ /* 0x000964000c1e1b00 */
[----:B------:R-:W2:Y:S01]  /*0b40*/  @P3 LDC.64 R88, c[0x0][0x3e8] ;  /* 0x0000fa00ff583b82 */ /* 0x000ea20000000a00 */
[----:B------:R-:W-:Y:S02]  /*0b50*/  @P5 CS2R R58, SRZ ;  /* 0x00000000003a5805 */ /* 0x000fe4000001ff00 */
[----:B------:R-:W-:Y:S01]  /*0b60*/  ISETP.GE.U32.AND P5, PT, R66, 0x500, PT ;  /* 0x000005004200780c */ /* 0x000fe20003fa6070 */
[----:B------:R-:W-:-:S04]  /*0b70*/  @P0 IMAD.WIDE.U32 R84, R9, 0x8, R84 ;  /* 0x0000000809540825 */ /* 0x000fc800078e0054 */
[----:B---3--:R-:W3:Y:S01]  /*0b80*/  @P2 LDC.64 R80, c[0x0][0x3d0] ;  /* 0x0000f400ff502b82 */ /* 0x008ee20000000a00 */
[C---:B------:R-:W-:Y:S01]  /*0b90*/  @P0 IMAD.WIDE.U32 R86, R9.reuse, 0x8, R86 ;  /* 0x0000000809560825 */ /* 0x040fe200078e0056 */
[----:B------:R-:W-:Y:S01]  /*0ba0*/  @P0 IADD3 R9, PT, PT, R9, 0x80, RZ ;  /* 0x0000008009090810 */ /* 0x000fe20007ffe0ff */
[----:B------:R-:W5:Y:S05]  /*0bb0*/  @P0 LDG.E.64 R22, desc[UR6][R84.64] ;  /* 0x0000000654160981 */ /* 0x000f6a000c1e1b00 */
[----:B----4-:R-:W4:Y:S01]  /*0bc0*/  @P2 LDC.64 R82, c[0x0][0x3e8] ;  /* 0x0000fa00ff522b82 */ /* 0x010f220000000a00 */
[C---:B0-----:R-:W-:Y:S01]  /*0bd0*/  @P4 IMAD.WIDE.U32 R76, R9.reuse, 0x8, R74 ;  /* 0x00000008094c4825 */ /* 0x041fe200078e004a */
[----:B------:R-:W5:Y:S06]  /*0be0*/  @P0 LDG.E.64 R38, desc[UR6][R86.64] ;  /* 0x0000000656260981 */ /* 0x000f6c000c1e1b00 */
[----:B------:R-:W0:Y:S08]  /*0bf0*/  @P1 LDC.64 R90, c[0x0][0x3d0] ;  /* 0x0000f400ff5a1b82 */ /* 0x000e300000000a00 */
[----:B------:R-:W0:Y:S01]  /*0c00*/  @P1 LDC.64 R92, c[0x0][0x3e8] ;  /* 0x0000fa00ff5c1b82 */ /* 0x000e220000000a00 */
[C---:B-1----:R-:W-:Y:S01]  /*0c10*/  @P4 IMAD.WIDE.U32 R70, R9.reuse, 0x8, R70 ;  /* 0x0000000809464825 */ /* 0x042fe200078e0046 */
[----:B------:R-:W5:Y:S06]  /*0c20*/  @P4 LDG.E.64 R40, desc[UR6][R76.64] ;  /* 0x000000064c284981 */ /* 0x000f6c000c1e1b00 */
[----:B------:R-:W1:Y:S01]  /*0c30*/  @P6 LDC.64 R74, c[0x0][0x3d0] ;  /* 0x0000f400ff4a6b82 */ /* 0x000e620000000a00 */
[----:B------:R-:W-:Y:S01]  /*0c40*/  @P4 VIADD R9, R9, 0x80 ;  /* 0x0000008009094836 */ /* 0x000fe20000000000 */
[----:B------:R1:W5:Y:S06]  /*0c50*/  @P4 LDG.E.64 R20, desc[UR6][R70.64] ;  /* 0x0000000646144981 */ /* 0x00036c000c1e1b00 */
[----:B------:R-:W1:Y:S01]  /*0c60*/  @P6 LDC.64 R96, c[0x0][0x3e8] ;  /* 0x0000fa00ff606b82 */ /* 0x000e620000000a00 */
[----:B--2---:R-:W-:-:S04]  /*0c70*/  @P3 IMAD.WIDE.U32 R78, R9, 0x8, R78 ;  /* 0x00000008094e3825 */ /* 0x004fc800078e004e */
[C---:B------:R-:W-:Y:S01]  /*0c80*/  @P3 IMAD.WIDE.U32 R88, R9.reuse, 0x8, R88 ;  /* 0x0000000809583825 */ /* 0x040fe200078e0058 */
[----:B------:R2:W5:Y:S02]  /*0c90*/  @P3 LDG.E.64 R18, desc[UR6][R78.64] ;  /* 0x000000064e123981 */ /* 0x000564000c1e1b00 */
[----:B------:R-:W2:Y:S01]  /*0ca0*/  @P5 LDC.64 R100, c[0x0][0x3e8] ;  /* 0x0000fa00ff645b82 */ /* 0x000ea20000000a00 */
[----:B------:R-:W-:Y:S01]  /*0cb0*/  @P3 VIADD R9, R9, 0x80 ;  /* 0x0000008009093836 */ /* 0x000fe20000000000 */
[----:B------:R0:W5:Y:S06]  /*0cc0*/  @P3 LDG.E.64 R42, desc[UR6][R88.64] ;  /* 0x00000006582a3981 */ /* 0x00016c000c1e1b00 */
[----:B------:R-:W2:Y:S01]  /*0cd0*/  @P5 LDC.64 R98, c[0x0][0x3d0] ;  /* 0x0000f400ff625b82 */ /* 0x000ea20000000a00 */
[----:B---3--:R-:W-:-:S04]  /*0ce0*/  @P2 IMAD.WIDE.U32 R80, R9, 0x8, R80 ;  /* 0x0000000809502825 */ /* 0x008fc800078e0050 */
[C---:B----4-:R-:W-:Y:S01]  /*0cf0*/  @P2 IMAD.WIDE.U32 R82, R9.reuse, 0x8, R82 ;  /* 0x0000000809522825 */ /* 0x050fe200078e0052 */
[----:B------:R-:W-:Y:S01]  /*0d00*/  @P2 IADD3 R9, PT, PT, R9, 0x80, RZ ;  /* 0x0000008009092810 */ /* 0x000fe20007ffe0ff */
[----:B------:R3:W5:Y:S04]  /*0d10*/  @P2 LDG.E.64 R16, desc[UR6][R80.64] ;  /* 0x0000000650102981 */ /* 0x000768000c1e1b00 */
[C---:B0-----:R-:W-:Y:S01]  /*0d20*/  @P1 IMAD.WIDE.U32 R90, R9.reuse, 0x8, R90 ;  /* 0x00000008095a1825 */ /* 0x041fe200078e005a */
[----:B------:R3:W5:Y:S03]  /*0d30*/  @P2 LDG.E.64 R44, desc[UR6][R82.64] ;  /* 0x00000006522c2981 */ /* 0x000766000c1e1b00 */
[C---:B------:R-:W-:Y:S01]  /*0d40*/  @P1 IMAD.WIDE.U32 R92, R9.reuse, 0x8, R92 ;  /* 0x00000008095c1825 */ /* 0x040fe200078e005c */
[----:B------:R3:W5:Y:S03]  /*0d50*/  @P1 LDG.E.64 R14, desc[UR6][R90.64] ;  /* 0x000000065a0e1981 */ /* 0x000766000c1e1b00 */
[----:B------:R-:W-:Y:S01]  /*0d60*/  @P1 VIADD R9, R9, 0x80 ;  /* 0x0000008009091836 */ /* 0x000fe20000000000 */
[----:B------:R3:W5:Y:S03]  /*0d70*/  @P1 LDG.E.64 R46, desc[UR6][R92.64] ;  /* 0x000000065c2e1981 */ /* 0x000766000c1e1b00 */
[----:B-1----:R-:W-:-:S04]  /*0d80*/  @P6 IMAD.WIDE.U32 R94, R9, 0x8, R74 ;  /* 0x00000008095e6825 */ /* 0x002fc800078e004a */
[C---:B------:R-:W-:Y:S01]  /*0d90*/  @P6 IMAD.WIDE.U32 R96, R9.reuse, 0x8, R96 ;  /* 0x0000000809606825 */ /* 0x040fe200078e0060 */
[----:B------:R3:W5:Y:S03]  /*0da0*/  @P6 LDG.E.64 R12, desc[UR6][R94.64] ;  /* 0x000000065e0c6981 */ /* 0x000766000c1e1b00 */
[----:B------:R-:W-:Y:S01]  /*0db0*/  @P6 VIADD R9, R9, 0x80 ;  /* 0x0000008009096836 */ /* 0x000fe20000000000 */
[----:B------:R3:W5:Y:S03]  /*0dc0*/  @P6 LDG.E.64 R30, desc[UR6][R96.64] ;  /* 0x00000006601e6981 */ /* 0x000766000c1e1b00 */
[----:B--2---:R-:W-:-:S04]  /*0dd0*/  @P5 IMAD.WIDE.U32 R74, R9, 0x8, R100 ;  /* 0x00000008094a5825 */ /* 0x004fc800078e0064 */
[----:B------:R-:W-:Y:S01]  /*0de0*/  @P5 IMAD.WIDE.U32 R70, R9, 0x8, R98 ;  /* 0x0000000809465825 */ /* 0x000fe200078e0062 */
[----:B------:R3:W5:Y:S04]  /*0df0*/  @P5 LDG.E.64 R68, desc[UR6][R74.64] ;  /* 0x000000064a445981 */ /* 0x000768000c1e1b00 */
[----:B------:R3:W5:Y:S01]  /*0e00*/  @P5 LDG.E.64 R10, desc[UR6][R70.64] ;  /* 0x00000006460a5981 */ /* 0x000762000c1e1b00 */
[----:B------:R-:W-:Y:S02]  /*0e10*/  @P0 CS2R R56, SRZ ;  /* 0x0000000000380805 */ /* 0x000fe4000001ff00 */
[----:B------:R-:W-:Y:S02]  /*0e20*/  @P4 CS2R R54, SRZ ;  /* 0x0000000000364805 */ /* 0x000fe4000001ff00 */
[----:B------:R-:W-:-:S02]  /*0e30*/  @P3 CS2R R52, SRZ ;  /* 0x0000000000343805 */ /* 0x000fc4000001ff00 */
[----:B------:R-:W-:Y:S02]  /*0e40*/  @P2 CS2R R50, SRZ ;  /* 0x0000000000322805 */ /* 0x000fe4000001ff00 */
[----:B------:R-:W-:Y:S02]  /*0e50*/  @P1 CS2R R48, SRZ ;  /* 0x0000000000301805 */ /* 0x000fe4000001ff00 */
[----:B------:R-:W-:Y:S02]  /*0e60*/  @P6 CS2R R2, SRZ ;  /* 0x0000000000026805 */ /* 0x000fe4000001ff00 */
[----:B---3--:R-:W-:-:S07]  /*0e70*/  @P5 CS2R R4, SRZ ;  /* 0x0000000000045805 */ /* 0x008fce000001ff00 */
.L_x_28680:
[----:B------:R-:W-:Y:S05]  /*0e80*/  BSYNC.RECONVERGENT B0 ;  /* 0x0000000000007941 */ /* 0x000fea0003800200 */
.L_x_28678:
[----:B------:R-:W0:Y:S02]  /*0e90*/  LDCU UR4, c[0x0][0x384] ;  /* 0x00007080ff0477ac */ /* 0x000e240008000800 */
[----:B0-----:R-:W-:-:S13]  /*0ea0*/  ISETP.GE.AND P0, PT, R72, UR4, PT ;  /* 0x0000000448007c0c */ /* 0x001fda000bf06270 */
[----:B------:R-:W-:Y:S05]  /*0eb0*/  @P0 EXIT ;  /* 0x000000000000094d */ /* 0x000fea0003800000 */
[----:B------:R-:W0:Y:S01]  /*0ec0*/  LDCU UR4, c[0x0][0x360] ;  /* 0x00006c00ff0477ac */ /* 0x000e220008000800 */
[----:B-----5:R-:W-:Y:S01]  /*0ed0*/  IMAD.MOV.U32 R9, RZ, RZ, R13 ;  /* 0x000000ffff097224 */ /* 0x020fe200078e000d */
[----:B------:R-:W-:Y:S01]  /*0ee0*/  MOV R149, R12 ;  /* 0x0000000c00957202 */ /* 0x000fe20000000f00 */
[----:B------:R-:W-:Y:S01]  /*0ef0*/  IMAD.MOV.U32 R82, RZ, RZ, R10 ;  /* 0x000000ffff527224 */ /* 0x000fe200078e000a */
[--C-:B------:R-:W-:Y:S01]  /*0f00*/  SHF.R.U64 R91, R32, 0x10, R33.reuse ;  /* 0x00000010205b7819 */ /* 0x100fe20000001221 */
[----:B------:R-:W-:Y:S01]  /*0f10*/  IMAD.MOV.U32 R145, RZ, RZ, R16 ;  /* 0x000000ffff917224 */ /* 0x000fe200078e0010 */
[----:B------:R-:W-:Y:S01]  /*0f20*/  SHF.R.U32.HI R73, RZ, 0x10, R33 ;  /* 0x00000010ff497819 */ /* 0x000fe20000011621 */
[----:B------:R-:W-:Y:S01]  /*0f30*/  IMAD.MOV.U32 R147, RZ, RZ, R14 ;  /* 0x000000ffff937224 */ /* 0x000fe200078e000e */
[----:B------:R-:W-:Y:S01]  /*0f40*/  PRMT R149, R149, 0x5410, R9 ;  /* 0x0000541095957816 */ /* 0x000fe20000000009 */
[----:B------:R-:W-:Y:S01]  /*0f50*/  IMAD.MOV.U32 R141, RZ, RZ, R20 ;  /* 0x000000ffff8d7224 */ /* 0x000fe200078e0014 */
[----:B------:R-:W-:Y:S01]  /*0f60*/  PRMT R91, R91, 0x5410, R73 ;  /* 0x000054105b5b7816 */ /* 0x000fe20000000049 */
[----:B------:R-:W-:Y:S01]  /*0f70*/  IMAD.MOV.U32 R128, RZ, RZ, R22 ;  /* 0x000000ffff807224 */ /* 0x000fe200078e0016 */
[----:B------:R-:W-:Y:S01]  /*0f80*/  SHF.R.U64 R151, R62, 0x10, R63 ;  /* 0x000000103e977819 */ /* 0x000fe2000000123f */
[----:B------:R-:W-:Y:S01]  /*0f90*/  IMAD.MOV.U32 R70, RZ, RZ, R33 ;  /* 0x000000ffff467224 */ /* 0x000fe200078e0021 */
[----:B------:R-:W-:Y:S01]  /*0fa0*/  SHF.R.U32.HI R9, RZ, 0x10, R63 ;  /* 0x00000010ff097819 */ /* 0x000fe2000001163f */
[----:B------:R-:W-:Y:S01]  /*0fb0*/  IMAD.MOV.U32 R93, RZ, RZ, R34 ;  /* 0x000000ffff5d7224 */ /* 0x000fe200078e0022 */
[----:B------:R-:W-:Y:S01]  /*0fc0*/  MOV R83, R11 ;  /* 0x0000000b00537202 */ /* 0x000fe20000000f00 */
[----:B------:R-:W-:Y:S01]  /*0fd0*/  IMAD.MOV.U32 R95, RZ, RZ, R36 ;  /* 0x000000ffff5f7224 */ /* 0x000fe200078e0024 */
[----:B------:R-:W-:Y:S01]  /*0fe0*/  SHF.R.U64 R84, R10, 0x10, R11 ;  /* 0x000000100a547819 */ /* 0x000fe2000000120b */
[----:B0-----:R-:W-:Y:S01]  /*0ff0*/  IMAD R73, R72, UR4, R7 ;  /* 0x0000000448497c24 */ /* 0x001fe2000f8e0207 */
[----:B------:R-:W-:Y:S01]  /*1000*/  SHF.R.U32.HI R85, RZ, 0x10, R11 ;  /* 0x00000010ff557819 */ /* 0x000fe2000001160b */
[----:B------:R-:W-:Y:S01]  /*1010*/  IMAD.HI.U32 R11, R0, -0x2daee0ad, RZ ;  /* 0xd2511f53000b7827 */ /* 0x000fe200078e00ff */
[----:B------:R-:W-:Y:S01]  /*1020*/  PRMT R151, R151, 0x5410, R9 ;  /* 0x0000541097977816 */ /* 0x000fe20000000009 */
[----:B------:R-:W0:Y:S01]  /*1030*/  LDCU UR12, c[0x0][0x388] ;  /* 0x00007100ff0c77ac */ /* 0x000e220008000800 */
[--C-:B------:R-:W-:Y:S01]  /*1040*/  SHF.R.U64 R152, R60, 0x10, R61.reuse ;  /* 0x000000103c987819 */ /* 0x100fe2000000123d */
[C---:B------:R-:W-:Y:S01]  /*1050*/  IMAD.HI.U32 R9, R73.reuse, -0x326172a9, RZ ;  /* 0xcd9e8d5749097827 */ /* 0x040fe200078e00ff */
[----:B------:R-:W-:Y:S01]  /*1060*/  SHF.R.U32.HI R10, RZ, 0x10, R61 ;  /* 0x00000010ff0a7819 */ /* 0x000fe2000001163d */
[----:B------:R-:W1:Y:S01]  /*1070*/  LDCU.U8 UR10, c[0x0][0x410] ;  /* 0x00008200ff0a77ac */ /* 0x000e620008000000 */
[----:B------:R-:W-:Y:S01]  /*1080*/  SHF.R.U64 R146, R16, 0x10, R17 ;  /* 0x0000001010927819 */ /* 0x000fe20000001211 */
[--C-:B------:R-:W-:Y:S01]  /*1090*/  IMAD.MOV.U32 R16, RZ, RZ, R15.reuse ;  /* 0x000000ffff107224 */ /* 0x100fe200078e000f */
[----:B------:R-:W-:Y:S01]  /*10a0*/  SHF.R.U64 R148, R14, 0x10, R15 ;  /* 0x000000100e947819 */ /* 0x000fe2000000120f */
[----:B------:R-:W-:Y:S01]  /*10b0*/  IMAD.MOV.U32 R101, RZ, RZ, R42 ;  /* 0x000000ffff657224 */ /* 0x000fe200078e002a */
[----:B------:R-:W-:Y:S01]  /*10c0*/  SHF.R.U64 R150, R12, 0x10, R13 ;  /* 0x000000100c967819 */ /* 0x000fe2000000120d */
[----:B------:R-:W-:Y:S01]  /*10d0*/  IMAD.MOV.U32 R118, RZ, RZ, R30 ;  /* 0x000000ffff767224 */ /* 0x000fe200078e001e */
[----:B------:R-:W-:Y:S01]  /*10e0*/  PRMT R152, R152, 0x5410, R10 ;  /* 0x0000541098987816 */ /* 0x000fe2000000000a */
[----:B------:R-:W-:Y:S01]  /*10f0*/  IMAD.MOV.U32 R33, RZ, RZ, R31 ;  /* 0x000000ffff217224 */ /* 0x000fe200078e001f */
[----:B------:R-:W-:Y:S01]  /*1100*/  SHF.R.U32.HI R14, RZ, 0x10, R15 ;  /* 0x00000010ff0e7819 */ /* 0x000fe2000001160f */
[----:B------:R-:W-:Y:S01]  /*1110*/  IMAD R15, R0, -0x2daee0ad, RZ ;  /* 0xd2511f53000f7824 */ /* 0x000fe200078e02ff */
[----:B------:R-:W-:Y:S01]  /*1120*/  SHF.R.U32.HI R12, RZ, 0x10, R13 ;  /* 0x00000010ff0c7819 */ /* 0x000fe2000001160d */
[----:B------:R-:W-:Y:S01]  /*1130*/  IMAD R13, R73, -0x326172a9, RZ ;  /* 0xcd9e8d57490d7824 */ /* 0x000fe200078e02ff */
[--C-:B------:R-:W-:Y:S01]  /*1140*/  SHF.R.U64 R153, R58, 0x10, R59.reuse ;  /* 0x000000103a997819 */ /* 0x100fe2000000123b */
[----:B------:R-:W-:Y:S01]  /*1150*/  IMAD.MOV.U32 R122, RZ, RZ, R28 ;  /* 0x000000ffff7a7224 */ /* 0x000fe200078e001c */
[----:B------:R-:W-:Y:S01]  /*1160*/  SHF.R.U32.HI R10, RZ, 0x10, R59 ;  /* 0x00000010ff0a7819 */ /* 0x000fe2000001163b */
[----:B------:R-:W-:Y:S01]  /*1170*/  IMAD.MOV.U32 R124, RZ, RZ, R26 ;  /* 0x000000ffff7c7224 */ /* 0x000fe200078e001a */
[----:B------:R-:W-:Y:S01]  /*1180*/  LOP3.LUT R11, R11, R65, RZ, 0x3c, !PT ;  /* 0x000000410b0b7212 */ /* 0x000fe200078e3cff */
[----:B------:R-:W-:Y:S01]  /*1190*/  IMAD.MOV.U32 R99, RZ, RZ, R40 ;  /* 0x000000ffff637224 */ /* 0x000fe200078e0028 */
[----:B------:R-:W-:Y:S01]  /*11a0*/  LOP3.LUT R9, R67, R9, R64, 0x96, !PT ;  /* 0x0000000943097212 */ /* 0x000fe200078e9640 */
[----:B------:R-:W-:Y:S01]  /*11b0*/  IMAD.MOV.U32 R114, RZ, RZ, R46 ;  /* 0x000000ffff727224 */ /* 0x000fe200078e002e */
[----:B------:R-:W-:Y:S01]  /*11c0*/  PRMT R147, R147, 0x5410, R16 ;  /* 0x0000541093937816 */ /* 0x000fe20000000010 */
[----:B------:R-:W-:Y:S01]  /*11d0*/  VIADD R16, R65, 0xbb67ae85 ;  /* 0xbb67ae8541107836 */ /* 0x000fe20000000000 */
[----:B------:R-:W-:Y:S01]  /*11e0*/  PRMT R148, R148, 0x5410, R14 ;  /* 0x0000541094947816 */ /* 0x000fe2000000000e */
[----:B------:R-:W-:Y:S01]  /*11f0*/  IMAD.HI.U32 R14, R9, -0x2daee0ad, RZ ;  /* 0xd2511f53090e7827 */ /* 0x000fe200078e00ff */
[----:B------:R-:W-:Y:S01]  /*1200*/  PRMT R150, R150, 0x5410, R12 ;  /* 0x0000541096967816 */ /* 0x000fe2000000000c */
[----:B------:R-:W2:Y:S01]  /*1210*/  LDCU UR11, c[0x0][0x400] ;  /* 0x00008000ff0b77ac */ /* 0x000ea20008000800 */
[----:B------:R-:W-:Y:S01]  /*1220*/  PRMT R153, R153, 0x5410, R10 ;  /* 0x0000541099997816 */ /* 0x000fe2000000000a */
[----:B------:R-:W-:Y:S01]  /*1230*/  VIADD R12, R64, 0x9e3779b9 ;  /* 0x9e3779b9400c7836 */ /* 0x000fe20000000000 */
[----:B------:R-:W-:Y:S01]  /*1240*/  LOP3.LUT R14, R16, R15, R14, 0x96, !PT ;  /* 0x0000000f100e7212 */ /* 0x000fe200078e960e */
[----:B------:R-:W-:Y:S01]  /*1250*/  IMAD.HI.U32 R10, R11, -0x326172a9, RZ ;  /* 0xcd9e8d570b0a7827 */ /* 0x000fe200078e00ff */
[----:B------:R-:W-:Y:S01]  /*1260*/  IADD3 R15, PT, PT, R65, 0x76cf5d0a, RZ ;  /* 0x76cf5d0a410f7810 */ /* 0x000fe20007ffe0ff */
[----:B------:R-:W3:Y:S01]  /*1270*/  LDCU.64 UR8, c[0x0][0x3a0] ;  /* 0x00007400ff0877ac */ /* 0x000ee20008000a00 */
[----:B------:R-:W-:Y:S01]  /*1280*/  MOV R143, R18 ;  /* 0x00000012008f7202 */ /* 0x000fe20000000f00 */
[----:B------:R-:W-:Y:S01]  /*1290*/  IMAD R16, R9, -0x2daee0ad, RZ ;  /* 0xd2511f5309107824 */ /* 0x000fe200078e02ff */
[----:B------:R-:W-:Y:S01]  /*12a0*/  LOP3.LUT R10, R12, R13, R10, 0x96, !PT ;  /* 0x0000000d0c0a7212 */ /* 0x000fe200078e960a */
[----:B------:R-:W-:Y:S01]  /*12b0*/  IMAD R12, R11, -0x326172a9, RZ ;  /* 0xcd9e8d570b0c7824 */ /* 0x000fe200078e02ff */
[----:B------:R-:W-:Y:S01]  /*12c0*/  SHF.R.U64 R144, R18, 0x10, R19 ;  /* 0x0000001012907819 */ /* 0x000fe20000001213 */
[----:B------:R-:W-:Y:S01]  /*12d0*/  IMAD.HI.U32 R9, R14, -0x326172a9, RZ ;  /* 0xcd9e8d570e097827 */ /* 0x000fe200078e00ff */
[----:B------:R-:W-:Y:S01]  /*12e0*/  MOV R18, R17 ;  /* 0x0000001100127202 */ /* 0x000fe20000000f00 */
[----:B------:R-:W-:Y:S01]  /*12f0*/  UPLOP3.LUT UP1, UPT, UPT, UPT, UPT, 0x40, 0x4 ;  /* 0x000000000004789c */ /* 0x000fe20003f2e870 */
[----:B------:R-:W-:Y:S01]  /*1300*/  SHF.R.U32.HI R17, RZ, 0x10, R17 ;  /* 0x00000010ff117819 */ /* 0x000fe20000011611 */
[----:B------:R-:W-:Y:S01]  /*1310*/  IMAD.HI.U32 R13, R10, -0x2daee0ad, RZ ;  /* 0xd2511f530a0d7827 */ /* 0x000fe200078e00ff */
[----:B------:R-:W-:-:S02]  /*1320*/  SHF.R.U64 R154, R56, 0x10, R57 ;  /* 0x00000010389a7819 */ /* 0x000fc40000001239 */
[----:B------:R-:W-:Y:S01]  /*1330*/  PRMT R146, R146, 0x5410, R17 ;  /* 0x0000541092927816 */ /* 0x000fe20000000011 */
[----:B------:R-:W-:Y:S01]  /*1340*/  VIADD R11, R64, 0x3c6ef372 ;  /* 0x3c6ef372400b7836 */ /* 0x000fe20000000000 */
[----:B------:R-:W-:Y:S01]  /*1350*/  LOP3.LUT R13, R15, R16, R13, 0x96, !PT ;  /* 0x000000100f0d7212 */ /* 0x000fe200078e960d */
[----:B------:R-:W-:Y:S01]  /*1360*/  IMAD R15, R10, -0x2daee0ad, RZ ;  /* 0xd2511f530a0f7824 */ /* 0x000fe200078e02ff */
[----:B------:R-:W-:Y:S01]  /*1370*/  SHF.R.U32.HI R17, RZ, 0x10, R57 ;  /* 0x00000010ff117819 */ /* 0x000fe20000011639 */
[----:B------:R-:W-:Y:S01]  /*1380*/  HADD2.F32 R77, -RZ, R4.H0_H0 ;  /* 0x20000004ff4d7230 */ /* 0x000fe20000004100 */
[----:B------:R-:W-:Y:S01]  /*1390*/  LOP3.LUT R9, R11, R12, R9, 0x96, !PT ;  /* 0x0000000c0b097212 */ /* 0x000fe200078e9609 */
[----:B------:R-:W-:Y:S01]  /*13a0*/  IMAD R11, R14, -0x326172a9, RZ ;  /* 0xcd9e8d570e0b7824 */ /* 0x000fe200078e02ff */
[----:B------:R-:W-:Y:S01]  /*13b0*/  IADD3 R16, PT, PT, R65, 0x32370b8f, RZ ;  /* 0x32370b8f41107810 */ /* 0x000fe20007ffe0ff */
[----:B------:R-:W-:Y:S01]  /*13c0*/  VIADD R12, R64, 0xdaa66d2b ;  /* 0xdaa66d2b400c7836 */ /* 0x000fe20000000000 */
[----:B------:R-:W-:Y:S01]  /*13d0*/  PRMT R154, R154, 0x5410, R17 ;  /* 0x000054109a9a7816 */ /* 0x000fe20000000011 */
[----:B------:R-:W-:Y:S01]  /*13e0*/  IMAD.HI.U32 R10, R13, -0x326172a9, RZ ;  /* 0xcd9e8d570d0a7827 */ /* 0x000fe200078e00ff */
[----:B------:R-:W-:-:S02]  /*13f0*/  SHF.R.U64 R155, R54, 0x10, R55 ;  /* 0x00000010369b7819 */ /* 0x000fc40000001237 */
[----:B------:R-:W-:Y:S01]  /*1400*/  SHF.R.U32.HI R17, RZ, 0x10, R55 ;  /* 0x00000010ff117819 */ /* 0x000fe20000011637 */
[----:B------:R-:W-:Y:S01]  /*1410*/  IMAD.HI.U32 R14, R9, -0x2daee0ad, RZ ;  /* 0xd2511f53090e7827 */ /* 0x000fe200078e00ff */
[----:B------:R-:W-:Y:S02]  /*1420*/  LOP3.LUT R10, R12, R11, R10, 0x96, !PT ;  /* 0x0000000b0c0a7212 */ /* 0x000fe400078e960a */
[----:B------:R-:W-:Y:S01]  /*1430*/  PRMT R155, R155, 0x5410, R17 ;  /* 0x000054109b9b7816 */ /* 0x000fe20000000011 */
[----:B------:R-:W-:Y:S01]  /*1440*/  IMAD R12, R13, -0x326172a9, RZ ;  /* 0xcd9e8d570d0c7824 */ /* 0x000fe200078e02ff */
[----:B------:R-:W-:Y:S01]  /*1450*/  LOP3.LUT R14, R16, R15, R14, 0x96, !PT ;  /* 0x0000000f100e7212 */ /* 0x000fe200078e960e */
[----:B------:R-:W-:Y:S01]  /*1460*/  IMAD R16, R9, -0x2daee0ad, RZ ;  /* 0xd2511f5309107824 */ /* 0x000fe200078e02ff */
[--C-:B------:R-:W-:Y:S01]  /*1470*/  SHF.R.U64 R156, R52, 0x10, R53.reuse ;  /* 0x00000010349c7819 */ /* 0x100fe20000001235 */
[----:B------:R-:W-:Y:S01]  /*1480*/  VIADD R15, R65, 0xed9eba14 ;  /* 0xed9eba14410f7836 */ /* 0x000fe20000000000 */
[----:B------:R-:W-:Y:S01]  /*1490*/  SHF.R.U32.HI R17, RZ, 0x10, R53 ;  /* 0x00000010ff117819 */ /* 0x000fe20000011635 */
[----:B------:R-:W-:Y:S01]  /*14a0*/  IMAD.HI.U32 R13, R10, -0x2daee0ad, RZ ;  /* 0xd2511f530a0d7827 */ /* 0x000fe200078e00ff */
[----:B------:R-:W-:-:S02]  /*14b0*/  SHF.R.U64 R157, R50, 0x10, R51 ;  /* 0x00000010329d7819 */ /* 0x000fc40000001233 */
[----:B------:R-:W-:Y:S01]  /*14c0*/  PRMT R156, R156, 0x5410, R17 ;  /* 0x000054109c9c7816 */ /* 0x000fe20000000011 */
[----:B------:R-:W-:Y:S01]  /*14d0*/  IMAD.HI.U32 R9, R14, -0x326172a9, RZ ;  /* 0xcd9e8d570e097827 */ /* 0x000fe200078e00ff */
[----:B------:R-:W-:Y:S02]  /*14e0*/  SHF.R.U32.HI R17, RZ, 0x10, R51 ;  /* 0x00000010ff117819 */ /* 0x000fe40000011633 */
[----:B------:R-:W-:Y:S01]  /*14f0*/  LOP3.LUT R13, R15, R16, R13, 0x96, !PT ;  /* 0x000000100f0d7212 */ /* 0x000fe200078e960d */
[----:B------:R-:W-:Y:S01]  /*1500*/  VIADD R11, R64, 0x78dde6e4 ;  /* 0x78dde6e4400b7836 */ /* 0x000fe20000000000 */
[----:B------:R-:W-:Y:S01]  /*1510*/  PRMT R157, R157, 0x5410, R17 ;  /* 0x000054109d9d7816 */ /* 0x000fe20000000011 */
[----:B------:R-:W-:Y:S01]  /*1520*/  IMAD R15, R10, -0x2daee0ad, RZ ;  /* 0xd2511f530a0f7824 */ /* 0x000fe200078e02ff */
[----:B------:R-:W-:Y:S01]  /*1530*/  SHF.R.U64 R158, R48, 0x10, R49 ;  /* 0x00000010309e7819 */ /* 0x000fe20000001231 */
[----:B------:R-:W-:Y:S01]  /*1540*/  IMAD.HI.U32 R10, R13, -0x326172a9, RZ ;  /* 0xcd9e8d570d0a7827 */ /* 0x000fe200078e00ff */
[----:B------:R-:W-:-:S02]  /*1550*/  LOP3.LUT R9, R11, R12, R9, 0x96, !PT ;  /* 0x0000000c0b097212 */ /* 0x000fc400078e9609 */
[----:B------:R-:W-:Y:S01]  /*1560*/  SHF.R.U32.HI R17, RZ, 0x10, R49 ;  /* 0x00000010ff117819 */ /* 0x000fe20000011631 */
[----:B------:R-:W-:Y:S01]  /*1570*/  IMAD R11, R14, -0x326172a9, RZ ;  /* 0xcd9e8d570e0b7824 */ /* 0x000fe200078e02ff */
[----:B------:R-:W-:Y:S01]  /*1580*/  IADD3 R12, PT, PT, R64, 0x1715609d, RZ ;  /* 0x1715609d400c7810 */ /* 0x000fe20007ffe0ff */
[----:B------:R-:W-:Y:S01]  /*1590*/  IMAD.HI.U32 R14, R9, -0x2daee0ad, RZ ;  /* 0xd2511f53090e7827 */ /* 0x000fe200078e00ff */
[----:B------:R-:W-:Y:S02]  /*15a0*/  PRMT R158, R158, 0x5410, R17 ;  /* 0x000054109e9e7816 */ /* 0x000fe40000000011 */
[--C-:B------:R-:W-:Y:S01]  /*15b0*/  SHF.R.U64 R159, R2, 0x10, R3.reuse ;  /* 0x00000010029f7819 */ /* 0x100fe20000001203 */
[----:B------:R-:W-:Y:S01]  /*15c0*/  VIADD R16, R65, 0xa9066899 ;  /* 0xa906689941107836 */ /* 0x000fe20000000000 */
[----:B------:R-:W-:Y:S01]  /*15d0*/  SHF.R.U32.HI R17, RZ, 0x10, R3 ;  /* 0x00000010ff117819 */ /* 0x000fe20000011603 */
[----:B------:R-:W-:Y:S01]  /*15e0*/  HADD2.F32 R78, -RZ, R5.H0_H0 ;  /* 0x20000005ff4e7230 */ /* 0x000fe20000004100 */
[----:B------:R-:W-:Y:S01]  /*15f0*/  LOP3.LUT R10, R12, R11, R10, 0x96, !PT ;  /* 0x0000000b0c0a7212 */ /* 0x000fe200078e960a */
[----:B------:R-:W-:Y:S01]  /*1600*/  IMAD R12, R13, -0x326172a9, RZ ;  /* 0xcd9e8d570d0c7824 */ /* 0x000fe200078e02ff */
[----:B------:R-:W-:Y:S01]  /*1610*/  LOP3.LUT R14, R16, R15, R14, 0x96, !PT ;  /* 0x0000000f100e7212 */ /* 0x000fe200078e960e */
[----:B------:R-:W-:Y:S01]  /*1620*/  IMAD R16, R9, -0x2daee0ad, RZ ;  /* 0xd2511f5309107824 */ /* 0x000fe200078e02ff */
[----:B------:R-:W-:Y:S01]  /*1630*/  SHF.R.U64 R142, R20, 0x10, R21 ;  /* 0x00000010148e7819 */ /* 0x000fe20000001215 */
[--C-:B------:R-:W-:Y:S01]  /*1640*/  IMAD.MOV.U32 R20, RZ, RZ, R19.reuse ;  /* 0x000000ffff147224 */ /* 0x100fe200078e0013 */
[----:B------:R-:W-:Y:S01]  /*1650*/  SHF.R.U32.HI R19, RZ, 0x10, R19 ;  /* 0x00000010ff137819 */ /* 0x000fe20000011613 */
[----:B------:R-:W-:Y:S01]  /*1660*/  VIADD R15, R65, 0x646e171e ;  /* 0x646e171e410f7836 */ /* 0x000fe20000000000 */
[----:B------:R-:W-:Y:S01]  /*1670*/  PRMT R159, R159, 0x5410, R17 ;  /* 0x000054109f9f7816 */ /* 0x000fe20000000011 */
[----:B------:R-:W-:Y:S01]  /*1680*/  IMAD.HI.U32 R13, R10, -0x2daee0ad, RZ ;  /* 0xd2511f530a0d7827 */ /* 0x000fe200078e00ff */
[----:B------:R-:W-:-:S02]  /*1690*/  SHF.R.U64 R139, R22, 0x10, R23 ;  /* 0x00000010168b7819 */ /* 0x000fc40000001217 */
[----:B------:R-:W-:Y:S01]  /*16a0*/  SHF.R.S32.HI R17, RZ, 0x2, R6 ;  /* 0x00000002ff117819 */ /* 0x000fe20000011406 */
[--C-:B------:R-:W-:Y:S01]  /*16b0*/  IMAD.MOV.U32 R22, RZ, RZ, R21.reuse ;  /* 0x000000ffff167224 */ /* 0x100fe200078e0015 */
[----:B------:R-:W-:Y:S01]  /*16c0*/  SHF.R.U32.HI R21, RZ, 0x10, R21 ;  /* 0x00000010ff157819 */ /* 0x000fe20000011615 */
[----:B------:R-:W-:Y:S01]  /*16d0*/  IMAD.HI.U32 R9, R14, -0x326172a9, RZ ;  /* 0xcd9e8d570e097827 */ /* 0x000fe200078e00ff */
[----:B------:R-:W-:Y:S02]  /*16e0*/  IADD3 R11, PT, PT, R64, -0x4ab325aa, RZ ;  /* 0xb54cda56400b7810 */ /* 0x000fe40007ffe0ff */
[----:B------:R-:W-:Y:S01]  /*16f0*/  PRMT R144, R144, 0x5410, R19 ;  /* 0x0000541090907816 */ /* 0x000fe20000000013 */
[----:B------:R-:W-:Y:S01]  /*1700*/  IMAD.SHL.U32 R6, R7, 0x20, RZ ;  /* 0x0000002007067824 */ /* 0x000fe200078e00ff */
[----:B------:R-:W-:Y:S01]  /*1710*/  PRMT R145, R145, 0x5410, R18 ;  /* 0x0000541091917816 */ /* 0x000fe20000000012 */
[----:B------:R-:W-:Y:S01]  /*1720*/  IMAD.MOV.U32 R81, RZ, RZ, RZ ;  /* 0x000000ffff517224 */ /* 0x000fe200078e00ff */
[----:B------:R-:W-:Y:S01]  /*1730*/  LOP3.LUT R19, R7, 0x60, RZ, 0xc0, !PT ;  /* 0x0000006007137812 */ /* 0x000fe200078ec0ff */
[----:B------:R-:W-:Y:S01]  /*1740*/  HADD2.F32 R82, -RZ, R82.H0_H0 ;  /* 0x20000052ff527230 */ /* 0x000fe20000004100 */
[----:B------:R-:W-:Y:S01]  /*1750*/  LOP3.LUT R18, R17, 0x7f, RZ, 0xc0, !PT ;  /* 0x0000007f11127812 */ /* 0x000fe200078ec0ff */
[----:B------:R-:W-:Y:S01]  /*1760*/  HADD2.F32 R83, -RZ, R83.H0_H0 ;  /* 0x20000053ff537230 */ /* 0x000fe20000004100 */
[----:B------:R-:W-:Y:S01]  /*1770*/  PRMT R142, R142, 0x5410, R21 ;  /* 0x000054108e8e7816 */ /* 0x000fe20000000015 */
[----:B------:R-:W-:Y:S01]  /*1780*/  HADD2.F32 R84, -RZ, R84.H0_H0 ;  /* 0x20000054ff547230 */ /* 0x000fe20000004100 */
[----:B------:R-:W-:Y:S01]  /*1790*/  LOP3.LUT R13, R15, R16, R13, 0x96, !PT ;  /* 0x000000100f0d7212 */ /* 0x000fe200078e960d */
[----:B------:R-:W-:Y:S01]  /*17a0*/  IMAD R15, R10, -0x2daee0ad, RZ ;  /* 0xd2511f530a0f7824 */ /* 0x000fe200078e02ff */
[----:B------:R-:W-:Y:S01]  /*17b0*/  LOP3.LUT R9, R11, R12, R9, 0x96, !PT ;  /* 0x0000000c0b097212 */ /* 0x000fe200078e9609 */
[----:B------:R-:W-:Y:S01]  /*17c0*/  IMAD R11, R14, -0x326172a9, RZ ;  /* 0xcd9e8d570e0b7824 */ /* 0x000fe200078e02ff */
[----:B------:R-:W-:Y:S01]  /*17d0*/  LOP3.LUT R21, R6, 0x3e0, RZ, 0xc0, !PT ;  /* 0x000003e006157812 */ /* 0x000fe200078ec0ff */
[----:B------:R-:W-:Y:S01]  /*17e0*/  VIADD R12, R64, 0x5384540f ;  /* 0x5384540f400c7836 */ /* 0x000fe20000000000 */
[----:B------:R-:W4:Y:S01]  /*17f0*/  LDC.64 R6, c[0x0][0x3e0] ;  /* 0x0000f800ff067b82 */ /* 0x000f220000000a00 */
[C---:B------:R-:W-:Y:S01]  /*1800*/  VIADDMNMX R19, R18.reuse, -R19, RZ, !PT ;  /* 0x8000001312137246 */ /* 0x040fe200078001ff */
[----:B------:R-:W-:Y:S01]  /*1810*/  IMAD.HI.U32 R10, R13, -0x326172a9, RZ ;  /* 0xcd9e8d570d0a7827 */ /* 0x000fe200078e00ff */
[----:B------:R-:W-:-:S02]  /*1820*/  VIADDMNMX R21, R18, -R21, RZ, !PT ;  /* 0x8000001512157246 */ /* 0x000fc400078001ff */
[----:B------:R-:W-:Y:S01]  /*1830*/  IADD3 R16, PT, PT, R65, 0x1fd5c5a3, RZ ;  /* 0x1fd5c5a341107810 */ /* 0x000fe20007ffe0ff */
[----:B------:R-:W-:Y:S01]  /*1840*/  IMAD.HI.U32 R14, R9, -0x2daee0ad, RZ ;  /* 0xd2511f53090e7827 */ /* 0x000fe200078e00ff */
[----:B------:R-:W-:Y:S02]  /*1850*/  LOP3.LUT R17, R17, 0xffffff80, RZ, 0xc0, !PT ;  /* 0xffffff8011117812 */ /* 0x000fe400078ec0ff */
[----:B------:R-:W-:Y:S01]  /*1860*/  VIMNMX R18, PT, PT, R19, 0x20, PT ;  /* 0x0000002013127848 */ /* 0x000fe20003fe0100 */
[----:B------:R-:W-:Y:S01]  /*1870*/  HADD2.F32 R85, -RZ, R85.H0_H0 ;  /* 0x20000055ff557230 */ /* 0x000fe20000004100 */
[----:B------:R-:W-:Y:S01]  /*1880*/  LOP3.LUT R10, R12, R11, R10, 0x96, !PT ;  /* 0x0000000b0c0a7212 */ /* 0x000fe200078e960a */
[----:B------:R-:W-:Y:S01]  /*1890*/  IMAD R12, R13, -0x326172a9, RZ ;  /* 0xcd9e8d570d0c7824 */ /* 0x000fe200078e02ff */
[----:B------:R-:W-:Y:S01]  /*18a0*/  LOP3.LUT R14, R16, R15, R14, 0x96, !PT ;  /* 0x0000000f100e7212 */ /* 0x000fe200078e960e */
[----:B------:R-:W-:Y:S01]  /*18b0*/  IMAD R16, R9, -0x2daee0ad, RZ ;  /* 0xd2511f5309107824 */ /* 0x000fe200078e02ff */
[----:B------:R-:W-:Y:S01]  /*18c0*/  LEA R18, R18, R17, 0x2 ;  /* 0x0000001112127211 */ /* 0x000fe200078e10ff */
[----:B------:R-:W-:Y:S01]  /*18d0*/  VIADD R15, R65, 0xdb3d7428 ;  /* 0xdb3d7428410f7836 */ /* 0x000fe20000000000 */
[----:B------:R-:W-:Y:S01]  /*18e0*/  SHF.R.U64 R94, R34, 0x10, R35 ;  /* 0x00000010225e7819 */ /* 0x000fe20000001223 */
[----:B------:R-:W-:Y:S01]  /*18f0*/  IMAD.HI.U32 R13, R10, -0x2daee0ad, RZ ;  /* 0xd2511f530a0d7827 */ /* 0x000fe200078e00ff */
[----:B------:R-:W-:-:S02]  /*1900*/  I2FP.F32.U32 R18, R18 ;  /* 0x0000001200127245 */ /* 0x000fc40000201000 */
[----:B------:R-:W-:Y:S01]  /*1910*/  SHF.R.U32.HI R74, RZ, 0x10, R35 ;  /* 0x00000010ff4a7819 */ /* 0x000fe20000011623 */
[----:B------:R-:W-:Y:S01]  /*1920*/  IMAD.HI.U32 R9, R14, -0x326172a9, RZ ;  /* 0xcd9e8d570e097827 */ /* 0x000fe200078e00ff */
[----:B------:R0:W0:Y:S01]  /*1930*/  MUFU.RCP R80, R18 ;  /* 0x0000001200507308 */ /* 0x0000220000001000 */
[--C-:B------:R-:W-:Y:S02]  /*1940*/  SHF.R.U64 R96, R36, 0x10, R37.reuse ;  /* 0x0000001024607819 */ /* 0x100fe40000001225 */
[----:B------:R-:W-:Y:S01]  /*1950*/  VIADD R11, R64, 0xf1bbcdc8 ;  /* 0xf1bbcdc8400b7836 */ /* 0x000fe20000000000 */
[----:B------:R-:W-:Y:S01]  /*1960*/  SHF.R.U32.HI R75, RZ, 0x10, R37 ;  /* 0x00000010ff4b7819 */ /* 0x000fe20000011625 */
[--C-:B------:R-:W-:Y:S01]  /*1970*/  IMAD.MOV.U32 R36, RZ, RZ, R39.reuse ;  /* 0x000000ffff247224 */ /* 0x100fe200078e0027 */
[--C-:B------:R-:W-:Y:S01]  /*1980*/  SHF.R.U64 R98, R38, 0x10, R39.reuse ;  /* 0x0000001026627819 */ /* 0x100fe20000001227 */
[----:B------:R-:W-:Y:S01]  /*1990*/  IMAD R14, R14, -0x326172a9, RZ ;  /* 0xcd9e8d570e0e7824 */ /* 0x000fe200078e02ff */
[----:B------:R-:W-:Y:S01]  /*19a0*/  SHF.R.U32.HI R76, RZ, 0x10, R39 ;  /* 0x00000010ff4c7819 */ /* 0x000fe20000011627 */
[----:B------:R-:W-:Y:S01]  /*19b0*/  IMAD.MOV.U32 R39, RZ, RZ, R45 ;  /* 0x000000ffff277224 */ /* 0x000fe200078e002d */
[----:B------:R-:W-:-:S02]  /*19c0*/  LOP3.LUT R13, R15, R16, R13, 0x96, !PT ;  /* 0x000000100f0d7212 */ /* 0x000fc400078e960d */
[----:B------:R-:W-:Y:S01]  /*19d0*/  LOP3.LUT R9, R11, R12, R9, 0x96, !PT ;  /* 0x0000000c0b097212 */ /* 0x000fe200078e9609 */
[----:B------:R-:W-:Y:S01]  /*19e0*/  VIADD R12, R64, 0x8ff34781 ;  /* 0x8ff34781400c7836 */ /* 0x000fe20000000000 */
[----:B------:R-:W-:Y:S01]  /*19f0*/  MOV R71, R35 ;  /* 0x0000002300477202 */ /* 0x000fe20000000f00 */
[----:B------:R-:W-:Y:S01]  /*1a00*/  IMAD.MOV.U32 R35, RZ, RZ, R37 ;  /* 0x000000ffff237224 */ /* 0x000fe200078e0025 */
[----:B------:R-:W-:Y:S01]  /*1a10*/  MOV R97, R38 ;  /* 0x0000002600617202 */ /* 0x000fe20000000f00 */
[--C-:B------:R-:W-:Y:S01]  /*1a20*/  IMAD.MOV.U32 R38, RZ, RZ, R43.reuse ;  /* 0x000000ffff267224 */ /* 0x100fe200078e002b */
[----:B------:R-:W-:Y:S01]  /*1a30*/  SHF.R.U64 R102, R42, 0x10, R43 ;  /* 0x000000102a667819 */ /* 0x000fe2000000122b */
[----:B------:R-:W-:Y:S01]  /*1a40*/  IMAD R11, R10, -0x2daee0ad, RZ ;  /* 0xd2511f530a0b7824 */ /* 0x000fe200078e02ff */
[--C-:B------:R-:W-:Y:S01]  /*1a50*/  SHF.R.U64 R119, R30, 0x10, R31.reuse ;  /* 0x000000101e777819 */ /* 0x100fe2000000121f */
[----:B------:R-:W-:Y:S01]  /*1a60*/  IMAD R88, R13, -0x326172a9, RZ ;  /* 0xcd9e8d570d587824 */ /* 0x000fe200078e02ff */
[----:B------:R-:W-:Y:S01]  /*1a70*/  SHF.R.U32.HI R34, RZ, 0x10, R31 ;  /* 0x00000010ff227819 */ /* 0x000fe2000001161f */
[----:B------:R-:W-:Y:S01]  /*1a80*/  IMAD.MOV.U32 R31, RZ, RZ, R69 ;  /* 0x000000ffff1f7224 */ /* 0x000fe200078e0045 */
[----:B------:R-:W-:Y:S01]  /*1a90*/  SHF.R.U64 R123, R28, 0x10, R29 ;  /* 0x000000101c7b7819 */ /* 0x000fe2000000121d */
[--C-:B------:R-:W-:Y:S01]  /*1aa0*/  IMAD.MOV.U32 R28, RZ, RZ, R27.reuse ;  /* 0x000000ffff1c7224 */ /* 0x100fe200078e001b */
[----:B------:R-:W-:Y:S01]  /*1ab0*/  SHF.R.U64 R125, R26, 0x10, R27 ;  /* 0x000000101a7d7819 */ /* 0x000fe2000000121b */
[--C-:B------:R-:W-:Y:S01]  /*1ac0*/  IMAD.MOV.U32 R26, RZ, RZ, R25.reuse ;  /* 0x000000ffff1a7224 */ /* 0x100fe200078e0019 */
[----:B------:R-:W-:Y:S01]  /*1ad0*/  MOV R126, R24 ;  /* 0x00000018007e7202 */ /* 0x000fe20000000f00 */
[----:B------:R-:W-:Y:S01]  /*1ae0*/  IMAD R89, R9, -0x2daee0ad, RZ ;  /* 0xd2511f5309597824 */ /* 0x000fe200078e02ff */
[----:B------:R-:W-:-:S02]  /*1af0*/  SHF.R.U64 R127, R24, 0x10, R25 ;  /* 0x00000010187f7819 */ /* 0x000fc40000001219 */
[----:B------:R-:W-:Y:S02]  /*1b00*/  PRMT R94, R94, 0x5410, R74 ;  /* 0x000054105e5e7816 */ /* 0x000fe4000000004a */
[----:B------:R-:W-:Y:S01]  /*1b10*/  PRMT R96, R96, 0x5410, R75 ;  /* 0x0000541060607816 */ /* 0x000fe2000000004b */
[----:B------:R-:W-:Y:S01]  /*1b20*/  IMAD.HI.U32 R75, R13, -0x326172a9, RZ ;  /* 0xcd9e8d570d4b7827 */ /* 0x000fe200078e00ff */
[----:B------:R-:W-:Y:S02]  /*1b30*/  PRMT R98, R98, 0x5410, R76 ;  /* 0x0000541062627816 */ /* 0x000fe4000000004c */
[----:B------:R-:W-:Y:S01]  /*1b40*/  MOV R90, R32 ;  /* 0x00000020005a7202 */ /* 0x000fe20000000f00 */
[----:B------:R-:W-:Y:S01]  /*1b50*/  IMAD.HI.U32 R76, R9, -0x2daee0ad, RZ ;  /* 0xd2511f53094c7827 */ /* 0x000fe200078e00ff */
[----:B------:R-:W-:Y:S02]  /*1b60*/  MOV R37, R41 ;  /* 0x0000002900257202 */ /* 0x000fe40000000f00 */
[----:B------:R-:W-:-:S02]  /*1b70*/  SHF.R.U64 R100, R40, 0x10, R41 ;  /* 0x0000001028647819 */ /* 0x000fc40000001229 */
[----:B------:R-:W-:Y:S02]  /*1b80*/  SHF.R.U32.HI R42, RZ, 0x10, R43 ;  /* 0x00000010ff2a7819 */ /* 0x000fe4000001162b */
[----:B------:R-:W-:Y:S02]  /*1b90*/  MOV R103, R44 ;  /* 0x0000002c00677202 */ /* 0x000fe40000000f00 */
[----:B------:R-:W-:Y:S02]  /*1ba0*/  SHF.R.U64 R113, R44, 0x10, R45 ;  /* 0x000000102c717819 */ /* 0x000fe4000000122d */
[----:B------:R-:W-:Y:S02]  /*1bb0*/  MOV R30, R29 ;  /* 0x0000001d001e7202 */ /* 0x000fe40000000f00 */
[----:B------:R-:W-:Y:S02]  /*1bc0*/  MOV R24, R23 ;  /* 0x0000001700187202 */ /* 0x000fe40000000f00 */
[----:B------:R-:W-:-:S02]  /*1bd0*/  VIMNMX R74, PT, PT, R21, 0x20, PT ;  /* 0x00000020154a7848 */ /* 0x000fc40003fe0100 */
[--C-:B------:R-:W-:Y:S02]  /*1be0*/  SHF.R.U64 R87, R4, 0x10, R5.reuse ;  /* 0x0000001004577819 */ /* 0x100fe40000001205 */
[----:B------:R-:W-:Y:S01]  /*1bf0*/  SHF.R.U32.HI R86, RZ, 0x10, R5 ;  /* 0x00000010ff567819 */ /* 0x000fe20000011605 */
[----:B------:R-:W-:Y:S01]  /*1c00*/  IMAD R74, R74, 0x4, R17 ;  /* 0x000000044a4a7824 */ /* 0x000fe200078e0211 */
[----:B------:R-:W-:Y:S01]  /*1c10*/  SHF.R.U32.HI R41, RZ, 0x10, R41 ;  /* 0x00000010ff297819 */ /* 0x000fe20000011629 */
[----:B------:R-:W-:Y:S01]  /*1c20*/  HADD2.F32 R87, -RZ, R87.H0_H0 ;  /* 0x20000057ff577230 */ /* 0x000fe20000004100 */
[----:B------:R-:W-:Y:S01]  /*1c30*/  SHF.R.U32.HI R43, RZ, 0x10, R45 ;  /* 0x00000010ff2b7819 */ /* 0x000fe2000001162d */
[----:B------:R-:W-:Y:S01]  /*1c40*/  HADD2.F32 R86, -RZ, R86.H0_H0 ;  /* 0x20000056ff567230 */ /* 0x000fe20000004100 */
[----:B------:R-:W-:Y:S02]  /*1c50*/  MOV R40, R47 ;  /* 0x0000002f00287202 */ /* 0x000fe40000000f00 */
[----:B------:R-:W-:-:S02]  /*1c60*/  SHF.R.U64 R116, R46, 0x10, R47 ;  /* 0x000000102e747819 */ /* 0x000fc4000000122f */
[----:B------:R-:W-:Y:S02]  /*1c70*/  SHF.R.U32.HI R44, RZ, 0x10, R47 ;  /* 0x00000010ff2c7819 */ /* 0x000fe4000001162f */
[----:B------:R-:W-:Y:S02]  /*1c80*/  MOV R120, R68 ;  /* 0x0000004400787202 */ /* 0x000fe40000000f00 */
[--C-:B------:R-:W-:Y:S02]  /*1c90*/  SHF.R.U64 R121, R68, 0x10, R69.reuse ;  /* 0x0000001044797819 */ /* 0x100fe40000001245 */
[----:B------:R-:W-:Y:S02]  /*1ca0*/  SHF.R.U32.HI R32, RZ, 0x10, R69 ;  /* 0x00000010ff207819 */ /* 0x000fe40000011645 */
[----:B------:R-:W-:Y:S02]  /*1cb0*/  SHF.R.U32.HI R29, RZ, 0x10, R29 ;  /* 0x00000010ff1d7819 */ /* 0x000fe4000001161d */
[----:B------:R-:W-:-:S02]  /*1cc0*/  SHF.R.U32.HI R27, RZ, 0x10, R27 ;  /* 0x00000010ff1b7819 */ /* 0x000fc4000001161b */
[----:B------:R-:W-:Y:S02]  /*1cd0*/  SHF.R.U32.HI R25, RZ, 0x10, R25 ;  /* 0x00000010ff197819 */ /* 0x000fe40000011619 */
[----:B------:R-:W-:Y:S02]  /*1ce0*/  SHF.R.U32.HI R23, RZ, 0x10, R23 ;  /* 0x00000010ff177819 */ /* 0x000fe40000011617 */
[----:B------:R-:W-:Y:S02]  /*1cf0*/  IADD3 R10, PT, PT, R65, -0x695add53, RZ ;  /* 0x96a522ad410a7810 */ /* 0x000fe40007ffe0ff */
[----:B----4-:R-:W-:Y:S02]  /*1d00*/  ISETP.NE.U32.AND P0, PT, R6, RZ, PT ;  /* 0x000000ff0600720c */ /* 0x010fe40003f05070 */
        /* <DEDUP_REMOVED lines=26> */
[----:B------:R-:W-:Y:S02]  /*1eb0*/  LOP3.LUT R75, R12, R14, R75, 0x96, !PT ;  /* 0x0000000e0c4b7212 */ /* 0x000fe400078e964b */
[----:B------:R-:W-:Y:S02]  /*1ec0*/  LOP3.LUT R76, R10, R11, R76, 0x96, !PT ;  /* 0x0000000b0a4c7212 */ /* 0x000fe400078e964c */
[----:B------:R-:W-:Y:S02]  /*1ed0*/  ISETP.NE.AND.EX P0, PT, R7, RZ, PT, P0 ;  /* 0x000000ff0700720c */ /* 0x000fe40003f05300 */
[----:B0123--:R-:W-:-:S11]  /*1ee0*/  LOP3.LUT R79, R8, 0x3, RZ, 0xc0, !PT ;  /* 0x00000003084f7812 */ /* 0x00ffd600078ec0ff */
.L_x_29144:
[----:B--2---:R-:W0:Y:S01]  /*1ef0*/  @P0 LDC.64 R70, c[0x0][0x3e0] ;  /* 0x0000f800ff460b82 */ /* 0x004e220000000a00 */
[----:B------:R-:W-:Y:S02]  /*1f00*/  IMAD.MOV.U32 R68, RZ, RZ, 0x3f800000 ;  /* 0x3f800000ff447424 */ /* 0x000fe400078e00ff */
[----:B0-----:R-:W-:-:S05]  /*1f10*/  @P0 IMAD.WIDE R104, R72, 0x4, R70 ;  /* 0x0000000448680825 */ /* 0x001fca00078e0246 */
        /* <DEDUP_REMOVED lines=28> */
[----:B------:R-:W0:Y:S02]  /*20e0*/  LDC R104, c[0x2][R69] ;  /* 0x0080000045687b82 */ /* 0x000e240000000800 */
[----:B0-----:R-:W-:-:S04]  /*20f0*/  SHF.R.S32.HI R105, RZ, 0x1f, R104 ;  /* 0x0000001fff697819 */ /* 0x001fc80000011468 */
.L_x_33956:
[----:B------:R-:W-:Y:S05]  /*2100*/  BRX R104 -0x2110                                       (*"BRANCH_TARGETS .L_x_33957,.L_x_33958,.L_x_33959"*) ;  /* 0xffffffdc68bc7949 */ /* 0x000fea000383ffff */
.L_x_33959:
[----:B------:R-:W-:Y:S01]  /*2110*/  IADD3 R105, PT, PT, R79, 0x1, RZ ;  /* 0x000000014f697810 */ /* 0x000fe20007ffe0ff */
[----:B------:R-:W-:Y:S02]  /*2120*/  IMAD.MOV.U32 R104, RZ, RZ, R89 ;  /* 0x000000ffff687224 */ /* 0x000fe400078e0059 */
[----:B------:R-:W-:Y:S01]  /*2130*/  IMAD.MOV.U32 R106, RZ, RZ, R75 ;  /* 0x000000ffff6a7224 */ /* 0x000fe200078e004b */
[----:B------:R-:W-:Y:S06]  /*2140*/  BRA `(.L_x_28685) ;  /* 0x00000004003c7947 */ /* 0x000fec0003800000 */
.L_x_33957:
[----:B------:R-:W-:Y:S01]  /*2150*/  MOV R104, R89 ;  /* 0x0000005900687202 */ /* 0x000fe20000000f00 */
[----:B------:R-:W-:Y:S02]  /*2160*/  IMAD.MOV.U32 R105, RZ, RZ, 0x3 ;  /* 0x00000003ff697424 */ /* 0x000fe400078e00ff */
[----:B------:R-:W-:Y:S01]  /*2170*/  IMAD.MOV.U32 R106, RZ, RZ, R76 ;  /* 0x000000ffff6a7224 */ /* 0x000fe200078e004c */
[----:B------:R-:W-:Y:S06]  /*2180*/  BRA `(.L_x_28685) ;  /* 0x00000004002c7947 */ /* 0x000fec0003800000 */
.L_x_33958:
        /* <DEDUP_REMOVED lines=13> */
.L_x_28687:
[----:B------:R-:W-:Y:S05]  /*2260*/  BSYNC.RECONVERGENT B2 ;  /* 0x0000000000027941 */ /* 0x000fea0003800200 */
.L_x_28686:
[----:B------:R-:W-:Y:S01]  /*2270*/  IMAD.WIDE.U32 R110, R73, -0x326172a9, RZ ;  /* 0xcd9e8d57496e7825 */ /* 0x000fe200078e00ff */
[----:B------:R-:W-:Y:S02]  /*2280*/  LOP3.LUT R71, R81, R105, R65, 0x96, !PT ;  /* 0x0000006951477212 */ /* 0x000fe400078e9641 */
[----:B------:R-:W-:Y:S01]  /*2290*/  IADD3 R76, PT, PT, R65, -0x695add53, RZ ;  /* 0x96a522ad414c7810 */ /* 0x000fe20007ffe0ff */
[----:B------:R-:W-:Y:S01]  /*22a0*/  VIADD R75, R64, 0x8ff34781 ;  /* 0x8ff34781404b7836 */ /* 0x000fe20000000000 */
        /* <DEDUP_REMOVED lines=49> */
[----:B------:R-:W-:Y:S02]  /*25c0*/  IMAD.MOV.U32 R105, RZ, RZ, RZ ;  /* 0x000000ffff697224 */ /* 0x000fe400078e00ff */
[----:B------:R-:W-:-:S04]  /*25d0*/  IMAD.WIDE.U32 R106, R69, -0x2daee0ad, RZ ;  /* 0xd2511f53456a7825 */ /* 0x000fc800078e00ff */
[----:B------:R-:W-:Y:S01]  /*25e0*/  IMAD.WIDE.U32 R108, R71, -0x326172a9, RZ ;  /* 0xcd9e8d57476c7825 */ /* 0x000fe200078e00ff */
[----:B------:R-:W-:-:S03]  /*25f0*/  LOP3.LUT R76, R76, R104, R107, 0x96, !PT ;  /* 0x000000684c4c7212 */ /* 0x000fc600078e966b */
[----:B------:R-:W-:Y:S01]  /*2600*/  IMAD.MOV.U32 R104, RZ, RZ, R106 ;  /* 0x000000ffff687224 */ /* 0x000fe200078e006a */
[----:B------:R-:W-:Y:S01]  /*2610*/  LOP3.LUT R75, R75, R110, R109, 0x96, !PT ;  /* 0x0000006e4b4b7212 */ /* 0x000fe200078e966d */
[----:B------:R-:W-:Y:S01]  /*2620*/  IMAD.MOV.U32 R88, RZ, RZ, R108 ;  /* 0x000000ffff587224 */ /* 0x000fe200078e006c */
[----:B------:R-:W-:-:S07]  /*2630*/  MOV R106, R89 ;  /* 0x00000059006a7202 */ /* 0x000fce0000000f00 */
.L_x_28685:
[----:B------:R-:W-:Y:S05]  /*2640*/  BSYNC.RECONVERGENT B1 ;  /* 0x0000000000017941 */ /* 0x000fea0003800200 */
.L_x_28684:
[----:B------:R-:W0:Y:S01]  /*2650*/  LDC R69, c[0x0][0x408] ;  /* 0x00010200ff457b82 */ /* 0x000e220000000800 */
[----:B------:R-:W-:Y:S01]  /*2660*/  I2FP.F32.U32 R106, R106 ;  /* 0x0000006a006a7245 */ /* 0x000fe20000201000 */
[----:B------:R-:W-:Y:S02]  /*2670*/  IMAD.MOV.U32 R89, RZ, RZ, 0x2f800000 ;  /* 0x2f800000ff597424 */ /* 0x000fe400078e00ff */
[----:B-----5:R-:W-:Y:S01]  /*2680*/  FMUL.FTZ R8, R8, R68 ;  /* 0x0000004408087220 */ /* 0x020fe20000410000 */
[----:B------:R-:W-:Y:S01]  /*2690*/  ISETP.NE.AND P3, PT, R105, 0x1, PT ;  /* 0x000000016900780c */ /* 0x000fe20003f65270 */
[----:B------:R-:W-:Y:S02]  /*26a0*/  HADD2.F32 R79, -RZ, R90.H0_H0 ;  /* 0x2000005aff4f7230 */ /* 0x000fe40000004100 */
[----:B------:R-:W-:Y:S01]  /*26b0*/  FFMA.FTZ R106, R106, R89, 1.1641532182693481445e-10 ;  /* 0x2f0000006a6a7423 */ /* 0x000fe20000010059 */
[----:B------:R-:W-:Y:S01]  /*26c0*/  BSSY.RECONVERGENT B1, `(.L_x_28688) ;  /* 0x000005d000017945 */ /* 0x000fe20003800200 */
[----:B------:R-:W1:Y:S01]  /*26d0*/  LDC R71, c[0x0][0x404] ;  /* 0x00010100ff477b82 */ /* 0x000e620000000800 */
[----:B0-----:R-:W-:-:S02]  /*26e0*/  FMUL.FTZ R8, R8, R69 ;  /* 0x0000004508087220 */ /* 0x001fc40000410000 */
[----:B-1----:R-:W-:Y:S01]  /*26f0*/  FSETP.GTU.FTZ.AND P2, PT, R106, R71, PT ;  /* 0x000000476a00720b */ /* 0x002fe20003f5c000 */
        /* <DEDUP_REMOVED lines=14> */
.L_x_28690:
        /* <DEDUP_REMOVED lines=13> */
.L_x_28692:
[----:B------:R-:W-:Y:S05]  /*28b0*/  BSYNC.RECONVERGENT B2 ;  /* 0x0000000000027941 */ /* 0x000fea0003800200 */
.L_x_28691:
[----:B------:R-:W-:Y:S01]  /*28c0*/  IMAD.WIDE.U32 R130, R73, -0x326172a9, RZ ;  /* 0xcd9e8d5749827825 */ /* 0x000fe200078e00ff */
[----:B------:R-:W-:-:S03]  /*28d0*/  LOP3.LUT R75, R81, R107, R65, 0x96, !PT ;  /* 0x0000006b514b7212 */ /* 0x000fc600078e9641 */
[----:B------:R-:W-:Y:S01]  /*28e0*/  IMAD.MOV.U32 R79, RZ, RZ, RZ ;  /* 0x000000ffff4f7224 */ /* 0x000fe200078e00ff */
        /* <DEDUP_REMOVED lines=55> */
[----:B------:R-:W-:Y:S01]  /*2c60*/  MOV R104, R108 ;  /* 0x0000006c00687202 */ /* 0x000fe20000000f00 */
[----:B------:R-:W-:Y:S01]  /*2c70*/  IMAD.MOV.U32 R88, RZ, RZ, R110 ;  /* 0x000000ffff587224 */ /* 0x000fe200078e006e */
[----:B------:R-:W-:-:S07]  /*2c80*/  LOP3.LUT R75, R75, R130, R111, 0x96, !PT ;  /* 0x000000824b4b7212 */ /* 0x000fce00078e966f */
.L_x_28689:
[----:B------:R-:W-:Y:S05]  /*2c90*/  BSYNC.RECONVERGENT B1 ;  /* 0x0000000000017941 */ /* 0x000fea0003800200 */
.L_x_28688:
[----:B------:R-:W-:Y:S01]  /*2ca0*/  I2FP.F32.U32 R106, R106 ;  /* 0x0000006a006a7245 */ /* 0x000fe20000201000 */
[----:B------:R-:W-:Y:S01]  /*2cb0*/  FMUL.FTZ R108, R9, R68 ;  /* 0x00000044096c7220 */ /* 0x000fe20000410000 */
[----:B------:R-:W-:Y:S01]  /*2cc0*/  ISETP.NE.AND P4, PT, R79, 0x1, PT ;  /* 0x000000014f00780c */ /* 0x000fe20003f85270 */
[----:B------:R-:W-:Y:S01]  /*2cd0*/  BSSY.RECONVERGENT B1, `(.L_x_28693) ;  /* 0x000005e000017945 */ /* 0x000fe20003800200 */
[----:B------:R-:W-:Y:S02]  /*2ce0*/  IMAD.MOV.U32 R105, RZ, RZ, 0x2 ;  /* 0x00000002ff697424 */ /* 0x000fe400078e00ff */
[----:B------:R-:W-:Y:S01]  /*2cf0*/  FFMA.FTZ R106, R106, R89, 1.1641532182693481445e-10 ;  /* 0x2f0000006a6a7423 */ /* 0x000fe20000010059 */
[----:B------:R-:W-:-:S04]  /*2d00*/  FMUL.FTZ R108, R108, R69 ;  /* 0x000000456c6c7220 */ /* 0x000fc80000410000 */
        /* <DEDUP_REMOVED lines=15> */
.L_x_28695:
        /* <DEDUP_REMOVED lines=13> */
.L_x_28697:
[----:B------:R-:W-:Y:S05]  /*2ed0*/  BSYNC.RECONVERGENT B2 ;  /* 0x0000000000027941 */ /* 0x000fea0003800200 */
.L_x_28696:
        /* <DEDUP_REMOVED lines=56> */
[----:B------:R-:W-:Y:S01]  /*3260*/  VIADD R75, R64, 0x8ff34781 ;  /* 0x8ff34781404b7836 */ /* 0x000fe20000000000 */
[----:B------:R-:W-:Y:S01]  /*3270*/  MOV R88, R110 ;  /* 0x0000006e00587202 */ /* 0x000fe20000000f00 */
[----:B------:R-:W-:Y:S02]  /*3280*/  IMAD.MOV.U32 R106, RZ, RZ, R104 ;  /* 0x000000ffff6a7224 */ /* 0x000fe400078e0068 */
[----:B------:R-:W-:Y:S01]  /*3290*/  IMAD.MOV.U32 R104, RZ, RZ, R108 ;  /* 0x000000ffff687224 */ /* 0x000fe200078e006c */
[----:B------:R-:W-:-:S07]  /*32a0*/  LOP3.LUT R75, R75, R130, R111, 0x96, !PT ;  /* 0x000000824b4b7212 */ /* 0x000fce00078e966f */
.L_x_28694:
[----:B------:R-:W-:Y:S05]  /*32b0*/  BSYNC.RECONVERGENT B1 ;  /* 0x0000000000017941 */ /* 0x000fea0003800200 */
.L_x_28693:
[----:B------:R-:W-:Y:S01]  /*32c0*/  I2FP.F32.U32 R106, R106 ;  /* 0x0000006a006a7245 */ /* 0x000fe20000201000 */
[----:B------:R-:W-:Y:S01]  /*32d0*/  FMUL.FTZ R10, R10, R68 ;  /* 0x000000440a0a7220 */ /* 0x000fe20000410000 */
[----:B------:R-:W-:Y:S01]  /*32e0*/  ISETP.NE.AND P5, PT, R105, 0x1, PT ;  /* 0x000000016900780c */ /* 0x000fe20003fa5270 */
[----:B------:R-:W-:Y:S01]  /*32f0*/  HADD2.F32 R79, -RZ, R90.H1_H1 ;  /* 0x3000005aff4f7230 */ /* 0x000fe20000004100 */
[----:B------:R-:W-:Y:S01]  /*3300*/  BSSY.RECONVERGENT B1, `(.L_x_28698) ;  /* 0x000005d000017945 */ /* 0x000fe20003800200 */
[----:B------:R-:W-:Y:S01]  /*3310*/  FFMA.FTZ R106, R106, R89, 1.1641532182693481445e-10 ;  /* 0x2f0000006a6a7423 */ /* 0x000fe20000010059 */
[----:B------:R-:W-:-:S04]  /*3320*/  FMUL.FTZ R10, R10, R69 ;  /* 0x000000450a0a7220 */ /* 0x000fc80000410000 */
        /* <DEDUP_REMOVED lines=15> */
.L_x_28700:
        /* <DEDUP_REMOVED lines=13> */
.L_x_28702:
[----:B------:R-:W-:Y:S05]  /*34f0*/  BSYNC.RECONVERGENT B2 ;  /* 0x0000000000027941 */ /* 0x000fea0003800200 */
.L_x_28701:
[----:B------:R-:W-:Y:S01]  /*3500*/  IMAD.WIDE.U32 R130, R73, -0x326172a9, RZ ;  /* 0xcd9e8d5749827825 */ /* 0x000fe200078e00ff */
[----:B------:R-:W-:-:S03]  /*3510*/  LOP3.LUT R75, R81, R107, R65, 0x96, !PT ;  /* 0x0000006b514b7212 */ /* 0x000fc600078e9641 */
[----:B------:R-:W-:Y:S01]  /*3520*/  IMAD.MOV.U32 R79, RZ, RZ, RZ ;  /* 0x000000ffff4f7224 */ /* 0x000fe200078e00ff */
        /* <DEDUP_REMOVED lines=47> */
[----:B------:R-:W-:-:S04]  /*3820*/  VIADD R75, R65, 0xdb3d7428 ;  /* 0xdb3d7428414b7836 */ /* 0x000fc80000000000 */
[----:B------:R-:W-:Y:S01]  /*3830*/  IMAD.WIDE.U32 R108, R76, -0x2daee0ad, RZ ;  /* 0xd2511f534c6c7825 */ /* 0x000fe200078e00ff */
[----:B------:R-:W-:-:S03]  /*3840*/  LOP3.LUT R75, R75, R110, R107, 0x96, !PT ;  /* 0x0000006e4b4b7212 */ /* 0x000fc600078e966b */
[----:B------:R-:W-:Y:S02]  /*3850*/  VIADD R76, R65, 0x96a522ad ;  /* 0x96a522ad414c7836 */ /* 0x000fe40000000000 */
[----:B------:R-:W-:Y:S01]  /*3860*/  IMAD.WIDE.U32 R110, R75, -0x326172a9, RZ ;  /* 0xcd9e8d574b6e7825 */ /* 0x000fe200078e00ff */
[----:B------:R-:W-:Y:S02]  /*3870*/  IADD3 R75, PT, PT, R64, -0x700cb87f, RZ ;  /* 0x8ff34781404b7810 */ /* 0x000fe40007ffe0ff */
[----:B------:R-:W-:Y:S01]  /*3880*/  LOP3.LUT R76, R76, R106, R109, 0x96, !PT ;  /* 0x0000006a4c4c7212 */ /* 0x000fe200078e966d */
[----:B------:R-:W-:Y:S01]  /*3890*/  IMAD.MOV.U32 R88, RZ, RZ, R110 ;  /* 0x000000ffff587224 */ /* 0x000fe200078e006e */
[----:B------:R-:W-:Y:S01]  /*38a0*/  MOV R106, R104 ;  /* 0x00000068006a7202 */ /* 0x000fe20000000f00 */
[----:B------:R-:W-:Y:S01]  /*38b0*/  IMAD.MOV.U32 R104, RZ, RZ, R108 ;  /* 0x000000ffff687224 */ /* 0x000fe200078e006c */
[----:B------:R-:W-:-:S07]  /*38c0*/  LOP3.LUT R75, R75, R130, R111, 0x96, !PT ;  /* 0x000000824b4b7212 */ /* 0x000fce00078e966f */
.L_x_28699:
[----:B------:R-:W-:Y:S05]  /*38d0*/  BSYNC.RECONVERGENT B1 ;  /* 0x0000000000017941 */ /* 0x000fea0003800200 */
.L_x_28698:
[----:B------:R-:W-:Y:S01]  /*38e0*/  I2FP.F32.U32 R106, R106 ;  /* 0x0000006a006a7245 */ /* 0x000fe20000201000 */
[----:B------:R-:W-:-:S04]  /*38f0*/  FMUL.FTZ R108, R11, R68 ;  /* 0x000000440b6c7220 */ /* 0x000fc80000410000 */
[----:B------:R-:W-:Y:S01]  /*3900*/  FFMA.FTZ R106, R106, R89, 1.1641532182693481445e-10 ;  /* 0x2f0000006a6a7423 */ /* 0x000fe20000010059 */
[----:B------:R-:W-:-:S04]  /*3910*/  FMUL.FTZ R108, R108, R69 ;  /* 0x000000456c6c7220 */ /* 0x000fc80000410000 */
[----:B------:R-:W-:Y:S01]  /*3920*/  FSETP.GTU.FTZ.AND P6, PT, R106, R71, PT ;  /* 0x000000476a00720b */ /* 0x000fe20003fdc000 */
[----:B------:R-:W-:-:S03]  /*3930*/  HADD2.F32 R106, -RZ, R91.H1_H1 ;  /* 0x3000005bff6a7230 */ /* 0x000fc60000004100 */
[----:B------:R-:W-:Y:S02]  /*3940*/  FSEL R108, R108, RZ, !P6 ;  /* 0x000000ff6c6c7208 */ /* 0x000fe40007000000 */
[----:B------:R-:W-:-:S03]  /*3950*/  PLOP3.LUT P5, PT, P6, PT, PT, 0x8, 0x80 ;  /* 0x000000000080781c */ /* 0x000fc600037ae170 */
[----:B------:R-:W-:Y:S01]  /*3960*/  FFMA.FTZ R11, R108, R106, R7 ;  /* 0x0000006a6c0b7223 */ /* 0x000fe20000010007 */
[----:B------:R-:W-:Y:S09]  /*3970*/  BRA `(.L_x_28703) ;  /* 0x0000001800387947 */ /* 0x000ff20003800000 */
.L_x_28683:
        /* <DEDUP_REMOVED lines=16> */
.L_x_28706:
        /* <DEDUP_REMOVED lines=13> */
.L_x_28708:
[----:B------:R-:W-:Y:S05]  /*3b50*/  BSYNC.RECONVERGENT B2 ;  /* 0x0000000000027941 */ /* 0x000fea0003800200 */
.L_x_28707:
        /* <DEDUP_REMOVED lines=61> */
.L_x_28705:
[----:B------:R-:W-:Y:S05]  /*3f30*/  BSYNC.RECONVERGENT B1 ;  /* 0x0000000000017941 */ /* 0x000fea0003800200 */
.L_x_28704:
        /* <DEDUP_REMOVED lines=25> */
.L_x_28711:
        /* <DEDUP_REMOVED lines=13> */
.L_x_28713:
[----:B------:R-:W-:Y:S05]  /*41a0*/  BSYNC.RECONVERGENT B2 ;  /* 0x0000000000027941 */ /* 0x000fea0003800200 */
.L_x_28712:
        /* <DEDUP_REMOVED lines=61> */
.L_x_28710:
[----:B------:R-:W-:Y:S05]  /*4580*/  BSYNC.RECONVERGENT B1 ;  /* 0x0000000000017941 */ /* 0x000fea0003800200 */
.L_x_28709:
[----:B------:R-:W-:Y:S01]  /*4590*/  I2FP.F32.U32 R106, R106 ;  /* 0x0000006a006a7245 */ /* 0x000fe20000201000 */
[----:B------:R-:W-:Y:S01]  /*45a0*/  FMUL.FTZ R108, R9, R68 ;  /* 0x00000044096c7220 */ /* 0x000fe20000410000 */
[----:B------:R-:W-:Y:S01]  /*45b0*/  ISETP.NE.AND P4, PT, R79, 0x1, PT ;  /* 0x000000014f00780c */ /* 0x000fe20003f85270 */
[----:B------:R-:W-:Y:S01]  /*45c0*/  HADD2.F32 R9, -RZ, R91.H0_H0 ;  /* 0x2000005bff097230 */ /* 0x000fe20000004100 */
[----:B------:R-:W-:Y:S01]  /*45d0*/  BSSY.RECONVERGENT B1, `(.L_x_28714) ;  /* 0x000005d000017945 */ /* 0x000fe20003800200 */
[----:B------:R-:W-:Y:S01]  /*45e0*/  FFMA.FTZ R106, R106, R89, 1.1641532182693481445e-10 ;  /* 0x2f0000006a6a7423 */ /* 0x000fe20000010059 */
[----:B------:R-:W-:Y:S01]  /*45f0*/  FMUL.FTZ R108, R108, R69 ;  /* 0x000000456c6c7220 */ /* 0x000fe20000410000 */
[----:B------:R-:W-:-:S03]  /*4600*/  IMAD.MOV.U32 R105, RZ, RZ, 0x2 ;  /* 0x00000002ff697424 */ /* 0x000fc600078e00ff */
[----:B------:R-:W-:Y:S02]  /*4610*/  FSETP.GTU.FTZ.AND P3, PT, R106, R71, PT ;  /* 0x000000476a00720b */ /* 0x000fe40003f7c000 */
        /* <DEDUP_REMOVED lines=13> */
.L_x_28716:
        /* <DEDUP_REMOVED lines=13> */
.L_x_28718:
[----:B------:R-:W-:Y:S05]  /*47c0*/  BSYNC.RECONVERGENT B2 ;  /* 0x0000000000027941 */ /* 0x000fea0003800200 */
.L_x_28717:
        /* <DEDUP_REMOVED lines=61> */
.L_x_28715:
[----:B------:R-:W-:Y:S05]  /*4ba0*/  BSYNC.RECONVERGENT B1 ;  /* 0x0000000000017941 */ /* 0x000fea0003800200 */
.L_x_28714:
        /* <DEDUP_REMOVED lines=22> */
.L_x_28721:
        /* <DEDUP_REMOVED lines=13> */
.L_x_28723:
[----:B------:R-:W-:Y:S05]  /*4de0*/  BSYNC.RECONVERGENT B2 ;  /* 0x0000000000027941 */ /* 0x000fea0003800200 */
.L_x_28722:
        /* <DEDUP_REMOVED lines=61> */
.L_x_28720:
[----:B------:R-:W-:Y:S05]  /*51c0*/  BSYNC.RECONVERGENT B1 ;  /* 0x0000000000017941 */ /* 0x000fea0003800200 */
.L_x_28719:
[----:B------:R-:W-:Y:S01]  /*51d0*/  I2FP.F32.U32 R106, R106 ;  /* 0x0000006a006a7245 */ /* 0x000fe20000201000 */
[----:B------:R-:W-:Y:S01]  /*51e0*/  FMUL.FTZ R108, R11, R68 ;  /* 0x000000440b6c7220 */ /* 0x000fe20000410000 */
[----:B------:R-:W-:-:S03]  /*51f0*/  HADD2.F32 R11, -RZ, R91.H1_H1 ;  /* 0x3000005bff0b7230 */ /* 0x000fc60000004100 */
[----:B------:R-:W-:Y:S01]  /*5200*/  FFMA.FTZ R106, R106, R89, 1.1641532182693481445e-10 ;  /* 0x2f0000006a6a7423 */ /* 0x000fe20000010059 */
[----:B------:R-:W-:-:S04]  /*5210*/  FMUL.FTZ R108, R108, R69 ;  /* 0x000000456c6c7220 */ /* 0x000fc80000410000 */
[----:B------:R-:W-:-:S04]  /*5220*/  FSETP.GTU.FTZ.AND P6, PT, R106, R71, PT ;  /* 0x000000476a00720b */ /* 0x000fc80003fdc000 */
[----:B------:R-:W-:Y:S02]  /*5230*/  FSEL R108, R108, RZ, !P6 ;  /* 0x000000ff6c6c7208 */ /* 0x000fe40007000000 */
[----:B------:R-:W-:-:S03]  /*5240*/  PLOP3.LUT P5, PT, P6, PT, PT, 0x8, 0x80 ;  /* 0x000000000080781c */ /* 0x000fc600037ae170 */
[----:B------:R-:W-:-:S10]  /*5250*/  FMUL.FTZ R11, R108, R11 ;  /* 0x0000000b6c0b7220 */ /* 0x000fd40000410000 */
.L_x_28703:
[----:B------:R-:W0:Y:S01]  /*5260*/  LDC.64 R110, c[0x0][0x3a8] ;  /* 0x0000ea00ff6e7b82 */ /* 0x000e220000000a00 */
[----:B------:R-:W-:Y:S01]  /*5270*/  SEL R71, RZ, 0x1000000, !P5 ;  /* 0x01000000ff477807 */ /* 0x000fe20006800000 */
[----:B------:R-:W-:Y:S01]  /*5280*/  IMAD.MOV.U32 R89, RZ, RZ, R104 ;  /* 0x000000ffff597224 */ /* 0x000fe200078e0068 */
[----:B------:R-:W-:Y:S02]  /*5290*/  SEL R106, RZ, 0x10000, !P4 ;  /* 0x00010000ff6a7807 */ /* 0x000fe40006000000 */
[----:B------:R-:W-:-:S03]  /*52a0*/  SEL R69, RZ, 0x100, !P3 ;  /* 0x00000100ff457807 */ /* 0x000fc60005800000 */
[----:B------:R-:W1:Y:S01]  /*52b0*/  LDC.64 R108, c[0x0][0x3b0] ;  /* 0x0000ec00ff6c7b82 */ /* 0x000e620000000a00 */
[----:B------:R-:W-:Y:S02]  /*52c0*/  IADD3 R106, PT, PT, R69, R71, R106 ;  /* 0x00000047456a7210 */ /* 0x000fe40007ffe06a */
[----:B------:R-:W-:-:S04]  /*52d0*/  SEL R69, RZ, 0x1, !P2 ;  /* 0x00000001ff457807 */ /* 0x000fc80005000000 */
[----:B------:R-:W-:Y:S01]  /*52e0*/  IADD3 R106, PT, PT, R106, R69, RZ ;  /* 0x000000456a6a7210 */ /* 0x000fe20007ffe0ff */
[C---:B------:R-:W-:Y:S02]  /*52f0*/  VIADD R69, R92.reuse, 0x80 ;  /* 0x000000805c457836 */ /* 0x040fe40000000000 */
[----:B0-----:R-:W-:-:S05]  /*5300*/  IMAD.WIDE.U32 R110, R92, 0x10, R110 ;  /* 0x000000105c6e7825 */ /* 0x001fca00078e006e */
[----:B------:R0:W-:Y:S01]  /*5310*/  STG.E.128 desc[UR6][R110.64], R8 ;  /* 0x000000086e007986 */ /* 0x0001e2000c101d06 */
[----:B-1----:R-:W-:-:S05]  /*5320*/  IMAD.WIDE.U32 R108, R92, 0x4, R108 ;  /* 0x000000045c6c7825 */ /* 0x002fca00078e006c */
[----:B------:R0:W-:Y:S02]  /*5330*/  STG.E desc[UR6][R108.64], R106 ;  /* 0x0000006a6c007986 */ /* 0x0001e4000c101906 */
.L_x_28682:
[----:B------:R-:W-:Y:S05]  /*5340*/  BSYNC.RECONVERGENT B0 ;  /* 0x0000000000007941 */ /* 0x000fea0003800200 */
.L_x_28681:
[----:B------:R-:W-:Y:S01]  /*5350*/  ISETP.GE.U32.AND P2, PT, R66, 0x100, PT ;  /* 0x000001004200780c */ /* 0x000fe20003f46070 */
[----:B------:R-:W-:Y:S03]  /*5360*/  BSSY.RECONVERGENT B0, `(.L_x_28724) ;  /* 0x0000337000007945 */ /* 0x000fe60003800200 */
[----:B------:R-:W-:-:S09]  /*5370*/  P2R R104, PR, RZ, 0x4 ;  /* 0x00000004ff687803 */ /* 0x000fd20000000000 */
[----:B------:R-:W-:Y:S05]  /*5380*/  @!P2 BRA `(.L_x_28725) ;  /* 0x0000003000d0a947 */ /* 0x000fea0003800000 */
[----:B------:R-:W-:Y:S01]  /*5390*/  ISETP.NE.U32.AND P2, PT, RZ, UR8, PT ;  /* 0x00000008ff007c0c */ /* 0x000fe2000bf45070 */
[----:B------:R-:W1:Y:S03]  /*53a0*/  LDC.64 R12, c[0x0][0x390] ;  /* 0x0000e400ff0c7b82 */ /* 0x000e660000000a00 */
[----:B------:R-:W-:-:S13]  /*53b0*/  ISETP.NE.AND.EX P2, PT, RZ, UR9, PT, P2 ;  /* 0x00000009ff007c0c */ /* 0x000fda000bf45320 */
[----:B0-----:R-:W0:Y:S01]  /*53c0*/  @P2 LDC.64 R106, c[0x0][0x3a0] ;  /* 0x0000e800ff6a2b82 */ /* 0x001e220000000a00 */
[----:B-1----:R-:W-:-:S06]  /*53d0*/  IMAD.WIDE.U32 R12, R69, 0x10, R12 ;  /* 0x00000010450c7825 */ /* 0x002fcc00078e000c */
[----:B------:R-:W5:Y:S01]  /*53e0*/  LDG.E.128 R12, desc[UR6][R12.64] ;  /* 0x000000060c0c7981 */ /* 0x000f62000c1e1d00 */
[----:B0-----:R-:W-:-:S05]  /*53f0*/  @P2 IMAD.WIDE.U32 R106, R69, 0x10, R106 ;  /* 0x00000010456a2825 */ /* 0x001fca00078e006a */
[----:B------:R0:W5:Y:S01]  /*5400*/  @P2 LDG.E.128 R4, desc[UR6][R106.64] ;  /* 0x000000066a042981 */ /* 0x000162000c1e1d00 */
[----:B------:R-:W-:Y:S05]  /*5410*/  @!P2 BRA `(.L_x_28726) ;  /* 0x00000018003ca947 */ /* 0x000fea0003800000 */
        /* <DEDUP_REMOVED lines=16> */
.L_x_28729:
        /* <DEDUP_REMOVED lines=13> */
.L_x_28731:
[----:B------:R-:W-:Y:S05]  /*55f0*/  BSYNC.RECONVERGENT B2 ;  /* 0x0000000000027941 */ /* 0x000fea0003800200 */
.L_x_28730:
[----:B------:R-:W-:Y:S01]  /*5600*/  IMAD.WIDE.U32 R130, R73, -0x326172a9, RZ ;  /* 0xcd9e8d5749827825 */ /* 0x000fe200078e00ff */
[----:B------:R-:W-:Y:S02]  /*5610*/  LOP3.LUT R75, R81, R107, R65, 0x96, !PT ;  /* 0x0000006b514b7212 */ /* 0x000fe400078e9641 */
[----:B------:R-:W-:Y:S02]  /*5620*/  IADD3 R76, PT, PT, R65, -0x695add53, RZ ;  /* 0x96a522ad414c7810 */ /* 0x000fe40007ffe0ff */
[----:B------:R-:W-:Y:S01]  /*5630*/  LOP3.LUT R71, R67, R131, R64, 0x96, !PT ;  /* 0x0000008343477212 */ /* 0x000fe200078e9640 */
[----:B------:R-:W-:Y:S01]  /*5640*/  IMAD.WIDE.U32 R108, R75, -0x326172a9, RZ ;  /* 0xcd9e8d574b6c7825 */ /* 0x000fe200078e00ff */
[----:B------:R-:W-:-:S03]  /*5650*/  MOV R105, R89 ;  /* 0x0000005900697202 */ /* 0x000fc60000000f00 */
        /* <DEDUP_REMOVED lines=43> */
[----:B------:R-:W-:-:S03]  /*5910*/  IADD3 R75, PT, PT, R65, -0x24c28bd8, RZ ;  /* 0xdb3d7428414b7810 */ /* 0x000fc60007ffe0ff */
[----:B------:R-:W-:Y:S01]  /*5920*/  VIADD R71, R64, 0xf1bbcdc8 ;  /* 0xf1bbcdc840477836 */ /* 0x000fe20000000000 */
[----:B------:R-:W-:Y:S01]  /*5930*/  LOP3.LUT R75, R75, R110, R107, 0x96, !PT ;  /* 0x0000006e4b4b7212 */ /* 0x000fe200078e966b */
[----:B------:R-:W-:-:S03]  /*5940*/  IMAD.MOV.U32 R107, RZ, RZ, RZ ;  /* 0x000000ffff6b7224 */ /* 0x000fc600078e00ff */
        /* <DEDUP_REMOVED lines=8> */
.L_x_28728:
[----:B------:R-:W-:Y:S05]  /*59d0*/  BSYNC.RECONVERGENT B1 ;  /* 0x0000000000017941 */ /* 0x000fea0003800200 */
.L_x_28727:
        /* <DEDUP_REMOVED lines=25> */
.L_x_28734:
        /* <DEDUP_REMOVED lines=13> */
.L_x_28736:
[----:B------:R-:W-:Y:S05]  /*5c40*/  BSYNC.RECONVERGENT B2 ;  /* 0x0000000000027941 */ /* 0x000fea0003800200 */
.L_x_28735:
        /* <DEDUP_REMOVED lines=61> */
.L_x_28733:
[----:B------:R-:W-:Y:S05]  /*6020*/  BSYNC.RECONVERGENT B1 ;  /* 0x0000000000017941 */ /* 0x000fea0003800200 */
.L_x_28732:
        /* <DEDUP_REMOVED lines=22> */
.L_x_28739:
        /* <DEDUP_REMOVED lines=13> */
.L_x_28741:
[----:B------:R-:W-:Y:S05]  /*6260*/  BSYNC.RECONVERGENT B2 ;  /* 0x0000000000027941 */ /* 0x000fea0003800200 */
.L_x_28740:
        /* <DEDUP_REMOVED lines=61> */
.L_x_28738:
[----:B------:R-:W-:Y:S05]  /*6640*/  BSYNC.RECONVERGENT B1 ;  /* 0x0000000000017941 */ /* 0x000fea0003800200 */
.L_x_28737:
        /* <DEDUP_REMOVED lines=22> */
.L_x_28744:
        /* <DEDUP_REMOVED lines=13> */
.L_x_28746:
[----:B------:R-:W-:Y:S05]  /*6880*/  BSYNC.RECONVERGENT B2 ;  /* 0x0000000000027941 */ /* 0x000fea0003800200 */
.L_x_28745:
        /* <DEDUP_REMOVED lines=61> */
.L_x_28743:
[----:B------:R-:W-:Y:S05]  /*6c60*/  BSYNC.RECONVERGENT B1 ;  /* 0x0000000000017941 */ /* 0x000fea0003800200 */
.L_x_28742:
        /* <DEDUP_REMOVED lines=10> */
.L_x_28726:
        /* <DEDUP_REMOVED lines=16> */
.L_x_28750:
        /* <DEDUP_REMOVED lines=13> */
.L_x_28752:
[----:B------:R-:W-:Y:S05]  /*6ee0*/  BSYNC.RECONVERGENT B2 ;  /* 0x0000000000027941 */ /* 0x000fea0003800200 */
.L_x_28751:
        /* <DEDUP_REMOVED lines=61> */
.L_x_28749:
[----:B------:R-:W-:Y:S05]  /*72c0*/  BSYNC.RECONVERGENT B1 ;  /* 0x0000000000017941 */ /* 0x000fea0003800200 */
.L_x_28748:
        /* <DEDUP_REMOVED lines=25> */
.L_x_28755:
        /* <DEDUP_REMOVED lines=13> */
.L_x_28757:
[----:B------:R-:W-:Y:S05]  /*7530*/  BSYNC.RECONVERGENT B2 ;  /* 0x0000000000027941 */ /* 0x000fea0003800200 */
.L_x_28756:
        /* <DEDUP_REMOVED lines=61> */
.L_x_28754:
[----:B------:R-:W-:Y:S05]  /*7910*/  BSYNC.RECONVERGENT B1 ;  /* 0x0000000000017941 */ /* 0x000fea0003800200 */
.L_x_28753:
        /* <DEDUP_REMOVED lines=22> */
.L_x_28760:
        /* <DEDUP_REMOVED lines=13> */
.L_x_28762:
[----:B------:R-:W-:Y:S05]  /*7b50*/  BSYNC.RECONVERGENT B2 ;  /* 0x0000000000027941 */ /* 0x000fea0003800200 */
.L_x_28761:
        /* <DEDUP_REMOVED lines=61> */
.L_x_28759:
[----:B------:R-:W-:Y:S05]  /*7f30*/  BSYNC.RECONVERGENT B1 ;  /* 0x0000000000017941 */ /* 0x000fea0003800200 */
.L_x_28758:
        /* <DEDUP_REMOVED lines=22> */
.L_x_28765:
        /* <DEDUP_REMOVED lines=13> */
.L_x_28767:
[----:B------:R-:W-:Y:S05]  /*8170*/  BSYNC.RECONVERGENT B2 ;  /* 0x0000000000027941 */ /* 0x000fea0003800200 */
.L_x_28766:
        /* <DEDUP_REMOVED lines=61> */
.L_x_28764:
[----:B------:R-:W-:Y:S05]  /*8550*/  BSYNC.RECONVERGENT B1 ;  /* 0x0000000000017941 */ /* 0x000fea0003800200 */
.L_x_28763:
        /* <DEDUP_REMOVED lines=9> */
.L_x_28747:
[----:B------:R-:W0:Y:S01]  /*85f0*/  LDC.64 R130, c[0x0][0x3a8] ;  /* 0x0000ea00ff827b82 */ /* 0x000e220000000a00 */
[----:B------:R-:W-:Y:S02]  /*8600*/  SEL R89, RZ, 0x1000000, !P5 ;  /* 0x01000000ff597807 */ /* 0x000fe40006800000 */
[----:B------:R-:W-:Y:S02]  /*8610*/  SEL R108, RZ, 0x10000, !P4 ;  /* 0x00010000ff6c7807 */ /* 0x000fe40006000000 */
[----:B------:R-:W-:-:S03]  /*8620*/  SEL R71, RZ, 0x100, !P3 ;  /* 0x00000100ff477807 */ /* 0x000fc60005800000 */
[----:B------:R-:W1:Y:S01]  /*8630*/  LDC.64 R110, c[0x0][0x3b0] ;  /* 0x0000ec00ff6e7b82 */ /* 0x000e620000000a00 */
[----:B------:R-:W-:Y:S01]  /*8640*/  IADD3 R108, PT, PT, R71, R89, R108 ;  /* 0x00000059476c7210 */ /* 0x000fe20007ffe06c */
[----:B------:R-:W-:Y:S01]  /*8650*/  IMAD.MOV.U32 R89, RZ, RZ, R106 ;  /* 0x000000ffff597224 */ /* 0x000fe200078e006a */
[----:B------:R-:W-:-:S04]  /*8660*/  SEL R71, RZ, 0x1, !P2 ;  /* 0x00000001ff477807 */ /* 0x000fc80005000000 */
[----:B------:R-:W-:Y:S01]  /*8670*/  IADD3 R71, PT, PT, R108, R71, RZ ;  /* 0x000000476c477210 */ /* 0x000fe20007ffe0ff */
[----:B0-----:R-:W-:-:S05]  /*8680*/  IMAD.WIDE.U32 R130, R69, 0x10, R130 ;  /* 0x0000001045827825 */ /* 0x001fca00078e0082 */
[----:B------:R2:W-:Y:S01]  /*8690*/  STG.E.128 desc[UR6][R130.64], R12 ;  /* 0x0000000c82007986 */ /* 0x0005e2000c101d06 */
[C---:B-1----:R-:W-:Y:S01]  /*86a0*/  IMAD.WIDE.U32 R110, R69.reuse, 0x4, R110 ;  /* 0x00000004456e7825 */ /* 0x042fe200078e006e */
[----:B------:R-:W-:-:S04]  /*86b0*/  IADD3 R69, PT, PT, R69, 0x80, RZ ;  /* 0x0000008045457810 */ /* 0x000fc80007ffe0ff */
[----:B------:R2:W-:Y:S03]  /*86c0*/  STG.E desc[UR6][R110.64], R71 ;  /* 0x000000476e007986 */ /* 0x0005e6000c101906 */
.L_x_28725:
[----:B------:R-:W-:Y:S05]  /*86d0*/  BSYNC.RECONVERGENT B0 ;  /* 0x0000000000007941 */ /* 0x000fea0003800200 */
.L_x_28724:
        /* <DEDUP_REMOVED lines=29> */
.L_x_28773:
        /* <DEDUP_REMOVED lines=8> */
[----:B--2---:R-:W-:Y:S02]  /*8930*/  @!P2 VIADD R71, R81, 0x1 ;  /* 0x000000015147a836 */ /* 0x004fe40000000000 */
[----:B------:R-:W-:Y:S01]  /*8940*/  @!P2 IMAD.MOV.U32 R67, RZ, RZ, RZ ;  /* 0x000000ffff43a224 */ /* 0x000fe200078e00ff */
[----:B------:R-:W-:-:S13]  /*8950*/  ISETP.NE.AND P3, PT, R73, RZ, !P2 ;  /* 0x000000ff4900720c */ /* 0x000fda0005765270 */
[----:B------:R-:W-:-:S04]  /*8960*/  @P3 IADD3 R71, PT, PT, R81, RZ, RZ ;  /* 0x000000ff51473210 */ /* 0x000fc80007ffe0ff */
[----:B------:R-:W-:-:S07]  /*8970*/  @!P2 MOV R81, R71 ;  /* 0x000000470051a202 */ /* 0x000fce0000000f00 */
.L_x_28775:
[----:B------:R-:W-:Y:S05]  /*8980*/  BSYNC.RECONVERGENT B2 ;  /* 0x0000000000027941 */ /* 0x000fea0003800200 */
.L_x_28774:
[----:B--2---:R-:W-:Y:S01]  /*8990*/  IMAD.WIDE.U32 R130, R73, -0x326172a9, RZ ;  /* 0xcd9e8d5749827825 */ /* 0x004fe200078e00ff */
[----:B------:R-:W-:Y:S02]  /*89a0*/  LOP3.LUT R75, R81, R107, R65, 0x96, !PT ;  /* 0x0000006b514b7212 */ /* 0x000fe400078e9641 */
[----:B------:R-:W-:Y:S02]  /*89b0*/  IADD3 R76, PT, PT, R65, -0x695add53, RZ ;  /* 0x96a522ad414c7810 */ /* 0x000fe40007ffe0ff */
        /* <DEDUP_REMOVED lines=51> */
[----:B------:R-:W-:Y:S02]  /*8cf0*/  LOP3.LUT R76, R76, R106, R109, 0x96, !PT ;  /* 0x0000006a4c4c7212 */ /* 0x000fe400078e966d */
[----:B------:R-:W-:Y:S01]  /*8d00*/  MOV R106, R108 ;  /* 0x0000006c006a7202 */ /* 0x000fe20000000f00 */
[----:B------:R-:W-:-:S04]  /*8d10*/  IMAD.WIDE.U32 R110, R75, -0x326172a9, RZ ;  /* 0xcd9e8d574b6e7825 */ /* 0x000fc800078e00ff */
[----:B------:R-:W-:Y:S02]  /*8d20*/  HFMA2 R108, -RZ, RZ, 0, 0 ;  /* 0x00000000ff6c7431 */ /* 0x000fe400000001ff */
[----:B------:R-:W-:Y:S02]  /*8d30*/  VIADD R75, R64, 0x8ff34781 ;  /* 0x8ff34781404b7836 */ /* 0x000fe40000000000 */
[----:B------:R-:W-:-:S03]  /*8d40*/  IMAD.MOV.U32 R88, RZ, RZ, R110 ;  /* 0x000000ffff587224 */ /* 0x000fc600078e006e */
[----:B------:R-:W-:-:S07]  /*8d50*/  LOP3.LUT R75, R75, R130, R111, 0x96, !PT ;  /* 0x000000824b4b7212 */ /* 0x000fce00078e966f */
.L_x_28772:
[----:B------:R-:W-:Y:S05]  /*8d60*/  BSYNC.RECONVERGENT B1 ;  /* 0x0000000000017941 */ /* 0x000fea0003800200 */
.L_x_28771:
[----:B--2---:R-:W0:Y:S01]  /*8d70*/  LDC R71, c[0x0][0x408] ;  /* 0x00010200ff477b82 */ /* 0x004e220000000800 */
        /* <DEDUP_REMOVED lines=9> */
[----:B-1----:R-:W-:-:S04]  /*8e10*/  FSETP.GTU.FTZ.AND P2, PT, R110, R89, PT ;  /* 0x000000596e00720b */ /* 0x002fc80003f5c000 */
        /* <DEDUP_REMOVED lines=14> */
.L_x_28778:
        /* <DEDUP_REMOVED lines=13> */
.L_x_28780:
[----:B------:R-:W-:Y:S05]  /*8fd0*/  BSYNC.RECONVERGENT B2 ;  /* 0x0000000000027941 */ /* 0x000fea0003800200 */
.L_x_28779:
[----:B------:R-:W-:Y:S01]  /*8fe0*/  IMAD.WIDE.U32 R132, R73, -0x326172a9, RZ ;  /* 0xcd9e8d5749847825 */ /* 0x000fe200078e00ff */
[----:B------:R-:W-:-:S03]  /*8ff0*/  LOP3.LUT R75, R81, R109, R65, 0x96, !PT ;  /* 0x0000006d514b7212 */ /* 0x000fc600078e9641 */
[----:B------:R-:W-:Y:S01]  /*9000*/  HFMA2 R79, -RZ, RZ, 0, 0 ;  /* 0x00000000ff4f7431 */ /* 0x000fe200000001ff */
        /* <DEDUP_REMOVED lines=48> */
[----:B------:R-:W-:Y:S02]  /*9310*/  LOP3.LUT R76, R76, R110, R133, 0x96, !PT ;  /* 0x0000006e4c4c7212 */ /* 0x000fe400078e9685 */
[----:B------:R-:W-:Y:S01]  /*9320*/  MOV R109, R106 ;  /* 0x0000006a006d7202 */ /* 0x000fe20000000f00 */
        /* <DEDUP_REMOVED lines=8> */
.L_x_28777:
[----:B------:R-:W-:Y:S05]  /*93b0*/  BSYNC.RECONVERGENT B1 ;  /* 0x0000000000017941 */ /* 0x000fea0003800200 */
.L_x_28776:
[----:B------:R-:W-:Y:S01]  /*93c0*/  I2FP.F32.U32 R108, R109 ;  /* 0x0000006d006c7245 */ /* 0x000fe20000201000 */
[----:B------:R-:W-:Y:S01]  /*93d0*/  FMUL.FTZ R110, R17, R68 ;  /* 0x00000044116e7220 */ /* 0x000fe20000410000 */
[----:B------:R-:W-:Y:S01]  /*93e0*/  ISETP.NE.AND P4, PT, R79, 0x1, PT ;  /* 0x000000014f00780c */ /* 0x000fe20003f85270 */
[----:B------:R-:W-:Y:S01]  /*93f0*/  BSSY.RECONVERGENT B1, `(.L_x_28781) ;  /* 0x000005e000017945 */ /* 0x000fe20003800200 */
[----:B------:R-:W-:Y:S01]  /*9400*/  MOV R109, R88 ;  /* 0x00000058006d7202 */ /* 0x000fe20000000f00 */
[----:B------:R-:W-:Y:S01]  /*9410*/  FFMA.FTZ R108, R108, R107, 1.1641532182693481445e-10 ;  /* 0x2f0000006c6c7423 */ /* 0x000fe2000001006b */
[----:B------:R-:W-:-:S04]  /*9420*/  FMUL.FTZ R110, R110, R71 ;  /* 0x000000476e6e7220 */ /* 0x000fc80000410000 */
        /* <DEDUP_REMOVED lines=15> */
.L_x_28783:
        /* <DEDUP_REMOVED lines=13> */
.L_x_28785:
[----:B------:R-:W-:Y:S05]  /*95f0*/  BSYNC.RECONVERGENT B2 ;  /* 0x0000000000027941 */ /* 0x000fea0003800200 */
.L_x_28784:
        /* <DEDUP_REMOVED lines=52> */
[----:B------:R-:W-:Y:S01]  /*9940*/  LOP3.LUT R76, R76, R110, R133, 0x96, !PT ;  /* 0x0000006e4c4c7212 */ /* 0x000fe200078e9685 */
[----:B------:R-:W-:Y:S01]  /*9950*/  IMAD.MOV.U32 R109, RZ, RZ, R106 ;  /* 0x000000ffff6d7224 */ /* 0x000fe200078e006a */
[----:B------:R-:W-:Y:S02]  /*9960*/  LOP3.LUT R75, R75, R132, R131, 0x96, !PT ;  /* 0x000000844b4b7212 */ /* 0x000fe400078e9683 */
[----:B------:R-:W-:Y:S01]  /*9970*/  MOV R88, R130 ;  /* 0x0000008200587202 */ /* 0x000fe20000000f00 */
[----:B------:R-:W-:-:S04]  /*9980*/  IMAD.WIDE.U32 R110, R76, -0x2daee0ad, RZ ;  /* 0xd2511f534c6e7825 */ /* 0x000fc800078e00ff */
[----:B------:R-:W-:Y:S01]  /*9990*/  VIADD R76, R65, 0x96a522ad ;  /* 0x96a522ad414c7836 */ /* 0x000fe20000000000 */
[----:B------:R-:W-:-:S04]  /*99a0*/  MOV R106, R110 ;  /* 0x0000006e006a7202 */ /* 0x000fc80000000f00 */
[----:B------:R-:W-:Y:S01]  /*99b0*/  LOP3.LUT R76, R76, R108, R111, 0x96, !PT ;  /* 0x0000006c4c4c7212 */ /* 0x000fe200078e966f */
[----:B------:R-:W-:-:S07]  /*99c0*/  IMAD.MOV.U32 R108, RZ, RZ, RZ ;  /* 0x000000ffff6c7224 */ /* 0x000fce00078e00ff */
.L_x_28782:
[----:B------:R-:W-:Y:S05]  /*99d0*/  BSYNC.RECONVERGENT B1 ;  /* 0x0000000000017941 */ /* 0x000fea0003800200 */
.L_x_28781:
[----:B------:R-:W-:Y:S01]  /*99e0*/  I2FP.F32.U32 R112, R109 ;  /* 0x0000006d00707245 */ /* 0x000fe20000201000 */
[----:B------:R-:W-:Y:S01]  /*99f0*/  FMUL.FTZ R110, R18, R68 ;  /* 0x00000044126e7220 */ /* 0x000fe20000410000 */
[----:B------:R-:W-:Y:S01]  /*9a00*/  ISETP.NE.AND P5, PT, R108, 0x1, PT ;  /* 0x000000016c00780c */ /* 0x000fe20003fa5270 */
[----:B------:R-:W-:Y:S01]  /*9a10*/  HADD2.F32 R111, -RZ, R95.H1_H1 ;  /* 0x3000005fff6f7230 */ /* 0x000fe20000004100 */
[----:B------:R-:W-:Y:S01]  /*9a20*/  BSSY.RECONVERGENT B1, `(.L_x_28786) ;  /* 0x000005d000017945 */ /* 0x000fe20003800200 */
[----:B------:R-:W-:Y:S01]  /*9a30*/  FFMA.FTZ R18, R112, R107, 1.1641532182693481445e-10 ;  /* 0x2f00000070127423 */ /* 0x000fe2000001006b */
[----:B------:R-:W-:Y:S01]  /*9a40*/  FMUL.FTZ R115, R110, R71 ;  /* 0x000000476e737220 */ /* 0x000fe20000410000 */
[----:B------:R-:W-:Y:S02]  /*9a50*/  HFMA2 R79, -RZ, RZ, 0, 1.1920928955078125e-07 ;  /* 0x00000002ff4f7431 */ /* 0x000fe400000001ff */
[----:B------:R-:W-:Y:S01]  /*9a60*/  IMAD.MOV.U32 R109, RZ, RZ, R88 ;  /* 0x000000ffff6d7224 */ /* 0x000fe200078e0058 */
        /* <DEDUP_REMOVED lines=13> */
.L_x_28788:
        /* <DEDUP_REMOVED lines=13> */
.L_x_28790:
[----:B------:R-:W-:Y:S05]  /*9c10*/  BSYNC.RECONVERGENT B2 ;  /* 0x0000000000027941 */ /* 0x000fea0003800200 */
.L_x_28789:
        /* <DEDUP_REMOVED lines=61> */
.L_x_28787:
[----:B------:R-:W-:Y:S05]  /*9ff0*/  BSYNC.RECONVERGENT B1 ;  /* 0x0000000000017941 */ /* 0x000fea0003800200 */
.L_x_28786:
        /* <DEDUP_REMOVED lines=10> */
.L_x_28770:
        /* <DEDUP_REMOVED lines=16> */
.L_x_28794:
        /* <DEDUP_REMOVED lines=13> */
.L_x_28796:
[----:B------:R-:W-:Y:S05]  /*a270*/  BSYNC.RECONVERGENT B2 ;  /* 0x0000000000027941 */ /* 0x000fea0003800200 */
.L_x_28795:
        /* <DEDUP_REMOVED lines=61> */
.L_x_28793:
[----:B------:R-:W-:Y:S05]  /*a650*/  BSYNC.RECONVERGENT B1 ;  /* 0x0000000000017941 */ /* 0x000fea0003800200 */
.L_x_28792:
        /* <DEDUP_REMOVED lines=9> */
[----:B------:R-:W-:-:S02]  /*a6f0*/  IMAD.MOV.U32 R109, RZ, RZ, R88 ;  /* 0x000000ffff6d7224 */ /* 0x000fc400078e0058 */
[----:B0-----:R-:W-:Y:S01]  /*a700*/  FMUL.FTZ R16, R16, R71 ;  /* 0x0000004710107220 */ /* 0x001fe20000410000 */
[----:B-1----:R-:W-:-:S04]  /*a710*/  FSETP.GTU.FTZ.AND P2, PT, R110, R89, PT ;  /* 0x000000596e00720b */ /* 0x002fc80003f5c000 */
        /* <DEDUP_REMOVED lines=13> */
.L_x_28799:
        /* <DEDUP_REMOVED lines=13> */
.L_x_28801:
[----:B------:R-:W-:Y:S05]  /*a8c0*/  BSYNC.RECONVERGENT B2 ;  /* 0x0000000000027941 */ /* 0x000fea0003800200 */
.L_x_28800:
        /* <DEDUP_REMOVED lines=61> */
.L_x_28798:
[----:B------:R-:W-:Y:S05]  /*aca0*/  BSYNC.RECONVERGENT B1 ;  /* 0x0000000000017941 */ /* 0x000fea0003800200 */
.L_x_28797:
[----:B------:R-:W-:Y:S01]  /*acb0*/  I2FP.F32.U32 R108, R109 ;  /* 0x0000006d006c7245 */ /* 0x000fe20000201000 */
[----:B------:R-:W-:Y:S01]  /*acc0*/  FMUL.FTZ R110, R17, R68 ;  /* 0x00000044116e7220 */ /* 0x000fe20000410000 */
[----:B------:R-:W-:Y:S01]  /*acd0*/  ISETP.NE.AND P4, PT, R79, 0x1, PT ;  /* 0x000000014f00780c */ /* 0x000fe20003f85270 */
[----:B------:R-:W-:Y:S01]  /*ace0*/  HADD2.F32 R17, -RZ, R96.H0_H0 ;  /* 0x20000060ff117230 */ /* 0x000fe20000004100 */
[----:B------:R-:W-:Y:S01]  /*acf0*/  BSSY.RECONVERGENT B1, `(.L_x_28802) ;  /* 0x000005d000017945 */ /* 0x000fe20003800200 */
[----:B------:R-:W-:Y:S01]  /*ad00*/  FFMA.FTZ R108, R108, R107, 1.1641532182693481445e-10 ;  /* 0x2f0000006c6c7423 */ /* 0x000fe2000001006b */
[----:B------:R-:W-:Y:S01]  /*ad10*/  FMUL.FTZ R110, R110, R71 ;  /* 0x000000476e6e7220 */ /* 0x000fe20000410000 */
[----:B------:R-:W-:-:S03]  /*ad20*/  MOV R109, R88 ;  /* 0x00000058006d7202 */ /* 0x000fc60000000f00 */
        /* <DEDUP_REMOVED lines=14> */
.L_x_28804:
        /* <DEDUP_REMOVED lines=13> */
.L_x_28806:
[----:B------:R-:W-:Y:S05]  /*aee0*/  BSYNC.RECONVERGENT B2 ;  /* 0x0000000000027941 */ /* 0x000fea0003800200 */
.L_x_28805:
        /* <DEDUP_REMOVED lines=61> */
.L_x_28803:
[----:B------:R-:W-:Y:S05]  /*b2c0*/  BSYNC.RECONVERGENT B1 ;  /* 0x0000000000017941 */ /* 0x000fea0003800200 */
.L_x_28802:
[----:B------:R-:W-:Y:S01]  /*b2d0*/  I2FP.F32.U32 R112, R109 ;  /* 0x0000006d00707245 */ /* 0x000fe20000201000 */
[----:B------:R-:W-:Y:S01]  /*b2e0*/  FMUL.FTZ R110, R18, R68 ;  /* 0x00000044126e7220 */ /* 0x000fe20000410000 */
[----:B------:R-:W-:Y:S01]  /*b2f0*/  ISETP.NE.AND P5, PT, R108, 0x1, PT ;  /* 0x000000016c00780c */ /* 0x000fe20003fa5270 */
[----:B------:R-:W-:Y:S01]  /*b300*/  BSSY.RECONVERGENT B1, `(.L_x_28807) ;  /* 0x000005e000017945 */ /* 0x000fe20003800200 */
[----:B------:R-:W-:Y:S02]  /*b310*/  HFMA2 R79, -RZ, RZ, 0, 1.1920928955078125e-07 ;  /* 0x00000002ff4f7431 */ /* 0x000fe400000001ff */
[----:B------:R-:W-:Y:S01]  /*b320*/  FFMA.FTZ R18, R112, R107, 1.1641532182693481445e-10 ;  /* 0x2f00000070127423 */ /* 0x000fe2000001006b */
[----:B------:R-:W-:Y:S01]  /*b330*/  FMUL.FTZ R111, R110, R71 ;  /* 0x000000476e6f7220 */ /* 0x000fe20000410000 */
[----:B------:R-:W-:-:S03]  /*b340*/  IMAD.MOV.U32 R109, RZ, RZ, R88 ;  /* 0x000000ffff6d7224 */ /* 0x000fc600078e0058 */
        /* <DEDUP_REMOVED lines=14> */
.L_x_28809:
        /* <DEDUP_REMOVED lines=13> */
.L_x_28811:
[----:B------:R-:W-:Y:S05]  /*b500*/  BSYNC.RECONVERGENT B2 ;  /* 0x0000000000027941 */ /* 0x000fea0003800200 */
.L_x_28810:
        /* <DEDUP_REMOVED lines=61> */
.L_x_28808:
[----:B------:R-:W-:Y:S05]  /*b8e0*/  BSYNC.RECONVERGENT B1 ;  /* 0x0000000000017941 */ /* 0x000fea0003800200 */
.L_x_28807:
        /* <DEDUP_REMOVED lines=9> */
.L_x_28791:
[----:B------:R-:W0:Y:S01]  /*b980*/  LDC.64 R130, c[0x0][0x3a8] ;  /* 0x0000ea00ff827b82 */ /* 0x000e220000000a00 */
[----:B------:R-:W-:Y:S02]  /*b990*/  SEL R89, RZ, 0x1000000, !P5 ;  /* 0x01000000ff597807 */ /* 0x000fe40006800000 */
[----:B------:R-:W-:Y:S02]  /*b9a0*/  SEL R108, RZ, 0x10000, !P4 ;  /* 0x00010000ff6c7807 */ /* 0x000fe40006000000 */
[----:B------:R-:W-:-:S03]  /*b9b0*/  SEL R71, RZ, 0x100, !P3 ;  /* 0x00000100ff477807 */ /* 0x000fc60005800000 */
[----:B------:R-:W1:Y:S01]  /*b9c0*/  LDC.64 R110, c[0x0][0x3b0] ;  /* 0x0000ec00ff6e7b82 */ /* 0x000e620000000a00 */
[----:B------:R-:W-:Y:S02]  /*b9d0*/  IADD3 R108, PT, PT, R71, R89, R108 ;  /* 0x00000059476c7210 */ /* 0x000fe40007ffe06c */
[----:B------:R-:W-:Y:S02]  /*b9e0*/  SEL R71, RZ, 0x1, !P2 ;  /* 0x00000001ff477807 */ /* 0x000fe40005000000 */
[----:B------:R-:W-:-:S03]  /*b9f0*/  MOV R89, R106 ;  /* 0x0000006a00597202 */ /* 0x000fc60000000f00 */
[----:B------:R-:W-:Y:S02]  /*ba00*/  IMAD.IADD R71, R108, 0x1, R71 ;  /* 0x000000016c477824 */ /* 0x000fe400078e0247 */
[----:B0-----:R-:W-:-:S05]  /*ba10*/  IMAD.WIDE.U32 R130, R69, 0x10, R130 ;  /* 0x0000001045827825 */ /* 0x001fca00078e0082 */
[----:B------:R3:W-:Y:S01]  /*ba20*/  STG.E.128 desc[UR6][R130.64], R16 ;  /* 0x0000001082007986 */ /* 0x0007e2000c101d06 */
[----:B-1----:R-:W-:-:S04]  /*ba30*/  IMAD.WIDE.U32 R110, R69, 0x4, R110 ;  /* 0x00000004456e7825 */ /* 0x002fc800078e006e */
[----:B------:R-:W-:Y:S01]  /*ba40*/  VIADD R69, R69, 0x80 ;  /* 0x0000008045457836 */ /* 0x000fe20000000000 */
[----:B------:R3:W-:Y:S06]  /*ba50*/  STG.E desc[UR6][R110.64], R71 ;  /* 0x000000476e007986 */ /* 0x0007ec000c101906 */
.L_x_28769:
[----:B------:R-:W-:Y:S05]  /*ba60*/  BSYNC.RECONVERGENT B0 ;  /* 0x0000000000007941 */ /* 0x000fea0003800200 */
.L_x_28768:
        /* <DEDUP_REMOVED lines=29> */
.L_x_28817:
        /* <DEDUP_REMOVED lines=8> */
[----:B--23--:R-:W-:Y:S02]  /*bcc0*/  @!P2 IADD3 R71, PT, PT, R81, 0x1, RZ ;  /* 0x000000015147a810 */ /* 0x00cfe40007ffe0ff */
[----:B------:R-:W-:Y:S02]  /*bcd0*/  @!P2 MOV R67, RZ ;  /* 0x000000ff0043a202 */ /* 0x000fe40000000f00 */
[----:B------:R-:W-:-:S13]  /*bce0*/  ISETP.NE.AND P3, PT, R73, RZ, !P2 ;  /* 0x000000ff4900720c */ /* 0x000fda0005765270 */
[----:B------:R-:W-:-:S04]  /*bcf0*/  @P3 IMAD.MOV R71, RZ, RZ, R81 ;  /* 0x000000ffff473224 */ /* 0x000fc800078e0251 */
[----:B------:R-:W-:-:S07]  /*bd00*/  @!P2 IMAD.MOV.U32 R81, RZ, RZ, R71 ;  /* 0x000000ffff51a224 */ /* 0x000fce00078e0047 */
.L_x_28819:
[----:B------:R-:W-:Y:S05]  /*bd10*/  BSYNC.RECONVERGENT B2 ;  /* 0x0000000000027941 */ /* 0x000fea0003800200 */
.L_x_28818:
[----:B------:R-:W-:Y:S01]  /*bd20*/  IMAD.WIDE.U32 R132, R73, -0x326172a9, RZ ;  /* 0xcd9e8d5749847825 */ /* 0x000fe200078e00ff */
[----:B------:R-:W-:Y:S02]  /*bd30*/  LOP3.LUT R75, R81, R109, R65, 0x96, !PT ;  /* 0x0000006d514b7212 */ /* 0x000fe400078e9641 */
[----:B------:R-:W-:Y:S01]  /*bd40*/  MOV R107, R89 ;  /* 0x00000059006b7202 */ /* 0x000fe20000000f00 */
[----:B------:R-:W-:Y:S01]  /*bd50*/  VIADD R76, R65, 0x96a522ad ;  /* 0x96a522ad414c7836 */ /* 0x000fe20000000000 */
[----:B--23--:R-:W-:Y:S01]  /*bd60*/  LOP3.LUT R71, R67, R133, R64, 0x96, !PT ;  /* 0x0000008543477212 */ /* 0x00cfe200078e9640 */
        /* <DEDUP_REMOVED lines=50> */
[----:B------:R-:W-:Y:S01]  /*c090*/  IMAD.MOV.U32 R109, RZ, RZ, RZ ;  /* 0x000000ffff6d7224 */ /* 0x000fe200078e00ff */
[----:B------:R-:W-:Y:S02]  /*c0a0*/  LOP3.LUT R75, R75, R132, R131, 0x96, !PT ;  /* 0x000000844b4b7212 */ /* 0x000fe400078e9683 */
[----:B------:R-:W-:Y:S01]  /*c0b0*/  MOV R88, R130 ;  /* 0x0000008200587202 */ /* 0x000fe20000000f00 */
[----:B------:R-:W-:-:S05]  /*c0c0*/  IMAD.WIDE.U32 R110, R71, -0x2daee0ad, RZ ;  /* 0xd2511f53476e7825 */ /* 0x000fca00078e00ff */
[----:B------:R-:W-:Y:S01]  /*c0d0*/  LOP3.LUT R76, R76, R108, R111, 0x96, !PT ;  /* 0x0000006c4c4c7212 */ /* 0x000fe200078e966f */
[----:B------:R-:W-:-:S07]  /*c0e0*/  IMAD.MOV.U32 R108, RZ, RZ, R110 ;  /* 0x000000ffff6c7224 */ /* 0x000fce00078e006e */
.L_x_28816:
[----:B------:R-:W-:Y:S05]  /*c0f0*/  BSYNC.RECONVERGENT B1 ;  /* 0x0000000000017941 */ /* 0x000fea0003800200 */
.L_x_28815:
[----:B--23--:R-:W0:Y:S01]  /*c100*/  LDC R71, c[0x0][0x408] ;  /* 0x00010200ff477b82 */ /* 0x00ce220000000800 */
[----:B------:R-:W-:Y:S01]  /*c110*/  I2FP.F32.U32 R110, R107 ;  /* 0x0000006b006e7245 */ /* 0x000fe20000201000 */
[----:B------:R-:W-:Y:S02]  /*c120*/  HFMA2 R107, -RZ, RZ, 0.1171875, 0 ;  /* 0x2f800000ff6b7431 */ /* 0x000fe400000001ff */
[----:B-----5:R-:W-:Y:S01]  /*c130*/  FMUL.FTZ R20, R20, R68 ;  /* 0x0000004414147220 */ /* 0x020fe20000410000 */
[----:B------:R-:W-:Y:S01]  /*c140*/  ISETP.NE.AND P3, PT, R109, 0x1, PT ;  /* 0x000000016d00780c */ /* 0x000fe20003f65270 */
[----:B------:R-:W-:Y:S01]  /*c150*/  HADD2.F32 R79, -RZ, R97.H0_H0 ;  /* 0x20000061ff4f7230 */ /* 0x000fe20000004100 */
[----:B------:R-:W-:Y:S01]  /*c160*/  BSSY.RECONVERGENT B1, `(.L_x_28820) ;  /* 0x000005e000017945 */ /* 0x000fe20003800200 */
[----:B------:R-:W1:Y:S01]  /*c170*/  LDC R89, c[0x0][0x404] ;  /* 0x00010100ff597b82 */ /* 0x000e620000000800 */
[----:B------:R-:W-:Y:S01]  /*c180*/  FFMA.FTZ R110, R110, R107, 1.1641532182693481445e-10 ;  /* 0x2f0000006e6e7423 */ /* 0x000fe2000001006b */
[----:B0-----:R-:W-:-:S04]  /*c190*/  FMUL.FTZ R20, R20, R71 ;  /* 0x0000004714147220 */ /* 0x001fc80000410000 */
[----:B-1----:R-:W-:Y:S02]  /*c1a0*/  FSETP.GTU.FTZ.AND P2, PT, R110, R89, PT ;  /* 0x000000596e00720b */ /* 0x002fe40003f5c000 */
        /* <DEDUP_REMOVED lines=14> */
.L_x_28822:
        /* <DEDUP_REMOVED lines=13> */
.L_x_28824:
[----:B------:R-:W-:Y:S05]  /*c360*/  BSYNC.RECONVERGENT B2 ;  /* 0x0000000000027941 */ /* 0x000fea0003800200 */
.L_x_28823:
        /* <DEDUP_REMOVED lines=61> */
.L_x_28821:
[----:B------:R-:W-:Y:S05]  /*c740*/  BSYNC.RECONVERGENT B1 ;  /* 0x0000000000017941 */ /* 0x000fea0003800200 */
.L_x_28820:
[----:B------:R-:W-:Y:S01]  /*c750*/  I2FP.F32.U32 R110, R110 ;  /* 0x0000006e006e7245 */ /* 0x000fe20000201000 */
[----:B------:R-:W-:Y:S01]  /*c760*/  FMUL.FTZ R130, R21, R68 ;  /* 0x0000004415827220 */ /* 0x000fe20000410000 */
[----:B------:R-:W-:Y:S01]  /*c770*/  ISETP.NE.AND P4, PT, R79, 0x1, PT ;  /* 0x000000014f00780c */ /* 0x000fe20003f85270 */
[----:B------:R-:W-:Y:S01]  /*c780*/  HADD2.F32 R112, -RZ, R98.H0_H0 ;  /* 0x20000062ff707230 */ /* 0x000fe20000004100 */
[----:B------:R-:W-:Y:S01]  /*c790*/  BSSY.RECONVERGENT B1, `(.L_x_28825) ;  /* 0x000005d000017945 */ /* 0x000fe20003800200 */
[----:B------:R-:W-:Y:S01]  /*c7a0*/  FFMA.FTZ R110, R110, R107, 1.1641532182693481445e-10 ;  /* 0x2f0000006e6e7423 */ /* 0x000fe2000001006b */
[----:B------:R-:W-:Y:S01]  /*c7b0*/  FMUL.FTZ R130, R130, R71 ;  /* 0x0000004782827220 */ /* 0x000fe20000410000 */
[----:B------:R-:W-:-:S03]  /*c7c0*/  HFMA2 R109, -RZ, RZ, 0, 1.1920928955078125e-07 ;  /* 0x00000002ff6d7431 */ /* 0x000fc600000001ff */
        /* <DEDUP_REMOVED lines=14> */
.L_x_28827:
        /* <DEDUP_REMOVED lines=13> */
.L_x_28829:
[----:B------:R-:W-:Y:S05]  /*c980*/  BSYNC.RECONVERGENT B2 ;  /* 0x0000000000027941 */ /* 0x000fea0003800200 */
.L_x_28828:
        /* <DEDUP_REMOVED lines=61> */
.L_x_28826:
[----:B------:R-:W-:Y:S05]  /*cd60*/  BSYNC.RECONVERGENT B1 ;  /* 0x0000000000017941 */ /* 0x000fea0003800200 */
.L_x_28825:
[----:B------:R-:W-:Y:S01]  /*cd70*/  I2FP.F32.U32 R112, R110 ;  /* 0x0000006e00707245 */ /* 0x000fe20000201000 */
[----:B------:R-:W-:Y:S01]  /*cd80*/  FMUL.FTZ R110, R22, R68 ;  /* 0x00000044166e7220 */ /* 0x000fe20000410000 */
[----:B------:R-:W-:Y:S01]  /*cd90*/  ISETP.NE.AND P5, PT, R109, 0x1, PT ;  /* 0x000000016d00780c */ /* 0x000fe20003fa5270 */
[----:B------:R-:W-:Y:S01]  /*cda0*/  HADD2.F32 R111, -RZ, R97.H1_H1 ;  /* 0x30000061ff6f7230 */ /* 0x000fe20000004100 */
[----:B------:R-:W-:Y:S01]  /*cdb0*/  BSSY.RECONVERGENT B1, `(.L_x_28830) ;  /* 0x000005d000017945 */ /* 0x000fe20003800200 */
[----:B------:R-:W-:Y:S01]  /*cdc0*/  FFMA.FTZ R22, R112, R107, 1.1641532182693481445e-10 ;  /* 0x2f00000070167423 */ /* 0x000fe2000001006b */
[----:B------:R-:W-:Y:S01]  /*cdd0*/  FMUL.FTZ R115, R110, R71 ;  /* 0x000000476e737220 */ /* 0x000fe20000410000 */
[----:B------:R-:W-:Y:S01]  /*cde0*/  IMAD.MOV.U32 R79, RZ, RZ, 0x2 ;  /* 0x00000002ff4f7424 */ /* 0x000fe200078e00ff */
[----:B------:R-:W-:Y:S02]  /*cdf0*/  MOV R110, R88 ;  /* 0x00000058006e7202 */ /* 0x000fe40000000f00 */
        /* <DEDUP_REMOVED lines=13> */
.L_x_28832:
        /* <DEDUP_REMOVED lines=13> */
.L_x_28834:
[----:B------:R-:W-:Y:S05]  /*cfa0*/  BSYNC.RECONVERGENT B2 ;  /* 0x0000000000027941 */ /* 0x000fea0003800200 */
.L_x_28833:
        /* <DEDUP_REMOVED lines=61> */
.L_x_28831:
[----:B------:R-:W-:Y:S05]  /*d380*/  BSYNC.RECONVERGENT B1 ;  /* 0x0000000000017941 */ /* 0x000fea0003800200 */
.L_x_28830:
        /* <DEDUP_REMOVED lines=10> */
.L_x_28814:
        /* <DEDUP_REMOVED lines=16> */
.L_x_28838:
        /* <DEDUP_REMOVED lines=13> */
.L_x_28840:
[----:B------:R-:W-:Y:S05]  /*d600*/  BSYNC.RECONVERGENT B2 ;  /* 0x0000000000027941 */ /* 0x000fea0003800200 */
.L_x_28839:
        /* <DEDUP_REMOVED lines=61> */
.L_x_28837:
[----:B------:R-:W-:Y:S05]  /*d9e0*/  BSYNC.RECONVERGENT B1 ;  /* 0x0000000000017941 */ /* 0x000fea0003800200 */
.L_x_28836:
        /* <DEDUP_REMOVED lines=25> */
.L_x_28843:
        /* <DEDUP_REMOVED lines=13> */
.L_x_28845:
[----:B------:R-:W-:Y:S05]  /*dc50*/  BSYNC.RECONVERGENT B2 ;  /* 0x0000000000027941 */ /* 0x000fea0003800200 */
.L_x_28844:
        /* <DEDUP_REMOVED lines=61> */
.L_x_28842:
[----:B------:R-:W-:Y:S05]  /*e030*/  BSYNC.RECONVERGENT B1 ;  /* 0x0000000000017941 */ /* 0x000fea0003800200 */
.L_x_28841:
        /* <DEDUP_REMOVED lines=22> */
.L_x_28848:
        /* <DEDUP_REMOVED lines=13> */
.L_x_28850:
[----:B------:R-:W-:Y:S05]  /*e270*/  BSYNC.RECONVERGENT B2 ;  /* 0x0000000000027941 */ /* 0x000fea0003800200 */
.L_x_28849:
        /* <DEDUP_REMOVED lines=61> */
.L_x_28847:
[----:B------:R-:W-:Y:S05]  /*e650*/  BSYNC.RECONVERGENT B1 ;  /* 0x0000000000017941 */ /* 0x000fea0003800200 */
.L_x_28846:
[----:B------:R-:W-:Y:S01]  /*e660*/  I2FP.F32.U32 R110, R110 ;  /* 0x0000006e006e7245 */ /* 0x000fe20000201000 */
[----:B------:R-:W-:Y:S01]  /*e670*/  FMUL.FTZ R112, R22, R68 ;  /* 0x0000004416707220 */ /* 0x000fe20000410000 */
[----:B------:R-:W-:Y:S01]  /*e680*/  ISETP.NE.AND P5, PT, R109, 0x1, PT ;  /* 0x000000016d00780c */ /* 0x000fe20003fa5270 */
[----:B------:R-:W-:Y:S01]  /*e690*/  HADD2.F32 R22, -RZ, R97.H1_H1 ;  /* 0x30000061ff167230 */ /* 0x000fe20000004100 */
        /* <DEDUP_REMOVED lines=18> */
.L_x_28853:
        /* <DEDUP_REMOVED lines=13> */
.L_x_28855:
[----:B------:R-:W-:Y:S05]  /*e890*/  BSYNC.RECONVERGENT B2 ;  /* 0x0000000000027941 */ /* 0x000fea0003800200 */
.L_x_28854:
        /* <DEDUP_REMOVED lines=61> */
.L_x_28852:
[----:B------:R-:W-:Y:S05]  /*ec70*/  BSYNC.RECONVERGENT B1 ;  /* 0x0000000000017941 */ /* 0x000fea0003800200 */
.L_x_28851:
        /* <DEDUP_REMOVED lines=9> */
.L_x_28835:
        /* <DEDUP_REMOVED lines=14> */
.L_x_28813:
[----:B------:R-:W-:Y:S05]  /*edf0*/  BSYNC.RECONVERGENT B0 ;  /* 0x0000000000007941 */ /* 0x000fea0003800200 */
.L_x_28812:
[----:B------:R-:W-:Y:S01]  /*ee00*/  ISETP.GE.U32.AND P2, PT, R66, 0x280, PT ;  /* 0x000002804200780c */ /* 0x000fe20003f46070 */
[----:B------:R-:W-:Y:S03]  /*ee10*/  BSSY.RECONVERGENT B0, `(.L_x_28856) ;  /* 0x0000337000007945 */ /* 0x000fe60003800200 */
[----:B------:R-:W-:-:S09]  /*ee20*/  P2R R107, PR, RZ, 0x4 ;  /* 0x00000004ff6b7803 */ /* 0x000fd20000000000 */
        /* <DEDUP_REMOVED lines=8> */
[----:B------:R1:W5:Y:S01]  /*eeb0*/  @P2 LDG.E.128 R4, desc[UR6][R108.64] ;  /* 0x000000066c042981 */ /* 0x000362000c1e1d00 */
[----:B------:R-:W-:Y:S05]  /*eec0*/  @!P2 BRA `(.L_x_28858) ;  /* 0x00000018003ca947 */ /* 0x000fea0003800000 */
[----:B------:R-:W-:Y:S01]  /*eed0*/  ISETP.NE.AND P2, PT, R79, 0x1, PT ;  /* 0x000000014f00780c */ /* 0x000fe20003f45270 */
[----:B------:R-:W-:Y:S01]  /*eee0*/  BSSY.RECONVERGENT B1, `(.L_x_28859) ;  /* 0x000005a000017945 */ /* 0x000fe20003800200 */
[----:B--23--:R-:W-:Y:S01]  /*eef0*/  IMAD.MOV.U32 R110, RZ, RZ, 0x2 ;  /* 0x00000002ff6e7424 */ /* 0x00cfe200078e00ff */
[----:B-1----:R-:W-:Y:S01]  /*ef00*/  MOV R109, R88 ;  /* 0x00000058006d7202 */ /* 0x002fe20000000f00 */
        /* <DEDUP_REMOVED lines=12> */
.L_x_28861:
        /* <DEDUP_REMOVED lines=8> */
[----:B0-----:R-:W-:Y:S01]  /*f050*/  @!P2 VIADD R71, R81, 0x1 ;  /* 0x000000015147a836 */ /* 0x001fe20000000000 */
[----:B------:R-:W-:Y:S02]  /*f060*/  @!P2 MOV R67, RZ ;  /* 0x000000ff0043a202 */ /* 0x000fe40000000f00 */
[----:B------:R-:W-:-:S13]  /*f070*/  ISETP.NE.AND P3, PT, R73, RZ, !P2 ;  /* 0x000000ff4900720c */ /* 0x000fda0005765270 */
[----:B------:R-:W-:-:S05]  /*f080*/  @P3 IADD3 R71, PT, PT, R81, RZ, RZ ;  /* 0x000000ff51473210 */ /* 0x000fca0007ffe0ff */
[----:B------:R-:W-:-:S07]  /*f090*/  @!P2 IMAD.MOV.U32 R81, RZ, RZ, R71 ;  /* 0x000000ffff51a224 */ /* 0x000fce00078e0047 */
.L_x_28863:
[----:B------:R-:W-:Y:S05]  /*f0a0*/  BSYNC.RECONVERGENT B2 ;  /* 0x0000000000027941 */ /* 0x000fea0003800200 */
.L_x_28862:
[----:B0-----:R-:W-:Y:S01]  /*f0b0*/  IMAD.WIDE.U32 R132, R73, -0x326172a9, RZ ;  /* 0xcd9e8d5749847825 */ /* 0x001fe200078e00ff */
        /* <DEDUP_REMOVED lines=60> */
.L_x_28860:
[----:B------:R-:W-:Y:S05]  /*f480*/  BSYNC.RECONVERGENT B1 ;  /* 0x0000000000017941 */ /* 0x000fea0003800200 */
.L_x_28859:
[----:B0-----:R-:W0:Y:S01]  /*f490*/  LDC R71, c[0x0][0x408] ;  /* 0x00010200ff477b82 */ /* 0x001e220000000800 */
        /* <DEDUP_REMOVED lines=8> */
[----:B------:R-:W-:Y:S01]  /*f520*/  MOV R79, 0x2 ;  /* 0x00000002004f7802 */ /* 0x000fe20000000f00 */
[----:B------:R-:W-:-:S02]  /*f530*/  IMAD.MOV.U32 R111, RZ, RZ, R88 ;  /* 0x000000ffff6f7224 */ /* 0x000fc400078e0058 */
[----:B0-----:R-:W-:Y:S01]  /*f540*/  FMUL.FTZ R117, R112, R71 ;  /* 0x0000004770757220 */ /* 0x001fe20000410000 */
[----:B-1----:R-:W-:-:S04]  /*f550*/  FSETP.GTU.FTZ.AND P2, PT, R24, R89, PT ;  /* 0x000000591800720b */ /* 0x002fc80003f5c000 */
        /* <DEDUP_REMOVED lines=12> */
.L_x_28866:
        /* <DEDUP_REMOVED lines=13> */
.L_x_28868:
[----:B------:R-:W-:Y:S05]  /*f6f0*/  BSYNC.RECONVERGENT B2 ;  /* 0x0000000000027941 */ /* 0x000fea0003800200 */
.L_x_28867:
        /* <DEDUP_REMOVED lines=61> */
.L_x_28865:
[----:B------:R-:W-:Y:S05]  /*fad0*/  BSYNC.RECONVERGENT B1 ;  /* 0x0000000000017941 */ /* 0x000fea0003800200 */
.L_x_28864:
        /* <DEDUP_REMOVED lines=22> */
.L_x_28871:
        /* <DEDUP_REMOVED lines=13> */
.L_x_28873:
[----:B------:R-:W-:Y:S05]  /*fd10*/  BSYNC.RECONVERGENT B2 ;  /* 0x0000000000027941 */ /* 0x000fea0003800200 */
.L_x_28872:
        /* <DEDUP_REMOVED lines=61> */
.L_x_28870:
[----:B------:R-:W-:Y:S05]  /*100f0*/  BSYNC.RECONVERGENT B1 ;  /* 0x0000000000017941 */ /* 0x000fea0003800200 */
.L_x_28869:
        /* <DEDUP_REMOVED lines=22> */
.L_x_28876:
        /* <DEDUP_REMOVED lines=13> */
.L_x_28878:
[----:B------:R-:W-:Y:S05]  /*10330*/  BSYNC.RECONVERGENT B2 ;  /* 0x0000000000027941 */ /* 0x000fea0003800200 */
.L_x_28877:
        /* <DEDUP_REMOVED lines=61> */
.L_x_28875:
[----:B------:R-:W-:Y:S05]  /*10710*/  BSYNC.RECONVERGENT B1 ;  /* 0x0000000000017941 */ /* 0x000fea0003800200 */
.L_x_28874:
        /* <DEDUP_REMOVED lines=10> */
.L_x_28858:
        /* <DEDUP_REMOVED lines=16> */
.L_x_28882:
        /* <DEDUP_REMOVED lines=13> */
.L_x_28884:
[----:B------:R-:W-:Y:S05]  /*10990*/  BSYNC.RECONVERGENT B2 ;  /* 0x0000000000027941 */ /* 0x000fea0003800200 */
.L_x_28883:
        /* <DEDUP_REMOVED lines=61> */
.L_x_28881:
[----:B------:R-:W-:Y:S05]  /*10d70*/  BSYNC.RECONVERGENT B1 ;  /* 0x0000000000017941 */ /* 0x000fea0003800200 */
.L_x_28880:
[----:B0-----:R-:W0:Y:S01]  /*10d80*/  LDC R71, c[0x0][0x408] ;  /* 0x00010200ff477b82 */ /* 0x001e220000000800 */
[----:B------:R-:W-:Y:S01]  /*10d90*/  I2FP.F32.U32 R130, R109 ;  /* 0x0000006d00827245 */ /* 0x000fe20000201000 */
[----:B------:R-:W-:Y:S02]  /*10da0*/  IMAD.MOV.U32 R109, RZ, RZ, 0x2f800000 ;  /* 0x2f800000ff6d7424 */ /* 0x000fe400078e00ff */
[----:B-----5:R-:W-:Y:S01]  /*10db0*/  FMUL.FTZ R112, R24, R68 ;  /* 0x0000004418707220 */ /* 0x020fe20000410000 */
[----:B------:R-:W-:Y:S01]  /*10dc0*/  ISETP.NE.AND P3, PT, R110, 0x1, PT ;  /* 0x000000016e00780c */ /* 0x000fe20003f65270 */
[----:B------:R-:W-:Y:S01]  /*10dd0*/  BSSY.RECONVERGENT B1, `(.L_x_28885) ;  /* 0x000005f000017945 */ /* 0x000fe20003800200 */
[----:B------:R-:W-:Y:S01]  /*10de0*/  FFMA.FTZ R24, R130, R109, 1.1641532182693481445e-10 ;  /* 0x2f00000082187423 */ /* 0x000fe2000001006d */
[----:B------:R-:W-:Y:S01]  /*10df0*/  MOV R79, 0x2 ;  /* 0x00000002004f7802 */ /* 0x000fe20000000f00 */
[----:B------:R-:W1:Y:S01]  /*10e00*/  LDC R89, c[0x0][0x404] ;  /* 0x00010100ff597b82 */ /* 0x000e620000000800 */
[----:B------:R-:W-:-:S02]  /*10e10*/  IMAD.MOV.U32 R111, RZ, RZ, R88 ;  /* 0x000000ffff6f7224 */ /* 0x000fc400078e0058 */
[----:B0-----:R-:W-:Y:S01]  /*10e20*/  FMUL.FTZ R115, R112, R71 ;  /* 0x0000004770737220 */ /* 0x001fe20000410000 */
[----:B-1----:R-:W-:Y:S01]  /*10e30*/  FSETP.GTU.FTZ.AND P2, PT, R24, R89, PT ;  /* 0x000000591800720b */ /* 0x002fe20003f5c000 */
        /* <DEDUP_REMOVED lines=13> */
.L_x_28887:
        /* <DEDUP_REMOVED lines=13> */
.L_x_28889:
[----:B------:R-:W-:Y:S05]  /*10fe0*/  BSYNC.RECONVERGENT B2 ;  /* 0x0000000000027941 */ /* 0x000fea0003800200 */
.L_x_28888:
        /* <DEDUP_REMOVED lines=61> */
.L_x_28886:
[----:B------:R-:W-:Y:S05]  /*113c0*/  BSYNC.RECONVERGENT B1 ;  /* 0x0000000000017941 */ /* 0x000fea0003800200 */
.L_x_28885:
        /* <DEDUP_REMOVED lines=22> */
.L_x_28892:
        /* <DEDUP_REMOVED lines=13> */
.L_x_28894:
[----:B------:R-:W-:Y:S05]  /*11600*/  BSYNC.RECONVERGENT B2 ;  /* 0x0000000000027941 */ /* 0x000fea0003800200 */
.L_x_28893:
        /* <DEDUP_REMOVED lines=61> */
.L_x_28891:
[----:B------:R-:W-:Y:S05]  /*119e0*/  BSYNC.RECONVERGENT B1 ;  /* 0x0000000000017941 */ /* 0x000fea0003800200 */
.L_x_28890:
        /* <DEDUP_REMOVED lines=22> */
.L_x_28897:
        /* <DEDUP_REMOVED lines=13> */
.L_x_28899:
[----:B------:R-:W-:Y:S05]  /*11c20*/  BSYNC.RECONVERGENT B2 ;  /* 0x0000000000027941 */ /* 0x000fea0003800200 */
.L_x_28898:
        /* <DEDUP_REMOVED lines=61> */
.L_x_28896:
[----:B------:R-:W-:Y:S05]  /*12000*/  BSYNC.RECONVERGENT B1 ;  /* 0x0000000000017941 */ /* 0x000fea0003800200 */
.L_x_28895:
        /* <DEDUP_REMOVED lines=9> */
.L_x_28879:
        /* <DEDUP_REMOVED lines=14> */
.L_x_28857:
[----:B------:R-:W-:Y:S05]  /*12180*/  BSYNC.RECONVERGENT B0 ;  /* 0x0000000000007941 */ /* 0x000fea0003800200 */
.L_x_28856:
[----:B------:R-:W-:Y:S01]  /*12190*/  ISETP.GE.U32.AND P2, PT, R66, 0x300, PT ;  /* 0x000003004200780c */ /* 0x000fe20003f46070 */
[----:B------:R-:W-:Y:S03]  /*121a0*/  BSSY.RECONVERGENT B0, `(.L_x_28900) ;  /* 0x0000337000007945 */ /* 0x000fe60003800200 */
[----:B------:R-:W-:-:S09]  /*121b0*/  P2R R108, PR, RZ, 0x4 ;  /* 0x00000004ff6c7803 */ /* 0x000fd20000000000 */
[----:B------:R-:W-:Y:S05]  /*121c0*/  @!P2 BRA `(.L_x_28901) ;  /* 0x0000003000d0a947 */ /* 0x000fea0003800000 */
[----:B------:R-:W-:Y:S01]  /*121d0*/  ISETP.NE.U32.AND P2, PT, RZ, UR8, PT ;  /* 0x00000008ff007c0c */ /* 0x000fe2000bf45070 */
[----:B------:R-:W1:Y:S03]  /*121e0*/  LDC.64 R28, c[0x0][0x390] ;  /* 0x0000e400ff1c7b82 */ /* 0x000e660000000a00 */
[----:B------:R-:W-:-:S13]  /*121f0*/  ISETP.NE.AND.EX P2, PT, RZ, UR9, PT, P2 ;  /* 0x00000009ff007c0c */ /* 0x000fda000bf45320 */
[----:B--23--:R-:W2:Y:S01]  /*12200*/  @P2 LDC.64 R110, c[0x0][0x3a0] ;  /* 0x0000e800ff6e2b82 */ /* 0x00cea20000000a00 */
[----:B-1----:R-:W-:-:S06]  /*12210*/  IMAD.WIDE.U32 R28, R69, 0x10, R28 ;  /* 0x00000010451c7825 */ /* 0x002fcc00078e001c */
[----:B------:R-:W5:Y:S01]  /*12220*/  LDG.E.128 R28, desc[UR6][R28.64] ;  /* 0x000000061c1c7981 */ /* 0x000f62000c1e1d00 */
[----:B--2---:R-:W-:-:S05]  /*12230*/  @P2 IMAD.WIDE.U32 R110, R69, 0x10, R110 ;  /* 0x00000010456e2825 */ /* 0x004fca00078e006e */
        /* <DEDUP_REMOVED lines=18> */
.L_x_28905:
        /* <DEDUP_REMOVED lines=8> */
[----:B0---4-:R-:W-:Y:S02]  /*123e0*/  @!P2 IADD3 R71, PT, PT, R81, 0x1, RZ ;  /* 0x000000015147a810 */ /* 0x011fe40007ffe0ff */
[----:B------:R-:W-:Y:S02]  /*123f0*/  @!P2 MOV R67, RZ ;  /* 0x000000ff0043a202 */ /* 0x000fe40000000f00 */
[----:B------:R-:W-:-:S13]  /*12400*/  ISETP.NE.AND P3, PT, R73, RZ, !P2 ;  /* 0x000000ff4900720c */ /* 0x000fda0005765270 */
[----:B------:R-:W-:-:S04]  /*12410*/  @P3 IMAD.MOV R71, RZ, RZ, R81 ;  /* 0x000000ffff473224 */ /* 0x000fc800078e0251 */
[----:B------:R-:W-:-:S07]  /*12420*/  @!P2 IMAD.MOV.U32 R81, RZ, RZ, R71 ;  /* 0x000000ffff51a224 */ /* 0x000fce00078e0047 */
.L_x_28907:
[----:B------:R-:W-:Y:S05]  /*12430*/  BSYNC.RECONVERGENT B2 ;  /* 0x0000000000027941 */ /* 0x000fea0003800200 */
.L_x_28906:
[----:B------:R-:W-:Y:S01]  /*12440*/  IMAD.WIDE.U32 R134, R73, -0x326172a9, RZ ;  /* 0xcd9e8d5749867825 */ /* 0x000fe200078e00ff */
[----:B------:R-:W-:Y:S02]  /*12450*/  LOP3.LUT R75, R81, R111, R65, 0x96, !PT ;  /* 0x0000006f514b7212 */ /* 0x000fe400078e9641 */
[----:B------:R-:W-:Y:S01]  /*12460*/  MOV R109, R89 ;  /* 0x00000059006d7202 */ /* 0x000fe20000000f00 */
[----:B------:R-:W-:Y:S01]  /*12470*/  VIADD R76, R65, 0x96a522ad ;  /* 0x96a522ad414c7836 */ /* 0x000fe20000000000 */
[----:B0---4-:R-:W-:Y:S01]  /*12480*/  LOP3.LUT R71, R67, R135, R64, 0x96, !PT ;  /* 0x0000008743477212 */ /* 0x011fe200078e9640 */
        /* <DEDUP_REMOVED lines=56> */
.L_x_28904:
[----:B------:R-:W-:Y:S05]  /*12810*/  BSYNC.RECONVERGENT B1 ;  /* 0x0000000000017941 */ /* 0x000fea0003800200 */
.L_x_28903:
[----:B0---4-:R-:W0:Y:S01]  /*12820*/  LDC R71, c[0x0][0x408] ;  /* 0x00010200ff477b82 */ /* 0x011e220000000800 */
[----:B------:R-:W-:Y:S01]  /*12830*/  I2FP.F32.U32 R130, R109 ;  /* 0x0000006d00827245 */ /* 0x000fe20000201000 */
[----:B------:R-:W-:Y:S02]  /*12840*/  HFMA2 R109, -RZ, RZ, 0.1171875, 0 ;  /* 0x2f800000ff6d7431 */ /* 0x000fe400000001ff */
[----:B-----5:R-:W-:Y:S01]  /*12850*/  FMUL.FTZ R112, R28, R68 ;  /* 0x000000441c707220 */ /* 0x020fe20000410000 */
[----:B------:R-:W-:Y:S01]  /*12860*/  ISETP.NE.AND P3, PT, R111, 0x1, PT ;  /* 0x000000016f00780c */ /* 0x000fe20003f65270 */
[----:B------:R-:W-:Y:S01]  /*12870*/  HADD2.F32 R115, -RZ, R101.H0_H0 ;  /* 0x20000065ff737230 */ /* 0x000fe20000004100 */
[----:B------:R-:W-:Y:S01]  /*12880*/  BSSY.RECONVERGENT B1, `(.L_x_28908) ;  /* 0x000005e000017945 */ /* 0x000fe20003800200 */
[----:B------:R-:W-:Y:S01]  /*12890*/  IMAD.MOV.U32 R79, RZ, RZ, 0x2 ;  /* 0x00000002ff4f7424 */ /* 0x000fe200078e00ff */
[----:B------:R-:W1:Y:S01]  /*128a0*/  LDC R89, c[0x0][0x404] ;  /* 0x00010100ff597b82 */ /* 0x000e620000000800 */
[----:B------:R-:W-:Y:S01]  /*128b0*/  FFMA.FTZ R28, R130, R109, 1.1641532182693481445e-10 ;  /* 0x2f000000821c7423 */ /* 0x000fe2000001006d */
[----:B0-----:R-:W-:Y:S01]  /*128c0*/  FMUL.FTZ R117, R112, R71 ;  /* 0x0000004770757220 */ /* 0x001fe20000410000 */
[----:B------:R-:W-:-:S03]  /*128d0*/  MOV R112, R88 ;  /* 0x0000005800707202 */ /* 0x000fc60000000f00 */
        /* <DEDUP_REMOVED lines=13> */
.L_x_28910:
        /* <DEDUP_REMOVED lines=13> */
.L_x_28912:
[----:B------:R-:W-:Y:S05]  /*12a80*/  BSYNC.RECONVERGENT B2 ;  /* 0x0000000000027941 */ /* 0x000fea0003800200 */
.L_x_28911:
        /* <DEDUP_REMOVED lines=58> */
[----:B------:R-:W-:Y:S01]  /*12e30*/  VIADD R76, R65, 0x96a522ad ;  /* 0x96a522ad414c7836 */ /* 0x000fe20000000000 */
[----:B------:R-:W-:-:S04]  /*12e40*/  MOV R110, R132 ;  /* 0x00000084006e7202 */ /* 0x000fc80000000f00 */
[----:B------:R-:W-:-:S07]  /*12e50*/  LOP3.LUT R76, R76, R130, R133, 0x96, !PT ;  /* 0x000000824c4c7212 */ /* 0x000fce00078e9685 */
.L_x_28909:
[----:B------:R-:W-:Y:S05]  /*12e60*/  BSYNC.RECONVERGENT B1 ;  /* 0x0000000000017941 */ /* 0x000fea0003800200 */
.L_x_28908:
        /* <DEDUP_REMOVED lines=22> */
.L_x_28915:
        /* <DEDUP_REMOVED lines=13> */
.L_x_28917:
[----:B------:R-:W-:Y:S05]  /*130a0*/  BSYNC.RECONVERGENT B2 ;  /* 0x0000000000027941 */ /* 0x000fea0003800200 */
.L_x_28916:
[----:B------:R-:W-:Y:S01]  /*130b0*/  IMAD.WIDE.U32 R136, R73, -0x326172a9, RZ ;  /* 0xcd9e8d5749887825 */ /* 0x000fe200078e00ff */
[----:B------:R-:W-:-:S03]  /*130c0*/  LOP3.LUT R75, R81, R131, R65, 0x96, !PT ;  /* 0x00000083514b7212 */ /* 0x000fc600078e9641 */
[----:B------:R-:W-:Y:S01]  /*130d0*/  HFMA2 R111, -RZ, RZ, 0, 0 ;  /* 0x00000000ff6f7431 */ /* 0x000fe200000001ff */
[----:B------:R-:W-:Y:S02]  /*130e0*/  MOV R112, R110 ;  /* 0x0000006e00707202 */ /* 0x000fe40000000f00 */
        /* <DEDUP_REMOVED lines=57> */
.L_x_28914:
[----:B------:R-:W-:Y:S05]  /*13480*/  BSYNC.RECONVERGENT B1 ;  /* 0x0000000000017941 */ /* 0x000fea0003800200 */
.L_x_28913:
        /* <DEDUP_REMOVED lines=22> */
.L_x_28920:
        /* <DEDUP_REMOVED lines=13> */
.L_x_28922:
[----:B------:R-:W-:Y:S05]  /*136c0*/  BSYNC.RECONVERGENT B2 ;  /* 0x0000000000027941 */ /* 0x000fea0003800200 */
.L_x_28921:
        /* <DEDUP_REMOVED lines=61> */
.L_x_28919:
[----:B------:R-:W-:Y:S05]  /*13aa0*/  BSYNC.RECONVERGENT B1 ;  /* 0x0000000000017941 */ /* 0x000fea0003800200 */
.L_x_28918:
        /* <DEDUP_REMOVED lines=10> */
.L_x_28902:
        /* <DEDUP_REMOVED lines=16> */
.L_x_28926:
        /* <DEDUP_REMOVED lines=13> */
.L_x_28928:
[----:B------:R-:W-:Y:S05]  /*13d20*/  BSYNC.RECONVERGENT B2 ;  /* 0x0000000000027941 */ /* 0x000fea0003800200 */
.L_x_28927:
        /* <DEDUP_REMOVED lines=61> */
.L_x_28925:
[----:B------:R-:W-:Y:S05]  /*14100*/  BSYNC.RECONVERGENT B1 ;  /* 0x0000000000017941 */ /* 0x000fea0003800200 */
.L_x_28924:
[----:B0---4-:R-:W0:Y:S01]  /*14110*/  LDC R71, c[0x0][0x408] ;  /* 0x00010200ff477b82 */ /* 0x011e220000000800 */
[----:B------:R-:W-:Y:S01]  /*14120*/  I2FP.F32.U32 R112, R109 ;  /* 0x0000006d00707245 */ /* 0x000fe20000201000 */
[----:B------:R-:W-:Y:S01]  /*14130*/  HFMA2 R109, -RZ, RZ, 0.1171875, 0 ;  /* 0x2f800000ff6d7431 */ /* 0x000fe200000001ff */
[----:B------:R-:W-:Y:S01]  /*14140*/  ISETP.NE.AND P3, PT, R111, 0x1, PT ;  /* 0x000000016f00780c */ /* 0x000fe20003f65270 */
[----:B-----5:R-:W-:Y:S01]  /*14150*/  FMUL.FTZ R130, R28, R68 ;  /* 0x000000441c827220 */ /* 0x020fe20000410000 */
[----:B------:R-:W-:Y:S01]  /*14160*/  HADD2.F32 R28, -RZ, R101.H0_H0 ;  /* 0x20000065ff1c7230 */ /* 0x000fe20000004100 */
[----:B------:R-:W-:Y:S01]  /*14170*/  BSSY.RECONVERGENT B1, `(.L_x_28929) ;  /* 0x000005e000017945 */ /* 0x000fe20003800200 */
[----:B------:R-:W-:Y:S01]  /*14180*/  IMAD.MOV.U32 R79, RZ, RZ, 0x2 ;  /* 0x00000002ff4f7424 */ /* 0x000fe200078e00ff */
        /* <DEDUP_REMOVED lines=17> */
.L_x_28931:
        /* <DEDUP_REMOVED lines=13> */
.L_x_28933:
[----:B------:R-:W-:Y:S05]  /*14370*/  BSYNC.RECONVERGENT B2 ;  /* 0x0000000000027941 */ /* 0x000fea0003800200 */
.L_x_28932:
        /* <DEDUP_REMOVED lines=61> */
.L_x_28930:
[----:B------:R-:W-:Y:S05]  /*14750*/  BSYNC.RECONVERGENT B1 ;  /* 0x0000000000017941 */ /* 0x000fea0003800200 */
.L_x_28929:
        /* <DEDUP_REMOVED lines=22> */
.L_x_28936:
        /* <DEDUP_REMOVED lines=13> */
.L_x_28938:
[----:B------:R-:W-:Y:S05]  /*14990*/  BSYNC.RECONVERGENT B2 ;  /* 0x0000000000027941 */ /* 0x000fea0003800200 */
.L_x_28937:
        /* <DEDUP_REMOVED lines=61> */
.L_x_28935:
[----:B------:R-:W-:Y:S05]  /*14d70*/  BSYNC.RECONVERGENT B1 ;  /* 0x0000000000017941 */ /* 0x000fea0003800200 */
.L_x_28934:
        /* <DEDUP_REMOVED lines=22> */
.L_x_28941:
        /* <DEDUP_REMOVED lines=13> */
.L_x_28943:
[----:B------:R-:W-:Y:S05]  /*14fb0*/  BSYNC.RECONVERGENT B2 ;  /* 0x0000000000027941 */ /* 0x000fea0003800200 */
.L_x_28942:
        /* <DEDUP_REMOVED lines=61> */
.L_x_28940:
[----:B------:R-:W-:Y:S05]  /*15390*/  BSYNC.RECONVERGENT B1 ;  /* 0x0000000000017941 */ /* 0x000fea0003800200 */
.L_x_28939:
        /* <DEDUP_REMOVED lines=9> */
.L_x_28923:
[----:B------:R-:W0:Y:S01]  /*15430*/  LDC.64 R132, c[0x0][0x3a8] ;  /* 0x0000ea00ff847b82 */ /* 0x000e220000000a00 */
[----:B------:R-:W-:Y:S02]  /*15440*/  SEL R109, RZ, 0x1000000, !P5 ;  /* 0x01000000ff6d7807 */ /* 0x000fe40006800000 */
[----:B------:R-:W-:Y:S02]  /*15450*/  SEL R112, RZ, 0x10000, !P4 ;  /* 0x00010000ff707807 */ /* 0x000fe40006000000 */
[----:B------:R-:W-:Y:S02]  /*15460*/  SEL R89, RZ, 0x100, !P3 ;  /* 0x00000100ff597807 */ /* 0x000fe40005800000 */
[----:B------:R-:W-:Y:S01]  /*15470*/  SEL R71, RZ, 0x1, !P2 ;  /* 0x00000001ff477807 */ /* 0x000fe20005000000 */
[----:B------:R-:W1:Y:S01]  /*15480*/  LDC.64 R130, c[0x0][0x3b0] ;  /* 0x0000ec00ff827b82 */ /* 0x000e620000000a00 */
[----:B------:R-:W-:Y:S01]  /*15490*/  IADD3 R112, PT, PT, R89, R109, R112 ;  /* 0x0000006d59707210 */ /* 0x000fe20007ffe070 */
[----:B------:R-:W-:-:S03]  /*154a0*/  IMAD.MOV.U32 R89, RZ, RZ, R110 ;  /* 0x000000ffff597224 */ /* 0x000fc600078e006e */
[----:B------:R-:W-:Y:S01]  /*154b0*/  IADD3 R71, PT, PT, R112, R71, RZ ;  /* 0x0000004770477210 */ /* 0x000fe20007ffe0ff */
[----:B0-----:R-:W-:-:S05]  /*154c0*/  IMAD.WIDE.U32 R132, R69, 0x10, R132 ;  /* 0x0000001045847825 */ /* 0x001fca00078e0084 */
[----:B------:R0:W-:Y:S01]  /*154d0*/  STG.E.128 desc[UR6][R132.64], R28 ;  /* 0x0000001c84007986 */ /* 0x0001e2000c101d06 */
[C---:B-1----:R-:W-:Y:S01]  /*154e0*/  IMAD.WIDE.U32 R130, R69.reuse, 0x4, R130 ;  /* 0x0000000445827825 */ /* 0x042fe200078e0082 */
[----:B------:R-:W-:-:S04]  /*154f0*/  IADD3 R69, PT, PT, R69, 0x80, RZ ;  /* 0x0000008045457810 */ /* 0x000fc80007ffe0ff */
[----:B------:R0:W-:Y:S03]  /*15500*/  STG.E desc[UR6][R130.64], R71 ;  /* 0x0000004782007986 */ /* 0x0001e6000c101906 */
.L_x_28901:
[----:B------:R-:W-:Y:S05]  /*15510*/  BSYNC.RECONVERGENT B0 ;  /* 0x0000000000007941 */ /* 0x000fea0003800200 */
.L_x_28900:
        /* <DEDUP_REMOVED lines=29> */
.L_x_28949:
        /* <DEDUP_REMOVED lines=8> */
[----:B0---4-:R-:W-:Y:S02]  /*15770*/  @!P2 VIADD R71, R81, 0x1 ;  /* 0x000000015147a836 */ /* 0x011fe40000000000 */
[----:B------:R-:W-:Y:S01]  /*15780*/  @!P2 IMAD.MOV.U32 R67, RZ, RZ, RZ ;  /* 0x000000ffff43a224 */ /* 0x000fe200078e00ff */
[----:B------:R-:W-:-:S13]  /*15790*/  ISETP.NE.AND P3, PT, R73, RZ, !P2 ;  /* 0x000000ff4900720c */ /* 0x000fda0005765270 */
[----:B------:R-:W-:-:S04]  /*157a0*/  @P3 IADD3 R71, PT, PT, R81, RZ, RZ ;  /* 0x000000ff51473210 */ /* 0x000fc80007ffe0ff */
[----:B------:R-:W-:-:S07]  /*157b0*/  @!P2 MOV R81, R71 ;  /* 0x000000470051a202 */ /* 0x000fce0000000f00 */
.L_x_28951:
[----:B------:R-:W-:Y:S05]  /*157c0*/  BSYNC.RECONVERGENT B2 ;  /* 0x0000000000027941 */ /* 0x000fea0003800200 */
.L_x_28950:
[----:B------:R-:W-:Y:S01]  /*157d0*/  IMAD.WIDE.U32 R134, R73, -0x326172a9, RZ ;  /* 0xcd9e8d5749867825 */ /* 0x000fe200078e00ff */
[----:B------:R-:W-:-:S03]  /*157e0*/  LOP3.LUT R75, R81, R111, R65, 0x96, !PT ;  /* 0x0000006f514b7212 */ /* 0x000fc600078e9641 */
[----:B------:R-:W-:Y:S01]  /*157f0*/  HFMA2 R112, -RZ, RZ, 0, 0 ;  /* 0x00000000ff707431 */ /* 0x000fe200000001ff */
[----:B------:R-:W-:Y:S02]  /*15800*/  IADD3 R76, PT, PT, R65, -0x695add53, RZ ;  /* 0x96a522ad414c7810 */ /* 0x000fe40007ffe0ff */
[----:B0---4-:R-:W-:Y:S01]  /*15810*/  LOP3.LUT R71, R67, R135, R64, 0x96, !PT ;  /* 0x0000008743477212 */ /* 0x011fe200078e9640 */
        /* <DEDUP_REMOVED lines=48> */
[----:B------:R-:W-:-:S03]  /*15b20*/  LOP3.LUT R71, R71, R130, R135, 0x96, !PT ;  /* 0x0000008247477212 */ /* 0x000fc600078e9687 */
[----:B------:R-:W-:-:S04]  /*15b30*/  IMAD.WIDE.U32 R132, R75, -0x326172a9, RZ ;  /* 0xcd9e8d574b847825 */ /* 0x000fc800078e00ff */
[----:B------:R-:W-:-:S04]  /*15b40*/  IMAD.WIDE.U32 R130, R71, -0x2daee0ad, RZ ;  /* 0xd2511f5347827825 */ /* 0x000fc800078e00ff */
[----:B------:R-:W-:Y:S01]  /*15b50*/  VIADD R75, R64, 0x8ff34781 ;  /* 0x8ff34781404b7836 */ /* 0x000fe20000000000 */
[----:B------:R-:W-:Y:S01]  /*15b60*/  LOP3.LUT R76, R76, R110, R131, 0x96, !PT ;  /* 0x0000006e4c4c7212 */ /* 0x000fe200078e9683 */
[----:B------:R-:W-:Y:S01]  /*15b70*/  IMAD.MOV.U32 R88, RZ, RZ, R132 ;  /* 0x000000ffff587224 */ /* 0x000fe200078e0084 */
[----:B------:R-:W-:Y:S02]  /*15b80*/  MOV R110, R130 ;  /* 0x00000082006e7202 */ /* 0x000fe40000000f00 */
[----:B------:R-:W-:-:S07]  /*15b90*/  LOP3.LUT R75, R75, R134, R133, 0x96, !PT ;  /* 0x000000864b4b7212 */ /* 0x000fce00078e9685 */
.L_x_28948:
[----:B------:R-:W-:Y:S05]  /*15ba0*/  BSYNC.RECONVERGENT B1 ;  /* 0x0000000000017941 */ /* 0x000fea0003800200 */
.L_x_28947:
[----:B0---4-:R-:W0:Y:S01]  /*15bb0*/  LDC R71, c[0x0][0x408] ;  /* 0x00010200ff477b82 */ /* 0x011e220000000800 */
        /* <DEDUP_REMOVED lines=24> */
.L_x_28954:
        /* <DEDUP_REMOVED lines=13> */
.L_x_28956:
[----:B------:R-:W-:Y:S05]  /*15e10*/  BSYNC.RECONVERGENT B2 ;  /* 0x0000000000027941 */ /* 0x000fea0003800200 */
.L_x_28955:
        /* <DEDUP_REMOVED lines=61> */
.L_x_28953:
[----:B------:R-:W-:Y:S05]  /*161f0*/  BSYNC.RECONVERGENT B1 ;  /* 0x0000000000017941 */ /* 0x000fea0003800200 */
.L_x_28952:
        /* <DEDUP_REMOVED lines=22> */
.L_x_28959:
        /* <DEDUP_REMOVED lines=13> */
.L_x_28961:
[----:B------:R-:W-:Y:S05]  /*16430*/  BSYNC.RECONVERGENT B2 ;  /* 0x0000000000027941 */ /* 0x000fea0003800200 */
.L_x_28960:
        /* <DEDUP_REMOVED lines=61> */
.L_x_28958:
[----:B------:R-:W-:Y:S05]  /*16810*/  BSYNC.RECONVERGENT B1 ;  /* 0x0000000000017941 */ /* 0x000fea0003800200 */
.L_x_28957:
        /* <DEDUP_REMOVED lines=22> */
.L_x_28964:
        /* <DEDUP_REMOVED lines=13> */
.L_x_28966:
[----:B------:R-:W-:Y:S05]  /*16a50*/  BSYNC.RECONVERGENT B2 ;  /* 0x0000000000027941 */ /* 0x000fea0003800200 */
.L_x_28965:
        /* <DEDUP_REMOVED lines=61> */
.L_x_28963:
[----:B------:R-:W-:Y:S05]  /*16e30*/  BSYNC.RECONVERGENT B1 ;  /* 0x0000000000017941 */ /* 0x000fea0003800200 */
.L_x_28962:
        /* <DEDUP_REMOVED lines=10> */
.L_x_28946:
        /* <DEDUP_REMOVED lines=16> */
.L_x_28970:
        /* <DEDUP_REMOVED lines=13> */
.L_x_28972:
[----:B------:R-:W-:Y:S05]  /*170b0*/  BSYNC.RECONVERGENT B2 ;  /* 0x0000000000027941 */ /* 0x000fea0003800200 */
.L_x_28971:
        /* <DEDUP_REMOVED lines=61> */
.L_x_28969:
[----:B------:R-:W-:Y:S05]  /*17490*/  BSYNC.RECONVERGENT B1 ;  /* 0x0000000000017941 */ /* 0x000fea0003800200 */
.L_x_28968:
[----:B0---4-:R-:W0:Y:S01]  /*174a0*/  LDC R71, c[0x0][0x408] ;  /* 0x00010200ff477b82 */ /* 0x011e220000000800 */
[----:B------:R-:W-:Y:S01]  /*174b0*/  I2FP.F32.U32 R130, R111 ;  /* 0x0000006f00827245 */ /* 0x000fe20000201000 */
[----:B------:R-:W-:Y:S01]  /*174c0*/  IMAD.MOV.U32 R111, RZ, RZ, 0x2f800000 ;  /* 0x2f800000ff6f7424 */ /* 0x000fe200078e00ff */
[----:B------:R-:W-:Y:S01]  /*174d0*/  ISETP.NE.AND P3, PT, R112, 0x1, PT ;  /* 0x000000017000780c */ /* 0x000fe20003f65270 */
[----:B-----5:R-:W-:Y:S01]  /*174e0*/  FMUL.FTZ R132, R32, R68 ;  /* 0x0000004420847220 */ /* 0x020fe20000410000 */
        /* <DEDUP_REMOVED lines=20> */
.L_x_28975:
        /* <DEDUP_REMOVED lines=13> */
.L_x_28977:
[----:B------:R-:W-:Y:S05]  /*17700*/  BSYNC.RECONVERGENT B2 ;  /* 0x0000000000027941 */ /* 0x000fea0003800200 */
.L_x_28976:
        /* <DEDUP_REMOVED lines=61> */
.L_x_28974:
[----:B------:R-:W-:Y:S05]  /*17ae0*/  BSYNC.RECONVERGENT B1 ;  /* 0x0000000000017941 */ /* 0x000fea0003800200 */
.L_x_28973:
        /* <DEDUP_REMOVED lines=22> */
.L_x_28980:
        /* <DEDUP_REMOVED lines=13> */
.L_x_28982:
[----:B------:R-:W-:Y:S05]  /*17d20*/  BSYNC.RECONVERGENT B2 ;  /* 0x0000000000027941 */ /* 0x000fea0003800200 */
.L_x_28981:
        /* <DEDUP_REMOVED lines=61> */
.L_x_28979:
[----:B------:R-:W-:Y:S05]  /*18100*/  BSYNC.RECONVERGENT B1 ;  /* 0x0000000000017941 */ /* 0x000fea0003800200 */
.L_x_28978:
        /* <DEDUP_REMOVED lines=22> */
.L_x_28985:
        /* <DEDUP_REMOVED lines=13> */
.L_x_28987:
[----:B------:R-:W-:Y:S05]  /*18340*/  BSYNC.RECONVERGENT B2 ;  /* 0x0000000000027941 */ /* 0x000fea0003800200 */
.L_x_28986:
        /* <DEDUP_REMOVED lines=61> */
.L_x_28984:
[----:B------:R-:W-:Y:S05]  /*18720*/  BSYNC.RECONVERGENT B1 ;  /* 0x0000000000017941 */ /* 0x000fea0003800200 */
.L_x_28983:
        /* <DEDUP_REMOVED lines=9> */
.L_x_28967:
[----:B------:R-:W0:Y:S01]  /*187c0*/  LDC.64 R132, c[0x0][0x3a8] ;  /* 0x0000ea00ff847b82 */ /* 0x000e220000000a00 */
[----:B------:R-:W-:Y:S02]  /*187d0*/  SEL R111, RZ, 0x1000000, !P5 ;  /* 0x01000000ff6f7807 */ /* 0x000fe40006800000 */
[----:B------:R-:W-:Y:S02]  /*187e0*/  SEL R112, RZ, 0x10000, !P4 ;  /* 0x00010000ff707807 */ /* 0x000fe40006000000 */
[----:B------:R-:W-:Y:S02]  /*187f0*/  SEL R89, RZ, 0x100, !P3 ;  /* 0x00000100ff597807 */ /* 0x000fe40005800000 */
[----:B------:R-:W-:Y:S01]  /*18800*/  SEL R71, RZ, 0x1, !P2 ;  /* 0x00000001ff477807 */ /* 0x000fe20005000000 */
[----:B------:R-:W1:Y:S01]  /*18810*/  LDC.64 R130, c[0x0][0x3b0] ;  /* 0x0000ec00ff827b82 */ /* 0x000e620000000a00 */
[----:B------:R-:W-:Y:S02]  /*18820*/  IADD3 R112, PT, PT, R89, R111, R112 ;  /* 0x0000006f59707210 */ /* 0x000fe40007ffe070 */
[----:B------:R-:W-:-:S03]  /*18830*/  MOV R89, R110 ;  /* 0x0000006e00597202 */ /* 0x000fc60000000f00 */
[----:B------:R-:W-:Y:S02]  /*18840*/  IMAD.IADD R71, R112, 0x1, R71 ;  /* 0x0000000170477824 */ /* 0x000fe400078e0247 */
[----:B0-----:R-:W-:-:S05]  /*18850*/  IMAD.WIDE.U32 R132, R69, 0x10, R132 ;  /* 0x0000001045847825 */ /* 0x001fca00078e0084 */
[----:B------:R0:W-:Y:S01]  /*18860*/  STG.E.128 desc[UR6][R132.64], R32 ;  /* 0x0000002084007986 */ /* 0x0001e2000c101d06 */
[----:B-1----:R-:W-:-:S04]  /*18870*/  IMAD.WIDE.U32 R130, R69, 0x4, R130 ;  /* 0x0000000445827825 */ /* 0x002fc800078e0082 */
[----:B------:R-:W-:Y:S01]  /*18880*/  VIADD R69, R69, 0x80 ;  /* 0x0000008045457836 */ /* 0x000fe20000000000 */
[----:B------:R0:W-:Y:S06]  /*18890*/  STG.E desc[UR6][R130.64], R71 ;  /* 0x0000004782007986 */ /* 0x0001ec000c101906 */
.L_x_28945:
[----:B------:R-:W-:Y:S05]  /*188a0*/  BSYNC.RECONVERGENT B0 ;  /* 0x0000000000007941 */ /* 0x000fea0003800200 */
.L_x_28944:
[----:B------:R-:W-:Y:S01]  /*188b0*/  ISETP.GE.U32.AND P2, PT, R66, 0x400, PT ;  /* 0x000004004200780c */ /* 0x000fe20003f46070 */
[----:B------:R-:W-:Y:S03]  /*188c0*/  BSSY.RECONVERGENT B0, `(.L_x_28988) ;  /* 0x0000337000007945 */ /* 0x000fe60003800200 */
[----:B--23--:R-:W-:-:S09]  /*188d0*/  P2R R110, PR, RZ, 0x4 ;  /* 0x00000004ff6e7803 */ /* 0x00cfd20000000000 */
[----:B------:R-:W-:Y:S05]  /*188e0*/  @!P2 BRA `(.L_x_28989) ;  /* 0x0000003000d0a947 */ /* 0x000fea0003800000 */
[----:B------:R-:W-:Y:S01]  /*188f0*/  ISETP.NE.U32.AND P2, PT, RZ, UR8, PT ;  /* 0x00000008ff007c0c */ /* 0x000fe2000bf45070 */
[----:B------:R-:W1:Y:S03]  /*18900*/  LDC.64 R36, c[0x0][0x390] ;  /* 0x0000e400ff247b82 */ /* 0x000e660000000a00 */
[----:B------:R-:W-:-:S13]  /*18910*/  ISETP.NE.AND.EX P2, PT, RZ, UR9, PT, P2 ;  /* 0x00000009ff007c0c */ /* 0x000fda000bf45320 */
[----:B0---4-:R-:W0:Y:S01]  /*18920*/  @P2 LDC.64 R130, c[0x0][0x3a0] ;  /* 0x0000e800ff822b82 */ /* 0x011e220000000a00 */
[----:B-1----:R-:W-:-:S06]  /*18930*/  IMAD.WIDE.U32 R36, R69, 0x10, R36 ;  /* 0x0000001045247825 */ /* 0x002fcc00078e0024 */
[----:B------:R-:W5:Y:S01]  /*18940*/  LDG.E.128 R36, desc[UR6][R36.64] ;  /* 0x0000000624247981 */ /* 0x000f62000c1e1d00 */
[----:B0-----:R-:W-:-:S05]  /*18950*/  @P2 IMAD.WIDE.U32 R130, R69, 0x10, R130 ;  /* 0x0000001045822825 */ /* 0x001fca00078e0082 */
        /* <DEDUP_REMOVED lines=18> */
.L_x_28993:
        /* <DEDUP_REMOVED lines=13> */
.L_x_28995:
[----:B------:R-:W-:Y:S05]  /*18b50*/  BSYNC.RECONVERGENT B2 ;  /* 0x0000000000027941 */ /* 0x000fea0003800200 */
.L_x_28994:
        /* <DEDUP_REMOVED lines=59> */
[----:B------:R-:W-:Y:S01]  /*18f10*/  IMAD.MOV.U32 R112, RZ, RZ, R132 ;  /* 0x000000ffff707224 */ /* 0x000fe200078e0084 */
[----:B------:R-:W-:-:S07]  /*18f20*/  LOP3.LUT R76, R76, R130, R133, 0x96, !PT ;  /* 0x000000824c4c7212 */ /* 0x000fce00078e9685 */
.L_x_28992:
[----:B------:R-:W-:Y:S05]  /*18f30*/  BSYNC.RECONVERGENT B1 ;  /* 0x0000000000017941 */ /* 0x000fea0003800200 */
.L_x_28991:
[----:B------:R-:W1:Y:S01]  /*18f40*/  LDC R71, c[0x0][0x408] ;  /* 0x00010200ff477b82 */ /* 0x000e620000000800 */
[----:B------:R-:W-:Y:S01]  /*18f50*/  I2FP.F32.U32 R132, R111 ;  /* 0x0000006f00847245 */ /* 0x000fe20000201000 */
[----:B------:R-:W-:Y:S02]  /*18f60*/  HFMA2 R111, -RZ, RZ, 0.1171875, 0 ;  /* 0x2f800000ff6f7431 */ /* 0x000fe400000001ff */
[----:B0----5:R-:W-:Y:S01]  /*18f70*/  FMUL.FTZ R130, R36, R68 ;  /* 0x0000004424827220 */ /* 0x021fe20000410000 */
[----:B------:R-:W-:Y:S01]  /*18f80*/  ISETP.NE.AND P3, PT, R115, 0x1, PT ;  /* 0x000000017300780c */ /* 0x000fe20003f65270 */
[----:B------:R-:W-:Y:S01]  /*18f90*/  HADD2.F32 R129, -RZ, R114.H0_H0 ;  /* 0x20000072ff817230 */ /* 0x000fe20000004100 */
[----:B------:R-:W-:Y:S01]  /*18fa0*/  BSSY.RECONVERGENT B1, `(.L_x_28996) ;  /* 0x000005e000017945 */ /* 0x000fe20003800200 */
[----:B------:R-:W-:Y:S01]  /*18fb0*/  IMAD.MOV.U32 R79, RZ, RZ, 0x2 ;  /* 0x00000002ff4f7424 */ /* 0x000fe200078e00ff */
[----:B------:R-:W0:Y:S01]  /*18fc0*/  LDC R89, c[0x0][0x404] ;  /* 0x00010100ff597b82 */ /* 0x000e220000000800 */
[----:B------:R-:W-:Y:S01]  /*18fd0*/  MOV R117, R88 ;  /* 0x0000005800757202 */ /* 0x000fe20000000f00 */
[----:B------:R-:W-:Y:S01]  /*18fe0*/  FFMA.FTZ R36, R132, R111, 1.1641532182693481445e-10 ;  /* 0x2f00000084247423 */ /* 0x000fe2000001006f */
[----:B-1----:R-:W-:-:S04]  /*18ff0*/  FMUL.FTZ R131, R130, R71 ;  /* 0x0000004782837220 */ /* 0x002fc80000410000 */
[----:B0-----:R-:W-:-:S04]  /*19000*/  FSETP.GTU.FTZ.AND P2, PT, R36, R89, PT ;  /* 0x000000592400720b */ /* 0x001fc80003f5c000 */
        /* <DEDUP_REMOVED lines=12> */
.L_x_28998:
        /* <DEDUP_REMOVED lines=13> */
.L_x_29000:
[----:B------:R-:W-:Y:S05]  /*191a0*/  BSYNC.RECONVERGENT B2 ;  /* 0x0000000000027941 */ /* 0x000fea0003800200 */
.L_x_28999:
        /* <DEDUP_REMOVED lines=61> */
.L_x_28997:
[----:B------:R-:W-:Y:S05]  /*19580*/  BSYNC.RECONVERGENT B1 ;  /* 0x0000000000017941 */ /* 0x000fea0003800200 */
.L_x_28996:
[----:B------:R-:W-:Y:S01]  /*19590*/  I2FP.F32.U32 R134, R117 ;  /* 0x0000007500867245 */ /* 0x000fe20000201000 */
[----:B------:R-:W-:Y:S01]  /*195a0*/  FMUL.FTZ R132, R37, R68 ;  /* 0x0000004425847220 */ /* 0x000fe20000410000 */
[----:B------:R-:W-:Y:S01]  /*195b0*/  ISETP.NE.AND P4, PT, R79, 0x1, PT ;  /* 0x000000014f00780c */ /* 0x000fe20003f85270 */
[----:B------:R-:W-:Y:S01]  /*195c0*/  HADD2.F32 R130, -RZ, R116.H0_H0 ;  /* 0x20000074ff827230 */ /* 0x000fe20000004100 */
        /* <DEDUP_REMOVED lines=18> */
.L_x_29003:
        /* <DEDUP_REMOVED lines=13> */
.L_x_29005:
[----:B------:R-:W-:Y:S05]  /*197c0*/  BSYNC.RECONVERGENT B2 ;  /* 0x0000000000027941 */ /* 0x000fea0003800200 */
.L_x_29004:
        /* <DEDUP_REMOVED lines=61> */
.L_x_29002:
[----:B------:R-:W-:Y:S05]  /*19ba0*/  BSYNC.RECONVERGENT B1 ;  /* 0x0000000000017941 */ /* 0x000fea0003800200 */
.L_x_29001:
        /* <DEDUP_REMOVED lines=22> */
.L_x_29008:
        /* <DEDUP_REMOVED lines=13> */
.L_x_29010:
[----:B------:R-:W-:Y:S05]  /*19de0*/  BSYNC.RECONVERGENT B2 ;  /* 0x0000000000027941 */ /* 0x000fea0003800200 */
.L_x_29009:
        /* <DEDUP_REMOVED lines=61> */
.L_x_29007:
[----:B------:R-:W-:Y:S05]  /*1a1c0*/  BSYNC.RECONVERGENT B1 ;  /* 0x0000000000017941 */ /* 0x000fea0003800200 */
.L_x_29006:
        /* <DEDUP_REMOVED lines=10> */
.L_x_28990:
        /* <DEDUP_REMOVED lines=16> */
.L_x_29014:
        /* <DEDUP_REMOVED lines=13> */
.L_x_29016:
[----:B------:R-:W-:Y:S05]  /*1a440*/  BSYNC.RECONVERGENT B2 ;  /* 0x0000000000027941 */ /* 0x000fea0003800200 */
.L_x_29015:
        /* <DEDUP_REMOVED lines=61> */
.L_x_29013:
[----:B------:R-:W-:Y:S05]  /*1a820*/  BSYNC.RECONVERGENT B1 ;  /* 0x0000000000017941 */ /* 0x000fea0003800200 */
.L_x_29012:
[----:B------:R-:W1:Y:S01]  /*1a830*/  LDC R71, c[0x0][0x408] ;  /* 0x00010200ff477b82 */ /* 0x000e620000000800 */
[----:B0-----:R-:W-:Y:S01]  /*1a840*/  I2FP.F32.U32 R130, R111 ;  /* 0x0000006f00827245 */ /* 0x001fe20000201000 */
[----:B------:R-:W-:Y:S01]  /*1a850*/  HFMA2 R111, -RZ, RZ, 0.1171875, 0 ;  /* 0x2f800000ff6f7431 */ /* 0x000fe200000001ff */
[----:B------:R-:W-:Y:S01]  /*1a860*/  ISETP.NE.AND P3, PT, R115, 0x1, PT ;  /* 0x000000017300780c */ /* 0x000fe20003f65270 */
[----:B-----5:R-:W-:Y:S01]  /*1a870*/  FMUL.FTZ R132, R36, R68 ;  /* 0x0000004424847220 */ /* 0x020fe20000410000 */
        /* <DEDUP_REMOVED lines=20> */
.L_x_29019:
        /* <DEDUP_REMOVED lines=13> */
.L_x_29021:
[----:B------:R-:W-:Y:S05]  /*1aa90*/  BSYNC.RECONVERGENT B2 ;  /* 0x0000000000027941 */ /* 0x000fea0003800200 */
.L_x_29020:
        /* <DEDUP_REMOVED lines=61> */
.L_x_29018:
[----:B------:R-:W-:Y:S05]  /*1ae70*/  BSYNC.RECONVERGENT B1 ;  /* 0x0000000000017941 */ /* 0x000fea0003800200 */
.L_x_29017:
        /* <DEDUP_REMOVED lines=22> */
.L_x_29024:
        /* <DEDUP_REMOVED lines=13> */
.L_x_29026:
[----:B------:R-:W-:Y:S05]  /*1b0b0*/  BSYNC.RECONVERGENT B2 ;  /* 0x0000000000027941 */ /* 0x000fea0003800200 */
.L_x_29025:
        /* <DEDUP_REMOVED lines=61> */
.L_x_29023:
[----:B------:R-:W-:Y:S05]  /*1b490*/  BSYNC.RECONVERGENT B1 ;  /* 0x0000000000017941 */ /* 0x000fea0003800200 */
.L_x_29022:
        /* <DEDUP_REMOVED lines=22> */
.L_x_29029:
        /* <DEDUP_REMOVED lines=13> */
.L_x_29031:
[----:B------:R-:W-:Y:S05]  /*1b6d0*/  BSYNC.RECONVERGENT B2 ;  /* 0x0000000000027941 */ /* 0x000fea0003800200 */
.L_x_29030:
        /* <DEDUP_REMOVED lines=61> */
.L_x_29028:
[----:B------:R-:W-:Y:S05]  /*1bab0*/  BSYNC.RECONVERGENT B1 ;  /* 0x0000000000017941 */ /* 0x000fea0003800200 */
.L_x_29027:
        /* <DEDUP_REMOVED lines=9> */
.L_x_29011:
        /* <DEDUP_REMOVED lines=14> */
.L_x_28989:
[----:B------:R-:W-:Y:S05]  /*1bc30*/  BSYNC.RECONVERGENT B0 ;  /* 0x0000000000007941 */ /* 0x000fea0003800200 */
.L_x_28988:
[----:B------:R-:W-:Y:S01]  /*1bc40*/  ISETP.GE.U32.AND P2, PT, R66, 0x480, PT ;  /* 0x000004804200780c */ /* 0x000fe20003f46070 */
[----:B------:R-:W-:Y:S03]  /*1bc50*/  BSSY.RECONVERGENT B0, `(.L_x_29032) ;  /* 0x0000337000007945 */ /* 0x000fe60003800200 */
[----:B------:R-:W-:-:S09]  /*1bc60*/  P2R R111, PR, RZ, 0x4 ;  /* 0x00000004ff6f7803 */ /* 0x000fd20000000000 */
        /* <DEDUP_REMOVED lines=26> */
.L_x_29037:
        /* <DEDUP_REMOVED lines=13> */
.L_x_29039:
[----:B------:R-:W-:Y:S05]  /*1bee0*/  BSYNC.RECONVERGENT B2 ;  /* 0x0000000000027941 */ /* 0x000fea0003800200 */
.L_x_29038:
[----:B------:R-:W-:Y:S01]  /*1bef0*/  IMAD.WIDE.U32 R136, R73, -0x326172a9, RZ ;  /* 0xcd9e8d5749887825 */ /* 0x000fe200078e00ff */
[----:B------:R-:W-:-:S03]  /*1bf00*/  LOP3.LUT R75, R81, R131, R65, 0x96, !PT ;  /* 0x00000083514b7212 */ /* 0x000fc600078e9641 */
[----:B------:R-:W-:Y:S01]  /*1bf10*/  HFMA2 R117, -RZ, RZ, 0, 0 ;  /* 0x00000000ff757431 */ /* 0x000fe200000001ff */
[----:B------:R-:W-:Y:S01]  /*1bf20*/  IADD3 R76, PT, PT, R65, -0x695add53, RZ ;  /* 0x96a522ad414c7810 */ /* 0x000fe20007ffe0ff */
[----:B------:R-:W-:Y:S01]  /*1bf30*/  IMAD.MOV.U32 R115, RZ, RZ, R89 ;  /* 0x000000ffff737224 */ /* 0x000fe200078e0059 */
[----:B--2---:R-:W-:Y:S01]  /*1bf40*/  LOP3.LUT R71, R67, R137, R64, 0x96, !PT ;  /* 0x0000008943477212 */ /* 0x004fe200078e9640 */
        /* <DEDUP_REMOVED lines=55> */
.L_x_29036:
[----:B------:R-:W-:Y:S05]  /*1c2c0*/  BSYNC.RECONVERGENT B1 ;  /* 0x0000000000017941 */ /* 0x000fea0003800200 */
.L_x_29035:
[----:B--2---:R-:W1:Y:S01]  /*1c2d0*/  LDC R71, c[0x0][0x408] ;  /* 0x00010200ff477b82 */ /* 0x004e620000000800 */
[----:B------:R-:W-:Y:S01]  /*1c2e0*/  I2FP.F32.U32 R132, R115 ;  /* 0x0000007300847245 */ /* 0x000fe20000201000 */
[----:B------:R-:W-:Y:S02]  /*1c2f0*/  IMAD.MOV.U32 R115, RZ, RZ, 0x2f800000 ;  /* 0x2f800000ff737424 */ /* 0x000fe400078e00ff */
[----:B0----5:R-:W-:Y:S01]  /*1c300*/  FMUL.FTZ R130, R40, R68 ;  /* 0x0000004428827220 */ /* 0x021fe20000410000 */
[----:B------:R-:W-:Y:S01]  /*1c310*/  ISETP.NE.AND P3, PT, R117, 0x1, PT ;  /* 0x000000017500780c */ /* 0x000fe20003f65270 */
[----:B------:R-:W-:Y:S02]  /*1c320*/  HADD2.F32 R131, -RZ, R118.H0_H0 ;  /* 0x20000076ff837230 */ /* 0x000fe40000004100 */
[----:B------:R-:W-:Y:S01]  /*1c330*/  FFMA.FTZ R40, R132, R115, 1.1641532182693481445e-10 ;  /* 0x2f00000084287423 */ /* 0x000fe20000010073 */
[----:B------:R-:W-:Y:S01]  /*1c340*/  BSSY.RECONVERGENT B1, `(.L_x_29040) ;  /* 0x000005d000017945 */ /* 0x000fe20003800200 */
[----:B------:R-:W0:Y:S01]  /*1c350*/  LDC R89, c[0x0][0x404] ;  /* 0x00010100ff597b82 */ /* 0x000e220000000800 */
[----:B------:R-:W-:Y:S01]  /*1c360*/  MOV R79, 0x2 ;  /* 0x00000002004f7802 */ /* 0x000fe20000000f00 */
[----:B------:R-:W-:-:S02]  /*1c370*/  IMAD.MOV.U32 R129, RZ, RZ, R88 ;  /* 0x000000ffff817224 */ /* 0x000fc400078e0058 */
[----:B-1----:R-:W-:Y:S01]  /*1c380*/  FMUL.FTZ R133, R130, R71 ;  /* 0x0000004782857220 */ /* 0x002fe20000410000 */
        /* <DEDUP_REMOVED lines=13> */
.L_x_29042:
        /* <DEDUP_REMOVED lines=13> */
.L_x_29044:
[----:B------:R-:W-:Y:S05]  /*1c530*/  BSYNC.RECONVERGENT B2 ;  /* 0x0000000000027941 */ /* 0x000fea0003800200 */
.L_x_29043:
        /* <DEDUP_REMOVED lines=61> */
.L_x_29041:
[----:B------:R-:W-:Y:S05]  /*1c910*/  BSYNC.RECONVERGENT B1 ;  /* 0x0000000000017941 */ /* 0x000fea0003800200 */
.L_x_29040:
[----:B------:R-:W-:Y:S01]  /*1c920*/  I2FP.F32.U32 R134, R129 ;  /* 0x0000008100867245 */ /* 0x000fe20000201000 */
[----:B------:R-:W-:Y:S01]  /*1c930*/  FMUL.FTZ R132, R41, R68 ;  /* 0x0000004429847220 */ /* 0x000fe20000410000 */
[----:B------:R-:W-:Y:S01]  /*1c940*/  ISETP.NE.AND P4, PT, R79, 0x1, PT ;  /* 0x000000014f00780c */ /* 0x000fe20003f85270 */
[----:B------:R-:W-:Y:S01]  /*1c950*/  HADD2.F32 R130, -RZ, R119.H0_H0 ;  /* 0x20000077ff827230 */ /* 0x000fe20000004100 */
        /* <DEDUP_REMOVED lines=18> */
.L_x_29047:
        /* <DEDUP_REMOVED lines=13> */
.L_x_29049:
[----:B------:R-:W-:Y:S05]  /*1cb50*/  BSYNC.RECONVERGENT B2 ;  /* 0x0000000000027941 */ /* 0x000fea0003800200 */
.L_x_29048:
        /* <DEDUP_REMOVED lines=61> */
.L_x_29046:
[----:B------:R-:W-:Y:S05]  /*1cf30*/  BSYNC.RECONVERGENT B1 ;  /* 0x0000000000017941 */ /* 0x000fea0003800200 */
.L_x_29045:
        /* <DEDUP_REMOVED lines=22> */
.L_x_29052:
        /* <DEDUP_REMOVED lines=13> */
.L_x_29054:
[----:B------:R-:W-:Y:S05]  /*1d170*/  BSYNC.RECONVERGENT B2 ;  /* 0x0000000000027941 */ /* 0x000fea0003800200 */
.L_x_29053:
        /* <DEDUP_REMOVED lines=61> */
.L_x_29051:
[----:B------:R-:W-:Y:S05]  /*1d550*/  BSYNC.RECONVERGENT B1 ;  /* 0x0000000000017941 */ /* 0x000fea0003800200 */
.L_x_29050:
        /* <DEDUP_REMOVED lines=10> */
.L_x_29034:
        /* <DEDUP_REMOVED lines=16> */
.L_x_29058:
        /* <DEDUP_REMOVED lines=13> */
.L_x_29060:
[----:B------:R-:W-:Y:S05]  /*1d7d0*/  BSYNC.RECONVERGENT B2 ;  /* 0x0000000000027941 */ /* 0x000fea0003800200 */
.L_x_29059:
        /* <DEDUP_REMOVED lines=61> */
.L_x_29057:
[----:B------:R-:W-:Y:S05]  /*1dbb0*/  BSYNC.RECONVERGENT B1 ;  /* 0x0000000000017941 */ /* 0x000fea0003800200 */
.L_x_29056:
[----:B--2---:R-:W1:Y:S01]  /*1dbc0*/  LDC R71, c[0x0][0x408] ;  /* 0x00010200ff477b82 */ /* 0x004e620000000800 */
[----:B0-----:R-:W-:Y:S01]  /*1dbd0*/  I2FP.F32.U32 R130, R115 ;  /* 0x0000007300827245 */ /* 0x001fe20000201000 */
[----:B------:R-:W-:Y:S01]  /*1dbe0*/  IMAD.MOV.U32 R115, RZ, RZ, 0x2f800000 ;  /* 0x2f800000ff737424 */ /* 0x000fe200078e00ff */
[----:B------:R-:W-:Y:S01]  /*1dbf0*/  ISETP.NE.AND P3, PT, R117, 0x1, PT ;  /* 0x000000017500780c */ /* 0x000fe20003f65270 */
[----:B-----5:R-:W-:Y:S01]  /*1dc00*/  FMUL.FTZ R132, R40, R68 ;  /* 0x0000004428847220 */ /* 0x020fe20000410000 */
        /* <DEDUP_REMOVED lines=20> */
.L_x_29063:
        /* <DEDUP_REMOVED lines=13> */
.L_x_29065:
[----:B------:R-:W-:Y:S05]  /*1de20*/  BSYNC.RECONVERGENT B2 ;  /* 0x0000000000027941 */ /* 0x000fea0003800200 */
.L_x_29064:
        /* <DEDUP_REMOVED lines=61> */
.L_x_29062:
[----:B------:R-:W-:Y:S05]  /*1e200*/  BSYNC.RECONVERGENT B1 ;  /* 0x0000000000017941 */ /* 0x000fea0003800200 */
.L_x_29061:
        /* <DEDUP_REMOVED lines=22> */
.L_x_29068:
        /* <DEDUP_REMOVED lines=13> */
.L_x_29070:
[----:B------:R-:W-:Y:S05]  /*1e440*/  BSYNC.RECONVERGENT B2 ;  /* 0x0000000000027941 */ /* 0x000fea0003800200 */
.L_x_29069:
        /* <DEDUP_REMOVED lines=61> */
.L_x_29067:
[----:B------:R-:W-:Y:S05]  /*1e820*/  BSYNC.RECONVERGENT B1 ;  /* 0x0000000000017941 */ /* 0x000fea0003800200 */
.L_x_29066:
        /* <DEDUP_REMOVED lines=22> */
.L_x_29073:
        /* <DEDUP_REMOVED lines=13> */
.L_x_29075:
[----:B------:R-:W-:Y:S05]  /*1ea60*/  BSYNC.RECONVERGENT B2 ;  /* 0x0000000000027941 */ /* 0x000fea0003800200 */
.L_x_29074:
        /* <DEDUP_REMOVED lines=61> */
.L_x_29072:
[----:B------:R-:W-:Y:S05]  /*1ee40*/  BSYNC.RECONVERGENT B1 ;  /* 0x0000000000017941 */ /* 0x000fea0003800200 */
.L_x_29071:
        /* <DEDUP_REMOVED lines=9> */
.L_x_29055:
        /* <DEDUP_REMOVED lines=14> */
.L_x_29033:
[----:B------:R-:W-:Y:S05]  /*1efc0*/  BSYNC.RECONVERGENT B0 ;  /* 0x0000000000007941 */ /* 0x000fea0003800200 */
.L_x_29032:
        /* <DEDUP_REMOVED lines=29> */
.L_x_29081:
        /* <DEDUP_REMOVED lines=13> */
.L_x_29083:
[----:B------:R-:W-:Y:S05]  /*1f270*/  BSYNC.RECONVERGENT B2 ;  /* 0x0000000000027941 */ /* 0x000fea0003800200 */
.L_x_29082:
        /* <DEDUP_REMOVED lines=58> */
[----:B------:R-:W-:-:S05]  /*1f620*/  IMAD.WIDE.U32 R132, R71, -0x2daee0ad, RZ ;  /* 0xd2511f5347847825 */ /* 0x000fca00078e00ff */
[----:B------:R-:W-:Y:S01]  /*1f630*/  LOP3.LUT R76, R76, R130, R133, 0x96, !PT ;  /* 0x000000824c4c7212 */ /* 0x000fe200078e9685 */
[----:B------:R-:W-:-:S07]  /*1f640*/  IMAD.MOV.U32 R130, RZ, RZ, R132 ;  /* 0x000000ffff827224 */ /* 0x000fce00078e0084 */
.L_x_29080:
[----:B------:R-:W-:Y:S05]  /*1f650*/  BSYNC.RECONVERGENT B1 ;  /* 0x0000000000017941 */ /* 0x000fea0003800200 */
.L_x_29079:
[----:B--23--:R-:W0:Y:S01]  /*1f660*/  LDC R71, c[0x0][0x408] ;  /* 0x00010200ff477b82 */ /* 0x00ce220000000800 */
        /* <DEDUP_REMOVED lines=8> */
[----:B------:R-:W-:Y:S01]  /*1f6f0*/  MOV R129, R88 ;  /* 0x0000005800817202 */ /* 0x000fe20000000f00 */
[----:B------:R-:W-:Y:S01]  /*1f700*/  FFMA.FTZ R44, R134, R115, 1.1641532182693481445e-10 ;  /* 0x2f000000862c7423 */ /* 0x000fe20000010073 */
[----:B0-----:R-:W-:-:S04]  /*1f710*/  FMUL.FTZ R133, R132, R71 ;  /* 0x0000004784857220 */ /* 0x001fc80000410000 */
        /* <DEDUP_REMOVED lines=13> */
.L_x_29086:
        /* <DEDUP_REMOVED lines=13> */
.L_x_29088:
[----:B------:R-:W-:Y:S05]  /*1f8c0*/  BSYNC.RECONVERGENT B2 ;  /* 0x0000000000027941 */ /* 0x000fea0003800200 */
.L_x_29087:
        /* <DEDUP_REMOVED lines=61> */
.L_x_29085:
[----:B------:R-:W-:Y:S05]  /*1fca0*/  BSYNC.RECONVERGENT B1 ;  /* 0x0000000000017941 */ /* 0x000fea0003800200 */
.L_x_29084:
        /* <DEDUP_REMOVED lines=22> */
.L_x_29091:
        /* <DEDUP_REMOVED lines=13> */
.L_x_29093:
[----:B------:R-:W-:Y:S05]  /*1fee0*/  BSYNC.RECONVERGENT B2 ;  /* 0x0000000000027941 */ /* 0x000fea0003800200 */
.L_x_29092:
        /* <DEDUP_REMOVED lines=61> */
.L_x_29090:
[----:B------:R-:W-:Y:S05]  /*202c0*/  BSYNC.RECONVERGENT B1 ;  /* 0x0000000000017941 */ /* 0x000fea0003800200 */
.L_x_29089:
        /* <DEDUP_REMOVED lines=22> */
.L_x_29096:
        /* <DEDUP_REMOVED lines=13> */
.L_x_29098:
[----:B------:R-:W-:Y:S05]  /*20500*/  BSYNC.RECONVERGENT B2 ;  /* 0x0000000000027941 */ /* 0x000fea0003800200 */
.L_x_29097:
        /* <DEDUP_REMOVED lines=61> */
.L_x_29095:
[----:B------:R-:W-:Y:S05]  /*208e0*/  BSYNC.RECONVERGENT B1 ;  /* 0x0000000000017941 */ /* 0x000fea0003800200 */
.L_x_29094:
[----:B------:R-:W-:Y:S01]  /*208f0*/  I2FP.F32.U32 R132, R129 ;  /* 0x0000008100847245 */ /* 0x000fe20000201000 */
[----:B------:R-:W-:-:S04]  /*20900*/  FMUL.FTZ R68, R47, R68 ;  /* 0x000000442f447220 */ /* 0x000fc80000410000 */
[----:B------:R-:W-:Y:S01]  /*20910*/  FFMA.FTZ R132, R132, R115, 1.1641532182693481445e-10 ;  /* 0x2f00000084847423 */ /* 0x000fe20000010073 */
[----:B------:R-:W-:-:S04]  /*20920*/  FMUL.FTZ R68, R68, R71 ;  /* 0x0000004744447220 */ /* 0x000fc80000410000 */
[----:B------:R-:W-:-:S04]  /*20930*/  FSETP.GTU.FTZ.AND P5, PT, R132, R89, PT ;  /* 0x000000598400720b */ /* 0x000fc80003fbc000 */
[----:B------:R-:W-:Y:S01]  /*20940*/  FSEL R132, R68, RZ, !P5 ;  /* 0x000000ff44847208 */ /* 0x000fe20006800000 */
[----:B------:R-:W-:Y:S01]  /*20950*/  HADD2.F32 R68, -RZ, R121.H1_H1 ;  /* 0x30000079ff447230 */ /* 0x000fe20000004100 */
[----:B------:R-:W-:-:S04]  /*20960*/  PLOP3.LUT P5, PT, P5, PT, PT, 0x8, 0x80 ;  /* 0x000000000080781c */ /* 0x000fc80002fae170 */
[----:B------:R-:W-:Y:S01]  /*20970*/  FFMA.FTZ R47, R132, R68, R7 ;  /* 0x00000044842f7223 */ /* 0x000fe20000010007 */
[----:B------:R-:W-:Y:S08]  /*20980*/  BRA `(.L_x_29099) ;  /* 0x0000001800387947 */ /* 0x000ff00003800000 */
.L_x_29078:
        /* <DEDUP_REMOVED lines=16> */
.L_x_29102:
        /* <DEDUP_REMOVED lines=13> */
.L_x_29104:
[----:B------:R-:W-:Y:S05]  /*20b60*/  BSYNC.RECONVERGENT B2 ;  /* 0x0000000000027941 */ /* 0x000fea0003800200 */
.L_x_29103:
        /* <DEDUP_REMOVED lines=61> */
.L_x_29101:
[----:B------:R-:W-:Y:S05]  /*20f40*/  BSYNC.RECONVERGENT B1 ;  /* 0x0000000000017941 */ /* 0x000fea0003800200 */
.L_x_29100:
[----:B--23--:R-:W0:Y:S01]  /*20f50*/  LDC R71, c[0x0][0x408] ;  /* 0x00010200ff477b82 */ /* 0x00ce220000000800 */
        /* <DEDUP_REMOVED lines=24> */
.L_x_29107:
        /* <DEDUP_REMOVED lines=13> */
.L_x_29109:
[----:B------:R-:W-:Y:S05]  /*211b0*/  BSYNC.RECONVERGENT B2 ;  /* 0x0000000000027941 */ /* 0x000fea0003800200 */
.L_x_29108:
        /* <DEDUP_REMOVED lines=61> */
.L_x_29106:
[----:B------:R-:W-:Y:S05]  /*21590*/  BSYNC.RECONVERGENT B1 ;  /* 0x0000000000017941 */ /* 0x000fea0003800200 */
.L_x_29105:
        /* <DEDUP_REMOVED lines=22> */
.L_x_29112:
        /* <DEDUP_REMOVED lines=13> */
.L_x_29114:
[----:B------:R-:W-:Y:S05]  /*217d0*/  BSYNC.RECONVERGENT B2 ;  /* 0x0000000000027941 */ /* 0x000fea0003800200 */
.L_x_29113:
        /* <DEDUP_REMOVED lines=61> */
.L_x_29111:
[----:B------:R-:W-:Y:S05]  /*21bb0*/  BSYNC.RECONVERGENT B1 ;  /* 0x0000000000017941 */ /* 0x000fea0003800200 */
.L_x_29110:
        /* <DEDUP_REMOVED lines=22> */
.L_x_29117:
        /* <DEDUP_REMOVED lines=13> */
.L_x_29119:
[----:B------:R-:W-:Y:S05]  /*21df0*/  BSYNC.RECONVERGENT B2 ;  /* 0x0000000000027941 */ /* 0x000fea0003800200 */
.L_x_29118:
        /* <DEDUP_REMOVED lines=61> */
.L_x_29116:
[----:B------:R-:W-:Y:S05]  /*221d0*/  BSYNC.RECONVERGENT B1 ;  /* 0x0000000000017941 */ /* 0x000fea0003800200 */
.L_x_29115:
        /* <DEDUP_REMOVED lines=9> */
.L_x_29099:
        /* <DEDUP_REMOVED lines=11> */
[----:B-1----:R-:W-:-:S05]  /*22320*/  IMAD.WIDE.U32 R134, R69, 0x4, R134 ;  /* 0x0000000445867825 */ /* 0x002fca00078e0086 */
[----:B------:R0:W-:Y:S02]  /*22330*/  STG.E desc[UR6][R134.64], R68 ;  /* 0x0000004486007986 */ /* 0x0001e4000c101906 */
.L_x_29077:
[----:B------:R-:W-:Y:S05]  /*22340*/  BSYNC.RECONVERGENT B0 ;  /* 0x0000000000007941 */ /* 0x000fea0003800200 */
.L_x_29076:
[----:B0----5:R-:W-:Y:S01]  /*22350*/  FADD.FTZ R68, RZ, R8 ;  /* 0x00000008ff447221 */ /* 0x021fe20000010000 */
        /* <DEDUP_REMOVED lines=8> */
[----:B--234-:R-:W-:Y:S01]  /*223e0*/  P2R R71, PR, RZ, 0x1 ;  /* 0x00000001ff477803 */ /* 0x01cfe20000000000 */
[----:B------:R-:W-:Y:S01]  /*223f0*/  FADD.FTZ R69, R11, R68 ;  /* 0x000000440b457221 */ /* 0x000fe20000010000 */
[----:B------:R-:W-:-:S04]  /*22400*/  ISETP.GT.U32.AND P0, PT, R66, 0x37f, PT ;  /* 0x0000037f4200780c */ /* 0x000fc80003f04070 */
        /* <DEDUP_REMOVED lines=137> */
[----:B------:R-:W-:-:S03]  /*22ca0*/  LOP3.LUT R71, R70, 0x1f, RZ, 0xc0, !PT ;  /* 0x0000001f46477812 */ /* 0x000fc600078ec0ff */
        /* <DEDUP_REMOVED lines=20> */
.L_x_29121:
[----:B------:R-:W-:Y:S05]  /*22df0*/  BSYNC.RECONVERGENT B0 ;  /* 0x0000000000007941 */ /* 0x000fea0003800200 */
.L_x_29120:
[----:B------:R-:W-:Y:S01]  /*22e00*/  BAR.SYNC.DEFER_BLOCKING 0x0 ;  /* 0x0000000000007b1d */ /* 0x000fe20000010000 */
[----:B------:R-:W-:Y:S02]  /*22e10*/  ISETP.GT.U32.AND P2, PT, R71, 0x3, PT ;  /* 0x000000034700780c */ /* 0x000fe40003f44070 */
[----:B0-----:R-:W-:-:S03]  /*22e20*/  CS2R R68, SRZ ;  /* 0x0000000000447805 */ /* 0x001fc6000001ff00 */
[----:B------:R-:W-:Y:S08]  /*22e30*/  BSSY.RECONVERGENT B0, `(.L_x_29122) ;  /* 0x000000a000007945 */ /* 0x000ff00003800200 */
        /* <DEDUP_REMOVED lines=9> */
.L_x_29123:
[----:B------:R-:W-:Y:S05]  /*22ed0*/  BSYNC.RECONVERGENT B0 ;  /* 0x0000000000007941 */ /* 0x000fea0003800200 */
.L_x_29122:
[----:B------:R-:W1:Y:S01]  /*22ee0*/  SHFL.DOWN PT, R132, R115, 0x2, 0x1f ;  /* 0x08401f0073847f89 */ /* 0x000e6200000e0000 */
[----:B------:R-:W-:Y:S01]  /*22ef0*/  I2FP.F32.S32 R131, R115 ;  /* 0x0000007300837245 */ /* 0x000fe20000201400 */
[----:B------:R-:W-:Y:S01]  /*22f00*/  BSSY.RECONVERGENT B0, `(.L_x_29124) ;  /* 0x000004a000007945 */ /* 0x000fe20003800200 */
[----:B------:R-:W-:Y:S01]  /*22f10*/  ISETP.NE.AND P2, PT, RZ, UR10, PT ;  /* 0x0000000aff007c0c */ /* 0x000fe2000bf45270 */
[----:B0-----:R-:W0:Y:S01]  /*22f20*/  SHFL.DOWN PT, R117, R68, 0x2, 0x1f ;  /* 0x08401f0044757f89 */ /* 0x001e2200000e0000 */
[----:B-1----:R-:W-:Y:S01]  /*22f30*/  IMAD.IADD R71, R132, 0x1, R115 ;  /* 0x0000000184477824 */ /* 0x002fe200078e0273 */
[----:B------:R-:W-:-:S04]  /*22f40*/  I2FP.F32.S32 R132, R132 ;  /* 0x0000008400847245 */ /* 0x000fc80000201400 */
[----:B------:R-:W-:Y:S01]  /*22f50*/  I2FP.F32.S32 R129, R71 ;  /* 0x0000004700817245 */ /* 0x000fe20000201400 */
[----:B------:R-:W1:Y:S01]  /*22f60*/  SHFL.DOWN PT, R136, R71, 0x1, 0x1f ;  /* 0x08201f0047887f89 */ /* 0x000e6200000e0000 */
[----:B0-----:R-:W-:Y:S02]  /*22f70*/  FMUL.FTZ R134, R117, R132 ;  /* 0x0000008475867220 */ /* 0x001fe40000410000 */
[----:B------:R-:W0:Y:S02]  /*22f80*/  MUFU.RCP R130, R129 ;  /* 0x0000008100827308 */ /* 0x000e240000001000 */
        /* <DEDUP_REMOVED lines=9> */
[----:B------:R-:W-:-:S06]  /*23020*/  I2FP.F32.S32 R135, R135 ;  /* 0x0000008700877245 */ /* 0x000fcc0000201400 */
[----:B------:R-:W1:Y:S01]  /*23030*/  MUFU.RCP R135, R135 ;  /* 0x0000008700877308 */ /* 0x000e620000001000 */
[----:B0-----:R-:W-:-:S04]  /*23040*/  FMUL.FTZ R138, R133, R136 ;  /* 0x00000088858a7220 */ /* 0x001fc80000410000 */
[----:B------:R-:W-:-:S04]  /*23050*/  FFMA.FTZ R138, R129, R134, R138 ;  /* 0x00000086818a7223 */ /* 0x000fc8000001008a */
[----:B-1----:R-:W-:Y:S02]  /*23060*/  FMUL.FTZ R71, R135, R138 ;  /* 0x0000008a87477220 */ /* 0x002fe40000410000 */
[----:B------:R-:W0:Y:S04]  /*23070*/  SHFL.DOWN PT, R138, R69, 0x2, 0x1f ;  /* 0x08401f00458a7f89 */ /* 0x000e2800000e0000 */
[----:B------:R-:W1:Y:S01]  /*23080*/  SHFL.IDX PT, R71, R71, RZ, 0x1f ;  /* 0x00001fff47477589 */ /* 0x000e6200000e0000 */
[----:B0-----:R-:W-:Y:S02]  /*23090*/  FADD.FTZ R117, R138, R69 ;  /* 0x000000458a757221 */ /* 0x001fe40000010000 */
[----:B------:R-:W0:Y:S02]  /*230a0*/  LDC R69, c[0x0][0x448] ;  /* 0x00011200ff457b82 */ /* 0x000e240000000800 */
[----:B------:R-:W-:Y:S01]  /*230b0*/  FFMA.FTZ R117, R130, R131, R117 ;  /* 0x0000008382757223 */ /* 0x000fe20000010075 */
[----:B------:R-:W-:Y:S01]  /*230c0*/  FADD.FTZ R130, R134, -R133 ;  /* 0x8000008586827221 */ /* 0x000fe20000010000 */
[C---:B-1----:R-:W-:Y:S01]  /*230d0*/  FMUL.FTZ R137, R71.reuse, R71 ;  /* 0x0000004747897220 */ /* 0x042fe20000410000 */
[----:B------:R-:W-:-:S02]  /*230e0*/  FSEL R115, R71, RZ, !P2 ;  /* 0x000000ff47737208 */ /* 0x000fc40005000000 */
[----:B------:R-:W1:Y:S01]  /*230f0*/  SHFL.DOWN PT, R68, R117, 0x1, 0x1f ;  /* 0x08201f0075447f89 */ /* 0x000e6200000e0000 */
[----:B------:R-:W-:Y:S01]  /*23100*/  FMUL.FTZ R130, R130, R130 ;  /* 0x0000008282827220 */ /* 0x000fe20000410000 */
[----:B------:R-:W-:Y:S02]  /*23110*/  FSEL R137, R137, RZ, P2 ;  /* 0x000000ff89897208 */ /* 0x000fe40001000000 */
[----:B------:R-:W-:Y:S01]  /*23120*/  ISETP.NE.AND P2, PT, R70, RZ, PT ;  /* 0x000000ff4600720c */ /* 0x000fe20003f45270 */
[----:B------:R-:W-:-:S04]  /*23130*/  FMUL.FTZ R129, R129, R130 ;  /* 0x0000008281817220 */ /* 0x000fc80000410000 */
[----:B------:R-:W-:-:S08]  /*23140*/  FMUL.FTZ R129, R129, R136 ;  /* 0x0000008881817220 */ /* 0x000fd00000410000 */
[----:B------:R-:W2:Y:S01]  /*23150*/  @!P2 LDC.64 R132, c[0x0][0x3c0] ;  /* 0x0000f000ff84ab82 */ /* 0x000ea20000000a00 */
[----:B-1----:R-:W-:-:S07]  /*23160*/  FADD.FTZ R68, R117, R68 ;  /* 0x0000004475447221 */ /* 0x002fce0000010000 */
[----:B------:R-:W1:Y:S01]  /*23170*/  @!P2 LDC.64 R130, c[0x0][0x3c8] ;  /* 0x0000f200ff82ab82 */ /* 0x000e620000000a00 */
[----:B------:R-:W-:-:S06]  /*23180*/  FFMA.FTZ R68, R135, R129, R68 ;  /* 0x0000008187447223 */ /* 0x000fcc0000010044 */
[----:B------:R-:W0:Y:S01]  /*23190*/  SHFL.IDX PT, R68, R68, RZ, 0x1f ;  /* 0x00001fff44447589 */ /* 0x000e2200000e0000 */
[----:B--2---:R-:W-:-:S05]  /*231a0*/  @!P2 IMAD.WIDE R132, R72, 0x4, R132 ;  /* 0x000000044884a825 */ /* 0x004fca00078e0284 */
[----:B------:R2:W-:Y:S01]  /*231b0*/  @!P2 STG.E desc[UR6][R132.64], R71 ;  /* 0x000000478400a986 */ /* 0x0005e2000c101906 */
[----:B-1----:R-:W-:-:S04]  /*231c0*/  @!P2 IMAD.WIDE R130, R72, 0x4, R130 ;  /* 0x000000044882a825 */ /* 0x002fc800078e0282 */
[----:B0-----:R-:W-:-:S04]  /*231d0*/  FFMA.FTZ R70, R68, UR11, R69 ;  /* 0x0000000b44467c23 */ /* 0x001fc80008010045 */
[----:B------:R-:W-:-:S04]  /*231e0*/  FADD.FTZ R70, R70, R137 ;  /* 0x0000008946467221 */ /* 0x000fc80000010000 */
[----:B------:R-:W0:Y:S02]  /*231f0*/  MUFU.RSQ R117, R70 ;  /* 0x0000004600757308 */ /* 0x000e240000001400 */
[----:B0-----:R2:W-:Y:S01]  /*23200*/  @!P2 STG.E desc[UR6][R130.64], R117 ;  /* 0x000000758200a986 */ /* 0x0015e2000c101906 */
[----:B------:R-:W-:Y:S05]  /*23210*/  @!P1 BRA `(.L_x_29125) ;  /* 0x0000000000609947 */ /* 0x000fea0003800000 */
[----:B------:R-:W0:Y:S01]  /*23220*/  LDC.64 R160, c[0x0][0x428] ;  /* 0x00010a00ffa07b82 */ /* 0x000e220000000a00 */
[--C-:B------:R-:W-:Y:S01]  /*23230*/  FADD.FTZ R140, R8, -R115.reuse ;  /* 0x80000073088c7221 */ /* 0x100fe20000010000 */
[--C-:B------:R-:W-:Y:S01]  /*23240*/  FADD.FTZ R136, R9, -R115.reuse ;  /* 0x8000007309887221 */ /* 0x100fe20000010000 */
[--C-:B--2---:R-:W-:Y:S01]  /*23250*/  FADD.FTZ R132, R10, -R115.reuse ;  /* 0x800000730a847221 */ /* 0x104fe20000010000 */
        /* <DEDUP_REMOVED lines=17> */
[----:B0-----:R-:W-:-:S04]  /*23370*/  IMAD.WIDE.U32 R160, R92, 0x10, R160 ;  /* 0x000000105ca07825 */ /* 0x001fc800078e00a0 */
[----:B------:R-:W-:Y:S01]  /*23380*/  VIADD R92, R92, 0x80 ;  /* 0x000000805c5c7836 */ /* 0x000fe20000000000 */
[----:B------:R0:W-:Y:S06]  /*23390*/  STG.E.128 desc[UR6][R160.64], R68 ;  /* 0x00000044a0007986 */ /* 0x0001ec000c101d06 */
.L_x_29125:
[----:B------:R-:W-:Y:S05]  /*233a0*/  BSYNC.RECONVERGENT B0 ;  /* 0x0000000000007941 */ /* 0x000fea0003800200 */
.L_x_29124:
[----:B------:R-:W-:Y:S01]  /*233b0*/  ISETP.NE.AND P1, PT, R104, RZ, PT ;  /* 0x000000ff6800720c */ /* 0x000fe20003f25270 */
[----:B------:R-:W-:-:S12]  /*233c0*/  BSSY.RECONVERGENT B0, `(.L_x_29126) ;  /* 0x000001a000007945 */ /* 0x000fd80003800200 */
[----:B------:R-:W-:Y:S05]  /*233d0*/  @!P1 BRA `(.L_x_29127) ;  /* 0x0000000000609947 */ /* 0x000fea0003800000 */
[----:B0-----:R-:W0:Y:S01]  /*233e0*/  LDC.64 R160, c[0x0][0x428] ;  /* 0x00010a00ffa07b82 */ /* 0x001e220000000a00 */
        /* <DEDUP_REMOVED lines=23> */
.L_x_29127:
[----:B------:R-:W-:Y:S05]  /*23560*/  BSYNC.RECONVERGENT B0 ;  /* 0x0000000000007941 */ /* 0x000fea0003800200 */
.L_x_29126:
[----:B------:R-:W-:Y:S01]  /*23570*/  ISETP.NE.AND P1, PT, R105, RZ, PT ;  /* 0x000000ff6900720c */ /* 0x000fe20003f25270 */
[----:B------:R-:W-:-:S12]  /*23580*/  BSSY.RECONVERGENT B0, `(.L_x_29128) ;  /* 0x000001a000007945 */ /* 0x000fd80003800200 */
[----:B------:R-:W-:Y:S05]  /*23590*/  @!P1 BRA `(.L_x_29129) ;  /* 0x0000000000609947 */ /* 0x000fea0003800000 */
[----:B01----:R-:W0:Y:S01]  /*235a0*/  LDC.64 R160, c[0x0][0x428] ;  /* 0x00010a00ffa07b82 */ /* 0x003e220000000a00 */
[--C-:B------:R-:W-:Y:S01]  /*235b0*/  FADD.FTZ R138, R16, -R115.reuse ;  /* 0x80000073108a7221 */ /* 0x100fe20000010000 */
[--C-:B------:R-:W-:Y:S01]  /*235c0*/  FADD.FTZ R134, R17, -R115.reuse ;  /* 0x8000007311867221 */ /* 0x100fe20000010000 */
[--C-:B------:R-:W-:Y:S01]  /*235d0*/  FADD.FTZ R136, R18, -R115.reuse ;  /* 0x8000007312887221 */ /* 0x100fe20000010000 */
[----:B--2---:R-:W-:Y:S01]  /*235e0*/  FADD.FTZ R130, R19, -R115 ;  /* 0x8000007313827221 */ /* 0x004fe20000010000 */
        /* <DEDUP_REMOVED lines=19> */
.L_x_29129:
[----:B------:R-:W-:Y:S05]  /*23720*/  BSYNC.RECONVERGENT B0 ;  /* 0x0000000000007941 */ /* 0x000fea0003800200 */
.L_x_29128:
[----:B------:R-:W-:Y:S01]  /*23730*/  ISETP.NE.AND P1, PT, R106, RZ, PT ;  /* 0x000000ff6a00720c */ /* 0x000fe20003f25270 */
[----:B------:R-:W-:-:S12]  /*23740*/  BSSY.RECONVERGENT B0, `(.L_x_29130) ;  /* 0x000001a000007945 */ /* 0x000fd80003800200 */
[----:B------:R-:W-:Y:S05]  /*23750*/  @!P1 BRA `(.L_x_29131) ;  /* 0x0000000000609947 */ /* 0x000fea0003800000 */
[----:B01-3--:R-:W0:Y:S01]  /*23760*/  LDC.64 R160, c[0x0][0x428] ;  /* 0x00010a00ffa07b82 */ /* 0x00be220000000a00 */
[--C-:B------:R-:W-:Y:S01]  /*23770*/  FADD.FTZ R136, R20, -R115.reuse ;  /* 0x8000007314887221 */ /* 0x100fe20000010000 */
[--C-:B--2---:R-:W-:Y:S01]  /*23780*/  FADD.FTZ R132, R21, -R115.reuse ;  /* 0x8000007315847221 */ /* 0x104fe20000010000 */
        /* <DEDUP_REMOVED lines=21> */
.L_x_29131:
[----:B------:R-:W-:Y:S05]  /*238e0*/  BSYNC.RECONVERGENT B0 ;  /* 0x0000000000007941 */ /* 0x000fea0003800200 */
.L_x_29130:
[----:B------:R-:W-:Y:S01]  /*238f0*/  ISETP.NE.AND P1, PT, R107, RZ, PT ;  /* 0x000000ff6b00720c */ /* 0x000fe20003f25270 */
[----:B------:R-:W-:-:S12]  /*23900*/  BSSY.RECONVERGENT B0, `(.L_x_29132) ;  /* 0x000001a000007945 */ /* 0x000fd80003800200 */
[----:B------:R-:W-:Y:S05]  /*23910*/  @!P1 BRA `(.L_x_29133) ;  /* 0x0000000000609947 */ /* 0x000fea0003800000 */
[----:B01-34-:R-:W0:Y:S01]  /*23920*/  LDC.64 R160, c[0x0][0x428] ;  /* 0x00010a00ffa07b82 */ /* 0x01be220000000a00 */
        /* <DEDUP_REMOVED lines=23> */
.L_x_29133:
[----:B------:R-:W-:Y:S05]  /*23aa0*/  BSYNC.RECONVERGENT B0 ;  /* 0x0000000000007941 */ /* 0x000fea0003800200 */
.L_x_29132:
[----:B------:R-:W-:Y:S01]  /*23ab0*/  ISETP.NE.AND P1, PT, R108, RZ, PT ;  /* 0x000000ff6c00720c */ /* 0x000fe20003f25270 */
[----:B------:R-:W-:-:S12]  /*23ac0*/  BSSY.RECONVERGENT B0, `(.L_x_29134) ;  /* 0x000001a000007945 */ /* 0x000fd80003800200 */
[----:B------:R-:W-:Y:S05]  /*23ad0*/  @!P1 BRA `(.L_x_29135) ;  /* 0x0000000000609947 */ /* 0x000fea0003800000 */
[----:B------:R-:W5:Y:S01]  /*23ae0*/  LDC.64 R136, c[0x0][0x428] ;  /* 0x00010a00ff887b82 */ /* 0x000f620000000a00 */
[--C-:B------:R-:W-:Y:S01]  /*23af0*/  FADD.FTZ R134, R28, -R115.reuse ;  /* 0x800000731c867221 */ /* 0x100fe20000010000 */
[--C-:B--2---:R-:W-:Y:S01]  /*23b00*/  FADD.FTZ R130, R29, -R115.reuse ;  /* 0x800000731d827221 */ /* 0x104fe20000010000 */
        /* <DEDUP_REMOVED lines=21> */
.L_x_29135:
[----:B------:R-:W-:Y:S05]  /*23c60*/  BSYNC.RECONVERGENT B0 ;  /* 0x0000000000007941 */ /* 0x000fea0003800200 */
.L_x_29134:
[----:B------:R-:W-:Y:S01]  /*23c70*/  ISETP.NE.AND P1, PT, R109, RZ, PT ;  /* 0x000000ff6d00720c */ /* 0x000fe20003f25270 */
[----:B------:R-:W-:-:S12]  /*23c80*/  BSSY.RECONVERGENT B0, `(.L_x_29136) ;  /* 0x000001a000007945 */ /* 0x000fd80003800200 */
[----:B------:R-:W-:Y:S05]  /*23c90*/  @!P1 BRA `(.L_x_29137) ;  /* 0x0000000000609947 */ /* 0x000fea0003800000 */
[----:B0-----:R-:W0:Y:S01]  /*23ca0*/  LDC.64 R136, c[0x0][0x428] ;  /* 0x00010a00ff887b82 */ /* 0x001e220000000a00 */
[--C-:B------:R-:W-:Y:S01]  /*23cb0*/  FADD.FTZ R134, R32, -R115.reuse ;  /* 0x8000007320867221 */ /* 0x100fe20000010000 */
[--C-:B--2---:R-:W-:Y:S01]  /*23cc0*/  FADD.FTZ R130, R33, -R115.reuse ;  /* 0x8000007321827221 */ /* 0x104fe20000010000 */
[--C-:B------:R-:W-:Y:S01]  /*23cd0*/  FADD.FTZ R132, R34, -R115.reuse ;  /* 0x8000007322847221 */ /* 0x100fe20000010000 */
[----:B------:R-:W-:Y:S01]  /*23ce0*/  FADD.FTZ R106, R35, -R115 ;  /* 0x80000073236a7221 */ /* 0x000fe20000010000 */
[----:B------:R-:W-:Y:S02]  /*23cf0*/  HADD2.F32 R109, -RZ, R145.H0_H0 ;  /* 0x20000091ff6d7230 */ /* 0x000fe40000004100 */
[C---:B------:R-:W-:Y:S01]  /*23d00*/  FMUL.FTZ R129, R117.reuse, R134 ;  /* 0x0000008675817220 */ /* 0x040fe20000410000 */
[----:B-1-34-:R-:W-:Y:S02]  /*23d10*/  HADD2.F32 R68, -RZ, R50.H0_H0 ;  /* 0x20000032ff447230 */ /* 0x01afe40000004100 */
        /* <DEDUP_REMOVED lines=16> */
.L_x_29137:
[----:B------:R-:W-:Y:S05]  /*23e20*/  BSYNC.RECONVERGENT B0 ;  /* 0x0000000000007941 */ /* 0x000fea0003800200 */
.L_x_29136:
[----:B------:R-:W-:Y:S01]  /*23e30*/  ISETP.NE.AND P1, PT, R110, RZ, PT ;  /* 0x000000ff6e00720c */ /* 0x000fe20003f25270 */
[----:B------:R-:W-:-:S12]  /*23e40*/  BSSY.RECONVERGENT B0, `(.L_x_29138) ;  /* 0x000001a000007945 */ /* 0x000fd80003800200 */
[----:B------:R-:W-:Y:S05]  /*23e50*/  @!P1 BRA `(.L_x_29139) ;  /* 0x0000000000609947 */ /* 0x000fea0003800000 */
[----:B------:R-:W5:Y:S01]  /*23e60*/  LDC.64 R134, c[0x0][0x428] ;  /* 0x00010a00ff867b82 */ /* 0x000f620000000a00 */
[--C-:B--2---:R-:W-:Y:S01]  /*23e70*/  FADD.FTZ R132, R36, -R115.reuse ;  /* 0x8000007324847221 */ /* 0x104fe20000010000 */
        /* <DEDUP_REMOVED lines=22> */
.L_x_29139:
[----:B------:R-:W-:Y:S05]  /*23fe0*/  BSYNC.RECONVERGENT B0 ;  /* 0x0000000000007941 */ /* 0x000fea0003800200 */
.L_x_29138:
[----:B------:R-:W-:Y:S01]  /*23ff0*/  ISETP.NE.AND P1, PT, R111, RZ, PT ;  /* 0x000000ff6f00720c */ /* 0x000fe20003f25270 */
[----:B------:R-:W-:-:S12]  /*24000*/  BSSY.RECONVERGENT B0, `(.L_x_29140) ;  /* 0x000001a000007945 */ /* 0x000fd80003800200 */
[----:B------:R-:W-:Y:S05]  /*24010*/  @!P1 BRA `(.L_x_29141) ;  /* 0x0000000000609947 */ /* 0x000fea0003800000 */
[----:B0-----:R-:W0:Y:S01]  /*24020*/  LDC.64 R134, c[0x0][0x428] ;  /* 0x00010a00ff867b82 */ /* 0x001e220000000a00 */
[--C-:B--2---:R-:W-:Y:S01]  /*24030*/  FADD.FTZ R132, R40, -R115.reuse ;  /* 0x8000007328847221 */ /* 0x104fe20000010000 */
[--C-:B------:R-:W-:Y:S01]  /*24040*/  FADD.FTZ R110, R41, -R115.reuse ;  /* 0x80000073296e7221 */ /* 0x100fe20000010000 */
        /* <DEDUP_REMOVED lines=21> */
.L_x_29141:
[----:B------:R-:W-:Y:S05]  /*241a0*/  BSYNC.RECONVERGENT B0 ;  /* 0x0000000000007941 */ /* 0x000fea0003800200 */
.L_x_29140:
[----:B------:R-:W-:Y:S01]  /*241b0*/  ISETP.NE.AND P1, PT, R112, RZ, PT ;  /* 0x000000ff7000720c */ /* 0x000fe20003f25270 */
[----:B------:R-:W-:-:S12]  /*241c0*/  BSSY.RECONVERGENT B0, `(.L_x_29142) ;  /* 0x0000011000007945 */ /* 0x000fd80003800200 */
[----:B------:R-:W-:Y:S05]  /*241d0*/  @!P1 BRA `(.L_x_29143) ;  /* 0x00000000003c9947 */ /* 0x000fea0003800000 */
[----:B------:R-:W5:Y:S01]  /*241e0*/  LDC.64 R108, c[0x0][0x428] ;  /* 0x00010a00ff6c7b82 */ /* 0x000f620000000a00 */
[--C-:B01-34-:R-:W-:Y:S01]  /*241f0*/  FADD.FTZ R70, R45, -R115.reuse ;  /* 0x800000732d467221 */ /* 0x11bfe20000010000 */
[--C-:B------:R-:W-:Y:S01]  /*24200*/  FADD.FTZ R68, R44, -R115.reuse ;  /* 0x800000732c447221 */ /* 0x100fe20000010000 */
[--C-:B------:R-:W-:Y:S01]  /*24210*/  FADD.FTZ R106, R46, -R115.reuse ;  /* 0x800000732e6a7221 */ /* 0x100fe20000010000 */
[----:B------:R-:W-:Y:S01]  /*24220*/  FADD.FTZ R104, R47, -R115 ;  /* 0x800000732f687221 */ /* 0x000fe20000010000 */
[C---:B------:R-:W-:Y:S01]  /*24230*/  FMUL.FTZ R70, R117.reuse, R70 ;  /* 0x0000004675467220 */ /* 0x040fe20000410000 */
[C---:B------:R-:W-:Y:S01]  /*24240*/  FMUL.FTZ R68, R117.reuse, R68 ;  /* 0x0000004475447220 */ /* 0x040fe20000410000 */
[C---:B------:R-:W-:Y:S01]  /*24250*/  FMUL.FTZ R105, R117.reuse, R106 ;  /* 0x0000006a75697220 */ /* 0x040fe20000410000 */
[----:B--2---:R-:W-:Y:S01]  /*24260*/  FMUL.FTZ R71, R117, R104 ;  /* 0x0000006875477220 */ /* 0x004fe20000410000 */
[----:B------:R-:W-:Y:S01]  /*24270*/  FFMA.FTZ R69, R70, R84, R87 ;  /* 0x0000005446457223 */ /* 0x000fe20000010057 */
[----:B------:R-:W-:Y:S01]  /*24280*/  FFMA.FTZ R68, R68, R82, R77 ;  /* 0x0000005244447223 */ /* 0x000fe2000001004d */
[----:B------:R-:W-:Y:S01]  /*24290*/  FFMA.FTZ R70, R105, R83, R78 ;  /* 0x0000005369467223 */ /* 0x000fe2000001004e */
[----:B------:R-:W-:Y:S01]  /*242a0*/  FFMA.FTZ R71, R71, R85, R86 ;  /* 0x0000005547477223 */ /* 0x000fe20000010056 */
[----:B-----5:R-:W-:-:S05]  /*242b0*/  IMAD.WIDE.U32 R108, R92, 0x10, R108 ;  /* 0x000000105c6c7825 */ /* 0x020fca00078e006c */
[----:B------:R0:W-:Y:S02]  /*242c0*/  STG.E.128 desc[UR6][R108.64], R68 ;  /* 0x000000446c007986 */ /* 0x0001e4000c101d06 */
.L_x_29143:
[----:B------:R-:W-:Y:S05]  /*242d0*/  BSYNC.RECONVERGENT B0 ;  /* 0x0000000000007941 */ /* 0x000fea0003800200 */
.L_x_29142:
[----:B01-34-:R-:W0:Y:S01]  /*242e0*/  LDC.64 R68, c[0x0][0x380] ;  /* 0x0000e000ff447b82 */ /* 0x01be220000000a00 */
[----:B------:R-:W-:Y:S01]  /*242f0*/  UPLOP3.LUT UP1, UPT, UPT, UPT, UP1, 0x40, 0x4 ;  /* 0x000000000004789c */ /* 0x000fe20003f2e810 */
[----:B0-----:R-:W-:-:S04]  /*24300*/  IADD3 R72, PT, PT, R72, R68, RZ ;  /* 0x0000004448487210 */ /* 0x001fc80007ffe0ff */
[----:B------:R-:W-:-:S13]  /*24310*/  ISETP.GE.AND P1, PT, R72, R69, PT ;  /* 0x000000454800720c */ /* 0x000fda0003f26270 */
[----:B------:R-:W-:Y:S05]  /*24320*/  @!P1 BRA `(.L_x_29144) ;  /* 0xfffffdd800f09947 */ /* 0x000fea000383ffff */
[----:B------:R-:W-:Y:S05]  /*24330*/  EXIT ;  /* 0x000000000000794d */ /* 0x000fea0003800000 */
.L_x_29145:
        /* <DEDUP_REMOVED lines=12> */
.L_x_34120:


//--------------------- .text._ZN10layer_norm13ln_fwd_kernelINS_13Kernel_traitsI6__halfffffjLj5120ELj1ELj1ELj4ELj16ENS_18Kernel_traits_baseILj5120ES2_ffffjLj128EEEEELb1ELb1ELb0ELb1EEEvNS_9FwdParamsE --------------------------
	.section	.text._ZN10layer_norm13ln_fwd_kernelINS_13Kernel_traitsI6__halfffffjLj5120ELj1ELj1ELj4ELj16ENS_18Kernel_traits_baseILj5120ES2_ffffjLj128EEEEELb1ELb1ELb0ELb1EEEvNS_9FwdParamsE,"ax",@progbits
	.align	128
        .global         _ZN10layer_norm13ln_fwd_kernelINS_13Kernel_traitsI6__halfffffjLj5120ELj1ELj1ELj4ELj16ENS_18Kernel_traits_baseILj5120ES2_ffffjLj128EEEEELb1ELb1ELb0ELb1EEEvNS_9FwdParamsE
        .type           _ZN10layer_norm13ln_fwd_kernelINS_13Kernel_traitsI6__halfffffjLj5120ELj1ELj1ELj4ELj16ENS_18Kernel_traits_baseILj5120ES2_ffffjLj128EEEEELb1ELb1ELb0ELb1EEEvNS_9FwdParamsE,@function
        .size           _ZN10layer_norm13ln_fwd_kernelINS_13Kernel_traitsI6__halfffffjLj5120ELj1ELj1ELj4ELj16ENS_18Kernel_traits_baseILj5120ES2_ffffjLj128EEEEELb1ELb1ELb0ELb1EEEvNS_9FwdParamsE,(.L_x_34121 - _ZN10layer_norm13ln_fwd_kernelINS_13Kernel_traitsI6__halfffffjLj5120ELj1ELj1ELj4ELj16ENS_18Kernel_traits_baseILj5120ES2_ffffjLj128EEEEELb1ELb1ELb0ELb1EEEvNS_9FwdParamsE)
        .other          _ZN10layer_norm13ln_fwd_kernelINS_13Kernel_traitsI6__halfffffjLj5120ELj1ELj1ELj4ELj16ENS_18Kernel_traits_baseILj5120ES2_ffffjLj128EEEEELb1ELb1ELb0ELb1EEEvNS_9FwdParamsE,@"STO_CUDA_ENTRY STV_DEFAULT"
_ZN10layer_norm13ln_fwd_kernelINS_13Kernel_traitsI6__halfffffjLj5120ELj1ELj1ELj4ELj16ENS_18Kernel_traits_baseILj5120ES2_ffffjLj128EEEEELb1ELb1ELb0ELb1EEEvNS_9FwdParamsE:
.text._ZN10layer_norm13ln_fwd_kernelINS_13Kernel_traitsI6__halfffffjLj5120ELj1ELj1ELj4ELj16ENS_18Kernel_traits_baseILj5120ES2_ffffjLj128EEEEELb1ELb1ELb0ELb1EEEvNS_9FwdParamsE:
        /* <DEDUP_REMOVED lines=29> */
[----:B------:R0:W5:Y:S01]  /*01d0*/  LDG.E.64 R44, desc[UR8][R2.64] ;  /* 0x00000008022c7981 */ /* 0x000162000c1e1b00 */
[----:B-1----:R-:W-:-:S03]  /*01e0*/  IMAD.WIDE.U32 R64, R71, 0x8, R64 ;  /* 0x0000000847407825 */ /* 0x002fc600078e0040 */
[----:B------:R0:W5:Y:S04]  /*01f0*/  LDG.E.64 R20, desc[UR8][R2.64+0x400] ;  /* 0x0004000802147981 */ /* 0x000168000c1e1b00 */
[----:B------:R0:W5:Y:S01]  /*0200*/  LDG.E.64 R18, desc[UR8][R2.64+0x800] ;  /* 0x0008000802127981 */ /* 0x000162000c1e1b00 */
[----:B--2---:R-:W-:-:S03]  /*0210*/  IMAD.WIDE.U32 R66, R71, 0x8, R66 ;  /* 0x0000000847427825 */ /* 0x004fc600078e0042 */
        /* <DEDUP_REMOVED lines=28> */
.L_x_29146:
        /* <DEDUP_REMOVED lines=11> */
[----:B------:R-:W5:Y:S01]  /*0490*/  LDG.E.64 R44, desc[UR8][R2.64] ;  /* 0x00000008022c7981 */ /* 0x000f62000c1e1b00 */
[----:B-1----:R-:W-:-:S03]  /*04a0*/  IMAD.WIDE.U32 R32, R71, 0x8, R4 ;  /* 0x0000000847207825 */ /* 0x002fc600078e0004 */
        /* <DEDUP_REMOVED lines=8> */
[----:B------:R0:W5:Y:S04]  /*0530*/  LDG.E.64 R4, desc[UR8][R2.64+0x2400] ;  /* 0x0024000802047981 */ /* 0x000168000c1e1b00 */
[----:B------:R-:W5:Y:S04]  /*0540*/  LDG.E.64 R22, desc[UR8][R32.64] ;  /* 0x0000000820167981 */ /* 0x000f68000c1e1b00 */
[----:B------:R-:W5:Y:S01]  /*0550*/  LDG.E.64 R46, desc[UR8][R32.64+0x400] ;  /* 0x00040008202e7981 */ /* 0x000f62000c1e1b00 */
[----:B0-----:R-:W-:-:S03]  /*0560*/  CS2R R2, SRZ ;  /* 0x0000000000027805 */ /* 0x001fc6000001ff00 */
        /* <DEDUP_REMOVED lines=9> */
.L_x_29147:
[----:B------:R-:W1:Y:S02]  /*0600*/  LDCU UR4, c[0x0][0x384] ;  /* 0x00007080ff0477ac */ /* 0x000e640008000800 */
[----:B-1----:R-:W-:-:S13]  /*0610*/  ISETP.GE.AND P0, PT, R74, UR4, PT ;  /* 0x000000044a007c0c */ /* 0x002fda000bf06270 */
[----:B------:R-:W-:Y:S05]  /*0620*/  @P0 EXIT ;  /* 0x000000000000094d */ /* 0x000fea0003800000 */
[----:B------:R-:W1:Y:S01]  /*0630*/  LDCU UR4, c[0x0][0x360] ;  /* 0x00006c00ff0477ac */ /* 0x000e620008000800 */
[--C-:B-----5:R-:W-:Y:S01]  /*0640*/  IMAD.MOV.U32 R0, RZ, RZ, R5.reuse ;  /* 0x000000ffff007224 */ /* 0x120fe200078e0005 */
[--C-:B------:R-:W-:Y:S01]  /*0650*/  SHF.R.U64 R85, R4, 0x10, R5.reuse ;  /* 0x0000001004557819 */ /* 0x100fe20000001205 */
[----:B------:R-:W-:Y:S01]  /*0660*/  IMAD.MOV.U32 R90, RZ, RZ, R8 ;  /* 0x000000ffff5a7224 */ /* 0x000fe200078e0008 */
[----:B------:R-:W-:Y:S01]  /*0670*/  SHF.R.U32.HI R84, RZ, 0x10, R5 ;  /* 0x00000010ff547819 */ /* 0x000fe20000011605 */
[----:B------:R-:W-:Y:S01]  /*0680*/  IMAD.HI.U32 R5, R72, -0x2daee0ad, RZ ;  /* 0xd2511f5348057827 */ /* 0x000fe200078e00ff */
[----:B------:R-:W-:Y:S01]  /*0690*/  PRMT R85, R85, 0x5410, R0 ;  /* 0x0000541055557816 */ /* 0x000fe20000000000 */
[----:B------:R-:W2:Y:S01]  /*06a0*/  LDCU UR6, c[0x0][0x404] ;  /* 0x00008080ff0677ac */ /* 0x000ea20008000800 */
[--C-:B------:R-:W-:Y:S01]  /*06b0*/  SHF.R.U64 R0, R40, 0x10, R41.reuse ;  /* 0x0000001028007819 */ /* 0x100fe20000001229 */
[----:B------:R-:W-:Y:S01]  /*06c0*/  IMAD.MOV.U32 R88, RZ, RZ, R6 ;  /* 0x000000ffff587224 */ /* 0x000fe200078e0006 */
[----:B------:R-:W-:Y:S01]  /*06d0*/  MOV R86, R4 ;  /* 0x0000000400567202 */ /* 0x000fe20000000f00 */
[----:B------:R-:W-:Y:S01]  /*06e0*/  IMAD.MOV.U32 R103, RZ, RZ, R12 ;  /* 0x000000ffff677224 */ /* 0x000fe200078e000c */
[----:B------:R-:W-:Y:S01]  /*06f0*/  PRMT R84, R0, 0x5410, R84 ;  /* 0x0000541000547816 */ /* 0x000fe20000000054 */
[----:B------:R-:W-:Y:S01]  /*0700*/  IMAD.MOV.U32 R106, RZ, RZ, R14 ;  /* 0x000000ffff6a7224 */ /* 0x000fe200078e000e */
[----:B------:R-:W-:Y:S01]  /*0710*/  SHF.R.U32.HI R83, RZ, 0x10, R41 ;  /* 0x00000010ff537819 */ /* 0x000fe20000011629 */
[----:B------:R-:W-:Y:S01]  /*0720*/  IMAD.MOV.U32 R145, RZ, RZ, R22 ;  /* 0x000000ffff917224 */ /* 0x000fe200078e0016 */
[----:B------:R-:W-:Y:S01]  /*0730*/  SHF.R.U64 R4, R38, 0x10, R39 ;  /* 0x0000001026047819 */ /* 0x000fe20000001227 */
[----:B------:R-:W-:Y:S01]  /*0740*/  IMAD.MOV.U32 R144, RZ, RZ, R23 ;  /* 0x000000ffff907224 */ /* 0x000fe200078e0017 */
[----:B------:R-:W-:Y:S01]  /*0750*/  MOV R94, R10 ;  /* 0x0000000a005e7202 */ /* 0x000fe20000000f00 */
[----:B-1----:R-:W-:Y:S01]  /*0760*/  IMAD R71, R74, UR4, R71 ;  /* 0x000000044a477c24 */ /* 0x002fe2000f8e0247 */
[----:B------:R-:W-:Y:S01]  /*0770*/  SHF.R.U64 R92, R10, 0x10, R11 ;  /* 0x000000100a5c7819 */ /* 0x000fe2000000120b */
[----:B------:R-:W-:Y:S01]  /*0780*/  IMAD.MOV.U32 R142, RZ, RZ, R47 ;  /* 0x000000ffff8e7224 */ /* 0x000fe200078e002f */
[--C-:B------:R-:W-:Y:S01]  /*0790*/  SHF.R.U64 R89, R8, 0x10, R9.reuse ;  /* 0x0000001008597819 */ /* 0x100fe20000001209 */
[----:B------:R-:W-:Y:S01]  /*07a0*/  IMAD.HI.U32 R0, R71, -0x326172a9, RZ ;  /* 0xcd9e8d5747007827 */ /* 0x000fe200078e00ff */
[----:B------:R-:W-:Y:S01]  /*07b0*/  MOV R10, R9 ;  /* 0x00000009000a7202 */ /* 0x000fe20000000f00 */
[----:B------:R-:W1:Y:S01]  /*07c0*/  LDCU UR7, c[0x0][0x408] ;  /* 0x00008100ff0777ac */ /* 0x000e620008000800 */
[----:B------:R-:W-:Y:S01]  /*07d0*/  SHF.R.U32.HI R9, RZ, 0x10, R9 ;  /* 0x00000010ff097819 */ /* 0x000fe20000011609 */
[--C-:B------:R-:W-:Y:S01]  /*07e0*/  IMAD.MOV.U32 R8, RZ, RZ, R7.reuse ;  /* 0x000000ffff087224 */ /* 0x100fe200078e0007 */
[----:B------:R-:W-:Y:S01]  /*07f0*/  SHF.R.U64 R87, R6, 0x10, R7 ;  /* 0x0000001006577819 */ /* 0x000fe20000001207 */
[----:B------:R-:W-:Y:S01]  /*0800*/  IMAD.MOV.U32 R141, RZ, RZ, R48 ;  /* 0x000000ffff8d7224 */ /* 0x000fe200078e0030 */
[----:B------:R-:W-:Y:S01]  /*0810*/  PRMT R83, R4, 0x5410, R83 ;  /* 0x0000541004537816 */ /* 0x000fe20000000053 */
[----:B------:R-:W-:Y:S01]  /*0820*/  IMAD.MOV.U32 R139, RZ, RZ, R50 ;  /* 0x000000ffff8b7224 */ /* 0x000fe200078e0032 */
[----:B------:R-:W-:Y:S01]  /*0830*/  LOP3.LUT R0, R73, R0, R42, 0x96, !PT ;  /* 0x0000000049007212 */ /* 0x000fe200078e962a */
[----:B------:R-:W-:Y:S01]  /*0840*/  IMAD.MOV.U32 R135, RZ, RZ, R54 ;  /* 0x000000ffff877224 */ /* 0x000fe200078e0036 */
[----:B------:R-:W-:Y:S01]  /*0850*/  SHF.R.U32.HI R6, RZ, 0x10, R7 ;  /* 0x00000010ff067819 */ /* 0x000fe20000011607 */
[----:B------:R-:W-:Y:S01]  /*0860*/  IMAD R7, R71, -0x326172a9, RZ ;  /* 0xcd9e8d5747077824 */ /* 0x000fe200078e02ff */
[----:B------:R-:W-:Y:S01]  /*0870*/  SHF.R.U32.HI R82, RZ, 0x10, R39 ;  /* 0x00000010ff527819 */ /* 0x000fe20000011627 */
[----:B------:R-:W-:Y:S01]  /*0880*/  IMAD.MOV.U32 R133, RZ, RZ, R56 ;  /* 0x000000ffff857224 */ /* 0x000fe200078e0038 */
[----:B------:R-:W-:Y:S01]  /*0890*/  SHF.R.U64 R4, R36, 0x10, R37 ;  /* 0x0000001024047819 */ /* 0x000fe20000001225 */
[----:B------:R-:W-:Y:S01]  /*08a0*/  IMAD.MOV.U32 R129, RZ, RZ, R60 ;  /* 0x000000ffff817224 */ /* 0x000fe200078e003c */
[----:B------:R-:W-:Y:S01]  /*08b0*/  LOP3.LUT R5, R5, R43, RZ, 0x3c, !PT ;  /* 0x0000002b05057212 */ /* 0x000fe200078e3cff */
[----:B------:R-:W-:Y:S01]  /*08c0*/  IMAD.MOV.U32 R116, RZ, RZ, R20 ;  /* 0x000000ffff747224 */ /* 0x000fe200078e0014 */
[----:B------:R-:W-:Y:S01]  /*08d0*/  PRMT R88, R88, 0x5410, R9 ;  /* 0x0000541058587816 */ /* 0x000fe20000000009 */
[----:B------:R-:W-:Y:S01]  /*08e0*/  IMAD R9, R72, -0x2daee0ad, RZ ;  /* 0xd2511f5348097824 */ /* 0x000fe200078e02ff */
[----:B------:R-:W-:Y:S01]  /*08f0*/  PRMT R87, R87, 0x5410, R8 ;  /* 0x0000541057577816 */ /* 0x000fe20000000008 */
[----:B------:R-:W-:Y:S01]  /*0900*/  IMAD.HI.U32 R8, R0, -0x2daee0ad, RZ ;  /* 0xd2511f5300087827 */ /* 0x000fe200078e00ff */
[----:B------:R-:W-:Y:S01]  /*0910*/  PRMT R89, R89, 0x5410, R10 ;  /* 0x0000541059597816 */ /* 0x000fe2000000000a */
[----:B------:R-:W3:Y:S01]  /*0920*/  LDCU UR12, c[0x0][0x388] ;  /* 0x00007100ff0c77ac */ /* 0x000ee20008000800 */
[----:B------:R-:W-:Y:S01]  /*0930*/  PRMT R86, R86, 0x5410, R6 ;  /* 0x0000541056567816 */ /* 0x000fe20000000006 */
[----:B------:R-:W-:Y:S01]  /*0940*/  VIADD R6, R42, 0x9e3779b9 ;  /* 0x9e3779b92a067836 */ /* 0x000fe20000000000 */
[----:B------:R-:W-:Y:S01]  /*0950*/  PRMT R82, R4, 0x5410, R82 ;  /* 0x0000541004527816 */ /* 0x000fe20000000052 */
[----:B------:R-:W-:Y:S01]  /*0960*/  IMAD.HI.U32 R4, R5, -0x326172a9, RZ ;  /* 0xcd9e8d5705047827 */ /* 0x000fe200078e00ff */
[----:B------:R-:W-:Y:S01]  /*0970*/  IADD3 R10, PT, PT, R43, -0x4498517b, RZ ;  /* 0xbb67ae852b0a7810 */ /* 0x000fe20007ffe0ff */
[----:B------:R-:W4:Y:S01]  /*0980*/  LDCU.U8 UR13, c[0x0][0x410] ;  /* 0x00008200ff0d77ac */ /* 0x000f220008000000 */
[----:B------:R-:W-:Y:S01]  /*0990*/  SHF.R.U64 R101, R12, 0x10, R13 ;  /* 0x000000100c657819 */ /* 0x000fe2000000120d */
[----:B------:R-:W-:Y:S01]  /*09a0*/  IMAD R5, R5, -0x326172a9, RZ ;  /* 0xcd9e8d5705057824 */ /* 0x000fe200078e02ff */
[----:B------:R-:W-:Y:S01]  /*09b0*/  LOP3.LUT R8, R10, R9, R8, 0x96, !PT ;  /* 0x000000090a087212 */ /* 0x000fe200078e9608 */
[----:B------:R-:W-:Y:S01]  /*09c0*/  IMAD R10, R0, -0x2daee0ad, RZ ;  /* 0xd2511f53000a7824 */ /* 0x000fe200078e02ff */
[----:B------:R-:W-:Y:S01]  /*09d0*/  LOP3.LUT R4, R6, R7, R4, 0x96, !PT ;  /* 0x0000000706047212 */ /* 0x000fe200078e9604 */
[----:B------:R-:W-:Y:S01]  /*09e0*/  VIADD R6, R42, 0x3c6ef372 ;  /* 0x3c6ef3722a067836 */ /* 0x000fe20000000000 */
[----:B------:R-:W-:Y:S01]  /*09f0*/  SHF.R.U32.HI R81, RZ, 0x10, R37 ;  /* 0x00000010ff517819 */ /* 0x000fe20000011625 */
[----:B------:R-:W-:Y:S01]  /*0a00*/  IMAD.HI.U32 R0, R8, -0x326172a9, RZ ;  /* 0xcd9e8d5708007827 */ /* 0x000fe200078e00ff */
[----:B------:R-:W-:Y:S01]  /*0a10*/  SHF.R.U32.HI R80, RZ, 0x10, R35 ;  /* 0x00000010ff507819 */ /* 0x000fe20000011623 */
[----:B------:R-:W0:Y:S01]  /*0a20*/  LDCU UR14, c[0x0][0x400] ;  /* 0x00008000ff0e77ac */ /* 0x000e220008000800 */
[----:B------:R-:W-:Y:S01]  /*0a30*/  SHF.R.U32.HI R79, RZ, 0x10, R33 ;  /* 0x00000010ff4f7819 */ /* 0x000fe20000011621 */
[----:B------:R-:W-:Y:S01]  /*0a40*/  VIADD R9, R43, 0x76cf5d0a ;  /* 0x76cf5d0a2b097836 */ /* 0x000fe20000000000 */
[----:B------:R-:W-:Y:S01]  /*0a50*/  LOP3.LUT R0, R6, R5, R0, 0x96, !PT ;  /* 0x0000000506007212 */ /* 0x000fe200078e9600 */
[----:B------:R-:W-:Y:S01]  /*0a60*/  IMAD.HI.U32 R7, R4, -0x2daee0ad, RZ ;  /* 0xd2511f5304077827 */ /* 0x000fe200078e00ff */
[----:B------:R-:W-:Y:S01]  /*0a70*/  IADD3 R6, PT, PT, R42, -0x255992d5, RZ ;  /* 0xdaa66d2b2a067810 */ /* 0x000fe20007ffe0ff */
[----:B------:R-:W1:Y:S01]  /*0a80*/  LDCU.64 UR10, c[0x0][0x3a0] ;  /* 0x00007400ff0a77ac */ /* 0x000e620008000a00 */
[----:B------:R-:W-:Y:S01]  /*0a90*/  SHF.R.U32.HI R78, RZ, 0x10, R31 ;  /* 0x00000010ff4e7819 */ /* 0x000fe2000001161f */
[----:B------:R-:W-:Y:S01]  /*0aa0*/  IMAD R5, R8, -0x326172a9, RZ ;  /* 0xcd9e8d5708057824 */ /* 0x000fe200078e02ff */
[----:B------:R-:W-:Y:S01]  /*0ab0*/  LOP3.LUT R7, R9, R10, R7, 0x96, !PT ;  /* 0x0000000a09077212 */ /* 0x000fe200078e9607 */
[----:B------:R-:W-:Y:S01]  /*0ac0*/  IMAD R9, R4, -0x2daee0ad, RZ ;  /* 0xd2511f5304097824 */ /* 0x000fe200078e02ff */
[----:B------:R-:W-:Y:S01]  /*0ad0*/  SHF.R.U32.HI R77, RZ, 0x10, R29 ;  /* 0x00000010ff4d7819 */ /* 0x000fe2000001161d */
[----:B------:R-:W-:Y:S01]  /*0ae0*/  IMAD.HI.U32 R8, R0, -0x2daee0ad, RZ ;  /* 0xd2511f5300087827 */ /* 0x000fe200078e00ff */
[----:B------:R-:W-:Y:S01]  /*0af0*/  SHF.R.U32.HI R76, RZ, 0x10, R27 ;  /* 0x00000010ff4c7819 */ /* 0x000fe2000001161b */
[----:B------:R-:W-:Y:S01]  /*0b00*/  UPLOP3.LUT UP0, UPT, UPT, UPT, UPT, 0x40, 0x4 ;  /* 0x000000000004789c */ /* 0x000fe20003f0e870 */
[----:B------:R-:W-:Y:S01]  /*0b10*/  SHF.R.U64 R105, R14, 0x10, R15 ;  /* 0x000000100e697819 */ /* 0x000fe2000000120f */
[----:B------:R-:W-:Y:S01]  /*0b20*/  VIADD R10, R43, 0x32370b8f ;  /* 0x32370b8f2b0a7836 */ /* 0x000fe20000000000 */
[----:B------:R-:W-:Y:S01]  /*0b30*/  SHF.R.U32.HI R75, RZ, 0x10, R25 ;  /* 0x00000010ff4b7819 */ /* 0x000fe20000011619 */
[----:B------:R-:W-:Y:S01]  /*0b40*/  IMAD.HI.U32 R4, R7, -0x326172a9, RZ ;  /* 0xcd9e8d5707047827 */ /* 0x000fe200078e00ff */
[----:B0-----:R-:W-:-:S02]  /*0b50*/  SHF.R.U64 R64, R22, 0x10, R23 ;  /* 0x0000001016407819 */ /* 0x001fc40000001217 */
[----:B------:R-:W-:Y:S01]  /*0b60*/  LOP3.LUT R8, R10, R9, R8, 0x96, !PT ;  /* 0x000000090a087212 */ /* 0x000fe200078e9608 */
[--C-:B------:R-:W-:Y:S01]  /*0b70*/  IMAD.MOV.U32 R12, RZ, RZ, R11.reuse ;  /* 0x000000ffff0c7224 */ /* 0x100fe200078e000b */
[----:B------:R-:W-:Y:S01]  /*0b80*/  SHF.R.U32.HI R11, RZ, 0x10, R11 ;  /* 0x00000010ff0b7819 */ /* 0x000fe2000001160b */
[----:B------:R-:W-:Y:S01]  /*0b90*/  IMAD R9, R0, -0x2daee0ad, RZ ;  /* 0xd2511f5300097824 */ /* 0x000fe200078e02ff */
[----:B------:R-:W-:Y:S01]  /*0ba0*/  LOP3.LUT R4, R6, R5, R4, 0x96, !PT ;  /* 0x0000000506047212 */ /* 0x000fe200078e9604 */
[----:B------:R-:W-:Y:S01]  /*0bb0*/  IMAD R7, R7, -0x326172a9, RZ ;  /* 0xcd9e8d5707077824 */ /* 0x000fe200078e02ff */
[----:B------:R-:W-:Y:S01]  /*0bc0*/  PRMT R90, R90, 0x5410, R11 ;  /* 0x000054105a5a7816 */ /* 0x000fe2000000000b */
[----:B------:R-:W-:Y:S01]  /*0bd0*/  IMAD.HI.U32 R0, R8, -0x326172a9, RZ ;  /* 0xcd9e8d5708007827 */ /* 0x000fe200078e00ff */
[----:B------:R-:W-:Y:S02]  /*0be0*/  SHF.R.U64 R11, R34, 0x10, R35 ;  /* 0x00000010220b7819 */ /* 0x000fe40000001223 */
[----:B------:R-:W-:Y:S01]  /*0bf0*/  IADD3 R5, PT, PT, R42, 0x78dde6e4, RZ ;  /* 0x78dde6e42a057810 */ /* 0x000fe20007ffe0ff */
[----:B------:R-:W-:Y:S01]  /*0c00*/  VIADD R10, R43, 0xed9eba14 ;  /* 0xed9eba142b0a7836 */ /* 0x000fe20000000000 */
[----:B------:R-:W-:Y:S01]  /*0c10*/  PRMT R81, R11, 0x5410, R81 ;  /* 0x000054100b517816 */ /* 0x000fe20000000051 */
[----:B------:R-:W-:Y:S01]  /*0c20*/  IMAD.HI.U32 R6, R4, -0x2daee0ad, RZ ;  /* 0xd2511f5304067827 */ /* 0x000fe200078e00ff */
[----:B------:R-:W-:-:S02]  /*0c30*/  SHF.R.U64 R11, R32, 0x10, R33 ;  /* 0x00000010200b7819 */ /* 0x000fc40000001221 */
[----:B------:R-:W-:Y:S01]  /*0c40*/  LOP3.LUT R0, R5, R7, R0, 0x96, !PT ;  /* 0x0000000705007212 */ /* 0x000fe200078e9600 */
[----:B------:R-:W-:Y:S01]  /*0c50*/  IMAD R5, R8, -0x326172a9, RZ ;  /* 0xcd9e8d5708057824 */ /* 0x000fe200078e02ff */
[----:B------:R-:W-:Y:S01]  /*0c60*/  LOP3.LUT R6, R10, R9, R6, 0x96, !PT ;  /* 0x000000090a067212 */ /* 0x000fe200078e9606 */
[----:B------:R-:W-:Y:S01]  /*0c70*/  IMAD R9, R4, -0x2daee0ad, RZ ;  /* 0xd2511f5304097824 */ /* 0x000fe200078e02ff */
[----:B------:R-:W-:Y:S01]  /*0c80*/  PRMT R80, R11, 0x5410, R80 ;  /* 0x000054100b507816 */ /* 0x000fe20000000050 */
[----:B------:R-:W-:Y:S01]  /*0c90*/  IMAD.HI.U32 R8, R0, -0x2daee0ad, RZ ;  /* 0xd2511f5300087827 */ /* 0x000fe200078e00ff */
[----:B------:R-:W-:Y:S02]  /*0ca0*/  SHF.R.U64 R11, R30, 0x10, R31 ;  /* 0x000000101e0b7819 */ /* 0x000fe4000000121f */
[----:B------:R-:W-:Y:S01]  /*0cb0*/  PRMT R92, R92, 0x5410, R12 ;  /* 0x000054105c5c7816 */ /* 0x000fe2000000000c */
[----:B------:R-:W-:Y:S01]  /*0cc0*/  VIADD R10, R43, 0xa9066899 ;  /* 0xa90668992b0a7836 */ /* 0x000fe20000000000 */
[----:B------:R-:W-:Y:S01]  /*0cd0*/  PRMT R79, R11, 0x5410, R79 ;  /* 0x000054100b4f7816 */ /* 0x000fe2000000004f */
[----:B------:R-:W-:Y:S01]  /*0ce0*/  VIADD R7, R42, 0x1715609d ;  /* 0x1715609d2a077836 */ /* 0x000fe20000000000 */
[----:B------:R-:W-:Y:S01]  /*0cf0*/  SHF.R.U64 R11, R28, 0x10, R29 ;  /* 0x000000101c0b7819 */ /* 0x000fe2000000121d */
[----:B------:R-:W-:Y:S01]  /*0d00*/  IMAD.HI.U32 R4, R6, -0x326172a9, RZ ;  /* 0xcd9e8d5706047827 */ /* 0x000fe200078e00ff */
[----:B------:R-:W-:-:S02]  /*0d10*/  LOP3.LUT R8, R10, R9, R8, 0x96, !PT ;  /* 0x000000090a087212 */ /* 0x000fc400078e9608 */
[----:B------:R-:W-:Y:S01]  /*0d20*/  PRMT R78, R11, 0x5410, R78 ;  /* 0x000054100b4e7816 */ /* 0x000fe2000000004e */
[----:B------:R-:W-:Y:S01]  /*0d30*/  IMAD R9, R0, -0x2daee0ad, RZ ;  /* 0xd2511f5300097824 */ /* 0x000fe200078e02ff */
[----:B------:R-:W-:Y:S01]  /*0d40*/  LOP3.LUT R7, R7, R5, R4, 0x96, !PT ;  /* 0x0000000507077212 */ /* 0x000fe200078e9604 */
[----:B------:R-:W-:Y:S01]  /*0d50*/  IMAD R5, R6, -0x326172a9, RZ ;  /* 0xcd9e8d5706057824 */ /* 0x000fe200078e02ff */
[----:B------:R-:W-:Y:S01]  /*0d60*/  SHF.R.U64 R11, R26, 0x10, R27 ;  /* 0x000000101a0b7819 */ /* 0x000fe2000000121b */
[----:B------:R-:W-:Y:S01]  /*0d70*/  IMAD.HI.U32 R0, R8, -0x326172a9, RZ ;  /* 0xcd9e8d5708007827 */ /* 0x000fe200078e00ff */
[----:B------:R-:W-:Y:S02]  /*0d80*/  IADD3 R10, PT, PT, R43, 0x646e171e, RZ ;  /* 0x646e171e2b0a7810 */ /* 0x000fe40007ffe0ff */
[----:B------:R-:W-:Y:S01]  /*0d90*/  PRMT R77, R11, 0x5410, R77 ;  /* 0x000054100b4d7816 */ /* 0x000fe2000000004d */
[----:B------:R-:W-:Y:S01]  /*0da0*/  VIADD R4, R42, 0xb54cda56 ;  /* 0xb54cda562a047836 */ /* 0x000fe20000000000 */
[----:B------:R-:W-:Y:S01]  /*0db0*/  SHF.R.U64 R11, R24, 0x10, R25 ;  /* 0x00000010180b7819 */ /* 0x000fe20000001219 */
[----:B------:R-:W-:Y:S01]  /*0dc0*/  IMAD.HI.U32 R6, R7, -0x2daee0ad, RZ ;  /* 0xd2511f5307067827 */ /* 0x000fe200078e00ff */
[----:B------:R-:W-:-:S02]  /*0dd0*/  IADD3 R12, PT, PT, R43, 0x1fd5c5a3, RZ ;  /* 0x1fd5c5a32b0c7810 */ /* 0x000fc40007ffe0ff */
[----:B------:R-:W-:Y:S01]  /*0de0*/  LOP3.LUT R0, R4, R5, R0, 0x96, !PT ;  /* 0x0000000504007212 */ /* 0x000fe200078e9600 */
[----:B------:R-:W-:Y:S01]  /*0df0*/  IMAD R8, R8, -0x326172a9, RZ ;  /* 0xcd9e8d5708087824 */ /* 0x000fe200078e02ff */
[----:B------:R-:W-:Y:S01]  /*0e00*/  LOP3.LUT R6, R10, R9, R6, 0x96, !PT ;  /* 0x000000090a067212 */ /* 0x000fe200078e9606 */
[----:B------:R-:W0:Y:S01]  /*0e10*/  LDC.64 R4, c[0x0][0x3e0] ;  /* 0x0000f800ff047b82 */ /* 0x000e220000000a00 */
[----:B------:R-:W-:Y:S01]  /*0e20*/  PRMT R76, R11, 0x5410, R76 ;  /* 0x000054100b4c7816 */ /* 0x000fe2000000004c */
[----:B------:R-:W-:Y:S01]  /*0e30*/  IMAD R11, R7, -0x2daee0ad, RZ ;  /* 0xd2511f53070b7824 */ /* 0x000fe200078e02ff */
[----:B------:R-:W-:Y:S01]  /*0e40*/  SHF.R.U32.HI R65, RZ, 0x10, R23 ;  /* 0x00000010ff417819 */ /* 0x000fe20000011617 */
[----:B------:R-:W-:Y:S01]  /*0e50*/  IMAD.HI.U32 R10, R0, -0x2daee0ad, RZ ;  /* 0xd2511f53000a7827 */ /* 0x000fe200078e00ff */
[--C-:B------:R-:W-:Y:S02]  /*0e60*/  SHF.R.U64 R66, R46, 0x10, R47.reuse ;  /* 0x000000102e427819 */ /* 0x100fe4000000122f */
[----:B------:R-:W-:Y:S01]  /*0e70*/  SHF.R.U32.HI R67, RZ, 0x10, R47 ;  /* 0x00000010ff437819 */ /* 0x000fe2000001162f */
[----:B------:R-:W-:Y:S01]  /*0e80*/  VIADD R9, R42, 0x5384540f ;  /* 0x5384540f2a097836 */ /* 0x000fe20000000000 */
[----:B------:R-:W-:Y:S01]  /*0e90*/  LOP3.LUT R10, R12, R11, R10, 0x96, !PT ;  /* 0x0000000b0c0a7212 */ /* 0x000fe200078e960a */
[----:B------:R-:W-:Y:S01]  /*0ea0*/  IMAD.HI.U32 R7, R6, -0x326172a9, RZ ;  /* 0xcd9e8d5706077827 */ /* 0x000fe200078e00ff */
[----:B------:R-:W-:-:S02]  /*0eb0*/  MOV R137, R52 ;  /* 0x0000003400897202 */ /* 0x000fc40000000f00 */
[----:B------:R-:W-:Y:S01]  /*0ec0*/  MOV R131, R58 ;  /* 0x0000003a00837202 */ /* 0x000fe20000000f00 */
[----:B------:R-:W-:Y:S01]  /*0ed0*/  IMAD R11, R0, -0x2daee0ad, RZ ;  /* 0xd2511f53000b7824 */ /* 0x000fe200078e02ff */
[----:B------:R-:W-:Y:S01]  /*0ee0*/  LOP3.LUT R7, R9, R8, R7, 0x96, !PT ;  /* 0x0000000809077212 */ /* 0x000fe200078e9607 */
[----:B------:R-:W-:Y:S01]  /*0ef0*/  IMAD R9, R6, -0x326172a9, RZ ;  /* 0xcd9e8d5706097824 */ /* 0x000fe200078e02ff */
[----:B------:R-:W-:Y:S01]  /*0f00*/  SHF.R.U64 R115, R20, 0x10, R21 ;  /* 0x0000001014737819 */ /* 0x000fe20000001215 */
[----:B------:R-:W-:Y:S01]  /*0f10*/  IMAD.HI.U32 R0, R10, -0x326172a9, RZ ;  /* 0xcd9e8d570a007827 */ /* 0x000fe200078e00ff */
[----:B------:R-:W-:Y:S02]  /*0f20*/  SHF.R.U64 R111, R18, 0x10, R19 ;  /* 0x00000010126f7819 */ /* 0x000fe40000001213 */
[----:B------:R-:W-:Y:S01]  /*0f30*/  MOV R110, R16 ;  /* 0x00000010006e7202 */ /* 0x000fe20000000f00 */
[----:B------:R-:W-:Y:S01]  /*0f40*/  VIADD R6, R42, 0xf1bbcdc8 ;  /* 0xf1bbcdc82a067836 */ /* 0x000fe20000000000 */
[----:B------:R-:W-:Y:S01]  /*0f50*/  SHF.R.U64 R108, R16, 0x10, R17 ;  /* 0x00000010106c7819 */ /* 0x000fe20000001211 */
[----:B------:R-:W-:Y:S01]  /*0f60*/  VIADD R12, R43, 0xdb3d7428 ;  /* 0xdb3d74282b0c7836 */ /* 0x000fe20000000000 */
[----:B------:R-:W-:Y:S01]  /*0f70*/  MOV R143, R46 ;  /* 0x0000002e008f7202 */ /* 0x000fe20000000f00 */
[----:B------:R-:W-:Y:S01]  /*0f80*/  IMAD.HI.U32 R8, R7, -0x2daee0ad, RZ ;  /* 0xd2511f5307087827 */ /* 0x000fe200078e00ff */
[----:B------:R-:W-:-:S02]  /*0f90*/  LOP3.LUT R6, R6, R9, R0, 0x96, !PT ;  /* 0x0000000906067212 */ /* 0x000fc400078e9600 */
[----:B------:R-:W-:Y:S01]  /*0fa0*/  MOV R140, R49 ;  /* 0x00000031008c7202 */ /* 0x000fe20000000f00 */
[--C-:B------:R-:W-:Y:S01]  /*0fb0*/  IMAD.MOV.U32 R14, RZ, RZ, R13.reuse ;  /* 0x000000ffff0e7224 */ /* 0x100fe200078e000d */
[----:B------:R-:W-:Y:S01]  /*0fc0*/  LOP3.LUT R8, R12, R11, R8, 0x96, !PT ;  /* 0x0000000b0c087212 */ /* 0x000fe200078e9608 */
[----:B------:R-:W-:Y:S01]  /*0fd0*/  IMAD.MOV.U32 R113, RZ, RZ, R18 ;  /* 0x000000ffff717224 */ /* 0x000fe200078e0012 */
[----:B------:R-:W-:Y:S01]  /*0fe0*/  SHF.R.U32.HI R13, RZ, 0x10, R13 ;  /* 0x00000010ff0d7819 */ /* 0x000fe2000001160d */
[----:B------:R-:W-:Y:S01]  /*0ff0*/  IMAD R7, R7, -0x2daee0ad, RZ ;  /* 0xd2511f5307077824 */ /* 0x000fe200078e02ff */
[----:B------:R-:W-:Y:S01]  /*1000*/  SHF.R.U64 R48, R48, 0x10, R49 ;  /* 0x0000001030307819 */ /* 0x000fe20000001231 */
[----:B------:R-:W-:Y:S01]  /*1010*/  IMAD.HI.U32 R68, R6, -0x2daee0ad, RZ ;  /* 0xd2511f5306447827 */ /* 0x000fe200078e00ff */
[----:B------:R-:W-:Y:S02]  /*1020*/  SHF.R.U64 R50, R50, 0x10, R51 ;  /* 0x0000001032327819 */ /* 0x000fe40000001233 */
[----:B------:R-:W-:Y:S01]  /*1030*/  SHF.R.U64 R52, R52, 0x10, R53 ;  /* 0x0000001034347819 */ /* 0x000fe20000001235 */
[----:B------:R-:W-:Y:S01]  /*1040*/  VIADD R0, R43, 0x96a522ad ;  /* 0x96a522ad2b007836 */ /* 0x000fe20000000000 */
[----:B------:R-:W-:Y:S01]  /*1050*/  MOV R134, R55 ;  /* 0x0000003700867202 */ /* 0x000fe20000000f00 */
[----:B------:R-:W-:Y:S01]  /*1060*/  IMAD.MOV.U32 R138, RZ, RZ, R51 ;  /* 0x000000ffff8a7224 */ /* 0x000fe200078e0033 */
[----:B------:R-:W-:Y:S01]  /*1070*/  SHF.R.U64 R54, R54, 0x10, R55 ;  /* 0x0000001036367819 */ /* 0x000fe20000001237 */
[----:B------:R-:W-:Y:S01]  /*1080*/  IMAD.MOV.U32 R136, RZ, RZ, R53 ;  /* 0x000000ffff887224 */ /* 0x000fe200078e0035 */
[--C-:B------:R-:W-:Y:S01]  /*1090*/  SHF.R.U64 R56, R56, 0x10, R57.reuse ;  /* 0x0000001038387819 */ /* 0x100fe20000001239 */
[----:B------:R-:W-:Y:S01]  /*10a0*/  IMAD.MOV.U32 R132, RZ, RZ, R57 ;  /* 0x000000ffff847224 */ /* 0x000fe200078e0039 */
[--C-:B------:R-:W-:Y:S01]  /*10b0*/  SHF.R.U64 R58, R58, 0x10, R59.reuse ;  /* 0x000000103a3a7819 */ /* 0x100fe2000000123b */
[----:B------:R-:W-:Y:S01]  /*10c0*/  IMAD.MOV.U32 R130, RZ, RZ, R59 ;  /* 0x000000ffff827224 */ /* 0x000fe200078e003b */
[----:B------:R-:W-:Y:S01]  /*10d0*/  MOV R128, R61 ;  /* 0x0000003d00807202 */ /* 0x000fe20000000f00 */
[----:B------:R-:W-:Y:S01]  /*10e0*/  IMAD.MOV.U32 R127, RZ, RZ, R62 ;  /* 0x000000ffff7f7224 */ /* 0x000fe200078e003e */
[----:B------:R-:W-:Y:S01]  /*10f0*/  SHF.R.U64 R60, R60, 0x10, R61 ;  /* 0x000000103c3c7819 */ /* 0x000fe2000000123d */
[----:B------:R-:W-:Y:S01]  /*1100*/  IMAD.MOV.U32 R47, RZ, RZ, R63 ;  /* 0x000000ffff2f7224 */ /* 0x000fe200078e003f */
[----:B------:R-:W-:Y:S01]  /*1110*/  MOV R118, R44 ;  /* 0x0000002c00767202 */ /* 0x000fe20000000f00 */
[--C-:B------:R-:W-:Y:S01]  /*1120*/  IMAD.MOV.U32 R23, RZ, RZ, R45.reuse ;  /* 0x000000ffff177224 */ /* 0x100fe200078e002d */
[----:B------:R-:W-:Y:S01]  /*1130*/  SHF.R.U64 R117, R44, 0x10, R45 ;  /* 0x000000102c757819 */ /* 0x000fe2000000122d */
[----:B------:R-:W-:Y:S01]  /*1140*/  IMAD.MOV.U32 R20, RZ, RZ, R19 ;  /* 0x000000ffff147224 */ /* 0x000fe200078e0013 */
[----:B------:R-:W-:Y:S01]  /*1150*/  MOV R22, R21 ;  /* 0x0000001500167202 */ /* 0x000fe20000000f00 */
[----:B------:R-:W-:Y:S01]  /*1160*/  IMAD.MOV.U32 R18, RZ, RZ, R17 ;  /* 0x000000ffff127224 */ /* 0x000fe200078e0011 */
[----:B------:R-:W-:Y:S01]  /*1170*/  MOV R16, R15 ;  /* 0x0000000f00107202 */ /* 0x000fe20000000f00 */
[----:B------:R-:W-:Y:S01]  /*1180*/  IMAD R9, R10, -0x326172a9, RZ ;  /* 0xcd9e8d570a097824 */ /* 0x000fe200078e02ff */
[----:B------:R-:W-:Y:S01]  /*1190*/  PRMT R94, R94, 0x5410, R13 ;  /* 0x000054105e5e7816 */ /* 0x000fe2000000000d */
[----:B------:R-:W-:Y:S01]  /*11a0*/  IMAD.HI.U32 R70, R8, -0x326172a9, RZ ;  /* 0xcd9e8d5708467827 */ /* 0x000fe200078e00ff */
[----:B0-----:R-:W-:-:S02]  /*11b0*/  ISETP.NE.U32.AND P1, PT, R4, RZ, PT ;  /* 0x000000ff0400720c */ /* 0x001fc40003f25070 */
[----:B------:R-:W-:Y:S01]  /*11c0*/  SHF.R.U32.HI R49, RZ, 0x10, R49 ;  /* 0x00000010ff317819 */ /* 0x000fe20000011631 */
[----:B------:R-:W-:Y:S01]  /*11d0*/  IMAD.MOV.U32 R69, RZ, RZ, RZ ;  /* 0x000000ffff457224 */ /* 0x000fe200078e00ff */
[----:B------:R-:W-:Y:S01]  /*11e0*/  SHF.R.U32.HI R51, RZ, 0x10, R51 ;  /* 0x00000010ff337819 */ /* 0x000fe20000011633 */
[----:B------:R-:W-:Y:S01]  /*11f0*/  IMAD R96, R6, -0x2daee0ad, RZ ;  /* 0xd2511f5306607824 */ /* 0x000fe200078e02ff */
[----:B------:R-:W-:Y:S02]  /*1200*/  SHF.R.U32.HI R53, RZ, 0x10, R53 ;  /* 0x00000010ff357819 */ /* 0x000fe40000011635 */
[----:B------:R-:W-:Y:S02]  /*1210*/  SHF.R.U32.HI R55, RZ, 0x10, R55 ;  /* 0x00000010ff377819 */ /* 0x000fe40000011637 */
[----:B------:R-:W-:Y:S02]  /*1220*/  SHF.R.U32.HI R57, RZ, 0x10, R57 ;  /* 0x00000010ff397819 */ /* 0x000fe40000011639 */
[----:B------:R-:W-:-:S02]  /*1230*/  SHF.R.U32.HI R59, RZ, 0x10, R59 ;  /* 0x00000010ff3b7819 */ /* 0x000fc4000001163b */
[----:B------:R-:W-:Y:S02]  /*1240*/  SHF.R.U32.HI R61, RZ, 0x10, R61 ;  /* 0x00000010ff3d7819 */ /* 0x000fe4000001163d */
[--C-:B------:R-:W-:Y:S02]  /*1250*/  SHF.R.U64 R119, R62, 0x10, R63.reuse ;  /* 0x000000103e777819 */ /* 0x100fe4000000123f */
[----:B------:R-:W-:Y:S02]  /*1260*/  SHF.R.U32.HI R46, RZ, 0x10, R63 ;  /* 0x00000010ff2e7819 */ /* 0x000fe4000001163f */
[----:B------:R-:W-:Y:S02]  /*1270*/  SHF.R.U32.HI R44, RZ, 0x10, R45 ;  /* 0x00000010ff2c7819 */ /* 0x000fe4000001162d */
[----:B------:R-:W-:Y:S02]  /*1280*/  SHF.R.U32.HI R21, RZ, 0x10, R21 ;  /* 0x00000010ff157819 */ /* 0x000fe40000011615 */
[----:B------:R-:W-:-:S02]  /*1290*/  SHF.R.U32.HI R19, RZ, 0x10, R19 ;  /* 0x00000010ff137819 */ /* 0x000fc40000011613 */
[----:B------:R-:W-:Y:S02]  /*12a0*/  SHF.R.U32.HI R17, RZ, 0x10, R17 ;  /* 0x00000010ff117819 */ /* 0x000fe40000011611 */
[----:B------:R-:W-:Y:S02]  /*12b0*/  SHF.R.U32.HI R15, RZ, 0x10, R15 ;  /* 0x00000010ff0f7819 */ /* 0x000fe4000001160f */
[----:B------:R-:W-:Y:S02]  /*12c0*/  PRMT R75, R75, 0x5410, R75 ;  /* 0x000054104b4b7816 */ /* 0x000fe4000000004b */
[--C-:B------:R-:W-:Y:S02]  /*12d0*/  SHF.R.U64 R13, R2, 0x10, R3.reuse ;  /* 0x00000010020d7819 */ /* 0x100fe40000001203 */
[----:B------:R-:W-:Y:S02]  /*12e0*/  IADD3 R4, PT, PT, R42, -0x700cb87f, RZ ;  /* 0x8ff347812a047810 */ /* 0x000fe40007ffe0ff */
[----:B------:R-:W-:-:S02]  /*12f0*/  SHF.R.U32.HI R11, RZ, 0x10, R3 ;  /* 0x00000010ff0b7819 */ /* 0x000fc40000011603 */
[----:B------:R-:W-:Y:S01]  /*1300*/  LOP3.LUT R68, R0, R7, R68, 0x96, !PT ;  /* 0x0000000700447212 */ /* 0x000fe200078e9644 */
[----:B------:R-:W-:Y:S01]  /*1310*/  IMAD R0, R8, -0x326172a9, RZ ;  /* 0xcd9e8d5708007824 */ /* 0x000fe200078e02ff */
        /* <DEDUP_REMOVED lines=33> */
[----:B------:R-:W-:Y:S02]  /*1530*/  LOP3.LUT R70, R4, R9, R70, 0x96, !PT ;  /* 0x0000000904467212 */ /* 0x000fe400078e9646 */
[----:B------:R-:W-:-:S02]  /*1540*/  ISETP.NE.AND.EX P1, PT, R5, RZ, PT, P1 ;  /* 0x000000ff0500720c */ /* 0x000fc40003f25310 */
[----:B-1234-:R-:W-:-:S11]  /*1550*/  LOP3.LUT R100, R100, 0x3, RZ, 0xc0, !PT ;  /* 0x0000000364647812 */ /* 0x01efd600078ec0ff */
.L_x_29411:
[----:B0-----:R-:W0:Y:S01]  /*1560*/  S2R R120, SR_TID.X ;  /* 0x0000000000787919 */ /* 0x001e220000002100 */
[----:B------:R-:W1:Y:S01]  /*1570*/  @P1 LDC.64 R10, c[0x0][0x3e0] ;  /* 0x0000f800ff0a1b82 */ /* 0x000e620000000a00 */
[----:B------:R-:W-:Y:S02]  /*1580*/  IMAD R8, R74, UR12, RZ ;  /* 0x0000000c4a087c24 */ /* 0x000fe4000f8e02ff */
[----:B------:R-:W-:-:S03]  /*1590*/  HFMA2 R124, -RZ, RZ, 1.875, 0 ;  /* 0x3f800000ff7c7431 */ /* 0x000fc600000001ff */
[----:B------:R-:W-:Y:S02]  /*15a0*/  SHF.R.S32.HI R9, RZ, 0x1f, R8 ;  /* 0x0000001fff097819 */ /* 0x000fe40000011408 */
[----:B------:R-:W2:Y:S02]  /*15b0*/  LDC.64 R146, c[0x0][0x390] ;  /* 0x0000e400ff927b82 */ /* 0x000ea40000000a00 */
[----:B------:R-:W-:Y:S01]  /*15c0*/  LEA.HI R9, R9, R8, RZ, 0x2 ;  /* 0x0000000809097211 */ /* 0x000fe200078f10ff */
[----:B-1----:R-:W-:-:S05]  /*15d0*/  @P1 IMAD.WIDE R10, R74, 0x4, R10 ;  /* 0x000000044a0a1825 */ /* 0x002fca00078e020a */
[----:B------:R1:W5:Y:S01]  /*15e0*/  @P1 LDG.E R124, desc[UR8][R10.64] ;  /* 0x000000080a7c1981 */ /* 0x000362000c1e1900 */
[----:B0-----:R-:W-:-:S05]  /*15f0*/  LEA.HI.SX32 R91, R9, R120, 0x1e ;  /* 0x00000078095b7211 */ /* 0x001fca00078ff2ff */
[----:B--2---:R-:W-:-:S06]  /*1600*/  IMAD.WIDE.U32 R8, R91, 0x10, R146 ;  /* 0x000000105b087825 */ /* 0x004fcc00078e0092 */
[----:B------:R-:W5:Y:S01]  /*1610*/  LDG.E.128 R8, desc[UR8][R8.64] ;  /* 0x0000000808087981 */ /* 0x000f62000c1e1d00 */
[----:B------:R-:W-:-:S04]  /*1620*/  ISETP.NE.U32.AND P0, PT, RZ, UR10, PT ;  /* 0x0000000aff007c0c */ /* 0x000fc8000bf05070 */
[----:B------:R-:W-:Y:S01]  /*1630*/  ISETP.NE.AND.EX P0, PT, RZ, UR11, PT, P0 ;  /* 0x0000000bff007c0c */ /* 0x000fe2000bf05300 */
[----:B------:R-:W-:Y:S01]  /*1640*/  VIADD R122, R42, 0xdaa66d2b ;  /* 0xdaa66d2b2a7a7836 */ /* 0x000fe20000000000 */
[C---:B------:R-:W-:Y:S01]  /*1650*/  IADD3 R99, PT, PT, R43.reuse, -0x56f99767, RZ ;  /* 0xa90668992b637810 */ /* 0x040fe20007ffe0ff */
[C---:B------:R-:W-:Y:S02]  /*1660*/  VIADD R121, R43.reuse, 0xdb3d7428 ;  /* 0xdb3d74282b797836 */ /* 0x040fe40000000000 */
[----:B------:R-:W-:Y:S02]  /*1670*/  VIADD R98, R43, 0x96a522ad ;  /* 0x96a522ad2b627836 */ /* 0x000fe40000000000 */
[----:B------:R-:W-:-:S06]  /*1680*/  IMAD.MOV.U32 R123, RZ, RZ, 0x2f800000 ;  /* 0x2f800000ff7b7424 */ /* 0x000fcc00078e00ff */
[----:B-1----:R-:W-:Y:S05]  /*1690*/  @!P0 BRA `(.L_x_29148) ;  /* 0x0000001400d08947 */ /* 0x002fea0003800000 */
[----:B------:R-:W0:Y:S02]  /*16a0*/  LDC.64 R4, c[0x0][0x3a0] ;  /* 0x0000e800ff047b82 */ /* 0x000e240000000a00 */
[----:B0-----:R-:W-:-:S06]  /*16b0*/  IMAD.WIDE.U32 R4, R91, 0x10, R4 ;  /* 0x000000105b047825 */ /* 0x001fcc00078e0004 */
[----:B------:R-:W5:Y:S01]  /*16c0*/  LDG.E.128 R4, desc[UR8][R4.64] ;  /* 0x0000000804047981 */ /* 0x000f62000c1e1d00 */
[----:B------:R-:W-:Y:S01]  /*16d0*/  ISETP.NE.AND P2, PT, R100, 0x1, PT ;  /* 0x000000016400780c */ /* 0x000fe20003f45270 */
[----:B------:R-:W-:Y:S01]  /*16e0*/  IMAD.MOV.U32 R13, RZ, RZ, R0 ;  /* 0x000000ffff0d7224 */ /* 0x000fe200078e0000 */
[----:B------:R-:W-:Y:S01]  /*16f0*/  MOV R12, 0x2 ;  /* 0x00000002000c7802 */ /* 0x000fe20000000f00 */
[----:B------:R-:W-:-:S10]  /*1700*/  IMAD.MOV.U32 R16, RZ, RZ, R96 ;  /* 0x000000ffff107224 */ /* 0x000fd400078e0060 */
[----:B------:R-:W-:Y:S05]  /*1710*/  @!P2 BRA `(.L_x_29149) ;  /* 0x000000040048a947 */ /* 0x000fea0003800000 */
[----:B------:R-:W-:-:S04]  /*1720*/  MOV R13, 0x2 ;  /* 0x00000002000d7802 */ /* 0x000fc80000000f00 */
[----:B------:R-:W-:-:S05]  /*1730*/  VIADDMNMX.U32 R12, R100, 0xfffffffe, R13, PT ;  /* 0xfffffffe640c7846 */ /* 0x000fca000380000d */
[----:B------:R-:W-:-:S04]  /*1740*/  IMAD.SHL.U32 R14, R12, 0x4, RZ ;  /* 0x000000040c0e7824 */ /* 0x000fc800078e00ff */
[----:B------:R-:W0:Y:S02]  /*1750*/  LDC R12, c[0x2][R14] ;  /* 0x008000000e0c7b82 */ /* 0x000e240000000800 */
[----:B0-----:R-:W-:-:S04]  /*1760*/  SHF.R.S32.HI R13, RZ, 0x1f, R12 ;  /* 0x0000001fff0d7819 */ /* 0x001fc8000001140c */
.L_x_33960:
[----:B------:R-:W-:Y:S05]  /*1770*/  BRX R12 -0x1780                                        (*"BRANCH_TARGETS .L_x_33961,.L_x_33962,.L_x_33963"*) ;  /* 0xffffffe80c207949 */ /* 0x000fea000383ffff */
.L_x_33963:
[----:B------:R-:W-:Y:S01]  /*1780*/  VIADD R12, R100, 0x1 ;  /* 0x00000001640c7836 */ /* 0x000fe20000000000 */
[----:B------:R-:W-:Y:S01]  /*1790*/  MOV R16, R96 ;  /* 0x0000006000107202 */ /* 0x000fe20000000f00 */
[----:B------:R-:W-:Y:S01]  /*17a0*/  IMAD.MOV.U32 R13, RZ, RZ, R70 ;  /* 0x000000ffff0d7224 */ /* 0x000fe200078e0046 */
[----:B------:R-:W-:Y:S06]  /*17b0*/  BRA `(.L_x_29149) ;  /* 0x0000000400207947 */ /* 0x000fec0003800000 */
.L_x_33961:
[----:B------:R-:W-:Y:S02]  /*17c0*/  HFMA2 R12, -RZ, RZ, 0, 1.78813934326171875e-07 ;  /* 0x00000003ff0c7431 */ /* 0x000fe400000001ff */
[----:B------:R-:W-:Y:S02]  /*17d0*/  IMAD.MOV.U32 R16, RZ, RZ, R96 ;  /* 0x000000ffff107224 */ /* 0x000fe400078e0060 */
[----:B------:R-:W-:Y:S01]  /*17e0*/  IMAD.MOV.U32 R13, RZ, RZ, R68 ;  /* 0x000000ffff0d7224 */ /* 0x000fe200078e0044 */
[----:B------:R-:W-:Y:S06]  /*17f0*/  BRA `(.L_x_29149) ;  /* 0x0000000400107947 */ /* 0x000fec0003800000 */
.L_x_33962:
        /* <DEDUP_REMOVED lines=12> */
.L_x_29150:
        /* <DEDUP_REMOVED lines=56> */
.L_x_29149:
[----:B------:R-:W-:Y:S01]  /*1c40*/  I2FP.F32.U32 R14, R13 ;  /* 0x0000000d000e7245 */ /* 0x000fe20000201000 */
[----:B-----5:R-:W-:Y:S01]  /*1c50*/  FMUL.FTZ R8, R8, R124 ;  /* 0x0000007c08087220 */ /* 0x020fe20000410000 */
[----:B------:R-:W-:Y:S01]  /*1c60*/  ISETP.NE.AND P3, PT, R12, 0x1, PT ;  /* 0x000000010c00780c */ /* 0x000fe20003f65270 */
[----:B------:R-:W-:Y:S01]  /*1c70*/  UMOV UR5, UR7 ;  /* 0x0000000700057c82 */ /* 0x000fe20008000000 */
[----:B------:R-:W-:Y:S01]  /*1c80*/  UMOV UR4, UR6 ;  /* 0x0000000600047c82 */ /* 0x000fe20008000000 */
[----:B------:R-:W-:Y:S01]  /*1c90*/  FFMA.FTZ R14, R14, R123, 1.1641532182693481445e-10 ;  /* 0x2f0000000e0e7423 */ /* 0x000fe2000001007b */
[----:B------:R-:W-:-:S04]  /*1ca0*/  FMUL.FTZ R8, R8, UR5 ;  /* 0x0000000508087c20 */ /* 0x000fc80008410000 */
        /* <DEDUP_REMOVED lines=16> */
.L_x_29152:
        /* <DEDUP_REMOVED lines=12> */
.L_x_29153:
        /* <DEDUP_REMOVED lines=57> */
.L_x_29151:
[----:B------:R-:W-:Y:S01]  /*2200*/  I2FP.F32.U32 R12, R13 ;  /* 0x0000000d000c7245 */ /* 0x000fe20000201000 */
[----:B------:R-:W-:Y:S01]  /*2210*/  FMUL.FTZ R9, R9, R124 ;  /* 0x0000007c09097220 */ /* 0x000fe20000410000 */
[----:B------:R-:W-:Y:S01]  /*2220*/  ISETP.NE.AND P4, PT, R14, 0x1, PT ;  /* 0x000000010e00780c */ /* 0x000fe20003f85270 */
[----:B------:R-:W-:Y:S02]  /*2230*/  HADD2.F32 R13, -RZ, R144.H0_H0 ;  /* 0x20000090ff0d7230 */ /* 0x000fe40000004100 */
[----:B------:R-:W-:Y:S02]  /*2240*/  HFMA2 R15, -RZ, RZ, 0, 1.1920928955078125e-07 ;  /* 0x00000002ff0f7431 */ /* 0x000fe400000001ff */
[----:B------:R-:W-:Y:S01]  /*2250*/  FFMA.FTZ R12, R12, R123, 1.1641532182693481445e-10 ;  /* 0x2f0000000c0c7423 */ /* 0x000fe2000001007b */
[----:B------:R-:W-:-:S04]  /*2260*/  FMUL.FTZ R9, R9, UR5 ;  /* 0x0000000509097c20 */ /* 0x000fc80008410000 */
        /* <DEDUP_REMOVED lines=14> */
.L_x_29155:
        /* <DEDUP_REMOVED lines=12> */
.L_x_29156:
        /* <DEDUP_REMOVED lines=53> */
[----:B------:R-:W-:Y:S02]  /*2760*/  MOV R0, R18 ;  /* 0x0000001200007202 */ /* 0x000fe40000000f00 */
[----:B------:R-:W-:Y:S01]  /*2770*/  LOP3.LUT R68, R98, R14, R13, 0x96, !PT ;  /* 0x0000000e62447212 */ /* 0x000fe200078e960d */
[----:B------:R-:W-:Y:S02]  /*2780*/  IMAD.MOV.U32 R13, RZ, RZ, R16 ;  /* 0x000000ffff0d7224 */ /* 0x000fe400078e0010 */
[----:B------:R-:W-:-:S07]  /*2790*/  IMAD.MOV.U32 R16, RZ, RZ, R12 ;  /* 0x000000ffff107224 */ /* 0x000fce00078e000c */
.L_x_29154:
[----:B------:R-:W-:Y:S01]  /*27a0*/  I2FP.F32.U32 R12, R13 ;  /* 0x0000000d000c7245 */ /* 0x000fe20000201000 */
[----:B------:R-:W-:Y:S01]  /*27b0*/  FMUL.FTZ R10, R10, R124 ;  /* 0x0000007c0a0a7220 */ /* 0x000fe20000410000 */
[----:B------:R-:W-:Y:S01]  /*27c0*/  ISETP.NE.AND P5, PT, R15, 0x1, PT ;  /* 0x000000010f00780c */ /* 0x000fe20003fa5270 */
[----:B------:R-:W-:Y:S02]  /*27d0*/  IMAD.MOV.U32 R17, RZ, RZ, 0x2 ;  /* 0x00000002ff117424 */ /* 0x000fe400078e00ff */
[----:B------:R-:W-:Y:S01]  /*27e0*/  FFMA.FTZ R12, R12, R123, 1.1641532182693481445e-10 ;  /* 0x2f0000000c0c7423 */ /* 0x000fe2000001007b */
[----:B------:R-:W-:-:S04]  /*27f0*/  FMUL.FTZ R10, R10, UR5 ;  /* 0x000000050a0a7c20 */ /* 0x000fc80008410000 */
        /* <DEDUP_REMOVED lines=15> */
.L_x_29158:
        /* <DEDUP_REMOVED lines=12> */
.L_x_29159:
        /* <DEDUP_REMOVED lines=53> */
[----:B------:R-:W-:-:S05]  /*2d00*/  IMAD.WIDE.U32 R12, R13, -0x2daee0ad, RZ ;  /* 0xd2511f530d0c7825 */ /* 0x000fca00078e00ff */
[----:B------:R-:W-:Y:S01]  /*2d10*/  LOP3.LUT R68, R98, R14, R13, 0x96, !PT ;  /* 0x0000000e62447212 */ /* 0x000fe200078e960d */
[----:B------:R-:W-:Y:S01]  /*2d20*/  IMAD.MOV.U32 R13, RZ, RZ, R16 ;  /* 0x000000ffff0d7224 */ /* 0x000fe200078e0010 */
[----:B------:R-:W-:-:S07]  /*2d30*/  MOV R16, R12 ;  /* 0x0000000c00107202 */ /* 0x000fce0000000f00 */
.L_x_29157:
[----:B------:R-:W-:Y:S01]  /*2d40*/  I2FP.F32.U32 R12, R13 ;  /* 0x0000000d000c7245 */ /* 0x000fe20000201000 */
[----:B------:R-:W-:Y:S01]  /*2d50*/  FMUL.FTZ R11, R11, R124 ;  /* 0x0000007c0b0b7220 */ /* 0x000fe20000410000 */
[----:B------:R-:W-:-:S03]  /*2d60*/  HADD2.F32 R13, -RZ, R143.H1_H1 ;  /* 0x3000008fff0d7230 */ /* 0x000fc60000004100 */
[----:B------:R-:W-:Y:S01]  /*2d70*/  FFMA.FTZ R12, R12, R123, 1.1641532182693481445e-10 ;  /* 0x2f0000000c0c7423 */ /* 0x000fe2000001007b */
[----:B------:R-:W-:-:S04]  /*2d80*/  FMUL.FTZ R11, R11, UR5 ;  /* 0x000000050b0b7c20 */ /* 0x000fc80008410000 */
[----:B------:R-:W-:-:S04]  /*2d90*/  FSETP.GTU.FTZ.AND P6, PT, R12, UR4, PT ;  /* 0x000000040c007c0b */ /* 0x000fc8000bfdc000 */
[----:B------:R-:W-:Y:S02]  /*2da0*/  FSEL R12, R11, RZ, !P6 ;  /* 0x000000ff0b0c7208 */ /* 0x000fe40007000000 */
[----:B------:R-:W-:-:S03]  /*2db0*/  PLOP3.LUT P5, PT, P6, PT, PT, 0x8, 0x80 ;  /* 0x000000000080781c */ /* 0x000fc600037ae170 */
[----:B------:R-:W-:Y:S01]  /*2dc0*/  FFMA.FTZ R11, R12, R13, R7 ;  /* 0x0000000d0c0b7223 */ /* 0x000fe20000010007 */
[----:B------:R-:W-:Y:S09]  /*2dd0*/  BRA `(.L_x_29160) ;  /* 0x0000001400b07947 */ /* 0x000ff20003800000 */
.L_x_29148:
        /* <DEDUP_REMOVED lines=15> */
.L_x_29162:
        /* <DEDUP_REMOVED lines=12> */
.L_x_29163:
        /* <DEDUP_REMOVED lines=56> */
.L_x_29161:
[----:B------:R-:W-:Y:S01]  /*3310*/  I2FP.F32.U32 R12, R12 ;  /* 0x0000000c000c7245 */ /* 0x000fe20000201000 */
[----:B-----5:R-:W-:Y:S01]  /*3320*/  FMUL.FTZ R8, R8, R124 ;  /* 0x0000007c08087220 */ /* 0x020fe20000410000 */
[----:B------:R-:W-:Y:S01]  /*3330*/  ISETP.NE.AND P3, PT, R14, 0x1, PT ;  /* 0x000000010e00780c */ /* 0x000fe20003f65270 */
[----:B------:R-:W-:Y:S01]  /*3340*/  UMOV UR5, UR7 ;  /* 0x0000000700057c82 */ /* 0x000fe20008000000 */
[----:B------:R-:W-:Y:S01]  /*3350*/  UMOV UR4, UR6 ;  /* 0x0000000600047c82 */ /* 0x000fe20008000000 */
[----:B------:R-:W-:Y:S01]  /*3360*/  FFMA.FTZ R12, R12, R123, 1.1641532182693481445e-10 ;  /* 0x2f0000000c0c7423 */ /* 0x000fe2000001007b */
[----:B------:R-:W-:Y:S01]  /*3370*/  FMUL.FTZ R8, R8, UR5 ;  /* 0x0000000508087c20 */ /* 0x000fe20008410000 */
[----:B------:R-:W-:Y:S02]  /*3380*/  HADD2.F32 R13, -RZ, R145.H0_H0 ;  /* 0x20000091ff0d7230 */ /* 0x000fe40000004100 */
[----:B------:R-:W-:Y:S01]  /*3390*/  IMAD.MOV.U32 R15, RZ, RZ, 0x2 ;  /* 0x00000002ff0f7424 */ /* 0x000fe200078e00ff */
        /* <DEDUP_REMOVED lines=14> */
.L_x_29165:
        /* <DEDUP_REMOVED lines=12> */
.L_x_29166:
        /* <DEDUP_REMOVED lines=57> */
.L_x_29164:
[----:B------:R-:W-:Y:S01]  /*38d0*/  I2FP.F32.U32 R12, R13 ;  /* 0x0000000d000c7245 */ /* 0x000fe20000201000 */
[----:B------:R-:W-:Y:S01]  /*38e0*/  FMUL.FTZ R9, R9, R124 ;  /* 0x0000007c09097220 */ /* 0x000fe20000410000 */
[----:B------:R-:W-:Y:S01]  /*38f0*/  ISETP.NE.AND P4, PT, R15, 0x1, PT ;  /* 0x000000010f00780c */ /* 0x000fe20003f85270 */
[----:B------:R-:W-:Y:S02]  /*3900*/  HFMA2 R14, -RZ, RZ, 0, 1.1920928955078125e-07 ;  /* 0x00000002ff0e7431 */ /* 0x000fe400000001ff */
[----:B------:R-:W-:Y:S02]  /*3910*/  IMAD.MOV.U32 R13, RZ, RZ, R0 ;  /* 0x000000ffff0d7224 */ /* 0x000fe400078e0000 */
[----:B------:R-:W-:Y:S01]  /*3920*/  FFMA.FTZ R12, R12, R123, 1.1641532182693481445e-10 ;  /* 0x2f0000000c0c7423 */ /* 0x000fe2000001007b */
[----:B------:R-:W-:-:S04]  /*3930*/  FMUL.FTZ R9, R9, UR5 ;  /* 0x0000000509097c20 */ /* 0x000fc80008410000 */
[----:B------:R-:W-:Y:S01]  /*3940*/  FSETP.GTU.FTZ.AND P3, PT, R12, UR4, PT ;  /* 0x000000040c007c0b */ /* 0x000fe2000bf7c000 */
        /* <DEDUP_REMOVED lines=13> */
.L_x_29168:
        /* <DEDUP_REMOVED lines=12> */
.L_x_29169:
        /* <DEDUP_REMOVED lines=52> */
[----:B------:R-:W-:Y:S02]  /*3e20*/  HFMA2 R14, -RZ, RZ, 0, 0 ;  /* 0x00000000ff0e7431 */ /* 0x000fe400000001ff */
[----:B------:R-:W-:Y:S01]  /*3e30*/  IMAD.MOV.U32 R13, RZ, RZ, R16 ;  /* 0x000000ffff0d7224 */ /* 0x000fe200078e0010 */
[----:B------:R-:W-:Y:S01]  /*3e40*/  LOP3.LUT R70, R15, R20, R19, 0x96, !PT ;  /* 0x000000140f467212 */ /* 0x000fe200078e9613 */
[----:B------:R-:W-:Y:S01]  /*3e50*/  IMAD.MOV.U32 R16, RZ, RZ, R12 ;  /* 0x000000ffff107224 */ /* 0x000fe200078e000c */
[----:B------:R-:W-:-:S07]  /*3e60*/  MOV R0, R18 ;  /* 0x0000001200007202 */ /* 0x000fce0000000f00 */
.L_x_29167:
[----:B------:R-:W-:Y:S01]  /*3e70*/  I2FP.F32.U32 R12, R13 ;  /* 0x0000000d000c7245 */ /* 0x000fe20000201000 */
[----:B------:R-:W-:Y:S01]  /*3e80*/  FMUL.FTZ R10, R10, R124 ;  /* 0x0000007c0a0a7220 */ /* 0x000fe20000410000 */
[----:B------:R-:W-:Y:S01]  /*3e90*/  ISETP.NE.AND P5, PT, R14, 0x1, PT ;  /* 0x000000010e00780c */ /* 0x000fe20003fa5270 */
[----:B------:R-:W-:Y:S02]  /*3ea0*/  HADD2.F32 R13, -RZ, R144.H1_H1 ;  /* 0x30000090ff0d7230 */ /* 0x000fe40000004100 */
[----:B------:R-:W-:Y:S01]  /*3eb0*/  FFMA.FTZ R12, R12, R123, 1.1641532182693481445e-10 ;  /* 0x2f0000000c0c7423 */ /* 0x000fe2000001007b */
[----:B------:R-:W-:Y:S01]  /*3ec0*/  FMUL.FTZ R10, R10, UR5 ;  /* 0x000000050a0a7c20 */ /* 0x000fe20008410000 */
[----:B------:R-:W-:-:S03]  /*3ed0*/  IMAD.MOV.U32 R17, RZ, RZ, 0x2 ;  /* 0x00000002ff117424 */ /* 0x000fc600078e00ff */
        /* <DEDUP_REMOVED lines=14> */
.L_x_29171:
        /* <DEDUP_REMOVED lines=12> */
.L_x_29172:
        /* <DEDUP_REMOVED lines=57> */
.L_x_29170:
[----:B------:R-:W-:Y:S01]  /*4410*/  I2FP.F32.U32 R12, R13 ;  /* 0x0000000d000c7245 */ /* 0x000fe20000201000 */
[----:B------:R-:W-:-:S04]  /*4420*/  FMUL.FTZ R11, R11, R124 ;  /* 0x0000007c0b0b7220 */ /* 0x000fc80000410000 */
[----:B------:R-:W-:Y:S01]  /*4430*/  FFMA.FTZ R12, R12, R123, 1.1641532182693481445e-10 ;  /* 0x2f0000000c0c7423 */ /* 0x000fe2000001007b */
[----:B------:R-:W-:-:S04]  /*4440*/  FMUL.FTZ R11, R11, UR5 ;  /* 0x000000050b0b7c20 */ /* 0x000fc80008410000 */
[----:B------:R-:W-:Y:S01]  /*4450*/  FSETP.GTU.FTZ.AND P6, PT, R12, UR4, PT ;  /* 0x000000040c007c0b */ /* 0x000fe2000bfdc000 */
[----:B------:R-:W-:-:S03]  /*4460*/  HADD2.F32 R12, -RZ, R143.H1_H1 ;  /* 0x3000008fff0c7230 */ /* 0x000fc60000004100 */
[----:B------:R-:W-:Y:S02]  /*4470*/  FSEL R11, R11, RZ, !P6 ;  /* 0x000000ff0b0b7208 */ /* 0x000fe40007000000 */
[----:B------:R-:W-:-:S03]  /*4480*/  PLOP3.LUT P5, PT, P6, PT, PT, 0x8, 0x80 ;  /* 0x000000000080781c */ /* 0x000fc600037ae170 */
[----:B------:R-:W-:-:S10]  /*4490*/  FMUL.FTZ R11, R11, R12 ;  /* 0x0000000c0b0b7220 */ /* 0x000fd40000410000 */
.L_x_29160:
[----:B------:R-:W0:Y:S01]  /*44a0*/  LDC.64 R150, c[0x0][0x3a8] ;  /* 0x0000ea00ff967b82 */ /* 0x000e220000000a00 */
[----:B------:R-:W-:Y:S01]  /*44b0*/  SEL R14, RZ, 0x1000000, !P5 ;  /* 0x01000000ff0e7807 */ /* 0x000fe20006800000 */
[----:B------:R-:W-:Y:S01]  /*44c0*/  VIADD R93, R91, 0x80 ;  /* 0x000000805b5d7836 */ /* 0x000fe20000000000 */
[----:B------:R-:W-:Y:S02]  /*44d0*/  SEL R15, RZ, 0x10000, !P4 ;  /* 0x00010000ff0f7807 */ /* 0x000fe40006000000 */
[----:B------:R-:W-:-:S03]  /*44e0*/  SEL R18, RZ, 0x100, !P3 ;  /* 0x00000100ff127807 */ /* 0x000fc60005800000 */
[----:B------:R-:W1:Y:S01]  /*44f0*/  LDC.64 R148, c[0x0][0x3b0] ;  /* 0x0000ec00ff947b82 */ /* 0x000e620000000a00 */
[----:B------:R-:W-:Y:S02]  /*4500*/  IADD3 R14, PT, PT, R18, R14, R15 ;  /* 0x0000000e120e7210 */ /* 0x000fe40007ffe00f */
[----:B------:R-:W-:-:S04]  /*4510*/  SEL R15, RZ, 0x1, !P2 ;  /* 0x00000001ff0f7807 */ /* 0x000fc80005000000 */
[----:B------:R-:W-:Y:S01]  /*4520*/  IADD3 R22, PT, PT, R14, R15, RZ ;  /* 0x0000000f0e167210 */ /* 0x000fe20007ffe0ff */
[----:B------:R-:W2:Y:S01]  /*4530*/  @P0 LDC.64 R12, c[0x0][0x3a0] ;  /* 0x0000e800ff0c0b82 */ /* 0x000ea20000000a00 */
[----:B------:R-:W-:-:S04]  /*4540*/  IMAD.WIDE.U32 R14, R93, 0x10, R146 ;  /* 0x000000105d0e7825 */ /* 0x000fc800078e0092 */
[----:B0-----:R-:W-:-:S05]  /*4550*/  IMAD.WIDE.U32 R20, R91, 0x10, R150 ;  /* 0x000000105b147825 */ /* 0x001fca00078e0096 */
[----:B------:R0:W-:Y:S01]  /*4560*/  STG.E.128 desc[UR8][R20.64], R8 ;  /* 0x0000000814007986 */ /* 0x0001e2000c101d08 */
[----:B-1----:R-:W-:-:S05]  /*4570*/  IMAD.WIDE.U32 R18, R91, 0x4, R148 ;  /* 0x000000045b127825 */ /* 0x002fca00078e0094 */
[----:B------:R0:W-:Y:S01]  /*4580*/  STG.E desc[UR8][R18.64], R22 ;  /* 0x0000001612007986 */ /* 0x0001e2000c101908 */
[----:B--2---:R-:W-:-:S05]  /*4590*/  @P0 IMAD.WIDE.U32 R12, R93, 0x10, R12 ;  /* 0x000000105d0c0825 */ /* 0x004fca00078e000c */
[----:B------:R0:W5:Y:S04]  /*45a0*/  @P0 LDG.E.128 R4, desc[UR8][R12.64] ;  /* 0x000000080c040981 */ /* 0x000168000c1e1d00 */
[----:B------:R-:W5:Y:S01]  /*45b0*/  LDG.E.128 R12, desc[UR8][R14.64] ;  /* 0x000000080e0c7981 */ /* 0x000f62000c1e1d00 */
[----:B0-----:R-:W-:Y:S05]  /*45c0*/  @!P0 BRA `(.L_x_29173) ;  /* 0x0000001400ac8947 */ /* 0x001fea0003800000 */
        /* <DEDUP_REMOVED lines=15> */
.L_x_29175:
        /* <DEDUP_REMOVED lines=12> */
.L_x_29176:
        /* <DEDUP_REMOVED lines=56> */
.L_x_29174:
[----:B------:R-:W-:Y:S01]  /*4b00*/  I2FP.F32.U32 R16, R18 ;  /* 0x0000001200107245 */ /* 0x000fe20000201000 */
[----:B-----5:R-:W-:Y:S01]  /*4b10*/  FMUL.FTZ R12, R12, R124 ;  /* 0x0000007c0c0c7220 */ /* 0x020fe20000410000 */
[----:B------:R-:W-:Y:S01]  /*4b20*/  ISETP.NE.AND P3, PT, R19, 0x1, PT ;  /* 0x000000011300780c */ /* 0x000fe20003f65270 */
[----:B------:R-:W-:Y:S02]  /*4b30*/  IMAD.MOV.U32 R18, RZ, RZ, 0x2 ;  /* 0x00000002ff127424 */ /* 0x000fe400078e00ff */
[----:B------:R-:W-:Y:S01]  /*4b40*/  FFMA.FTZ R16, R16, R123, 1.1641532182693481445e-10 ;  /* 0x2f00000010107423 */ /* 0x000fe2000001007b */
[----:B------:R-:W-:-:S04]  /*4b50*/  FMUL.FTZ R12, R12, UR5 ;  /* 0x000000050c0c7c20 */ /* 0x000fc80008410000 */
        /* <DEDUP_REMOVED lines=15> */
.L_x_29178:
        /* <DEDUP_REMOVED lines=12> */
.L_x_29179:
        /* <DEDUP_REMOVED lines=57> */
.L_x_29177:
[----:B------:R-:W-:Y:S01]  /*50a0*/  I2FP.F32.U32 R16, R17 ;  /* 0x0000001100107245 */ /* 0x000fe20000201000 */
[----:B------:R-:W-:Y:S01]  /*50b0*/  FMUL.FTZ R13, R13, R124 ;  /* 0x0000007c0d0d7220 */ /* 0x000fe20000410000 */
[----:B------:R-:W-:Y:S01]  /*50c0*/  ISETP.NE.AND P4, PT, R18, 0x1, PT ;  /* 0x000000011200780c */ /* 0x000fe20003f85270 */
[----:B------:R-:W-:Y:S02]  /*50d0*/  HADD2.F32 R17, -RZ, R142.H0_H0 ;  /* 0x2000008eff117230 */ /* 0x000fe40000004100 */
[----:B------:R-:W-:Y:S01]  /*50e0*/  FFMA.FTZ R16, R16, R123, 1.1641532182693481445e-10 ;  /* 0x2f00000010107423 */ /* 0x000fe2000001007b */
[----:B------:R-:W-:Y:S01]  /*50f0*/  FMUL.FTZ R13, R13, UR5 ;  /* 0x000000050d0d7c20 */ /* 0x000fe20008410000 */
[----:B------:R-:W-:-:S03]  /*5100*/  IMAD.MOV.U32 R19, RZ, RZ, 0x2 ;  /* 0x00000002ff137424 */ /* 0x000fc600078e00ff */
        /* <DEDUP_REMOVED lines=14> */
.L_x_29181:
        /* <DEDUP_REMOVED lines=12> */
.L_x_29182:
        /* <DEDUP_REMOVED lines=57> */
.L_x_29180:
[----:B------:R-:W-:Y:S01]  /*5640*/  I2FP.F32.U32 R16, R17 ;  /* 0x0000001100107245 */ /* 0x000fe20000201000 */
[----:B------:R-:W-:Y:S01]  /*5650*/  FMUL.FTZ R14, R14, R124 ;  /* 0x0000007c0e0e7220 */ /* 0x000fe20000410000 */
[----:B------:R-:W-:Y:S01]  /*5660*/  ISETP.NE.AND P5, PT, R19, 0x1, PT ;  /* 0x000000011300780c */ /* 0x000fe20003fa5270 */
[----:B------:R-:W-:Y:S02]  /*5670*/  HFMA2 R21, -RZ, RZ, 0, 1.1920928955078125e-07 ;  /* 0x00000002ff157431 */ /* 0x000fe400000001ff */
        /* <DEDUP_REMOVED lines=17> */
.L_x_29184:
        /* <DEDUP_REMOVED lines=12> */
.L_x_29185:
        /* <DEDUP_REMOVED lines=38> */
[----:B------:R-:W-:Y:S01]  /*5ab0*/  IMAD.WIDE.U32 R22, R21, -0x2daee0ad, RZ ;  /* 0xd2511f5315167825 */ /* 0x000fe200078e00ff */
[----:B------:R-:W-:-:S03]  /*5ac0*/  IADD3 R21, PT, PT, R43, 0x1fd5c5a3, RZ ;  /* 0x1fd5c5a32b157810 */ /* 0x000fc60007ffe0ff */
[----:B------:R-:W-:Y:S01]  /*5ad0*/  VIADD R19, R42, 0x5384540f ;  /* 0x5384540f2a137836 */ /* 0x000fe20000000000 */
[----:B------:R-:W-:Y:S01]  /*5ae0*/  LOP3.LUT R44, R21, R44, R23, 0x96, !PT ;  /* 0x0000002c152c7212 */ /* 0x000fe200078e9617 */
[----:B------:R-:W-:-:S03]  /*5af0*/  HFMA2 R21, -RZ, RZ, 0, 0 ;  /* 0x00000000ff157431 */ /* 0x000fc600000001ff */
        /* <DEDUP_REMOVED lines=13> */
[----:B------:R-:W-:-:S07]  /*5bd0*/  MOV R0, R22 ;  /* 0x0000001600007202 */ /* 0x000fce0000000f00 */
.L_x_29183:
        /* <DEDUP_REMOVED lines=10> */
.L_x_29173:
        /* <DEDUP_REMOVED lines=15> */
.L_x_29188:
        /* <DEDUP_REMOVED lines=12> */
.L_x_29189:
        /* <DEDUP_REMOVED lines=56> */
.L_x_29187:
[----:B------:R-:W-:Y:S01]  /*61b0*/  I2FP.F32.U32 R16, R18 ;  /* 0x0000001200107245 */ /* 0x000fe20000201000 */
[----:B-----5:R-:W-:Y:S01]  /*61c0*/  FMUL.FTZ R12, R12, R124 ;  /* 0x0000007c0c0c7220 */ /* 0x020fe20000410000 */
        /* <DEDUP_REMOVED lines=19> */
.L_x_29191:
        /* <DEDUP_REMOVED lines=12> */
.L_x_29192:
        /* <DEDUP_REMOVED lines=52> */
[----:B------:R-:W-:-:S04]  /*6700*/  MOV R0, R22 ;  /* 0x0000001600007202 */ /* 0x000fc80000000f00 */
[----:B------:R-:W-:Y:S01]  /*6710*/  LOP3.LUT R68, R98, R18, R17, 0x96, !PT ;  /* 0x0000001262447212 */ /* 0x000fe200078e9611 */
[----:B------:R-:W-:Y:S01]  /*6720*/  IMAD.MOV.U32 R17, RZ, RZ, R20 ;  /* 0x000000ffff117224 */ /* 0x000fe200078e0014 */
[----:B------:R-:W-:Y:S01]  /*6730*/  MOV R20, R16 ;  /* 0x0000001000147202 */ /* 0x000fe20000000f00 */
[----:B------:R-:W-:-:S07]  /*6740*/  IMAD.MOV.U32 R18, RZ, RZ, RZ ;  /* 0x000000ffff127224 */ /* 0x000fce00078e00ff */
.L_x_29190:
        /* <DEDUP_REMOVED lines=21> */
.L_x_29194:
        /* <DEDUP_REMOVED lines=12> */
.L_x_29195:
        /* <DEDUP_REMOVED lines=57> */
.L_x_29193:
        /* <DEDUP_REMOVED lines=21> */
.L_x_29197:
        /* <DEDUP_REMOVED lines=12> */
.L_x_29198:
        /* <DEDUP_REMOVED lines=45> */
[----:B------:R-:W-:Y:S01]  /*71d0*/  IMAD.MOV.U32 R21, RZ, RZ, RZ ;  /* 0x000000ffff157224 */ /* 0x000fe200078e00ff */
        /* <DEDUP_REMOVED lines=10> */
[----:B------:R-:W-:-:S07]  /*7280*/  MOV R20, R16 ;  /* 0x0000001000147202 */ /* 0x000fce0000000f00 */
.L_x_29196:
        /* <DEDUP_REMOVED lines=9> */
.L_x_29186:
[----:B------:R-:W0:Y:S01]  /*7320*/  @P0 LDC.64 R16, c[0x0][0x3a0] ;  /* 0x0000e800ff100b82 */ /* 0x000e220000000a00 */
[----:B------:R-:W-:Y:S01]  /*7330*/  SEL R18, RZ, 0x1000000, !P5 ;  /* 0x01000000ff127807 */ /* 0x000fe20006800000 */
[C---:B------:R-:W-:Y:S01]  /*7340*/  IMAD.WIDE.U32 R46, R93.reuse, 0x10, R150 ;  /* 0x000000105d2e7825 */ /* 0x040fe200078e0096 */
[----:B------:R-:W-:Y:S02]  /*7350*/  SEL R19, RZ, 0x10000, !P4 ;  /* 0x00010000ff137807 */ /* 0x000fe40006000000 */
[----:B------:R-:W-:Y:S01]  /*7360*/  SEL R23, RZ, 0x100, !P3 ;  /* 0x00000100ff177807 */ /* 0x000fe20005800000 */
[----:B------:R-:W-:Y:S01]  /*7370*/  IMAD.WIDE.U32 R44, R93, 0x4, R148 ;  /* 0x000000045d2c7825 */ /* 0x000fe200078e0094 */
[----:B------:R-:W-:Y:S01]  /*7380*/  SEL R22, RZ, 0x1, !P2 ;  /* 0x00000001ff167807 */ /* 0x000fe20005000000 */
[----:B------:R1:W-:Y:S01]  /*7390*/  STG.E.128 desc[UR8][R46.64], R12 ;  /* 0x0000000c2e007986 */ /* 0x0003e2000c101d08 */
[----:B------:R-:W-:Y:S02]  /*73a0*/  IADD3 R19, PT, PT, R23, R18, R19 ;  /* 0x0000001217137210 */ /* 0x000fe40007ffe013 */
[----:B------:R-:W-:-:S03]  /*73b0*/  IADD3 R95, PT, PT, R91, 0x100, RZ ;  /* 0x000001005b5f7810 */ /* 0x000fc60007ffe0ff */
[----:B------:R-:W-:Y:S02]  /*73c0*/  IMAD.IADD R22, R19, 0x1, R22 ;  /* 0x0000000113167824 */ /* 0x000fe400078e0216 */
[----:B------:R-:W-:-:S03]  /*73d0*/  IMAD.WIDE.U32 R18, R95, 0x10, R146 ;  /* 0x000000105f127825 */ /* 0x000fc600078e0092 */
[----:B------:R1:W-:Y:S01]  /*73e0*/  STG.E desc[UR8][R44.64], R22 ;  /* 0x000000162c007986 */ /* 0x0003e2000c101908 */
[----:B0-----:R-:W-:-:S05]  /*73f0*/  @P0 IMAD.WIDE.U32 R16, R95, 0x10, R16 ;  /* 0x000000105f100825 */ /* 0x001fca00078e0010 */
[----:B------:R1:W5:Y:S04]  /*7400*/  @P0 LDG.E.128 R4, desc[UR8][R16.64] ;  /* 0x0000000810040981 */ /* 0x000368000c1e1d00 */
[----:B------:R-:W5:Y:S01]  /*7410*/  LDG.E.128 R16, desc[UR8][R18.64] ;  /* 0x0000000812107981 */ /* 0x000f62000c1e1d00 */
[----:B-1----:R-:W-:Y:S05]  /*7420*/  @!P0 BRA `(.L_x_29199) ;  /* 0x0000001400b08947 */ /* 0x002fea0003800000 */
        /* <DEDUP_REMOVED lines=15> */
.L_x_29201:
        /* <DEDUP_REMOVED lines=12> */
.L_x_29202:
        /* <DEDUP_REMOVED lines=48> */
[----:B------:R-:W-:Y:S02]  /*78e0*/  MOV R23, R20 ;  /* 0x0000001400177202 */ /* 0x000fe40000000f00 */
        /* <DEDUP_REMOVED lines=8> */
.L_x_29200:
[----:B------:R-:W-:Y:S01]  /*7970*/  I2FP.F32.U32 R20, R23 ;  /* 0x0000001700147245 */ /* 0x000fe20000201000 */
[----:B-----5:R-:W-:Y:S01]  /*7980*/  FMUL.FTZ R16, R16, R124 ;  /* 0x0000007c10107220 */ /* 0x020fe20000410000 */
[----:B------:R-:W-:Y:S01]  /*7990*/  ISETP.NE.AND P3, PT, R22, 0x1, PT ;  /* 0x000000011600780c */ /* 0x000fe20003f65270 */
[----:B------:R-:W-:Y:S02]  /*79a0*/  HADD2.F32 R21, -RZ, R141.H0_H0 ;  /* 0x2000008dff157230 */ /* 0x000fe40000004100 */
[----:B------:R-:W-:Y:S01]  /*79b0*/  FFMA.FTZ R20, R20, R123, 1.1641532182693481445e-10 ;  /* 0x2f00000014147423 */ /* 0x000fe2000001007b */
[----:B------:R-:W-:-:S04]  /*79c0*/  FMUL.FTZ R16, R16, UR5 ;  /* 0x0000000510107c20 */ /* 0x000fc80008410000 */
[----:B------:R-:W-:Y:S01]  /*79d0*/  FSETP.GTU.FTZ.AND P2, PT, R20, UR4, PT ;  /* 0x0000000414007c0b */ /* 0x000fe2000bf5c000 */
        /* <DEDUP_REMOVED lines=14> */
.L_x_29204:
        /* <DEDUP_REMOVED lines=12> */
.L_x_29205:
        /* <DEDUP_REMOVED lines=57> */
.L_x_29203:
[----:B------:R-:W-:Y:S01]  /*7f10*/  I2FP.F32.U32 R20, R20 ;  /* 0x0000001400147245 */ /* 0x000fe20000201000 */
[----:B------:R-:W-:Y:S01]  /*7f20*/  FMUL.FTZ R17, R17, R124 ;  /* 0x0000007c11117220 */ /* 0x000fe20000410000 */
[----:B------:R-:W-:-:S03]  /*7f30*/  ISETP.NE.AND P4, PT, R21, 0x1, PT ;  /* 0x000000011500780c */ /* 0x000fc60003f85270 */
        /* <DEDUP_REMOVED lines=18> */
.L_x_29207:
        /* <DEDUP_REMOVED lines=12> */
.L_x_29208:
        /* <DEDUP_REMOVED lines=15> */
[C---:B------:R-:W-:Y:S01]  /*8210*/  IADD3 R50, PT, PT, R42.reuse, 0x78dde6e4, RZ ;  /* 0x78dde6e42a327810 */ /* 0x040fe20007ffe0ff */
        /* <DEDUP_REMOVED lines=41> */
.L_x_29206:
[----:B------:R-:W-:Y:S01]  /*84b0*/  I2FP.F32.U32 R22, R22 ;  /* 0x0000001600167245 */ /* 0x000fe20000201000 */
[----:B------:R-:W-:Y:S01]  /*84c0*/  FMUL.FTZ R18, R18, R124 ;  /* 0x0000007c12127220 */ /* 0x000fe20000410000 */
[----:B------:R-:W-:Y:S01]  /*84d0*/  ISETP.NE.AND P5, PT, R20, 0x1, PT ;  /* 0x000000011400780c */ /* 0x000fe20003fa5270 */
[----:B------:R-:W-:Y:S02]  /*84e0*/  HADD2.F32 R21, -RZ, R140.H1_H1 ;  /* 0x3000008cff157230 */ /* 0x000fe40000004100 */
        /* <DEDUP_REMOVED lines=17> */
.L_x_29210:
        /* <DEDUP_REMOVED lines=12> */
.L_x_29211:
        /* <DEDUP_REMOVED lines=50> */
[----:B------:R-:W-:Y:S01]  /*89e0*/  IMAD.WIDE.U32 R48, R22, -0x326172a9, RZ ;  /* 0xcd9e8d5716307825 */ /* 0x000fe200078e00ff */
[----:B------:R-:W-:-:S03]  /*89f0*/  MOV R21, R44 ;  /* 0x0000002c00157202 */ /* 0x000fc60000000f00 */
[----:B------:R-:W-:Y:S01]  /*8a00*/  IMAD.WIDE.U32 R22, R0, -0x2daee0ad, RZ ;  /* 0xd2511f5300167825 */ /* 0x000fe200078e00ff */
[----:B------:R-:W-:-:S03]  /*8a10*/  LOP3.LUT R70, R70, R20, R49, 0x96, !PT ;  /* 0x0000001446467212 */ /* 0x000fc600078e9631 */
[----:B------:R-:W-:Y:S01]  /*8a20*/  IMAD.MOV.U32 R0, RZ, RZ, R48 ;  /* 0x000000ffff007224 */ /* 0x000fe200078e0030 */
[----:B------:R-:W-:Y:S01]  /*8a30*/  LOP3.LUT R68, R98, R46, R23, 0x96, !PT ;  /* 0x0000002e62447212 */ /* 0x000fe200078e9617 */
[----:B------:R-:W-:-:S07]  /*8a40*/  IMAD.MOV.U32 R44, RZ, RZ, R22 ;  /* 0x000000ffff2c7224 */ /* 0x000fce00078e0016 */
.L_x_29209:
        /* <DEDUP_REMOVED lines=8> */
[----:B------:R-:W-:Y:S01]  /*8ad0*/  FFMA.FTZ R19, R22, R20, R7 ;  /* 0x0000001416137223 */ /* 0x000fe20000010007 */
[----:B------:R-:W-:Y:S09]  /*8ae0*/  BRA `(.L_x_29212) ;  /* 0x0000001400ac7947 */ /* 0x000ff20003800000 */
.L_x_29199:
        /* <DEDUP_REMOVED lines=15> */
.L_x_29214:
        /* <DEDUP_REMOVED lines=12> */
.L_x_29215:
[----:B------:R-:W-:Y:S01]  /*8ca0*/  IMAD.WIDE.U32 R52, R71, -0x326172a9, RZ ;  /* 0xcd9e8d5747347825 */ /* 0x000fe200078e00ff */
[----:B------:R-:W-:Y:S02]  /*8cb0*/  LOP3.LUT R48, R69, R45, R43, 0x96, !PT ;  /* 0x0000002d45307212 */ /* 0x000fe400078e962b */
[----:B------:R-:W-:Y:S01]  /*8cc0*/  IADD3 R22, PT, PT, R43, -0x4498517b, RZ ;  /* 0xbb67ae852b167810 */ /* 0x000fe20007ffe0ff */
[----:B------:R-:W-:Y:S01]  /*8cd0*/  VIADD R46, R42, 0x9e3779b9 ;  /* 0x9e3779b92a2e7836 */ /* 0x000fe20000000000 */
[----:B------:R-:W-:Y:S01]  /*8ce0*/  LOP3.LUT R50, R73, R53, R42, 0x96, !PT ;  /* 0x0000003549327212 */ /* 0x000fe200078e962a */
[----:B------:R-:W-:Y:S01]  /*8cf0*/  IMAD.WIDE.U32 R48, R48, -0x326172a9, RZ ;  /* 0xcd9e8d5730307825 */ /* 0x000fe200078e00ff */
[C---:B------:R-:W-:Y:S02]  /*8d00*/  IADD3 R21, PT, PT, R42.reuse, -0x4ab325aa, RZ ;  /* 0xb54cda562a157810 */ /* 0x040fe40007ffe0ff */
[----:B------:R-:W-:Y:S01]  /*8d10*/  IADD3 R70, PT, PT, R42, -0x700cb87f, RZ ;  /* 0x8ff347812a467810 */ /* 0x000fe20007ffe0ff */
[----:B------:R-:W-:Y:S01]  /*8d20*/  IMAD.WIDE.U32 R50, R50, -0x2daee0ad, RZ ;  /* 0xd2511f5332327825 */ /* 0x000fe200078e00ff */
[----:B------:R-:W-:-:S02]  /*8d30*/  LOP3.LUT R46, R46, R52, R49, 0x96, !PT ;  /* 0x000000342e2e7212 */ /* 0x000fc400078e9631 */
        /* <DEDUP_REMOVED lines=42> */
[----:B------:R-:W-:-:S04]  /*8fe0*/  IMAD.WIDE.U32 R46, R0, -0x2daee0ad, RZ ;  /* 0xd2511f53002e7825 */ /* 0x000fc800078e00ff */
[----:B------:R-:W-:Y:S01]  /*8ff0*/  IMAD.MOV.U32 R0, RZ, RZ, R48 ;  /* 0x000000ffff007224 */ /* 0x000fe200078e0030 */
[----:B------:R-:W-:Y:S01]  /*9000*/  LOP3.LUT R68, R98, R22, R47, 0x96, !PT ;  /* 0x0000001662447212 */ /* 0x000fe200078e962f */
[----:B------:R-:W-:Y:S01]  /*9010*/  HFMA2 R22, -RZ, RZ, 0, 0 ;  /* 0x00000000ff167431 */ /* 0x000fe200000001ff */
[----:B------:R-:W-:-:S07]  /*9020*/  MOV R44, R46 ;  /* 0x0000002e002c7202 */ /* 0x000fce0000000f00 */
.L_x_29213:
[----:B------:R-:W-:Y:S01]  /*9030*/  I2FP.F32.U32 R20, R23 ;  /* 0x0000001700147245 */ /* 0x000fe20000201000 */
[----:B-----5:R-:W-:Y:S01]  /*9040*/  FMUL.FTZ R16, R16, R124 ;  /* 0x0000007c10107220 */ /* 0x020fe20000410000 */
[----:B------:R-:W-:-:S03]  /*9050*/  ISETP.NE.AND P3, PT, R22, 0x1, PT ;  /* 0x000000011600780c */ /* 0x000fc60003f65270 */
[----:B------:R-:W-:Y:S01]  /*9060*/  FFMA.FTZ R20, R20, R123, 1.1641532182693481445e-10 ;  /* 0x2f00000014147423 */ /* 0x000fe2000001007b */
[----:B------:R-:W-:-:S04]  /*9070*/  FMUL.FTZ R16, R16, UR5 ;  /* 0x0000000510107c20 */ /* 0x000fc80008410000 */
[----:B------:R-:W-:Y:S01]  /*9080*/  FSETP.GTU.FTZ.AND P2, PT, R20, UR4, PT ;  /* 0x0000000414007c0b */ /* 0x000fe2000bf5c000 */
[----:B------:R-:W-:-:S03]  /*9090*/  HADD2.F32 R20, -RZ, R141.H0_H0 ;  /* 0x2000008dff147230 */ /* 0x000fc60000004100 */
[----:B------:R-:W-:Y:S02]  /*90a0*/  FSEL R21, R16, RZ, !P2 ;  /* 0x000000ff10157208 */ /* 0x000fe40005000000 */
[----:B------:R-:W-:-:S03]  /*90b0*/  PLOP3.LUT P2, PT, P2, PT, PT, 0x8, 0x80 ;  /* 0x000000000080781c */ /* 0x000fc6000174e170 */
[----:B------:R-:W-:Y:S01]  /*90c0*/  FMUL.FTZ R16, R20, R21 ;  /* 0x0000001514107220 */ /* 0x000fe20000410000 */
        /* <DEDUP_REMOVED lines=11> */
.L_x_29217:
        /* <DEDUP_REMOVED lines=12> */
.L_x_29218:
        /* <DEDUP_REMOVED lines=57> */
.L_x_29216:
[----:B------:R-:W-:Y:S01]  /*95d0*/  I2FP.F32.U32 R20, R20 ;  /* 0x0000001400147245 */ /* 0x000fe20000201000 */
[----:B------:R-:W-:Y:S01]  /*95e0*/  FMUL.FTZ R17, R17, R124 ;  /* 0x0000007c11117220 */ /* 0x000fe20000410000 */
[----:B------:R-:W-:Y:S01]  /*95f0*/  ISETP.NE.AND P4, PT, R21, 0x1, PT ;  /* 0x000000011500780c */ /* 0x000fe20003f85270 */
        /* <DEDUP_REMOVED lines=18> */
.L_x_29220:
        /* <DEDUP_REMOVED lines=12> */
.L_x_29221:
        /* <DEDUP_REMOVED lines=47> */
[----:B------:R-:W-:Y:S02]  /*9ad0*/  VIADD R0, R42, 0xf1bbcdc8 ;  /* 0xf1bbcdc82a007836 */ /* 0x000fe40000000000 */
[----:B------:R-:W-:-:S03]  /*9ae0*/  IMAD.WIDE.U32 R22, R22, -0x326172a9, RZ ;  /* 0xcd9e8d5716167825 */ /* 0x000fc600078e00ff */
[----:B------:R-:W-:Y:S02]  /*9af0*/  LOP3.LUT R0, R0, R48, R21, 0x96, !PT ;  /* 0x0000003000007212 */ /* 0x000fe400078e9615 */
[----:B------:R-:W-:Y:S01]  /*9b00*/  LOP3.LUT R70, R70, R20, R23, 0x96, !PT ;  /* 0x0000001446467212 */ /* 0x000fe200078e9617 */
[----:B------:R-:W-:Y:S02]  /*9b10*/  HFMA2 R20, -RZ, RZ, 0, 0 ;  /* 0x00000000ff147431 */ /* 0x000fe400000001ff */
[----:B------:R-:W-:-:S04]  /*9b20*/  IMAD.WIDE.U32 R48, R0, -0x2daee0ad, RZ ;  /* 0xd2511f5300307825 */ /* 0x000fc800078e00ff */
[----:B------:R-:W-:Y:S01]  /*9b30*/  IMAD.MOV.U32 R0, RZ, RZ, R22 ;  /* 0x000000ffff007224 */ /* 0x000fe200078e0016 */
[----:B------:R-:W-:Y:S01]  /*9b40*/  MOV R22, R44 ;  /* 0x0000002c00167202 */ /* 0x000fe20000000f00 */
[----:B------:R-:W-:Y:S01]  /*9b50*/  IMAD.MOV.U32 R44, RZ, RZ, R48 ;  /* 0x000000ffff2c7224 */ /* 0x000fe200078e0030 */
[----:B------:R-:W-:-:S07]  /*9b60*/  LOP3.LUT R68, R98, R46, R49, 0x96, !PT ;  /* 0x0000002e62447212 */ /* 0x000fce00078e9631 */
.L_x_29219:
        /* <DEDUP_REMOVED lines=21> */
.L_x_29223:
        /* <DEDUP_REMOVED lines=12> */
.L_x_29224:
        /* <DEDUP_REMOVED lines=55> */
[----:B------:R-:W-:Y:S02]  /*a0f0*/  LOP3.LUT R68, R98, R46, R23, 0x96, !PT ;  /* 0x0000002e62447212 */ /* 0x000fe400078e9617 */
[----:B------:R-:W-:-:S07]  /*a100*/  MOV R44, R22 ;  /* 0x00000016002c7202 */ /* 0x000fce0000000f00 */
.L_x_29222:
        /* <DEDUP_REMOVED lines=9> */
.L_x_29212:
[----:B------:R-:W0:Y:S01]  /*a1a0*/  @P0 LDC.64 R46, c[0x0][0x3a0] ;  /* 0x0000e800ff2e0b82 */ /* 0x000e220000000a00 */
[----:B------:R-:W-:Y:S01]  /*a1b0*/  SEL R23, RZ, 0x1000000, !P5 ;  /* 0x01000000ff177807 */ /* 0x000fe20006800000 */
[----:B------:R-:W-:Y:S01]  /*a1c0*/  IMAD.WIDE.U32 R48, R95, 0x10, R150 ;  /* 0x000000105f307825 */ /* 0x000fe200078e0096 */
[----:B------:R-:W-:Y:S02]  /*a1d0*/  SEL R22, RZ, 0x10000, !P4 ;  /* 0x00010000ff167807 */ /* 0x000fe40006000000 */
[----:B------:R-:W-:Y:S02]  /*a1e0*/  SEL R21, RZ, 0x100, !P3 ;  /* 0x00000100ff157807 */ /* 0x000fe40005800000 */
[----:B------:R-:W-:Y:S01]  /*a1f0*/  SEL R20, RZ, 0x1, !P2 ;  /* 0x00000001ff147807 */ /* 0x000fe20005000000 */
[----:B------:R-:W-:Y:S01]  /*a200*/  STG.E.128 desc[UR8][R48.64], R16 ;  /* 0x0000001030007986 */ /* 0x000fe2000c101d08 */
[----:B------:R-:W-:Y:S01]  /*a210*/  IADD3 R21, PT, PT, R21, R23, R22 ;  /* 0x0000001715157210 */ /* 0x000fe20007ffe016 */
[----:B------:R-:W-:Y:S01]  /*a220*/  IMAD.WIDE.U32 R22, R95, 0x4, R148 ;  /* 0x000000045f167825 */ /* 0x000fe200078e0094 */
[----:B------:R-:W-:-:S03]  /*a230*/  IADD3 R97, PT, PT, R91, 0x180, RZ ;  /* 0x000001805b617810 */ /* 0x000fc60007ffe0ff */
[----:B------:R-:W-:Y:S02]  /*a240*/  IMAD.IADD R20, R21, 0x1, R20 ;  /* 0x0000000115147824 */ /* 0x000fe400078e0214 */
[----:B------:R-:W-:-:S03]  /*a250*/  IMAD.WIDE.U32 R50, R97, 0x10, R146 ;  /* 0x0000001061327825 */ /* 0x000fc600078e0092 */
[----:B------:R1:W-:Y:S01]  /*a260*/  STG.E desc[UR8][R22.64], R20 ;  /* 0x0000001416007986 */ /* 0x0003e2000c101908 */
[----:B0-----:R-:W-:-:S05]  /*a270*/  @P0 IMAD.WIDE.U32 R46, R97, 0x10, R46 ;  /* 0x00000010612e0825 */ /* 0x001fca00078e002e */
[----:B------:R0:W5:Y:S04]  /*a280*/  @P0 LDG.E.128 R4, desc[UR8][R46.64] ;  /* 0x000000082e040981 */ /* 0x000168000c1e1d00 */
[----:B-1----:R0:W5:Y:S01]  /*a290*/  LDG.E.128 R20, desc[UR8][R50.64] ;  /* 0x0000000832147981 */ /* 0x002162000c1e1d00 */
        /* <DEDUP_REMOVED lines=16> */
.L_x_29227:
        /* <DEDUP_REMOVED lines=12> */
.L_x_29228:
        /* <DEDUP_REMOVED lines=54> */
[----:B------:R-:W-:Y:S02]  /*a7c0*/  LOP3.LUT R70, R70, R52, R51, 0x96, !PT ;  /* 0x0000003446467212 */ /* 0x000fe400078e9633 */
[----:B------:R-:W-:-:S07]  /*a7d0*/  MOV R0, R50 ;  /* 0x0000003200007202 */ /* 0x000fce0000000f00 */
.L_x_29226:
        /* <DEDUP_REMOVED lines=21> */
.L_x_29230:
        /* <DEDUP_REMOVED lines=12> */
.L_x_29231:
        /* <DEDUP_REMOVED lines=57> */
.L_x_29229:
        /* <DEDUP_REMOVED lines=21> */
.L_x_29233:
        /* <DEDUP_REMOVED lines=12> */
.L_x_29234:
        /* <DEDUP_REMOVED lines=57> */
.L_x_29232:
        /* <DEDUP_REMOVED lines=21> */
.L_x_29236:
        /* <DEDUP_REMOVED lines=12> */
.L_x_29237:
        /* <DEDUP_REMOVED lines=52> */
[----:B------:R-:W-:Y:S02]  /*b870*/  LOP3.LUT R70, R70, R54, R51, 0x96, !PT ;  /* 0x0000003646467212 */ /* 0x000fe400078e9633 */
[----:B------:R-:W-:Y:S02]  /*b880*/  MOV R0, R50 ;  /* 0x0000003200007202 */ /* 0x000fe40000000f00 */
[----:B------:R-:W-:Y:S01]  /*b890*/  LOP3.LUT R68, R98, R46, R45, 0x96, !PT ;  /* 0x0000002e62447212 */ /* 0x000fe200078e962d */
[----:B------:R-:W-:Y:S01]  /*b8a0*/  IMAD.MOV.U32 R45, RZ, RZ, R48 ;  /* 0x000000ffff2d7224 */ /* 0x000fe200078e0030 */
[----:B------:R-:W-:-:S07]  /*b8b0*/  MOV R48, R44 ;  /* 0x0000002c00307202 */ /* 0x000fce0000000f00 */
.L_x_29235:
        /* <DEDUP_REMOVED lines=10> */
.L_x_29225:
        /* <DEDUP_REMOVED lines=15> */
.L_x_29240:
        /* <DEDUP_REMOVED lines=12> */
.L_x_29241:
        /* <DEDUP_REMOVED lines=56> */
.L_x_29239:
        /* <DEDUP_REMOVED lines=21> */
.L_x_29243:
        /* <DEDUP_REMOVED lines=12> */
.L_x_29244:
        /* <DEDUP_REMOVED lines=57> */
.L_x_29242:
        /* <DEDUP_REMOVED lines=21> */
.L_x_29246:
        /* <DEDUP_REMOVED lines=12> */
.L_x_29247:
        /* <DEDUP_REMOVED lines=57> */
.L_x_29245:
        /* <DEDUP_REMOVED lines=21> */
.L_x_29249:
        /* <DEDUP_REMOVED lines=12> */
.L_x_29250:
        /* <DEDUP_REMOVED lines=57> */
.L_x_29248:
        /* <DEDUP_REMOVED lines=9> */
.L_x_29238:
        /* <DEDUP_REMOVED lines=32> */
.L_x_29253:
        /* <DEDUP_REMOVED lines=12> */
.L_x_29254:
        /* <DEDUP_REMOVED lines=47> */
[----:B------:R-:W-:Y:S01]  /*d5b0*/  LOP3.LUT R49, R121, R54, R51, 0x96, !PT ;  /* 0x0000003679317212 */ /* 0x000fe200078e9633 */
[----:B------:R-:W-:Y:S01]  /*d5c0*/  IMAD.MOV.U32 R51, RZ, RZ, R48 ;  /* 0x000000ffff337224 */ /* 0x000fe200078e0030 */
[----:B------:R-:W-:-:S03]  /*d5d0*/  LOP3.LUT R0, R0, R52, R57, 0x96, !PT ;  /* 0x0000003400007212 */ /* 0x000fc600078e9639 */
[----:B------:R-:W-:-:S04]  /*d5e0*/  IMAD.WIDE.U32 R54, R49, -0x326172a9, RZ ;  /* 0xcd9e8d5731367825 */ /* 0x000fc800078e00ff */
[----:B------:R-:W-:Y:S01]  /*d5f0*/  IMAD.WIDE.U32 R52, R0, -0x2daee0ad, RZ ;  /* 0xd2511f5300347825 */ /* 0x000fe200078e00ff */
[----:B------:R-:W-:Y:S02]  /*d600*/  LOP3.LUT R70, R70, R56, R55, 0x96, !PT ;  /* 0x0000003846467212 */ /* 0x000fe400078e9637 */
[----:B------:R-:W-:Y:S02]  /*d610*/  MOV R0, R54 ;  /* 0x0000003600007202 */ /* 0x000fe40000000f00 */
[----:B------:R-:W-:Y:S01]  /*d620*/  LOP3.LUT R68, R98, R50, R53, 0x96, !PT ;  /* 0x0000003262447212 */ /* 0x000fe200078e9635 */
[----:B------:R-:W-:-:S07]  /*d630*/  HFMA2 R50, -RZ, RZ, 0, 0 ;  /* 0x00000000ff327431 */ /* 0x000fce00000001ff */
.L_x_29252:
        /* <DEDUP_REMOVED lines=21> */
.L_x_29256:
        /* <DEDUP_REMOVED lines=12> */
.L_x_29257:
        /* <DEDUP_REMOVED lines=57> */
.L_x_29255:
        /* <DEDUP_REMOVED lines=21> */
.L_x_29259:
        /* <DEDUP_REMOVED lines=12> */
.L_x_29260:
        /* <DEDUP_REMOVED lines=57> */
.L_x_29258:
        /* <DEDUP_REMOVED lines=21> */
.L_x_29262:
        /* <DEDUP_REMOVED lines=12> */
.L_x_29263:
        /* <DEDUP_REMOVED lines=57> */
.L_x_29261:
        /* <DEDUP_REMOVED lines=10> */
.L_x_29251:
        /* <DEDUP_REMOVED lines=15> */
.L_x_29266:
        /* <DEDUP_REMOVED lines=12> */
.L_x_29267:
        /* <DEDUP_REMOVED lines=56> */
.L_x_29265:
        /* <DEDUP_REMOVED lines=21> */
.L_x_29269:
        /* <DEDUP_REMOVED lines=12> */
.L_x_29270:
        /* <DEDUP_REMOVED lines=57> */
.L_x_29268:
        /* <DEDUP_REMOVED lines=21> */
.L_x_29272:
        /* <DEDUP_REMOVED lines=12> */
.L_x_29273:
        /* <DEDUP_REMOVED lines=57> */
.L_x_29271:
        /* <DEDUP_REMOVED lines=21> */
.L_x_29275:
        /* <DEDUP_REMOVED lines=12> */
.L_x_29276:
        /* <DEDUP_REMOVED lines=57> */
.L_x_29274:
        /* <DEDUP_REMOVED lines=9> */
.L_x_29264:
[----:B------:R-:W0:Y:S01]  /*fe60*/  @P0 LDC.64 R54, c[0x0][0x3a0] ;  /* 0x0000e800ff360b82 */ /* 0x000e220000000a00 */
[----:B------:R-:W-:Y:S01]  /*fe70*/  SEL R51, RZ, 0x1000000, !P5 ;  /* 0x01000000ff337807 */ /* 0x000fe20006800000 */
[C---:B------:R-:W-:Y:S01]  /*fe80*/  IMAD.WIDE.U32 R56, R102.reuse, 0x10, R150 ;  /* 0x0000001066387825 */ /* 0x040fe200078e0096 */
        /* <DEDUP_REMOVED lines=29> */
.L_x_29279:
        /* <DEDUP_REMOVED lines=12> */
.L_x_29280:
        /* <DEDUP_REMOVED lines=56> */
.L_x_29278:
        /* <DEDUP_REMOVED lines=21> */
.L_x_29282:
        /* <DEDUP_REMOVED lines=12> */
.L_x_29283:
        /* <DEDUP_REMOVED lines=57> */
.L_x_29281:
        /* <DEDUP_REMOVED lines=21> */
.L_x_29285:
        /* <DEDUP_REMOVED lines=12> */
.L_x_29286:
        /* <DEDUP_REMOVED lines=57> */
.L_x_29284:
        /* <DEDUP_REMOVED lines=21> */
.L_x_29288:
        /* <DEDUP_REMOVED lines=12> */
.L_x_29289:
        /* <DEDUP_REMOVED lines=57> */
.L_x_29287:
        /* <DEDUP_REMOVED lines=10> */
.L_x_29277:
        /* <DEDUP_REMOVED lines=15> */
.L_x_29292:
        /* <DEDUP_REMOVED lines=12> */
.L_x_29293:
        /* <DEDUP_REMOVED lines=56> */
.L_x_29291:
        /* <DEDUP_REMOVED lines=21> */
.L_x_29295:
        /* <DEDUP_REMOVED lines=12> */
.L_x_29296:
        /* <DEDUP_REMOVED lines=57> */
.L_x_29294:
        /* <DEDUP_REMOVED lines=21> */
.L_x_29298:
        /* <DEDUP_REMOVED lines=12> */
.L_x_29299:
        /* <DEDUP_REMOVED lines=57> */
.L_x_29297:
        /* <DEDUP_REMOVED lines=21> */
.L_x_29301:
        /* <DEDUP_REMOVED lines=12> */
.L_x_29302:
        /* <DEDUP_REMOVED lines=57> */
.L_x_29300:
        /* <DEDUP_REMOVED lines=9> */
.L_x_29290:
        /* <DEDUP_REMOVED lines=32> */
.L_x_29305:
        /* <DEDUP_REMOVED lines=12> */
.L_x_29306:
        /* <DEDUP_REMOVED lines=56> */
.L_x_29304:
        /* <DEDUP_REMOVED lines=21> */
.L_x_29308:
        /* <DEDUP_REMOVED lines=12> */
.L_x_29309:
        /* <DEDUP_REMOVED lines=57> */
.L_x_29307:
        /* <DEDUP_REMOVED lines=21> */
.L_x_29311:
        /* <DEDUP_REMOVED lines=12> */
.L_x_29312:
        /* <DEDUP_REMOVED lines=57> */
.L_x_29310:
        /* <DEDUP_REMOVED lines=21> */
.L_x_29314:
        /* <DEDUP_REMOVED lines=12> */
.L_x_29315:
        /* <DEDUP_REMOVED lines=57> */
.L_x_29313:
        /* <DEDUP_REMOVED lines=10> */
.L_x_29303:
        /* <DEDUP_REMOVED lines=15> */
.L_x_29318:
        /* <DEDUP_REMOVED lines=12> */
.L_x_29319:
        /* <DEDUP_REMOVED lines=56> */
.L_x_29317:
        /* <DEDUP_REMOVED lines=21> */
.L_x_29321:
        /* <DEDUP_REMOVED lines=12> */
.L_x_29322:
        /* <DEDUP_REMOVED lines=57> */
.L_x_29320:
        /* <DEDUP_REMOVED lines=21> */
.L_x_29324:
        /* <DEDUP_REMOVED lines=12> */
.L_x_29325:
        /* <DEDUP_REMOVED lines=57> */
.L_x_29323:
        /* <DEDUP_REMOVED lines=21> */
.L_x_29327:
        /* <DEDUP_REMOVED lines=12> */
.L_x_29328:
        /* <DEDUP_REMOVED lines=57> */
.L_x_29326:
        /* <DEDUP_REMOVED lines=9> */
.L_x_29316:
        /* <DEDUP_REMOVED lines=32> */
.L_x_29331:
        /* <DEDUP_REMOVED lines=12> */
.L_x_29332:
        /* <DEDUP_REMOVED lines=56> */
.L_x_29330:
        /* <DEDUP_REMOVED lines=21> */
.L_x_29334:
        /* <DEDUP_REMOVED lines=12> */
.L_x_29335:
        /* <DEDUP_REMOVED lines=57> */
.L_x_29333:
        /* <DEDUP_REMOVED lines=21> */
.L_x_29337:
        /* <DEDUP_REMOVED lines=12> */
.L_x_29338:
        /* <DEDUP_REMOVED lines=57> */
.L_x_29336:
        /* <DEDUP_REMOVED lines=21> */
.L_x_29340:
        /* <DEDUP_REMOVED lines=12> */
.L_x_29341:
        /* <DEDUP_REMOVED lines=57> */
.L_x_29339:
        /* <DEDUP_REMOVED lines=10> */
.L_x_29329:
        /* <DEDUP_REMOVED lines=15> */
.L_x_29344:
        /* <DEDUP_REMOVED lines=12> */
.L_x_29345:
        /* <DEDUP_REMOVED lines=56> */
.L_x_29343:
        /* <DEDUP_REMOVED lines=21> */
.L_x_29347:
        /* <DEDUP_REMOVED lines=12> */
.L_x_29348:
        /* <DEDUP_REMOVED lines=57> */
.L_x_29346:
        /* <DEDUP_REMOVED lines=21> */
.L_x_29350:
        /* <DEDUP_REMOVED lines=12> */
.L_x_29351:
        /* <DEDUP_REMOVED lines=57> */
.L_x_29349:
        /* <DEDUP_REMOVED lines=21> */
.L_x_29353:
        /* <DEDUP_REMOVED lines=12> */
.L_x_29354:
        /* <DEDUP_REMOVED lines=57> */
.L_x_29352:
        /* <DEDUP_REMOVED lines=9> */
.L_x_29342:
        /* <DEDUP_REMOVED lines=32> */
.L_x_29357:
        /* <DEDUP_REMOVED lines=12> */
.L_x_29358:
        /* <DEDUP_REMOVED lines=49> */
[----:B------:R-:W-:Y:S01]  /*18f50*/  IMAD.WIDE.U32 R152, R0, -0x2daee0ad, RZ ;  /* 0xd2511f5300987825 */ /* 0x000fe200078e00ff */
[----:B------:R-:W-:-:S03]  /*18f60*/  MOV R67, R64 ;  /* 0x0000004000437202 */ /* 0x000fc60000000f00 */
[----:B------:R-:W-:Y:S01]  /*18f70*/  IMAD.WIDE.U32 R154, R65, -0x326172a9, RZ ;  /* 0xcd9e8d57419a7825 */ /* 0x000fe200078e00ff */
[----:B------:R-:W-:-:S03]  /*18f80*/  LOP3.LUT R68, R98, R66, R153, 0x96, !PT ;  /* 0x0000004262447212 */ /* 0x000fc600078e9699 */
[----:B------:R-:W-:Y:S01]  /*18f90*/  IMAD.MOV.U32 R100, RZ, RZ, R152 ;  /* 0x000000ffff647224 */ /* 0x000fe200078e0098 */
[----:B------:R-:W-:Y:S01]  /*18fa0*/  LOP3.LUT R70, R70, R156, R155, 0x96, !PT ;  /* 0x0000009c46467212 */ /* 0x000fe200078e969b */
[----:B------:R-:W-:Y:S01]  /*18fb0*/  IMAD.MOV.U32 R66, RZ, RZ, RZ ;  /* 0x000000ffff427224 */ /* 0x000fe200078e00ff */
[----:B------:R-:W-:-:S07]  /*18fc0*/  MOV R0, R154 ;  /* 0x0000009a00007202 */ /* 0x000fce0000000f00 */
.L_x_29356:
[----:B------:R-:W-:Y:S01]  /*18fd0*/  I2FP.F32.U32 R64, R67 ;  /* 0x0000004300407245 */ /* 0x000fe20000201000 */
[----:B-----5:R-:W-:Y:S01]  /*18fe0*/  FMUL.FTZ R60, R60, R124 ;  /* 0x0000007c3c3c7220 */ /* 0x020fe20000410000 */
[----:B------:R-:W-:Y:S02]  /*18ff0*/  ISETP.NE.AND P3, PT, R66, 0x1, PT ;  /* 0x000000014200780c */ /* 0x000fe40003f65270 */
[----:B------:R-:W-:Y:S01]  /*19000*/  MOV R65, 0x2 ;  /* 0x0000000200417802 */ /* 0x000fe20000000f00 */
        /* <DEDUP_REMOVED lines=17> */
.L_x_29360:
        /* <DEDUP_REMOVED lines=12> */
.L_x_29361:
        /* <DEDUP_REMOVED lines=57> */
.L_x_29359:
[----:B------:R-:W-:Y:S01]  /*19570*/  I2FP.F32.U32 R64, R64 ;  /* 0x0000004000407245 */ /* 0x000fe20000201000 */
[----:B------:R-:W-:Y:S01]  /*19580*/  FMUL.FTZ R61, R61, R124 ;  /* 0x0000007c3d3d7220 */ /* 0x000fe20000410000 */
[----:B------:R-:W-:Y:S02]  /*19590*/  ISETP.NE.AND P4, PT, R65, 0x1, PT ;  /* 0x000000014100780c */ /* 0x000fe40003f85270 */
[----:B------:R-:W-:Y:S01]  /*195a0*/  MOV R66, R0 ;  /* 0x0000000000427202 */ /* 0x000fe20000000f00 */
        /* <DEDUP_REMOVED lines=17> */
.L_x_29363:
        /* <DEDUP_REMOVED lines=12> */
.L_x_29364:
        /* <DEDUP_REMOVED lines=57> */
.L_x_29362:
        /* <DEDUP_REMOVED lines=21> */
.L_x_29366:
        /* <DEDUP_REMOVED lines=12> */
.L_x_29367:
[----:B------:R-:W-:Y:S01]  /*19d20*/  IMAD.WIDE.U32 R156, R71, -0x326172a9, RZ ;  /* 0xcd9e8d57479c7825 */ /* 0x000fe200078e00ff */
[----:B------:R-:W-:-:S03]  /*19d30*/  LOP3.LUT R0, R69, R67, R43, 0x96, !PT ;  /* 0x0000004345007212 */ /* 0x000fc600078e962b */
[----:B------:R-:W-:Y:S01]  /*19d40*/  HFMA2 R126, -RZ, RZ, 0, 0 ;  /* 0x00000000ff7e7431 */ /* 0x000fe200000001ff */
        /* <DEDUP_REMOVED lines=54> */
.L_x_29365:
        /* <DEDUP_REMOVED lines=10> */
.L_x_29355:
        /* <DEDUP_REMOVED lines=15> */
.L_x_29370:
        /* <DEDUP_REMOVED lines=12> */
.L_x_29371:
        /* <DEDUP_REMOVED lines=47> */
[----:B------:R-:W-:Y:S02]  /*1a5f0*/  LOP3.LUT R0, R0, R152, R157, 0x96, !PT ;  /* 0x0000009800007212 */ /* 0x000fe400078e969d */
[----:B------:R-:W-:Y:S01]  /*1a600*/  LOP3.LUT R65, R121, R154, R67, 0x96, !PT ;  /* 0x0000009a79417212 */ /* 0x000fe200078e9643 */
[----:B------:R-:W-:Y:S02]  /*1a610*/  IMAD.MOV.U32 R67, RZ, RZ, R64 ;  /* 0x000000ffff437224 */ /* 0x000fe400078e0040 */
[----:B------:R-:W-:-:S04]  /*1a620*/  IMAD.WIDE.U32 R152, R0, -0x2daee0ad, RZ ;  /* 0xd2511f5300987825 */ /* 0x000fc800078e00ff */
[----:B------:R-:W-:Y:S01]  /*1a630*/  IMAD.WIDE.U32 R154, R65, -0x326172a9, RZ ;  /* 0xcd9e8d57419a7825 */ /* 0x000fe200078e00ff */
[----:B------:R-:W-:-:S03]  /*1a640*/  LOP3.LUT R68, R98, R66, R153, 0x96, !PT ;  /* 0x0000004262447212 */ /* 0x000fc600078e9699 */
[----:B------:R-:W-:Y:S01]  /*1a650*/  HFMA2 R66, -RZ, RZ, 0, 0 ;  /* 0x00000000ff427431 */ /* 0x000fe200000001ff */
[----:B------:R-:W-:Y:S01]  /*1a660*/  MOV R100, R152 ;  /* 0x0000009800647202 */ /* 0x000fe20000000f00 */
[----:B------:R-:W-:Y:S01]  /*1a670*/  IMAD.MOV.U32 R0, RZ, RZ, R154 ;  /* 0x000000ffff007224 */ /* 0x000fe200078e009a */
[----:B------:R-:W-:-:S07]  /*1a680*/  LOP3.LUT R70, R70, R156, R155, 0x96, !PT ;  /* 0x0000009c46467212 */ /* 0x000fce00078e969b */
.L_x_29369:
        /* <DEDUP_REMOVED lines=21> */
.L_x_29373:
        /* <DEDUP_REMOVED lines=12> */
.L_x_29374:
        /* <DEDUP_REMOVED lines=57> */
.L_x_29372:
        /* <DEDUP_REMOVED lines=21> */
.L_x_29376:
        /* <DEDUP_REMOVED lines=12> */
.L_x_29377:
        /* <DEDUP_REMOVED lines=57> */
.L_x_29375:
        /* <DEDUP_REMOVED lines=21> */
.L_x_29379:
        /* <DEDUP_REMOVED lines=12> */
.L_x_29380:
        /* <DEDUP_REMOVED lines=57> */
.L_x_29378:
        /* <DEDUP_REMOVED lines=9> */
.L_x_29368:
[----:B------:R-:W0:Y:S01]  /*1b800*/  @P0 LDC.64 R152, c[0x0][0x3a0] ;  /* 0x0000e800ff980b82 */ /* 0x000e220000000a00 */
[----:B------:R-:W-:Y:S01]  /*1b810*/  SEL R66, RZ, 0x1000000, !P5 ;  /* 0x01000000ff427807 */ /* 0x000fe20006800000 */
[C---:B------:R-:W-:Y:S01]  /*1b820*/  IMAD.WIDE.U32 R154, R112.reuse, 0x10, R150 ;  /* 0x00000010709a7825 */ /* 0x040fe200078e0096 */
[----:B------:R-:W-:Y:S02]  /*1b830*/  SEL R64, RZ, 0x10000, !P4 ;  /* 0x00010000ff407807 */ /* 0x000fe40006000000 */
[----:B------:R-:W-:Y:S02]  /*1b840*/  SEL R65, RZ, 0x100, !P3 ;  /* 0x00000100ff417807 */ /* 0x000fe40005800000 */
[----:B------:R-:W-:Y:S01]  /*1b850*/  IADD3 R114, PT, PT, R91, 0x480, RZ ;  /* 0x000004805b727810 */ /* 0x000fe20007ffe0ff */
[----:B------:R-:W-:Y:S01]  /*1b860*/  STG.E.128 desc[UR8][R154.64], R60 ;  /* 0x0000003c9a007986 */ /* 0x000fe2000c101d08 */
[----:B------:R-:W-:Y:S01]  /*1b870*/  IADD3 R65, PT, PT, R65, R66, R64 ;  /* 0x0000004241417210 */ /* 0x000fe20007ffe040 */
[----:B------:R-:W-:Y:S01]  /*1b880*/  IMAD.WIDE.U32 R66, R112, 0x4, R148 ;  /* 0x0000000470427825 */ /* 0x000fe200078e0094 */
[----:B------:R-:W-:-:S03]  /*1b890*/  SEL R64, RZ, 0x1, !P2 ;  /* 0x00000001ff407807 */ /* 0x000fc60005000000 */
[----:B------:R-:W-:-:S04]  /*1b8a0*/  IMAD.WIDE.U32 R146, R114, 0x10, R146 ;  /* 0x0000001072927825 */ /* 0x000fc800078e0092 */
[----:B------:R-:W-:-:S05]  /*1b8b0*/  IMAD.IADD R64, R65, 0x1, R64 ;  /* 0x0000000141407824 */ /* 0x000fca00078e0240 */
[----:B------:R1:W-:Y:S01]  /*1b8c0*/  STG.E desc[UR8][R66.64], R64 ;  /* 0x0000004042007986 */ /* 0x0003e2000c101908 */
[----:B0-----:R-:W-:-:S05]  /*1b8d0*/  @P0 IMAD.WIDE.U32 R152, R114, 0x10, R152 ;  /* 0x0000001072980825 */ /* 0x001fca00078e0098 */
[----:B------:R0:W5:Y:S04]  /*1b8e0*/  @P0 LDG.E.128 R4, desc[UR8][R152.64] ;  /* 0x0000000898040981 */ /* 0x000168000c1e1d00 */
[----:B-1----:R0:W5:Y:S01]  /*1b8f0*/  LDG.E.128 R64, desc[UR8][R146.64] ;  /* 0x0000000892407981 */ /* 0x002162000c1e1d00 */
[----:B------:R-:W-:Y:S05]  /*1b900*/  @!P0 BRA `(.L_x_29381) ;  /* 0x0000001400b08947 */ /* 0x000fea0003800000 */
        /* <DEDUP_REMOVED lines=15> */
.L_x_29383:
        /* <DEDUP_REMOVED lines=12> */
.L_x_29384:
        /* <DEDUP_REMOVED lines=9> */
[----:B------:R-:W-:-:S03]  /*1bb50*/  IMAD.MOV.U32 R125, RZ, RZ, RZ ;  /* 0x000000ffff7d7224 */ /* 0x000fc600078e00ff */
[----:B------:R-:W-:Y:S01]  /*1bb60*/  LOP3.LUT R0, R0, R146, R155, 0x96, !PT ;  /* 0x0000009200007212 */ /* 0x000fe200078e969b */
[----:B------:R-:W-:Y:S01]  /*1bb70*/  IMAD.WIDE.U32 R146, R68, -0x2daee0ad, RZ ;  /* 0xd2511f5344927825 */ /* 0x000fe200078e00ff */
[----:B------:R-:W-:-:S04]  /*1bb80*/  IADD3 R68, PT, PT, R43, 0x76cf5d0a, RZ ;  /* 0x76cf5d0a2b447810 */ /* 0x000fc80007ffe0ff */
[----:B------:R-:W-:Y:S01]  /*1bb90*/  LOP3.LUT R68, R68, R154, R147, 0x96, !PT ;  /* 0x0000009a44447212 */ /* 0x000fe200078e9693 */
[----:B------:R-:W-:-:S04]  /*1bba0*/  IMAD.WIDE.U32 R154, R0, -0x326172a9, RZ ;  /* 0xcd9e8d57009a7825 */ /* 0x000fc800078e00ff */
[----:B------:R-:W-:-:S05]  /*1bbb0*/  VIADD R0, R42, 0x3c6ef372 ;  /* 0x3c6ef3722a007836 */ /* 0x000fca0000000000 */
[----:B------:R-:W-:Y:S01]  /*1bbc0*/  LOP3.LUT R0, R0, R152, R155, 0x96, !PT ;  /* 0x0000009800007212 */ /* 0x000fe200078e969b */
[----:B------:R-:W-:-:S05]  /*1bbd0*/  IMAD.WIDE.U32 R152, R68, -0x326172a9, RZ ;  /* 0xcd9e8d5744987825 */ /* 0x000fca00078e00ff */
[----:B------:R-:W-:Y:S01]  /*1bbe0*/  LOP3.LUT R68, R122, R154, R153, 0x96, !PT ;  /* 0x0000009a7a447212 */ /* 0x000fe200078e9699 */
[----:B------:R-:W-:Y:S01]  /*1bbf0*/  IMAD.WIDE.U32 R154, R0, -0x2daee0ad, RZ ;  /* 0xd2511f53009a7825 */ /* 0x000fe200078e00ff */
[----:B------:R-:W-:-:S04]  /*1bc00*/  IADD3 R0, PT, PT, R43, 0x32370b8f, RZ ;  /* 0x32370b8f2b007810 */ /* 0x000fc80007ffe0ff */
[----:B------:R-:W-:Y:S01]  /*1bc10*/  LOP3.LUT R0, R0, R146, R155, 0x96, !PT ;  /* 0x0000009200007212 */ /* 0x000fe200078e969b */
[----:B------:R-:W-:-:S04]  /*1bc20*/  IMAD.WIDE.U32 R146, R68, -0x2daee0ad, RZ ;  /* 0xd2511f5344927825 */ /* 0x000fc800078e00ff */
[----:B------:R-:W-:-:S05]  /*1bc30*/  VIADD R68, R43, 0xed9eba14 ;  /* 0xed9eba142b447836 */ /* 0x000fca0000000000 */
        /* <DEDUP_REMOVED lines=24> */
[----:B------:R-:W-:-:S04]  /*1bdc0*/  IADD3 R0, PT, PT, R42, -0xe443238, RZ ;  /* 0xf1bbcdc82a007810 */ /* 0x000fc80007ffe0ff */
[----:B------:R-:W-:Y:S01]  /*1bdd0*/  LOP3.LUT R0, R0, R152, R155, 0x96, !PT ;  /* 0x0000009800007212 */ /* 0x000fe200078e969b */
[----:B------:R-:W-:-:S05]  /*1bde0*/  IMAD.WIDE.U32 R152, R68, -0x326172a9, RZ ;  /* 0xcd9e8d5744987825 */ /* 0x000fca00078e00ff */
[----:B------:R-:W-:Y:S01]  /*1bdf0*/  LOP3.LUT R70, R70, R154, R153, 0x96, !PT ;  /* 0x0000009a46467212 */ /* 0x000fe200078e9699 */
[----:B------:R-:W-:Y:S01]  /*1be00*/  IMAD.WIDE.U32 R154, R0, -0x2daee0ad, RZ ;  /* 0xd2511f53009a7825 */ /* 0x000fe200078e00ff */
[----:B------:R-:W-:-:S03]  /*1be10*/  MOV R0, R152 ;  /* 0x0000009800007202 */ /* 0x000fc60000000f00 */
[----:B------:R-:W-:Y:S01]  /*1be20*/  IMAD.MOV.U32 R96, RZ, RZ, R154 ;  /* 0x000000ffff607224 */ /* 0x000fe200078e009a */
[----:B------:R-:W-:Y:S02]  /*1be30*/  LOP3.LUT R68, R98, R146, R155, 0x96, !PT ;  /* 0x0000009262447212 */ /* 0x000fe400078e969b */
[----:B------:R-:W-:-:S07]  /*1be40*/  MOV R146, R100 ;  /* 0x0000006400927202 */ /* 0x000fce0000000f00 */
.L_x_29382:
[----:B------:R-:W-:Y:S01]  /*1be50*/  I2FP.F32.U32 R100, R146 ;  /* 0x0000009200647245 */ /* 0x000fe20000201000 */
[----:B-----5:R-:W-:Y:S01]  /*1be60*/  FMUL.FTZ R64, R64, R124 ;  /* 0x0000007c40407220 */ /* 0x020fe20000410000 */
        /* <DEDUP_REMOVED lines=19> */
.L_x_29386:
        /* <DEDUP_REMOVED lines=12> */
.L_x_29387:
[----:B------:R-:W-:Y:S01]  /*1c060*/  LOP3.LUT R0, R69, R147, R43, 0x96, !PT ;  /* 0x0000009345007212 */ /* 0x000fe200078e962b */
[----:B------:R-:W-:Y:S01]  /*1c070*/  IMAD.WIDE.U32 R154, R71, -0x326172a9, RZ ;  /* 0xcd9e8d57479a7825 */ /* 0x000fe200078e00ff */
[----:B------:R-:W-:-:S03]  /*1c080*/  IADD3 R70, PT, PT, R42, -0x700cb87f, RZ ;  /* 0x8ff347812a467810 */ /* 0x000fc60007ffe0ff */
[----:B------:R-:W-:Y:S01]  /*1c090*/  HFMA2 R100, -RZ, RZ, 0, 0 ;  /* 0x00000000ff647431 */ /* 0x000fe200000001ff */
[----:B------:R-:W-:Y:S01]  /*1c0a0*/  MOV R126, R96 ;  /* 0x00000060007e7202 */ /* 0x000fe20000000f00 */
[----:B------:R-:W-:Y:S02]  /*1c0b0*/  VIADD R68, R42, 0x9e3779b9 ;  /* 0x9e3779b92a447836 */ /* 0x000fe40000000000 */
[----:B------:R-:W-:Y:S01]  /*1c0c0*/  IMAD.WIDE.U32 R152, R0, -0x326172a9, RZ ;  /* 0xcd9e8d5700987825 */ /* 0x000fe200078e00ff */
[----:B------:R-:W-:-:S04]  /*1c0d0*/  LOP3.LUT R0, R73, R155, R42, 0x96, !PT ;  /* 0x0000009b49007212 */ /* 0x000fc800078e962a */
[----:B------:R-:W-:Y:S01]  /*1c0e0*/  LOP3.LUT R68, R68, R154, R153, 0x96, !PT ;  /* 0x0000009a44447212 */ /* 0x000fe200078e9699 */
[----:B------:R-:W-:Y:S01]  /*1c0f0*/  IMAD.WIDE.U32 R154, R0, -0x2daee0ad, RZ ;  /* 0xd2511f53009a7825 */ /* 0x000fe200078e00ff */
[----:B------:R-:W-:-:S04]  /*1c100*/  IADD3 R0, PT, PT, R43, -0x4498517b, RZ ;  /* 0xbb67ae852b007810 */ /* 0x000fc80007ffe0ff */
[----:B------:R-:W-:Y:S01]  /*1c110*/  LOP3.LUT R0, R0, R146, R155, 0x96, !PT ;  /* 0x0000009200007212 */ /* 0x000fe200078e969b */
[----:B------:R-:W-:-:S04]  /*1c120*/  IMAD.WIDE.U32 R146, R68, -0x2daee0ad, RZ ;  /* 0xd2511f5344927825 */ /* 0x000fc800078e00ff */
[----:B------:R-:W-:-:S05]  /*1c130*/  VIADD R68, R43, 0x76cf5d0a ;  /* 0x76cf5d0a2b447836 */ /* 0x000fca0000000000 */
[----:B------:R-:W-:Y:S01]  /*1c140*/  LOP3.LUT R68, R68, R154, R147, 0x96, !PT ;  /* 0x0000009a44447212 */ /* 0x000fe200078e9693 */
[----:B------:R-:W-:Y:S01]  /*1c150*/  IMAD.WIDE.U32 R154, R0, -0x326172a9, RZ ;  /* 0xcd9e8d57009a7825 */ /* 0x000fe200078e00ff */
[----:B------:R-:W-:-:S04]  /*1c160*/  IADD3 R0, PT, PT, R42, 0x3c6ef372, RZ ;  /* 0x3c6ef3722a007810 */ /* 0x000fc80007ffe0ff */
[----:B------:R-:W-:Y:S01]  /*1c170*/  LOP3.LUT R0, R0, R152, R155, 0x96, !PT ;  /* 0x0000009800007212 */ /* 0x000fe200078e969b */
[----:B------:R-:W-:-:S05]  /*1c180*/  IMAD.WIDE.U32 R152, R68, -0x326172a9, RZ ;  /* 0xcd9e8d5744987825 */ /* 0x000fca00078e00ff */
[----:B------:R-:W-:Y:S01]  /*1c190*/  LOP3.LUT R68, R122, R154, R153, 0x96, !PT ;  /* 0x0000009a7a447212 */ /* 0x000fe200078e9699 */
[----:B------:R-:W-:-:S04]  /*1c1a0*/  IMAD.WIDE.U32 R154, R0, -0x2daee0ad, RZ ;  /* 0xd2511f53009a7825 */ /* 0x000fc800078e00ff */
[----:B------:R-:W-:-:S05]  /*1c1b0*/  VIADD R0, R43, 0x32370b8f ;  /* 0x32370b8f2b007836 */ /* 0x000fca0000000000 */
        /* <DEDUP_REMOVED lines=29> */
[----:B------:R-:W-:-:S05]  /*1c390*/  IMAD.WIDE.U32 R152, R68, -0x326172a9, RZ ;  /* 0xcd9e8d5744987825 */ /* 0x000fca00078e00ff */
[----:B------:R-:W-:Y:S01]  /*1c3a0*/  LOP3.LUT R70, R70, R154, R153, 0x96, !PT ;  /* 0x0000009a46467212 */ /* 0x000fe200078e9699 */
[----:B------:R-:W-:-:S04]  /*1c3b0*/  IMAD.WIDE.U32 R154, R0, -0x2daee0ad, RZ ;  /* 0xd2511f53009a7825 */ /* 0x000fc800078e00ff */
[----:B------:R-:W-:Y:S01]  /*1c3c0*/  IMAD.MOV.U32 R0, RZ, RZ, R152 ;  /* 0x000000ffff007224 */ /* 0x000fe200078e0098 */
[----:B------:R-:W-:Y:S01]  /*1c3d0*/  LOP3.LUT R68, R98, R146, R155, 0x96, !PT ;  /* 0x0000009262447212 */ /* 0x000fe200078e969b */
[----:B------:R-:W-:-:S07]  /*1c3e0*/  IMAD.MOV.U32 R96, RZ, RZ, R154 ;  /* 0x000000ffff607224 */ /* 0x000fce00078e009a */
.L_x_29385:
        /* <DEDUP_REMOVED lines=21> */
.L_x_29389:
        /* <DEDUP_REMOVED lines=12> */
.L_x_29390:
        /* <DEDUP_REMOVED lines=8> */
[C---:B------:R-:W-:Y:S02]  /*1c680*/  VIADD R0, R43.reuse, 0xbb67ae85 ;  /* 0xbb67ae852b007836 */ /* 0x040fe40000000000 */
[----:B------:R-:W-:Y:S02]  /*1c690*/  IMAD.MOV.U32 R126, RZ, RZ, R96 ;  /* 0x000000ffff7e7224 */ /* 0x000fe400078e0060 */
[----:B------:R-:W-:Y:S01]  /*1c6a0*/  IMAD.MOV.U32 R125, RZ, RZ, RZ ;  /* 0x000000ffff7d7224 */ /* 0x000fe200078e00ff */
        /* <DEDUP_REMOVED lines=43> */
[----:B------:R-:W-:-:S04]  /*1c960*/  MOV R0, R152 ;  /* 0x0000009800007202 */ /* 0x000fc80000000f00 */
[----:B------:R-:W-:Y:S02]  /*1c970*/  LOP3.LUT R68, R98, R146, R155, 0x96, !PT ;  /* 0x0000009262447212 */ /* 0x000fe400078e969b */
[----:B------:R-:W-:-:S07]  /*1c980*/  MOV R96, R154 ;  /* 0x0000009a00607202 */ /* 0x000fce0000000f00 */
.L_x_29388:
[----:B------:R-:W-:Y:S01]  /*1c990*/  I2FP.F32.U32 R100, R126 ;  /* 0x0000007e00647245 */ /* 0x000fe20000201000 */
[----:B------:R-:W-:Y:S01]  /*1c9a0*/  FMUL.FTZ R66, R66, R124 ;  /* 0x0000007c42427220 */ /* 0x000fe20000410000 */
[----:B------:R-:W-:Y:S01]  /*1c9b0*/  ISETP.NE.AND P4, PT, R125, 0x1, PT ;  /* 0x000000017d00780c */ /* 0x000fe20003f85270 */
[----:B------:R-:W-:Y:S02]  /*1c9c0*/  IMAD.MOV.U32 R126, RZ, RZ, R0 ;  /* 0x000000ffff7e7224 */ /* 0x000fe400078e0000 */
[----:B------:R-:W-:Y:S01]  /*1c9d0*/  FFMA.FTZ R100, R100, R123, 1.1641532182693481445e-10 ;  /* 0x2f00000064647423 */ /* 0x000fe2000001007b */
[----:B------:R-:W-:-:S04]  /*1c9e0*/  FMUL.FTZ R66, R66, UR5 ;  /* 0x0000000542427c20 */ /* 0x000fc80008410000 */
[----:B------:R-:W-:Y:S01]  /*1c9f0*/  FSETP.GTU.FTZ.AND P3, PT, R100, UR4, PT ;  /* 0x0000000464007c0b */ /* 0x000fe2000bf7c000 */
[----:B------:R-:W-:-:S03]  /*1ca00*/  HADD2.F32 R100, -RZ, R119.H1_H1 ;  /* 0x30000077ff647230 */ /* 0x000fc60000004100 */
        /* <DEDUP_REMOVED lines=13> */
.L_x_29392:
        /* <DEDUP_REMOVED lines=12> */
.L_x_29393:
        /* <DEDUP_REMOVED lines=19> */
[C---:B------:R-:W-:Y:S01]  /*1ccd0*/  VIADD R0, R43.reuse, 0x32370b8f ;  /* 0x32370b8f2b007836 */ /* 0x040fe20000000000 */
[----:B------:R-:W-:Y:S01]  /*1cce0*/  LOP3.LUT R122, R122, R154, R147, 0x96, !PT ;  /* 0x0000009a7a7a7212 */ /* 0x000fe200078e9693 */
[----:B------:R-:W-:Y:S01]  /*1ccf0*/  IMAD.WIDE.U32 R154, R68, -0x2daee0ad, RZ ;  /* 0xd2511f53449a7825 */ /* 0x000fe200078e00ff */
[----:B------:R-:W-:-:S04]  /*1cd00*/  IADD3 R68, PT, PT, R43, -0x126145ec, RZ ;  /* 0xed9eba142b447810 */ /* 0x000fc80007ffe0ff */
[----:B------:R-:W-:Y:S01]  /*1cd10*/  LOP3.LUT R0, R0, R152, R155, 0x96, !PT ;  /* 0x0000009800007212 */ /* 0x000fe200078e969b */
[----:B------:R-:W-:-:S05]  /*1cd20*/  IMAD.WIDE.U32 R152, R122, -0x2daee0ad, RZ ;  /* 0xd2511f537a987825 */ /* 0x000fca00078e00ff */
        /* <DEDUP_REMOVED lines=8> */
[----:B------:R-:W-:Y:S01]  /*1cdb0*/  VIADD R0, R43, 0x646e171e ;  /* 0x646e171e2b007836 */ /* 0x000fe20000000000 */
        /* <DEDUP_REMOVED lines=13> */
[----:B------:R-:W-:Y:S01]  /*1ce90*/  IMAD.WIDE.U32 R156, R68, -0x326172a9, RZ ;  /* 0xcd9e8d57449c7825 */ /* 0x000fe200078e00ff */
[----:B------:R-:W-:-:S03]  /*1cea0*/  LOP3.LUT R121, R121, R154, R153, 0x96, !PT ;  /* 0x0000009a79797212 */ /* 0x000fc600078e9699 */
[----:B------:R-:W-:Y:S02]  /*1ceb0*/  VIADD R0, R42, 0xf1bbcdc8 ;  /* 0xf1bbcdc82a007836 */ /* 0x000fe40000000000 */
[----:B------:R-:W-:-:S03]  /*1cec0*/  IMAD.WIDE.U32 R154, R121, -0x326172a9, RZ ;  /* 0xcd9e8d57799a7825 */ /* 0x000fc600078e00ff */
[----:B------:R-:W-:Y:S02]  /*1ced0*/  LOP3.LUT R0, R0, R146, R157, 0x96, !PT ;  /* 0x0000009200007212 */ /* 0x000fe400078e969d */
[----:B------:R-:W-:-:S03]  /*1cee0*/  LOP3.LUT R70, R70, R156, R155, 0x96, !PT ;  /* 0x0000009c46467212 */ /* 0x000fc600078e969b */
[----:B------:R-:W-:-:S04]  /*1cef0*/  IMAD.WIDE.U32 R146, R0, -0x2daee0ad, RZ ;  /* 0xd2511f5300927825 */ /* 0x000fc800078e00ff */
[----:B------:R-:W-:Y:S01]  /*1cf00*/  IMAD.MOV.U32 R0, RZ, RZ, R154 ;  /* 0x000000ffff007224 */ /* 0x000fe200078e009a */
[----:B------:R-:W-:Y:S01]  /*1cf10*/  LOP3.LUT R68, R98, R152, R147, 0x96, !PT ;  /* 0x0000009862447212 */ /* 0x000fe200078e9693 */
[----:B------:R-:W-:-:S07]  /*1cf20*/  IMAD.MOV.U32 R96, RZ, RZ, R146 ;  /* 0x000000ffff607224 */ /* 0x000fce00078e0092 */
.L_x_29391:
        /* <DEDUP_REMOVED lines=10> */
.L_x_29381:
        /* <DEDUP_REMOVED lines=15> */
.L_x_29396:
        /* <DEDUP_REMOVED lines=12> */
.L_x_29397:
[----:B------:R-:W-:Y:S01]  /*1d180*/  LOP3.LUT R0, R69, R147, R43, 0x96, !PT ;  /* 0x0000009345007212 */ /* 0x000fe200078e962b */
[----:B------:R-:W-:Y:S01]  /*1d190*/  IMAD.WIDE.U32 R154, R71, -0x326172a9, RZ ;  /* 0xcd9e8d57479a7825 */ /* 0x000fe200078e00ff */
[----:B------:R-:W-:-:S03]  /*1d1a0*/  IADD3 R70, PT, PT, R42, -0x700cb87f, RZ ;  /* 0x8ff347812a467810 */ /* 0x000fc60007ffe0ff */
[----:B------:R-:W-:Y:S02]  /*1d1b0*/  HFMA2 R125, -RZ, RZ, 0, 0 ;  /* 0x00000000ff7d7431 */ /* 0x000fe400000001ff */
        /* <DEDUP_REMOVED lines=51> */
[----:B------:R-:W-:Y:S01]  /*1d4f0*/  IMAD.MOV.U32 R146, RZ, RZ, R100 ;  /* 0x000000ffff927224 */ /* 0x000fe200078e0064 */
[----:B------:R-:W-:-:S07]  /*1d500*/  MOV R96, R154 ;  /* 0x0000009a00607202 */ /* 0x000fce0000000f00 */
.L_x_29395:
[----:B------:R-:W-:Y:S01]  /*1d510*/  I2FP.F32.U32 R100, R146 ;  /* 0x0000009200647245 */ /* 0x000fe20000201000 */
[----:B-----5:R-:W-:Y:S01]  /*1d520*/  FMUL.FTZ R64, R64, R124 ;  /* 0x0000007c40407220 */ /* 0x020fe20000410000 */
        /* <DEDUP_REMOVED lines=19> */
.L_x_29399:
        /* <DEDUP_REMOVED lines=12> */
.L_x_29400:
        /* <DEDUP_REMOVED lines=57> */
.L_x_29398:
        /* <DEDUP_REMOVED lines=21> */
.L_x_29402:
        /* <DEDUP_REMOVED lines=12> */
.L_x_29403:
        /* <DEDUP_REMOVED lines=57> */
.L_x_29401:
[----:B------:R-:W-:Y:S01]  /*1e050*/  I2FP.F32.U32 R100, R126 ;  /* 0x0000007e00647245 */ /* 0x000fe20000201000 */
[----:B------:R-:W-:Y:S01]  /*1e060*/  FMUL.FTZ R66, R66, R124 ;  /* 0x0000007c42427220 */ /* 0x000fe20000410000 */
[----:B------:R-:W-:Y:S02]  /*1e070*/  ISETP.NE.AND P4, PT, R125, 0x1, PT ;  /* 0x000000017d00780c */ /* 0x000fe40003f85270 */
[----:B------:R-:W-:Y:S01]  /*1e080*/  MOV R126, R0 ;  /* 0x00000000007e7202 */ /* 0x000fe20000000f00 */
[----:B------:R-:W-:Y:S01]  /*1e090*/  FFMA.FTZ R100, R100, R123, 1.1641532182693481445e-10 ;  /* 0x2f00000064647423 */ /* 0x000fe2000001007b */
[----:B------:R-:W-:-:S04]  /*1e0a0*/  FMUL.FTZ R66, R66, UR5 ;  /* 0x0000000542427c20 */ /* 0x000fc80008410000 */
[----:B------:R-:W-:Y:S01]  /*1e0b0*/  FSETP.GTU.FTZ.AND P3, PT, R100, UR4, PT ;  /* 0x0000000464007c0b */ /* 0x000fe2000bf7c000 */
[----:B------:R-:W-:-:S03]  /*1e0c0*/  HADD2.F32 R100, -RZ, R119.H1_H1 ;  /* 0x30000077ff647230 */ /* 0x000fc60000004100 */
        /* <DEDUP_REMOVED lines=13> */
.L_x_29405:
        /* <DEDUP_REMOVED lines=12> */
.L_x_29406:
        /* <DEDUP_REMOVED lines=55> */
[----:B------:R-:W-:Y:S02]  /*1e5d0*/  LOP3.LUT R68, R98, R152, R147, 0x96, !PT ;  /* 0x0000009862447212 */ /* 0x000fe400078e9693 */
[----:B------:R-:W-:-:S07]  /*1e5e0*/  MOV R96, R146 ;  /* 0x0000009200607202 */ /* 0x000fce0000000f00 */
.L_x_29404:
        /* <DEDUP_REMOVED lines=9> */
.L_x_29394:
[----:B------:R-:W-:Y:S01]  /*1e680*/  FADD.FTZ R99, RZ, R8 ;  /* 0x00000008ff637221 */ /* 0x000fe20000010000 */
[----:B------:R-:W-:Y:S01]  /*1e690*/  SEL R125, RZ, 0x1000000, !P4 ;  /* 0x01000000ff7d7807 */ /* 0x000fe20006000000 */
[----:B------:R-:W-:Y:S01]  /*1e6a0*/  IMAD.WIDE.U32 R150, R114, 0x10, R150 ;  /* 0x0000001072967825 */ /* 0x000fe200078e0096 */
[----:B------:R-:W-:-:S03]  /*1e6b0*/  SEL R124, RZ, 0x10000, !P3 ;  /* 0x00010000ff7c7807 */ /* 0x000fc60005800000 */
[----:B------:R-:W-:Y:S01]  /*1e6c0*/  FADD.FTZ R99, R99, R9 ;  /* 0x0000000963637221 */ /* 0x000fe20000010000 */
[----:B------:R-:W-:Y:S01]  /*1e6d0*/  SEL R123, RZ, 0x100, !P2 ;  /* 0x00000100ff7b7807 */ /* 0x000fe20005000000 */
[----:B------:R-:W-:Y:S01]  /*1e6e0*/  IMAD.WIDE.U32 R148, R114, 0x4, R148 ;  /* 0x0000000472947825 */ /* 0x000fe200078e0094 */
[----:B------:R-:W-:Y:S03]  /*1e6f0*/  STG.E.128 desc[UR8][R150.64], R64 ;  /* 0x0000004096007986 */ /* 0x000fe6000c101d08 */
[----:B------:R-:W-:Y:S01]  /*1e700*/  FADD.FTZ R99, R99, R10 ;  /* 0x0000000a63637221 */ /* 0x000fe20000010000 */
[----:B------:R-:W-:Y:S01]  /*1e710*/  IADD3 R123, PT, PT, R123, R125, R124 ;  /* 0x0000007d7b7b7210 */ /* 0x000fe20007ffe07c */
        /* <DEDUP_REMOVED lines=129> */
[----:B------:R-:W-:Y:S02]  /*1ef30*/  SEL R122, RZ, 0x1, !P0 ;  /* 0x00000001ff7a7807 */ /* 0x000fe40004000000 */
[----:B------:R-:W-:Y:S02]  /*1ef40*/  LOP3.LUT P0, RZ, R120, 0x1f, RZ, 0xc0, !PT ;  /* 0x0000001f78ff7812 */ /* 0x000fe4000780c0ff */
[----:B------:R-:W0:Y:S01]  /*1ef50*/  SHFL.BFLY PT, R121, R99, 0x1, 0x1f ;  /* 0x0c201f0063797f89 */ /* 0x000e2200000e0000 */
[----:B------:R-:W-:-:S05]  /*1ef60*/  IADD3 R122, PT, PT, R123, R122, RZ ;  /* 0x0000007a7b7a7210 */ /* 0x000fca0007ffe0ff */
[----:B------:R-:W-:Y:S01]  /*1ef70*/  STG.E desc[UR8][R148.64], R122 ;  /* 0x0000007a94007986 */ /* 0x000fe2000c101908 */
        /* <DEDUP_REMOVED lines=17> */
.L_x_29408:
[----:B------:R-:W-:Y:S05]  /*1f090*/  BSYNC.RECONVERGENT B0 ;  /* 0x0000000000007941 */ /* 0x000fea0003800200 */
.L_x_29407:
        /* <DEDUP_REMOVED lines=15> */
.L_x_29410:
[----:B------:R-:W-:Y:S05]  /*1f190*/  BSYNC.RECONVERGENT B0 ;  /* 0x0000000000007941 */ /* 0x000fea0003800200 */
.L_x_29409:
[----:B------:R-:W1:Y:S01]  /*1f1a0*/  SHFL.DOWN PT, R126, R146, 0x2, 0x1f ;  /* 0x08401f00927e7f89 */ /* 0x000e6200000e0000 */
[----:B------:R-:W-:Y:S01]  /*1f1b0*/  ISETP.NE.AND P2, PT, RZ, UR13, PT ;  /* 0x0000000dff007c0c */ /* 0x000fe2000bf45270 */
[----:B------:R-:W-:Y:S01]  /*1f1c0*/  UPLOP3.LUT UP0, UPT, UPT, UPT, UP0, 0x40, 0x4 ;  /* 0x000000000004789c */ /* 0x000fe20003f0e800 */
[----:B------:R-:W-:Y:S01]  /*1f1d0*/  ISETP.NE.AND P0, PT, R120, RZ, PT ;  /* 0x000000ff7800720c */ /* 0x000fe20003f05270 */
[----:B0-----:R-:W0:Y:S04]  /*1f1e0*/  SHFL.DOWN PT, R149, R98, 0x2, 0x1f ;  /* 0x08401f0062957f89 */ /* 0x001e2800000e0000 */
[----:B------:R-:W2:Y:S08]  /*1f1f0*/  SHFL.DOWN PT, R148, R99, 0x2, 0x1f ;  /* 0x08401f0063947f89 */ /* 0x000eb000000e0000 */
[----:B------:R-:W3:Y:S01]  /*1f200*/  @!P0 LDC.64 R156, c[0x0][0x3c8] ;  /* 0x0000f200ff9c8b82 */ /* 0x000ee20000000a00 */
[----:B-1----:R-:W-:-:S02]  /*1f210*/  IADD3 R121, PT, PT, R126, R146, RZ ;  /* 0x000000927e797210 */ /* 0x002fc40007ffe0ff */
[----:B------:R-:W-:Y:S02]  /*1f220*/  I2FP.F32.S32 R126, R126 ;  /* 0x0000007e007e7245 */ /* 0x000fe40000201400 */
[----:B------:R-:W-:Y:S01]  /*1f230*/  I2FP.F32.S32 R124, R121 ;  /* 0x00000079007c7245 */ /* 0x000fe20000201400 */
[----:B------:R-:W1:Y:S01]  /*1f240*/  SHFL.DOWN PT, R125, R121, 0x1, 0x1f ;  /* 0x08201f00797d7f89 */ /* 0x000e6200000e0000 */
[----:B------:R-:W-:Y:S01]  /*1f250*/  I2FP.F32.U32 R146, R146 ;  /* 0x0000009200927245 */ /* 0x000fe20000201000 */
[C---:B0-----:R-:W-:Y:S01]  /*1f260*/  FMUL.FTZ R123, R149.reuse, R126 ;  /* 0x0000007e957b7220 */ /* 0x041fe20000410000 */
[----:B------:R-:W0:Y:S01]  /*1f270*/  MUFU.RCP R147, R124 ;  /* 0x0000007c00937308 */ /* 0x000e220000001000 */
[----:B--2---:R-:W-:Y:S02]  /*1f280*/  FADD.FTZ R148, R148, R99 ;  /* 0x0000006394947221 */ /* 0x004fe40000010000 */
[----:B------:R-:W-:Y:S01]  /*1f290*/  FFMA.FTZ R123, R146, R98, R123 ;  /* 0x00000062927b7223 */ /* 0x000fe2000001007b */
[----:B------:R-:W-:-:S04]  /*1f2a0*/  FADD.FTZ R98, -R149, R98 ;  /* 0x0000006295627221 */ /* 0x000fc80000010100 */
[----:B------:R-:W-:Y:S01]  /*1f2b0*/  FMUL.FTZ R98, R98, R98 ;  /* 0x0000006262627220 */ /* 0x000fe20000410000 */
[----:B---3--:R-:W-:-:S04]  /*1f2c0*/  @!P0 IMAD.WIDE R156, R74, 0x4, R156 ;  /* 0x000000044a9c8825 */ /* 0x008fc800078e029c */
        /* <DEDUP_REMOVED lines=20> */
[----:B------:R-:W1:Y:S01]  /*1f410*/  @!P0 LDC.64 R124, c[0x0][0x3c0] ;  /* 0x0000f000ff7c8b82 */ /* 0x000e620000000a00 */
[----:B0-----:R-:W-:-:S05]  /*1f420*/  FSEL R122, R98, RZ, !P2 ;  /* 0x000000ff627a7208 */ /* 0x001fca0005000000 */
[C---:B------:R-:W-:Y:S01]  /*1f430*/  FADD.FTZ R126, -R122.reuse, R8 ;  /* 0x000000087a7e7221 */ /* 0x040fe20000010100 */
[C---:B------:R-:W-:Y:S01]  /*1f440*/  FADD.FTZ R123, -R122.reuse, R9 ;  /* 0x000000097a7b7221 */ /* 0x040fe20000010100 */
[----:B------:R-:W0:Y:S01]  /*1f450*/  LDC R8, c[0x0][0x448] ;  /* 0x00011200ff087b82 */ /* 0x000e220000000800 */
[----:B------:R-:W0:Y:S01]  /*1f460*/  SHFL.IDX PT, R9, R120, RZ, 0x1f ;  /* 0x00001fff78097589 */ /* 0x000e2200000e0000 */
[----:B------:R-:W-:Y:S01]  /*1f470*/  FADD.FTZ R121, -R122, R10 ;  /* 0x0000000a7a797221 */ /* 0x000fe20000010100 */
[----:B------:R-:W-:Y:S01]  /*1f480*/  FMUL.FTZ R10, R98, R98 ;  /* 0x00000062620a7220 */ /* 0x000fe20000410000 */
[C---:B------:R-:W-:Y:S01]  /*1f490*/  FADD.FTZ R149, -R122.reuse, R54 ;  /* 0x000000367a957221 */ /* 0x040fe20000010100 */
[C---:B------:R-:W-:Y:S01]  /*1f4a0*/  FADD.FTZ R148, -R122.reuse, R55 ;  /* 0x000000377a947221 */ /* 0x040fe20000010100 */
[C---:B------:R-:W-:Y:S01]  /*1f4b0*/  FADD.FTZ R154, -R122.reuse, R49 ;  /* 0x000000317a9a7221 */ /* 0x040fe20000010100 */
[----:B------:R-:W-:Y:S01]  /*1f4c0*/  FADD.FTZ R55, -R122, R60 ;  /* 0x0000003c7a377221 */ /* 0x000fe20000010100 */
[----:B------:R-:W-:Y:S01]  /*1f4d0*/  FSEL R10, R10, RZ, P2 ;  /* 0x000000ff0a0a7208 */ /* 0x000fe20001000000 */
[----:B------:R-:W-:Y:S01]  /*1f4e0*/  FADD.FTZ R49, -R122, R61 ;  /* 0x0000003d7a317221 */ /* 0x000fe20000010100 */
[----:B-1----:R-:W-:-:S04]  /*1f4f0*/  @!P0 IMAD.WIDE R124, R74, 0x4, R124 ;  /* 0x000000044a7c8825 */ /* 0x002fc800078e027c */
        /* <DEDUP_REMOVED lines=8> */
[----:B------:R1:W-:Y:S01]  /*1f580*/  @!P0 STG.E desc[UR8][R124.64], R98 ;  /* 0x000000627c008986 */ /* 0x0003e2000c101908 */
[C---:B------:R-:W-:Y:S01]  /*1f590*/  FADD.FTZ R12, -R122.reuse, R12 ;  /* 0x0000000c7a0c7221 */ /* 0x040fe20000010100 */
[C---:B------:R-:W-:Y:S01]  /*1f5a0*/  FADD.FTZ R13, -R122.reuse, R13 ;  /* 0x0000000d7a0d7221 */ /* 0x040fe20000010100 */
[C---:B------:R-:W-:Y:S01]  /*1f5b0*/  FADD.FTZ R14, -R122.reuse, R14 ;  /* 0x0000000e7a0e7221 */ /* 0x040fe20000010100 */
[C---:B------:R-:W-:Y:S01]  /*1f5c0*/  FADD.FTZ R15, -R122.reuse, R15 ;  /* 0x0000000f7a0f7221 */ /* 0x040fe20000010100 */
[C---:B------:R-:W-:Y:S01]  /*1f5d0*/  FADD.FTZ R16, -R122.reuse, R16 ;  /* 0x000000107a107221 */ /* 0x040fe20000010100 */
[----:B0-----:R-:W-:Y:S01]  /*1f5e0*/  FFMA.FTZ R8, R9, UR14, R8 ;  /* 0x0000000e09087c23 */ /* 0x001fe20008010008 */
        /* <DEDUP_REMOVED lines=21> */
[----:B-1----:R-:W-:-:S02]  /*1f740*/  HADD2.F32 R124, -RZ, R118.H0_H0 ;  /* 0x20000076ff7c7230 */ /* 0x002fc40000004100 */
[----:B------:R-:W-:Y:S02]  /*1f750*/  HADD2.F32 R125, -RZ, R40.H0_H0 ;  /* 0x20000028ff7d7230 */ /* 0x000fe40000004100 */
[----:B------:R-:W-:Y:S02]  /*1f760*/  HADD2.F32 R11, -RZ, R116.H1_H1 ;  /* 0x30000074ff0b7230 */ /* 0x000fe40000004100 */
[C---:B0-----:R-:W-:Y:S01]  /*1f770*/  FMUL.FTZ R61, R8.reuse, R149 ;  /* 0x00000095083d7220 */ /* 0x041fe20000410000 */
[C---:B------:R-:W-:Y:S01]  /*1f780*/  FMUL.FTZ R60, R8.reuse, R148 ;  /* 0x00000094083c7220 */ /* 0x040fe20000410000 */
[----:B------:R-:W-:Y:S01]  /*1f790*/  HADD2.F32 R98, -RZ, R83.H1_H1 ;  /* 0x30000053ff627230 */ /* 0x000fe20000004100 */
        /* <DEDUP_REMOVED lines=40> */
[----:B------:R-:W-:-:S02]  /*1fa20*/  HADD2.F32 R9, -RZ, R117.H0_H0 ;  /* 0x20000075ff097230 */ /* 0x000fc40000004100 */
[----:B------:R-:W-:Y:S01]  /*1fa30*/  FFMA.FTZ R11, R99, R11, R98 ;  /* 0x0000000b630b7223 */ /* 0x000fe20000010062 */
[----:B------:R-:W-:Y:S02]  /*1fa40*/  HADD2.F32 R122, -RZ, R84.H0_H0 ;  /* 0x20000054ff7a7230 */ /* 0x000fe40000004100 */
[----:B------:R-:W-:Y:S02]  /*1fa50*/  HADD2.F32 R10, -RZ, R117.H1_H1 ;  /* 0x30000075ff0a7230 */ /* 0x000fe40000004100 */
[----:B------:R-:W-:Y:S02]  /*1fa60*/  HADD2.F32 R120, -RZ, R41.H0_H0 ;  /* 0x20000029ff787230 */ /* 0x000fe40000004100 */
[----:B------:R-:W-:Y:S01]  /*1fa70*/  FFMA.FTZ R9, R123, R9, R122 ;  /* 0x000000097b097223 */ /* 0x000fe2000001007a */
[----:B------:R-:W-:Y:S02]  /*1fa80*/  HADD2.F32 R146, -RZ, R116.H0_H0 ;  /* 0x20000074ff927230 */ /* 0x000fe40000004100 */
[----:B------:R-:W-:-:S02]  /*1fa90*/  HADD2.F32 R99, -RZ, R113.H0_H0 ;  /* 0x20000071ff637230 */ /* 0x000fc40000004100 */
[----:B-1----:R-:W-:Y:S01]  /*1faa0*/  FFMA.FTZ R8, R126, R124, R125 ;  /* 0x0000007c7e087223 */ /* 0x002fe2000001007d */
        /* <DEDUP_REMOVED lines=8> */
[----:B------:R-:W-:Y:S02]  /*1fb30*/  HADD2.F32 R122, -RZ, R39.H0_H0 ;  /* 0x20000027ff7a7230 */ /* 0x000fe40000004100 */
[----:B------:R-:W-:Y:S01]  /*1fb40*/  FFMA.FTZ R16, R16, R99, R98 ;  /* 0x0000006310107223 */ /* 0x000fe20000010062 */
[----:B------:R-:W-:Y:S02]  /*1fb50*/  HADD2.F32 R121, -RZ, R113.H1_H1 ;  /* 0x30000071ff797230 */ /* 0x000fe40000004100 */
[--C-:B------:R-:W-:Y:S02]  /*1fb60*/  HADD2.F32 R120, -RZ, R82.reuse.H1_H1 ;  /* 0x30000052ff787230 */ /* 0x100fe40000004100 */
[----:B------:R-:W-:Y:S01]  /*1fb70*/  FFMA.FTZ R14, R14, R123, R122 ;  /* 0x0000007b0e0e7223 */ /* 0x000fe2000001007a */
[----:B------:R-:W-:Y:S02]  /*1fb80*/  HADD2.F32 R146, -RZ, R111.H0_H0 ;  /* 0x2000006fff927230 */ /* 0x000fe40000004100 */
[----:B------:R-:W-:-:S02]  /*1fb90*/  HADD2.F32 R126, -RZ, R82.H0_H0 ;  /* 0x20000052ff7e7230 */ /* 0x000fc40000004100 */
[----:B------:R-:W-:Y:S01]  /*1fba0*/  FFMA.FTZ R15, R15, R121, R120 ;  /* 0x000000790f0f7223 */ /* 0x000fe20000010078 */
[----:B------:R-:W-:Y:S02]  /*1fbb0*/  HADD2.F32 R125, -RZ, R111.H1_H1 ;  /* 0x3000006fff7d7230 */ /* 0x000fe40000004100 */
[----:B------:R-:W-:Y:S02]  /*1fbc0*/  HADD2.F32 R124, -RZ, R37.H0_H0 ;  /* 0x20000025ff7c7230 */ /* 0x000fe40000004100 */
[----:B------:R-:W-:Y:S01]  /*1fbd0*/  FFMA.FTZ R17, R17, R146, R126 ;  /* 0x0000009211117223 */ /* 0x000fe2000001007e */
[----:B------:R-:W-:Y:S02]  /*1fbe0*/  HADD2.F32 R99, -RZ, R108.H0_H0 ;  /* 0x2000006cff637230 */ /* 0x000fe40000004100 */
[----:B------:R-:W-:Y:S02]  /*1fbf0*/  HADD2.F32 R98, -RZ, R81.H0_H0 ;  /* 0x20000051ff627230 */ /* 0x000fe40000004100 */
[----:B------:R-:W-:Y:S01]  /*1fc00*/  FFMA.FTZ R18, R18, R125, R124 ;  /* 0x0000007d12127223 */ /* 0x000fe2000001007c */
[----:B0-----:R-:W-:-:S04]  /*1fc10*/  IMAD.WIDE.U32 R150, R91, 0x10, R148 ;  /* 0x000000105b967825 */ /* 0x001fc800078e0094 */
[----:B------:R-:W-:Y:S01]  /*1fc20*/  FFMA.FTZ R21, R21, R99, R98 ;  /* 0x0000006315157223 */ /* 0x000fe20000010062 */
[----:B------:R-:W-:Y:S01]  /*1fc30*/  HADD2.F32 R123, -RZ, R110.H1_H1 ;  /* 0x3000006eff7b7230 */ /* 0x000fe20000004100 */
[----:B------:R-:W-:Y:S01]  /*1fc40*/  STG.E.128 desc[UR8][R150.64], R8 ;  /* 0x0000000896007986 */ /* 0x000fe2000c101d08 */
[----:B------:R-:W-:Y:S02]  /*1fc50*/  HADD2.F32 R122, -RZ, R81.H1_H1 ;  /* 0x30000051ff7a7230 */ /* 0x000fe40000004100 */
[----:B------:R-:W-:-:S04]  /*1fc60*/  IMAD.WIDE.U32 R152, R93, 0x10, R148 ;  /* 0x000000105d987825 */ /* 0x000fc800078e0094 */
[----:B------:R-:W-:Y:S01]  /*1fc70*/  FFMA.FTZ R19, R19, R123, R122 ;  /* 0x0000007b13137223 */ /* 0x000fe2000001007a */
[----:B------:R-:W-:Y:S01]  /*1fc80*/  HADD2.F32 R121, -RZ, R110.H0_H0 ;  /* 0x2000006eff797230 */ /* 0x000fe20000004100 */
[----:B------:R0:W-:Y:S01]  /*1fc90*/  STG.E.128 desc[UR8][R152.64], R12 ;  /* 0x0000000c98007986 */ /* 0x0001e2000c101d08 */
[----:B------:R-:W-:Y:S02]  /*1fca0*/  HADD2.F32 R120, -RZ, R34.H0_H0 ;  /* 0x20000022ff787230 */ /* 0x000fe40000004100 */
[----:B------:R-:W-:Y:S02]  /*1fcb0*/  HADD2.F32 R146, -RZ, R108.H1_H1 ;  /* 0x3000006cff927230 */ /* 0x000fe40000004100 */
[----:B------:R-:W-:Y:S02]  /*1fcc0*/  HADD2.F32 R126, -RZ, R35.H0_H0 ;  /* 0x20000023ff7e7230 */ /* 0x000fe40000004100 */
[----:B------:R-:W-:Y:S01]  /*1fcd0*/  FFMA.FTZ R20, R20, R121, R120 ;  /* 0x0000007914147223 */ /* 0x000fe20000010078 */
[----:B------:R-:W-:-:S02]  /*1fce0*/  HADD2.F32 R125, -RZ, R106.H1_H1 ;  /* 0x3000006aff7d7230 */ /* 0x000fc40000004100 */
[----:B------:R-:W-:Y:S02]  /*1fcf0*/  HADD2.F32 R124, -RZ, R80.H1_H1 ;  /* 0x30000050ff7c7230 */ /* 0x000fe40000004100 */
[----:B------:R-:W-:Y:S01]  /*1fd00*/  FFMA.FTZ R22, R22, R146, R126 ;  /* 0x0000009216167223 */ /* 0x000fe2000001007e */
[----:B------:R-:W-:Y:S02]  /*1fd10*/  HADD2.F32 R99, -RZ, R105.H1_H1 ;  /* 0x30000069ff637230 */ /* 0x000fe40000004100 */
[----:B------:R-:W-:Y:S02]  /*1fd20*/  HADD2.F32 R98, -RZ, R33.H0_H0 ;  /* 0x20000021ff627230 */ /* 0x000fe40000004100 */
[----:B------:R-:W-:Y:S01]  /*1fd30*/  FFMA.FTZ R23, R23, R125, R124 ;  /* 0x0000007d17177223 */ /* 0x000fe2000001007c */
[----:B------:R-:W-:-:S04]  /*1fd40*/  IMAD.WIDE.U32 R154, R95, 0x10, R148 ;  /* 0x000000105f9a7825 */ /* 0x000fc800078e0094 */
[----:B------:R-:W-:Y:S01]  /*1fd50*/  FFMA.FTZ R46, R46, R99, R98 ;  /* 0x000000632e2e7223 */ /* 0x000fe20000010062 */
[----:B------:R-:W-:Y:S01]  /*1fd60*/  IMAD.WIDE.U32 R156, R97, 0x10, R148 ;  /* 0x00000010619c7825 */ /* 0x000fe200078e0094 */
[----:B------:R-:W-:Y:S03]  /*1fd70*/  STG.E.128 desc[UR8][R154.64], R16 ;  /* 0x000000109a007986 */ /* 0x000fe6000c101d08 */
[----:B0-----:R-:W-:Y:S01]  /*1fd80*/  HADD2.F32 R14, -RZ, R94.H1_H1 ;  /* 0x3000005eff0e7230 */ /* 0x001fe20000004100 */
[----:B------:R0:W-:Y:S01]  /*1fd90*/  STG.E.128 desc[UR8][R156.64], R20 ;  /* 0x000000149c007986 */ /* 0x0001e2000c101d08 */
[----:B------:R-:W-:Y:S02]  /*1fda0*/  HADD2.F32 R11, -RZ, R78.H1_H1 ;  /* 0x3000004eff0b7230 */ /* 0x000fe40000004100 */
[----:B------:R-:W-:Y:S02]  /*1fdb0*/  HADD2.F32 R13, -RZ, R94.H0_H0 ;  /* 0x2000005eff0d7230 */ /* 0x000fe40000004100 */
        /* <DEDUP_REMOVED lines=11> */
[----:B------:R-:W-:-:S04]  /*1fe70*/  IMAD.WIDE.U32 R158, R102, 0x10, R148 ;  /* 0x00000010669e7825 */ /* 0x000fc800078e0094 */
[----:B------:R-:W-:Y:S01]  /*1fe80*/  FFMA.FTZ R47, R47, R99, R98 ;  /* 0x000000632f2f7223 */ /* 0x000fe20000010062 */
[----:B0-----:R-:W-:Y:S02]  /*1fe90*/  HADD2.F32 R22, -RZ, R92.H0_H0 ;  /* 0x2000005cff167230 */ /* 0x001fe40000004100 */
[----:B------:R-:W-:Y:S02]  /*1fea0*/  HADD2.F32 R13, -RZ, R78.H0_H0 ;  /* 0x2000004eff0d7230 */ /* 0x000fe40000004100 */
[----:B------:R-:W-:Y:S01]  /*1feb0*/  HADD2.F32 R21, -RZ, R92.H1_H1 ;  /* 0x3000005cff157230 */ /* 0x000fe20000004100 */
[----:B------:R0:W-:Y:S01]  /*1fec0*/  STG.E.128 desc[UR8][R158.64], R44 ;  /* 0x0000002c9e007986 */ /* 0x0001e2000c101d08 */
        /* <DEDUP_REMOVED lines=9> */
[----:B------:R-:W-:-:S02]  /*1ff60*/  HADD2.F32 R16, -RZ, R101.H0_H0 ;  /* 0x20000065ff107230 */ /* 0x000fc40000004100 */
[----:B------:R-:W-:Y:S02]  /*1ff70*/  HADD2.F32 R9, -RZ, R79.H0_H0 ;  /* 0x2000004fff097230 */ /* 0x000fe40000004100 */
[----:B------:R-:W-:Y:S01]  /*1ff80*/  FFMA.FTZ R8, R67, R17, R8 ;  /* 0x0000001143087223 */ /* 0x000fe20000010008 */
[----:B------:R-:W-:Y:S02]  /*1ff90*/  HADD2.F32 R15, -RZ, R101.H1_H1 ;  /* 0x30000065ff0f7230 */ /* 0x000fe40000004100 */
[----:B0-----:R-:W-:Y:S02]  /*1ffa0*/  HADD2.F32 R44, -RZ, R87.H0_H0 ;  /* 0x20000057ff2c7230 */ /* 0x001fe40000004100 */
[----:B------:R-:W-:Y:S01]  /*1ffb0*/  FFMA.FTZ R9, R66, R16, R9 ;  /* 0x0000001042097223 */ /* 0x000fe20000010009 */
[----:B------:R-:W-:Y:S02]  /*1ffc0*/  HADD2.F32 R10, -RZ, R31.H0_H0 ;  /* 0x2000001fff0a7230 */ /* 0x000fe40000004100 */
[----:B------:R-:W-:-:S02]  /*1ffd0*/  HADD2.F32 R20, -RZ, R90.H1_H1 ;  /* 0x3000005aff147230 */ /* 0x000fc40000004100 */
[----:B------:R-:W-:Y:S01]  /*1ffe0*/  FFMA.FTZ R21, R49, R44, R21 ;  /* 0x0000002c31157223 */ /* 0x000fe20000010015 */
[----:B------:R-:W-:Y:S02]  /*1fff0*/  HADD2.F32 R19, -RZ, R90.H0_H0 ;  /* 0x2000005aff137230 */ /* 0x000fe40000004100 */
[----:B------:R-:W-:Y:S01]  /*20000*/  FFMA.FTZ R10, R65, R15, R10 ;  /* 0x0000000f410a7223 */ /* 0x000fe2000001000a */
[----:B------:R-:W0:Y:S01]  /*20010*/  LDC.64 R48, c[0x0][0x380] ;  /* 0x0000e000ff307b82 */ /* 0x000e220000000a00 */
[----:B------:R-:W-:Y:S02]  /*20020*/  HADD2.F32 R15, -RZ, R77.H1_H1 ;  /* 0x3000004dff0f7230 */ /* 0x000fe40000004100 */
[----:B------:R-:W-:Y:S02]  /*20030*/  HADD2.F32 R16, -RZ, R26.H0_H0 ;  /* 0x2000001aff107230 */ /* 0x000fe40000004100 */
[----:B------:R-:W-:Y:S02]  /*20040*/  HADD2.F32 R18, -RZ, R89.H0_H0 ;  /* 0x20000059ff127230 */ /* 0x000fe40000004100 */
[----:B------:R-:W-:Y:S01]  /*20050*/  FFMA.FTZ R15, R60, R20, R15 ;  /* 0x000000143c0f7223 */ /* 0x000fe2000001000f */
[----:B------:R-:W-:-:S02]  /*20060*/  HADD2.F32 R17, -RZ, R77.H0_H0 ;  /* 0x2000004dff117230 */ /* 0x000fc40000004100 */
[----:B------:R-:W-:Y:S01]  /*20070*/  FFMA.FTZ R16, R59, R19, R16 ;  /* 0x000000133b107223 */ /* 0x000fe20000010010 */
[----:B------:R-:W-:Y:S02]  /*20080*/  HADD2.F32 R47, -RZ, R89.H1_H1 ;  /* 0x30000059ff2f7230 */ /* 0x000fe40000004100 */
[----:B------:R-:W-:Y:S02]  /*20090*/  HADD2.F32 R46, -RZ, R88.H1_H1 ;  /* 0x30000058ff2e7230 */ /* 0x000fe40000004100 */
[----:B------:R-:W-:Y:S01]  /*200a0*/  FFMA.FTZ R17, R58, R18, R17 ;  /* 0x000000123a117223 */ /* 0x000fe20000010011 */
[----:B------:R-:W-:Y:S02]  /*200b0*/  HADD2.F32 R18, -RZ, R27.H0_H0 ;  /* 0x2000001bff127230 */ /* 0x000fe40000004100 */
[----:B------:R-:W-:Y:S02]  /*200c0*/  HADD2.F32 R19, -RZ, R76.H1_H1 ;  /* 0x3000004cff137230 */ /* 0x000fe40000004100 */
[----:B------:R-:W-:-:S02]  /*200d0*/  HADD2.F32 R45, -RZ, R88.H0_H0 ;  /* 0x20000058ff2d7230 */ /* 0x000fc40000004100 */
[----:B------:R-:W-:Y:S01]  /*200e0*/  FFMA.FTZ R18, R57, R47, R18 ;  /* 0x0000002f39127223 */ /* 0x000fe20000010012 */
[----:B------:R-:W-:Y:S02]  /*200f0*/  HADD2.F32 R20, -RZ, R24.H0_H0 ;  /* 0x20000018ff147230 */ /* 0x000fe40000004100 */
[----:B------:R-:W-:Y:S01]  /*20100*/  FFMA.FTZ R19, R56, R46, R19 ;  /* 0x0000002e38137223 */ /* 0x000fe20000010013 */
[--C-:B------:R-:W-:Y:S02]  /*20110*/  HADD2.F32 R59, -RZ, R86.reuse.H1_H1 ;  /* 0x30000056ff3b7230 */ /* 0x100fe40000004100 */
[----:B------:R-:W-:Y:S02]  /*20120*/  HADD2.F32 R23, -RZ, R75.H1_H1 ;  /* 0x3000004bff177230 */ /* 0x000fe40000004100 */
[----:B------:R-:W-:Y:S01]  /*20130*/  FFMA.FTZ R20, R55, R45, R20 ;  /* 0x0000002d37147223 */ /* 0x000fe20000010014 */
[----:B------:R-:W-:Y:S01]  /*20140*/  HADD2.F32 R58, -RZ, R86.H0_H0 ;  /* 0x20000056ff3a7230 */ /* 0x000fe20000004100 */
[----:B0-----:R-:W-:Y:S01]  /*20150*/  IADD3 R74, PT, PT, R74, R48, RZ ;  /* 0x000000304a4a7210 */ /* 0x001fe20007ffe0ff */
[----:B------:R-:W-:-:S02]  /*20160*/  HADD2.F32 R44, -RZ, R2.H0_H0 ;  /* 0x20000002ff2c7230 */ /* 0x000fc40000004100 */
[----:B------:R-:W-:Y:S01]  /*20170*/  FFMA.FTZ R23, R54, R59, R23 ;  /* 0x0000003b36177223 */ /* 0x000fe20000010017 */
[----:B------:R-:W-:Y:S01]  /*20180*/  HADD2.F32 R57, -RZ, R85.H0_H0 ;  /* 0x20000055ff397230 */ /* 0x000fe20000004100 */
[----:B------:R-:W-:Y:S01]  /*20190*/  ISETP.GE.AND P0, PT, R74, R49, PT ;  /* 0x000000314a00720c */ /* 0x000fe20003f06270 */
[----:B------:R-:W-:Y:S02]  /*201a0*/  HADD2.F32 R45, -RZ, R75.H0_H0 ;  /* 0x2000004bff2d7230 */ /* 0x000fe40000004100 */
[----:B------:R-:W-:Y:S01]  /*201b0*/  FFMA.FTZ R44, R53, R58, R44 ;  /* 0x0000003a352c7223 */ /* 0x000fe2000001002c */
[----:B------:R-:W-:Y:S02]  /*201c0*/  HADD2.F32 R56, -RZ, R85.H1_H1 ;  /* 0x30000055ff387230 */ /* 0x000fe40000004100 */
[----:B------:R-:W-:Y:S02]  /*201d0*/  HADD2.F32 R46, -RZ, R3.H0_H0 ;  /* 0x20000003ff2e7230 */ /* 0x000fe40000004100 */
[----:B------:R-:W-:Y:S01]  /*201e0*/  FFMA.FTZ R45, R52, R57, R45 ;  /* 0x00000039342d7223 */ /* 0x000fe2000001002d */
[----:B------:R-:W-:-:S02]  /*201f0*/  HADD2.F32 R55, -RZ, R84.H1_H1 ;  /* 0x30000054ff377230 */ /* 0x000fc40000004100 */
[----:B------:R-:W-:Y:S02]  /*20200*/  HADD2.F32 R47, -RZ, R145.H1_H1 ;  /* 0x30000091ff2f7230 */ /* 0x000fe40000004100 */
[----:B------:R-:W-:Y:S01]  /*20210*/  FFMA.FTZ R46, R51, R56, R46 ;  /* 0x00000038332e7223 */ /* 0x000fe2000001002e */
[----:B------:R-:W-:-:S04]  /*20220*/  IMAD.WIDE.U32 R120, R104, 0x10, R148 ;  /* 0x0000001068787825 */ /* 0x000fc800078e0094 */
[----:B------:R-:W-:Y:S01]  /*20230*/  FFMA.FTZ R47, R50, R55, R47 ;  /* 0x00000037322f7223 */ /* 0x000fe2000001002f */
        /* <DEDUP_REMOVED lines=8> */
[----:B------:R0:W-:Y:S01]  /*202c0*/  STG.E.128 desc[UR8][R148.64], R44 ;  /* 0x0000002c94007986 */ /* 0x0001e2000c101d08 */
[----:B------:R-:W-:Y:S05]  /*202d0*/  @!P0 BRA `(.L_x_29411) ;  /* 0xfffffe1000a08947 */ /* 0x000fea000383ffff */
[----:B------:R-:W-:Y:S05]  /*202e0*/  EXIT ;  /* 0x000000000000794d */ /* 0x000fea0003800000 */
.L_x_29412:
        /* <DEDUP_REMOVED lines=9> */
.L_x_34121:


//--------------------- .text._ZN10layer_norm13ln_fwd_kernelINS_13Kernel_traitsI6__halfffffjLj5120ELj1ELj1ELj4ELj16ENS_18Kernel_traits_baseILj5120ES2_ffffjLj128EEEEELb1ELb1ELb1ELb0EEEvNS_9FwdParamsE --------------------------
	.section	.text._ZN10layer_norm13ln_fwd_kernelINS_13Kernel_traitsI6__halfffffjLj5120ELj1ELj1ELj4ELj16ENS_18Kernel_traits_baseILj5120ES2_ffffjLj128EEEEELb1ELb1ELb1ELb0EEEvNS_9FwdParamsE,"ax",@progbits
	.align	128
        .global         _ZN10layer_norm13ln_fwd_kernelINS_13Kernel_traitsI6__halfffffjLj5120ELj1ELj1ELj4ELj16ENS_18Kernel_traits_baseILj5120ES2_ffffjLj128EEEEELb1ELb1ELb1ELb0EEEvNS_9FwdParamsE
        .type           _ZN10layer_norm13ln_fwd_kernelINS_13Kernel_traitsI6__halfffffjLj5120ELj1ELj1ELj4ELj16ENS_18Kernel_traits_baseILj5120ES2_ffffjLj128EEEEELb1ELb1ELb1ELb0EEEvNS_9FwdParamsE,@function
        .size           _ZN10layer_norm13ln_fwd_kernelINS_13Kernel_traitsI6__halfffffjLj5120ELj1ELj1ELj4ELj16ENS_18Kernel_traits_baseILj5120ES2_ffffjLj128EEEEELb1ELb1ELb1ELb0EEEvNS_9FwdParamsE,(.L_x_34122 - _ZN10layer_norm13ln_fwd_kernelINS_13Kernel_traitsI6__halfffffjLj5120ELj1ELj1ELj4ELj16ENS_18Kernel_traits_baseILj5120ES2_ffffjLj128EEEEELb1ELb1ELb1ELb0EEEvNS_9FwdParamsE)
        .other          _ZN10layer_norm13ln_fwd_kernelINS_13Kernel_traitsI6__halfffffjLj5120ELj1ELj1ELj4ELj16ENS_18Kernel_traits_baseILj5120ES2_ffffjLj128EEEEELb1ELb1ELb1ELb0EEEvNS_9FwdParamsE,@"STO_CUDA_ENTRY STV_DEFAULT"
_ZN10layer_norm13ln_fwd_kernelINS_13Kernel_traitsI6__halfffffjLj5120ELj1ELj1ELj4ELj16ENS_18Kernel_traits_baseILj5120ES2_ffffjLj128EEEEELb1ELb1ELb1ELb0EEEvNS_9FwdParamsE:
.text._ZN10layer_norm13ln_fwd_kernelINS_13Kernel_traitsI6__halfffffjLj5120ELj1ELj1ELj4ELj16ENS_18Kernel_traits_baseILj5120ES2_ffffjLj128EEEEELb1ELb1ELb1ELb0EEEvNS_9FwdParamsE:
        /* <DEDUP_REMOVED lines=40> */
[----:B------:R-:W-:Y:S01]  /*0280*/  ISETP.GE.U32.AND P2, PT, R74, 0x280, PT ;  /* 0x000002804a00780c */ /* 0x000fe20003f46070 */
        /* <DEDUP_REMOVED lines=16> */
[----:B----4-:R-:W-:Y:S01]  /*0390*/  @P5 IMAD.WIDE.U32 R54, R8, 0x8, R54 ;  /* 0x0000000808365825 */ /* 0x010fe200078e0036 */
        /* <DEDUP_REMOVED lines=85> */
.L_x_29414:
        /* <DEDUP_REMOVED lines=89> */
.L_x_29415:
[----:B------:R-:W-:Y:S05]  /*0e80*/  BSYNC.RECONVERGENT B0 ;  /* 0x0000000000007941 */ /* 0x000fea0003800200 */
.L_x_29413:
        /* <DEDUP_REMOVED lines=9> */
[----:B------:R-:W-:Y:S01]  /*0f20*/  PRMT R151, R151, 0x5410, R8 ;  /* 0x0000541097977816 */ /* 0x000fe20000000008 */
[----:B------:R-:W-:Y:S01]  /*0f30*/  IMAD.MOV.U32 R86, RZ, RZ, R10 ;  /* 0x000000ffff567224 */ /* 0x000fe200078e000a */
[----:B------:R-:W-:Y:S01]  /*0f40*/  SHF.R.U32.HI R8, RZ, 0x10, R71 ;  /* 0x00000010ff087819 */ /* 0x000fe20000011647 */
[----:B------:R-:W-:Y:S01]  /*0f50*/  IMAD.MOV.U32 R143, RZ, RZ, R20 ;  /* 0x000000ffff8f7224 */ /* 0x000fe200078e0014 */
[----:B------:R-:W-:Y:S01]  /*0f60*/  SHF.R.U64 R148, R16, 0x10, R17 ;  /* 0x0000001010947819 */ /* 0x000fe20000001211 */
[----:B------:R-:W-:Y:S01]  /*0f70*/  IMAD.MOV.U32 R16, RZ, RZ, R15 ;  /* 0x000000ffff107224 */ /* 0x000fe200078e000f */
[----:B------:R-:W-:Y:S01]  /*0f80*/  PRMT R153, R153, 0x5410, R8 ;  /* 0x0000541099997816 */ /* 0x000fe20000000008 */
[----:B------:R-:W-:Y:S01]  /*0f90*/  IMAD.MOV.U32 R108, RZ, RZ, R33 ;  /* 0x000000ffff6c7224 */ /* 0x000fe200078e0021 */
[----:B------:R-:W-:Y:S01]  /*0fa0*/  MOV R87, R11 ;  /* 0x0000000b00577202 */ /* 0x000fe20000000f00 */
[----:B------:R-:W-:Y:S01]  /*0fb0*/  IMAD.MOV.U32 R107, RZ, RZ, R34 ;  /* 0x000000ffff6b7224 */ /* 0x000fe200078e0022 */
[--C-:B------:R-:W-:Y:S01]  /*0fc0*/  SHF.R.U64 R88, R10, 0x10, R11.reuse ;  /* 0x000000100a587819 */ /* 0x100fe2000000120b */
[----:B------:R-:W-:Y:S01]  /*0fd0*/  IMAD.MOV.U32 R105, RZ, RZ, R36 ;  /* 0x000000ffff697224 */ /* 0x000fe200078e0024 */
[----:B------:R-:W-:Y:S01]  /*0fe0*/  SHF.R.U32.HI R89, RZ, 0x10, R11 ;  /* 0x00000010ff597819 */ /* 0x000fe2000001160b */
[----:B0-----:R-:W-:Y:S01]  /*0ff0*/  IMAD R77, R76, UR4, R9 ;  /* 0x000000044c4d7c24 */ /* 0x001fe2000f8e0209 */
[--C-:B------:R-:W-:Y:S01]  /*1000*/  SHF.R.U64 R150, R14, 0x10, R15.reuse ;  /* 0x000000100e967819 */ /* 0x100fe2000000120f */
[----:B------:R-:W-:Y:S01]  /*1010*/  IMAD.HI.U32 R11, R0, -0x2daee0ad, RZ ;  /* 0xd2511f53000b7827 */ /* 0x000fe200078e00ff */
[----:B------:R-:W-:Y:S01]  /*1020*/  SHF.R.U32.HI R14, RZ, 0x10, R15 ;  /* 0x00000010ff0e7819 */ /* 0x000fe2000001160f */
[----:B------:R-:W0:Y:S01]  /*1030*/  LDCU UR10, c[0x0][0x404] ;  /* 0x00008080ff0a77ac */ /* 0x000e220008000800 */
[--C-:B------:R-:W-:Y:S01]  /*1040*/  SHF.R.U64 R152, R12, 0x10, R13.reuse ;  /* 0x000000100c987819 */ /* 0x100fe2000000120d */
[----:B------:R-:W-:Y:S01]  /*1050*/  IMAD.HI.U32 R8, R77, -0x326172a9, RZ ;  /* 0xcd9e8d574d087827 */ /* 0x000fe200078e00ff */
[----:B------:R-:W-:Y:S01]  /*1060*/  SHF.R.U32.HI R12, RZ, 0x10, R13 ;  /* 0x00000010ff0c7819 */ /* 0x000fe2000001160d */
[----:B------:R-:W1:Y:S01]  /*1070*/  LDCU.U8 UR11, c[0x0][0x410] ;  /* 0x00008200ff0b77ac */ /* 0x000e620008000000 */
[----:B------:R-:W-:Y:S01]  /*1080*/  PRMT R149, R149, 0x5410, R16 ;  /* 0x0000541095957816 */ /* 0x000fe20000000010 */
[----:B------:R-:W-:Y:S01]  /*1090*/  IMAD R15, R0, -0x2daee0ad, RZ ;  /* 0xd2511f53000f7824 */ /* 0x000fe200078e02ff */
[----:B------:R-:W-:Y:S01]  /*10a0*/  LOP3.LUT R8, R75, R8, R72, 0x96, !PT ;  /* 0x000000084b087212 */ /* 0x000fe200078e9648 */
[----:B------:R-:W-:Y:S01]  /*10b0*/  VIADD R16, R73, 0xbb67ae85 ;  /* 0xbb67ae8549107836 */ /* 0x000fe20000000000 */
[----:B------:R-:W-:Y:S01]  /*10c0*/  PRMT R150, R150, 0x5410, R14 ;  /* 0x0000541096967816 */ /* 0x000fe2000000000e */
[----:B------:R-:W-:Y:S01]  /*10d0*/  IMAD R13, R77, -0x326172a9, RZ ;  /* 0xcd9e8d574d0d7824 */ /* 0x000fe200078e02ff */
[--C-:B------:R-:W-:Y:S01]  /*10e0*/  SHF.R.U64 R154, R68, 0x10, R69.reuse ;  /* 0x00000010449a7819 */ /* 0x100fe20000001245 */
[----:B------:R-:W-:Y:S01]  /*10f0*/  IMAD.HI.U32 R14, R8, -0x2daee0ad, RZ ;  /* 0xd2511f53080e7827 */ /* 0x000fe200078e00ff */
[----:B------:R-:W-:Y:S01]  /*1100*/  SHF.R.U32.HI R10, RZ, 0x10, R69 ;  /* 0x00000010ff0a7819 */ /* 0x000fe20000011645 */
[----:B------:R-:W2:Y:S01]  /*1110*/  LDCU UR14, c[0x0][0x400] ;  /* 0x00008000ff0e77ac */ /* 0x000ea20008000800 */
[----:B------:R-:W-:Y:S01]  /*1120*/  LOP3.LUT R11, R11, R73, RZ, 0x3c, !PT ;  /* 0x000000490b0b7212 */ /* 0x000fe200078e3cff */
[----:B------:R-:W-:Y:S01]  /*1130*/  IMAD.MOV.U32 R101, RZ, RZ, R40 ;  /* 0x000000ffff657224 */ /* 0x000fe200078e0028 */
[----:B------:R-:W-:Y:S01]  /*1140*/  PRMT R152, R152, 0x5410, R12 ;  /* 0x0000541098987816 */ /* 0x000fe2000000000c */
[----:B------:R-:W-:Y:S01]  /*1150*/  VIADD R12, R72, 0x9e3779b9 ;  /* 0x9e3779b9480c7836 */ /* 0x000fe20000000000 */
[----:B------:R-:W-:Y:S01]  /*1160*/  PRMT R154, R154, 0x5410, R10 ;  /* 0x000054109a9a7816 */ /* 0x000fe2000000000a */
[----:B------:R-:W-:Y:S01]  /*1170*/  IMAD.HI.U32 R10, R11, -0x326172a9, RZ ;  /* 0xcd9e8d570b0a7827 */ /* 0x000fe200078e00ff */
[----:B------:R-:W-:Y:S01]  /*1180*/  LOP3.LUT R14, R16, R15, R14, 0x96, !PT ;  /* 0x0000000f100e7212 */ /* 0x000fe200078e960e */
[----:B------:R-:W3:Y:S01]  /*1190*/  LDCU.64 UR12, c[0x0][0x408] ;  /* 0x00008100ff0c77ac */ /* 0x000ee20008000a00 */
[----:B------:R-:W-:Y:S01]  /*11a0*/  IADD3 R15, PT, PT, R73, 0x76cf5d0a, RZ ;  /* 0x76cf5d0a490f7810 */ /* 0x000fe20007ffe0ff */
[----:B------:R-:W-:Y:S01]  /*11b0*/  IMAD R16, R8, -0x2daee0ad, RZ ;  /* 0xd2511f5308107824 */ /* 0x000fe200078e02ff */
[----:B------:R-:W-:Y:S01]  /*11c0*/  LOP3.LUT R10, R12, R13, R10, 0x96, !PT ;  /* 0x0000000d0c0a7212 */ /* 0x000fe200078e960a */
[----:B------:R-:W-:Y:S01]  /*11d0*/  IMAD R11, R11, -0x326172a9, RZ ;  /* 0xcd9e8d570b0b7824 */ /* 0x000fe200078e02ff */
[----:B------:R-:W-:Y:S01]  /*11e0*/  MOV R145, R18 ;  /* 0x0000001200917202 */ /* 0x000fe20000000f00 */
[----:B------:R-:W-:Y:S01]  /*11f0*/  IMAD.HI.U32 R8, R14, -0x326172a9, RZ ;  /* 0xcd9e8d570e087827 */ /* 0x000fe200078e00ff */
[----:B------:R-:W-:Y:S01]  /*1200*/  SHF.R.U64 R146, R18, 0x10, R19 ;  /* 0x0000001012927819 */ /* 0x000fe20000001213 */
[----:B------:R-:W4:Y:S01]  /*1210*/  LDCU.64 UR8, c[0x0][0x3a0] ;  /* 0x00007400ff0877ac */ /* 0x000f220008000a00 */
[----:B------:R-:W-:Y:S01]  /*1220*/  MOV R18, R17 ;  /* 0x0000001100127202 */ /* 0x000fe20000000f00 */
[----:B------:R-:W-:Y:S01]  /*1230*/  VIADD R12, R72, 0x3c6ef372 ;  /* 0x3c6ef372480c7836 */ /* 0x000fe20000000000 */
[----:B------:R-:W-:Y:S01]  /*1240*/  SHF.R.U32.HI R17, RZ, 0x10, R17 ;  /* 0x00000010ff117819 */ /* 0x000fe20000011611 */
[----:B------:R-:W-:Y:S01]  /*1250*/  IMAD.HI.U32 R13, R10, -0x2daee0ad, RZ ;  /* 0xd2511f530a0d7827 */ /* 0x000fe200078e00ff */
[----:B------:R-:W-:Y:S01]  /*1260*/  SHF.R.U64 R155, R66, 0x10, R67 ;  /* 0x00000010429b7819 */ /* 0x000fe20000001243 */
[----:B------:R-:W-:Y:S01]  /*1270*/  UPLOP3.LUT UP1, UPT, UPT, UPT, UPT, 0x40, 0x4 ;  /* 0x000000000004789c */ /* 0x000fe20003f2e870 */
[----:B------:R-:W-:Y:S01]  /*1280*/  LOP3.LUT R8, R12, R11, R8, 0x96, !PT ;  /* 0x0000000b0c087212 */ /* 0x000fe200078e9608 */
[----:B------:R-:W-:Y:S01]  /*1290*/  IMAD R11, R14, -0x326172a9, RZ ;  /* 0xcd9e8d570e0b7824 */ /* 0x000fe200078e02ff */
[----:B------:R-:W-:Y:S01]  /*12a0*/  LOP3.LUT R13, R15, R16, R13, 0x96, !PT ;  /* 0x000000100f0d7212 */ /* 0x000fe200078e960d */
[----:B------:R-:W-:Y:S01]  /*12b0*/  IMAD R15, R10, -0x2daee0ad, RZ ;  /* 0xd2511f530a0f7824 */ /* 0x000fe200078e02ff */
[----:B------:R-:W-:Y:S01]  /*12c0*/  IADD3 R16, PT, PT, R73, 0x32370b8f, RZ ;  /* 0x32370b8f49107810 */ /* 0x000fe20007ffe0ff */
[----:B------:R-:W-:Y:S01]  /*12d0*/  IMAD.HI.U32 R14, R8, -0x2daee0ad, RZ ;  /* 0xd2511f53080e7827 */ /* 0x000fe200078e00ff */
[----:B------:R-:W-:-:S02]  /*12e0*/  PRMT R148, R148, 0x5410, R17 ;  /* 0x0000541094947816 */ /* 0x000fc40000000011 */
[----:B------:R-:W-:Y:S01]  /*12f0*/  SHF.R.U32.HI R17, RZ, 0x10, R67 ;  /* 0x00000010ff117819 */ /* 0x000fe20000011643 */
[----:B------:R-:W-:Y:S01]  /*1300*/  VIADD R12, R72, 0xdaa66d2b ;  /* 0xdaa66d2b480c7836 */ /* 0x000fe20000000000 */
[----:B------:R-:W-:Y:S01]  /*1310*/  LOP3.LUT R14, R16, R15, R14, 0x96, !PT ;  /* 0x0000000f100e7212 */ /* 0x000fe200078e960e */
[----:B------:R-:W-:Y:S01]  /*1320*/  IMAD.HI.U32 R10, R13, -0x326172a9, RZ ;  /* 0xcd9e8d570d0a7827 */ /* 0x000fe200078e00ff */
[----:B------:R-:W-:Y:S02]  /*1330*/  PRMT R155, R155, 0x5410, R17 ;  /* 0x000054109b9b7816 */ /* 0x000fe40000000011 */
[--C-:B------:R-:W-:Y:S01]  /*1340*/  SHF.R.U64 R156, R64, 0x10, R65.reuse ;  /* 0x00000010409c7819 */ /* 0x100fe20000001241 */
[----:B------:R-:W-:Y:S01]  /*1350*/  IMAD R15, R8, -0x2daee0ad, RZ ;  /* 0xd2511f53080f7824 */ /* 0x000fe200078e02ff */
[----:B------:R-:W-:Y:S01]  /*1360*/  LOP3.LUT R10, R12, R11, R10, 0x96, !PT ;  /* 0x0000000b0c0a7212 */ /* 0x000fe200078e960a */
[----:B------:R-:W-:Y:S01]  /*1370*/  IMAD R13, R13, -0x326172a9, RZ ;  /* 0xcd9e8d570d0d7824 */ /* 0x000fe200078e02ff */
[----:B------:R-:W-:Y:S01]  /*1380*/  SHF.R.U32.HI R17, RZ, 0x10, R65 ;  /* 0x00000010ff117819 */ /* 0x000fe20000011641 */
[----:B------:R-:W-:Y:S01]  /*1390*/  IMAD.HI.U32 R8, R14, -0x326172a9, RZ ;  /* 0xcd9e8d570e087827 */ /* 0x000fe200078e00ff */
[----:B------:R-:W-:-:S02]  /*13a0*/  SHF.R.U64 R157, R62, 0x10, R63 ;  /* 0x000000103e9d7819 */ /* 0x000fc4000000123f */
[----:B------:R-:W-:Y:S01]  /*13b0*/  PRMT R156, R156, 0x5410, R17 ;  /* 0x000054109c9c7816 */ /* 0x000fe20000000011 */
[----:B------:R-:W-:Y:S01]  /*13c0*/  VIADD R11, R72, 0x78dde6e4 ;  /* 0x78dde6e4480b7836 */ /* 0x000fe20000000000 */
[----:B------:R-:W-:Y:S01]  /*13d0*/  SHF.R.U32.HI R17, RZ, 0x10, R63 ;  /* 0x00000010ff117819 */ /* 0x000fe2000001163f */
[----:B------:R-:W-:Y:S01]  /*13e0*/  VIADD R16, R73, 0xed9eba14 ;  /* 0xed9eba1449107836 */ /* 0x000fe20000000000 */
[----:B------:R-:W-:Y:S01]  /*13f0*/  SHF.R.U64 R158, R60, 0x10, R61 ;  /* 0x000000103c9e7819 */ /* 0x000fe2000000123d */
[----:B------:R-:W-:Y:S01]  /*1400*/  IMAD.HI.U32 R12, R10, -0x2daee0ad, RZ ;  /* 0xd2511f530a0c7827 */ /* 0x000fe200078e00ff */
[----:B------:R-:W-:Y:S02]  /*1410*/  LOP3.LUT R8, R11, R13, R8, 0x96, !PT ;  /* 0x0000000d0b087212 */ /* 0x000fe400078e9608 */
[----:B------:R-:W-:Y:S01]  /*1420*/  IADD3 R13, PT, PT, R72, 0x1715609d, RZ ;  /* 0x1715609d480d7810 */ /* 0x000fe20007ffe0ff */
[----:B------:R-:W-:Y:S01]  /*1430*/  IMAD R11, R14, -0x326172a9, RZ ;  /* 0xcd9e8d570e0b7824 */ /* 0x000fe200078e02ff */
[----:B------:R-:W-:Y:S01]  /*1440*/  LOP3.LUT R12, R16, R15, R12, 0x96, !PT ;  /* 0x0000000f100c7212 */ /* 0x000fe200078e960c */
[----:B------:R-:W-:Y:S01]  /*1450*/  IMAD R15, R10, -0x2daee0ad, RZ ;  /* 0xd2511f530a0f7824 */ /* 0x000fe200078e02ff */
[----:B------:R-:W-:Y:S01]  /*1460*/  PRMT R157, R157, 0x5410, R17 ;  /* 0x000054109d9d7816 */ /* 0x000fe20000000011 */
[----:B------:R-:W-:Y:S01]  /*1470*/  IMAD.HI.U32 R14, R8, -0x2daee0ad, RZ ;  /* 0xd2511f53080e7827 */ /* 0x000fe200078e00ff */
[----:B------:R-:W-:-:S02]  /*1480*/  SHF.R.U32.HI R17, RZ, 0x10, R61 ;  /* 0x00000010ff117819 */ /* 0x000fc4000001163d */
[----:B------:R-:W-:Y:S01]  /*1490*/  SHF.R.U64 R159, R58, 0x10, R59 ;  /* 0x000000103a9f7819 */ /* 0x000fe2000000123b */
[----:B------:R-:W-:Y:S01]  /*14a0*/  VIADD R16, R73, 0xa9066899 ;  /* 0xa906689949107836 */ /* 0x000fe20000000000 */
[----:B------:R-:W-:Y:S01]  /*14b0*/  PRMT R158, R158, 0x5410, R17 ;  /* 0x000054109e9e7816 */ /* 0x000fe20000000011 */
[----:B------:R-:W-:Y:S01]  /*14c0*/  IMAD.HI.U32 R10, R12, -0x326172a9, RZ ;  /* 0xcd9e8d570c0a7827 */ /* 0x000fe200078e00ff */
[----:B------:R-:W-:Y:S02]  /*14d0*/  SHF.R.U32.HI R17, RZ, 0x10, R59 ;  /* 0x00000010ff117819 */ /* 0x000fe4000001163b */
[----:B------:R-:W-:Y:S01]  /*14e0*/  LOP3.LUT R14, R16, R15, R14, 0x96, !PT ;  /* 0x0000000f100e7212 */ /* 0x000fe200078e960e */
[----:B------:R-:W-:Y:S01]  /*14f0*/  IMAD R16, R8, -0x2daee0ad, RZ ;  /* 0xd2511f5308107824 */ /* 0x000fe200078e02ff */
[----:B------:R-:W-:Y:S01]  /*1500*/  LOP3.LUT R10, R13, R11, R10, 0x96, !PT ;  /* 0x0000000b0d0a7212 */ /* 0x000fe200078e960a */
[----:B------:R-:W-:Y:S01]  /*1510*/  IMAD R11, R12, -0x326172a9, RZ ;  /* 0xcd9e8d570c0b7824 */ /* 0x000fe200078e02ff */
[----:B------:R-:W-:Y:S01]  /*1520*/  IADD3 R12, PT, PT, R72, -0x4ab325aa, RZ ;  /* 0xb54cda56480c7810 */ /* 0x000fe20007ffe0ff */
[----:B------:R-:W-:Y:S01]  /*1530*/  IMAD.HI.U32 R8, R14, -0x326172a9, RZ ;  /* 0xcd9e8d570e087827 */ /* 0x000fe200078e00ff */
[----:B------:R-:W-:-:S02]  /*1540*/  PRMT R159, R159, 0x5410, R17 ;  /* 0x000054109f9f7816 */ /* 0x000fc40000000011 */
[--C-:B------:R-:W-:Y:S01]  /*1550*/  SHF.R.U64 R160, R56, 0x10, R57.reuse ;  /* 0x0000001038a07819 */ /* 0x100fe20000001239 */
[----:B------:R-:W-:Y:S01]  /*1560*/  VIADD R15, R73, 0x646e171e ;  /* 0x646e171e490f7836 */ /* 0x000fe20000000000 */
[----:B------:R-:W-:Y:S01]  /*1570*/  LOP3.LUT R8, R12, R11, R8, 0x96, !PT ;  /* 0x0000000b0c087212 */ /* 0x000fe200078e9608 */
[----:B------:R-:W-:Y:S01]  /*1580*/  IMAD.HI.U32 R13, R10, -0x2daee0ad, RZ ;  /* 0xd2511f530a0d7827 */ /* 0x000fe200078e00ff */
[----:B------:R-:W-:Y:S02]  /*1590*/  SHF.R.U32.HI R17, RZ, 0x10, R57 ;  /* 0x00000010ff117819 */ /* 0x000fe40000011639 */
[----:B------:R-:W-:Y:S01]  /*15a0*/  SHF.R.U64 R161, R2, 0x10, R3 ;  /* 0x0000001002a17819 */ /* 0x000fe20000001203 */
[----:B------:R-:W-:Y:S01]  /*15b0*/  IMAD R11, R14, -0x326172a9, RZ ;  /* 0xcd9e8d570e0b7824 */ /* 0x000fe200078e02ff */
[----:B------:R-:W-:Y:S01]  /*15c0*/  LOP3.LUT R13, R15, R16, R13, 0x96, !PT ;  /* 0x000000100f0d7212 */ /* 0x000fe200078e960d */
[----:B------:R-:W-:Y:S01]  /*15d0*/  IMAD R15, R10, -0x2daee0ad, RZ ;  /* 0xd2511f530a0f7824 */ /* 0x000fe200078e02ff */
[----:B------:R-:W-:Y:S01]  /*15e0*/  PRMT R160, R160, 0x5410, R17 ;  /* 0x00005410a0a07816 */ /* 0x000fe20000000011 */
[----:B------:R-:W-:Y:S01]  /*15f0*/  IMAD.HI.U32 R14, R8, -0x2daee0ad, RZ ;  /* 0xd2511f53080e7827 */ /* 0x000fe200078e00ff */
[----:B------:R-:W-:-:S02]  /*1600*/  SHF.R.U32.HI R17, RZ, 0x10, R3 ;  /* 0x00000010ff117819 */ /* 0x000fc40000011603 */
[----:B------:R-:W-:Y:S01]  /*1610*/  PRMT R147, R147, 0x5410, R18 ;  /* 0x0000541093937816 */ /* 0x000fe20000000012 */
[----:B------:R-:W-:Y:S01]  /*1620*/  VIADD R16, R73, 0x1fd5c5a3 ;  /* 0x1fd5c5a349107836 */ /* 0x000fe20000000000 */
[----:B------:R-:W-:Y:S01]  /*1630*/  PRMT R161, R161, 0x5410, R17 ;  /* 0x00005410a1a17816 */ /* 0x000fe20000000011 */
[----:B------:R-:W-:Y:S01]  /*1640*/  VIADD R12, R72, 0x5384540f ;  /* 0x5384540f480c7836 */ /* 0x000fe20000000000 */
[----:B------:R-:W-:Y:S01]  /*1650*/  LOP3.LUT R18, R9, 0x60, RZ, 0xc0, !PT ;  /* 0x0000006009127812 */ /* 0x000fe200078ec0ff */
[----:B------:R-:W-:Y:S01]  /*1660*/  IMAD.HI.U32 R10, R13, -0x326172a9, RZ ;  /* 0xcd9e8d570d0a7827 */ /* 0x000fe200078e00ff */
[----:B------:R-:W-:Y:S02]  /*1670*/  LOP3.LUT R14, R16, R15, R14, 0x96, !PT ;  /* 0x0000000f100e7212 */ /* 0x000fe400078e960e */
[----:B------:R-:W-:Y:S01]  /*1680*/  SHF.R.S32.HI R15, RZ, 0x2, R7 ;  /* 0x00000002ff0f7819 */ /* 0x000fe20000011407 */
[----:B------:R-:W-:Y:S01]  /*1690*/  IMAD R16, R8, -0x2daee0ad, RZ ;  /* 0xd2511f5308107824 */ /* 0x000fe200078e02ff */
[----:B------:R-:W-:Y:S01]  /*16a0*/  SHF.R.U64 R144, R20, 0x10, R21 ;  /* 0x0000001014907819 */ /* 0x000fe20000001215 */
[----:B------:R-:W-:Y:S01]  /*16b0*/  IMAD.MOV.U32 R20, RZ, RZ, R19 ;  /* 0x000000ffff147224 */ /* 0x000fe200078e0013 */
[C---:B------:R-:W-:Y:S01]  /*16c0*/  LOP3.LUT R17, R15.reuse, 0x7f, RZ, 0xc0, !PT ;  /* 0x0000007f0f117812 */ /* 0x040fe200078ec0ff */
[----:B------:R-:W-:Y:S01]  /*16d0*/  VIADD R8, R72, 0xf1bbcdc8 ;  /* 0xf1bbcdc848087836 */ /* 0x000fe20000000000 */
[----:B------:R-:W-:Y:S01]  /*16e0*/  LOP3.LUT R15, R15, 0xffffff80, RZ, 0xc0, !PT ;  /* 0xffffff800f0f7812 */ /* 0x000fe200078ec0ff */
[----:B------:R-:W-:Y:S01]  /*16f0*/  IMAD.MOV.U32 R99, RZ, RZ, R42 ;  /* 0x000000ffff637224 */ /* 0x000fe200078e002a */
[----:B------:R-:W-:Y:S01]  /*1700*/  VIADDMNMX R18, R17, -R18, RZ, !PT ;  /* 0x8000001211127246 */ /* 0x000fe200078001ff */
[----:B------:R-:W-:Y:S01]  /*1710*/  IMAD.MOV.U32 R112, RZ, RZ, R30 ;  /* 0x000000ffff707224 */ /* 0x000fe200078e001e */
[----:B------:R-:W-:Y:S01]  /*1720*/  LOP3.LUT R10, R12, R11, R10, 0x96, !PT ;  /* 0x0000000b0c0a7212 */ /* 0x000fe200078e960a */
[----:B------:R-:W-:Y:S01]  /*1730*/  VIADD R11, R73, 0xdb3d7428 ;  /* 0xdb3d7428490b7836 */ /* 0x000fe20000000000 */
[----:B------:R-:W-:Y:S01]  /*1740*/  VIMNMX R18, PT, PT, R18, 0x20, PT ;  /* 0x0000002012127848 */ /* 0x000fe20003fe0100 */
[----:B------:R-:W-:Y:S01]  /*1750*/  IMAD R12, R13, -0x326172a9, RZ ;  /* 0xcd9e8d570d0c7824 */ /* 0x000fe200078e02ff */
[----:B------:R-:W-:Y:S01]  /*1760*/  SHF.L.U32 R7, R9, 0x5, RZ ;  /* 0x0000000509077819 */ /* 0x000fe200000006ff */
[----:B------:R-:W-:Y:S01]  /*1770*/  IMAD.HI.U32 R9, R10, -0x2daee0ad, RZ ;  /* 0xd2511f530a097827 */ /* 0x000fe200078e00ff */
[----:B------:R-:W-:-:S02]  /*1780*/  PRMT R145, R145, 0x5410, R20 ;  /* 0x0000541091917816 */ /* 0x000fc40000000014 */
[----:B------:R-:W-:Y:S01]  /*1790*/  LOP3.LUT R20, R7, 0x3e0, RZ, 0xc0, !PT ;  /* 0x000003e007147812 */ /* 0x000fe200078ec0ff */
[----:B------:R-:W-:Y:S01]  /*17a0*/  IMAD R18, R18, 0x4, R15 ;  /* 0x0000000412127824 */ /* 0x000fe200078e020f */
[----:B------:R-:W-:Y:S01]  /*17b0*/  LOP3.LUT R9, R11, R16, R9, 0x96, !PT ;  /* 0x000000100b097212 */ /* 0x000fe200078e9609 */
[----:B------:R-:W-:Y:S01]  /*17c0*/  IMAD.HI.U32 R7, R14, -0x326172a9, RZ ;  /* 0xcd9e8d570e077827 */ /* 0x000fe200078e00ff */
[----:B------:R-:W-:Y:S02]  /*17d0*/  VIADDMNMX R20, R17, -R20, RZ, !PT ;  /* 0x8000001411147246 */ /* 0x000fe400078001ff */
[----:B------:R-:W-:Y:S01]  /*17e0*/  I2FP.F32.U32 R18, R18 ;  /* 0x0000001200127245 */ /* 0x000fe20000201000 */
[----:B------:R-:W-:Y:S01]  /*17f0*/  IMAD.MOV.U32 R121, RZ, RZ, R28 ;  /* 0x000000ffff797224 */ /* 0x000fe200078e001c */
[----:B------:R-:W-:Y:S01]  /*1800*/  LOP3.LUT R7, R8, R12, R7, 0x96, !PT ;  /* 0x0000000c08077212 */ /* 0x000fe200078e9607 */
[----:B------:R-:W-:Y:S01]  /*1810*/  IMAD.MOV.U32 R124, RZ, RZ, R26 ;  /* 0x000000ffff7c7224 */ /* 0x000fe200078e001a */
[----:B------:R0:W0:Y:S01]  /*1820*/  MUFU.RCP R84, R18 ;  /* 0x0000001200547308 */ /* 0x0000220000001000 */
[--C-:B------:R-:W-:Y:S01]  /*1830*/  SHF.R.U64 R50, R32, 0x10, R33.reuse ;  /* 0x0000001020327819 */ /* 0x100fe20000001221 */
[----:B------:R-:W-:Y:S01]  /*1840*/  IMAD.MOV.U32 R141, RZ, RZ, R22 ;  /* 0x000000ffff8d7224 */ /* 0x000fe200078e0016 */
[----:B------:R-:W-:Y:S01]  /*1850*/  SHF.R.U32.HI R51, RZ, 0x10, R33 ;  /* 0x00000010ff337819 */ /* 0x000fe20000011621 */
[----:B------:R-:W-:Y:S01]  /*1860*/  IMAD.MOV.U32 R33, RZ, RZ, R31 ;  /* 0x000000ffff217224 */ /* 0x000fe200078e001f */
[----:B------:R-:W-:Y:S01]  /*1870*/  SHF.R.U64 R52, R34, 0x10, R35 ;  /* 0x0000001022347819 */ /* 0x000fe20000001223 */
[----:B------:R-:W-:Y:S01]  /*1880*/  IMAD.MOV.U32 R104, RZ, RZ, R37 ;  /* 0x000000ffff687224 */ /* 0x000fe200078e0025 */
[----:B------:R-:W-:Y:S01]  /*1890*/  MOV R103, R38 ;  /* 0x0000002600677202 */ /* 0x000fe20000000f00 */
[----:B------:R-:W-:Y:S01]  /*18a0*/  IMAD.MOV.U32 R102, RZ, RZ, R39 ;  /* 0x000000ffff667224 */ /* 0x000fe200078e0027 */
[----:B------:R-:W-:Y:S01]  /*18b0*/  SHF.R.U64 R116, R30, 0x10, R31 ;  /* 0x000000101e747819 */ /* 0x000fe2000000121f */
[----:B------:R-:W-:Y:S01]  /*18c0*/  IMAD.MOV.U32 R98, RZ, RZ, R43 ;  /* 0x000000ffff627224 */ /* 0x000fe200078e002b */
[----:B------:R-:W-:Y:S01]  /*18d0*/  SHF.R.U32.HI R34, RZ, 0x10, R31 ;  /* 0x00000010ff227819 */ /* 0x000fe2000001161f */
[----:B------:R-:W-:Y:S01]  /*18e0*/  IMAD.MOV.U32 R95, RZ, RZ, R45 ;  /* 0x000000ffff5f7224 */ /* 0x000fe200078e002d */
[----:B------:R-:W-:Y:S01]  /*18f0*/  SHF.R.U64 R123, R28, 0x10, R29 ;  /* 0x000000101c7b7819 */ /* 0x000fe2000000121d */
[----:B------:R-:W-:Y:S01]  /*1900*/  IMAD.MOV.U32 R110, RZ, RZ, R46 ;  /* 0x000000ffff6e7224 */ /* 0x000fe200078e002e */
[----:B------:R-:W-:Y:S01]  /*1910*/  SHF.R.U64 R126, R26, 0x10, R27 ;  /* 0x000000101a7e7819 */ /* 0x000fe2000000121b */
[----:B------:R-:W-:Y:S01]  /*1920*/  IMAD.MOV.U32 R31, RZ, RZ, R49 ;  /* 0x000000ffff1f7224 */ /* 0x000fe200078e0031 */
[----:B------:R-:W-:Y:S01]  /*1930*/  MOV R128, R24 ;  /* 0x0000001800807202 */ /* 0x000fe20000000f00 */
[----:B------:R-:W-:Y:S01]  /*1940*/  IMAD.MOV.U32 R28, RZ, RZ, R27 ;  /* 0x000000ffff1c7224 */ /* 0x000fe200078e001b */
[--C-:B------:R-:W-:Y:S01]  /*1950*/  SHF.R.U64 R129, R24, 0x10, R25.reuse ;  /* 0x0000001018817819 */ /* 0x100fe20000001219 */
[----:B------:R-:W-:Y:S01]  /*1960*/  IMAD.MOV.U32 R26, RZ, RZ, R25 ;  /* 0x000000ffff1a7224 */ /* 0x000fe200078e0019 */
[----:B------:R-:W-:Y:S01]  /*1970*/  SHF.R.U64 R142, R22, 0x10, R23 ;  /* 0x00000010168e7819 */ /* 0x000fe20000001217 */
[----:B------:R-:W-:Y:S01]  /*1980*/  IMAD.MOV.U32 R22, RZ, RZ, R21 ;  /* 0x000000ffff167224 */ /* 0x000fe200078e0015 */
[----:B------:R-:W-:Y:S01]  /*1990*/  MOV R109, R32 ;  /* 0x00000020006d7202 */ /* 0x000fe20000000f00 */
[----:B------:R-:W-:Y:S01]  /*19a0*/  IMAD R11, R10, -0x2daee0ad, RZ ;  /* 0xd2511f530a0b7824 */ /* 0x000fe200078e02ff */
[----:B------:R-:W-:Y:S01]  /*19b0*/  MOV R106, R35 ;  /* 0x00000023006a7202 */ /* 0x000fe20000000f00 */
[----:B------:R-:W-:Y:S01]  /*19c0*/  IMAD R14, R14, -0x326172a9, RZ ;  /* 0xcd9e8d570e0e7824 */ /* 0x000fe200078e02ff */
[----:B------:R-:W-:Y:S01]  /*19d0*/  SHF.R.U32.HI R53, RZ, 0x10, R35 ;  /* 0x00000010ff357819 */ /* 0x000fe20000011623 */
[----:B------:R-:W-:Y:S01]  /*19e0*/  IMAD.HI.U32 R79, R9, -0x326172a9, RZ ;  /* 0xcd9e8d57094f7827 */ /* 0x000fe200078e00ff */
[----:B------:R-:W-:-:S02]  /*19f0*/  SHF.R.U64 R36, R36, 0x10, R37 ;  /* 0x0000001024247819 */ /* 0x000fc40000001225 */
[----:B------:R-:W-:Y:S01]  /*1a00*/  SHF.R.U64 R38, R38, 0x10, R39 ;  /* 0x0000001026267819 */ /* 0x000fe20000001227 */
[----:B------:R-:W-:Y:S01]  /*1a10*/  IMAD.HI.U32 R80, R7, -0x2daee0ad, RZ ;  /* 0xd2511f5307507827 */ /* 0x000fe200078e00ff */
[----:B------:R-:W-:Y:S02]  /*1a20*/  MOV R100, R41 ;  /* 0x0000002900647202 */ /* 0x000fe40000000f00 */
[----:B------:R-:W-:Y:S01]  /*1a30*/  SHF.R.U64 R40, R40, 0x10, R41 ;  /* 0x0000001028287819 */ /* 0x000fe20000001229 */
[----:B------:R-:W-:Y:S01]  /*1a40*/  VIADD R8, R73, 0x96a522ad ;  /* 0x96a522ad49087836 */ /* 0x000fe20000000000 */
[--C-:B------:R-:W-:Y:S01]  /*1a50*/  SHF.R.U64 R42, R42, 0x10, R43.reuse ;  /* 0x000000102a2a7819 */ /* 0x100fe2000000122b */
[----:B------:R-:W-:Y:S01]  /*1a60*/  HADD2.F32 R81, -RZ, R4.H0_H0 ;  /* 0x20000004ff517230 */ /* 0x000fe20000004100 */
[----:B------:R-:W-:Y:S01]  /*1a70*/  SHF.R.U32.HI R97, RZ, 0x10, R43 ;  /* 0x00000010ff617819 */ /* 0x000fe2000001162b */
[----:B------:R-:W-:Y:S01]  /*1a80*/  HADD2.F32 R82, -RZ, R5.H0_H0 ;  /* 0x20000005ff527230 */ /* 0x000fe20000004100 */
[----:B------:R-:W-:Y:S01]  /*1a90*/  MOV R96, R44 ;  /* 0x0000002c00607202 */ /* 0x000fe20000000f00 */
[----:B------:R-:W-:Y:S01]  /*1aa0*/  IMAD.MOV.U32 R85, RZ, RZ, RZ ;  /* 0x000000ffff557224 */ /* 0x000fe200078e00ff */
[----:B------:R-:W-:Y:S01]  /*1ab0*/  SHF.R.U64 R93, R44, 0x10, R45 ;  /* 0x000000102c5d7819 */ /* 0x000fe2000000122d */
[----:B------:R-:W-:Y:S01]  /*1ac0*/  HADD2.F32 R86, -RZ, R86.H0_H0 ;  /* 0x20000056ff567230 */ /* 0x000fe20000004100 */
[----:B------:R-:W-:Y:S01]  /*1ad0*/  MOV R30, R29 ;  /* 0x0000001d001e7202 */ /* 0x000fe20000000f00 */
[----:B------:R-:W-:Y:S01]  /*1ae0*/  HADD2.F32 R87, -RZ, R87.H0_H0 ;  /* 0x20000057ff577230 */ /* 0x000fe20000004100 */
[----:B------:R-:W-:Y:S01]  /*1af0*/  MOV R24, R23 ;  /* 0x0000001700187202 */ /* 0x000fe20000000f00 */
[----:B------:R-:W-:Y:S01]  /*1b00*/  HADD2.F32 R88, -RZ, R88.H0_H0 ;  /* 0x20000058ff587230 */ /* 0x000fe20000004100 */
[--C-:B------:R-:W-:Y:S01]  /*1b10*/  SHF.R.U64 R91, R4, 0x10, R5.reuse ;  /* 0x00000010045b7819 */ /* 0x100fe20000001205 */
[----:B------:R-:W-:Y:S01]  /*1b20*/  HADD2.F32 R89, -RZ, R89.H0_H0 ;  /* 0x20000059ff597230 */ /* 0x000fe20000004100 */
[----:B------:R-:W-:Y:S01]  /*1b30*/  SHF.R.U32.HI R90, RZ, 0x10, R5 ;  /* 0x00000010ff5a7819 */ /* 0x000fe20000011605 */
[----:B------:R-:W-:Y:S01]  /*1b40*/  IMAD R92, R9, -0x326172a9, RZ ;  /* 0xcd9e8d57095c7824 */ /* 0x000fe200078e02ff */
[----:B------:R-:W-:Y:S01]  /*1b50*/  SHF.R.U32.HI R37, RZ, 0x10, R37 ;  /* 0x00000010ff257819 */ /* 0x000fe20000011625 */
[----:B------:R-:W-:Y:S01]  /*1b60*/  HADD2.F32 R91, -RZ, R91.H0_H0 ;  /* 0x2000005bff5b7230 */ /* 0x000fe20000004100 */
[----:B------:R-:W-:Y:S01]  /*1b70*/  SHF.R.U32.HI R39, RZ, 0x10, R39 ;  /* 0x00000010ff277819 */ /* 0x000fe20000011627 */
[----:B------:R-:W-:Y:S01]  /*1b80*/  HADD2.F32 R90, -RZ, R90.H0_H0 ;  /* 0x2000005aff5a7230 */ /* 0x000fe20000004100 */
[----:B------:R-:W-:Y:S01]  /*1b90*/  SHF.R.U32.HI R41, RZ, 0x10, R41 ;  /* 0x00000010ff297819 */ /* 0x000fe20000011629 */
[----:B------:R-:W-:Y:S01]  /*1ba0*/  IMAD R94, R7, -0x2daee0ad, RZ ;  /* 0xd2511f53075e7824 */ /* 0x000fe200078e02ff */
[----:B------:R-:W-:-:S02]  /*1bb0*/  SHF.R.U32.HI R43, RZ, 0x10, R45 ;  /* 0x00000010ff2b7819 */ /* 0x000fc4000001162d */
[----:B------:R-:W-:Y:S02]  /*1bc0*/  MOV R35, R47 ;  /* 0x0000002f00237202 */ /* 0x000fe40000000f00 */
[--C-:B------:R-:W-:Y:S02]  /*1bd0*/  SHF.R.U64 R111, R46, 0x10, R47.reuse ;  /* 0x000000102e6f7819 */ /* 0x100fe4000000122f */
[----:B------:R-:W-:Y:S02]  /*1be0*/  SHF.R.U32.HI R44, RZ, 0x10, R47 ;  /* 0x00000010ff2c7819 */ /* 0x000fe4000001162f */
[----:B------:R-:W-:Y:S02]  /*1bf0*/  MOV R118, R48 ;  /* 0x0000003000767202 */ /* 0x000fe40000000f00 */
[--C-:B------:R-:W-:Y:S02]  /*1c00*/  SHF.R.U64 R119, R48, 0x10, R49.reuse ;  /* 0x0000001030777819 */ /* 0x100fe40000001231 */
[----:B------:R-:W-:-:S02]  /*1c10*/  SHF.R.U32.HI R32, RZ, 0x10, R49 ;  /* 0x00000010ff207819 */ /* 0x000fc40000011631 */
[----:B------:R-:W-:Y:S02]  /*1c20*/  SHF.R.U32.HI R29, RZ, 0x10, R29 ;  /* 0x00000010ff1d7819 */ /* 0x000fe4000001161d */
[----:B------:R-:W-:Y:S02]  /*1c30*/  SHF.R.U32.HI R27, RZ, 0x10, R27 ;  /* 0x00000010ff1b7819 */ /* 0x000fe4000001161b */
[----:B------:R-:W-:Y:S02]  /*1c40*/  SHF.R.U32.HI R25, RZ, 0x10, R25 ;  /* 0x00000010ff197819 */ /* 0x000fe40000011619 */
[----:B------:R-:W-:Y:S02]  /*1c50*/  SHF.R.U32.HI R23, RZ, 0x10, R23 ;  /* 0x00000010ff177819 */ /* 0x000fe40000011617 */
[----:B------:R-:W-:Y:S02]  /*1c60*/  SHF.R.U32.HI R21, RZ, 0x10, R21 ;  /* 0x00000010ff157819 */ /* 0x000fe40000011615 */
[----:B------:R-:W-:-:S02]  /*1c70*/  SHF.R.U32.HI R19, RZ, 0x10, R19 ;  /* 0x00000010ff137819 */ /* 0x000fc40000011613 */
[----:B------:R-:W-:Y:S02]  /*1c80*/  IADD3 R12, PT, PT, R72, -0x700cb87f, RZ ;  /* 0x8ff34781480c7810 */ /* 0x000fe40007ffe0ff */
[----:B------:R-:W-:Y:S02]  /*1c90*/  VIMNMX R20, PT, PT, R20, 0x20, PT ;  /* 0x0000002014147848 */ /* 0x000fe40003fe0100 */
        /* <DEDUP_REMOVED lines=33> */
[----:B------:R-:W-:-:S02]  /*1eb0*/  LEA R78, R20, R15, 0x2 ;  /* 0x0000000f144e7211 */ /* 0x000fc400078e10ff */
[----:B------:R-:W-:Y:S02]  /*1ec0*/  LOP3.LUT R79, R12, R14, R79, 0x96, !PT ;  /* 0x0000000e0c4f7212 */ /* 0x000fe400078e964f */
[----:B------:R-:W-:Y:S02]  /*1ed0*/  LOP3.LUT R80, R8, R11, R80, 0x96, !PT ;  /* 0x0000000b08507212 */ /* 0x000fe400078e9650 */
[----:B01234-:R-:W-:-:S07]  /*1ee0*/  LOP3.LUT R83, R6, 0x3, RZ, 0xc0, !PT ;  /* 0x0000000306537812 */ /* 0x01ffce00078ec0ff */
.L_x_29950:
        /* <DEDUP_REMOVED lines=15> */
[----:B------:R-:W-:-:S04]  /*1fe0*/  @P3 VIADD R114, R52, 0xffffffff ;  /* 0xffffffff34723836 */ /* 0x000fc80000000000 */
        /* <DEDUP_REMOVED lines=12> */
.L_x_29418:
[----:B------:R-:W-:Y:S05]  /*20b0*/  BRA.U !UP0, `(.L_x_29419) ;  /* 0x0000001908947547 */ /* 0x000fea000b800000 */
[----:B------:R-:W0:Y:S02]  /*20c0*/  LDC.64 R8, c[0x0][0x3a0] ;  /* 0x0000e800ff087b82 */ /* 0x000e240000000a00 */
[----:B0-----:R-:W-:-:S06]  /*20d0*/  IMAD.WIDE.U32 R8, R113, 0x10, R8 ;  /* 0x0000001071087825 */ /* 0x001fcc00078e0008 */
[----:B------:R-:W2:Y:S01]  /*20e0*/  LDG.E.128 R8, desc[UR6][R8.64] ;  /* 0x0000000608087981 */ /* 0x000ea2000c1e1d00 */
[----:B------:R-:W-:-:S13]  /*20f0*/  ISETP.GT.AND P1, PT, R52, RZ, PT ;  /* 0x000000ff3400720c */ /* 0x000fda0003f24270 */
[----:B------:R-:W-:Y:S02]  /*2100*/  @!P1 IMAD.MOV.U32 R14, RZ, RZ, R83 ;  /* 0x000000ffff0e9224 */ /* 0x000fe400078e0053 */
[----:B------:R-:W-:Y:S01]  /*2110*/  @!P1 IMAD.MOV.U32 R114, RZ, RZ, R94 ;  /* 0x000000ffff729224 */ /* 0x000fe200078e005e */
[----:B--2---:R-:W-:Y:S01]  /*2120*/  @!P1 MOV R12, R8 ;  /* 0x00000008000c9202 */ /* 0x004fe20000000f00 */
        /* <DEDUP_REMOVED lines=17> */
.L_x_29423:
        /* <DEDUP_REMOVED lines=13> */
.L_x_29425:
[----:B------:R-:W-:Y:S05]  /*2310*/  BSYNC.RECONVERGENT B2 ;  /* 0x0000000000027941 */ /* 0x000fea0003800200 */
.L_x_29424:
[----:B------:R-:W-:Y:S01]  /*2320*/  IMAD.WIDE.U32 R134, R77, -0x326172a9, RZ ;  /* 0xcd9e8d574d867825 */ /* 0x000fe200078e00ff */
[----:B------:R-:W-:Y:S02]  /*2330*/  LOP3.LUT R13, R85, R15, R73, 0x96, !PT ;  /* 0x0000000f550d7212 */ /* 0x000fe400078e9649 */
[----:B------:R-:W-:Y:S01]  /*2340*/  IADD3 R79, PT, PT, R72, -0x700cb87f, RZ ;  /* 0x8ff34781484f7810 */ /* 0x000fe20007ffe0ff */
[----:B------:R-:W-:Y:S01]  /*2350*/  VIADD R80, R73, 0x96a522ad ;  /* 0x96a522ad49507836 */ /* 0x000fe20000000000 */
        /* <DEDUP_REMOVED lines=57> */
.L_x_29422:
[----:B------:R-:W-:Y:S05]  /*26f0*/  BSYNC.RECONVERGENT B1 ;  /* 0x0000000000017941 */ /* 0x000fea0003800200 */
.L_x_29421:
[----:B------:R-:W-:Y:S01]  /*2700*/  I2FP.F32.U32 R13, R12 ;  /* 0x0000000c000d7245 */ /* 0x000fe20000201000 */
[----:B------:R-:W-:Y:S02]  /*2710*/  HFMA2 R12, -RZ, RZ, 0.1171875, 0 ;  /* 0x2f800000ff0c7431 */ /* 0x000fe400000001ff */
[----:B-----5:R-:W-:Y:S01]  /*2720*/  FMUL.FTZ R83, R4, UR13 ;  /* 0x0000000d04537c20 */ /* 0x020fe20008410000 */
[----:B------:R-:W-:-:S03]  /*2730*/  HADD2.F32 R15, -RZ, R109.H0_H0 ;  /* 0x2000006dff0f7230 */ /* 0x000fc60000004100 */
[----:B------:R-:W-:Y:S01]  /*2740*/  FMUL.FTZ R83, R83, UR12 ;  /* 0x0000000c53537c20 */ /* 0x000fe20008410000 */
[----:B------:R-:W-:-:S05]  /*2750*/  FFMA.FTZ R12, R13, R12, 1.1641532182693481445e-10 ;  /* 0x2f0000000d0c7423 */ /* 0x000fca000001000c */
[----:B------:R-:W-:-:S04]  /*2760*/  FSETP.GTU.FTZ.AND P2, PT, R12, UR10, PT ;  /* 0x0000000a0c007c0b */ /* 0x000fc8000bf5c000 */
[----:B------:R-:W-:Y:S02]  /*2770*/  FSEL R83, R83, RZ, !P2 ;  /* 0x000000ff53537208 */ /* 0x000fe40005000000 */
[----:B------:R-:W-:-:S03]  /*2780*/  SEL R13, RZ, 0x1, P2 ;  /* 0x00000001ff0d7807 */ /* 0x000fc60001000000 */
[----:B------:R-:W-:Y:S01]  /*2790*/  FFMA.FTZ R12, R83, R15, R8 ;  /* 0x0000000f530c7223 */ /* 0x000fe20000010008 */
[----:B------:R-:W-:-:S07]  /*27a0*/  PRMT R93, R13, 0x7610, R93 ;  /* 0x000076100d5d7816 */ /* 0x000fce000000005d */
.L_x_29420:
        /* <DEDUP_REMOVED lines=16> */
.L_x_29429:
        /* <DEDUP_REMOVED lines=13> */
.L_x_29431:
[----:B------:R-:W-:Y:S05]  /*2980*/  BSYNC.RECONVERGENT B2 ;  /* 0x0000000000027941 */ /* 0x000fea0003800200 */
.L_x_29430:
        /* <DEDUP_REMOVED lines=61> */
.L_x_29428:
[----:B------:R-:W-:Y:S05]  /*2d60*/  BSYNC.RECONVERGENT B1 ;  /* 0x0000000000017941 */ /* 0x000fea0003800200 */
.L_x_29427:
[----:B------:R-:W-:Y:S01]  /*2d70*/  I2FP.F32.U32 R14, R13 ;  /* 0x0000000d000e7245 */ /* 0x000fe20000201000 */
[----:B------:R-:W-:Y:S02]  /*2d80*/  IMAD.MOV.U32 R13, RZ, RZ, 0x2f800000 ;  /* 0x2f800000ff0d7424 */ /* 0x000fe400078e00ff */
[----:B-----5:R-:W-:Y:S01]  /*2d90*/  FMUL.FTZ R120, R5, UR13 ;  /* 0x0000000d05787c20 */ /* 0x020fe20008410000 */
[----:B------:R-:W-:Y:S02]  /*2da0*/  HADD2.F32 R94, -RZ, R108.H0_H0 ;  /* 0x2000006cff5e7230 */ /* 0x000fe40000004100 */
[----:B------:R-:W-:Y:S01]  /*2db0*/  FFMA.FTZ R13, R14, R13, 1.1641532182693481445e-10 ;  /* 0x2f0000000e0d7423 */ /* 0x000fe2000001000d */
[----:B------:R-:W-:-:S04]  /*2dc0*/  FMUL.FTZ R120, R120, UR12 ;  /* 0x0000000c78787c20 */ /* 0x000fc80008410000 */
[----:B------:R-:W-:-:S04]  /*2dd0*/  FSETP.GTU.FTZ.AND P2, PT, R13, UR10, PT ;  /* 0x0000000a0d007c0b */ /* 0x000fc8000bf5c000 */
[----:B------:R-:W-:Y:S02]  /*2de0*/  FSEL R120, R120, RZ, !P2 ;  /* 0x000000ff78787208 */ /* 0x000fe40005000000 */
[----:B------:R-:W-:-:S03]  /*2df0*/  SEL R14, RZ, 0x1, P2 ;  /* 0x00000001ff0e7807 */ /* 0x000fc60001000000 */
[----:B------:R-:W-:Y:S01]  /*2e00*/  FFMA.FTZ R13, R120, R94, R9 ;  /* 0x0000005e780d7223 */ /* 0x000fe20000010009 */
[----:B------:R-:W-:-:S07]  /*2e10*/  PRMT R95, R14, 0x7610, R95 ;  /* 0x000076100e5f7816 */ /* 0x000fce000000005f */
.L_x_29426:
        /* <DEDUP_REMOVED lines=16> */
.L_x_29435:
        /* <DEDUP_REMOVED lines=13> */
.L_x_29437:
[----:B------:R-:W-:Y:S05]  /*2ff0*/  BSYNC.RECONVERGENT B2 ;  /* 0x0000000000027941 */ /* 0x000fea0003800200 */
.L_x_29436:
[----:B------:R-:W-:Y:S01]  /*3000*/  IMAD.WIDE.U32 R136, R77, -0x326172a9, RZ ;  /* 0xcd9e8d574d887825 */ /* 0x000fe200078e00ff */
[----:B------:R-:W-:-:S03]  /*3010*/  LOP3.LUT R15, R85, R131, R73, 0x96, !PT ;  /* 0x00000083550f7212 */ /* 0x000fc600078e9649 */
[----:B------:R-:W-:Y:S02]  /*3020*/  HFMA2 R94, -RZ, RZ, 0, 0 ;  /* 0x00000000ff5e7431 */ /* 0x000fe400000001ff */
[C---:B------:R-:W-:Y:S01]  /*3030*/  VIADD R79, R72.reuse, 0x8ff34781 ;  /* 0x8ff34781484f7836 */ /* 0x040fe20000000000 */
        /* <DEDUP_REMOVED lines=52> */
[----:B------:R-:W-:Y:S02]  /*3380*/  LOP3.LUT R79, R79, R136, R135, 0x96, !PT ;  /* 0x000000884f4f7212 */ /* 0x000fe400078e9687 */
[----:B------:R-:W-:Y:S01]  /*3390*/  MOV R92, R134 ;  /* 0x00000086005c7202 */ /* 0x000fe20000000f00 */
[----:B------:R-:W-:Y:S01]  /*33a0*/  IMAD.MOV.U32 R14, RZ, RZ, R114 ;  /* 0x000000ffff0e7224 */ /* 0x000fe200078e0072 */
[----:B------:R-:W-:Y:S01]  /*33b0*/  LOP3.LUT R80, R80, R130, R133, 0x96, !PT ;  /* 0x0000008250507212 */ /* 0x000fe200078e9685 */
[----:B------:R-:W-:-:S07]  /*33c0*/  IMAD.MOV.U32 R114, RZ, RZ, R132 ;  /* 0x000000ffff727224 */ /* 0x000fce00078e0084 */
.L_x_29434:
[----:B------:R-:W-:Y:S05]  /*33d0*/  BSYNC.RECONVERGENT B1 ;  /* 0x0000000000017941 */ /* 0x000fea0003800200 */
.L_x_29433:
[----:B------:R-:W-:Y:S01]  /*33e0*/  I2FP.F32.U32 R15, R14 ;  /* 0x0000000e000f7245 */ /* 0x000fe20000201000 */
[----:B------:R-:W-:Y:S02]  /*33f0*/  IMAD.MOV.U32 R14, RZ, RZ, 0x2f800000 ;  /* 0x2f800000ff0e7424 */ /* 0x000fe400078e00ff */
[----:B-----5:R-:W-:Y:S01]  /*3400*/  FMUL.FTZ R117, R6, UR13 ;  /* 0x0000000d06757c20 */ /* 0x020fe20008410000 */
[----:B------:R-:W-:Y:S02]  /*3410*/  HADD2.F32 R83, -RZ, R108.H1_H1 ;  /* 0x3000006cff537230 */ /* 0x000fe40000004100 */
[----:B------:R-:W-:Y:S01]  /*3420*/  FFMA.FTZ R14, R15, R14, 1.1641532182693481445e-10 ;  /* 0x2f0000000f0e7423 */ /* 0x000fe2000001000e */
[----:B------:R-:W-:-:S04]  /*3430*/  FMUL.FTZ R117, R117, UR12 ;  /* 0x0000000c75757c20 */ /* 0x000fc80008410000 */
[----:B------:R-:W-:-:S04]  /*3440*/  FSETP.GTU.FTZ.AND P2, PT, R14, UR10, PT ;  /* 0x0000000a0e007c0b */ /* 0x000fc8000bf5c000 */
[----:B------:R-:W-:Y:S02]  /*3450*/  FSEL R117, R117, RZ, !P2 ;  /* 0x000000ff75757208 */ /* 0x000fe40005000000 */
[----:B------:R-:W-:-:S03]  /*3460*/  SEL R15, RZ, 0x1, P2 ;  /* 0x00000001ff0f7807 */ /* 0x000fc60001000000 */
[----:B------:R-:W-:Y:S01]  /*3470*/  FFMA.FTZ R14, R117, R83, R10 ;  /* 0x00000053750e7223 */ /* 0x000fe2000001000a */
[----:B------:R-:W-:-:S07]  /*3480*/  PRMT R96, R15, 0x7610, R96 ;  /* 0x000076100f607816 */ /* 0x000fce0000000060 */
.L_x_29432:
        /* <DEDUP_REMOVED lines=16> */
.L_x_29441:
        /* <DEDUP_REMOVED lines=13> */
.L_x_29443:
[----:B------:R-:W-:Y:S05]  /*3660*/  BSYNC.RECONVERGENT B2 ;  /* 0x0000000000027941 */ /* 0x000fea0003800200 */
.L_x_29442:
[----:B------:R-:W-:Y:S01]  /*3670*/  IMAD.WIDE.U32 R136, R77, -0x326172a9, RZ ;  /* 0xcd9e8d574d887825 */ /* 0x000fe200078e00ff */
[----:B------:R-:W-:-:S03]  /*3680*/  LOP3.LUT R79, R85, R131, R73, 0x96, !PT ;  /* 0x00000083554f7212 */ /* 0x000fc600078e9649 */
[----:B------:R-:W-:Y:S01]  /*3690*/  VIADD R80, R73, 0x96a522ad ;  /* 0x96a522ad49507836 */ /* 0x000fe20000000000 */
[----:B------:R-:W-:Y:S01]  /*36a0*/  LOP3.LUT R15, R75, R137, R72, 0x96, !PT ;  /* 0x000000894b0f7212 */ /* 0x000fe200078e9648 */
[----:B------:R-:W-:-:S04]  /*36b0*/  IMAD.WIDE.U32 R132, R79, -0x326172a9, RZ ;  /* 0xcd9e8d574f847825 */ /* 0x000fc800078e00ff */
[----:B------:R-:W-:Y:S02]  /*36c0*/  VIADD R79, R72, 0x9e3779b9 ;  /* 0x9e3779b9484f7836 */ /* 0x000fe40000000000 */
        /* <DEDUP_REMOVED lines=50> */
[----:B------:R-:W-:Y:S02]  /*39f0*/  MOV R15, R114 ;  /* 0x00000072000f7202 */ /* 0x000fe40000000f00 */
[----:B------:R-:W-:Y:S01]  /*3a00*/  LOP3.LUT R79, R79, R136, R135, 0x96, !PT ;  /* 0x000000884f4f7212 */ /* 0x000fe200078e9687 */
[----:B------:R-:W-:Y:S01]  /*3a10*/  IMAD.MOV.U32 R92, RZ, RZ, R134 ;  /* 0x000000ffff5c7224 */ /* 0x000fe200078e0086 */
[----:B------:R-:W-:Y:S01]  /*3a20*/  LOP3.LUT R80, R80, R130, R133, 0x96, !PT ;  /* 0x0000008250507212 */ /* 0x000fe200078e9685 */
[----:B------:R-:W-:-:S07]  /*3a30*/  IMAD.MOV.U32 R114, RZ, RZ, R132 ;  /* 0x000000ffff727224 */ /* 0x000fce00078e0084 */
.L_x_29440:
[----:B------:R-:W-:Y:S05]  /*3a40*/  BSYNC.RECONVERGENT B1 ;  /* 0x0000000000017941 */ /* 0x000fea0003800200 */
.L_x_29439:
[----:B------:R-:W-:Y:S01]  /*3a50*/  I2FP.F32.U32 R94, R15 ;  /* 0x0000000f005e7245 */ /* 0x000fe20000201000 */
[----:B------:R-:W-:Y:S02]  /*3a60*/  HFMA2 R15, -RZ, RZ, 0.1171875, 0 ;  /* 0x2f800000ff0f7431 */ /* 0x000fe400000001ff */
[----:B-----5:R-:W-:Y:S01]  /*3a70*/  FMUL.FTZ R122, R7, UR13 ;  /* 0x0000000d077a7c20 */ /* 0x020fe20008410000 */
[----:B------:R-:W-:-:S03]  /*3a80*/  HADD2.F32 R120, -RZ, R107.H1_H1 ;  /* 0x3000006bff787230 */ /* 0x000fc60000004100 */
[----:B------:R-:W-:Y:S01]  /*3a90*/  FMUL.FTZ R122, R122, UR12 ;  /* 0x0000000c7a7a7c20 */ /* 0x000fe20008410000 */
[----:B------:R-:W-:-:S05]  /*3aa0*/  FFMA.FTZ R15, R94, R15, 1.1641532182693481445e-10 ;  /* 0x2f0000005e0f7423 */ /* 0x000fca000001000f */
[----:B------:R-:W-:-:S04]  /*3ab0*/  FSETP.GTU.FTZ.AND P1, PT, R15, UR10, PT ;  /* 0x0000000a0f007c0b */ /* 0x000fc8000bf3c000 */
[----:B------:R-:W-:Y:S02]  /*3ac0*/  FSEL R122, R122, RZ, !P1 ;  /* 0x000000ff7a7a7208 */ /* 0x000fe40004800000 */
[----:B------:R-:W-:-:S03]  /*3ad0*/  SEL R94, RZ, 0x1, P1 ;  /* 0x00000001ff5e7807 */ /* 0x000fc60000800000 */
[----:B------:R-:W-:Y:S01]  /*3ae0*/  FFMA.FTZ R15, R122, R120, R11 ;  /* 0x000000787a0f7223 */ /* 0x000fe2000001000b */
[----:B------:R-:W-:Y:S01]  /*3af0*/  PRMT R97, R94, 0x7610, R97 ;  /* 0x000076105e617816 */ /* 0x000fe20000000061 */
[----:B------:R-:W-:Y:S06]  /*3b00*/  BRA `(.L_x_29438) ;  /* 0x0000001800807947 */ /* 0x000fec0003800000 */
.L_x_29419:
        /* <DEDUP_REMOVED lines=20> */
.L_x_29447:
        /* <DEDUP_REMOVED lines=13> */
.L_x_29449:
[----:B------:R-:W-:Y:S05]  /*3d20*/  BSYNC.RECONVERGENT B2 ;  /* 0x0000000000027941 */ /* 0x000fea0003800200 */
.L_x_29448:
        /* <DEDUP_REMOVED lines=61> */
.L_x_29446:
[----:B------:R-:W-:Y:S05]  /*4100*/  BSYNC.RECONVERGENT B1 ;  /* 0x0000000000017941 */ /* 0x000fea0003800200 */
.L_x_29445:
[----:B------:R-:W-:Y:S01]  /*4110*/  I2FP.F32.U32 R13, R12 ;  /* 0x0000000c000d7245 */ /* 0x000fe20000201000 */
[----:B------:R-:W-:Y:S02]  /*4120*/  HFMA2 R12, -RZ, RZ, 0.1171875, 0 ;  /* 0x2f800000ff0c7431 */ /* 0x000fe400000001ff */
[----:B-----5:R-:W-:-:S04]  /*4130*/  FMUL.FTZ R15, R4, UR13 ;  /* 0x0000000d040f7c20 */ /* 0x020fc80008410000 */
[----:B------:R-:W-:Y:S01]  /*4140*/  FMUL.FTZ R15, R15, UR12 ;  /* 0x0000000c0f0f7c20 */ /* 0x000fe20008410000 */
[----:B------:R-:W-:-:S05]  /*4150*/  FFMA.FTZ R12, R13, R12, 1.1641532182693481445e-10 ;  /* 0x2f0000000d0c7423 */ /* 0x000fca000001000c */
[----:B------:R-:W-:Y:S01]  /*4160*/  FSETP.GTU.FTZ.AND P1, PT, R12, UR10, PT ;  /* 0x0000000a0c007c0b */ /* 0x000fe2000bf3c000 */
[----:B------:R-:W-:-:S03]  /*4170*/  HADD2.F32 R12, -RZ, R109.H0_H0 ;  /* 0x2000006dff0c7230 */ /* 0x000fc60000004100 */
[----:B------:R-:W-:Y:S02]  /*4180*/  FSEL R15, R15, RZ, !P1 ;  /* 0x000000ff0f0f7208 */ /* 0x000fe40004800000 */
[----:B------:R-:W-:-:S03]  /*4190*/  SEL R13, RZ, 0x1, P1 ;  /* 0x00000001ff0d7807 */ /* 0x000fc60000800000 */
[----:B------:R-:W-:Y:S01]  /*41a0*/  FMUL.FTZ R12, R15, R12 ;  /* 0x0000000c0f0c7220 */ /* 0x000fe20000410000 */
[----:B------:R-:W-:-:S07]  /*41b0*/  PRMT R93, R13, 0x7610, R93 ;  /* 0x000076100d5d7816 */ /* 0x000fce000000005d */
.L_x_29444:
        /* <DEDUP_REMOVED lines=16> */
.L_x_29453:
        /* <DEDUP_REMOVED lines=13> */
.L_x_29455:
[----:B------:R-:W-:Y:S05]  /*4390*/  BSYNC.RECONVERGENT B2 ;  /* 0x0000000000027941 */ /* 0x000fea0003800200 */
.L_x_29454:
        /* <DEDUP_REMOVED lines=61> */
.L_x_29452:
[----:B------:R-:W-:Y:S05]  /*4770*/  BSYNC.RECONVERGENT B1 ;  /* 0x0000000000017941 */ /* 0x000fea0003800200 */
.L_x_29451:
[----:B------:R-:W-:Y:S01]  /*4780*/  I2FP.F32.U32 R14, R13 ;  /* 0x0000000d000e7245 */ /* 0x000fe20000201000 */
[----:B------:R-:W-:Y:S02]  /*4790*/  IMAD.MOV.U32 R13, RZ, RZ, 0x2f800000 ;  /* 0x2f800000ff0d7424 */ /* 0x000fe400078e00ff */
[----:B-----5:R-:W-:Y:S02]  /*47a0*/  FMUL.FTZ R94, R5, UR13 ;  /* 0x0000000d055e7c20 */ /* 0x020fe40008410000 */
[----:B------:R-:W-:Y:S02]  /*47b0*/  FFMA.FTZ R13, R14, R13, 1.1641532182693481445e-10 ;  /* 0x2f0000000e0d7423 */ /* 0x000fe4000001000d */
[----:B------:R-:W-:-:S03]  /*47c0*/  FMUL.FTZ R94, R94, UR12 ;  /* 0x0000000c5e5e7c20 */ /* 0x000fc60008410000 */
[----:B------:R-:W-:Y:S01]  /*47d0*/  FSETP.GTU.FTZ.AND P1, PT, R13, UR10, PT ;  /* 0x0000000a0d007c0b */ /* 0x000fe2000bf3c000 */
[----:B------:R-:W-:-:S03]  /*47e0*/  HADD2.F32 R13, -RZ, R108.H0_H0 ;  /* 0x2000006cff0d7230 */ /* 0x000fc60000004100 */
[----:B------:R-:W-:Y:S02]  /*47f0*/  FSEL R94, R94, RZ, !P1 ;  /* 0x000000ff5e5e7208 */ /* 0x000fe40004800000 */
[----:B------:R-:W-:-:S03]  /*4800*/  SEL R14, RZ, 0x1, P1 ;  /* 0x00000001ff0e7807 */ /* 0x000fc60000800000 */
[----:B------:R-:W-:Y:S01]  /*4810*/  FMUL.FTZ R13, R94, R13 ;  /* 0x0000000d5e0d7220 */ /* 0x000fe20000410000 */
[----:B------:R-:W-:-:S07]  /*4820*/  PRMT R95, R14, 0x7610, R95 ;  /* 0x000076100e5f7816 */ /* 0x000fce000000005f */
.L_x_29450:
        /* <DEDUP_REMOVED lines=16> */
.L_x_29459:
        /* <DEDUP_REMOVED lines=13> */
.L_x_29461:
[----:B------:R-:W-:Y:S05]  /*4a00*/  BSYNC.RECONVERGENT B2 ;  /* 0x0000000000027941 */ /* 0x000fea0003800200 */
.L_x_29460:
        /* <DEDUP_REMOVED lines=61> */
.L_x_29458:
[----:B------:R-:W-:Y:S05]  /*4de0*/  BSYNC.RECONVERGENT B1 ;  /* 0x0000000000017941 */ /* 0x000fea0003800200 */
.L_x_29457:
[----:B------:R-:W-:Y:S01]  /*4df0*/  I2FP.F32.U32 R15, R14 ;  /* 0x0000000e000f7245 */ /* 0x000fe20000201000 */
[----:B------:R-:W-:Y:S02]  /*4e00*/  IMAD.MOV.U32 R14, RZ, RZ, 0x2f800000 ;  /* 0x2f800000ff0e7424 */ /* 0x000fe400078e00ff */
[----:B-----5:R-:W-:Y:S02]  /*4e10*/  FMUL.FTZ R83, R6, UR13 ;  /* 0x0000000d06537c20 */ /* 0x020fe40008410000 */
[----:B------:R-:W-:Y:S02]  /*4e20*/  FFMA.FTZ R14, R15, R14, 1.1641532182693481445e-10 ;  /* 0x2f0000000f0e7423 */ /* 0x000fe4000001000e */
[----:B------:R-:W-:-:S03]  /*4e30*/  FMUL.FTZ R83, R83, UR12 ;  /* 0x0000000c53537c20 */ /* 0x000fc60008410000 */
[----:B------:R-:W-:Y:S01]  /*4e40*/  FSETP.GTU.FTZ.AND P1, PT, R14, UR10, PT ;  /* 0x0000000a0e007c0b */ /* 0x000fe2000bf3c000 */
[----:B------:R-:W-:-:S03]  /*4e50*/  HADD2.F32 R14, -RZ, R108.H1_H1 ;  /* 0x3000006cff0e7230 */ /* 0x000fc60000004100 */
[----:B------:R-:W-:Y:S02]  /*4e60*/  FSEL R83, R83, RZ, !P1 ;  /* 0x000000ff53537208 */ /* 0x000fe40004800000 */
[----:B------:R-:W-:-:S03]  /*4e70*/  SEL R15, RZ, 0x1, P1 ;  /* 0x00000001ff0f7807 */ /* 0x000fc60000800000 */
[----:B------:R-:W-:Y:S01]  /*4e80*/  FMUL.FTZ R14, R83, R14 ;  /* 0x0000000e530e7220 */ /* 0x000fe20000410000 */
[----:B------:R-:W-:-:S07]  /*4e90*/  PRMT R96, R15, 0x7610, R96 ;  /* 0x000076100f607816 */ /* 0x000fce0000000060 */
.L_x_29456:
        /* <DEDUP_REMOVED lines=16> */
.L_x_29464:
        /* <DEDUP_REMOVED lines=13> */
.L_x_29466:
[----:B------:R-:W-:Y:S05]  /*5070*/  BSYNC.RECONVERGENT B2 ;  /* 0x0000000000027941 */ /* 0x000fea0003800200 */
.L_x_29465:
        /* <DEDUP_REMOVED lines=61> */
.L_x_29463:
[----:B------:R-:W-:Y:S05]  /*5450*/  BSYNC.RECONVERGENT B1 ;  /* 0x0000000000017941 */ /* 0x000fea0003800200 */
.L_x_29462:
[----:B------:R-:W-:Y:S01]  /*5460*/  I2FP.F32.U32 R94, R15 ;  /* 0x0000000f005e7245 */ /* 0x000fe20000201000 */
[----:B------:R-:W-:Y:S02]  /*5470*/  HFMA2 R15, -RZ, RZ, 0.1171875, 0 ;  /* 0x2f800000ff0f7431 */ /* 0x000fe400000001ff */
[----:B-----5:R-:W-:-:S04]  /*5480*/  FMUL.FTZ R120, R7, UR13 ;  /* 0x0000000d07787c20 */ /* 0x020fc80008410000 */
[----:B------:R-:W-:Y:S01]  /*5490*/  FMUL.FTZ R120, R120, UR12 ;  /* 0x0000000c78787c20 */ /* 0x000fe20008410000 */
[----:B------:R-:W-:-:S05]  /*54a0*/  FFMA.FTZ R15, R94, R15, 1.1641532182693481445e-10 ;  /* 0x2f0000005e0f7423 */ /* 0x000fca000001000f */
[----:B------:R-:W-:Y:S01]  /*54b0*/  FSETP.GTU.FTZ.AND P1, PT, R15, UR10, PT ;  /* 0x0000000a0f007c0b */ /* 0x000fe2000bf3c000 */
[----:B------:R-:W-:-:S03]  /*54c0*/  HADD2.F32 R15, -RZ, R107.H1_H1 ;  /* 0x3000006bff0f7230 */ /* 0x000fc60000004100 */
[----:B------:R-:W-:Y:S02]  /*54d0*/  FSEL R120, R120, RZ, !P1 ;  /* 0x000000ff78787208 */ /* 0x000fe40004800000 */
[----:B------:R-:W-:-:S03]  /*54e0*/  SEL R94, RZ, 0x1, P1 ;  /* 0x00000001ff5e7807 */ /* 0x000fc60000800000 */
[----:B------:R-:W-:Y:S01]  /*54f0*/  FMUL.FTZ R15, R120, R15 ;  /* 0x0000000f780f7220 */ /* 0x000fe20000410000 */
[----:B------:R-:W-:-:S07]  /*5500*/  PRMT R97, R94, 0x7610, R97 ;  /* 0x000076105e617816 */ /* 0x000fce0000000061 */
.L_x_29438:
[----:B------:R-:W0:Y:S01]  /*5510*/  LDC.64 R130, c[0x0][0x3a8] ;  /* 0x0000ea00ff827b82 */ /* 0x000e220000000a00 */
[----:B------:R-:W-:Y:S02]  /*5520*/  IMAD.MOV.U32 R94, RZ, RZ, R114 ;  /* 0x000000ffff5e7224 */ /* 0x000fe400078e0072 */
[----:B0-----:R-:W-:-:S05]  /*5530*/  IMAD.WIDE.U32 R130, R113, 0x10, R130 ;  /* 0x0000001071827825 */ /* 0x001fca00078e0082 */
[----:B------:R0:W-:Y:S01]  /*5540*/  STG.E.128 desc[UR6][R130.64], R12 ;  /* 0x0000000c82007986 */ /* 0x0001e2000c101d06 */
[----:B------:R-:W-:Y:S05]  /*5550*/  @!P3 BRA `(.L_x_29467) ;  /* 0x00000000002cb947 */ /* 0x000fea0003800000 */
[----:B0-----:R-:W0:Y:S01]  /*5560*/  LDC.64 R130, c[0x0][0x3b0] ;  /* 0x0000ec00ff827b82 */ /* 0x001e220000000a00 */
[----:B------:R-:W-:Y:S01]  /*5570*/  IMAD.U32 R114, R96, 0x10000, RZ ;  /* 0x0001000060727824 */ /* 0x000fe200078e00ff */
[----:B------:R-:W-:-:S04]  /*5580*/  LOP3.LUT R117, R97, 0xffff, RZ, 0xc0, !PT ;  /* 0x0000ffff61757812 */ /* 0x000fc800078ec0ff */
[----:B------:R-:W-:-:S04]  /*5590*/  LOP3.LUT R114, R114, 0xff0000, RZ, 0xc0, !PT ;  /* 0x00ff000072727812 */ /* 0x000fc800078ec0ff */
[----:B------:R-:W-:Y:S02]  /*55a0*/  LEA R114, R117, R114, 0x18 ;  /* 0x0000007275727211 */ /* 0x000fe400078ec0ff */
[----:B------:R-:W-:-:S05]  /*55b0*/  LOP3.LUT R117, R95, 0xff, RZ, 0xc0, !PT ;  /* 0x000000ff5f757812 */ /* 0x000fca00078ec0ff */
[----:B------:R-:W-:Y:S01]  /*55c0*/  IMAD R117, R117, 0x100, R114 ;  /* 0x0000010075757824 */ /* 0x000fe200078e0272 */
[----:B------:R-:W-:-:S05]  /*55d0*/  LOP3.LUT R114, R93, 0xff, RZ, 0xc0, !PT ;  /* 0x000000ff5d727812 */ /* 0x000fca00078ec0ff */
[----:B------:R-:W-:Y:S02]  /*55e0*/  IMAD.IADD R114, R117, 0x1, R114 ;  /* 0x0000000175727824 */ /* 0x000fe400078e0272 */
[----:B0-----:R-:W-:-:S05]  /*55f0*/  IMAD.WIDE.U32 R130, R53, 0x4, R130 ;  /* 0x0000000435827825 */ /* 0x001fca00078e0082 */
[----:B------:R1:W-:Y:S02]  /*5600*/  STG.E desc[UR6][R130.64], R114 ;  /* 0x0000007282007986 */ /* 0x0003e4000c101906 */
.L_x_29467:
[----:B------:R-:W-:Y:S01]  /*5610*/  IADD3 R113, PT, PT, R113, 0x80, RZ ;  /* 0x0000008071717810 */ /* 0x000fe20007ffe0ff */
[----:B------:R-:W-:-:S07]  /*5620*/  VIADD R53, R53, 0x80 ;  /* 0x0000008035357836 */ /* 0x000fce0000000000 */
.L_x_29417:
[----:B------:R-:W-:Y:S05]  /*5630*/  BSYNC.RECONVERGENT B0 ;  /* 0x0000000000007941 */ /* 0x000fea0003800200 */
.L_x_29416:
        /* <DEDUP_REMOVED lines=34> */
.L_x_29474:
        /* <DEDUP_REMOVED lines=13> */
.L_x_29476:
[----:B------:R-:W-:Y:S05]  /*5930*/  BSYNC.RECONVERGENT B2 ;  /* 0x0000000000027941 */ /* 0x000fea0003800200 */
.L_x_29475:
        /* <DEDUP_REMOVED lines=61> */
.L_x_29473:
[----:B------:R-:W-:Y:S05]  /*5d10*/  BSYNC.RECONVERGENT B1 ;  /* 0x0000000000017941 */ /* 0x000fea0003800200 */
.L_x_29472:
[----:B------:R-:W-:Y:S01]  /*5d20*/  I2FP.F32.U32 R17, R16 ;  /* 0x0000001000117245 */ /* 0x000fe20000201000 */
[----:B------:R-:W-:Y:S02]  /*5d30*/  IMAD.MOV.U32 R16, RZ, RZ, 0x2f800000 ;  /* 0x2f800000ff107424 */ /* 0x000fe400078e00ff */
[----:B------:R-:W-:Y:S01]  /*5d40*/  FMUL.FTZ R83, R4, UR13 ;  /* 0x0000000d04537c20 */ /* 0x000fe20008410000 */
        /* <DEDUP_REMOVED lines=8> */
.L_x_29471:
        /* <DEDUP_REMOVED lines=16> */
.L_x_29480:
        /* <DEDUP_REMOVED lines=13> */
.L_x_29482:
[----:B------:R-:W-:Y:S05]  /*5fa0*/  BSYNC.RECONVERGENT B2 ;  /* 0x0000000000027941 */ /* 0x000fea0003800200 */
.L_x_29481:
        /* <DEDUP_REMOVED lines=61> */
.L_x_29479:
[----:B------:R-:W-:Y:S05]  /*6380*/  BSYNC.RECONVERGENT B1 ;  /* 0x0000000000017941 */ /* 0x000fea0003800200 */
.L_x_29478:
[----:B------:R-:W-:Y:S01]  /*6390*/  I2FP.F32.U32 R18, R17 ;  /* 0x0000001100127245 */ /* 0x000fe20000201000 */
[----:B------:R-:W-:Y:S02]  /*63a0*/  HFMA2 R17, -RZ, RZ, 0.1171875, 0 ;  /* 0x2f800000ff117431 */ /* 0x000fe400000001ff */
[----:B------:R-:W-:Y:S01]  /*63b0*/  FMUL.FTZ R120, R5, UR13 ;  /* 0x0000000d05787c20 */ /* 0x000fe20008410000 */
        /* <DEDUP_REMOVED lines=8> */
.L_x_29477:
        /* <DEDUP_REMOVED lines=16> */
.L_x_29486:
        /* <DEDUP_REMOVED lines=13> */
.L_x_29488:
[----:B------:R-:W-:Y:S05]  /*6610*/  BSYNC.RECONVERGENT B2 ;  /* 0x0000000000027941 */ /* 0x000fea0003800200 */
.L_x_29487:
        /* <DEDUP_REMOVED lines=8> */
[----:B------:R-:W-:Y:S02]  /*66a0*/  VIADD R19, R72, 0x9e3779b9 ;  /* 0x9e3779b948137836 */ /* 0x000fe40000000000 */
[----:B------:R-:W-:Y:S01]  /*66b0*/  IMAD.MOV.U32 R94, RZ, RZ, RZ ;  /* 0x000000ffff5e7224 */ /* 0x000fe200078e00ff */
        /* <DEDUP_REMOVED lines=51> */
.L_x_29485:
[----:B------:R-:W-:Y:S05]  /*69f0*/  BSYNC.RECONVERGENT B1 ;  /* 0x0000000000017941 */ /* 0x000fea0003800200 */
.L_x_29484:
[----:B------:R-:W-:Y:S01]  /*6a00*/  I2FP.F32.U32 R19, R18 ;  /* 0x0000001200137245 */ /* 0x000fe20000201000 */
[----:B------:R-:W-:Y:S02]  /*6a10*/  IMAD.MOV.U32 R18, RZ, RZ, 0x2f800000 ;  /* 0x2f800000ff127424 */ /* 0x000fe400078e00ff */
[----:B------:R-:W-:Y:S01]  /*6a20*/  FMUL.FTZ R117, R6, UR13 ;  /* 0x0000000d06757c20 */ /* 0x000fe20008410000 */
        /* <DEDUP_REMOVED lines=8> */
.L_x_29483:
        /* <DEDUP_REMOVED lines=16> */
.L_x_29492:
        /* <DEDUP_REMOVED lines=13> */
.L_x_29494:
[----:B------:R-:W-:Y:S05]  /*6c80*/  BSYNC.RECONVERGENT B2 ;  /* 0x0000000000027941 */ /* 0x000fea0003800200 */
.L_x_29493:
        /* <DEDUP_REMOVED lines=61> */
.L_x_29491:
[----:B------:R-:W-:Y:S05]  /*7060*/  BSYNC.RECONVERGENT B1 ;  /* 0x0000000000017941 */ /* 0x000fea0003800200 */
.L_x_29490:
        /* <DEDUP_REMOVED lines=10> */
[----:B------:R-:W-:Y:S01]  /*7110*/  PRMT R97, R94, 0x7610, R97 ;  /* 0x000076105e617816 */ /* 0x000fe20000000061 */
[----:B------:R-:W-:Y:S06]  /*7120*/  BRA `(.L_x_29489) ;  /* 0x0000001800807947 */ /* 0x000fec0003800000 */
.L_x_29470:
        /* <DEDUP_REMOVED lines=20> */
.L_x_29498:
        /* <DEDUP_REMOVED lines=13> */
.L_x_29500:
[----:B------:R-:W-:Y:S05]  /*7340*/  BSYNC.RECONVERGENT B2 ;  /* 0x0000000000027941 */ /* 0x000fea0003800200 */
.L_x_29499:
        /* <DEDUP_REMOVED lines=61> */
.L_x_29497:
[----:B------:R-:W-:Y:S05]  /*7720*/  BSYNC.RECONVERGENT B1 ;  /* 0x0000000000017941 */ /* 0x000fea0003800200 */
.L_x_29496:
        /* <DEDUP_REMOVED lines=11> */
.L_x_29495:
        /* <DEDUP_REMOVED lines=16> */
.L_x_29504:
        /* <DEDUP_REMOVED lines=13> */
.L_x_29506:
[----:B------:R-:W-:Y:S05]  /*79b0*/  BSYNC.RECONVERGENT B2 ;  /* 0x0000000000027941 */ /* 0x000fea0003800200 */
.L_x_29505:
        /* <DEDUP_REMOVED lines=61> */
.L_x_29503:
[----:B------:R-:W-:Y:S05]  /*7d90*/  BSYNC.RECONVERGENT B1 ;  /* 0x0000000000017941 */ /* 0x000fea0003800200 */
.L_x_29502:
        /* <DEDUP_REMOVED lines=11> */
.L_x_29501:
        /* <DEDUP_REMOVED lines=16> */
.L_x_29510:
        /* <DEDUP_REMOVED lines=13> */
.L_x_29512:
[----:B------:R-:W-:Y:S05]  /*8020*/  BSYNC.RECONVERGENT B2 ;  /* 0x0000000000027941 */ /* 0x000fea0003800200 */
.L_x_29511:
        /* <DEDUP_REMOVED lines=61> */
.L_x_29509:
[----:B------:R-:W-:Y:S05]  /*8400*/  BSYNC.RECONVERGENT B1 ;  /* 0x0000000000017941 */ /* 0x000fea0003800200 */
.L_x_29508:
        /* <DEDUP_REMOVED lines=11> */
.L_x_29507:
        /* <DEDUP_REMOVED lines=16> */
.L_x_29515:
        /* <DEDUP_REMOVED lines=13> */
.L_x_29517:
[----:B------:R-:W-:Y:S05]  /*8690*/  BSYNC.RECONVERGENT B2 ;  /* 0x0000000000027941 */ /* 0x000fea0003800200 */
.L_x_29516:
        /* <DEDUP_REMOVED lines=61> */
.L_x_29514:
[----:B------:R-:W-:Y:S05]  /*8a70*/  BSYNC.RECONVERGENT B1 ;  /* 0x0000000000017941 */ /* 0x000fea0003800200 */
.L_x_29513:
        /* <DEDUP_REMOVED lines=11> */
.L_x_29489:
[----:B------:R-:W0:Y:S01]  /*8b30*/  LDC.64 R132, c[0x0][0x3a8] ;  /* 0x0000ea00ff847b82 */ /* 0x000e220000000a00 */
[----:B------:R-:W-:Y:S02]  /*8b40*/  IMAD.MOV.U32 R94, RZ, RZ, R114 ;  /* 0x000000ffff5e7224 */ /* 0x000fe400078e0072 */
[----:B0-----:R-:W-:-:S05]  /*8b50*/  IMAD.WIDE.U32 R132, R113, 0x10, R132 ;  /* 0x0000001071847825 */ /* 0x001fca00078e0084 */
[----:B------:R0:W-:Y:S01]  /*8b60*/  STG.E.128 desc[UR6][R132.64], R16 ;  /* 0x0000001084007986 */ /* 0x0001e2000c101d06 */
[----:B------:R-:W-:Y:S05]  /*8b70*/  @!P3 BRA `(.L_x_29518) ;  /* 0x00000000002cb947 */ /* 0x000fea0003800000 */
[----:B0-----:R-:W0:Y:S01]  /*8b80*/  LDC.64 R132, c[0x0][0x3b0] ;  /* 0x0000ec00ff847b82 */ /* 0x001e220000000a00 */
[----:B------:R-:W-:Y:S02]  /*8b90*/  SHF.L.U32 R114, R96, 0x10, RZ ;  /* 0x0000001060727819 */ /* 0x000fe400000006ff */
[----:B------:R-:W-:Y:S02]  /*8ba0*/  LOP3.LUT R117, R97, 0xffff, RZ, 0xc0, !PT ;  /* 0x0000ffff61757812 */ /* 0x000fe400078ec0ff */
[----:B------:R-:W-:-:S05]  /*8bb0*/  LOP3.LUT R114, R114, 0xff0000, RZ, 0xc0, !PT ;  /* 0x00ff000072727812 */ /* 0x000fca00078ec0ff */
[----:B------:R-:W-:Y:S01]  /*8bc0*/  IMAD R114, R117, 0x1000000, R114 ;  /* 0x0100000075727824 */ /* 0x000fe200078e0272 */
[----:B------:R-:W-:-:S05]  /*8bd0*/  LOP3.LUT R117, R95, 0xff, RZ, 0xc0, !PT ;  /* 0x000000ff5f757812 */ /* 0x000fca00078ec0ff */
[----:B------:R-:W-:Y:S01]  /*8be0*/  IMAD R117, R117, 0x100, R114 ;  /* 0x0000010075757824 */ /* 0x000fe200078e0272 */
[----:B------:R-:W-:-:S04]  /*8bf0*/  LOP3.LUT R114, R93, 0xff, RZ, 0xc0, !PT ;  /* 0x000000ff5d727812 */ /* 0x000fc800078ec0ff */
[----:B------:R-:W-:Y:S01]  /*8c00*/  IADD3 R114, PT, PT, R117, R114, RZ ;  /* 0x0000007275727210 */ /* 0x000fe20007ffe0ff */
[----:B0-----:R-:W-:-:S05]  /*8c10*/  IMAD.WIDE.U32 R132, R53, 0x4, R132 ;  /* 0x0000000435847825 */ /* 0x001fca00078e0084 */
[----:B------:R1:W-:Y:S02]  /*8c20*/  STG.E desc[UR6][R132.64], R114 ;  /* 0x0000007284007986 */ /* 0x0003e4000c101906 */
.L_x_29518:
[----:B------:R-:W-:Y:S02]  /*8c30*/  VIADD R113, R113, 0x80 ;  /* 0x0000008071717836 */ /* 0x000fe40000000000 */
[----:B------:R-:W-:-:S07]  /*8c40*/  VIADD R53, R53, 0x80 ;  /* 0x0000008035357836 */ /* 0x000fce0000000000 */
.L_x_29469:
[----:B------:R-:W-:Y:S05]  /*8c50*/  BSYNC.RECONVERGENT B0 ;  /* 0x0000000000007941 */ /* 0x000fea0003800200 */
.L_x_29468:
        /* <DEDUP_REMOVED lines=11> */
[----:B------:R2:W5:Y:S01]  /*8d10*/  @P1 LDG.E.128 R8, desc[UR6][R20.64] ;  /* 0x0000000614081981 */ /* 0x000562000c1e1d00 */
[----:B------:R-:W-:Y:S05]  /*8d20*/  @!P1 BRA `(.L_x_29521) ;  /* 0x0000001800889947 */ /* 0x000fea0003800000 */
[----:B------:R-:W-:Y:S01]  /*8d30*/  ISETP.GT.AND P1, PT, R52, RZ, PT ;  /* 0x000000ff3400720c */ /* 0x000fe20003f24270 */
[----:B-1----:R-:W-:Y:S01]  /*8d40*/  IMAD.MOV.U32 R114, RZ, RZ, R94 ;  /* 0x000000ffff727224 */ /* 0x002fe200078e005e */
[----:B--2---:R-:W-:Y:S01]  /*8d50*/  MOV R22, R83 ;  /* 0x0000005300167202 */ /* 0x004fe20000000f00 */
        /* <DEDUP_REMOVED lines=18> */
.L_x_29525:
        /* <DEDUP_REMOVED lines=13> */
.L_x_29527:
[----:B------:R-:W-:Y:S05]  /*8f50*/  BSYNC.RECONVERGENT B2 ;  /* 0x0000000000027941 */ /* 0x000fea0003800200 */
.L_x_29526:
[----:B------:R-:W-:Y:S01]  /*8f60*/  IMAD.WIDE.U32 R136, R77, -0x326172a9, RZ ;  /* 0xcd9e8d574d887825 */ /* 0x000fe200078e00ff */
[----:B------:R-:W-:Y:S02]  /*8f70*/  LOP3.LUT R21, R85, R23, R73, 0x96, !PT ;  /* 0x0000001755157212 */ /* 0x000fe400078e9649 */
[----:B------:R-:W-:Y:S01]  /*8f80*/  IADD3 R80, PT, PT, R73, -0x695add53, RZ ;  /* 0x96a522ad49507810 */ /* 0x000fe20007ffe0ff */
[----:B------:R-:W-:Y:S01]  /*8f90*/  VIADD R79, R72, 0x8ff34781 ;  /* 0x8ff34781484f7836 */ /* 0x000fe20000000000 */
[----:B------:R-:W-:Y:S01]  /*8fa0*/  LOP3.LUT R20, R75, R137, R72, 0x96, !PT ;  /* 0x000000894b147212 */ /* 0x000fe200078e9648 */
[----:B0-----:R-:W-:-:S04]  /*8fb0*/  IMAD.WIDE.U32 R132, R21, -0x326172a9, RZ ;  /* 0xcd9e8d5715847825 */ /* 0x001fc800078e00ff */
        /* <DEDUP_REMOVED lines=55> */
.L_x_29524:
[----:B------:R-:W-:Y:S05]  /*9330*/  BSYNC.RECONVERGENT B1 ;  /* 0x0000000000017941 */ /* 0x000fea0003800200 */
.L_x_29523:
        /* <DEDUP_REMOVED lines=11> */
.L_x_29522:
        /* <DEDUP_REMOVED lines=16> */
.L_x_29531:
        /* <DEDUP_REMOVED lines=13> */
.L_x_29533:
[----:B------:R-:W-:Y:S05]  /*95c0*/  BSYNC.RECONVERGENT B2 ;  /* 0x0000000000027941 */ /* 0x000fea0003800200 */
.L_x_29532:
        /* <DEDUP_REMOVED lines=61> */
.L_x_29530:
[----:B------:R-:W-:Y:S05]  /*99a0*/  BSYNC.RECONVERGENT B1 ;  /* 0x0000000000017941 */ /* 0x000fea0003800200 */
.L_x_29529:
        /* <DEDUP_REMOVED lines=11> */
.L_x_29528:
        /* <DEDUP_REMOVED lines=16> */
.L_x_29537:
        /* <DEDUP_REMOVED lines=13> */
.L_x_29539:
[----:B------:R-:W-:Y:S05]  /*9c30*/  BSYNC.RECONVERGENT B2 ;  /* 0x0000000000027941 */ /* 0x000fea0003800200 */
.L_x_29538:
        /* <DEDUP_REMOVED lines=60> */
[----:B------:R-:W-:-:S07]  /*a000*/  IMAD.MOV.U32 R114, RZ, RZ, R134 ;  /* 0x000000ffff727224 */ /* 0x000fce00078e0086 */
.L_x_29536:
[----:B------:R-:W-:Y:S05]  /*a010*/  BSYNC.RECONVERGENT B1 ;  /* 0x0000000000017941 */ /* 0x000fea0003800200 */
.L_x_29535:
[----:B------:R-:W-:Y:S01]  /*a020*/  I2FP.F32.U32 R23, R22 ;  /* 0x0000001600177245 */ /* 0x000fe20000201000 */
[----:B------:R-:W-:Y:S02]  /*a030*/  HFMA2 R22, -RZ, RZ, 0.1171875, 0 ;  /* 0x2f800000ff167431 */ /* 0x000fe400000001ff */
[----:B------:R-:W-:Y:S01]  /*a040*/  FMUL.FTZ R117, R6, UR13 ;  /* 0x0000000d06757c20 */ /* 0x000fe20008410000 */
[----:B------:R-:W-:-:S03]  /*a050*/  HADD2.F32 R83, -RZ, R104.H1_H1 ;  /* 0x30000068ff537230 */ /* 0x000fc60000004100 */
[----:B------:R-:W-:Y:S01]  /*a060*/  FMUL.FTZ R117, R117, UR12 ;  /* 0x0000000c75757c20 */ /* 0x000fe20008410000 */
[----:B------:R-:W-:-:S05]  /*a070*/  FFMA.FTZ R22, R23, R22, 1.1641532182693481445e-10 ;  /* 0x2f00000017167423 */ /* 0x000fca0000010016 */
[----:B------:R-:W-:-:S04]  /*a080*/  FSETP.GTU.FTZ.AND P2, PT, R22, UR10, PT ;  /* 0x0000000a16007c0b */ /* 0x000fc8000bf5c000 */
[----:B------:R-:W-:Y:S02]  /*a090*/  FSEL R117, R117, RZ, !P2 ;  /* 0x000000ff75757208 */ /* 0x000fe40005000000 */
[----:B------:R-:W-:-:S03]  /*a0a0*/  SEL R23, RZ, 0x1, P2 ;  /* 0x00000001ff177807 */ /* 0x000fc60001000000 */
[----:B------:R-:W-:Y:S01]  /*a0b0*/  FFMA.FTZ R22, R117, R83, R10 ;  /* 0x0000005375167223 */ /* 0x000fe2000001000a */
[----:B------:R-:W-:-:S07]  /*a0c0*/  PRMT R96, R23, 0x7610, R96 ;  /* 0x0000761017607816 */ /* 0x000fce0000000060 */
.L_x_29534:
        /* <DEDUP_REMOVED lines=16> */
.L_x_29543:
        /* <DEDUP_REMOVED lines=13> */
.L_x_29545:
[----:B------:R-:W-:Y:S05]  /*a2a0*/  BSYNC.RECONVERGENT B2 ;  /* 0x0000000000027941 */ /* 0x000fea0003800200 */
.L_x_29544:
[----:B------:R-:W-:Y:S01]  /*a2b0*/  IMAD.WIDE.U32 R138, R77, -0x326172a9, RZ ;  /* 0xcd9e8d574d8a7825 */ /* 0x000fe200078e00ff */
[----:B------:R-:W-:Y:S02]  /*a2c0*/  LOP3.LUT R79, R85, R133, R73, 0x96, !PT ;  /* 0x00000085554f7212 */ /* 0x000fe400078e9649 */
[----:B------:R-:W-:Y:S01]  /*a2d0*/  IADD3 R80, PT, PT, R73, -0x695add53, RZ ;  /* 0x96a522ad49507810 */ /* 0x000fe20007ffe0ff */
        /* <DEDUP_REMOVED lines=58> */
.L_x_29542:
[----:B------:R-:W-:Y:S05]  /*a680*/  BSYNC.RECONVERGENT B1 ;  /* 0x0000000000017941 */ /* 0x000fea0003800200 */
.L_x_29541:
        /* <DEDUP_REMOVED lines=12> */
.L_x_29521:
[----:B--2---:R-:W-:Y:S01]  /*a750*/  MOV R22, R83 ;  /* 0x0000005300167202 */ /* 0x004fe20000000f00 */
[----:B-1----:R-:W-:Y:S02]  /*a760*/  IMAD.MOV.U32 R114, RZ, RZ, R94 ;  /* 0x000000ffff727224 */ /* 0x002fe400078e005e */
        /* <DEDUP_REMOVED lines=18> */
.L_x_29549:
        /* <DEDUP_REMOVED lines=13> */
.L_x_29551:
[----:B------:R-:W-:Y:S05]  /*a960*/  BSYNC.RECONVERGENT B2 ;  /* 0x0000000000027941 */ /* 0x000fea0003800200 */
.L_x_29550:
[----:B------:R-:W-:Y:S01]  /*a970*/  IMAD.WIDE.U32 R136, R77, -0x326172a9, RZ ;  /* 0xcd9e8d574d887825 */ /* 0x000fe200078e00ff */
[----:B------:R-:W-:Y:S02]  /*a980*/  LOP3.LUT R21, R85, R23, R73, 0x96, !PT ;  /* 0x0000001755157212 */ /* 0x000fe400078e9649 */
[----:B------:R-:W-:Y:S01]  /*a990*/  IADD3 R80, PT, PT, R73, -0x695add53, RZ ;  /* 0x96a522ad49507810 */ /* 0x000fe20007ffe0ff */
[----:B------:R-:W-:Y:S01]  /*a9a0*/  VIADD R79, R72, 0x8ff34781 ;  /* 0x8ff34781484f7836 */ /* 0x000fe20000000000 */
[----:B------:R-:W-:Y:S01]  /*a9b0*/  LOP3.LUT R20, R75, R137, R72, 0x96, !PT ;  /* 0x000000894b147212 */ /* 0x000fe200078e9648 */
[----:B0-----:R-:W-:-:S04]  /*a9c0*/  IMAD.WIDE.U32 R132, R21, -0x326172a9, RZ ;  /* 0xcd9e8d5715847825 */ /* 0x001fc800078e00ff */
        /* <DEDUP_REMOVED lines=55> */
.L_x_29548:
[----:B------:R-:W-:Y:S05]  /*ad40*/  BSYNC.RECONVERGENT B1 ;  /* 0x0000000000017941 */ /* 0x000fea0003800200 */
.L_x_29547:
        /* <DEDUP_REMOVED lines=11> */
.L_x_29546:
        /* <DEDUP_REMOVED lines=16> */
.L_x_29555:
        /* <DEDUP_REMOVED lines=13> */
.L_x_29557:
[----:B------:R-:W-:Y:S05]  /*afd0*/  BSYNC.RECONVERGENT B2 ;  /* 0x0000000000027941 */ /* 0x000fea0003800200 */
.L_x_29556:
        /* <DEDUP_REMOVED lines=59> */
[----:B------:R-:W-:Y:S02]  /*b390*/  HFMA2 R23, -RZ, RZ, 0, 0 ;  /* 0x00000000ff177431 */ /* 0x000fe400000001ff */
[----:B------:R-:W-:-:S07]  /*b3a0*/  IMAD.MOV.U32 R114, RZ, RZ, R22 ;  /* 0x000000ffff727224 */ /* 0x000fce00078e0016 */
.L_x_29554:
[----:B------:R-:W-:Y:S05]  /*b3b0*/  BSYNC.RECONVERGENT B1 ;  /* 0x0000000000017941 */ /* 0x000fea0003800200 */
.L_x_29553:
        /* <DEDUP_REMOVED lines=11> */
.L_x_29552:
        /* <DEDUP_REMOVED lines=16> */
.L_x_29561:
        /* <DEDUP_REMOVED lines=13> */
.L_x_29563:
[----:B------:R-:W-:Y:S05]  /*b640*/  BSYNC.RECONVERGENT B2 ;  /* 0x0000000000027941 */ /* 0x000fea0003800200 */
.L_x_29562:
[----:B------:R-:W-:Y:S01]  /*b650*/  IMAD.WIDE.U32 R138, R77, -0x326172a9, RZ ;  /* 0xcd9e8d574d8a7825 */ /* 0x000fe200078e00ff */
[----:B------:R-:W-:-:S03]  /*b660*/  LOP3.LUT R23, R85, R133, R73, 0x96, !PT ;  /* 0x0000008555177212 */ /* 0x000fc600078e9649 */
[----:B------:R-:W-:Y:S01]  /*b670*/  HFMA2 R94, -RZ, RZ, 0, 0 ;  /* 0x00000000ff5e7431 */ /* 0x000fe200000001ff */
        /* <DEDUP_REMOVED lines=58> */
.L_x_29560:
[----:B------:R-:W-:Y:S05]  /*ba20*/  BSYNC.RECONVERGENT B1 ;  /* 0x0000000000017941 */ /* 0x000fea0003800200 */
.L_x_29559:
        /* <DEDUP_REMOVED lines=11> */
.L_x_29558:
        /* <DEDUP_REMOVED lines=16> */
.L_x_29566:
        /* <DEDUP_REMOVED lines=13> */
.L_x_29568:
[----:B------:R-:W-:Y:S05]  /*bcb0*/  BSYNC.RECONVERGENT B2 ;  /* 0x0000000000027941 */ /* 0x000fea0003800200 */
.L_x_29567:
        /* <DEDUP_REMOVED lines=56> */
[----:B------:R-:W-:Y:S02]  /*c040*/  MOV R23, R114 ;  /* 0x0000007200177202 */ /* 0x000fe40000000f00 */
[----:B------:R-:W-:Y:S01]  /*c050*/  LOP3.LUT R79, R79, R138, R137, 0x96, !PT ;  /* 0x0000008a4f4f7212 */ /* 0x000fe200078e9689 */
[----:B------:R-:W-:Y:S01]  /*c060*/  IMAD.MOV.U32 R92, RZ, RZ, R136 ;  /* 0x000000ffff5c7224 */ /* 0x000fe200078e0088 */
[----:B------:R-:W-:Y:S01]  /*c070*/  LOP3.LUT R80, R80, R132, R135, 0x96, !PT ;  /* 0x0000008450507212 */ /* 0x000fe200078e9687 */
[----:B------:R-:W-:-:S07]  /*c080*/  IMAD.MOV.U32 R114, RZ, RZ, R134 ;  /* 0x000000ffff727224 */ /* 0x000fce00078e0086 */
.L_x_29565:
[----:B------:R-:W-:Y:S05]  /*c090*/  BSYNC.RECONVERGENT B1 ;  /* 0x0000000000017941 */ /* 0x000fea0003800200 */
.L_x_29564:
        /* <DEDUP_REMOVED lines=11> */
.L_x_29540:
[----:B0-----:R-:W0:Y:S01]  /*c150*/  LDC.64 R132, c[0x0][0x3a8] ;  /* 0x0000ea00ff847b82 */ /* 0x001e220000000a00 */
[----:B------:R-:W-:Y:S01]  /*c160*/  MOV R94, R114 ;  /* 0x00000072005e7202 */ /* 0x000fe20000000f00 */
        /* <DEDUP_REMOVED lines=10> */
[----:B------:R-:W-:-:S04]  /*c210*/  LOP3.LUT R114, R93, 0xff, RZ, 0xc0, !PT ;  /* 0x000000ff5d727812 */ /* 0x000fc800078ec0ff */
[----:B------:R-:W-:Y:S01]  /*c220*/  IADD3 R114, PT, PT, R117, R114, RZ ;  /* 0x0000007275727210 */ /* 0x000fe20007ffe0ff */
[----:B0-----:R-:W-:-:S05]  /*c230*/  IMAD.WIDE.U32 R132, R53, 0x4, R132 ;  /* 0x0000000435847825 */ /* 0x001fca00078e0084 */
[----:B------:R1:W-:Y:S02]  /*c240*/  STG.E desc[UR6][R132.64], R114 ;  /* 0x0000007284007986 */ /* 0x0003e4000c101906 */
.L_x_29569:
[----:B------:R-:W-:Y:S01]  /*c250*/  VIADD R113, R113, 0x80 ;  /* 0x0000008071717836 */ /* 0x000fe20000000000 */
[----:B------:R-:W-:-:S07]  /*c260*/  IADD3 R53, PT, PT, R53, 0x80, RZ ;  /* 0x0000008035357810 */ /* 0x000fce0007ffe0ff */
.L_x_29520:
[----:B------:R-:W-:Y:S05]  /*c270*/  BSYNC.RECONVERGENT B0 ;  /* 0x0000000000007941 */ /* 0x000fea0003800200 */
.L_x_29519:
        /* <DEDUP_REMOVED lines=34> */
.L_x_29576:
        /* <DEDUP_REMOVED lines=13> */
.L_x_29578:
[----:B------:R-:W-:Y:S05]  /*c570*/  BSYNC.RECONVERGENT B2 ;  /* 0x0000000000027941 */ /* 0x000fea0003800200 */
.L_x_29577:
[----:B------:R-:W-:Y:S01]  /*c580*/  IMAD.WIDE.U32 R136, R77, -0x326172a9, RZ ;  /* 0xcd9e8d574d887825 */ /* 0x000fe200078e00ff */
[----:B------:R-:W-:Y:S02]  /*c590*/  LOP3.LUT R25, R85, R27, R73, 0x96, !PT ;  /* 0x0000001b55197212 */ /* 0x000fe400078e9649 */
[C---:B------:R-:W-:Y:S01]  /*c5a0*/  IADD3 R79, PT, PT, R72.reuse, -0x700cb87f, RZ ;  /* 0x8ff34781484f7810 */ /* 0x040fe20007ffe0ff */
[----:B------:R-:W-:Y:S01]  /*c5b0*/  VIADD R80, R73, 0x96a522ad ;  /* 0x96a522ad49507836 */ /* 0x000fe20000000000 */
[----:B------:R-:W-:Y:S01]  /*c5c0*/  LOP3.LUT R24, R75, R137, R72, 0x96, !PT ;  /* 0x000000894b187212 */ /* 0x000fe200078e9648 */
[----:B0-----:R-:W-:Y:S01]  /*c5d0*/  IMAD.WIDE.U32 R132, R25, -0x326172a9, RZ ;  /* 0xcd9e8d5719847825 */ /* 0x001fe200078e00ff */
        /* <DEDUP_REMOVED lines=55> */
.L_x_29575:
[----:B------:R-:W-:Y:S05]  /*c950*/  BSYNC.RECONVERGENT B1 ;  /* 0x0000000000017941 */ /* 0x000fea0003800200 */
.L_x_29574:
        /* <DEDUP_REMOVED lines=11> */
.L_x_29573:
        /* <DEDUP_REMOVED lines=16> */
.L_x_29582:
        /* <DEDUP_REMOVED lines=13> */
.L_x_29584:
[----:B------:R-:W-:Y:S05]  /*cbe0*/  BSYNC.RECONVERGENT B2 ;  /* 0x0000000000027941 */ /* 0x000fea0003800200 */
.L_x_29583:
        /* <DEDUP_REMOVED lines=61> */
.L_x_29581:
[----:B------:R-:W-:Y:S05]  /*cfc0*/  BSYNC.RECONVERGENT B1 ;  /* 0x0000000000017941 */ /* 0x000fea0003800200 */
.L_x_29580:
        /* <DEDUP_REMOVED lines=11> */
.L_x_29579:
        /* <DEDUP_REMOVED lines=16> */
.L_x_29588:
        /* <DEDUP_REMOVED lines=13> */
.L_x_29590:
[----:B------:R-:W-:Y:S05]  /*d250*/  BSYNC.RECONVERGENT B2 ;  /* 0x0000000000027941 */ /* 0x000fea0003800200 */
.L_x_29589:
        /* <DEDUP_REMOVED lines=55> */
[----:B------:R-:W-:Y:S02]  /*d5d0*/  LOP3.LUT R79, R79, R138, R137, 0x96, !PT ;  /* 0x0000008a4f4f7212 */ /* 0x000fe400078e9689 */
[----:B------:R-:W-:Y:S01]  /*d5e0*/  MOV R92, R136 ;  /* 0x00000088005c7202 */ /* 0x000fe20000000f00 */
[----:B------:R-:W-:-:S04]  /*d5f0*/  IMAD.WIDE.U32 R134, R26, -0x2daee0ad, RZ ;  /* 0xd2511f531a867825 */ /* 0x000fc800078e00ff */
[----:B------:R-:W-:Y:S01]  /*d600*/  IMAD.MOV.U32 R26, RZ, RZ, R114 ;  /* 0x000000ffff1a7224 */ /* 0x000fe200078e0072 */
[----:B------:R-:W-:Y:S02]  /*d610*/  LOP3.LUT R80, R80, R132, R135, 0x96, !PT ;  /* 0x0000008450507212 */ /* 0x000fe400078e9687 */
[----:B------:R-:W-:-:S07]  /*d620*/  MOV R114, R134 ;  /* 0x0000008600727202 */ /* 0x000fce0000000f00 */
.L_x_29587:
[----:B------:R-:W-:Y:S05]  /*d630*/  BSYNC.RECONVERGENT B1 ;  /* 0x0000000000017941 */ /* 0x000fea0003800200 */
.L_x_29586:
        /* <DEDUP_REMOVED lines=11> */
.L_x_29585:
        /* <DEDUP_REMOVED lines=16> */
.L_x_29594:
        /* <DEDUP_REMOVED lines=13> */
.L_x_29596:
[----:B------:R-:W-:Y:S05]  /*d8c0*/  BSYNC.RECONVERGENT B2 ;  /* 0x0000000000027941 */ /* 0x000fea0003800200 */
.L_x_29595:
        /* <DEDUP_REMOVED lines=59> */
[----:B------:R-:W-:Y:S02]  /*dc80*/  LOP3.LUT R80, R80, R132, R135, 0x96, !PT ;  /* 0x0000008450507212 */ /* 0x000fe400078e9687 */
[----:B------:R-:W-:-:S07]  /*dc90*/  MOV R114, R134 ;  /* 0x0000008600727202 */ /* 0x000fce0000000f00 */
.L_x_29593:
[----:B------:R-:W-:Y:S05]  /*dca0*/  BSYNC.RECONVERGENT B1 ;  /* 0x0000000000017941 */ /* 0x000fea0003800200 */
.L_x_29592:
        /* <DEDUP_REMOVED lines=12> */
.L_x_29572:
        /* <DEDUP_REMOVED lines=20> */
.L_x_29600:
        /* <DEDUP_REMOVED lines=13> */
.L_x_29602:
[----:B------:R-:W-:Y:S05]  /*df80*/  BSYNC.RECONVERGENT B2 ;  /* 0x0000000000027941 */ /* 0x000fea0003800200 */
.L_x_29601:
        /* <DEDUP_REMOVED lines=61> */
.L_x_29599:
[----:B------:R-:W-:Y:S05]  /*e360*/  BSYNC.RECONVERGENT B1 ;  /* 0x0000000000017941 */ /* 0x000fea0003800200 */
.L_x_29598:
        /* <DEDUP_REMOVED lines=11> */
.L_x_29597:
        /* <DEDUP_REMOVED lines=16> */
.L_x_29606:
        /* <DEDUP_REMOVED lines=13> */
.L_x_29608:
[----:B------:R-:W-:Y:S05]  /*e5f0*/  BSYNC.RECONVERGENT B2 ;  /* 0x0000000000027941 */ /* 0x000fea0003800200 */
.L_x_29607:
        /* <DEDUP_REMOVED lines=61> */
.L_x_29605:
[----:B------:R-:W-:Y:S05]  /*e9d0*/  BSYNC.RECONVERGENT B1 ;  /* 0x0000000000017941 */ /* 0x000fea0003800200 */
.L_x_29604:
        /* <DEDUP_REMOVED lines=11> */
.L_x_29603:
        /* <DEDUP_REMOVED lines=16> */
.L_x_29612:
        /* <DEDUP_REMOVED lines=13> */
.L_x_29614:
[----:B------:R-:W-:Y:S05]  /*ec60*/  BSYNC.RECONVERGENT B2 ;  /* 0x0000000000027941 */ /* 0x000fea0003800200 */
.L_x_29613:
        /* <DEDUP_REMOVED lines=61> */
.L_x_29611:
[----:B------:R-:W-:Y:S05]  /*f040*/  BSYNC.RECONVERGENT B1 ;  /* 0x0000000000017941 */ /* 0x000fea0003800200 */
.L_x_29610:
        /* <DEDUP_REMOVED lines=11> */
.L_x_29609:
        /* <DEDUP_REMOVED lines=16> */
.L_x_29617:
        /* <DEDUP_REMOVED lines=13> */
.L_x_29619:
[----:B------:R-:W-:Y:S05]  /*f2d0*/  BSYNC.RECONVERGENT B2 ;  /* 0x0000000000027941 */ /* 0x000fea0003800200 */
.L_x_29618:
        /* <DEDUP_REMOVED lines=61> */
.L_x_29616:
[----:B------:R-:W-:Y:S05]  /*f6b0*/  BSYNC.RECONVERGENT B1 ;  /* 0x0000000000017941 */ /* 0x000fea0003800200 */
.L_x_29615:
        /* <DEDUP_REMOVED lines=11> */
.L_x_29591:
[----:B0-----:R-:W0:Y:S01]  /*f770*/  LDC.64 R132, c[0x0][0x3a8] ;  /* 0x0000ea00ff847b82 */ /* 0x001e220000000a00 */
        /* <DEDUP_REMOVED lines=15> */
.L_x_29620:
[----:B------:R-:W-:Y:S01]  /*f870*/  IADD3 R113, PT, PT, R113, 0x80, RZ ;  /* 0x0000008071717810 */ /* 0x000fe20007ffe0ff */
[----:B------:R-:W-:-:S07]  /*f880*/  VIADD R53, R53, 0x80 ;  /* 0x0000008035357836 */ /* 0x000fce0000000000 */
.L_x_29571:
[----:B------:R-:W-:Y:S05]  /*f890*/  BSYNC.RECONVERGENT B0 ;  /* 0x0000000000007941 */ /* 0x000fea0003800200 */
.L_x_29570:
        /* <DEDUP_REMOVED lines=15> */
[----:B--2---:R-:W-:Y:S02]  /*f990*/  MOV R30, R83 ;  /* 0x00000053001e7202 */ /* 0x004fe40000000f00 */
[----:B-----5:R-:W-:-:S09]  /*f9a0*/  MOV R28, R8 ;  /* 0x00000008001c7202 */ /* 0x020fd20000000f00 */
        /* <DEDUP_REMOVED lines=17> */
.L_x_29627:
        /* <DEDUP_REMOVED lines=13> */
.L_x_29629:
[----:B------:R-:W-:Y:S05]  /*fb90*/  BSYNC.RECONVERGENT B2 ;  /* 0x0000000000027941 */ /* 0x000fea0003800200 */
.L_x_29628:
        /* <DEDUP_REMOVED lines=61> */
.L_x_29626:
[----:B------:R-:W-:Y:S05]  /*ff70*/  BSYNC.RECONVERGENT B1 ;  /* 0x0000000000017941 */ /* 0x000fea0003800200 */
.L_x_29625:
        /* <DEDUP_REMOVED lines=11> */
.L_x_29624:
        /* <DEDUP_REMOVED lines=16> */
.L_x_29633:
        /* <DEDUP_REMOVED lines=13> */
.L_x_29635:
[----:B------:R-:W-:Y:S05]  /*10200*/  BSYNC.RECONVERGENT B2 ;  /* 0x0000000000027941 */ /* 0x000fea0003800200 */
.L_x_29634:
        /* <DEDUP_REMOVED lines=61> */
.L_x_29632:
[----:B------:R-:W-:Y:S05]  /*105e0*/  BSYNC.RECONVERGENT B1 ;  /* 0x0000000000017941 */ /* 0x000fea0003800200 */
.L_x_29631:
        /* <DEDUP_REMOVED lines=11> */
.L_x_29630:
        /* <DEDUP_REMOVED lines=16> */
.L_x_29639:
        /* <DEDUP_REMOVED lines=13> */
.L_x_29641:
[----:B------:R-:W-:Y:S05]  /*10870*/  BSYNC.RECONVERGENT B2 ;  /* 0x0000000000027941 */ /* 0x000fea0003800200 */
.L_x_29640:
        /* <DEDUP_REMOVED lines=61> */
.L_x_29638:
[----:B------:R-:W-:Y:S05]  /*10c50*/  BSYNC.RECONVERGENT B1 ;  /* 0x0000000000017941 */ /* 0x000fea0003800200 */
.L_x_29637:
        /* <DEDUP_REMOVED lines=11> */
.L_x_29636:
        /* <DEDUP_REMOVED lines=16> */
.L_x_29645:
        /* <DEDUP_REMOVED lines=13> */
.L_x_29647:
[----:B------:R-:W-:Y:S05]  /*10ee0*/  BSYNC.RECONVERGENT B2 ;  /* 0x0000000000027941 */ /* 0x000fea0003800200 */
.L_x_29646:
        /* <DEDUP_REMOVED lines=61> */
.L_x_29644:
[----:B------:R-:W-:Y:S05]  /*112c0*/  BSYNC.RECONVERGENT B1 ;  /* 0x0000000000017941 */ /* 0x000fea0003800200 */
.L_x_29643:
        /* <DEDUP_REMOVED lines=12> */
.L_x_29623:
[----:B--2---:R-:W-:Y:S01]  /*11390*/  HFMA2 R28, -RZ, RZ, 0, 0 ;  /* 0x00000000ff1c7431 */ /* 0x004fe200000001ff */
[----:B------:R-:W-:Y:S01]  /*113a0*/  MOV R30, R83 ;  /* 0x00000053001e7202 */ /* 0x000fe20000000f00 */
[----:B-1----:R-:W-:Y:S01]  /*113b0*/  IMAD.MOV.U32 R114, RZ, RZ, R94 ;  /* 0x000000ffff727224 */ /* 0x002fe200078e005e */
        /* <DEDUP_REMOVED lines=17> */
.L_x_29651:
        /* <DEDUP_REMOVED lines=13> */
.L_x_29653:
[----:B------:R-:W-:Y:S05]  /*115a0*/  BSYNC.RECONVERGENT B2 ;  /* 0x0000000000027941 */ /* 0x000fea0003800200 */
.L_x_29652:
        /* <DEDUP_REMOVED lines=61> */
.L_x_29650:
[----:B------:R-:W-:Y:S05]  /*11980*/  BSYNC.RECONVERGENT B1 ;  /* 0x0000000000017941 */ /* 0x000fea0003800200 */
.L_x_29649:
        /* <DEDUP_REMOVED lines=11> */
.L_x_29648:
        /* <DEDUP_REMOVED lines=16> */
.L_x_29657:
        /* <DEDUP_REMOVED lines=13> */
.L_x_29659:
[----:B------:R-:W-:Y:S05]  /*11c10*/  BSYNC.RECONVERGENT B2 ;  /* 0x0000000000027941 */ /* 0x000fea0003800200 */
.L_x_29658:
        /* <DEDUP_REMOVED lines=61> */
.L_x_29656:
[----:B------:R-:W-:Y:S05]  /*11ff0*/  BSYNC.RECONVERGENT B1 ;  /* 0x0000000000017941 */ /* 0x000fea0003800200 */
.L_x_29655:
        /* <DEDUP_REMOVED lines=11> */
.L_x_29654:
        /* <DEDUP_REMOVED lines=16> */
.L_x_29663:
        /* <DEDUP_REMOVED lines=13> */
.L_x_29665:
[----:B------:R-:W-:Y:S05]  /*12280*/  BSYNC.RECONVERGENT B2 ;  /* 0x0000000000027941 */ /* 0x000fea0003800200 */
.L_x_29664:
        /* <DEDUP_REMOVED lines=61> */
.L_x_29662:
[----:B------:R-:W-:Y:S05]  /*12660*/  BSYNC.RECONVERGENT B1 ;  /* 0x0000000000017941 */ /* 0x000fea0003800200 */
.L_x_29661:
        /* <DEDUP_REMOVED lines=11> */
.L_x_29660:
        /* <DEDUP_REMOVED lines=16> */
.L_x_29668:
        /* <DEDUP_REMOVED lines=13> */
.L_x_29670:
[----:B------:R-:W-:Y:S05]  /*128f0*/  BSYNC.RECONVERGENT B2 ;  /* 0x0000000000027941 */ /* 0x000fea0003800200 */
.L_x_29669:
        /* <DEDUP_REMOVED lines=61> */
.L_x_29667:
[----:B------:R-:W-:Y:S05]  /*12cd0*/  BSYNC.RECONVERGENT B1 ;  /* 0x0000000000017941 */ /* 0x000fea0003800200 */
.L_x_29666:
        /* <DEDUP_REMOVED lines=11> */
.L_x_29642:
        /* <DEDUP_REMOVED lines=16> */
.L_x_29671:
[----:B------:R-:W-:Y:S01]  /*12e90*/  VIADD R113, R113, 0x80 ;  /* 0x0000008071717836 */ /* 0x000fe20000000000 */
[----:B------:R-:W-:-:S07]  /*12ea0*/  IADD3 R53, PT, PT, R53, 0x80, RZ ;  /* 0x0000008035357810 */ /* 0x000fce0007ffe0ff */
.L_x_29622:
[----:B------:R-:W-:Y:S05]  /*12eb0*/  BSYNC.RECONVERGENT B0 ;  /* 0x0000000000007941 */ /* 0x000fea0003800200 */
.L_x_29621:
        /* <DEDUP_REMOVED lines=34> */
.L_x_29678:
        /* <DEDUP_REMOVED lines=13> */
.L_x_29680:
[----:B------:R-:W-:Y:S05]  /*131b0*/  BSYNC.RECONVERGENT B2 ;  /* 0x0000000000027941 */ /* 0x000fea0003800200 */
.L_x_29679:
        /* <DEDUP_REMOVED lines=61> */
.L_x_29677:
[----:B------:R-:W-:Y:S05]  /*13590*/  BSYNC.RECONVERGENT B1 ;  /* 0x0000000000017941 */ /* 0x000fea0003800200 */
.L_x_29676:
[----:B------:R-:W-:Y:S01]  /*135a0*/  HFMA2 R33, -RZ, RZ, 0.1171875, 0 ;  /* 0x2f800000ff217431 */ /* 0x000fe200000001ff */
[----:B------:R-:W-:Y:S01]  /*135b0*/  I2FP.F32.U32 R94, R32 ;  /* 0x00000020005e7245 */ /* 0x000fe20000201000 */
        /* <DEDUP_REMOVED lines=9> */
.L_x_29675:
        /* <DEDUP_REMOVED lines=16> */
.L_x_29684:
        /* <DEDUP_REMOVED lines=13> */
.L_x_29686:
[----:B------:R-:W-:Y:S05]  /*13820*/  BSYNC.RECONVERGENT B2 ;  /* 0x0000000000027941 */ /* 0x000fea0003800200 */
.L_x_29685:
        /* <DEDUP_REMOVED lines=61> */
.L_x_29683:
[----:B------:R-:W-:Y:S05]  /*13c00*/  BSYNC.RECONVERGENT B1 ;  /* 0x0000000000017941 */ /* 0x000fea0003800200 */
.L_x_29682:
        /* <DEDUP_REMOVED lines=11> */
.L_x_29681:
        /* <DEDUP_REMOVED lines=16> */
.L_x_29690:
        /* <DEDUP_REMOVED lines=13> */
.L_x_29692:
[----:B------:R-:W-:Y:S05]  /*13e90*/  BSYNC.RECONVERGENT B2 ;  /* 0x0000000000027941 */ /* 0x000fea0003800200 */
.L_x_29691:
        /* <DEDUP_REMOVED lines=61> */
.L_x_29689:
[----:B------:R-:W-:Y:S05]  /*14270*/  BSYNC.RECONVERGENT B1 ;  /* 0x0000000000017941 */ /* 0x000fea0003800200 */
.L_x_29688:
[----:B------:R-:W-:Y:S01]  /*14280*/  HFMA2 R35, -RZ, RZ, 0.1171875, 0 ;  /* 0x2f800000ff237431 */ /* 0x000fe200000001ff */
[----:B------:R-:W-:Y:S01]  /*14290*/  I2FP.F32.U32 R120, R34 ;  /* 0x0000002200787245 */ /* 0x000fe20000201000 */
        /* <DEDUP_REMOVED lines=9> */
.L_x_29687:
        /* <DEDUP_REMOVED lines=16> */
.L_x_29696:
        /* <DEDUP_REMOVED lines=13> */
.L_x_29698:
[----:B------:R-:W-:Y:S05]  /*14500*/  BSYNC.RECONVERGENT B2 ;  /* 0x0000000000027941 */ /* 0x000fea0003800200 */
.L_x_29697:
        /* <DEDUP_REMOVED lines=61> */
.L_x_29695:
[----:B------:R-:W-:Y:S05]  /*148e0*/  BSYNC.RECONVERGENT B1 ;  /* 0x0000000000017941 */ /* 0x000fea0003800200 */
.L_x_29694:
[----:B------:R-:W-:Y:S01]  /*148f0*/  HFMA2 R94, -RZ, RZ, 0.1171875, 0 ;  /* 0x2f800000ff5e7431 */ /* 0x000fe200000001ff */
[----:B------:R-:W-:Y:S01]  /*14900*/  I2FP.F32.U32 R117, R35 ;  /* 0x0000002300757245 */ /* 0x000fe20000201000 */
[----:B------:R-:W-:Y:S01]  /*14910*/  FMUL.FTZ R35, R7, UR13 ;  /* 0x0000000d07237c20 */ /* 0x000fe20008410000 */
[----:B------:R-:W-:-:S03]  /*14920*/  HADD2.F32 R120, -RZ, R97.H1_H1 ;  /* 0x30000061ff787230 */ /* 0x000fc60000004100 */
[----:B------:R-:W-:Y:S01]  /*14930*/  FMUL.FTZ R35, R35, UR12 ;  /* 0x0000000c23237c20 */ /* 0x000fe20008410000 */
[----:B------:R-:W-:-:S05]  /*14940*/  FFMA.FTZ R94, R117, R94, 1.1641532182693481445e-10 ;  /* 0x2f000000755e7423 */ /* 0x000fca000001005e */
[----:B------:R-:W-:-:S04]  /*14950*/  FSETP.GTU.FTZ.AND P1, PT, R94, UR10, PT ;  /* 0x0000000a5e007c0b */ /* 0x000fc8000bf3c000 */
[----:B0-----:R-:W-:Y:S02]  /*14960*/  FSEL R132, R35, RZ, !P1 ;  /* 0x000000ff23847208 */ /* 0x001fe40004800000 */
[----:B------:R-:W-:-:S03]  /*14970*/  SEL R94, RZ, 0x1, P1 ;  /* 0x00000001ff5e7807 */ /* 0x000fc60000800000 */
[----:B------:R-:W-:Y:S01]  /*14980*/  FFMA.FTZ R35, R132, R120, R11 ;  /* 0x0000007884237223 */ /* 0x000fe2000001000b */
[----:B------:R-:W-:Y:S01]  /*14990*/  PRMT R97, R94, 0x7610, R97 ;  /* 0x000076105e617816 */ /* 0x000fe20000000061 */
[----:B------:R-:W-:Y:S06]  /*149a0*/  BRA `(.L_x_29693) ;  /* 0x0000001800807947 */ /* 0x000fec0003800000 */
.L_x_29674:
        /* <DEDUP_REMOVED lines=20> */
.L_x_29702:
        /* <DEDUP_REMOVED lines=13> */
.L_x_29704:
[----:B------:R-:W-:Y:S05]  /*14bc0*/  BSYNC.RECONVERGENT B2 ;  /* 0x0000000000027941 */ /* 0x000fea0003800200 */
.L_x_29703:
        /* <DEDUP_REMOVED lines=61> */
.L_x_29701:
[----:B------:R-:W-:Y:S05]  /*14fa0*/  BSYNC.RECONVERGENT B1 ;  /* 0x0000000000017941 */ /* 0x000fea0003800200 */
.L_x_29700:
[----:B------:R-:W-:Y:S01]  /*14fb0*/  HFMA2 R33, -RZ, RZ, 0.1171875, 0 ;  /* 0x2f800000ff217431 */ /* 0x000fe200000001ff */
[----:B------:R-:W-:Y:S01]  /*14fc0*/  I2FP.F32.U32 R94, R32 ;  /* 0x00000020005e7245 */ /* 0x000fe20000201000 */
[----:B-----5:R-:W-:-:S04]  /*14fd0*/  FMUL.FTZ R32, R4, UR13 ;  /* 0x0000000d04207c20 */ /* 0x020fc80008410000 */
[----:B------:R-:W-:Y:S01]  /*14fe0*/  FMUL.FTZ R32, R32, UR12 ;  /* 0x0000000c20207c20 */ /* 0x000fe20008410000 */
[----:B------:R-:W-:-:S05]  /*14ff0*/  FFMA.FTZ R33, R94, R33, 1.1641532182693481445e-10 ;  /* 0x2f0000005e217423 */ /* 0x000fca0000010021 */
[----:B------:R-:W-:-:S04]  /*15000*/  FSETP.GTU.FTZ.AND P1, PT, R33, UR10, PT ;  /* 0x0000000a21007c0b */ /* 0x000fc8000bf3c000 */
[----:B------:R-:W-:Y:S01]  /*15010*/  FSEL R35, R32, RZ, !P1 ;  /* 0x000000ff20237208 */ /* 0x000fe20004800000 */
[----:B------:R-:W-:Y:S01]  /*15020*/  HADD2.F32 R32, -RZ, R99.H0_H0 ;  /* 0x20000063ff207230 */ /* 0x000fe20000004100 */
[----:B------:R-:W-:-:S04]  /*15030*/  SEL R33, RZ, 0x1, P1 ;  /* 0x00000001ff217807 */ /* 0x000fc80000800000 */
[----:B------:R-:W-:Y:S01]  /*15040*/  FMUL.FTZ R32, R32, R35 ;  /* 0x0000002320207220 */ /* 0x000fe20000410000 */
[----:B------:R-:W-:-:S07]  /*15050*/  PRMT R93, R33, 0x7610, R93 ;  /* 0x00007610215d7816 */ /* 0x000fce000000005d */
.L_x_29699:
        /* <DEDUP_REMOVED lines=16> */
.L_x_29708:
        /* <DEDUP_REMOVED lines=13> */
.L_x_29710:
[----:B------:R-:W-:Y:S05]  /*15230*/  BSYNC.RECONVERGENT B2 ;  /* 0x0000000000027941 */ /* 0x000fea0003800200 */
.L_x_29709:
        /* <DEDUP_REMOVED lines=61> */
.L_x_29707:
[----:B------:R-:W-:Y:S05]  /*15610*/  BSYNC.RECONVERGENT B1 ;  /* 0x0000000000017941 */ /* 0x000fea0003800200 */
.L_x_29706:
        /* <DEDUP_REMOVED lines=11> */
.L_x_29705:
        /* <DEDUP_REMOVED lines=16> */
.L_x_29714:
        /* <DEDUP_REMOVED lines=13> */
.L_x_29716:
[----:B------:R-:W-:Y:S05]  /*158a0*/  BSYNC.RECONVERGENT B2 ;  /* 0x0000000000027941 */ /* 0x000fea0003800200 */
.L_x_29715:
        /* <DEDUP_REMOVED lines=61> */
.L_x_29713:
[----:B------:R-:W-:Y:S05]  /*15c80*/  BSYNC.RECONVERGENT B1 ;  /* 0x0000000000017941 */ /* 0x000fea0003800200 */
.L_x_29712:
[----:B------:R-:W-:Y:S01]  /*15c90*/  HFMA2 R35, -RZ, RZ, 0.1171875, 0 ;  /* 0x2f800000ff237431 */ /* 0x000fe200000001ff */
[----:B------:R-:W-:Y:S01]  /*15ca0*/  I2FP.F32.U32 R120, R34 ;  /* 0x0000002200787245 */ /* 0x000fe20000201000 */
[----:B-----5:R-:W-:-:S04]  /*15cb0*/  FMUL.FTZ R34, R6, UR13 ;  /* 0x0000000d06227c20 */ /* 0x020fc80008410000 */
[----:B------:R-:W-:Y:S01]  /*15cc0*/  FMUL.FTZ R34, R34, UR12 ;  /* 0x0000000c22227c20 */ /* 0x000fe20008410000 */
[----:B------:R-:W-:-:S05]  /*15cd0*/  FFMA.FTZ R35, R120, R35, 1.1641532182693481445e-10 ;  /* 0x2f00000078237423 */ /* 0x000fca0000010023 */
[----:B------:R-:W-:-:S04]  /*15ce0*/  FSETP.GTU.FTZ.AND P1, PT, R35, UR10, PT ;  /* 0x0000000a23007c0b */ /* 0x000fc8000bf3c000 */
[----:B------:R-:W-:Y:S01]  /*15cf0*/  FSEL R83, R34, RZ, !P1 ;  /* 0x000000ff22537208 */ /* 0x000fe20004800000 */
[----:B------:R-:W-:Y:S01]  /*15d00*/  HADD2.F32 R34, -RZ, R98.H1_H1 ;  /* 0x30000062ff227230 */ /* 0x000fe20000004100 */
[----:B------:R-:W-:-:S04]  /*15d10*/  SEL R35, RZ, 0x1, P1 ;  /* 0x00000001ff237807 */ /* 0x000fc80000800000 */
[----:B------:R-:W-:Y:S01]  /*15d20*/  FMUL.FTZ R34, R34, R83 ;  /* 0x0000005322227220 */ /* 0x000fe20000410000 */
[----:B------:R-:W-:-:S07]  /*15d30*/  PRMT R96, R35, 0x7610, R96 ;  /* 0x0000761023607816 */ /* 0x000fce0000000060 */
.L_x_29711:
        /* <DEDUP_REMOVED lines=16> */
.L_x_29719:
        /* <DEDUP_REMOVED lines=13> */
.L_x_29721:
[----:B------:R-:W-:Y:S05]  /*15f10*/  BSYNC.RECONVERGENT B2 ;  /* 0x0000000000027941 */ /* 0x000fea0003800200 */
.L_x_29720:
        /* <DEDUP_REMOVED lines=61> */
.L_x_29718:
[----:B------:R-:W-:Y:S05]  /*162f0*/  BSYNC.RECONVERGENT B1 ;  /* 0x0000000000017941 */ /* 0x000fea0003800200 */
.L_x_29717:
        /* <DEDUP_REMOVED lines=11> */
.L_x_29693:
        /* <DEDUP_REMOVED lines=16> */
.L_x_29722:
[----:B------:R-:W-:Y:S01]  /*164b0*/  IADD3 R113, PT, PT, R113, 0x80, RZ ;  /* 0x0000008071717810 */ /* 0x000fe20007ffe0ff */
[----:B------:R-:W-:-:S07]  /*164c0*/  VIADD R53, R53, 0x80 ;  /* 0x0000008035357836 */ /* 0x000fce0000000000 */
.L_x_29673:
[----:B------:R-:W-:Y:S05]  /*164d0*/  BSYNC.RECONVERGENT B0 ;  /* 0x0000000000007941 */ /* 0x000fea0003800200 */
.L_x_29672:
        /* <DEDUP_REMOVED lines=34> */
.L_x_29729:
        /* <DEDUP_REMOVED lines=13> */
.L_x_29731:
[----:B------:R-:W-:Y:S05]  /*167d0*/  BSYNC.RECONVERGENT B2 ;  /* 0x0000000000027941 */ /* 0x000fea0003800200 */
.L_x_29730:
        /* <DEDUP_REMOVED lines=61> */
.L_x_29728:
[----:B------:R-:W-:Y:S05]  /*16bb0*/  BSYNC.RECONVERGENT B1 ;  /* 0x0000000000017941 */ /* 0x000fea0003800200 */
.L_x_29727:
        /* <DEDUP_REMOVED lines=11> */
.L_x_29726:
        /* <DEDUP_REMOVED lines=16> */
.L_x_29735:
        /* <DEDUP_REMOVED lines=13> */
.L_x_29737:
[----:B------:R-:W-:Y:S05]  /*16e40*/  BSYNC.RECONVERGENT B2 ;  /* 0x0000000000027941 */ /* 0x000fea0003800200 */
.L_x_29736:
        /* <DEDUP_REMOVED lines=61> */
.L_x_29734:
[----:B------:R-:W-:Y:S05]  /*17220*/  BSYNC.RECONVERGENT B1 ;  /* 0x0000000000017941 */ /* 0x000fea0003800200 */
.L_x_29733:
[----:B------:R-:W-:Y:S01]  /*17230*/  I2FP.F32.U32 R83, R37 ;  /* 0x0000002500537245 */ /* 0x000fe20000201000 */
[----:B------:R-:W-:Y:S02]  /*17240*/  IMAD.MOV.U32 R38, RZ, RZ, 0x2f800000 ;  /* 0x2f800000ff267424 */ /* 0x000fe400078e00ff */
[----:B------:R-:W-:Y:S01]  /*17250*/  FMUL.FTZ R37, R5, UR13 ;  /* 0x0000000d05257c20 */ /* 0x000fe20008410000 */
[----:B------:R-:W-:Y:S02]  /*17260*/  HADD2.F32 R94, -RZ, R93.H1_H1 ;  /* 0x3000005dff5e7230 */ /* 0x000fe40000004100 */
[----:B------:R-:W-:Y:S01]  /*17270*/  FFMA.FTZ R38, R83, R38, 1.1641532182693481445e-10 ;  /* 0x2f00000053267423 */ /* 0x000fe20000010026 */
[----:B------:R-:W-:-:S04]  /*17280*/  FMUL.FTZ R37, R37, UR12 ;  /* 0x0000000c25257c20 */ /* 0x000fc80008410000 */
[----:B------:R-:W-:-:S04]  /*17290*/  FSETP.GTU.FTZ.AND P2, PT, R38, UR10, PT ;  /* 0x0000000a26007c0b */ /* 0x000fc8000bf5c000 */
[----:B0-----:R-:W-:Y:S02]  /*172a0*/  FSEL R132, R37, RZ, !P2 ;  /* 0x000000ff25847208 */ /* 0x001fe40005000000 */
[----:B------:R-:W-:-:S03]  /*172b0*/  SEL R38, RZ, 0x1, P2 ;  /* 0x00000001ff267807 */ /* 0x000fc60001000000 */
[----:B------:R-:W-:Y:S01]  /*172c0*/  FFMA.FTZ R37, R132, R94, R9 ;  /* 0x0000005e84257223 */ /* 0x000fe20000010009 */
[----:B------:R-:W-:-:S07]  /*172d0*/  PRMT R95, R38, 0x7610, R95 ;  /* 0x00007610265f7816 */ /* 0x000fce000000005f */
.L_x_29732:
        /* <DEDUP_REMOVED lines=16> */
.L_x_29741:
        /* <DEDUP_REMOVED lines=13> */
.L_x_29743:
[----:B------:R-:W-:Y:S05]  /*174b0*/  BSYNC.RECONVERGENT B2 ;  /* 0x0000000000027941 */ /* 0x000fea0003800200 */
.L_x_29742:
        /* <DEDUP_REMOVED lines=61> */
.L_x_29740:
[----:B------:R-:W-:Y:S05]  /*17890*/  BSYNC.RECONVERGENT B1 ;  /* 0x0000000000017941 */ /* 0x000fea0003800200 */
.L_x_29739:
[----:B0-----:R-:W-:Y:S01]  /*178a0*/  I2FP.F32.U32 R132, R38 ;  /* 0x0000002600847245 */ /* 0x001fe20000201000 */
        /* <DEDUP_REMOVED lines=10> */
.L_x_29738:
        /* <DEDUP_REMOVED lines=16> */
.L_x_29747:
        /* <DEDUP_REMOVED lines=13> */
.L_x_29749:
[----:B------:R-:W-:Y:S05]  /*17b20*/  BSYNC.RECONVERGENT B2 ;  /* 0x0000000000027941 */ /* 0x000fea0003800200 */
.L_x_29748:
        /* <DEDUP_REMOVED lines=61> */
.L_x_29746:
[----:B------:R-:W-:Y:S05]  /*17f00*/  BSYNC.RECONVERGENT B1 ;  /* 0x0000000000017941 */ /* 0x000fea0003800200 */
.L_x_29745:
[----:B------:R-:W-:Y:S01]  /*17f10*/  I2FP.F32.U32 R117, R39 ;  /* 0x0000002700757245 */ /* 0x000fe20000201000 */
[----:B------:R-:W-:Y:S02]  /*17f20*/  IMAD.MOV.U32 R94, RZ, RZ, 0x2f800000 ;  /* 0x2f800000ff5e7424 */ /* 0x000fe400078e00ff */
[----:B------:R-:W-:Y:S01]  /*17f30*/  FMUL.FTZ R39, R7, UR13 ;  /* 0x0000000d07277c20 */ /* 0x000fe20008410000 */
[----:B0-----:R-:W-:Y:S02]  /*17f40*/  HADD2.F32 R132, -RZ, R109.H1_H1 ;  /* 0x3000006dff847230 */ /* 0x001fe40000004100 */
        /* <DEDUP_REMOVED lines=8> */
.L_x_29725:
        /* <DEDUP_REMOVED lines=20> */
.L_x_29753:
        /* <DEDUP_REMOVED lines=13> */
.L_x_29755:
[----:B------:R-:W-:Y:S05]  /*181e0*/  BSYNC.RECONVERGENT B2 ;  /* 0x0000000000027941 */ /* 0x000fea0003800200 */
.L_x_29754:
        /* <DEDUP_REMOVED lines=61> */
.L_x_29752:
[----:B------:R-:W-:Y:S05]  /*185c0*/  BSYNC.RECONVERGENT B1 ;  /* 0x0000000000017941 */ /* 0x000fea0003800200 */
.L_x_29751:
[----:B------:R-:W-:Y:S01]  /*185d0*/  I2FP.F32.U32 R94, R36 ;  /* 0x00000024005e7245 */ /* 0x000fe20000201000 */
[----:B------:R-:W-:Y:S02]  /*185e0*/  IMAD.MOV.U32 R37, RZ, RZ, 0x2f800000 ;  /* 0x2f800000ff257424 */ /* 0x000fe400078e00ff */
[----:B-----5:R-:W-:Y:S02]  /*185f0*/  FMUL.FTZ R36, R4, UR13 ;  /* 0x0000000d04247c20 */ /* 0x020fe40008410000 */
[----:B------:R-:W-:Y:S02]  /*18600*/  FFMA.FTZ R37, R94, R37, 1.1641532182693481445e-10 ;  /* 0x2f0000005e257423 */ /* 0x000fe40000010025 */
[----:B------:R-:W-:-:S03]  /*18610*/  FMUL.FTZ R36, R36, UR12 ;  /* 0x0000000c24247c20 */ /* 0x000fc60008410000 */
[----:B------:R-:W-:-:S04]  /*18620*/  FSETP.GTU.FTZ.AND P1, PT, R37, UR10, PT ;  /* 0x0000000a25007c0b */ /* 0x000fc8000bf3c000 */
[----:B------:R-:W-:Y:S01]  /*18630*/  FSEL R39, R36, RZ, !P1 ;  /* 0x000000ff24277208 */ /* 0x000fe20004800000 */
[----:B------:R-:W-:Y:S01]  /*18640*/  HADD2.F32 R36, -RZ, R96.H1_H1 ;  /* 0x30000060ff247230 */ /* 0x000fe20000004100 */
[----:B------:R-:W-:-:S04]  /*18650*/  SEL R37, RZ, 0x1, P1 ;  /* 0x00000001ff257807 */ /* 0x000fc80000800000 */
[----:B------:R-:W-:Y:S01]  /*18660*/  FMUL.FTZ R36, R36, R39 ;  /* 0x0000002724247220 */ /* 0x000fe20000410000 */
[----:B------:R-:W-:-:S07]  /*18670*/  PRMT R93, R37, 0x7610, R93 ;  /* 0x00007610255d7816 */ /* 0x000fce000000005d */
.L_x_29750:
        /* <DEDUP_REMOVED lines=16> */
.L_x_29759:
        /* <DEDUP_REMOVED lines=13> */
.L_x_29761:
[----:B------:R-:W-:Y:S05]  /*18850*/  BSYNC.RECONVERGENT B2 ;  /* 0x0000000000027941 */ /* 0x000fea0003800200 */
.L_x_29760:
        /* <DEDUP_REMOVED lines=61> */
.L_x_29758:
[----:B------:R-:W-:Y:S05]  /*18c30*/  BSYNC.RECONVERGENT B1 ;  /* 0x0000000000017941 */ /* 0x000fea0003800200 */
.L_x_29757:
        /* <DEDUP_REMOVED lines=11> */
.L_x_29756:
        /* <DEDUP_REMOVED lines=16> */
.L_x_29765:
        /* <DEDUP_REMOVED lines=13> */
.L_x_29767:
[----:B------:R-:W-:Y:S05]  /*18ec0*/  BSYNC.RECONVERGENT B2 ;  /* 0x0000000000027941 */ /* 0x000fea0003800200 */
.L_x_29766:
        /* <DEDUP_REMOVED lines=61> */
.L_x_29764:
[----:B------:R-:W-:Y:S05]  /*192a0*/  BSYNC.RECONVERGENT B1 ;  /* 0x0000000000017941 */ /* 0x000fea0003800200 */
.L_x_29763:
[----:B0-----:R-:W-:Y:S01]  /*192b0*/  I2FP.F32.U32 R132, R38 ;  /* 0x0000002600847245 */ /* 0x001fe20000201000 */
        /* <DEDUP_REMOVED lines=10> */
.L_x_29762:
        /* <DEDUP_REMOVED lines=16> */
.L_x_29770:
        /* <DEDUP_REMOVED lines=13> */
.L_x_29772:
[----:B------:R-:W-:Y:S05]  /*19530*/  BSYNC.RECONVERGENT B2 ;  /* 0x0000000000027941 */ /* 0x000fea0003800200 */
.L_x_29771:
        /* <DEDUP_REMOVED lines=61> */
.L_x_29769:
[----:B------:R-:W-:Y:S05]  /*19910*/  BSYNC.RECONVERGENT B1 ;  /* 0x0000000000017941 */ /* 0x000fea0003800200 */
.L_x_29768:
[----:B------:R-:W-:Y:S01]  /*19920*/  I2FP.F32.U32 R117, R39 ;  /* 0x0000002700757245 */ /* 0x000fe20000201000 */
[----:B------:R-:W-:Y:S02]  /*19930*/  IMAD.MOV.U32 R94, RZ, RZ, 0x2f800000 ;  /* 0x2f800000ff5e7424 */ /* 0x000fe400078e00ff */
[----:B-----5:R-:W-:Y:S02]  /*19940*/  FMUL.FTZ R39, R7, UR13 ;  /* 0x0000000d07277c20 */ /* 0x020fe40008410000 */
[----:B------:R-:W-:Y:S02]  /*19950*/  FFMA.FTZ R94, R117, R94, 1.1641532182693481445e-10 ;  /* 0x2f000000755e7423 */ /* 0x000fe4000001005e */
[----:B------:R-:W-:-:S03]  /*19960*/  FMUL.FTZ R39, R39, UR12 ;  /* 0x0000000c27277c20 */ /* 0x000fc60008410000 */
[----:B------:R-:W-:-:S04]  /*19970*/  FSETP.GTU.FTZ.AND P1, PT, R94, UR10, PT ;  /* 0x0000000a5e007c0b */ /* 0x000fc8000bf3c000 */
[----:B0-----:R-:W-:Y:S01]  /*19980*/  FSEL R132, R39, RZ, !P1 ;  /* 0x000000ff27847208 */ /* 0x001fe20004800000 */
[----:B------:R-:W-:Y:S01]  /*19990*/  HADD2.F32 R39, -RZ, R109.H1_H1 ;  /* 0x3000006dff277230 */ /* 0x000fe20000004100 */
[----:B------:R-:W-:-:S04]  /*199a0*/  SEL R94, RZ, 0x1, P1 ;  /* 0x00000001ff5e7807 */ /* 0x000fc80000800000 */
[----:B------:R-:W-:Y:S01]  /*199b0*/  FMUL.FTZ R39, R39, R132 ;  /* 0x0000008427277220 */ /* 0x000fe20000410000 */
[----:B------:R-:W-:-:S07]  /*199c0*/  PRMT R97, R94, 0x7610, R97 ;  /* 0x000076105e617816 */ /* 0x000fce0000000061 */
.L_x_29744:
        /* <DEDUP_REMOVED lines=16> */
.L_x_29773:
[----:B------:R-:W-:Y:S01]  /*19ad0*/  VIADD R113, R113, 0x80 ;  /* 0x0000008071717836 */ /* 0x000fe20000000000 */
[----:B------:R-:W-:-:S07]  /*19ae0*/  IADD3 R53, PT, PT, R53, 0x80, RZ ;  /* 0x0000008035357810 */ /* 0x000fce0007ffe0ff */
.L_x_29724:
[----:B------:R-:W-:Y:S05]  /*19af0*/  BSYNC.RECONVERGENT B0 ;  /* 0x0000000000007941 */ /* 0x000fea0003800200 */
.L_x_29723:
        /* <DEDUP_REMOVED lines=34> */
.L_x_29780:
        /* <DEDUP_REMOVED lines=13> */
.L_x_29782:
[----:B------:R-:W-:Y:S05]  /*19df0*/  BSYNC.RECONVERGENT B2 ;  /* 0x0000000000027941 */ /* 0x000fea0003800200 */
.L_x_29781:
        /* <DEDUP_REMOVED lines=61> */
.L_x_29779:
[----:B------:R-:W-:Y:S05]  /*1a1d0*/  BSYNC.RECONVERGENT B1 ;  /* 0x0000000000017941 */ /* 0x000fea0003800200 */
.L_x_29778:
        /* <DEDUP_REMOVED lines=11> */
.L_x_29777:
        /* <DEDUP_REMOVED lines=16> */
.L_x_29786:
        /* <DEDUP_REMOVED lines=13> */
.L_x_29788:
[----:B------:R-:W-:Y:S05]  /*1a460*/  BSYNC.RECONVERGENT B2 ;  /* 0x0000000000027941 */ /* 0x000fea0003800200 */
.L_x_29787:
        /* <DEDUP_REMOVED lines=61> */
.L_x_29785:
[----:B------:R-:W-:Y:S05]  /*1a840*/  BSYNC.RECONVERGENT B1 ;  /* 0x0000000000017941 */ /* 0x000fea0003800200 */
.L_x_29784:
[----:B------:R-:W-:Y:S01]  /*1a850*/  HFMA2 R42, -RZ, RZ, 0.1171875, 0 ;  /* 0x2f800000ff2a7431 */ /* 0x000fe200000001ff */
[----:B------:R-:W-:Y:S01]  /*1a860*/  I2FP.F32.U32 R83, R41 ;  /* 0x0000002900537245 */ /* 0x000fe20000201000 */
[----:B------:R-:W-:Y:S01]  /*1a870*/  FMUL.FTZ R41, R5, UR13 ;  /* 0x0000000d05297c20 */ /* 0x000fe20008410000 */
[----:B------:R-:W-:-:S03]  /*1a880*/  HADD2.F32 R94, -RZ, R111.H0_H0 ;  /* 0x2000006fff5e7230 */ /* 0x000fc60000004100 */
[----:B------:R-:W-:Y:S01]  /*1a890*/  FMUL.FTZ R41, R41, UR12 ;  /* 0x0000000c29297c20 */ /* 0x000fe20008410000 */
[----:B------:R-:W-:-:S05]  /*1a8a0*/  FFMA.FTZ R42, R83, R42, 1.1641532182693481445e-10 ;  /* 0x2f000000532a7423 */ /* 0x000fca000001002a */
[----:B------:R-:W-:-:S04]  /*1a8b0*/  FSETP.GTU.FTZ.AND P2, PT, R42, UR10, PT ;  /* 0x0000000a2a007c0b */ /* 0x000fc8000bf5c000 */
[----:B0-----:R-:W-:Y:S02]  /*1a8c0*/  FSEL R132, R41, RZ, !P2 ;  /* 0x000000ff29847208 */ /* 0x001fe40005000000 */
[----:B------:R-:W-:-:S03]  /*1a8d0*/  SEL R42, RZ, 0x1, P2 ;  /* 0x00000001ff2a7807 */ /* 0x000fc60001000000 */
[----:B------:R-:W-:Y:S01]  /*1a8e0*/  FFMA.FTZ R41, R132, R94, R9 ;  /* 0x0000005e84297223 */ /* 0x000fe20000010009 */
[----:B------:R-:W-:-:S07]  /*1a8f0*/  PRMT R95, R42, 0x7610, R95 ;  /* 0x000076102a5f7816 */ /* 0x000fce000000005f */
.L_x_29783:
        /* <DEDUP_REMOVED lines=16> */
.L_x_29792:
        /* <DEDUP_REMOVED lines=13> */
.L_x_29794:
[----:B------:R-:W-:Y:S05]  /*1aad0*/  BSYNC.RECONVERGENT B2 ;  /* 0x0000000000027941 */ /* 0x000fea0003800200 */
.L_x_29793:
        /* <DEDUP_REMOVED lines=61> */
.L_x_29791:
[----:B------:R-:W-:Y:S05]  /*1aeb0*/  BSYNC.RECONVERGENT B1 ;  /* 0x0000000000017941 */ /* 0x000fea0003800200 */
.L_x_29790:
[----:B------:R-:W-:Y:S01]  /*1aec0*/  HFMA2 R43, -RZ, RZ, 0.1171875, 0 ;  /* 0x2f800000ff2b7431 */ /* 0x000fe200000001ff */
[----:B0-----:R-:W-:Y:S01]  /*1aed0*/  I2FP.F32.U32 R132, R42 ;  /* 0x0000002a00847245 */ /* 0x001fe20000201000 */
        /* <DEDUP_REMOVED lines=9> */
.L_x_29789:
        /* <DEDUP_REMOVED lines=16> */
.L_x_29798:
        /* <DEDUP_REMOVED lines=13> */
.L_x_29800:
[----:B------:R-:W-:Y:S05]  /*1b140*/  BSYNC.RECONVERGENT B2 ;  /* 0x0000000000027941 */ /* 0x000fea0003800200 */
.L_x_29799:
        /* <DEDUP_REMOVED lines=61> */
.L_x_29797:
[----:B------:R-:W-:Y:S05]  /*1b520*/  BSYNC.RECONVERGENT B1 ;  /* 0x0000000000017941 */ /* 0x000fea0003800200 */
.L_x_29796:
        /* <DEDUP_REMOVED lines=12> */
.L_x_29776:
        /* <DEDUP_REMOVED lines=20> */
.L_x_29804:
        /* <DEDUP_REMOVED lines=13> */
.L_x_29806:
[----:B------:R-:W-:Y:S05]  /*1b800*/  BSYNC.RECONVERGENT B2 ;  /* 0x0000000000027941 */ /* 0x000fea0003800200 */
.L_x_29805:
        /* <DEDUP_REMOVED lines=61> */
.L_x_29803:
[----:B------:R-:W-:Y:S05]  /*1bbe0*/  BSYNC.RECONVERGENT B1 ;  /* 0x0000000000017941 */ /* 0x000fea0003800200 */
.L_x_29802:
        /* <DEDUP_REMOVED lines=11> */
.L_x_29801:
        /* <DEDUP_REMOVED lines=16> */
.L_x_29810:
        /* <DEDUP_REMOVED lines=13> */
.L_x_29812:
[----:B------:R-:W-:Y:S05]  /*1be70*/  BSYNC.RECONVERGENT B2 ;  /* 0x0000000000027941 */ /* 0x000fea0003800200 */
.L_x_29811:
        /* <DEDUP_REMOVED lines=61> */
.L_x_29809:
[----:B------:R-:W-:Y:S05]  /*1c250*/  BSYNC.RECONVERGENT B1 ;  /* 0x0000000000017941 */ /* 0x000fea0003800200 */
.L_x_29808:
        /* <DEDUP_REMOVED lines=11> */
.L_x_29807:
        /* <DEDUP_REMOVED lines=16> */
.L_x_29816:
        /* <DEDUP_REMOVED lines=13> */
.L_x_29818:
[----:B------:R-:W-:Y:S05]  /*1c4e0*/  BSYNC.RECONVERGENT B2 ;  /* 0x0000000000027941 */ /* 0x000fea0003800200 */
.L_x_29817:
        /* <DEDUP_REMOVED lines=61> */
.L_x_29815:
[----:B------:R-:W-:Y:S05]  /*1c8c0*/  BSYNC.RECONVERGENT B1 ;  /* 0x0000000000017941 */ /* 0x000fea0003800200 */
.L_x_29814:
[----:B------:R-:W-:Y:S01]  /*1c8d0*/  HFMA2 R43, -RZ, RZ, 0.1171875, 0 ;  /* 0x2f800000ff2b7431 */ /* 0x000fe200000001ff */
[----:B0-----:R-:W-:Y:S01]  /*1c8e0*/  I2FP.F32.U32 R132, R42 ;  /* 0x0000002a00847245 */ /* 0x001fe20000201000 */
        /* <DEDUP_REMOVED lines=9> */
.L_x_29813:
        /* <DEDUP_REMOVED lines=16> */
.L_x_29821:
        /* <DEDUP_REMOVED lines=13> */
.L_x_29823:
[----:B------:R-:W-:Y:S05]  /*1cb50*/  BSYNC.RECONVERGENT B2 ;  /* 0x0000000000027941 */ /* 0x000fea0003800200 */
.L_x_29822:
        /* <DEDUP_REMOVED lines=61> */
.L_x_29820:
[----:B------:R-:W-:Y:S05]  /*1cf30*/  BSYNC.RECONVERGENT B1 ;  /* 0x0000000000017941 */ /* 0x000fea0003800200 */
.L_x_29819:
        /* <DEDUP_REMOVED lines=11> */
.L_x_29795:
[----:B0-----:R-:W0:Y:S01]  /*1cff0*/  LDC.64 R132, c[0x0][0x3a8] ;  /* 0x0000ea00ff847b82 */ /* 0x001e220000000a00 */
[----:B------:R-:W-:Y:S02]  /*1d000*/  IMAD.MOV.U32 R94, RZ, RZ, R114 ;  /* 0x000000ffff5e7224 */ /* 0x000fe400078e0072 */
[----:B0-----:R-:W-:-:S05]  /*1d010*/  IMAD.WIDE.U32 R132, R113, 0x10, R132 ;  /* 0x0000001071847825 */ /* 0x001fca00078e0084 */
[----:B------:R0:W-:Y:S01]  /*1d020*/  STG.E.128 desc[UR6][R132.64], R40 ;  /* 0x0000002884007986 */ /* 0x0001e2000c101d06 */
[----:B------:R-:W-:Y:S05]  /*1d030*/  @!P3 BRA `(.L_x_29824) ;  /* 0x00000000002cb947 */ /* 0x000fea0003800000 */
[----:B------:R-:W1:Y:S01]  /*1d040*/  LDC.64 R134, c[0x0][0x3b0] ;  /* 0x0000ec00ff867b82 */ /* 0x000e620000000a00 */
        /* <DEDUP_REMOVED lines=8> */
[----:B-1----:R-:W-:-:S05]  /*1d0d0*/  IMAD.WIDE.U32 R134, R53, 0x4, R134 ;  /* 0x0000000435867825 */ /* 0x002fca00078e0086 */
[----:B------:R1:W-:Y:S02]  /*1d0e0*/  STG.E desc[UR6][R134.64], R114 ;  /* 0x0000007286007986 */ /* 0x0003e4000c101906 */
.L_x_29824:
[----:B------:R-:W-:Y:S01]  /*1d0f0*/  IADD3 R113, PT, PT, R113, 0x80, RZ ;  /* 0x0000008071717810 */ /* 0x000fe20007ffe0ff */
[----:B------:R-:W-:-:S07]  /*1d100*/  VIADD R53, R53, 0x80 ;  /* 0x0000008035357836 */ /* 0x000fce0000000000 */
.L_x_29775:
[----:B------:R-:W-:Y:S05]  /*1d110*/  BSYNC.RECONVERGENT B0 ;  /* 0x0000000000007941 */ /* 0x000fea0003800200 */
.L_x_29774:
        /* <DEDUP_REMOVED lines=33> */
.L_x_29831:
        /* <DEDUP_REMOVED lines=13> */
.L_x_29833:
[----:B------:R-:W-:Y:S05]  /*1d400*/  BSYNC.RECONVERGENT B2 ;  /* 0x0000000000027941 */ /* 0x000fea0003800200 */
.L_x_29832:
        /* <DEDUP_REMOVED lines=61> */
.L_x_29830:
[----:B------:R-:W-:Y:S05]  /*1d7e0*/  BSYNC.RECONVERGENT B1 ;  /* 0x0000000000017941 */ /* 0x000fea0003800200 */
.L_x_29829:
        /* <DEDUP_REMOVED lines=11> */
.L_x_29828:
        /* <DEDUP_REMOVED lines=16> */
.L_x_29837:
        /* <DEDUP_REMOVED lines=13> */
.L_x_29839:
[----:B------:R-:W-:Y:S05]  /*1da70*/  BSYNC.RECONVERGENT B2 ;  /* 0x0000000000027941 */ /* 0x000fea0003800200 */
.L_x_29838:
        /* <DEDUP_REMOVED lines=61> */
.L_x_29836:
[----:B------:R-:W-:Y:S05]  /*1de50*/  BSYNC.RECONVERGENT B1 ;  /* 0x0000000000017941 */ /* 0x000fea0003800200 */
.L_x_29835:
[----:B------:R-:W-:Y:S01]  /*1de60*/  I2FP.F32.U32 R83, R45 ;  /* 0x0000002d00537245 */ /* 0x000fe20000201000 */
[----:B------:R-:W-:Y:S02]  /*1de70*/  IMAD.MOV.U32 R46, RZ, RZ, 0x2f800000 ;  /* 0x2f800000ff2e7424 */ /* 0x000fe400078e00ff */
[----:B------:R-:W-:Y:S01]  /*1de80*/  FMUL.FTZ R45, R5, UR13 ;  /* 0x0000000d052d7c20 */ /* 0x000fe20008410000 */
[----:B------:R-:W-:Y:S02]  /*1de90*/  HADD2.F32 R94, -RZ, R116.H0_H0 ;  /* 0x20000074ff5e7230 */ /* 0x000fe40000004100 */
[----:B------:R-:W-:Y:S01]  /*1dea0*/  FFMA.FTZ R46, R83, R46, 1.1641532182693481445e-10 ;  /* 0x2f000000532e7423 */ /* 0x000fe2000001002e */
[----:B------:R-:W-:-:S04]  /*1deb0*/  FMUL.FTZ R45, R45, UR12 ;  /* 0x0000000c2d2d7c20 */ /* 0x000fc80008410000 */
[----:B------:R-:W-:-:S04]  /*1dec0*/  FSETP.GTU.FTZ.AND P4, PT, R46, UR10, PT ;  /* 0x0000000a2e007c0b */ /* 0x000fc8000bf9c000 */
[----:B0-----:R-:W-:Y:S02]  /*1ded0*/  FSEL R132, R45, RZ, !P4 ;  /* 0x000000ff2d847208 */ /* 0x001fe40006000000 */
[----:B------:R-:W-:-:S03]  /*1dee0*/  SEL R46, RZ, 0x1, P4 ;  /* 0x00000001ff2e7807 */ /* 0x000fc60002000000 */
[----:B------:R-:W-:Y:S01]  /*1def0*/  FFMA.FTZ R45, R132, R94, R9 ;  /* 0x0000005e842d7223 */ /* 0x000fe20000010009 */
[----:B------:R-:W-:-:S07]  /*1df00*/  PRMT R95, R46, 0x7610, R95 ;  /* 0x000076102e5f7816 */ /* 0x000fce000000005f */
.L_x_29834:
        /* <DEDUP_REMOVED lines=16> */
.L_x_29843:
        /* <DEDUP_REMOVED lines=13> */
.L_x_29845:
[----:B------:R-:W-:Y:S05]  /*1e0e0*/  BSYNC.RECONVERGENT B2 ;  /* 0x0000000000027941 */ /* 0x000fea0003800200 */
.L_x_29844:
        /* <DEDUP_REMOVED lines=61> */
.L_x_29842:
[----:B------:R-:W-:Y:S05]  /*1e4c0*/  BSYNC.RECONVERGENT B1 ;  /* 0x0000000000017941 */ /* 0x000fea0003800200 */
.L_x_29841:
        /* <DEDUP_REMOVED lines=11> */
.L_x_29840:
        /* <DEDUP_REMOVED lines=16> */
.L_x_29849:
        /* <DEDUP_REMOVED lines=13> */
.L_x_29851:
[----:B------:R-:W-:Y:S05]  /*1e750*/  BSYNC.RECONVERGENT B2 ;  /* 0x0000000000027941 */ /* 0x000fea0003800200 */
.L_x_29850:
        /* <DEDUP_REMOVED lines=61> */
.L_x_29848:
[----:B------:R-:W-:Y:S05]  /*1eb30*/  BSYNC.RECONVERGENT B1 ;  /* 0x0000000000017941 */ /* 0x000fea0003800200 */
.L_x_29847:
        /* <DEDUP_REMOVED lines=12> */
.L_x_29827:
        /* <DEDUP_REMOVED lines=20> */
.L_x_29855:
        /* <DEDUP_REMOVED lines=13> */
.L_x_29857:
[----:B------:R-:W-:Y:S05]  /*1ee10*/  BSYNC.RECONVERGENT B2 ;  /* 0x0000000000027941 */ /* 0x000fea0003800200 */
.L_x_29856:
        /* <DEDUP_REMOVED lines=61> */
.L_x_29854:
[----:B------:R-:W-:Y:S05]  /*1f1f0*/  BSYNC.RECONVERGENT B1 ;  /* 0x0000000000017941 */ /* 0x000fea0003800200 */
.L_x_29853:
[----:B------:R-:W-:Y:S01]  /*1f200*/  I2FP.F32.U32 R94, R44 ;  /* 0x0000002c005e7245 */ /* 0x000fe20000201000 */
[----:B------:R-:W-:Y:S02]  /*1f210*/  IMAD.MOV.U32 R45, RZ, RZ, 0x2f800000 ;  /* 0x2f800000ff2d7424 */ /* 0x000fe400078e00ff */
[----:B-----5:R-:W-:Y:S02]  /*1f220*/  FMUL.FTZ R44, R4, UR13 ;  /* 0x0000000d042c7c20 */ /* 0x020fe40008410000 */
[----:B------:R-:W-:Y:S02]  /*1f230*/  FFMA.FTZ R45, R94, R45, 1.1641532182693481445e-10 ;  /* 0x2f0000005e2d7423 */ /* 0x000fe4000001002d */
[----:B------:R-:W-:-:S03]  /*1f240*/  FMUL.FTZ R44, R44, UR12 ;  /* 0x0000000c2c2c7c20 */ /* 0x000fc60008410000 */
[----:B------:R-:W-:-:S04]  /*1f250*/  FSETP.GTU.FTZ.AND P2, PT, R45, UR10, PT ;  /* 0x0000000a2d007c0b */ /* 0x000fc8000bf5c000 */
[----:B------:R-:W-:Y:S01]  /*1f260*/  FSEL R47, R44, RZ, !P2 ;  /* 0x000000ff2c2f7208 */ /* 0x000fe20005000000 */
[----:B------:R-:W-:Y:S01]  /*1f270*/  HADD2.F32 R44, -RZ, R112.H0_H0 ;  /* 0x20000070ff2c7230 */ /* 0x000fe20000004100 */
[----:B------:R-:W-:-:S04]  /*1f280*/  SEL R45, RZ, 0x1, P2 ;  /* 0x00000001ff2d7807 */ /* 0x000fc80001000000 */
[----:B------:R-:W-:Y:S01]  /*1f290*/  FMUL.FTZ R44, R44, R47 ;  /* 0x0000002f2c2c7220 */ /* 0x000fe20000410000 */
[----:B------:R-:W-:-:S07]  /*1f2a0*/  PRMT R93, R45, 0x7610, R93 ;  /* 0x000076102d5d7816 */ /* 0x000fce000000005d */
.L_x_29852:
        /* <DEDUP_REMOVED lines=16> */
.L_x_29861:
        /* <DEDUP_REMOVED lines=13> */
.L_x_29863:
[----:B------:R-:W-:Y:S05]  /*1f480*/  BSYNC.RECONVERGENT B2 ;  /* 0x0000000000027941 */ /* 0x000fea0003800200 */
.L_x_29862:
        /* <DEDUP_REMOVED lines=61> */
.L_x_29860:
[----:B------:R-:W-:Y:S05]  /*1f860*/  BSYNC.RECONVERGENT B1 ;  /* 0x0000000000017941 */ /* 0x000fea0003800200 */
.L_x_29859:
        /* <DEDUP_REMOVED lines=11> */
.L_x_29858:
        /* <DEDUP_REMOVED lines=16> */
.L_x_29867:
        /* <DEDUP_REMOVED lines=13> */
.L_x_29869:
[----:B------:R-:W-:Y:S05]  /*1faf0*/  BSYNC.RECONVERGENT B2 ;  /* 0x0000000000027941 */ /* 0x000fea0003800200 */
.L_x_29868:
        /* <DEDUP_REMOVED lines=61> */
.L_x_29866:
[----:B------:R-:W-:Y:S05]  /*1fed0*/  BSYNC.RECONVERGENT B1 ;  /* 0x0000000000017941 */ /* 0x000fea0003800200 */
.L_x_29865:
        /* <DEDUP_REMOVED lines=11> */
.L_x_29864:
        /* <DEDUP_REMOVED lines=16> */
.L_x_29872:
        /* <DEDUP_REMOVED lines=13> */
.L_x_29874:
[----:B------:R-:W-:Y:S05]  /*20160*/  BSYNC.RECONVERGENT B2 ;  /* 0x0000000000027941 */ /* 0x000fea0003800200 */
.L_x_29873:
        /* <DEDUP_REMOVED lines=61> */
.L_x_29871:
[----:B------:R-:W-:Y:S05]  /*20540*/  BSYNC.RECONVERGENT B1 ;  /* 0x0000000000017941 */ /* 0x000fea0003800200 */
.L_x_29870:
        /* <DEDUP_REMOVED lines=11> */
.L_x_29846:
[----:B0-----:R-:W0:Y:S01]  /*20600*/  LDC.64 R132, c[0x0][0x3a8] ;  /* 0x0000ea00ff847b82 */ /* 0x001e220000000a00 */
[----:B------:R-:W-:Y:S01]  /*20610*/  MOV R94, R114 ;  /* 0x00000072005e7202 */ /* 0x000fe20000000f00 */
[----:B0-----:R-:W-:-:S05]  /*20620*/  IMAD.WIDE.U32 R132, R113, 0x10, R132 ;  /* 0x0000001071847825 */ /* 0x001fca00078e0084 */
[----:B------:R0:W-:Y:S01]  /*20630*/  STG.E.128 desc[UR6][R132.64], R44 ;  /* 0x0000002c84007986 */ /* 0x0001e2000c101d06 */
[----:B------:R-:W-:Y:S05]  /*20640*/  @!P3 BRA `(.L_x_29875) ;  /* 0x00000000002cb947 */ /* 0x000fea0003800000 */
[----:B------:R-:W1:Y:S01]  /*20650*/  LDC.64 R134, c[0x0][0x3b0] ;  /* 0x0000ec00ff867b82 */ /* 0x000e620000000a00 */
[----:B------:R-:W-:Y:S01]  /*20660*/  IMAD.U32 R114, R96, 0x10000, RZ ;  /* 0x0001000060727824 */ /* 0x000fe200078e00ff */
[----:B0-----:R-:W-:-:S04]  /*20670*/  LOP3.LUT R133, R97, 0xffff, RZ, 0xc0, !PT ;  /* 0x0000ffff61857812 */ /* 0x001fc800078ec0ff */
[----:B------:R-:W-:-:S04]  /*20680*/  LOP3.LUT R114, R114, 0xff0000, RZ, 0xc0, !PT ;  /* 0x00ff000072727812 */ /* 0x000fc800078ec0ff */
[----:B------:R-:W-:Y:S02]  /*20690*/  LEA R114, R133, R114, 0x18 ;  /* 0x0000007285727211 */ /* 0x000fe400078ec0ff */
[----:B------:R-:W-:-:S05]  /*206a0*/  LOP3.LUT R133, R95, 0xff, RZ, 0xc0, !PT ;  /* 0x000000ff5f857812 */ /* 0x000fca00078ec0ff */
[----:B------:R-:W-:Y:S01]  /*206b0*/  IMAD R114, R133, 0x100, R114 ;  /* 0x0000010085727824 */ /* 0x000fe200078e0272 */
[----:B------:R-:W-:-:S04]  /*206c0*/  LOP3.LUT R133, R93, 0xff, RZ, 0xc0, !PT ;  /* 0x000000ff5d857812 */ /* 0x000fc800078ec0ff */
[----:B------:R-:W-:Y:S01]  /*206d0*/  IADD3 R114, PT, PT, R114, R133, RZ ;  /* 0x0000008572727210 */ /* 0x000fe20007ffe0ff */
[----:B-1----:R-:W-:-:S05]  /*206e0*/  IMAD.WIDE.U32 R134, R53, 0x4, R134 ;  /* 0x0000000435867825 */ /* 0x002fca00078e0086 */
[----:B------:R1:W-:Y:S02]  /*206f0*/  STG.E desc[UR6][R134.64], R114 ;  /* 0x0000007286007986 */ /* 0x0003e4000c101906 */
.L_x_29875:
[----:B------:R-:W-:Y:S01]  /*20700*/  VIADD R113, R113, 0x80 ;  /* 0x0000008071717836 */ /* 0x000fe20000000000 */
[----:B------:R-:W-:-:S07]  /*20710*/  IADD3 R53, PT, PT, R53, 0x80, RZ ;  /* 0x0000008035357810 */ /* 0x000fce0007ffe0ff */
.L_x_29826:
[----:B------:R-:W-:Y:S05]  /*20720*/  BSYNC.RECONVERGENT B0 ;  /* 0x0000000000007941 */ /* 0x000fea0003800200 */
.L_x_29825:
        /* <DEDUP_REMOVED lines=33> */
.L_x_29882:
        /* <DEDUP_REMOVED lines=13> */
.L_x_29884:
[----:B------:R-:W-:Y:S05]  /*20a10*/  BSYNC.RECONVERGENT B2 ;  /* 0x0000000000027941 */ /* 0x000fea0003800200 */
.L_x_29883:
        /* <DEDUP_REMOVED lines=61> */
.L_x_29881:
[----:B------:R-:W-:Y:S05]  /*20df0*/  BSYNC.RECONVERGENT B1 ;  /* 0x0000000000017941 */ /* 0x000fea0003800200 */
.L_x_29880:
        /* <DEDUP_REMOVED lines=11> */
.L_x_29879:
        /* <DEDUP_REMOVED lines=16> */
.L_x_29888:
        /* <DEDUP_REMOVED lines=13> */
.L_x_29890:
[----:B------:R-:W-:Y:S05]  /*21080*/  BSYNC.RECONVERGENT B2 ;  /* 0x0000000000027941 */ /* 0x000fea0003800200 */
.L_x_29889:
        /* <DEDUP_REMOVED lines=61> */
.L_x_29887:
[----:B------:R-:W-:Y:S05]  /*21460*/  BSYNC.RECONVERGENT B1 ;  /* 0x0000000000017941 */ /* 0x000fea0003800200 */
.L_x_29886:
        /* <DEDUP_REMOVED lines=11> */
.L_x_29885:
        /* <DEDUP_REMOVED lines=16> */
.L_x_29894:
        /* <DEDUP_REMOVED lines=13> */
.L_x_29896:
[----:B------:R-:W-:Y:S05]  /*216f0*/  BSYNC.RECONVERGENT B2 ;  /* 0x0000000000027941 */ /* 0x000fea0003800200 */
.L_x_29895:
        /* <DEDUP_REMOVED lines=61> */
.L_x_29893:
[----:B------:R-:W-:Y:S05]  /*21ad0*/  BSYNC.RECONVERGENT B1 ;  /* 0x0000000000017941 */ /* 0x000fea0003800200 */
.L_x_29892:
        /* <DEDUP_REMOVED lines=10> */
[----:B------:R-:W-:-:S07]  /*21b80*/  PRMT R96, R51, 0x7610, R96 ;  /* 0x0000761033607816 */ /* 0x000fce0000000060 */
.L_x_29891:
        /* <DEDUP_REMOVED lines=20> */
.L_x_29900:
        /* <DEDUP_REMOVED lines=13> */
.L_x_29902:
[----:B------:R-:W-:Y:S05]  /*21da0*/  BSYNC.RECONVERGENT B2 ;  /* 0x0000000000027941 */ /* 0x000fea0003800200 */
.L_x_29901:
        /* <DEDUP_REMOVED lines=57> */
[----:B------:R-:W-:Y:S01]  /*22140*/  IMAD.WIDE.U32 R134, R51, -0x2daee0ad, RZ ;  /* 0xd2511f5333867825 */ /* 0x000fe200078e00ff */
[----:B------:R-:W-:-:S03]  /*22150*/  MOV R51, R114 ;  /* 0x0000007200337202 */ /* 0x000fc60000000f00 */
[----:B------:R-:W-:Y:S01]  /*22160*/  IMAD.MOV.U32 R94, RZ, RZ, R134 ;  /* 0x000000ffff5e7224 */ /* 0x000fe200078e0086 */
[----:B------:R-:W-:-:S07]  /*22170*/  LOP3.LUT R80, R80, R132, R135, 0x96, !PT ;  /* 0x0000008450507212 */ /* 0x000fce00078e9687 */
.L_x_29899:
[----:B------:R-:W-:Y:S05]  /*22180*/  BSYNC.RECONVERGENT B1 ;  /* 0x0000000000017941 */ /* 0x000fea0003800200 */
.L_x_29898:
        /* <DEDUP_REMOVED lines=12> */
.L_x_29878:
        /* <DEDUP_REMOVED lines=20> */
.L_x_29906:
        /* <DEDUP_REMOVED lines=13> */
.L_x_29908:
[----:B------:R-:W-:Y:S05]  /*22460*/  BSYNC.RECONVERGENT B2 ;  /* 0x0000000000027941 */ /* 0x000fea0003800200 */
.L_x_29907:
        /* <DEDUP_REMOVED lines=61> */
.L_x_29905:
[----:B------:R-:W-:Y:S05]  /*22840*/  BSYNC.RECONVERGENT B1 ;  /* 0x0000000000017941 */ /* 0x000fea0003800200 */
.L_x_29904:
        /* <DEDUP_REMOVED lines=11> */
.L_x_29903:
        /* <DEDUP_REMOVED lines=16> */
.L_x_29912:
        /* <DEDUP_REMOVED lines=13> */
.L_x_29914:
[----:B------:R-:W-:Y:S05]  /*22ad0*/  BSYNC.RECONVERGENT B2 ;  /* 0x0000000000027941 */ /* 0x000fea0003800200 */
.L_x_29913:
        /* <DEDUP_REMOVED lines=61> */
.L_x_29911:
[----:B------:R-:W-:Y:S05]  /*22eb0*/  BSYNC.RECONVERGENT B1 ;  /* 0x0000000000017941 */ /* 0x000fea0003800200 */
.L_x_29910:
        /* <DEDUP_REMOVED lines=11> */
.L_x_29909:
        /* <DEDUP_REMOVED lines=16> */
.L_x_29918:
        /* <DEDUP_REMOVED lines=13> */
.L_x_29920:
[----:B------:R-:W-:Y:S05]  /*23140*/  BSYNC.RECONVERGENT B2 ;  /* 0x0000000000027941 */ /* 0x000fea0003800200 */
.L_x_29919:
        /* <DEDUP_REMOVED lines=61> */
.L_x_29917:
[----:B------:R-:W-:Y:S05]  /*23520*/  BSYNC.RECONVERGENT B1 ;  /* 0x0000000000017941 */ /* 0x000fea0003800200 */
.L_x_29916:
        /* <DEDUP_REMOVED lines=11> */
.L_x_29915:
        /* <DEDUP_REMOVED lines=20> */
.L_x_29923:
        /* <DEDUP_REMOVED lines=13> */
.L_x_29925:
[----:B------:R-:W-:Y:S05]  /*237f0*/  BSYNC.RECONVERGENT B2 ;  /* 0x0000000000027941 */ /* 0x000fea0003800200 */
.L_x_29924:
        /* <DEDUP_REMOVED lines=61> */
.L_x_29922:
[----:B------:R-:W-:Y:S05]  /*23bd0*/  BSYNC.RECONVERGENT B1 ;  /* 0x0000000000017941 */ /* 0x000fea0003800200 */
.L_x_29921:
        /* <DEDUP_REMOVED lines=11> */
.L_x_29897:
[----:B0-----:R-:W0:Y:S02]  /*23c90*/  LDC.64 R132, c[0x0][0x3a8] ;  /* 0x0000ea00ff847b82 */ /* 0x001e240000000a00 */
[----:B0-----:R-:W-:-:S05]  /*23ca0*/  IMAD.WIDE.U32 R132, R113, 0x10, R132 ;  /* 0x0000001071847825 */ /* 0x001fca00078e0084 */
[----:B------:R2:W-:Y:S01]  /*23cb0*/  STG.E.128 desc[UR6][R132.64], R48 ;  /* 0x0000003084007986 */ /* 0x0005e2000c101d06 */
[----:B------:R-:W-:Y:S05]  /*23cc0*/  @!P3 BRA `(.L_x_29877) ;  /* 0x00000000002cb947 */ /* 0x000fea0003800000 */
[----:B------:R-:W0:Y:S01]  /*23cd0*/  LDC.64 R134, c[0x0][0x3b0] ;  /* 0x0000ec00ff867b82 */ /* 0x000e220000000a00 */
[----:B------:R-:W-:Y:S01]  /*23ce0*/  IMAD.U32 R114, R96, 0x10000, RZ ;  /* 0x0001000060727824 */ /* 0x000fe200078e00ff */
[----:B--2---:R-:W-:Y:S02]  /*23cf0*/  LOP3.LUT R133, R97, 0xffff, RZ, 0xc0, !PT ;  /* 0x0000ffff61857812 */ /* 0x004fe400078ec0ff */
[----:B------:R-:W-:Y:S02]  /*23d00*/  LOP3.LUT R113, R95, 0xff, RZ, 0xc0, !PT ;  /* 0x000000ff5f717812 */ /* 0x000fe400078ec0ff */
[----:B------:R-:W-:Y:S02]  /*23d10*/  LOP3.LUT R114, R114, 0xff0000, RZ, 0xc0, !PT ;  /* 0x00ff000072727812 */ /* 0x000fe400078ec0ff */
[----:B------:R-:W-:Y:S02]  /*23d20*/  LOP3.LUT R52, R93, 0xff, RZ, 0xc0, !PT ;  /* 0x000000ff5d347812 */ /* 0x000fe400078ec0ff */
[----:B------:R-:W-:-:S05]  /*23d30*/  LEA R114, R133, R114, 0x18 ;  /* 0x0000007285727211 */ /* 0x000fca00078ec0ff */
[----:B------:R-:W-:-:S05]  /*23d40*/  IMAD R113, R113, 0x100, R114 ;  /* 0x0000010071717824 */ /* 0x000fca00078e0272 */
[----:B------:R-:W-:Y:S01]  /*23d50*/  IADD3 R52, PT, PT, R113, R52, RZ ;  /* 0x0000003471347210 */ /* 0x000fe20007ffe0ff */
[----:B0-----:R-:W-:-:S05]  /*23d60*/  IMAD.WIDE.U32 R134, R53, 0x4, R134 ;  /* 0x0000000435867825 */ /* 0x001fca00078e0086 */
[----:B------:R3:W-:Y:S02]  /*23d70*/  STG.E desc[UR6][R134.64], R52 ;  /* 0x0000003486007986 */ /* 0x0007e4000c101906 */
.L_x_29877:
[----:B------:R-:W-:Y:S05]  /*23d80*/  BSYNC.RECONVERGENT B0 ;  /* 0x0000000000007941 */ /* 0x000fea0003800200 */
.L_x_29876:
[----:B---3--:R-:W-:Y:S01]  /*23d90*/  FADD.FTZ R52, RZ, R12 ;  /* 0x0000000cff347221 */ /* 0x008fe20000010000 */
[C---:B------:R-:W-:Y:S01]  /*23da0*/  ISETP.GT.U32.AND P3, PT, R74.reuse, 0xff, PT ;  /* 0x000000ff4a00780c */ /* 0x040fe20003f64070 */
[----:B------:R-:W-:Y:S01]  /*23db0*/  BSSY.RECONVERGENT B0, `(.L_x_29926) ;  /* 0x00000a9000007945 */ /* 0x000fe20003800200 */
[C---:B------:R-:W-:Y:S01]  /*23dc0*/  ISETP.GT.U32.AND P4, PT, R74.reuse, 0x17f, PT ;  /* 0x0000017f4a00780c */ /* 0x040fe20003f84070 */
[----:B------:R-:W-:Y:S01]  /*23dd0*/  FADD.FTZ R53, R13, R52 ;  /* 0x000000340d357221 */ /* 0x000fe20000010000 */
[C---:B------:R-:W-:Y:S02]  /*23de0*/  ISETP.GT.U32.AND P5, PT, R74.reuse, 0x1ff, PT ;  /* 0x000001ff4a00780c */ /* 0x040fe40003fa4070 */
[----:B------:R-:W-:Y:S01]  /*23df0*/  ISETP.GT.U32.AND P6, PT, R74, 0x27f, PT ;  /* 0x0000027f4a00780c */ /* 0x000fe20003fc4070 */
[----:B------:R-:W-:Y:S01]  /*23e00*/  FADD.FTZ R52, R14, R53 ;  /* 0x000000350e347221 */ /* 0x000fe20000010000 */
[----:B------:R-:W-:Y:S02]  /*23e10*/  P2R R113, PR, RZ, 0x2 ;  /* 0x00000002ff717803 */ /* 0x000fe40000000000 */
[----:B------:R-:W-:Y:S01]  /*23e20*/  ISETP.GT.U32.AND P1, PT, R74, 0x2ff, PT ;  /* 0x000002ff4a00780c */ /* 0x000fe20003f24070 */
[----:B------:R-:W-:-:S05]  /*23e30*/  FADD.FTZ R53, R15, R52 ;  /* 0x000000340f357221 */ /* 0x000fca0000010000 */
[----:B------:R-:W-:-:S05]  /*23e40*/  FSEL R53, R53, RZ, P0 ;  /* 0x000000ff35357208 */ /* 0x000fca0000000000 */
[----:B------:R-:W-:-:S04]  /*23e50*/  FADD.FTZ R52, R16, R53 ;  /* 0x0000003510347221 */ /* 0x000fc80000010000 */
[----:B012---:R-:W-:-:S04]  /*23e60*/  FADD.FTZ R133, R17, R52 ;  /* 0x0000003411857221 */ /* 0x007fc80000010000 */
        /* <DEDUP_REMOVED lines=72> */
[----:B------:R-:W-:-:S04]  /*242f0*/  FFMA.FTZ R132, R132, R132, R53 ;  /* 0x0000008484847223 */ /* 0x000fc80000010035 */
[----:B------:R-:W-:Y:S01]  /*24300*/  FFMA.FTZ R133, R133, R133, R132 ;  /* 0x0000008585857223 */ /* 0x000fe20000010084 */
[----:B------:R-:W-:-:S03]  /*24310*/  FADD.FTZ R132, R24, -R52 ;  /* 0x8000003418847221 */ /* 0x000fc60000010000 */
[----:B------:R-:W-:Y:S01]  /*24320*/  FFMA.FTZ R114, R114, R114, R133 ;  /* 0x0000007272727223 */ /* 0x000fe20000010085 */
[----:B------:R-:W-:-:S03]  /*24330*/  FADD.FTZ R133, R25, -R52 ;  /* 0x8000003419857221 */ /* 0x000fc60000010000 */
[----:B------:R-:W-:Y:S01]  /*24340*/  @P4 FFMA.FTZ R53, R113, R113, R114 ;  /* 0x0000007171354223 */ /* 0x000fe20000010072 */
[--C-:B------:R-:W-:Y:S01]  /*24350*/  FADD.FTZ R114, R26, -R52.reuse ;  /* 0x800000341a727221 */ /* 0x100fe20000010000 */
        /* <DEDUP_REMOVED lines=29> */
[----:B------:R-:W-:-:S04]  /*24530*/  FFMA.FTZ R114, R114, R114, R133 ;  /* 0x0000007272727223 */ /* 0x000fc80000010085 */
[----:B------:R-:W-:Y:S01]  /*24540*/  @P3 FFMA.FTZ R53, R113, R113, R114 ;  /* 0x0000007171353223 */ /* 0x000fe20000010072 */
[----:B------:R-:W-:Y:S01]  /*24550*/  ISETP.GT.U32.AND P3, PT, R74, 0x3ff, PT ;  /* 0x000003ff4a00780c */ /* 0x000fe20003f64070 */
[--C-:B------:R-:W-:Y:S01]  /*24560*/  FADD.FTZ R114, R41, -R52.reuse ;  /* 0x8000003429727221 */ /* 0x100fe20000010000 */
[--C-:B------:R-:W-:Y:S01]  /*24570*/  FADD.FTZ R113, R42, -R52.reuse ;  /* 0x800000342a717221 */ /* 0x100fe20000010000 */
[----:B------:R-:W-:Y:S01]  /*24580*/  FFMA.FTZ R133, R132, R132, R53 ;  /* 0x0000008484857223 */ /* 0x000fe20000010035 */
[----:B------:R-:W-:-:S03]  /*24590*/  FADD.FTZ R132, R43, -R52 ;  /* 0x800000342b847221 */ /* 0x000fc60000010000 */
[----:B------:R-:W-:-:S04]  /*245a0*/  FFMA.FTZ R114, R114, R114, R133 ;  /* 0x0000007272727223 */ /* 0x000fc80000010085 */
[----:B------:R-:W-:Y:S01]  /*245b0*/  FFMA.FTZ R113, R113, R113, R114 ;  /* 0x0000007171717223 */ /* 0x000fe20000010072 */
[----:B------:R-:W-:-:S03]  /*245c0*/  FADD.FTZ R114, R45, -R52 ;  /* 0x800000342d727221 */ /* 0x000fc60000010000 */
[----:B------:R-:W-:Y:S01]  /*245d0*/  @P3 FFMA.FTZ R53, R132, R132, R113 ;  /* 0x0000008484353223 */ /* 0x000fe20000010071 */
[--C-:B------:R-:W-:Y:S01]  /*245e0*/  FADD.FTZ R132, R44, -R52.reuse ;  /* 0x800000342c847221 */ /* 0x100fe20000010000 */
[----:B------:R-:W-:Y:S01]  /*245f0*/  ISETP.GT.U32.AND P3, PT, R74, 0x47f, PT ;  /* 0x0000047f4a00780c */ /* 0x000fe20003f64070 */
[--C-:B------:R-:W-:Y:S02]  /*24600*/  FADD.FTZ R113, R46, -R52.reuse ;  /* 0x800000342e717221 */ /* 0x100fe40000010000 */
        /* <DEDUP_REMOVED lines=12> */
[----:B------:R-:W-:-:S04]  /*246d0*/  FFMA.FTZ R113, R113, R113, R114 ;  /* 0x0000007171717223 */ /* 0x000fc80000010072 */
[----:B------:R-:W-:Y:S01]  /*246e0*/  @P3 FFMA.FTZ R53, R132, R132, R113 ;  /* 0x0000008484353223 */ /* 0x000fe20000010071 */
[----:B------:R-:W-:Y:S01]  /*246f0*/  LOP3.LUT P3, RZ, R115, 0x1f, RZ, 0xc0, !PT ;  /* 0x0000001f73ff7812 */ /* 0x000fe2000786c0ff */
[----:B------:R-:W-:-:S03]  /*24700*/  IMAD.MOV.U32 R113, RZ, RZ, RZ ;  /* 0x000000ffff717224 */ /* 0x000fc600078e00ff */
        /* <DEDUP_REMOVED lines=19> */
.L_x_29927:
[----:B------:R-:W-:Y:S05]  /*24840*/  BSYNC.RECONVERGENT B0 ;  /* 0x0000000000007941 */ /* 0x000fea0003800200 */
.L_x_29926:
        /* <DEDUP_REMOVED lines=13> */
.L_x_29929:
[----:B------:R-:W-:Y:S05]  /*24920*/  BSYNC.RECONVERGENT B0 ;  /* 0x0000000000007941 */ /* 0x000fea0003800200 */
.L_x_29928:
        /* <DEDUP_REMOVED lines=14> */
[----:B------:R-:W1:Y:S01]  /*24a10*/  SHFL.DOWN PT, R135, R114, 0x1, 0x1f ;  /* 0x08201f0072877f89 */ /* 0x000e6200000e0000 */
[----:B------:R-:W-:Y:S01]  /*24a20*/  FFMA.FTZ R113, R139, R52, R138 ;  /* 0x000000348b717223 */ /* 0x000fe2000001008a */
        /* <DEDUP_REMOVED lines=10> */
[----:B0-----:R-:W-:-:S04]  /*24ad0*/  FADD.FTZ R137, R113, -R52 ;  /* 0x8000003471897221 */ /* 0x001fc80000010000 */
[----:B------:R-:W-:-:S04]  /*24ae0*/  FMUL.FTZ R137, R137, R137 ;  /* 0x0000008989897220 */ /* 0x000fc80000410000 */
[----:B------:R-:W-:Y:S01]  /*24af0*/  FMUL.FTZ R114, R132, R137 ;  /* 0x0000008984727220 */ /* 0x000fe20000410000 */
[-C--:B------:R-:W-:Y:S01]  /*24b00*/  FMUL.FTZ R137, R52, R135.reuse ;  /* 0x0000008734897220 */ /* 0x080fe20000410000 */
[----:B--2---:R-:W-:Y:S02]  /*24b10*/  FADD.FTZ R52, R134, R53 ;  /* 0x0000003586347221 */ /* 0x004fe40000010000 */
[----:B------:R-:W-:Y:S01]  /*24b20*/  FMUL.FTZ R114, R114, R135 ;  /* 0x0000008772727220 */ /* 0x000fe20000410000 */
[----:B------:R-:W-:Y:S01]  /*24b30*/  FFMA.FTZ R132, R132, R113, R137 ;  /* 0x0000007184847223 */ /* 0x000fe20000010089 */
[----:B------:R-:W0:Y:S02]  /*24b40*/  LDC R53, c[0x0][0x448] ;  /* 0x00011200ff357b82 */ /* 0x000e240000000800 */
[C---:B-1----:R-:W-:Y:S01]  /*24b50*/  FFMA.FTZ R52, R133.reuse, R114, R52 ;  /* 0x0000007285347223 */ /* 0x042fe20000010034 */
[----:B------:R-:W-:-:S05]  /*24b60*/  FMUL.FTZ R114, R133, R132 ;  /* 0x0000008485727220 */ /* 0x000fca0000410000 */
[----:B------:R-:W0:Y:S01]  /*24b70*/  SHFL.IDX PT, R52, R52, RZ, 0x1f ;  /* 0x00001fff34347589 */ /* 0x000e2200000e0000 */
[----:B------:R-:W1:Y:S03]  /*24b80*/  @!P4 LDC.64 R134, c[0x0][0x3c0] ;  /* 0x0000f000ff86cb82 */ /* 0x000e660000000a00 */
[----:B------:R-:W2:Y:S05]  /*24b90*/  SHFL.IDX PT, R114, R114, RZ, 0x1f ;  /* 0x00001fff72727589 */ /* 0x000eaa00000e0000 */
[----:B------:R-:W3:Y:S01]  /*24ba0*/  @!P4 LDC.64 R136, c[0x0][0x3c8] ;  /* 0x0000f200ff88cb82 */ /* 0x000ee20000000a00 */
[----:B0-----:R-:W-:Y:S01]  /*24bb0*/  FFMA.FTZ R132, R52, UR14, R53 ;  /* 0x0000000e34847c23 */ /* 0x001fe20008010035 */
[----:B-1----:R-:W-:-:S04]  /*24bc0*/  @!P4 IMAD.WIDE R134, R76, 0x4, R134 ;  /* 0x000000044c86c825 */ /* 0x002fc800078e0286 */
[----:B--2---:R-:W-:Y:S01]  /*24bd0*/  FMUL.FTZ R53, R114, R114 ;  /* 0x0000007272357220 */ /* 0x004fe20000410000 */
[----:B------:R0:W-:Y:S04]  /*24be0*/  @!P4 STG.E desc[UR6][R134.64], R114 ;  /* 0x000000728600c986 */ /* 0x0001e8000c101906 */
[----:B------:R-:W-:Y:S01]  /*24bf0*/  FSEL R53, R53, RZ, P3 ;  /* 0x000000ff35357208 */ /* 0x000fe20001800000 */
[----:B---3--:R-:W-:-:S04]  /*24c00*/  @!P4 IMAD.WIDE R136, R76, 0x4, R136 ;  /* 0x000000044c88c825 */ /* 0x008fc800078e0288 */
[----:B------:R-:W-:-:S04]  /*24c10*/  FADD.FTZ R53, R132, R53 ;  /* 0x0000003584357221 */ /* 0x000fc80000010000 */
        /* <DEDUP_REMOVED lines=12> */
[--C-:B------:R-:W-:Y:S01]  /*24ce0*/  FADD.FTZ R54, R12, -R114.reuse ;  /* 0x800000720c367221 */ /* 0x100fe20000010000 */
[----:B------:R-:W-:Y:S01]  /*24cf0*/  HADD2.F32 R53, -RZ, R121.H0_H0 ;  /* 0x20000079ff357230 */ /* 0x000fe20000004100 */
[----:B------:R-:W0:Y:S01]  /*24d00*/  LDC.64 R136, c[0x0][0x428] ;  /* 0x00010a00ff887b82 */ /* 0x000e220000000a00 */
[----:B------:R-:W-:Y:S02]  /*24d10*/  HADD2.F32 R52, -RZ, R70.H0_H0 ;  /* 0x20000046ff347230 */ /* 0x000fe40000004100 */
[----:B------:R-:W-:Y:S01]  /*24d20*/  FMUL.FTZ R55, R113, R54 ;  /* 0x0000003671377220 */ /* 0x000fe20000410000 */
[--C-:B------:R-:W-:Y:S01]  /*24d30*/  FADD.FTZ R132, R13, -R114.reuse ;  /* 0x800000720d847221 */ /* 0x100fe20000010000 */
[----:B------:R-:W-:Y:S02]  /*24d40*/  HADD2.F32 R54, -RZ, R153.H0_H0 ;  /* 0x20000099ff367230 */ /* 0x000fe40000004100 */
[----:B------:R-:W-:Y:S01]  /*24d50*/  FADD.FTZ R134, R14, -R114 ;  /* 0x800000720e867221 */ /* 0x000fe20000010000 */
[----:B------:R-:W-:Y:S01]  /*24d60*/  FFMA.FTZ R52, R55, R53, R52 ;  /* 0x0000003537347223 */ /* 0x000fe20000010034 */
[----:B------:R-:W-:-:S02]  /*24d70*/  HADD2.F32 R53, -RZ, R123.H0_H0 ;  /* 0x2000007bff357230 */ /* 0x000fc40000004100 */
[C---:B------:R-:W-:Y:S01]  /*24d80*/  FMUL.FTZ R55, R113.reuse, R132 ;  /* 0x0000008471377220 */ /* 0x040fe20000410000 */
[----:B------:R-:W-:Y:S01]  /*24d90*/  FMUL.FTZ R134, R113, R134 ;  /* 0x0000008671867220 */ /* 0x000fe20000410000 */
[----:B------:R-:W-:Y:S02]  /*24da0*/  FADD.FTZ R132, R15, -R114 ;  /* 0x800000720f847221 */ /* 0x000fe40000010000 */
[----:B------:R-:W-:Y:S01]  /*24db0*/  FFMA.FTZ R53, R55, R53, R54 ;  /* 0x0000003537357223 */ /* 0x000fe20000010036 */
[----:B------:R-:W-:Y:S02]  /*24dc0*/  HADD2.F32 R54, -RZ, R121.H1_H1 ;  /* 0x30000079ff367230 */ /* 0x000fe40000004100 */
[----:B------:R-:W-:-:S05]  /*24dd0*/  HADD2.F32 R55, -RZ, R71.H0_H0 ;  /* 0x20000047ff377230 */ /* 0x000fca0000004100 */
[----:B------:R-:W-:Y:S01]  /*24de0*/  FFMA.FTZ R54, R134, R54, R55 ;  /* 0x0000003686367223 */ /* 0x000fe20000010037 */
[----:B------:R-:W-:Y:S01]  /*24df0*/  FMUL.FTZ R55, R113, R132 ;  /* 0x0000008471377220 */ /* 0x000fe20000410000 */
[----:B------:R-:W-:Y:S02]  /*24e00*/  HADD2.F32 R132, -RZ, R123.H1_H1 ;  /* 0x3000007bff847230 */ /* 0x000fe40000004100 */
[----:B------:R-:W-:Y:S02]  /*24e10*/  HADD2.F32 R134, -RZ, R153.H1_H1 ;  /* 0x30000099ff867230 */ /* 0x000fe40000004100 */
[----:B0-----:R-:W-:-:S04]  /*24e20*/  IMAD.WIDE.U32 R136, R115, 0x10, R136 ;  /* 0x0000001073887825 */ /* 0x001fc800078e0088 */
[----:B------:R-:W-:Y:S01]  /*24e30*/  FFMA.FTZ R55, R55, R132, R134 ;  /* 0x0000008437377223 */ /* 0x000fe20000010086 */
[----:B------:R-:W-:-:S04]  /*24e40*/  VIADD R115, R115, 0x80 ;  /* 0x0000008073737836 */ /* 0x000fc80000000000 */
[----:B------:R0:W-:Y:S03]  /*24e50*/  STG.E.128 desc[UR6][R136.64], R52 ;  /* 0x0000003488007986 */ /* 0x0001e6000c101d06 */
.L_x_29932:
[----:B------:R-:W-:Y:S05]  /*24e60*/  BSYNC.RECONVERGENT B0 ;  /* 0x0000000000007941 */ /* 0x000fea0003800200 */
.L_x_29931:
[----:B------:R-:W-:Y:S01]  /*24e70*/  ISETP.NE.AND P0, PT, R131, RZ, PT ;  /* 0x000000ff8300720c */ /* 0x000fe20003f05270 */
[----:B------:R-:W-:-:S12]  /*24e80*/  BSSY.RECONVERGENT B0, `(.L_x_29933) ;  /* 0x000001a000007945 */ /* 0x000fd80003800200 */
[----:B------:R-:W-:Y:S05]  /*24e90*/  @!P0 BRA `(.L_x_29934) ;  /* 0x0000000000608947 */ /* 0x000fea0003800000 */
[--C-:B0-----:R-:W-:Y:S01]  /*24ea0*/  FADD.FTZ R54, R16, -R114.reuse ;  /* 0x8000007210367221 */ /* 0x101fe20000010000 */
        /* <DEDUP_REMOVED lines=10> */
[----:B------:R-:W-:Y:S02]  /*24f50*/  HADD2.F32 R55, -RZ, R69.H0_H0 ;  /* 0x20000045ff377230 */ /* 0x000fe40000004100 */
[----:B------:R-:W-:Y:S01]  /*24f60*/  FMUL.FTZ R134, R113, R134 ;  /* 0x0000008671867220 */ /* 0x000fe20000410000 */
[----:B------:R-:W-:Y:S01]  /*24f70*/  FFMA.FTZ R53, R132, R54, R53 ;  /* 0x0000003684357223 */ /* 0x000fe20000010035 */
[----:B------:R-:W-:Y:S02]  /*24f80*/  HADD2.F32 R54, -RZ, R124.H1_H1 ;  /* 0x3000007cff367230 */ /* 0x000fe40000004100 */
[----:B------:R-:W-:-:S03]  /*24f90*/  FADD.FTZ R132, R19, -R114 ;  /* 0x8000007213847221 */ /* 0x000fc60000010000 */
[----:B------:R-:W-:Y:S01]  /*24fa0*/  FFMA.FTZ R54, R134, R54, R55 ;  /* 0x0000003686367223 */ /* 0x000fe20000010037 */
[----:B------:R-:W-:Y:S01]  /*24fb0*/  FMUL.FTZ R55, R113, R132 ;  /* 0x0000008471377220 */ /* 0x000fe20000410000 */
[----:B------:R-:W-:Y:S02]  /*24fc0*/  HADD2.F32 R132, -RZ, R126.H1_H1 ;  /* 0x3000007eff847230 */ /* 0x000fe40000004100 */
[----:B------:R-:W-:Y:S02]  /*24fd0*/  HADD2.F32 R134, -RZ, R154.H1_H1 ;  /* 0x3000009aff867230 */ /* 0x000fe40000004100 */
[C---:B0-----:R-:W-:Y:S01]  /*24fe0*/  IMAD.WIDE.U32 R136, R115.reuse, 0x10, R136 ;  /* 0x0000001073887825 */ /* 0x041fe200078e0088 */
[----:B------:R-:W-:-:S03]  /*24ff0*/  IADD3 R115, PT, PT, R115, 0x80, RZ ;  /* 0x0000008073737810 */ /* 0x000fc60007ffe0ff */
[----:B------:R-:W-:-:S05]  /*25000*/  FFMA.FTZ R55, R55, R132, R134 ;  /* 0x0000008437377223 */ /* 0x000fca0000010086 */
[----:B------:R1:W-:Y:S02]  /*25010*/  STG.E.128 desc[UR6][R136.64], R52 ;  /* 0x0000003488007986 */ /* 0x0003e4000c101d06 */
.L_x_29934:
[----:B------:R-:W-:Y:S05]  /*25020*/  BSYNC.RECONVERGENT B0 ;  /* 0x0000000000007941 */ /* 0x000fea0003800200 */
.L_x_29933:
[----:B------:R-:W-:Y:S01]  /*25030*/  ISETP.NE.AND P0, PT, R130, RZ, PT ;  /* 0x000000ff8200720c */ /* 0x000fe20003f05270 */
[----:B------:R-:W-:-:S12]  /*25040*/  BSSY.RECONVERGENT B0, `(.L_x_29935) ;  /* 0x000001a000007945 */ /* 0x000fd80003800200 */
[----:B------:R-:W-:Y:S05]  /*25050*/  @!P0 BRA `(.L_x_29936) ;  /* 0x0000000000608947 */ /* 0x000fea0003800000 */
[--C-:B01----:R-:W-:Y:S01]  /*25060*/  FADD.FTZ R54, R20, -R114.reuse ;  /* 0x8000007214367221 */ /* 0x103fe20000010000 */
[----:B------:R-:W0:Y:S01]  /*25070*/  LDC.64 R134, c[0x0][0x428] ;  /* 0x00010a00ff867b82 */ /* 0x000e220000000a00 */
[----:B------:R-:W-:Y:S02]  /*25080*/  HADD2.F32 R53, -RZ, R128.H0_H0 ;  /* 0x20000080ff357230 */ /* 0x000fe40000004100 */
[--C-:B------:R-:W-:Y:S01]  /*25090*/  FADD.FTZ R132, R21, -R114.reuse ;  /* 0x8000007215847221 */ /* 0x100fe20000010000 */
[----:B------:R-:W-:Y:S02]  /*250a0*/  HADD2.F32 R52, -RZ, R66.H0_H0 ;  /* 0x20000042ff347230 */ /* 0x000fe40000004100 */
[C---:B------:R-:W-:Y:S01]  /*250b0*/  FMUL.FTZ R55, R113.reuse, R54 ;  /* 0x0000003671377220 */ /* 0x040fe20000410000 */
[----:B------:R-:W-:Y:S02]  /*250c0*/  HADD2.F32 R54, -RZ, R129.H0_H0 ;  /* 0x20000081ff367230 */ /* 0x000fe40000004100 */
[----:B------:R-:W-:Y:S01]  /*250d0*/  FMUL.FTZ R132, R113, R132 ;  /* 0x0000008471847220 */ /* 0x000fe20000410000 */
[----:B------:R-:W-:Y:S01]  /*250e0*/  FADD.FTZ R130, R22, -R114 ;  /* 0x8000007216827221 */ /* 0x000fe20000010000 */
[----:B------:R-:W-:Y:S01]  /*250f0*/  FFMA.FTZ R52, R55, R53, R52 ;  /* 0x0000003537347223 */ /* 0x000fe20000010034 */
[----:B------:R-:W-:-:S02]  /*25100*/  HADD2.F32 R53, -RZ, R155.H0_H0 ;  /* 0x2000009bff357230 */ /* 0x000fc40000004100 */
[----:B------:R-:W-:Y:S02]  /*25110*/  HADD2.F32 R55, -RZ, R128.H1_H1 ;  /* 0x30000080ff377230 */ /* 0x000fe40000004100 */
[----:B------:R-:W-:Y:S01]  /*25120*/  FMUL.FTZ R131, R113, R130 ;  /* 0x0000008271837220 */ /* 0x000fe20000410000 */
[----:B------:R-:W-:Y:S02]  /*25130*/  HADD2.F32 R130, -RZ, R129.H1_H1 ;  /* 0x30000081ff827230 */ /* 0x000fe40000004100 */
[----:B------:R-:W-:Y:S01]  /*25140*/  FFMA.FTZ R53, R132, R54, R53 ;  /* 0x0000003684357223 */ /* 0x000fe20000010035 */
[----:B------:R-:W-:Y:S02]  /*25150*/  HADD2.F32 R54, -RZ, R67.H0_H0 ;  /* 0x20000043ff367230 */ /* 0x000fe40000004100 */
[----:B------:R-:W-:-:S03]  /*25160*/  FADD.FTZ R132, R23, -R114 ;  /* 0x8000007217847221 */ /* 0x000fc60000010000 */
[----:B------:R-:W-:Y:S01]  /*25170*/  FFMA.FTZ R54, R131, R55, R54 ;  /* 0x0000003783367223 */ /* 0x000fe20000010036 */
[----:B------:R-:W-:Y:S02]  /*25180*/  HADD2.F32 R55, -RZ, R155.H1_H1 ;  /* 0x3000009bff377230 */ /* 0x000fe40000004100 */
[----:B------:R-:W-:Y:S01]  /*25190*/  FMUL.FTZ R132, R113, R132 ;  /* 0x0000008471847220 */ /* 0x000fe20000410000 */
[----:B0-----:R-:W-:-:S04]  /*251a0*/  IMAD.WIDE.U32 R134, R115, 0x10, R134 ;  /* 0x0000001073867825 */ /* 0x001fc800078e0086 */
[----:B------:R-:W-:Y:S01]  /*251b0*/  FFMA.FTZ R55, R132, R130, R55 ;  /* 0x0000008284377223 */ /* 0x000fe20000010037 */
[----:B------:R-:W-:-:S04]  /*251c0*/  VIADD R115, R115, 0x80 ;  /* 0x0000008073737836 */ /* 0x000fc80000000000 */
[----:B------:R2:W-:Y:S03]  /*251d0*/  STG.E.128 desc[UR6][R134.64], R52 ;  /* 0x0000003486007986 */ /* 0x0005e6000c101d06 */
.L_x_29936:
[----:B------:R-:W-:Y:S05]  /*251e0*/  BSYNC.RECONVERGENT B0 ;  /* 0x0000000000007941 */ /* 0x000fea0003800200 */
.L_x_29935:
[----:B------:R-:W-:Y:S01]  /*251f0*/  ISETP.NE.AND P0, PT, R127, RZ, PT ;  /* 0x000000ff7f00720c */ /* 0x000fe20003f05270 */
[----:B------:R-:W-:-:S12]  /*25200*/  BSSY.RECONVERGENT B0, `(.L_x_29937) ;  /* 0x000001a000007945 */ /* 0x000fd80003800200 */
[----:B------:R-:W-:Y:S05]  /*25210*/  @!P0 BRA `(.L_x_29938) ;  /* 0x0000000000608947 */ /* 0x000fea0003800000 */
[--C-:B012---:R-:W-:Y:S01]  /*25220*/  FADD.FTZ R54, R24, -R114.reuse ;  /* 0x8000007218367221 */ /* 0x107fe20000010000 */
        /* <DEDUP_REMOVED lines=19> */
[C---:B0-----:R-:W-:Y:S01]  /*25360*/  IMAD.WIDE.U32 R134, R115.reuse, 0x10, R134 ;  /* 0x0000001073867825 */ /* 0x041fe200078e0086 */
[----:B------:R-:W-:-:S03]  /*25370*/  IADD3 R115, PT, PT, R115, 0x80, RZ ;  /* 0x0000008073737810 */ /* 0x000fc60007ffe0ff */
[----:B------:R-:W-:-:S05]  /*25380*/  FFMA.FTZ R55, R132, R130, R55 ;  /* 0x0000008284377223 */ /* 0x000fca0000010037 */
[----:B------:R3:W-:Y:S02]  /*25390*/  STG.E.128 desc[UR6][R134.64], R52 ;  /* 0x0000003486007986 */ /* 0x0007e4000c101d06 */
.L_x_29938:
[----:B------:R-:W-:Y:S05]  /*253a0*/  BSYNC.RECONVERGENT B0 ;  /* 0x0000000000007941 */ /* 0x000fea0003800200 */
.L_x_29937:
[----:B------:R-:W-:Y:S01]  /*253b0*/  ISETP.NE.AND P0, PT, R125, RZ, PT ;  /* 0x000000ff7d00720c */ /* 0x000fe20003f05270 */
[----:B------:R-:W-:-:S12]  /*253c0*/  BSSY.RECONVERGENT B0, `(.L_x_29939) ;  /* 0x000001a000007945 */ /* 0x000fd80003800200 */
[----:B------:R-:W-:Y:S05]  /*253d0*/  @!P0 BRA `(.L_x_29940) ;  /* 0x0000000000608947 */ /* 0x000fea0003800000 */
[--C-:B0123--:R-:W-:Y:S01]  /*253e0*/  FADD.FTZ R54, R28, -R114.reuse ;  /* 0x800000721c367221 */ /* 0x10ffe20000010000 */
        /* <DEDUP_REMOVED lines=23> */
.L_x_29940:
[----:B------:R-:W-:Y:S05]  /*25560*/  BSYNC.RECONVERGENT B0 ;  /* 0x0000000000007941 */ /* 0x000fea0003800200 */
.L_x_29939:
[----:B------:R-:W-:Y:S01]  /*25570*/  ISETP.NE.AND P0, PT, R122, RZ, PT ;  /* 0x000000ff7a00720c */ /* 0x000fe20003f05270 */
[----:B------:R-:W-:-:S12]  /*25580*/  BSSY.RECONVERGENT B0, `(.L_x_29941) ;  /* 0x000001a000007945 */ /* 0x000fd80003800200 */
[----:B------:R-:W-:Y:S05]  /*25590*/  @!P0 BRA `(.L_x_29942) ;  /* 0x0000000000608947 */ /* 0x000fea0003800000 */
[--C-:B01234-:R-:W-:Y:S01]  /*255a0*/  FADD.FTZ R54, R32, -R114.reuse ;  /* 0x8000007220367221 */ /* 0x11ffe20000010000 */
        /* <DEDUP_REMOVED lines=23> */
.L_x_29942:
[----:B------:R-:W-:Y:S05]  /*25720*/  BSYNC.RECONVERGENT B0 ;  /* 0x0000000000007941 */ /* 0x000fea0003800200 */
.L_x_29941:
        /* <DEDUP_REMOVED lines=27> */
.L_x_29944:
[----:B------:R-:W-:Y:S05]  /*258e0*/  BSYNC.RECONVERGENT B0 ;  /* 0x0000000000007941 */ /* 0x000fea0003800200 */
.L_x_29943:
        /* <DEDUP_REMOVED lines=27> */
.L_x_29946:
[----:B------:R-:W-:Y:S05]  /*25aa0*/  BSYNC.RECONVERGENT B0 ;  /* 0x0000000000007941 */ /* 0x000fea0003800200 */
.L_x_29945:
[----:B------:R-:W-:Y:S04]  /*25ab0*/  BSSY.RECONVERGENT B0, `(.L_x_29947) ;  /* 0x000001a000007945 */ /* 0x000fe80003800200 */
        /* <DEDUP_REMOVED lines=25> */
.L_x_29948:
[----:B------:R-:W-:Y:S05]  /*25c50*/  BSYNC.RECONVERGENT B0 ;  /* 0x0000000000007941 */ /* 0x000fea0003800200 */
.L_x_29947:
[----:B------:R-:W-:Y:S04]  /*25c60*/  BSSY.RECONVERGENT B0, `(.L_x_29930) ;  /* 0x0000011000007945 */ /* 0x000fe80003800200 */
[----:B------:R-:W-:Y:S05]  /*25c70*/  @!P2 BRA `(.L_x_29949) ;  /* 0x00000000003ca947 */ /* 0x000fea0003800000 */
[----:B0-----:R-:W0:Y:S01]  /*25c80*/  LDC.64 R130, c[0x0][0x428] ;  /* 0x00010a00ff827b82 */ /* 0x001e220000000a00 */
        /* <DEDUP_REMOVED lines=12> */
[----:B0-----:R-:W-:-:S05]  /*25d50*/  IMAD.WIDE.U32 R130, R115, 0x10, R130 ;  /* 0x0000001073827825 */ /* 0x001fca00078e0082 */
[----:B------:R0:W-:Y:S02]  /*25d60*/  STG.E.128 desc[UR6][R130.64], R52 ;  /* 0x0000003482007986 */ /* 0x0001e4000c101d06 */
.L_x_29949:
[----:B------:R-:W-:Y:S05]  /*25d70*/  BSYNC.RECONVERGENT B0 ;  /* 0x0000000000007941 */ /* 0x000fea0003800200 */
.L_x_29930:
[----:B01234-:R-:W0:Y:S01]  /*25d80*/  LDC.64 R52, c[0x0][0x380] ;  /* 0x0000e000ff347b82 */ /* 0x01fe220000000a00 */
[----:B------:R-:W-:Y:S01]  /*25d90*/  UPLOP3.LUT UP1, UPT, UPT, UPT, UP1, 0x40, 0x4 ;  /* 0x000000000004789c */ /* 0x000fe20003f2e810 */
[----:B0-----:R-:W-:-:S04]  /*25da0*/  IADD3 R76, PT, PT, R76, R52, RZ ;  /* 0x000000344c4c7210 */ /* 0x001fc80007ffe0ff */
[----:B------:R-:W-:-:S13]  /*25db0*/  ISETP.GE.AND P0, PT, R76, R53, PT ;  /* 0x000000354c00720c */ /* 0x000fda0003f06270 */
[----:B------:R-:W-:Y:S05]  /*25dc0*/  @!P0 BRA `(.L_x_29950) ;  /* 0xfffffdc000488947 */ /* 0x000fea000383ffff */
[----:B------:R-:W-:Y:S05]  /*25dd0*/  EXIT ;  /* 0x000000000000794d */ /* 0x000fea0003800000 */
.L_x_29951:
        /* <DEDUP_REMOVED lines=10> */
.L_x_34122:


//--------------------- .text._ZN10layer_norm13ln_fwd_kernelINS_13Kernel_traitsI6__halfffffjLj5120ELj1ELj1ELj4ELj16ENS_18Kernel_traits_baseILj5120ES2_ffffjLj128EEEEELb1ELb1ELb1ELb1EEEvNS_9FwdParamsE --------------------------
	.section	.text._ZN10layer_norm13ln_fwd_kernelINS_13Kernel_traitsI6__halfffffjLj5120ELj1ELj1ELj4ELj16ENS_18Kernel_traits_baseILj5120ES2_ffffjLj128EEEEELb1ELb1ELb1ELb1EEEvNS_9FwdParamsE,"ax",@progbits
	.align	128
        .global         _ZN10layer_norm13ln_fwd_kernelINS_13Kernel_traitsI6__halfffffjLj5120ELj1ELj1ELj4ELj16ENS_18Kernel_traits_baseILj5120ES2_ffffjLj128EEEEELb1ELb1ELb1ELb1EEEvNS_9FwdParamsE
        .type           _ZN10layer_norm13ln_fwd_kernelINS_13Kernel_traitsI6__halfffffjLj5120ELj1ELj1ELj4ELj16ENS_18Kernel_traits_baseILj5120ES2_ffffjLj128EEEEELb1ELb1ELb1ELb1EEEvNS_9FwdParamsE,@function
        .size           _ZN10layer_norm13ln_fwd_kernelINS_13Kernel_traitsI6__halfffffjLj5120ELj1ELj1ELj4ELj16ENS_18Kernel_traits_baseILj5120ES2_ffffjLj128EEEEELb1ELb1ELb1ELb1EEEvNS_9FwdParamsE,(.L_x_34123 - _ZN10layer_norm13ln_fwd_kernelINS_13Kernel_traitsI6__halfffffjLj5120ELj1ELj1ELj4ELj16ENS_18Kernel_traits_baseILj5120ES2_ffffjLj128EEEEELb1ELb1ELb1ELb1EEEvNS_9FwdParamsE)
        .other          _ZN10layer_norm13ln_fwd_kernelINS_13Kernel_traitsI6__halfffffjLj5120ELj1ELj1ELj4ELj16ENS_18Kernel_traits_baseILj5120ES2_ffffjLj128EEEEELb1ELb1ELb1ELb1EEEvNS_9FwdParamsE,@"STO_CUDA_ENTRY STV_DEFAULT"
_ZN10layer_norm13ln_fwd_kernelINS_13Kernel_traitsI6__halfffffjLj5120ELj1ELj1ELj4ELj16ENS_18Kernel_traits_baseILj5120ES2_ffffjLj128EEEEELb1ELb1ELb1ELb1EEEvNS_9FwdParamsE:
.text._ZN10layer_norm13ln_fwd_kernelINS_13Kernel_traitsI6__halfffffjLj5120ELj1ELj1ELj4ELj16ENS_18Kernel_traits_baseILj5120ES2_ffffjLj128EEEEELb1ELb1ELb1ELb1EEEvNS_9FwdParamsE:
        /* <DEDUP_REMOVED lines=62> */
.L_x_29952:
[----:B------:R-:W0:Y:S08]  /*03e0*/  LDC.64 R6, c[0x0][0x3e8] ;  /* 0x0000fa00ff067b82 */ /* 0x000e300000000a00 */
[----:B------:R-:W1:Y:S01]  /*03f0*/  LDC.64 R2, c[0x0][0x3d0] ;  /* 0x0000f400ff027b82 */ /* 0x000e620000000a00 */
        /* <DEDUP_REMOVED lines=32> */
.L_x_29953:
[----:B------:R-:W1:Y:S02]  /*0600*/  LDCU UR4, c[0x0][0x384] ;  /* 0x00007080ff0477ac */ /* 0x000e640008000800 */
[----:B-1----:R-:W-:-:S13]  /*0610*/  ISETP.GE.AND P0, PT, R74, UR4, PT ;  /* 0x000000044a007c0c */ /* 0x002fda000bf06270 */
[----:B------:R-:W-:Y:S05]  /*0620*/  @P0 EXIT ;  /* 0x000000000000094d */ /* 0x000fea0003800000 */
[----:B------:R-:W1:Y:S01]  /*0630*/  LDCU UR4, c[0x0][0x360] ;  /* 0x00006c00ff0477ac */ /* 0x000e620008000800 */
[----:B-----5:R-:W-:Y:S01]  /*0640*/  IMAD.MOV.U32 R135, RZ, RZ, R8 ;  /* 0x000000ffff877224 */ /* 0x020fe200078e0008 */
[----:B------:R-:W-:Y:S01]  /*0650*/  SHF.R.U64 R136, R8, 0x10, R9 ;  /* 0x0000001008887819 */ /* 0x000fe20000001209 */
[--C-:B------:R-:W-:Y:S01]  /*0660*/  IMAD.MOV.U32 R8, RZ, RZ, R7.reuse ;  /* 0x000000ffff087224 */ /* 0x100fe200078e0007 */
[----:B------:R-:W-:Y:S01]  /*0670*/  MOV R137, R6 ;  /* 0x0000000600897202 */ /* 0x000fe20000000f00 */
[----:B------:R-:W-:Y:S01]  /*0680*/  IMAD.MOV.U32 R133, RZ, RZ, R10 ;  /* 0x000000ffff857224 */ /* 0x000fe200078e000a */
[--C-:B------:R-:W-:Y:S01]  /*0690*/  SHF.R.U64 R138, R6, 0x10, R7.reuse ;  /* 0x00000010068a7819 */ /* 0x100fe20000001207 */
[----:B------:R-:W-:Y:S01]  /*06a0*/  IMAD.MOV.U32 R129, RZ, RZ, R14 ;  /* 0x000000ffff817224 */ /* 0x000fe200078e000e */
[----:B------:R-:W-:Y:S01]  /*06b0*/  SHF.R.U32.HI R6, RZ, 0x10, R7 ;  /* 0x00000010ff067819 */ /* 0x000fe20000011607 */
[----:B0-----:R-:W-:Y:S01]  /*06c0*/  IMAD.MOV.U32 R47, RZ, RZ, R29 ;  /* 0x000000ffff2f7224 */ /* 0x001fe200078e001d */
[--C-:B------:R-:W-:Y:S01]  /*06d0*/  SHF.R.U64 R139, R68, 0x10, R69.reuse ;  /* 0x00000010448b7819 */ /* 0x100fe20000001245 */
[----:B------:R-:W-:Y:S01]  /*06e0*/  IMAD.MOV.U32 R99, RZ, RZ, R30 ;  /* 0x000000ffff637224 */ /* 0x000fe200078e001e */
[----:B------:R-:W-:Y:S01]  /*06f0*/  SHF.R.U32.HI R7, RZ, 0x10, R69 ;  /* 0x00000010ff077819 */ /* 0x000fe20000011645 */
[----:B------:R-:W-:Y:S01]  /*0700*/  IMAD.MOV.U32 R103, RZ, RZ, R24 ;  /* 0x000000ffff677224 */ /* 0x000fe200078e0018 */
[----:B------:R-:W-:Y:S01]  /*0710*/  MOV R131, R12 ;  /* 0x0000000c00837202 */ /* 0x000fe20000000f00 */
[----:B------:R-:W-:Y:S01]  /*0720*/  IMAD.MOV.U32 R46, RZ, RZ, R25 ;  /* 0x000000ffff2e7224 */ /* 0x000fe200078e0019 */
[----:B------:R-:W-:Y:S01]  /*0730*/  PRMT R139, R139, 0x5410, R7 ;  /* 0x000054108b8b7816 */ /* 0x000fe20000000007 */
[----:B------:R-:W-:Y:S01]  /*0740*/  IMAD.HI.U32 R7, R0, -0x2daee0ad, RZ ;  /* 0xd2511f5300077827 */ /* 0x000fe200078e00ff */
[----:B------:R-:W-:Y:S01]  /*0750*/  SHF.R.U64 R132, R12, 0x10, R13 ;  /* 0x000000100c847819 */ /* 0x000fe2000000120d */
[----:B------:R-:W0:Y:S01]  /*0760*/  LDCU UR10, c[0x0][0x404] ;  /* 0x00008080ff0a77ac */ /* 0x000e220008000800 */
[----:B------:R-:W-:Y:S01]  /*0770*/  SHF.R.U64 R134, R10, 0x10, R11 ;  /* 0x000000100a867819 */ /* 0x000fe2000000120b */
[----:B-1----:R-:W-:Y:S01]  /*0780*/  IMAD R76, R74, UR4, R5 ;  /* 0x000000044a4c7c24 */ /* 0x002fe2000f8e0205 */
[----:B------:R-:W-:Y:S01]  /*0790*/  MOV R12, R11 ;  /* 0x0000000b000c7202 */ /* 0x000fe20000000f00 */
[----:B------:R-:W-:Y:S01]  /*07a0*/  IMAD.MOV.U32 R10, RZ, RZ, R9 ;  /* 0x000000ffff0a7224 */ /* 0x000fe200078e0009 */
[----:B------:R-:W-:Y:S01]  /*07b0*/  PRMT R138, R138, 0x5410, R6 ;  /* 0x000054108a8a7816 */ /* 0x000fe20000000006 */
[----:B------:R-:W-:Y:S01]  /*07c0*/  IMAD.HI.U32 R5, R76, -0x326172a9, RZ ;  /* 0xcd9e8d574c057827 */ /* 0x000fe200078e00ff */
[----:B------:R-:W-:Y:S01]  /*07d0*/  SHF.R.U32.HI R11, RZ, 0x10, R11 ;  /* 0x00000010ff0b7819 */ /* 0x000fe2000001160b */
[----:B------:R-:W1:Y:S01]  /*07e0*/  LDCU.U8 UR11, c[0x0][0x410] ;  /* 0x00008200ff0b77ac */ /* 0x000e620008000000 */
[----:B------:R-:W-:Y:S01]  /*07f0*/  SHF.R.U32.HI R9, RZ, 0x10, R9 ;  /* 0x00000010ff097819 */ /* 0x000fe20000011609 */
[----:B------:R-:W-:Y:S01]  /*0800*/  IMAD.MOV.U32 R97, RZ, RZ, R32 ;  /* 0x000000ffff617224 */ /* 0x000fe200078e0020 */
        /* <DEDUP_REMOVED lines=9> */
[----:B------:R-:W-:Y:S01]  /*08a0*/  IMAD R11, R0, -0x2daee0ad, RZ ;  /* 0xd2511f53000b7824 */ /* 0x000fe200078e02ff */
[----:B------:R-:W-:Y:S01]  /*08b0*/  PRMT R135, R135, 0x5410, R10 ;  /* 0x0000541087877816 */ /* 0x000fe2000000000a */
[----:B------:R-:W-:Y:S01]  /*08c0*/  IMAD.HI.U32 R10, R5, -0x2daee0ad, RZ ;  /* 0xd2511f53050a7827 */ /* 0x000fe200078e00ff */
[----:B------:R-:W-:Y:S01]  /*08d0*/  PRMT R136, R136, 0x5410, R9 ;  /* 0x0000541088887816 */ /* 0x000fe20000000009 */
[----:B------:R-:W2:Y:S01]  /*08e0*/  LDCU UR14, c[0x0][0x400] ;  /* 0x00008000ff0e77ac */ /* 0x000ea20008000800 */
[----:B------:R-:W-:Y:S01]  /*08f0*/  PRMT R137, R137, 0x5410, R8 ;  /* 0x0000541089897816 */ /* 0x000fe20000000008 */
[----:B------:R-:W-:Y:S01]  /*0900*/  VIADD R8, R70, 0x9e3779b9 ;  /* 0x9e3779b946087836 */ /* 0x000fe20000000000 */
[----:B------:R-:W-:Y:S01]  /*0910*/  PRMT R140, R140, 0x5410, R6 ;  /* 0x000054108c8c7816 */ /* 0x000fe20000000006 */
[----:B------:R-:W-:Y:S01]  /*0920*/  IMAD.HI.U32 R6, R7, -0x326172a9, RZ ;  /* 0xcd9e8d5707067827 */ /* 0x000fe200078e00ff */
[----:B------:R-:W-:Y:S01]  /*0930*/  PRMT R133, R133, 0x5410, R12 ;  /* 0x0000541085857816 */ /* 0x000fe2000000000c */
[----:B------:R-:W3:Y:S01]  /*0940*/  LDCU.64 UR12, c[0x0][0x408] ;  /* 0x00008100ff0c77ac */ /* 0x000ee20008000a00 */
[----:B------:R-:W-:Y:S01]  /*0950*/  IADD3 R12, PT, PT, R71, -0x4498517b, RZ ;  /* 0xbb67ae85470c7810 */ /* 0x000fe20007ffe0ff */
[----:B------:R-:W-:Y:S01]  /*0960*/  IMAD R9, R76, -0x326172a9, RZ ;  /* 0xcd9e8d574c097824 */ /* 0x000fe200078e02ff */
[----:B------:R-:W-:Y:S01]  /*0970*/  SHF.R.U64 R130, R14, 0x10, R15 ;  /* 0x000000100e827819 */ /* 0x000fe2000000120f */
[--C-:B------:R-:W-:Y:S01]  /*0980*/  IMAD.MOV.U32 R14, RZ, RZ, R13.reuse ;  /* 0x000000ffff0e7224 */ /* 0x100fe200078e000d */
[----:B------:R-:W-:Y:S01]  /*0990*/  LOP3.LUT R10, R12, R11, R10, 0x96, !PT ;  /* 0x0000000b0c0a7212 */ /* 0x000fe200078e960a */
[----:B------:R-:W-:Y:S01]  /*09a0*/  IMAD R12, R5, -0x2daee0ad, RZ ;  /* 0xd2511f53050c7824 */ /* 0x000fe200078e02ff */
[----:B------:R-:W-:Y:S01]  /*09b0*/  LOP3.LUT R6, R8, R9, R6, 0x96, !PT ;  /* 0x0000000908067212 */ /* 0x000fe200078e9606 */
[----:B------:R-:W-:Y:S01]  /*09c0*/  IMAD R8, R7, -0x326172a9, RZ ;  /* 0xcd9e8d5707087824 */ /* 0x000fe200078e02ff */
[----:B------:R-:W-:Y:S01]  /*09d0*/  SHF.R.U32.HI R13, RZ, 0x10, R13 ;  /* 0x00000010ff0d7819 */ /* 0x000fe2000001160d */
[----:B------:R-:W-:Y:S01]  /*09e0*/  VIADD R11, R71, 0x76cf5d0a ;  /* 0x76cf5d0a470b7836 */ /* 0x000fe20000000000 */
[----:B------:R-:W-:Y:S01]  /*09f0*/  SHF.R.U64 R141, R64, 0x10, R65 ;  /* 0x00000010408d7819 */ /* 0x000fe20000001241 */
[----:B------:R-:W-:Y:S01]  /*0a00*/  IMAD.HI.U32 R9, R6, -0x2daee0ad, RZ ;  /* 0xd2511f5306097827 */ /* 0x000fe200078e00ff */
[----:B------:R-:W-:Y:S01]  /*0a10*/  PRMT R132, R132, 0x5410, R13 ;  /* 0x0000541084847816 */ /* 0x000fe2000000000d */
[----:B------:R-:W4:Y:S01]  /*0a20*/  LDCU.64 UR8, c[0x0][0x3a0] ;  /* 0x00007400ff0877ac */ /* 0x000f220008000a00 */
[----:B------:R-:W-:Y:S01]  /*0a30*/  SHF.R.U32.HI R13, RZ, 0x10, R65 ;  /* 0x00000010ff0d7819 */ /* 0x000fe20000011641 */
[----:B------:R-:W-:Y:S01]  /*0a40*/  IMAD.HI.U32 R5, R10, -0x326172a9, RZ ;  /* 0xcd9e8d570a057827 */ /* 0x000fe200078e00ff */
[----:B------:R-:W-:Y:S01]  /*0a50*/  LOP3.LUT R9, R11, R12, R9, 0x96, !PT ;  /* 0x0000000c0b097212 */ /* 0x000fe200078e9609 */
[----:B------:R-:W-:Y:S01]  /*0a60*/  UPLOP3.LUT UP0, UPT, UPT, UPT, UPT, 0x40, 0x4 ;  /* 0x000000000004789c */ /* 0x000fe20003f0e870 */
[----:B------:R-:W-:Y:S01]  /*0a70*/  PRMT R141, R141, 0x5410, R13 ;  /* 0x000054108d8d7816 */ /* 0x000fe2000000000d */
[----:B------:R-:W-:Y:S01]  /*0a80*/  VIADD R7, R70, 0x3c6ef372 ;  /* 0x3c6ef37246077836 */ /* 0x000fe20000000000 */
[--C-:B------:R-:W-:Y:S01]  /*0a90*/  SHF.R.U64 R142, R62, 0x10, R63.reuse ;  /* 0x000000103e8e7819 */ /* 0x100fe2000000123f */
[----:B------:R-:W-:Y:S01]  /*0aa0*/  IMAD R11, R6, -0x2daee0ad, RZ ;  /* 0xd2511f53060b7824 */ /* 0x000fe200078e02ff */
[----:B------:R-:W-:Y:S01]  /*0ab0*/  SHF.R.U32.HI R13, RZ, 0x10, R63 ;  /* 0x00000010ff0d7819 */ /* 0x000fe2000001163f */
[----:B------:R-:W-:Y:S01]  /*0ac0*/  IMAD.HI.U32 R6, R9, -0x326172a9, RZ ;  /* 0xcd9e8d5709067827 */ /* 0x000fe200078e00ff */
[----:B------:R-:W-:-:S02]  /*0ad0*/  LOP3.LUT R5, R7, R8, R5, 0x96, !PT ;  /* 0x0000000807057212 */ /* 0x000fc400078e9605 */
[----:B------:R-:W-:Y:S01]  /*0ae0*/  IADD3 R8, PT, PT, R70, -0x255992d5, RZ ;  /* 0xdaa66d2b46087810 */ /* 0x000fe20007ffe0ff */
[----:B------:R-:W-:Y:S01]  /*0af0*/  IMAD R7, R10, -0x326172a9, RZ ;  /* 0xcd9e8d570a077824 */ /* 0x000fe200078e02ff */
[----:B------:R-:W-:Y:S01]  /*0b00*/  PRMT R142, R142, 0x5410, R13 ;  /* 0x000054108e8e7816 */ /* 0x000fe2000000000d */
[----:B------:R-:W-:Y:S01]  /*0b10*/  IMAD.HI.U32 R10, R5, -0x2daee0ad, RZ ;  /* 0xd2511f53050a7827 */ /* 0x000fe200078e00ff */
[--C-:B------:R-:W-:Y:S02]  /*0b20*/  SHF.R.U64 R143, R60, 0x10, R61.reuse ;  /* 0x000000103c8f7819 */ /* 0x100fe4000000123d */
[----:B------:R-:W-:Y:S01]  /*0b30*/  LOP3.LUT R6, R8, R7, R6, 0x96, !PT ;  /* 0x0000000708067212 */ /* 0x000fe200078e9606 */
[----:B------:R-:W-:Y:S01]  /*0b40*/  VIADD R12, R71, 0x32370b8f ;  /* 0x32370b8f470c7836 */ /* 0x000fe20000000000 */
[----:B------:R-:W-:Y:S01]  /*0b50*/  IADD3 R7, PT, PT, R70, 0x78dde6e4, RZ ;  /* 0x78dde6e446077810 */ /* 0x000fe20007ffe0ff */
[----:B------:R-:W-:Y:S01]  /*0b60*/  IMAD R8, R9, -0x326172a9, RZ ;  /* 0xcd9e8d5709087824 */ /* 0x000fe200078e02ff */
[----:B------:R-:W-:Y:S01]  /*0b70*/  SHF.R.U32.HI R13, RZ, 0x10, R61 ;  /* 0x00000010ff0d7819 */ /* 0x000fe2000001163d */
[----:B------:R-:W-:Y:S01]  /*0b80*/  IMAD.HI.U32 R9, R6, -0x2daee0ad, RZ ;  /* 0xd2511f5306097827 */ /* 0x000fe200078e00ff */
[----:B------:R-:W-:-:S02]  /*0b90*/  LOP3.LUT R10, R12, R11, R10, 0x96, !PT ;  /* 0x0000000b0c0a7212 */ /* 0x000fc400078e960a */
[----:B------:R-:W-:Y:S01]  /*0ba0*/  PRMT R143, R143, 0x5410, R13 ;  /* 0x000054108f8f7816 */ /* 0x000fe2000000000d */
[----:B------:R-:W-:Y:S01]  /*0bb0*/  IMAD R12, R5, -0x2daee0ad, RZ ;  /* 0xd2511f53050c7824 */ /* 0x000fe200078e02ff */
[--C-:B------:R-:W-:Y:S01]  /*0bc0*/  SHF.R.U64 R144, R58, 0x10, R59.reuse ;  /* 0x000000103a907819 */ /* 0x100fe2000000123b */
[----:B------:R-:W-:Y:S01]  /*0bd0*/  VIADD R11, R71, 0xed9eba14 ;  /* 0xed9eba14470b7836 */ /* 0x000fe20000000000 */
[----:B------:R-:W-:Y:S01]  /*0be0*/  SHF.R.U32.HI R13, RZ, 0x10, R59 ;  /* 0x00000010ff0d7819 */ /* 0x000fe2000001163b */
[----:B------:R-:W-:Y:S01]  /*0bf0*/  IMAD.HI.U32 R5, R10, -0x326172a9, RZ ;  /* 0xcd9e8d570a057827 */ /* 0x000fe200078e00ff */
[----:B------:R-:W-:Y:S02]  /*0c00*/  SHF.R.U64 R145, R56, 0x10, R57 ;  /* 0x0000001038917819 */ /* 0x000fe40000001239 */
[----:B------:R-:W-:Y:S01]  /*0c10*/  LOP3.LUT R9, R11, R12, R9, 0x96, !PT ;  /* 0x0000000c0b097212 */ /* 0x000fe200078e9609 */
[----:B------:R-:W-:Y:S01]  /*0c20*/  IMAD R11, R6, -0x2daee0ad, RZ ;  /* 0xd2511f53060b7824 */ /* 0x000fe200078e02ff */
[----:B------:R-:W-:Y:S01]  /*0c30*/  LOP3.LUT R5, R7, R8, R5, 0x96, !PT ;  /* 0x0000000807057212 */ /* 0x000fe200078e9605 */
[----:B------:R-:W-:Y:S01]  /*0c40*/  IMAD R7, R10, -0x326172a9, RZ ;  /* 0xcd9e8d570a077824 */ /* 0x000fe200078e02ff */
[----:B------:R-:W-:Y:S01]  /*0c50*/  PRMT R144, R144, 0x5410, R13 ;  /* 0x0000541090907816 */ /* 0x000fe2000000000d */
[----:B------:R-:W-:Y:S01]  /*0c60*/  VIADD R8, R70, 0x1715609d ;  /* 0x1715609d46087836 */ /* 0x000fe20000000000 */
[----:B------:R-:W-:Y:S01]  /*0c70*/  SHF.R.U32.HI R13, RZ, 0x10, R57 ;  /* 0x00000010ff0d7819 */ /* 0x000fe20000011639 */
[----:B------:R-:W-:Y:S01]  /*0c80*/  IMAD.HI.U32 R6, R9, -0x326172a9, RZ ;  /* 0xcd9e8d5709067827 */ /* 0x000fe200078e00ff */
[----:B------:R-:W-:-:S02]  /*0c90*/  SHF.R.U64 R146, R54, 0x10, R55 ;  /* 0x0000001036927819 */ /* 0x000fc40000001237 */
[----:B------:R-:W-:Y:S01]  /*0ca0*/  PRMT R145, R145, 0x5410, R13 ;  /* 0x0000541091917816 */ /* 0x000fe2000000000d */
[----:B------:R-:W-:Y:S01]  /*0cb0*/  IMAD.HI.U32 R10, R5, -0x2daee0ad, RZ ;  /* 0xd2511f53050a7827 */ /* 0x000fe200078e00ff */
[----:B------:R-:W-:Y:S02]  /*0cc0*/  LOP3.LUT R6, R8, R7, R6, 0x96, !PT ;  /* 0x0000000708067212 */ /* 0x000fe400078e9606 */
[----:B------:R-:W-:Y:S01]  /*0cd0*/  SHF.R.U32.HI R13, RZ, 0x10, R55 ;  /* 0x00000010ff0d7819 */ /* 0x000fe20000011637 */
[----:B------:R-:W-:Y:S01]  /*0ce0*/  VIADD R12, R71, 0xa9066899 ;  /* 0xa9066899470c7836 */ /* 0x000fe20000000000 */
[--C-:B------:R-:W-:Y:S01]  /*0cf0*/  SHF.R.U64 R100, R28, 0x10, R29.reuse ;  /* 0x000000101c647819 */ /* 0x100fe2000000121d */
[----:B------:R-:W-:Y:S01]  /*0d00*/  IMAD R8, R9, -0x326172a9, RZ ;  /* 0xcd9e8d5709087824 */ /* 0x000fe200078e02ff */
[----:B------:R-:W-:Y:S01]  /*0d10*/  SHF.R.U32.HI R49, RZ, 0x10, R29 ;  /* 0x00000010ff317819 */ /* 0x000fe2000001161d */
[----:B------:R-:W-:Y:S01]  /*0d20*/  IMAD.HI.U32 R9, R6, -0x2daee0ad, RZ ;  /* 0xd2511f5306097827 */ /* 0x000fe200078e00ff */
[----:B------:R-:W-:-:S02]  /*0d30*/  LOP3.LUT R10, R12, R11, R10, 0x96, !PT ;  /* 0x0000000b0c0a7212 */ /* 0x000fc400078e960a */
[----:B------:R-:W-:Y:S01]  /*0d40*/  IADD3 R11, PT, PT, R71, 0x646e171e, RZ ;  /* 0x646e171e470b7810 */ /* 0x000fe20007ffe0ff */
[----:B------:R-:W-:Y:S01]  /*0d50*/  IMAD R12, R5, -0x2daee0ad, RZ ;  /* 0xd2511f53050c7824 */ /* 0x000fe200078e02ff */
[----:B------:R-:W-:Y:S01]  /*0d60*/  SHF.R.U64 R98, R30, 0x10, R31 ;  /* 0x000000101e627819 */ /* 0x000fe2000000121f */
[----:B------:R-:W-:Y:S01]  /*0d70*/  IMAD.HI.U32 R5, R10, -0x326172a9, RZ ;  /* 0xcd9e8d570a057827 */ /* 0x000fe200078e00ff */
[----:B------:R-:W-:Y:S02]  /*0d80*/  SHF.R.U64 R102, R24, 0x10, R25 ;  /* 0x0000001018667819 */ /* 0x000fe40000001219 */
[----:B------:R-:W-:Y:S01]  /*0d90*/  LOP3.LUT R9, R11, R12, R9, 0x96, !PT ;  /* 0x0000000c0b097212 */ /* 0x000fe200078e9609 */
[----:B------:R-:W-:Y:S01]  /*0da0*/  VIADD R7, R70, 0xb54cda56 ;  /* 0xb54cda5646077836 */ /* 0x000fe20000000000 */
[----:B------:R-:W-:Y:S01]  /*0db0*/  IADD3 R12, PT, PT, R71, 0x1fd5c5a3, RZ ;  /* 0x1fd5c5a3470c7810 */ /* 0x000fe20007ffe0ff */
[----:B------:R-:W-:Y:S01]  /*0dc0*/  IMAD R11, R6, -0x2daee0ad, RZ ;  /* 0xd2511f53060b7824 */ /* 0x000fe200078e02ff */
[----:B------:R-:W-:Y:S01]  /*0dd0*/  SHF.R.U32.HI R48, RZ, 0x10, R25 ;  /* 0x00000010ff307819 */ /* 0x000fe20000011619 */
[----:B------:R-:W-:Y:S01]  /*0de0*/  IMAD.HI.U32 R6, R9, -0x326172a9, RZ ;  /* 0xcd9e8d5709067827 */ /* 0x000fe200078e00ff */
[----:B------:R-:W-:-:S02]  /*0df0*/  LOP3.LUT R5, R7, R8, R5, 0x96, !PT ;  /* 0x0000000807057212 */ /* 0x000fc400078e9605 */
[----:B------:R-:W-:Y:S01]  /*0e00*/  MOV R29, R31 ;  /* 0x0000001f001d7202 */ /* 0x000fe20000000f00 */
[----:B------:R-:W-:Y:S01]  /*0e10*/  IMAD R7, R10, -0x326172a9, RZ ;  /* 0xcd9e8d570a077824 */ /* 0x000fe200078e02ff */
[----:B------:R-:W-:Y:S01]  /*0e20*/  SHF.R.U32.HI R50, RZ, 0x10, R31 ;  /* 0x00000010ff327819 */ /* 0x000fe2000001161f */
[----:B------:R-:W-:Y:S01]  /*0e30*/  VIADD R8, R70, 0x5384540f ;  /* 0x5384540f46087836 */ /* 0x000fe20000000000 */
[--C-:B------:R-:W-:Y:S01]  /*0e40*/  SHF.R.U64 R96, R32, 0x10, R33.reuse ;  /* 0x0000001020607819 */ /* 0x100fe20000001221 */
[----:B------:R-:W-:Y:S01]  /*0e50*/  IMAD.HI.U32 R10, R5, -0x2daee0ad, RZ ;  /* 0xd2511f53050a7827 */ /* 0x000fe200078e00ff */
[----:B------:R-:W-:Y:S02]  /*0e60*/  SHF.R.U32.HI R51, RZ, 0x10, R33 ;  /* 0x00000010ff337819 */ /* 0x000fe40000011621 */
[----:B------:R-:W-:Y:S01]  /*0e70*/  LOP3.LUT R6, R8, R7, R6, 0x96, !PT ;  /* 0x0000000708067212 */ /* 0x000fe200078e9606 */
[----:B------:R-:W-:Y:S01]  /*0e80*/  IMAD R8, R9, -0x326172a9, RZ ;  /* 0xcd9e8d5709087824 */ /* 0x000fe200078e02ff */
[----:B------:R-:W-:Y:S01]  /*0e90*/  LOP3.LUT R10, R12, R11, R10, 0x96, !PT ;  /* 0x0000000b0c0a7212 */ /* 0x000fe200078e960a */
[----:B------:R-:W-:Y:S01]  /*0ea0*/  IMAD R12, R5, -0x2daee0ad, RZ ;  /* 0xd2511f53050c7824 */ /* 0x000fe200078e02ff */
[----:B------:R-:W-:Y:S01]  /*0eb0*/  MOV R95, R34 ;  /* 0x00000022005f7202 */ /* 0x000fe20000000f00 */
[----:B------:R-:W-:Y:S01]  /*0ec0*/  VIADD R11, R71, 0xdb3d7428 ;  /* 0xdb3d7428470b7836 */ /* 0x000fe20000000000 */
[----:B------:R-:W-:Y:S01]  /*0ed0*/  SHF.R.U64 R94, R34, 0x10, R35 ;  /* 0x00000010225e7819 */ /* 0x000fe20000001223 */
[----:B------:R-:W-:Y:S01]  /*0ee0*/  IMAD.HI.U32 R9, R6, -0x2daee0ad, RZ ;  /* 0xd2511f5306097827 */ /* 0x000fe200078e00ff */
[----:B------:R-:W-:-:S02]  /*0ef0*/  SHF.R.U64 R92, R36, 0x10, R37 ;  /* 0x00000010245c7819 */ /* 0x000fc40000001225 */
[----:B------:R-:W-:Y:S01]  /*0f00*/  SHF.R.U64 R122, R22, 0x10, R23 ;  /* 0x00000010167a7819 */ /* 0x000fe20000001217 */
[----:B------:R-:W-:Y:S01]  /*0f10*/  IMAD.HI.U32 R5, R10, -0x326172a9, RZ ;  /* 0xcd9e8d570a057827 */ /* 0x000fe200078e00ff */
[----:B------:R-:W-:Y:S02]  /*0f20*/  LOP3.LUT R9, R11, R12, R9, 0x96, !PT ;  /* 0x0000000c0b097212 */ /* 0x000fe400078e9609 */
[----:B------:R-:W-:Y:S01]  /*0f30*/  SHF.R.U64 R124, R20, 0x10, R21 ;  /* 0x00000010147c7819 */ /* 0x000fe20000001215 */
[----:B------:R-:W-:Y:S01]  /*0f40*/  VIADD R7, R70, 0xf1bbcdc8 ;  /* 0xf1bbcdc846077836 */ /* 0x000fe20000000000 */
[----:B------:R-:W-:Y:S01]  /*0f50*/  MOV R125, R18 ;  /* 0x00000012007d7202 */ /* 0x000fe20000000f00 */
[----:B------:R-:W-:Y:S01]  /*0f60*/  IMAD.MOV.U32 R30, RZ, RZ, R33 ;  /* 0x000000ffff1e7224 */ /* 0x000fe200078e0021 */
[----:B------:R-:W-:Y:S01]  /*0f70*/  SHF.R.U64 R126, R18, 0x10, R19 ;  /* 0x00000010127e7819 */ /* 0x000fe20000001213 */
[----:B------:R-:W-:Y:S01]  /*0f80*/  IMAD.MOV.U32 R31, RZ, RZ, R35 ;  /* 0x000000ffff1f7224 */ /* 0x000fe200078e0023 */
[----:B------:R-:W-:Y:S01]  /*0f90*/  LOP3.LUT R5, R7, R8, R5, 0x96, !PT ;  /* 0x0000000807057212 */ /* 0x000fe200078e9605 */
[----:B------:R-:W-:Y:S01]  /*0fa0*/  IMAD R7, R6, -0x2daee0ad, RZ ;  /* 0xd2511f5306077824 */ /* 0x000fe200078e02ff */
[----:B------:R-:W-:Y:S01]  /*0fb0*/  SHF.R.U64 R128, R16, 0x10, R17 ;  /* 0x0000001010807819 */ /* 0x000fe20000001211 */
[----:B------:R-:W-:Y:S01]  /*0fc0*/  IMAD.MOV.U32 R91, RZ, RZ, R38 ;  /* 0x000000ffff5b7224 */ /* 0x000fe200078e0026 */
[----:B------:R-:W-:Y:S01]  /*0fd0*/  MOV R101, R28 ;  /* 0x0000001c00657202 */ /* 0x000fe20000000f00 */
[----:B------:R-:W-:Y:S01]  /*0fe0*/  IMAD.MOV.U32 R33, RZ, RZ, R39 ;  /* 0x000000ffff217224 */ /* 0x000fe200078e0027 */
[----:B------:R-:W-:Y:S01]  /*0ff0*/  SHF.R.U32.HI R72, RZ, 0x10, R35 ;  /* 0x00000010ff487819 */ /* 0x000fe20000011623 */
[----:B------:R-:W-:Y:S01]  /*1000*/  IMAD.MOV.U32 R34, RZ, RZ, R41 ;  /* 0x000000ffff227224 */ /* 0x000fe200078e0029 */
[----:B------:R-:W-:Y:S01]  /*1010*/  MOV R32, R37 ;  /* 0x0000002500207202 */ /* 0x000fe20000000f00 */
[----:B------:R-:W-:Y:S01]  /*1020*/  IMAD.MOV.U32 R87, RZ, RZ, R42 ;  /* 0x000000ffff577224 */ /* 0x000fe200078e002a */
[----:B------:R-:W-:Y:S01]  /*1030*/  SHF.R.U32.HI R36, RZ, 0x10, R37 ;  /* 0x00000010ff247819 */ /* 0x000fe20000011625 */
        /* <DEDUP_REMOVED lines=10> */
[----:B------:R-:W-:Y:S01]  /*10e0*/  IMAD.MOV.U32 R16, RZ, RZ, R15 ;  /* 0x000000ffff107224 */ /* 0x000fe200078e000f */
[----:B------:R-:W-:Y:S01]  /*10f0*/  PRMT R146, R146, 0x5410, R13 ;  /* 0x0000541092927816 */ /* 0x000fe2000000000d */
[----:B------:R-:W-:Y:S01]  /*1100*/  IMAD R10, R10, -0x326172a9, RZ ;  /* 0xcd9e8d570a0a7824 */ /* 0x000fe200078e02ff */
[----:B------:R-:W-:Y:S01]  /*1110*/  SHF.R.U32.HI R37, RZ, 0x10, R39 ;  /* 0x00000010ff257819 */ /* 0x000fe20000011627 */
[----:B------:R-:W-:Y:S01]  /*1120*/  IMAD.HI.U32 R77, R9, -0x326172a9, RZ ;  /* 0xcd9e8d57094d7827 */ /* 0x000fe200078e00ff */
[----:B------:R-:W-:-:S02]  /*1130*/  MOV R89, R40 ;  /* 0x0000002800597202 */ /* 0x000fc40000000f00 */
[--C-:B------:R-:W-:Y:S01]  /*1140*/  SHF.R.U64 R88, R40, 0x10, R41.reuse ;  /* 0x0000001028587819 */ /* 0x100fe20000001229 */
[----:B------:R-:W-:Y:S01]  /*1150*/  IMAD.HI.U32 R78, R5, -0x2daee0ad, RZ ;  /* 0xd2511f53054e7827 */ /* 0x000fe200078e00ff */
[----:B------:R-:W-:Y:S02]  /*1160*/  SHF.R.U32.HI R38, RZ, 0x10, R41 ;  /* 0x00000010ff267819 */ /* 0x000fe40000011629 */
[----:B------:R-:W-:Y:S01]  /*1170*/  MOV R35, R43 ;  /* 0x0000002b00237202 */ /* 0x000fe20000000f00 */
[----:B------:R-:W-:Y:S01]  /*1180*/  VIADD R6, R71, 0x96a522ad ;  /* 0x96a522ad47067836 */ /* 0x000fe20000000000 */
[--C-:B------:R-:W-:Y:S01]  /*1190*/  SHF.R.U64 R86, R42, 0x10, R43.reuse ;  /* 0x000000102a567819 */ /* 0x100fe2000000122b */
[----:B------:R-:W-:Y:S01]  /*11a0*/  IMAD.MOV.U32 R81, RZ, RZ, RZ ;  /* 0x000000ffff517224 */ /* 0x000fe200078e00ff */
[----:B------:R-:W-:Y:S01]  /*11b0*/  SHF.R.U32.HI R85, RZ, 0x10, R43 ;  /* 0x00000010ff557819 */ /* 0x000fe2000001162b */
[----:B------:R-:W-:Y:S01]  /*11c0*/  IMAD R80, R9, -0x326172a9, RZ ;  /* 0xcd9e8d5709507824 */ /* 0x000fe200078e02ff */
[--C-:B------:R-:W-:Y:S01]  /*11d0*/  SHF.R.U64 R104, R44, 0x10, R45.reuse ;  /* 0x000000102c687819 */ /* 0x100fe2000000122d */
[----:B------:R-:W-:Y:S01]  /*11e0*/  IMAD R82, R5, -0x2daee0ad, RZ ;  /* 0xd2511f5305527824 */ /* 0x000fe200078e02ff */
        /* <DEDUP_REMOVED lines=9> */
[----:B------:R-:W-:Y:S02]  /*1280*/  IADD3 R8, PT, PT, R70, -0x700cb87f, RZ ;  /* 0x8ff3478146087810 */ /* 0x000fe40007ffe0ff */
        /* <DEDUP_REMOVED lines=41> */
[----:B01234-:R-:W-:-:S07]  /*1520*/  LOP3.LUT R79, R4, 0x3, RZ, 0xc0, !PT ;  /* 0x00000003044f7812 */ /* 0x01ffce00078ec0ff */
.L_x_30289:
[----:B------:R-:W0:Y:S01]  /*1530*/  LDC.64 R12, c[0x0][0x3f0] ;  /* 0x0000fc00ff0c7b82 */ /* 0x000e220000000a00 */
[----:B------:R-:W1:Y:S07]  /*1540*/  S2R R106, SR_TID.X ;  /* 0x00000000006a7919 */ /* 0x000e6e0000002100 */
[----:B------:R-:W2:Y:S08]  /*1550*/  LDC R119, c[0x0][0x388] ;  /* 0x0000e200ff777b82 */ /* 0x000eb00000000800 */
[----:B------:R-:W3:Y:S01]  /*1560*/  LDC.64 R14, c[0x0][0x3f8] ;  /* 0x0000fe00ff0e7b82 */ /* 0x000ee20000000a00 */
[----:B0-----:R-:W-:-:S06]  /*1570*/  IMAD.WIDE R48, R74, 0x4, R12 ;  /* 0x000000044a307825 */ /* 0x001fcc00078e020c */
[----:B------:R-:W4:Y:S01]  /*1580*/  LDG.E R48, desc[UR6][R48.64] ;  /* 0x0000000630307981 */ /* 0x000f22000c1e1900 */
[----:B------:R-:W-:Y:S02]  /*1590*/  IMAD.MOV.U32 R51, RZ, RZ, RZ ;  /* 0x000000ffff337224 */ /* 0x000fe400078e00ff */
[----:B---3--:R-:W-:-:S05]  /*15a0*/  IMAD.WIDE R14, R74, 0x4, R14 ;  /* 0x000000044a0e7825 */ /* 0x008fca00078e020e */
[----:B-----5:R0:W5:Y:S01]  /*15b0*/  LDG.E R107, desc[UR6][R14.64] ;  /* 0x000000060e6b7981 */ /* 0x020162000c1e1900 */
[----:B----4-:R-:W-:-:S13]  /*15c0*/  ISETP.GE.AND P1, PT, R48, 0x1, PT ;  /* 0x000000013000780c */ /* 0x010fda0003f26270 */
[----:B------:R-:W3:Y:S01]  /*15d0*/  @P1 LDC.64 R12, c[0x0][0x390] ;  /* 0x0000e400ff0c1b82 */ /* 0x000ee20000000a00 */
[----:B------:R-:W-:-:S05]  /*15e0*/  @P1 IADD3 R16, PT, PT, R48, -0x1, RZ ;  /* 0xffffffff30101810 */ /* 0x000fca0007ffe0ff */
        /* <DEDUP_REMOVED lines=17> */
[----:B------:R-:W-:Y:S01]  /*1700*/  @!P2 IMAD.MOV.U32 R14, RZ, RZ, R79 ;  /* 0x000000ffff0ea224 */ /* 0x000fe200078e004f */
[----:B------:R-:W-:Y:S01]  /*1710*/  @!P2 MOV R24, R82 ;  /* 0x000000520018a202 */ /* 0x000fe20000000f00 */
[----:B--2---:R-:W-:Y:S01]  /*1720*/  @!P2 IMAD.MOV.U32 R12, RZ, RZ, R8 ;  /* 0x000000ffff0ca224 */ /* 0x004fe200078e0008 */
        /* <DEDUP_REMOVED lines=16> */
.L_x_29957:
        /* <DEDUP_REMOVED lines=12> */
.L_x_29958:
        /* <DEDUP_REMOVED lines=60> */
.L_x_29956:
[----:B------:R-:W-:Y:S01]  /*1cb0*/  HFMA2 R15, -RZ, RZ, 0.1171875, 0 ;  /* 0x2f800000ff0f7431 */ /* 0x000fe200000001ff */
[----:B------:R-:W-:Y:S01]  /*1cc0*/  I2FP.F32.U32 R12, R12 ;  /* 0x0000000c000c7245 */ /* 0x000fe20000201000 */
[----:B-----5:R-:W-:-:S04]  /*1cd0*/  FMUL.FTZ R13, R4, UR13 ;  /* 0x0000000d040d7c20 */ /* 0x020fc80008410000 */
[----:B------:R-:W-:Y:S01]  /*1ce0*/  FMUL.FTZ R13, R13, UR12 ;  /* 0x0000000c0d0d7c20 */ /* 0x000fe20008410000 */
[----:B------:R-:W-:-:S05]  /*1cf0*/  FFMA.FTZ R12, R12, R15, 1.1641532182693481445e-10 ;  /* 0x2f0000000c0c7423 */ /* 0x000fca000001000f */
[----:B------:R-:W-:Y:S01]  /*1d00*/  FSETP.GTU.FTZ.AND P3, PT, R12, UR10, PT ;  /* 0x0000000a0c007c0b */ /* 0x000fe2000bf7c000 */
[----:B------:R-:W-:-:S03]  /*1d10*/  HADD2.F32 R12, -RZ, R103.H1_H1 ;  /* 0x30000067ff0c7230 */ /* 0x000fc60000004100 */
[----:B------:R-:W-:Y:S02]  /*1d20*/  FSEL R15, R13, RZ, !P3 ;  /* 0x000000ff0d0f7208 */ /* 0x000fe40005800000 */
[----:B------:R-:W-:-:S03]  /*1d30*/  SEL R13, RZ, 0x1, P3 ;  /* 0x00000001ff0d7807 */ /* 0x000fc60001800000 */
[----:B------:R-:W-:Y:S01]  /*1d40*/  FFMA.FTZ R12, R15, R12, R8 ;  /* 0x0000000c0f0c7223 */ /* 0x000fe20000010008 */
[----:B------:R-:W-:-:S07]  /*1d50*/  PRMT R83, R13, 0x7610, R83 ;  /* 0x000076100d537816 */ /* 0x000fce0000000053 */
.L_x_29955:
        /* <DEDUP_REMOVED lines=15> */
.L_x_29961:
        /* <DEDUP_REMOVED lines=12> */
.L_x_29962:
        /* <DEDUP_REMOVED lines=54> */
[----:B------:R-:W-:Y:S02]  /*2270*/  IADD3 R13, PT, PT, R71, -0x695add53, RZ ;  /* 0x96a522ad470d7810 */ /* 0x000fe40007ffe0ff */
[----:B------:R-:W-:Y:S01]  /*2280*/  LOP3.LUT R77, R77, R18, R17, 0x96, !PT ;  /* 0x000000124d4d7212 */ /* 0x000fe200078e9611 */
[----:B------:R-:W-:-:S05]  /*2290*/  IMAD.WIDE.U32 R14, R14, -0x2daee0ad, RZ ;  /* 0xd2511f530e0e7825 */ /* 0x000fca00078e00ff */
[----:B------:R-:W-:Y:S01]  /*22a0*/  LOP3.LUT R78, R13, R78, R15, 0x96, !PT ;  /* 0x0000004e0d4e7212 */ /* 0x000fe200078e960f */
[----:B------:R-:W-:Y:S01]  /*22b0*/  IMAD.MOV.U32 R13, RZ, RZ, R24 ;  /* 0x000000ffff0d7224 */ /* 0x000fe200078e0018 */
[----:B------:R-:W-:Y:S01]  /*22c0*/  MOV R24, R14 ;  /* 0x0000000e00187202 */ /* 0x000fe20000000f00 */
[----:B------:R-:W-:-:S07]  /*22d0*/  IMAD.MOV.U32 R15, RZ, RZ, RZ ;  /* 0x000000ffff0f7224 */ /* 0x000fce00078e00ff */
.L_x_29960:
        /* <DEDUP_REMOVED lines=9> */
[----:B------:R-:W-:Y:S01]  /*2370*/  FFMA.FTZ R13, R16, R13, R9 ;  /* 0x0000000d100d7223 */ /* 0x000fe20000010009 */
[----:B------:R-:W-:-:S07]  /*2380*/  PRMT R84, R14, 0x7610, R84 ;  /* 0x000076100e547816 */ /* 0x000fce0000000054 */
.L_x_29959:
        /* <DEDUP_REMOVED lines=15> */
.L_x_29965:
        /* <DEDUP_REMOVED lines=12> */
.L_x_29966:
        /* <DEDUP_REMOVED lines=55> */
[----:B------:R-:W-:-:S03]  /*28b0*/  MOV R80, R16 ;  /* 0x0000001000507202 */ /* 0x000fc60000000f00 */
[----:B------:R-:W-:Y:S01]  /*28c0*/  HFMA2 R16, -RZ, RZ, 0, 0 ;  /* 0x00000000ff107431 */ /* 0x000fe200000001ff */
[----:B------:R-:W-:Y:S01]  /*28d0*/  LOP3.LUT R77, R77, R18, R17, 0x96, !PT ;  /* 0x000000124d4d7212 */ /* 0x000fe200078e9611 */
[----:B------:R-:W-:Y:S01]  /*28e0*/  IMAD.MOV.U32 R17, RZ, RZ, R24 ;  /* 0x000000ffff117224 */ /* 0x000fe200078e0018 */
[----:B------:R-:W-:Y:S01]  /*28f0*/  LOP3.LUT R78, R19, R78, R15, 0x96, !PT ;  /* 0x0000004e134e7212 */ /* 0x000fe200078e960f */
[----:B------:R-:W-:-:S07]  /*2900*/  IMAD.MOV.U32 R24, RZ, RZ, R14 ;  /* 0x000000ffff187224 */ /* 0x000fce00078e000e */
.L_x_29964:
        /* <DEDUP_REMOVED lines=9> */
[----:B------:R-:W-:Y:S01]  /*29a0*/  FFMA.FTZ R14, R17, R14, R10 ;  /* 0x0000000e110e7223 */ /* 0x000fe2000001000a */
[----:B------:R-:W-:-:S07]  /*29b0*/  PRMT R85, R15, 0x7610, R85 ;  /* 0x000076100f557816 */ /* 0x000fce0000000055 */
.L_x_29963:
        /* <DEDUP_REMOVED lines=15> */
.L_x_29969:
        /* <DEDUP_REMOVED lines=12> */
.L_x_29970:
        /* <DEDUP_REMOVED lines=56> */
[----:B------:R-:W-:Y:S02]  /*2ef0*/  IMAD.MOV.U32 R80, RZ, RZ, R18 ;  /* 0x000000ffff507224 */ /* 0x000fe400078e0012 */
[----:B------:R-:W-:-:S05]  /*2f00*/  IMAD.WIDE.U32 R16, R16, -0x2daee0ad, RZ ;  /* 0xd2511f5310107825 */ /* 0x000fca00078e00ff */
[----:B------:R-:W-:Y:S02]  /*2f10*/  LOP3.LUT R78, R15, R78, R17, 0x96, !PT ;  /* 0x0000004e0f4e7212 */ /* 0x000fe400078e9611 */
[----:B------:R-:W-:Y:S01]  /*2f20*/  MOV R15, R24 ;  /* 0x00000018000f7202 */ /* 0x000fe20000000f00 */
[----:B------:R-:W-:-:S07]  /*2f30*/  IMAD.MOV.U32 R24, RZ, RZ, R16 ;  /* 0x000000ffff187224 */ /* 0x000fce00078e0010 */
.L_x_29968:
[----:B------:R-:W-:Y:S01]  /*2f40*/  HFMA2 R18, -RZ, RZ, 0.1171875, 0 ;  /* 0x2f800000ff127431 */ /* 0x000fe200000001ff */
[----:B------:R-:W-:Y:S01]  /*2f50*/  I2FP.F32.U32 R15, R15 ;  /* 0x0000000f000f7245 */ /* 0x000fe20000201000 */
[----:B-----5:R-:W-:-:S04]  /*2f60*/  FMUL.FTZ R16, R7, UR13 ;  /* 0x0000000d07107c20 */ /* 0x020fc80008410000 */
[----:B------:R-:W-:Y:S01]  /*2f70*/  FMUL.FTZ R16, R16, UR12 ;  /* 0x0000000c10107c20 */ /* 0x000fe20008410000 */
[----:B------:R-:W-:-:S05]  /*2f80*/  FFMA.FTZ R15, R15, R18, 1.1641532182693481445e-10 ;  /* 0x2f0000000f0f7423 */ /* 0x000fca0000010012 */
[----:B------:R-:W-:Y:S01]  /*2f90*/  FSETP.GTU.FTZ.AND P2, PT, R15, UR10, PT ;  /* 0x0000000a0f007c0b */ /* 0x000fe2000bf5c000 */
[----:B------:R-:W-:-:S03]  /*2fa0*/  HADD2.F32 R15, -RZ, R102.H0_H0 ;  /* 0x20000066ff0f7230 */ /* 0x000fc60000004100 */
[----:B------:R-:W-:Y:S02]  /*2fb0*/  FSEL R18, R16, RZ, !P2 ;  /* 0x000000ff10127208 */ /* 0x000fe40005000000 */
[----:B------:R-:W-:-:S03]  /*2fc0*/  SEL R16, RZ, 0x1, P2 ;  /* 0x00000001ff107807 */ /* 0x000fc60001000000 */
[----:B------:R-:W-:Y:S01]  /*2fd0*/  FFMA.FTZ R15, R18, R15, R11 ;  /* 0x0000000f120f7223 */ /* 0x000fe2000001000b */
[----:B------:R-:W-:Y:S01]  /*2fe0*/  PRMT R86, R16, 0x7610, R86 ;  /* 0x0000761010567816 */ /* 0x000fe20000000056 */
[----:B------:R-:W-:Y:S06]  /*2ff0*/  BRA `(.L_x_29967) ;  /* 0x00000018003c7947 */ /* 0x000fec0003800000 */
.L_x_29954:
        /* <DEDUP_REMOVED lines=19> */
.L_x_29973:
        /* <DEDUP_REMOVED lines=12> */
.L_x_29974:
        /* <DEDUP_REMOVED lines=60> */
.L_x_29972:
        /* <DEDUP_REMOVED lines=9> */
[----:B------:R-:W-:Y:S01]  /*3640*/  FMUL.FTZ R12, R12, R17 ;  /* 0x000000110c0c7220 */ /* 0x000fe20000410000 */
[----:B------:R-:W-:-:S07]  /*3650*/  PRMT R83, R13, 0x7610, R83 ;  /* 0x000076100d537816 */ /* 0x000fce0000000053 */
.L_x_29971:
        /* <DEDUP_REMOVED lines=15> */
.L_x_29977:
        /* <DEDUP_REMOVED lines=12> */
.L_x_29978:
        /* <DEDUP_REMOVED lines=61> */
.L_x_29976:
        /* <DEDUP_REMOVED lines=11> */
.L_x_29975:
        /* <DEDUP_REMOVED lines=15> */
.L_x_29981:
        /* <DEDUP_REMOVED lines=12> */
.L_x_29982:
        /* <DEDUP_REMOVED lines=61> */
.L_x_29980:
[----:B------:R-:W-:Y:S01]  /*4210*/  HFMA2 R15, -RZ, RZ, 0.1171875, 0 ;  /* 0x2f800000ff0f7431 */ /* 0x000fe200000001ff */
[----:B------:R-:W-:Y:S01]  /*4220*/  I2FP.F32.U32 R14, R17 ;  /* 0x00000011000e7245 */ /* 0x000fe20000201000 */
[----:B-----5:R-:W-:Y:S01]  /*4230*/  FMUL.FTZ R17, R6, UR13 ;  /* 0x0000000d06117c20 */ /* 0x020fe20008410000 */
[----:B------:R-:W-:-:S03]  /*4240*/  HADD2.F32 R19, -RZ, R103.H0_H0 ;  /* 0x20000067ff137230 */ /* 0x000fc60000004100 */
[----:B------:R-:W-:Y:S01]  /*4250*/  FMUL.FTZ R17, R17, UR12 ;  /* 0x0000000c11117c20 */ /* 0x000fe20008410000 */
[----:B------:R-:W-:-:S05]  /*4260*/  FFMA.FTZ R14, R14, R15, 1.1641532182693481445e-10 ;  /* 0x2f0000000e0e7423 */ /* 0x000fca000001000f */
[----:B------:R-:W-:-:S04]  /*4270*/  FSETP.GTU.FTZ.AND P2, PT, R14, UR10, PT ;  /* 0x0000000a0e007c0b */ /* 0x000fc8000bf5c000 */
[----:B------:R-:W-:Y:S02]  /*4280*/  FSEL R14, R17, RZ, !P2 ;  /* 0x000000ff110e7208 */ /* 0x000fe40005000000 */
[----:B------:R-:W-:-:S03]  /*4290*/  SEL R15, RZ, 0x1, P2 ;  /* 0x00000001ff0f7807 */ /* 0x000fc60001000000 */
[----:B------:R-:W-:Y:S01]  /*42a0*/  FMUL.FTZ R14, R14, R19 ;  /* 0x000000130e0e7220 */ /* 0x000fe20000410000 */
[----:B------:R-:W-:-:S07]  /*42b0*/  PRMT R85, R15, 0x7610, R85 ;  /* 0x000076100f557816 */ /* 0x000fce0000000055 */
.L_x_29979:
        /* <DEDUP_REMOVED lines=15> */
.L_x_29984:
        /* <DEDUP_REMOVED lines=12> */
.L_x_29985:
        /* <DEDUP_REMOVED lines=39> */
[----:B------:R-:W-:Y:S01]  /*46e0*/  IMAD.MOV.U32 R23, RZ, RZ, RZ ;  /* 0x000000ffff177224 */ /* 0x000fe200078e00ff */
        /* <DEDUP_REMOVED lines=20> */
[----:B------:R-:W-:-:S07]  /*4830*/  MOV R24, R16 ;  /* 0x0000001000187202 */ /* 0x000fce0000000f00 */
.L_x_29983:
        /* <DEDUP_REMOVED lines=9> */
[----:B------:R-:W-:Y:S01]  /*48d0*/  FMUL.FTZ R15, R15, R18 ;  /* 0x000000120f0f7220 */ /* 0x000fe20000410000 */
[----:B------:R-:W-:-:S07]  /*48e0*/  PRMT R86, R16, 0x7610, R86 ;  /* 0x0000761010567816 */ /* 0x000fce0000000056 */
.L_x_29967:
        /* <DEDUP_REMOVED lines=10> */
[----:B0-----:R-:W0:Y:S01]  /*4990*/  LDC.64 R16, c[0x0][0x3b0] ;  /* 0x0000ec00ff107b82 */ /* 0x001e220000000a00 */
[----:B------:R-:W-:Y:S01]  /*49a0*/  IMAD.U32 R25, R85, 0x10000, RZ ;  /* 0x0001000055197824 */ /* 0x000fe200078e00ff */
[----:B------:R-:W-:Y:S02]  /*49b0*/  LOP3.LUT R22, R86, 0xffff, RZ, 0xc0, !PT ;  /* 0x0000ffff56167812 */ /* 0x000fe400078ec0ff */
[----:B------:R-:W-:Y:S02]  /*49c0*/  LOP3.LUT R26, R84, 0xff, RZ, 0xc0, !PT ;  /* 0x000000ff541a7812 */ /* 0x000fe400078ec0ff */
[----:B------:R-:W-:-:S04]  /*49d0*/  LOP3.LUT R25, R25, 0xff0000, RZ, 0xc0, !PT ;  /* 0x00ff000019197812 */ /* 0x000fc800078ec0ff */
[----:B------:R-:W-:Y:S02]  /*49e0*/  LEA R27, R22, R25, 0x18 ;  /* 0x00000019161b7211 */ /* 0x000fe400078ec0ff */
[----:B------:R-:W-:-:S03]  /*49f0*/  LOP3.LUT R25, R83, 0xff, RZ, 0xc0, !PT ;  /* 0x000000ff53197812 */ /* 0x000fc600078ec0ff */
[----:B------:R-:W-:-:S04]  /*4a00*/  IMAD R22, R26, 0x100, R27 ;  /* 0x000001001a167824 */ /* 0x000fc800078e021b */
[----:B------:R-:W-:Y:S02]  /*4a10*/  IMAD.IADD R25, R22, 0x1, R25 ;  /* 0x0000000116197824 */ /* 0x000fe400078e0219 */
[----:B0-----:R-:W-:-:S05]  /*4a20*/  IMAD.WIDE.U32 R16, R51, 0x4, R16 ;  /* 0x0000000433107825 */ /* 0x001fca00078e0010 */
[----:B------:R1:W-:Y:S02]  /*4a30*/  STG.E desc[UR6][R16.64], R25 ;  /* 0x0000001910007986 */ /* 0x0003e4000c101906 */
.L_x_29986:
[----:B-----5:R2:W5:Y:S04]  /*4a40*/  @P1 LDG.E.128 R4, desc[UR6][R20.64] ;  /* 0x0000000614041981 */ /* 0x020568000c1e1d00 */
[----:B------:R2:W5:Y:S01]  /*4a50*/  @P0 LDG.E.128 R8, desc[UR6][R18.64] ;  /* 0x0000000612080981 */ /* 0x000562000c1e1d00 */
[----:B------:R-:W-:Y:S05]  /*4a60*/  @!P0 BRA `(.L_x_29987) ;  /* 0x0000001800448947 */ /* 0x000fea0003800000 */
[----:B------:R-:W-:Y:S01]  /*4a70*/  ISETP.GT.AND P2, PT, R48, RZ, PT ;  /* 0x000000ff3000720c */ /* 0x000fe20003f44270 */
[----:B------:R-:W-:Y:S01]  /*4a80*/  IMAD.MOV.U32 R22, RZ, RZ, R24 ;  /* 0x000000ffff167224 */ /* 0x000fe200078e0018 */
[----:B--2---:R-:W-:Y:S01]  /*4a90*/  MOV R18, R23 ;  /* 0x0000001700127202 */ /* 0x004fe20000000f00 */
[----:B01---5:R-:W-:-:S10]  /*4aa0*/  IMAD.MOV.U32 R16, RZ, RZ, R8 ;  /* 0x000000ffff107224 */ /* 0x023fd400078e0008 */
[----:B------:R-:W-:Y:S05]  /*4ab0*/  @!P2 BRA `(.L_x_29988) ;  /* 0x000000040088a947 */ /* 0x000fea0003800000 */
        /* <DEDUP_REMOVED lines=15> */
.L_x_29990:
        /* <DEDUP_REMOVED lines=12> */
.L_x_29991:
        /* <DEDUP_REMOVED lines=60> */
.L_x_29989:
[----:B------:R-:W-:Y:S01]  /*5030*/  I2FP.F32.U32 R16, R16 ;  /* 0x0000001000107245 */ /* 0x000fe20000201000 */
[----:B------:R-:W-:Y:S02]  /*5040*/  IMAD.MOV.U32 R17, RZ, RZ, 0x2f800000 ;  /* 0x2f800000ff117424 */ /* 0x000fe400078e00ff */
[----:B------:R-:W-:Y:S02]  /*5050*/  FMUL.FTZ R19, R4, UR13 ;  /* 0x0000000d04137c20 */ /* 0x000fe40008410000 */
        /* <DEDUP_REMOVED lines=8> */
.L_x_29988:
        /* <DEDUP_REMOVED lines=15> */
.L_x_29994:
        /* <DEDUP_REMOVED lines=12> */
.L_x_29995:
        /* <DEDUP_REMOVED lines=59> */
[----:B------:R-:W-:Y:S01]  /*5640*/  MOV R17, R22 ;  /* 0x0000001600117202 */ /* 0x000fe20000000f00 */
[----:B------:R-:W-:-:S07]  /*5650*/  IMAD.MOV.U32 R22, RZ, RZ, R18 ;  /* 0x000000ffff167224 */ /* 0x000fce00078e0012 */
.L_x_29993:
[----:B------:R-:W-:Y:S01]  /*5660*/  HFMA2 R18, -RZ, RZ, 0.1171875, 0 ;  /* 0x2f800000ff127431 */ /* 0x000fe200000001ff */
[----:B------:R-:W-:Y:S01]  /*5670*/  I2FP.F32.U32 R17, R17 ;  /* 0x0000001100117245 */ /* 0x000fe20000201000 */
[----:B------:R-:W-:-:S04]  /*5680*/  FMUL.FTZ R20, R5, UR13 ;  /* 0x0000000d05147c20 */ /* 0x000fc80008410000 */
        /* <DEDUP_REMOVED lines=8> */
.L_x_29992:
        /* <DEDUP_REMOVED lines=15> */
.L_x_29998:
        /* <DEDUP_REMOVED lines=12> */
.L_x_29999:
        /* <DEDUP_REMOVED lines=61> */
.L_x_29997:
[----:B------:R-:W-:Y:S01]  /*5c90*/  I2FP.F32.U32 R18, R21 ;  /* 0x0000001500127245 */ /* 0x000fe20000201000 */
[----:B------:R-:W-:Y:S02]  /*5ca0*/  IMAD.MOV.U32 R19, RZ, RZ, 0x2f800000 ;  /* 0x2f800000ff137424 */ /* 0x000fe400078e00ff */
[----:B------:R-:W-:Y:S02]  /*5cb0*/  FMUL.FTZ R21, R6, UR13 ;  /* 0x0000000d06157c20 */ /* 0x000fe40008410000 */
        /* <DEDUP_REMOVED lines=8> */
.L_x_29996:
        /* <DEDUP_REMOVED lines=15> */
.L_x_30002:
        /* <DEDUP_REMOVED lines=12> */
.L_x_30003:
        /* <DEDUP_REMOVED lines=45> */
[----:B------:R-:W-:-:S04]  /*61c0*/  IMAD.WIDE.U32 R78, R23, -0x2daee0ad, RZ ;  /* 0xd2511f53174e7825 */ /* 0x000fc800078e00ff */
[----:B------:R-:W-:Y:S01]  /*61d0*/  HFMA2 R23, -RZ, RZ, 0, 0 ;  /* 0x00000000ff177431 */ /* 0x000fe200000001ff */
        /* <DEDUP_REMOVED lines=13> */
[----:B------:R-:W-:-:S07]  /*62b0*/  IMAD.MOV.U32 R22, RZ, RZ, R20 ;  /* 0x000000ffff167224 */ /* 0x000fce00078e0014 */
.L_x_30001:
        /* <DEDUP_REMOVED lines=10> */
[----:B------:R-:W-:Y:S01]  /*6360*/  PRMT R86, R20, 0x7610, R86 ;  /* 0x0000761014567816 */ /* 0x000fe20000000056 */
[----:B------:R-:W-:Y:S06]  /*6370*/  BRA `(.L_x_30000) ;  /* 0x00000018003c7947 */ /* 0x000fec0003800000 */
.L_x_29987:
[----:B--2---:R-:W-:Y:S01]  /*6380*/  IMAD.MOV.U32 R18, RZ, RZ, R23 ;  /* 0x000000ffff127224 */ /* 0x004fe200078e0017 */
[----:B------:R-:W-:Y:S01]  /*6390*/  MOV R22, R24 ;  /* 0x0000001800167202 */ /* 0x000fe20000000f00 */
[----:B01----:R-:W-:Y:S01]  /*63a0*/  IMAD.MOV.U32 R16, RZ, RZ, RZ ;  /* 0x000000ffff107224 */ /* 0x003fe200078e00ff */
        /* <DEDUP_REMOVED lines=16> */
.L_x_30006:
        /* <DEDUP_REMOVED lines=12> */
.L_x_30007:
        /* <DEDUP_REMOVED lines=60> */
.L_x_30005:
[----:B------:R-:W-:Y:S01]  /*6930*/  HFMA2 R17, -RZ, RZ, 0.1171875, 0 ;  /* 0x2f800000ff117431 */ /* 0x000fe200000001ff */
[----:B------:R-:W-:Y:S01]  /*6940*/  I2FP.F32.U32 R16, R16 ;  /* 0x0000001000107245 */ /* 0x000fe20000201000 */
[----:B-----5:R-:W-:Y:S01]  /*6950*/  FMUL.FTZ R19, R4, UR13 ;  /* 0x0000000d04137c20 */ /* 0x020fe20008410000 */
[----:B------:R-:W-:-:S03]  /*6960*/  HADD2.F32 R21, -RZ, R101.H1_H1 ;  /* 0x30000065ff157230 */ /* 0x000fc60000004100 */
[----:B------:R-:W-:Y:S01]  /*6970*/  FMUL.FTZ R19, R19, UR12 ;  /* 0x0000000c13137c20 */ /* 0x000fe20008410000 */
[----:B------:R-:W-:-:S05]  /*6980*/  FFMA.FTZ R16, R16, R17, 1.1641532182693481445e-10 ;  /* 0x2f00000010107423 */ /* 0x000fca0000010011 */
[----:B------:R-:W-:-:S04]  /*6990*/  FSETP.GTU.FTZ.AND P2, PT, R16, UR10, PT ;  /* 0x0000000a10007c0b */ /* 0x000fc8000bf5c000 */
[----:B------:R-:W-:Y:S02]  /*69a0*/  FSEL R16, R19, RZ, !P2 ;  /* 0x000000ff13107208 */ /* 0x000fe40005000000 */
[----:B------:R-:W-:-:S03]  /*69b0*/  SEL R17, RZ, 0x1, P2 ;  /* 0x00000001ff117807 */ /* 0x000fc60001000000 */
[----:B------:R-:W-:Y:S01]  /*69c0*/  FMUL.FTZ R16, R21, R16 ;  /* 0x0000001015107220 */ /* 0x000fe20000410000 */
[----:B------:R-:W-:-:S07]  /*69d0*/  PRMT R83, R17, 0x7610, R83 ;  /* 0x0000761011537816 */ /* 0x000fce0000000053 */
.L_x_30004:
        /* <DEDUP_REMOVED lines=15> */
.L_x_30010:
        /* <DEDUP_REMOVED lines=12> */
.L_x_30011:
        /* <DEDUP_REMOVED lines=61> */
.L_x_30009:
        /* <DEDUP_REMOVED lines=11> */
.L_x_30008:
        /* <DEDUP_REMOVED lines=15> */
.L_x_30014:
        /* <DEDUP_REMOVED lines=12> */
.L_x_30015:
        /* <DEDUP_REMOVED lines=61> */
.L_x_30013:
        /* <DEDUP_REMOVED lines=11> */
.L_x_30012:
        /* <DEDUP_REMOVED lines=15> */
.L_x_30017:
        /* <DEDUP_REMOVED lines=12> */
.L_x_30018:
        /* <DEDUP_REMOVED lines=59> */
[----:B------:R-:W-:Y:S01]  /*7ba0*/  MOV R19, R22 ;  /* 0x0000001600137202 */ /* 0x000fe20000000f00 */
[----:B------:R-:W-:-:S07]  /*7bb0*/  IMAD.MOV.U32 R22, RZ, RZ, R20 ;  /* 0x000000ffff167224 */ /* 0x000fce00078e0014 */
.L_x_30016:
        /* <DEDUP_REMOVED lines=11> */
.L_x_30000:
        /* <DEDUP_REMOVED lines=10> */
[----:B------:R-:W0:Y:S01]  /*7d10*/  LDC.64 R20, c[0x0][0x3b0] ;  /* 0x0000ec00ff147b82 */ /* 0x000e220000000a00 */
[----:B------:R-:W-:Y:S01]  /*7d20*/  IMAD.U32 R26, R85, 0x10000, RZ ;  /* 0x00010000551a7824 */ /* 0x000fe200078e00ff */
[----:B------:R-:W-:Y:S02]  /*7d30*/  LOP3.LUT R25, R86, 0xffff, RZ, 0xc0, !PT ;  /* 0x0000ffff56197812 */ /* 0x000fe400078ec0ff */
[----:B------:R-:W-:Y:S02]  /*7d40*/  LOP3.LUT R24, R84, 0xff, RZ, 0xc0, !PT ;  /* 0x000000ff54187812 */ /* 0x000fe400078ec0ff */
[----:B------:R-:W-:-:S05]  /*7d50*/  LOP3.LUT R26, R26, 0xff0000, RZ, 0xc0, !PT ;  /* 0x00ff00001a1a7812 */ /* 0x000fca00078ec0ff */
[----:B------:R-:W-:Y:S01]  /*7d60*/  IMAD R26, R25, 0x1000000, R26 ;  /* 0x01000000191a7824 */ /* 0x000fe200078e021a */
[----:B------:R-:W-:-:S03]  /*7d70*/  IADD3 R25, PT, PT, R51, 0x80, RZ ;  /* 0x0000008033197810 */ /* 0x000fc60007ffe0ff */
[----:B------:R-:W-:Y:S01]  /*7d80*/  IMAD R24, R24, 0x100, R26 ;  /* 0x0000010018187824 */ /* 0x000fe200078e021a */
[----:B------:R-:W-:-:S05]  /*7d90*/  LOP3.LUT R26, R83, 0xff, RZ, 0xc0, !PT ;  /* 0x000000ff531a7812 */ /* 0x000fca00078ec0ff */
[----:B------:R-:W-:Y:S02]  /*7da0*/  IMAD.IADD R24, R24, 0x1, R26 ;  /* 0x0000000118187824 */ /* 0x000fe400078e021a */
[----:B0-----:R-:W-:-:S05]  /*7db0*/  IMAD.WIDE.U32 R20, R25, 0x4, R20 ;  /* 0x0000000419147825 */ /* 0x001fca00078e0014 */
[----:B------:R0:W-:Y:S02]  /*7dc0*/  STG.E desc[UR6][R20.64], R24 ;  /* 0x0000001814007986 */ /* 0x0001e4000c101906 */
.L_x_30019:
[----:B-----5:R1:W5:Y:S04]  /*7dd0*/  @P1 LDG.E.128 R4, desc[UR6][R30.64] ;  /* 0x000000061e041981 */ /* 0x020368000c1e1d00 */
        /* <DEDUP_REMOVED lines=22> */
.L_x_30023:
        /* <DEDUP_REMOVED lines=12> */
.L_x_30024:
        /* <DEDUP_REMOVED lines=61> */
.L_x_30022:
        /* <DEDUP_REMOVED lines=11> */
.L_x_30021:
        /* <DEDUP_REMOVED lines=15> */
.L_x_30027:
        /* <DEDUP_REMOVED lines=12> */
.L_x_30028:
        /* <DEDUP_REMOVED lines=61> */
.L_x_30026:
        /* <DEDUP_REMOVED lines=11> */
.L_x_30025:
        /* <DEDUP_REMOVED lines=15> */
.L_x_30031:
        /* <DEDUP_REMOVED lines=12> */
.L_x_30032:
[----:B-1----:R-:W-:Y:S01]  /*8c60*/  IMAD.WIDE.U32 R28, R76, -0x326172a9, RZ ;  /* 0xcd9e8d574c1c7825 */ /* 0x002fe200078e00ff */
[----:B------:R-:W-:Y:S02]  /*8c70*/  LOP3.LUT R22, R81, R25, R71, 0x96, !PT ;  /* 0x0000001951167212 */ /* 0x000fe400078e9647 */
[----:B------:R-:W-:Y:S01]  /*8c80*/  IADD3 R25, PT, PT, R70, -0x61c88647, RZ ;  /* 0x9e3779b946197810 */ /* 0x000fe20007ffe0ff */
[----:B------:R-:W-:Y:S01]  /*8c90*/  VIADD R30, R71, 0xbb67ae85 ;  /* 0xbb67ae85471e7836 */ /* 0x000fe20000000000 */
[----:B------:R-:W-:Y:S01]  /*8ca0*/  LOP3.LUT R32, R75, R29, R70, 0x96, !PT ;  /* 0x0000001d4b207212 */ /* 0x000fe200078e9646 */
[----:B------:R-:W-:Y:S01]  /*8cb0*/  IMAD.WIDE.U32 R22, R22, -0x326172a9, RZ ;  /* 0xcd9e8d5716167825 */ /* 0x000fe200078e00ff */
[C---:B------:R-:W-:Y:S02]  /*8cc0*/  IADD3 R78, PT, PT, R70.reuse, 0x5384540f, RZ ;  /* 0x5384540f464e7810 */ /* 0x040fe40007ffe0ff */
[----:B------:R-:W-:Y:S01]  /*8cd0*/  IADD3 R77, PT, PT, R70, -0x700cb87f, RZ ;  /* 0x8ff34781464d7810 */ /* 0x000fe20007ffe0ff */
[----:B------:R-:W-:Y:S01]  /*8ce0*/  IMAD.WIDE.U32 R32, R32, -0x2daee0ad, RZ ;  /* 0xd2511f5320207825 */ /* 0x000fe200078e00ff */
[----:B------:R-:W-:-:S02]  /*8cf0*/  LOP3.LUT R25, R25, R28, R23, 0x96, !PT ;  /* 0x0000001c19197212 */ /* 0x000fc400078e9617 */
        /* <DEDUP_REMOVED lines=51> */
.L_x_30030:
[----:B------:R-:W-:Y:S01]  /*9030*/  HFMA2 R23, -RZ, RZ, 0.1171875, 0 ;  /* 0x2f800000ff177431 */ /* 0x000fe200000001ff */
[----:B------:R-:W-:Y:S01]  /*9040*/  I2FP.F32.U32 R22, R25 ;  /* 0x0000001900167245 */ /* 0x000fe20000201000 */
[----:B------:R-:W-:-:S04]  /*9050*/  FMUL.FTZ R25, R6, UR13 ;  /* 0x0000000d06197c20 */ /* 0x000fc80008410000 */
[----:B------:R-:W-:Y:S01]  /*9060*/  FMUL.FTZ R25, R25, UR12 ;  /* 0x0000000c19197c20 */ /* 0x000fe20008410000 */
[----:B------:R-:W-:-:S05]  /*9070*/  FFMA.FTZ R22, R22, R23, 1.1641532182693481445e-10 ;  /* 0x2f00000016167423 */ /* 0x000fca0000010017 */
[----:B------:R-:W-:Y:S01]  /*9080*/  FSETP.GTU.FTZ.AND P3, PT, R22, UR10, PT ;  /* 0x0000000a16007c0b */ /* 0x000fe2000bf7c000 */
[----:B------:R-:W-:-:S03]  /*9090*/  HADD2.F32 R22, -RZ, R99.H0_H0 ;  /* 0x20000063ff167230 */ /* 0x000fc60000004100 */
[----:B------:R-:W-:Y:S02]  /*90a0*/  FSEL R25, R25, RZ, !P3 ;  /* 0x000000ff19197208 */ /* 0x000fe40005800000 */
[----:B------:R-:W-:-:S03]  /*90b0*/  SEL R23, RZ, 0x1, P3 ;  /* 0x00000001ff177807 */ /* 0x000fc60001800000 */
[----:B------:R-:W-:Y:S01]  /*90c0*/  FFMA.FTZ R22, R25, R22, R10 ;  /* 0x0000001619167223 */ /* 0x000fe2000001000a */
[----:B------:R-:W-:-:S07]  /*90d0*/  PRMT R85, R23, 0x7610, R85 ;  /* 0x0000761017557816 */ /* 0x000fce0000000055 */
.L_x_30029:
        /* <DEDUP_REMOVED lines=15> */
.L_x_30035:
        /* <DEDUP_REMOVED lines=12> */
.L_x_30036:
        /* <DEDUP_REMOVED lines=61> */
.L_x_30034:
[----:B-1----:R-:W-:Y:S01]  /*9660*/  HFMA2 R29, -RZ, RZ, 0.1171875, 0 ;  /* 0x2f800000ff1d7431 */ /* 0x002fe200000001ff */
        /* <DEDUP_REMOVED lines=11> */
.L_x_30020:
        /* <DEDUP_REMOVED lines=19> */
.L_x_30039:
        /* <DEDUP_REMOVED lines=12> */
.L_x_30040:
        /* <DEDUP_REMOVED lines=54> */
[----:B------:R-:W-:Y:S01]  /*9c70*/  MOV R80, R24 ;  /* 0x0000001800507202 */ /* 0x000fe20000000f00 */
[----:B------:R-:W-:Y:S01]  /*9c80*/  IMAD.WIDE.U32 R20, R20, -0x2daee0ad, RZ ;  /* 0xd2511f5314147825 */ /* 0x000fe200078e00ff */
[----:B------:R-:W-:-:S03]  /*9c90*/  LOP3.LUT R77, R77, R26, R25, 0x96, !PT ;  /* 0x0000001a4d4d7212 */ /* 0x000fc600078e9619 */
[----:B------:R-:W-:Y:S01]  /*9ca0*/  IMAD.MOV.U32 R27, RZ, RZ, R20 ;  /* 0x000000ffff1b7224 */ /* 0x000fe200078e0014 */
[----:B------:R-:W-:Y:S01]  /*9cb0*/  LOP3.LUT R78, R23, R78, R21, 0x96, !PT ;  /* 0x0000004e174e7212 */ /* 0x000fe200078e9615 */
[----:B------:R-:W-:Y:S01]  /*9cc0*/  IMAD.MOV.U32 R24, RZ, RZ, RZ ;  /* 0x000000ffff187224 */ /* 0x000fe200078e00ff */
[----:B------:R-:W-:-:S07]  /*9cd0*/  MOV R20, R22 ;  /* 0x0000001600147202 */ /* 0x000fce0000000f00 */
.L_x_30038:
[----:B------:R-:W-:Y:S01]  /*9ce0*/  I2FP.F32.U32 R20, R20 ;  /* 0x0000001400147245 */ /* 0x000fe20000201000 */
[----:B-----5:R-:W-:Y:S01]  /*9cf0*/  FMUL.FTZ R22, R4, UR13 ;  /* 0x0000000d04167c20 */ /* 0x020fe20008410000 */
[----:B------:R-:W-:Y:S01]  /*9d00*/  MOV R21, 0x2f800000 ;  /* 0x2f80000000157802 */ /* 0x000fe20000000f00 */
[----:B------:R-:W-:Y:S02]  /*9d10*/  HADD2.F32 R23, -RZ, R99.H1_H1 ;  /* 0x30000063ff177230 */ /* 0x000fe40000004100 */
[----:B------:R-:W-:Y:S02]  /*9d20*/  FMUL.FTZ R22, R22, UR12 ;  /* 0x0000000c16167c20 */ /* 0x000fe40008410000 */
[----:B------:R-:W-:-:S05]  /*9d30*/  FFMA.FTZ R20, R20, R21, 1.1641532182693481445e-10 ;  /* 0x2f00000014147423 */ /* 0x000fca0000010015 */
[----:B------:R-:W-:-:S04]  /*9d40*/  FSETP.GTU.FTZ.AND P2, PT, R20, UR10, PT ;  /* 0x0000000a14007c0b */ /* 0x000fc8000bf5c000 */
[----:B------:R-:W-:Y:S02]  /*9d50*/  FSEL R20, R22, RZ, !P2 ;  /* 0x000000ff16147208 */ /* 0x000fe40005000000 */
[----:B------:R-:W-:-:S03]  /*9d60*/  SEL R21, RZ, 0x1, P2 ;  /* 0x00000001ff157807 */ /* 0x000fc60001000000 */
[----:B------:R-:W-:Y:S01]  /*9d70*/  FMUL.FTZ R20, R23, R20 ;  /* 0x0000001417147220 */ /* 0x000fe20000410000 */
[----:B------:R-:W-:-:S07]  /*9d80*/  PRMT R83, R21, 0x7610, R83 ;  /* 0x0000761015537816 */ /* 0x000fce0000000053 */
.L_x_30037:
        /* <DEDUP_REMOVED lines=15> */
.L_x_30043:
        /* <DEDUP_REMOVED lines=12> */
.L_x_30044:
        /* <DEDUP_REMOVED lines=61> */
.L_x_30042:
        /* <DEDUP_REMOVED lines=11> */
.L_x_30041:
        /* <DEDUP_REMOVED lines=15> */
.L_x_30047:
        /* <DEDUP_REMOVED lines=12> */
.L_x_30048:
        /* <DEDUP_REMOVED lines=61> */
.L_x_30046:
[----:B------:R-:W-:Y:S01]  /*a940*/  HFMA2 R23, -RZ, RZ, 0.1171875, 0 ;  /* 0x2f800000ff177431 */ /* 0x000fe200000001ff */
[----:B------:R-:W-:Y:S01]  /*a950*/  I2FP.F32.U32 R22, R25 ;  /* 0x0000001900167245 */ /* 0x000fe20000201000 */
[----:B-----5:R-:W-:Y:S01]  /*a960*/  FMUL.FTZ R25, R6, UR13 ;  /* 0x0000000d06197c20 */ /* 0x020fe20008410000 */
[----:B-1----:R-:W-:-:S03]  /*a970*/  HADD2.F32 R29, -RZ, R99.H0_H0 ;  /* 0x20000063ff1d7230 */ /* 0x002fc60000004100 */
[----:B------:R-:W-:Y:S01]  /*a980*/  FMUL.FTZ R25, R25, UR12 ;  /* 0x0000000c19197c20 */ /* 0x000fe20008410000 */
[----:B------:R-:W-:-:S05]  /*a990*/  FFMA.FTZ R22, R22, R23, 1.1641532182693481445e-10 ;  /* 0x2f00000016167423 */ /* 0x000fca0000010017 */
[----:B------:R-:W-:-:S04]  /*a9a0*/  FSETP.GTU.FTZ.AND P2, PT, R22, UR10, PT ;  /* 0x0000000a16007c0b */ /* 0x000fc8000bf5c000 */
[----:B------:R-:W-:Y:S02]  /*a9b0*/  FSEL R22, R25, RZ, !P2 ;  /* 0x000000ff19167208 */ /* 0x000fe40005000000 */
[----:B------:R-:W-:-:S03]  /*a9c0*/  SEL R23, RZ, 0x1, P2 ;  /* 0x00000001ff177807 */ /* 0x000fc60001000000 */
[----:B------:R-:W-:Y:S01]  /*a9d0*/  FMUL.FTZ R22, R29, R22 ;  /* 0x000000161d167220 */ /* 0x000fe20000410000 */
[----:B------:R-:W-:-:S07]  /*a9e0*/  PRMT R85, R23, 0x7610, R85 ;  /* 0x0000761017557816 */ /* 0x000fce0000000055 */
.L_x_30045:
        /* <DEDUP_REMOVED lines=15> */
.L_x_30050:
        /* <DEDUP_REMOVED lines=12> */
.L_x_30051:
        /* <DEDUP_REMOVED lines=61> */
.L_x_30049:
[----:B-1----:R-:W-:Y:S01]  /*af70*/  HFMA2 R29, -RZ, RZ, 0.1171875, 0 ;  /* 0x2f800000ff1d7431 */ /* 0x002fe200000001ff */
[----:B------:R-:W-:Y:S01]  /*af80*/  I2FP.F32.U32 R24, R23 ;  /* 0x0000001700187245 */ /* 0x000fe20000201000 */
[----:B-----5:R-:W-:-:S04]  /*af90*/  FMUL.FTZ R23, R7, UR13 ;  /* 0x0000000d07177c20 */ /* 0x020fc80008410000 */
[----:B------:R-:W-:Y:S01]  /*afa0*/  FMUL.FTZ R26, R23, UR12 ;  /* 0x0000000c171a7c20 */ /* 0x000fe20008410000 */
[----:B------:R-:W-:Y:S02]  /*afb0*/  HADD2.F32 R23, -RZ, R98.H0_H0 ;  /* 0x20000062ff177230 */ /* 0x000fe40000004100 */
[----:B------:R-:W-:-:S05]  /*afc0*/  FFMA.FTZ R24, R24, R29, 1.1641532182693481445e-10 ;  /* 0x2f00000018187423 */ /* 0x000fca000001001d */
[----:B------:R-:W-:-:S04]  /*afd0*/  FSETP.GTU.FTZ.AND P2, PT, R24, UR10, PT ;  /* 0x0000000a18007c0b */ /* 0x000fc8000bf5c000 */
[----:B------:R-:W-:Y:S02]  /*afe0*/  FSEL R26, R26, RZ, !P2 ;  /* 0x000000ff1a1a7208 */ /* 0x000fe40005000000 */
[----:B------:R-:W-:-:S03]  /*aff0*/  SEL R24, RZ, 0x1, P2 ;  /* 0x00000001ff187807 */ /* 0x000fc60001000000 */
[----:B------:R-:W-:Y:S01]  /*b000*/  FMUL.FTZ R23, R23, R26 ;  /* 0x0000001a17177220 */ /* 0x000fe20000410000 */
[----:B------:R-:W-:-:S07]  /*b010*/  PRMT R86, R24, 0x7610, R86 ;  /* 0x0000761018567816 */ /* 0x000fce0000000056 */
.L_x_30033:
[C---:B------:R-:W-:Y:S01]  /*b020*/  VIADD R24, R72.reuse, 0x100 ;  /* 0x0000010048187836 */ /* 0x040fe20000000000 */
[----:B-1----:R-:W0:Y:S01]  /*b030*/  @P1 LDC.64 R30, c[0x0][0x390] ;  /* 0x0000e400ff1e1b82 */ /* 0x002e220000000a00 */
        /* <DEDUP_REMOVED lines=9> */
[----:B------:R-:W-:Y:S02]  /*b0d0*/  SHF.L.U32 R24, R85, 0x10, RZ ;  /* 0x0000001055187819 */ /* 0x000fe400000006ff */
        /* <DEDUP_REMOVED lines=8> */
[----:B0-----:R-:W-:-:S05]  /*b160*/  IMAD.WIDE.U32 R28, R28, 0x4, R34 ;  /* 0x000000041c1c7825 */ /* 0x001fca00078e0022 */
[----:B------:R0:W-:Y:S02]  /*b170*/  STG.E desc[UR6][R28.64], R24 ;  /* 0x000000181c007986 */ /* 0x0001e4000c101906 */
.L_x_30052:
[----:B-----5:R1:W5:Y:S04]  /*b180*/  @P1 LDG.E.128 R4, desc[UR6][R30.64] ;  /* 0x000000061e041981 */ /* 0x020368000c1e1d00 */
[----:B------:R1:W5:Y:S01]  /*b190*/  @P0 LDG.E.128 R8, desc[UR6][R32.64] ;  /* 0x0000000620080981 */ /* 0x000362000c1e1d00 */
[----:B------:R-:W-:Y:S05]  /*b1a0*/  @!P0 BRA `(.L_x_30053) ;  /* 0x0000001800488947 */ /* 0x000fea0003800000 */
[----:B------:R-:W-:Y:S01]  /*b1b0*/  ISETP.GT.AND P2, PT, R48, RZ, PT ;  /* 0x000000ff3000720c */ /* 0x000fe20003f44270 */
[----:B------:R-:W-:Y:S01]  /*b1c0*/  IMAD.MOV.U32 R26, RZ, RZ, R25 ;  /* 0x000000ffff1a7224 */ /* 0x000fe200078e0019 */
[----:B-1----:R-:W-:Y:S01]  /*b1d0*/  MOV R31, R27 ;  /* 0x0000001b001f7202 */ /* 0x002fe20000000f00 */
[----:B0----5:R-:W-:-:S10]  /*b1e0*/  IMAD.MOV.U32 R24, RZ, RZ, R8 ;  /* 0x000000ffff187224 */ /* 0x021fd400078e0008 */
        /* <DEDUP_REMOVED lines=16> */
.L_x_30056:
        /* <DEDUP_REMOVED lines=12> */
.L_x_30057:
        /* <DEDUP_REMOVED lines=55> */
[----:B------:R-:W-:Y:S02]  /*b720*/  LOP3.LUT R77, R77, R32, R31, 0x96, !PT ;  /* 0x000000204d4d7212 */ /* 0x000fe400078e961f */
[----:B------:R-:W-:Y:S01]  /*b730*/  MOV R80, R30 ;  /* 0x0000001e00507202 */ /* 0x000fe20000000f00 */
[----:B------:R-:W-:-:S04]  /*b740*/  IMAD.WIDE.U32 R24, R24, -0x2daee0ad, RZ ;  /* 0xd2511f5318187825 */ /* 0x000fc800078e00ff */
[----:B------:R-:W-:Y:S01]  /*b750*/  IMAD.MOV.U32 R31, RZ, RZ, R24 ;  /* 0x000000ffff1f7224 */ /* 0x000fe200078e0018 */
[----:B------:R-:W-:Y:S02]  /*b760*/  LOP3.LUT R78, R78, R28, R25, 0x96, !PT ;  /* 0x0000001c4e4e7212 */ /* 0x000fe400078e9619 */
[----:B------:R-:W-:-:S07]  /*b770*/  MOV R24, R27 ;  /* 0x0000001b00187202 */ /* 0x000fce0000000f00 */
.L_x_30055:
[----:B------:R-:W-:Y:S01]  /*b780*/  I2FP.F32.U32 R25, R24 ;  /* 0x0000001800197245 */ /* 0x000fe20000201000 */
[----:B------:R-:W-:Y:S01]  /*b790*/  FMUL.FTZ R27, R4, UR13 ;  /* 0x0000000d041b7c20 */ /* 0x000fe20008410000 */
[----:B------:R-:W-:-:S03]  /*b7a0*/  MOV R24, 0x2f800000 ;  /* 0x2f80000000187802 */ /* 0x000fc60000000f00 */
[----:B------:R-:W-:Y:S02]  /*b7b0*/  FMUL.FTZ R27, R27, UR12 ;  /* 0x0000000c1b1b7c20 */ /* 0x000fe40008410000 */
[----:B------:R-:W-:-:S05]  /*b7c0*/  FFMA.FTZ R24, R25, R24, 1.1641532182693481445e-10 ;  /* 0x2f00000019187423 */ /* 0x000fca0000010018 */
[----:B------:R-:W-:Y:S01]  /*b7d0*/  FSETP.GTU.FTZ.AND P3, PT, R24, UR10, PT ;  /* 0x0000000a18007c0b */ /* 0x000fe2000bf7c000 */
[----:B------:R-:W-:-:S03]  /*b7e0*/  HADD2.F32 R24, -RZ, R97.H1_H1 ;  /* 0x30000061ff187230 */ /* 0x000fc60000004100 */
[----:B------:R-:W-:Y:S02]  /*b7f0*/  FSEL R27, R27, RZ, !P3 ;  /* 0x000000ff1b1b7208 */ /* 0x000fe40005800000 */
[----:B------:R-:W-:-:S03]  /*b800*/  SEL R25, RZ, 0x1, P3 ;  /* 0x00000001ff197807 */ /* 0x000fc60001800000 */
[----:B------:R-:W-:Y:S01]  /*b810*/  FFMA.FTZ R24, R27, R24, R8 ;  /* 0x000000181b187223 */ /* 0x000fe20000010008 */
[----:B------:R-:W-:-:S07]  /*b820*/  PRMT R83, R25, 0x7610, R83 ;  /* 0x0000761019537816 */ /* 0x000fce0000000053 */
.L_x_30054:
        /* <DEDUP_REMOVED lines=15> */
.L_x_30060:
        /* <DEDUP_REMOVED lines=12> */
.L_x_30061:
[----:B------:R-:W-:Y:S01]  /*b9e0*/  IMAD.WIDE.U32 R36, R76, -0x326172a9, RZ ;  /* 0xcd9e8d574c247825 */ /* 0x000fe200078e00ff */
        /* <DEDUP_REMOVED lines=60> */
.L_x_30059:
[----:B------:R-:W-:Y:S01]  /*bdb0*/  I2FP.F32.U32 R26, R25 ;  /* 0x00000019001a7245 */ /* 0x000fe20000201000 */
[----:B------:R-:W-:Y:S02]  /*bdc0*/  HFMA2 R25, -RZ, RZ, 0.1171875, 0 ;  /* 0x2f800000ff197431 */ /* 0x000fe400000001ff */
        /* <DEDUP_REMOVED lines=9> */
.L_x_30058:
        /* <DEDUP_REMOVED lines=15> */
.L_x_30064:
        /* <DEDUP_REMOVED lines=12> */
.L_x_30065:
        /* <DEDUP_REMOVED lines=61> */
.L_x_30063:
[----:B------:R-:W-:Y:S01]  /*c3e0*/  I2FP.F32.U32 R27, R26 ;  /* 0x0000001a001b7245 */ /* 0x000fe20000201000 */
[----:B------:R-:W-:Y:S02]  /*c3f0*/  HFMA2 R26, -RZ, RZ, 0.1171875, 0 ;  /* 0x2f800000ff1a7431 */ /* 0x000fe400000001ff */
        /* <DEDUP_REMOVED lines=9> */
.L_x_30062:
        /* <DEDUP_REMOVED lines=15> */
.L_x_30068:
        /* <DEDUP_REMOVED lines=12> */
.L_x_30069:
        /* <DEDUP_REMOVED lines=12> */
[----:B------:R-:W-:-:S03]  /*c700*/  IADD3 R28, PT, PT, R71, 0x76cf5d0a, RZ ;  /* 0x76cf5d0a471c7810 */ /* 0x000fc60007ffe0ff */
        /* <DEDUP_REMOVED lines=48> */
.L_x_30067:
        /* <DEDUP_REMOVED lines=12> */
.L_x_30053:
[----:B------:R-:W-:Y:S01]  /*cad0*/  IMAD.MOV.U32 R26, RZ, RZ, R25 ;  /* 0x000000ffff1a7224 */ /* 0x000fe200078e0019 */
[----:B-1----:R-:W-:Y:S01]  /*cae0*/  MOV R31, R27 ;  /* 0x0000001b001f7202 */ /* 0x002fe20000000f00 */
        /* <DEDUP_REMOVED lines=17> */
.L_x_30072:
        /* <DEDUP_REMOVED lines=12> */
.L_x_30073:
        /* <DEDUP_REMOVED lines=61> */
.L_x_30071:
[----:B------:R-:W-:Y:S01]  /*d090*/  I2FP.F32.U32 R25, R24 ;  /* 0x0000001800197245 */ /* 0x000fe20000201000 */
[----:B-----5:R-:W-:Y:S01]  /*d0a0*/  FMUL.FTZ R27, R4, UR13 ;  /* 0x0000000d041b7c20 */ /* 0x020fe20008410000 */
[----:B------:R-:W-:-:S03]  /*d0b0*/  MOV R24, 0x2f800000 ;  /* 0x2f80000000187802 */ /* 0x000fc60000000f00 */
[----:B------:R-:W-:Y:S02]  /*d0c0*/  FMUL.FTZ R27, R27, UR12 ;  /* 0x0000000c1b1b7c20 */ /* 0x000fe40008410000 */
[----:B------:R-:W-:-:S05]  /*d0d0*/  FFMA.FTZ R24, R25, R24, 1.1641532182693481445e-10 ;  /* 0x2f00000019187423 */ /* 0x000fca0000010018 */
[----:B------:R-:W-:Y:S01]  /*d0e0*/  FSETP.GTU.FTZ.AND P2, PT, R24, UR10, PT ;  /* 0x0000000a18007c0b */ /* 0x000fe2000bf5c000 */
[----:B------:R-:W-:-:S03]  /*d0f0*/  HADD2.F32 R24, -RZ, R97.H1_H1 ;  /* 0x30000061ff187230 */ /* 0x000fc60000004100 */
[----:B------:R-:W-:Y:S02]  /*d100*/  FSEL R27, R27, RZ, !P2 ;  /* 0x000000ff1b1b7208 */ /* 0x000fe40005000000 */
[----:B------:R-:W-:-:S03]  /*d110*/  SEL R25, RZ, 0x1, P2 ;  /* 0x00000001ff197807 */ /* 0x000fc60001000000 */
[----:B------:R-:W-:Y:S01]  /*d120*/  FMUL.FTZ R24, R24, R27 ;  /* 0x0000001b18187220 */ /* 0x000fe20000410000 */
[----:B------:R-:W-:-:S07]  /*d130*/  PRMT R83, R25, 0x7610, R83 ;  /* 0x0000761019537816 */ /* 0x000fce0000000053 */
.L_x_30070:
        /* <DEDUP_REMOVED lines=15> */
.L_x_30076:
        /* <DEDUP_REMOVED lines=12> */
.L_x_30077:
        /* <DEDUP_REMOVED lines=61> */
.L_x_30075:
        /* <DEDUP_REMOVED lines=11> */
.L_x_30074:
        /* <DEDUP_REMOVED lines=15> */
.L_x_30080:
        /* <DEDUP_REMOVED lines=12> */
.L_x_30081:
        /* <DEDUP_REMOVED lines=61> */
.L_x_30079:
        /* <DEDUP_REMOVED lines=11> */
.L_x_30078:
        /* <DEDUP_REMOVED lines=15> */
.L_x_30083:
        /* <DEDUP_REMOVED lines=12> */
.L_x_30084:
        /* <DEDUP_REMOVED lines=61> */
.L_x_30082:
        /* <DEDUP_REMOVED lines=11> */
.L_x_30066:
        /* <DEDUP_REMOVED lines=22> */
.L_x_30085:
        /* <DEDUP_REMOVED lines=23> */
.L_x_30089:
        /* <DEDUP_REMOVED lines=12> */
.L_x_30090:
[----:B------:R-:W-:Y:S01]  /*e760*/  IMAD.WIDE.U32 R40, R76, -0x326172a9, RZ ;  /* 0xcd9e8d574c287825 */ /* 0x000fe200078e00ff */
[----:B------:R-:W-:Y:S02]  /*e770*/  LOP3.LUT R34, R81, R37, R71, 0x96, !PT ;  /* 0x0000002551227212 */ /* 0x000fe400078e9647 */
[----:B------:R-:W-:Y:S01]  /*e780*/  IADD3 R32, PT, PT, R70, -0x61c88647, RZ ;  /* 0x9e3779b946207810 */ /* 0x000fe20007ffe0ff */
[----:B------:R-:W-:Y:S01]  /*e790*/  VIADD R78, R71, 0x96a522ad ;  /* 0x96a522ad474e7836 */ /* 0x000fe20000000000 */
        /* <DEDUP_REMOVED lines=9> */
[----:B------:R-:W-:Y:S01]  /*e830*/  IMAD.MOV.U32 R30, RZ, RZ, RZ ;  /* 0x000000ffff1e7224 */ /* 0x000fe200078e00ff */
        /* <DEDUP_REMOVED lines=36> */
[----:B------:R-:W-:-:S03]  /*ea80*/  LOP3.LUT R29, R29, R38, R33, 0x96, !PT ;  /* 0x000000261d1d7212 */ /* 0x000fc600078e9621 */
[----:B------:R-:W-:-:S04]  /*ea90*/  IMAD.WIDE.U32 R36, R28, -0x326172a9, RZ ;  /* 0xcd9e8d571c247825 */ /* 0x000fc800078e00ff */
[----:B------:R-:W-:-:S05]  /*eaa0*/  VIADD R28, R70, 0xf1bbcdc8 ;  /* 0xf1bbcdc8461c7836 */ /* 0x000fca0000000000 */
        /* <DEDUP_REMOVED lines=8> */
.L_x_30088:
        /* <DEDUP_REMOVED lines=11> */
.L_x_30087:
        /* <DEDUP_REMOVED lines=15> */
.L_x_30093:
        /* <DEDUP_REMOVED lines=12> */
.L_x_30094:
        /* <DEDUP_REMOVED lines=61> */
.L_x_30092:
        /* <DEDUP_REMOVED lines=11> */
.L_x_30091:
        /* <DEDUP_REMOVED lines=15> */
.L_x_30097:
        /* <DEDUP_REMOVED lines=12> */
.L_x_30098:
        /* <DEDUP_REMOVED lines=58> */
[----:B------:R-:W-:Y:S01]  /*f760*/  LOP3.LUT R78, R78, R32, R37, 0x96, !PT ;  /* 0x000000204e4e7212 */ /* 0x000fe200078e9625 */
[----:B------:R-:W-:Y:S01]  /*f770*/  IMAD.MOV.U32 R32, RZ, RZ, RZ ;  /* 0x000000ffff207224 */ /* 0x000fe200078e00ff */
[----:B------:R-:W-:-:S07]  /*f780*/  MOV R35, R36 ;  /* 0x0000002400237202 */ /* 0x000fce0000000f00 */
.L_x_30096:
        /* <DEDUP_REMOVED lines=11> */
.L_x_30095:
        /* <DEDUP_REMOVED lines=15> */
.L_x_30101:
        /* <DEDUP_REMOVED lines=12> */
.L_x_30102:
        /* <DEDUP_REMOVED lines=61> */
.L_x_30100:
        /* <DEDUP_REMOVED lines=12> */
.L_x_30086:
        /* <DEDUP_REMOVED lines=19> */
.L_x_30105:
        /* <DEDUP_REMOVED lines=12> */
.L_x_30106:
        /* <DEDUP_REMOVED lines=61> */
.L_x_30104:
        /* <DEDUP_REMOVED lines=11> */
.L_x_30103:
        /* <DEDUP_REMOVED lines=15> */
.L_x_30109:
        /* <DEDUP_REMOVED lines=12> */
.L_x_30110:
        /* <DEDUP_REMOVED lines=61> */
.L_x_30108:
        /* <DEDUP_REMOVED lines=11> */
.L_x_30107:
        /* <DEDUP_REMOVED lines=15> */
.L_x_30113:
        /* <DEDUP_REMOVED lines=12> */
.L_x_30114:
        /* <DEDUP_REMOVED lines=61> */
.L_x_30112:
        /* <DEDUP_REMOVED lines=11> */
.L_x_30111:
        /* <DEDUP_REMOVED lines=15> */
.L_x_30116:
        /* <DEDUP_REMOVED lines=12> */
.L_x_30117:
        /* <DEDUP_REMOVED lines=61> */
.L_x_30115:
        /* <DEDUP_REMOVED lines=11> */
.L_x_30099:
        /* <DEDUP_REMOVED lines=22> */
.L_x_30118:
        /* <DEDUP_REMOVED lines=23> */
.L_x_30122:
        /* <DEDUP_REMOVED lines=12> */
.L_x_30123:
        /* <DEDUP_REMOVED lines=61> */
.L_x_30121:
        /* <DEDUP_REMOVED lines=11> */
.L_x_30120:
        /* <DEDUP_REMOVED lines=15> */
.L_x_30126:
        /* <DEDUP_REMOVED lines=12> */
.L_x_30127:
        /* <DEDUP_REMOVED lines=61> */
.L_x_30125:
        /* <DEDUP_REMOVED lines=11> */
.L_x_30124:
        /* <DEDUP_REMOVED lines=15> */
.L_x_30130:
        /* <DEDUP_REMOVED lines=12> */
.L_x_30131:
        /* <DEDUP_REMOVED lines=61> */
.L_x_30129:
        /* <DEDUP_REMOVED lines=11> */
.L_x_30128:
        /* <DEDUP_REMOVED lines=15> */
.L_x_30134:
        /* <DEDUP_REMOVED lines=12> */
.L_x_30135:
        /* <DEDUP_REMOVED lines=61> */
.L_x_30133:
        /* <DEDUP_REMOVED lines=12> */
.L_x_30119:
        /* <DEDUP_REMOVED lines=19> */
.L_x_30138:
        /* <DEDUP_REMOVED lines=12> */
.L_x_30139:
        /* <DEDUP_REMOVED lines=61> */
.L_x_30137:
        /* <DEDUP_REMOVED lines=11> */
.L_x_30136:
        /* <DEDUP_REMOVED lines=15> */
.L_x_30142:
        /* <DEDUP_REMOVED lines=12> */
.L_x_30143:
        /* <DEDUP_REMOVED lines=61> */
.L_x_30141:
        /* <DEDUP_REMOVED lines=11> */
.L_x_30140:
        /* <DEDUP_REMOVED lines=15> */
.L_x_30146:
        /* <DEDUP_REMOVED lines=12> */
.L_x_30147:
        /* <DEDUP_REMOVED lines=61> */
.L_x_30145:
        /* <DEDUP_REMOVED lines=11> */
.L_x_30144:
        /* <DEDUP_REMOVED lines=15> */
.L_x_30149:
        /* <DEDUP_REMOVED lines=12> */
.L_x_30150:
        /* <DEDUP_REMOVED lines=61> */
.L_x_30148:
        /* <DEDUP_REMOVED lines=11> */
.L_x_30132:
        /* <DEDUP_REMOVED lines=22> */
.L_x_30151:
        /* <DEDUP_REMOVED lines=23> */
.L_x_30155:
        /* <DEDUP_REMOVED lines=12> */
.L_x_30156:
        /* <DEDUP_REMOVED lines=61> */
.L_x_30154:
        /* <DEDUP_REMOVED lines=11> */
.L_x_30153:
        /* <DEDUP_REMOVED lines=15> */
.L_x_30159:
        /* <DEDUP_REMOVED lines=12> */
.L_x_30160:
        /* <DEDUP_REMOVED lines=61> */
.L_x_30158:
        /* <DEDUP_REMOVED lines=11> */
.L_x_30157:
        /* <DEDUP_REMOVED lines=15> */
.L_x_30163:
        /* <DEDUP_REMOVED lines=12> */
.L_x_30164:
[----:B------:R-:W-:Y:S01]  /*15b20*/  IMAD.WIDE.U32 R78, R76, -0x326172a9, RZ ;  /* 0xcd9e8d574c4e7825 */ /* 0x000fe200078e00ff */
[----:B------:R-:W-:Y:S02]  /*15b30*/  LOP3.LUT R39, R81, R41, R71, 0x96, !PT ;  /* 0x0000002951277212 */ /* 0x000fe400078e9647 */
[C---:B------:R-:W-:Y:S02]  /*15b40*/  IADD3 R77, PT, PT, R70.reuse, -0x700cb87f, RZ ;  /* 0x8ff34781464d7810 */ /* 0x040fe40007ffe0ff */
        /* <DEDUP_REMOVED lines=58> */
.L_x_30162:
        /* <DEDUP_REMOVED lines=11> */
.L_x_30161:
        /* <DEDUP_REMOVED lines=15> */
.L_x_30167:
        /* <DEDUP_REMOVED lines=12> */
.L_x_30168:
        /* <DEDUP_REMOVED lines=61> */
.L_x_30166:
        /* <DEDUP_REMOVED lines=12> */
.L_x_30152:
        /* <DEDUP_REMOVED lines=19> */
.L_x_30171:
        /* <DEDUP_REMOVED lines=12> */
.L_x_30172:
        /* <DEDUP_REMOVED lines=61> */
.L_x_30170:
        /* <DEDUP_REMOVED lines=11> */
.L_x_30169:
        /* <DEDUP_REMOVED lines=15> */
.L_x_30175:
        /* <DEDUP_REMOVED lines=12> */
.L_x_30176:
        /* <DEDUP_REMOVED lines=61> */
.L_x_30174:
        /* <DEDUP_REMOVED lines=11> */
.L_x_30173:
        /* <DEDUP_REMOVED lines=15> */
.L_x_30179:
        /* <DEDUP_REMOVED lines=12> */
.L_x_30180:
        /* <DEDUP_REMOVED lines=61> */
.L_x_30178:
        /* <DEDUP_REMOVED lines=11> */
.L_x_30177:
        /* <DEDUP_REMOVED lines=15> */
.L_x_30182:
        /* <DEDUP_REMOVED lines=12> */
.L_x_30183:
        /* <DEDUP_REMOVED lines=61> */
.L_x_30181:
        /* <DEDUP_REMOVED lines=11> */
.L_x_30165:
        /* <DEDUP_REMOVED lines=22> */
.L_x_30184:
        /* <DEDUP_REMOVED lines=23> */
.L_x_30188:
        /* <DEDUP_REMOVED lines=12> */
.L_x_30189:
[----:B------:R-:W-:Y:S01]  /*18270*/  IMAD.WIDE.U32 R108, R76, -0x326172a9, RZ ;  /* 0xcd9e8d574c6c7825 */ /* 0x000fe200078e00ff */
[----:B------:R-:W-:Y:S02]  /*18280*/  LOP3.LUT R41, R81, R45, R71, 0x96, !PT ;  /* 0x0000002d51297212 */ /* 0x000fe400078e9647 */
[C---:B------:R-:W-:Y:S01]  /*18290*/  IADD3 R77, PT, PT, R70.reuse, -0x700cb87f, RZ ;  /* 0x8ff34781464d7810 */ /* 0x040fe20007ffe0ff */
        /* <DEDUP_REMOVED lines=58> */
.L_x_30187:
        /* <DEDUP_REMOVED lines=11> */
.L_x_30186:
        /* <DEDUP_REMOVED lines=15> */
.L_x_30192:
        /* <DEDUP_REMOVED lines=12> */
.L_x_30193:
        /* <DEDUP_REMOVED lines=59> */
[----:B------:R-:W-:Y:S01]  /*18c50*/  IMAD.MOV.U32 R43, RZ, RZ, RZ ;  /* 0x000000ffff2b7224 */ /* 0x000fe200078e00ff */
[----:B------:R-:W-:-:S07]  /*18c60*/  MOV R47, R42 ;  /* 0x0000002a002f7202 */ /* 0x000fce0000000f00 */
.L_x_30191:
        /* <DEDUP_REMOVED lines=11> */
.L_x_30190:
        /* <DEDUP_REMOVED lines=15> */
.L_x_30196:
        /* <DEDUP_REMOVED lines=12> */
.L_x_30197:
        /* <DEDUP_REMOVED lines=61> */
.L_x_30195:
        /* <DEDUP_REMOVED lines=11> */
.L_x_30194:
        /* <DEDUP_REMOVED lines=15> */
.L_x_30200:
        /* <DEDUP_REMOVED lines=12> */
.L_x_30201:
        /* <DEDUP_REMOVED lines=61> */
.L_x_30199:
        /* <DEDUP_REMOVED lines=12> */
.L_x_30185:
        /* <DEDUP_REMOVED lines=19> */
.L_x_30204:
        /* <DEDUP_REMOVED lines=12> */
.L_x_30205:
        /* <DEDUP_REMOVED lines=61> */
.L_x_30203:
        /* <DEDUP_REMOVED lines=11> */
.L_x_30202:
        /* <DEDUP_REMOVED lines=15> */
.L_x_30208:
        /* <DEDUP_REMOVED lines=12> */
.L_x_30209:
        /* <DEDUP_REMOVED lines=61> */
.L_x_30207:
        /* <DEDUP_REMOVED lines=11> */
.L_x_30206:
        /* <DEDUP_REMOVED lines=15> */
.L_x_30212:
        /* <DEDUP_REMOVED lines=12> */
.L_x_30213:
        /* <DEDUP_REMOVED lines=61> */
.L_x_30211:
        /* <DEDUP_REMOVED lines=11> */
.L_x_30210:
        /* <DEDUP_REMOVED lines=15> */
.L_x_30215:
        /* <DEDUP_REMOVED lines=12> */
.L_x_30216:
        /* <DEDUP_REMOVED lines=61> */
.L_x_30214:
        /* <DEDUP_REMOVED lines=11> */
.L_x_30198:
        /* <DEDUP_REMOVED lines=22> */
.L_x_30217:
[----:B-----5:R1:W5:Y:S04]  /*1b3f0*/  @P1 LDG.E.128 R4, desc[UR6][R108.64] ;  /* 0x000000066c041981 */ /* 0x020368000c1e1d00 */
[----:B------:R1:W5:Y:S01]  /*1b400*/  @P0 LDG.E.128 R8, desc[UR6][R112.64] ;  /* 0x0000000670080981 */ /* 0x000362000c1e1d00 */
[----:B------:R-:W-:Y:S05]  /*1b410*/  @!P0 BRA `(.L_x_30218) ;  /* 0x0000001800488947 */ /* 0x000fea0003800000 */
[----:B------:R-:W-:Y:S01]  /*1b420*/  ISETP.GT.AND P2, PT, R48, RZ, PT ;  /* 0x000000ff3000720c */ /* 0x000fe20003f44270 */
[----:B------:R-:W-:Y:S01]  /*1b430*/  IMAD.MOV.U32 R46, RZ, RZ, R45 ;  /* 0x000000ffff2e7224 */ /* 0x000fe200078e002d */
[----:B------:R-:W-:Y:S01]  /*1b440*/  MOV R50, R47 ;  /* 0x0000002f00327202 */ /* 0x000fe20000000f00 */
        /* <DEDUP_REMOVED lines=17> */
.L_x_30221:
        /* <DEDUP_REMOVED lines=12> */
.L_x_30222:
        /* <DEDUP_REMOVED lines=59> */
[----:B------:R-:W-:Y:S02]  /*1b9d0*/  LOP3.LUT R78, R78, R108, R45, 0x96, !PT ;  /* 0x0000006c4e4e7212 */ /* 0x000fe400078e962d */
[----:B------:R-:W-:-:S07]  /*1b9e0*/  MOV R44, R47 ;  /* 0x0000002f002c7202 */ /* 0x000fce0000000f00 */
.L_x_30220:
        /* <DEDUP_REMOVED lines=11> */
.L_x_30219:
        /* <DEDUP_REMOVED lines=15> */
.L_x_30225:
        /* <DEDUP_REMOVED lines=12> */
.L_x_30226:
        /* <DEDUP_REMOVED lines=61> */
.L_x_30224:
        /* <DEDUP_REMOVED lines=11> */
.L_x_30223:
        /* <DEDUP_REMOVED lines=15> */
.L_x_30229:
        /* <DEDUP_REMOVED lines=12> */
.L_x_30230:
        /* <DEDUP_REMOVED lines=61> */
.L_x_30228:
        /* <DEDUP_REMOVED lines=11> */
.L_x_30227:
        /* <DEDUP_REMOVED lines=15> */
.L_x_30233:
        /* <DEDUP_REMOVED lines=12> */
.L_x_30234:
        /* <DEDUP_REMOVED lines=61> */
.L_x_30232:
        /* <DEDUP_REMOVED lines=10> */
[----:B------:R-:W-:Y:S01]  /*1cd20*/  PRMT R86, R73, 0x7610, R86 ;  /* 0x0000761049567816 */ /* 0x000fe20000000056 */
[----:B------:R-:W-:Y:S06]  /*1cd30*/  BRA `(.L_x_30231) ;  /* 0x0000001800407947 */ /* 0x000fec0003800000 */
.L_x_30218:
[----:B------:R-:W-:Y:S01]  /*1cd40*/  IMAD.MOV.U32 R46, RZ, RZ, R45 ;  /* 0x000000ffff2e7224 */ /* 0x000fe200078e002d */
[----:B------:R-:W-:Y:S01]  /*1cd50*/  MOV R50, R47 ;  /* 0x0000002f00327202 */ /* 0x000fe20000000f00 */
        /* <DEDUP_REMOVED lines=17> */
.L_x_30237:
        /* <DEDUP_REMOVED lines=12> */
.L_x_30238:
        /* <DEDUP_REMOVED lines=61> */
.L_x_30236:
        /* <DEDUP_REMOVED lines=11> */
.L_x_30235:
        /* <DEDUP_REMOVED lines=15> */
.L_x_30241:
        /* <DEDUP_REMOVED lines=12> */
.L_x_30242:
        /* <DEDUP_REMOVED lines=61> */
.L_x_30240:
        /* <DEDUP_REMOVED lines=11> */
.L_x_30239:
        /* <DEDUP_REMOVED lines=15> */
.L_x_30245:
        /* <DEDUP_REMOVED lines=12> */
.L_x_30246:
        /* <DEDUP_REMOVED lines=61> */
.L_x_30244:
        /* <DEDUP_REMOVED lines=11> */
.L_x_30243:
        /* <DEDUP_REMOVED lines=15> */
.L_x_30248:
        /* <DEDUP_REMOVED lines=12> */
.L_x_30249:
        /* <DEDUP_REMOVED lines=61> */
.L_x_30247:
        /* <DEDUP_REMOVED lines=11> */
.L_x_30231:
[C---:B------:R-:W-:Y:S01]  /*1e640*/  VIADD R73, R72.reuse, 0x400 ;  /* 0x0000040048497836 */ /* 0x040fe20000000000 */
[----:B------:R-:W0:Y:S01]  /*1e650*/  @P1 LDC.64 R114, c[0x0][0x390] ;  /* 0x0000e400ff721b82 */ /* 0x000e220000000a00 */
[----:B-1----:R-:W-:Y:S01]  /*1e660*/  IADD3 R109, PT, PT, R51, 0x480, RZ ;  /* 0x00000480336d7810 */ /* 0x002fe20007ffe0ff */
[----:B------:R-:W-:Y:S02]  /*1e670*/  VIADD R72, R72, 0x480 ;  /* 0x0000048048487836 */ /* 0x000fe40000000000 */
        /* <DEDUP_REMOVED lines=10> */
[----:B------:R-:W-:Y:S02]  /*1e720*/  LOP3.LUT R73, R84, 0xff, RZ, 0xc0, !PT ;  /* 0x000000ff54497812 */ /* 0x000fe400078ec0ff */
[----:B------:R-:W-:Y:S01]  /*1e730*/  IADD3 R51, PT, PT, R51, 0x400, RZ ;  /* 0x0000040033337810 */ /* 0x000fe20007ffe0ff */
[----:B------:R-:W-:-:S04]  /*1e740*/  IMAD R79, R82, 0x1000000, R79 ;  /* 0x01000000524f7824 */ /* 0x000fc800078e024f */
[----:B------:R-:W-:Y:S01]  /*1e750*/  IMAD R79, R73, 0x100, R79 ;  /* 0x00000100494f7824 */ /* 0x000fe200078e024f */
[----:B------:R-:W-:-:S04]  /*1e760*/  LOP3.LUT R73, R83, 0xff, RZ, 0xc0, !PT ;  /* 0x000000ff53497812 */ /* 0x000fc800078ec0ff */
[----:B------:R-:W-:Y:S01]  /*1e770*/  IADD3 R73, PT, PT, R79, R73, RZ ;  /* 0x000000494f497210 */ /* 0x000fe20007ffe0ff */
[----:B0-----:R-:W-:-:S05]  /*1e780*/  IMAD.WIDE.U32 R116, R51, 0x4, R116 ;  /* 0x0000000433747825 */ /* 0x001fca00078e0074 */
[----:B------:R0:W-:Y:S02]  /*1e790*/  STG.E desc[UR6][R116.64], R73 ;  /* 0x0000004974007986 */ /* 0x0001e4000c101906 */
.L_x_30250:
[----:B-----5:R1:W5:Y:S04]  /*1e7a0*/  @P1 LDG.E.128 R4, desc[UR6][R114.64] ;  /* 0x0000000672041981 */ /* 0x020368000c1e1d00 */
        /* <DEDUP_REMOVED lines=22> */
.L_x_30254:
        /* <DEDUP_REMOVED lines=12> */
.L_x_30255:
        /* <DEDUP_REMOVED lines=61> */
.L_x_30253:
        /* <DEDUP_REMOVED lines=11> */
.L_x_30252:
        /* <DEDUP_REMOVED lines=15> */
.L_x_30258:
        /* <DEDUP_REMOVED lines=12> */
.L_x_30259:
        /* <DEDUP_REMOVED lines=61> */
.L_x_30257:
        /* <DEDUP_REMOVED lines=11> */
.L_x_30256:
        /* <DEDUP_REMOVED lines=15> */
.L_x_30262:
        /* <DEDUP_REMOVED lines=12> */
.L_x_30263:
        /* <DEDUP_REMOVED lines=61> */
.L_x_30261:
        /* <DEDUP_REMOVED lines=11> */
.L_x_30260:
        /* <DEDUP_REMOVED lines=15> */
.L_x_30266:
        /* <DEDUP_REMOVED lines=12> */
.L_x_30267:
        /* <DEDUP_REMOVED lines=61> */
.L_x_30265:
        /* <DEDUP_REMOVED lines=12> */
.L_x_30251:
        /* <DEDUP_REMOVED lines=19> */
.L_x_30270:
        /* <DEDUP_REMOVED lines=12> */
.L_x_30271:
        /* <DEDUP_REMOVED lines=61> */
.L_x_30269:
        /* <DEDUP_REMOVED lines=11> */
.L_x_30268:
        /* <DEDUP_REMOVED lines=15> */
.L_x_30274:
        /* <DEDUP_REMOVED lines=12> */
.L_x_30275:
        /* <DEDUP_REMOVED lines=61> */
.L_x_30273:
        /* <DEDUP_REMOVED lines=11> */
.L_x_30272:
        /* <DEDUP_REMOVED lines=15> */
.L_x_30278:
        /* <DEDUP_REMOVED lines=12> */
.L_x_30279:
        /* <DEDUP_REMOVED lines=61> */
.L_x_30277:
        /* <DEDUP_REMOVED lines=11> */
.L_x_30276:
        /* <DEDUP_REMOVED lines=15> */
.L_x_30281:
        /* <DEDUP_REMOVED lines=12> */
.L_x_30282:
        /* <DEDUP_REMOVED lines=61> */
.L_x_30280:
        /* <DEDUP_REMOVED lines=11> */
.L_x_30264:
[----:B------:R-:W-:Y:S01]  /*219f0*/  FADD.FTZ R73, RZ, R12 ;  /* 0x0000000cff497221 */ /* 0x000fe20000010000 */
[----:B-1----:R-:W-:-:S04]  /*21a00*/  IMAD.WIDE.U32 R112, R72, 0x10, R110 ;  /* 0x0000001048707825 */ /* 0x002fc800078e006e */
        /* <DEDUP_REMOVED lines=42> */
[----:B------:R-:W-:Y:S01]  /*21cb0*/  IMAD.U32 R108, R85, 0x10000, RZ ;  /* 0x00010000556c7824 */ /* 0x000fe200078e00ff */
[----:B------:R-:W-:Y:S02]  /*21cc0*/  LOP3.LUT R72, R86, 0xffff, RZ, 0xc0, !PT ;  /* 0x0000ffff56487812 */ /* 0x000fe400078ec0ff */
[----:B------:R-:W-:Y:S02]  /*21cd0*/  LOP3.LUT R73, R84, 0xff, RZ, 0xc0, !PT ;  /* 0x000000ff54497812 */ /* 0x000fe400078ec0ff */
[----:B------:R-:W-:-:S04]  /*21ce0*/  LOP3.LUT R108, R108, 0xff0000, RZ, 0xc0, !PT ;  /* 0x00ff00006c6c7812 */ /* 0x000fc800078ec0ff */
[----:B------:R-:W-:Y:S02]  /*21cf0*/  LEA R108, R72, R108, 0x18 ;  /* 0x0000006c486c7211 */ /* 0x000fe400078ec0ff */
[----:B------:R-:W-:-:S03]  /*21d00*/  LOP3.LUT R72, R83, 0xff, RZ, 0xc0, !PT ;  /* 0x000000ff53487812 */ /* 0x000fc600078ec0ff */
[----:B------:R-:W-:-:S05]  /*21d10*/  IMAD R73, R73, 0x100, R108 ;  /* 0x0000010049497824 */ /* 0x000fca00078e026c */
[----:B------:R-:W-:Y:S01]  /*21d20*/  IADD3 R72, PT, PT, R73, R72, RZ ;  /* 0x0000004849487210 */ /* 0x000fe20007ffe0ff */
[----:B0-----:R-:W-:-:S05]  /*21d30*/  IMAD.WIDE.U32 R112, R109, 0x4, R112 ;  /* 0x000000046d707825 */ /* 0x001fca00078e0070 */
[----:B------:R0:W-:Y:S02]  /*21d40*/  STG.E desc[UR6][R112.64], R72 ;  /* 0x0000004870007986 */ /* 0x0001e4000c101906 */
.L_x_30283:
        /* <DEDUP_REMOVED lines=102> */
[----:B------:R-:W-:Y:S02]  /*223b0*/  IMAD.MOV.U32 R108, RZ, RZ, RZ ;  /* 0x000000ffff6c7224 */ /* 0x000fe400078e00ff */
        /* <DEDUP_REMOVED lines=11> */
.L_x_30285:
[----:B------:R-:W-:Y:S05]  /*22470*/  BSYNC.RECONVERGENT B0 ;  /* 0x0000000000007941 */ /* 0x000fea0003800200 */
.L_x_30284:
        /* <DEDUP_REMOVED lines=12> */
.L_x_30287:
[----:B------:R-:W-:Y:S05]  /*22540*/  BSYNC.RECONVERGENT B0 ;  /* 0x0000000000007941 */ /* 0x000fea0003800200 */
.L_x_30286:
        /* <DEDUP_REMOVED lines=20> */
[----:B------:R-:W0:Y:S01]  /*22690*/  @!P0 LDC.64 R112, c[0x0][0x3c0] ;  /* 0x0000f000ff708b82 */ /* 0x000e220000000a00 */
[----:B-1----:R-:W-:Y:S01]  /*226a0*/  IMAD.IADD R73, R111, 0x1, R109 ;  /* 0x000000016f497824 */ /* 0x002fe200078e026d */
[----:B------:R-:W1:Y:S01]  /*226b0*/  SHFL.DOWN PT, R72, R116, 0x1, 0x1f ;  /* 0x08201f0074487f89 */ /* 0x000e6200000e0000 */
[----:B------:R-:W-:-:S03]  /*226c0*/  I2FP.F32.S32 R109, R109 ;  /* 0x0000006d006d7245 */ /* 0x000fc60000201400 */
[----:B------:R-:W-:Y:S01]  /*226d0*/  I2FP.F32.S32 R73, R73 ;  /* 0x0000004900497245 */ /* 0x000fe20000201400 */
[----:B------:R-:W2:Y:S05]  /*226e0*/  SHFL.DOWN PT, R108, R114, 0x1, 0x1f ;  /* 0x08201f00726c7f89 */ /* 0x000eaa00000e0000 */
[----:B------:R-:W3:Y:S01]  /*226f0*/  MUFU.RCP R73, R73 ;  /* 0x0000004900497308 */ /* 0x000ee20000001000 */
[----:B0-----:R-:W-:-:S04]  /*22700*/  @!P0 IMAD.WIDE R112, R74, 0x4, R112 ;  /* 0x000000044a708825 */ /* 0x001fc800078e0270 */
[----:B-1----:R-:W-:Y:S01]  /*22710*/  FADD.FTZ R111, R116, -R72 ;  /* 0x80000048746f7221 */ /* 0x002fe20000010000 */
[----:B------:R-:W-:-:S03]  /*22720*/  FMUL.FTZ R72, R72, R109 ;  /* 0x0000006d48487220 */ /* 0x000fc60000410000 */
[----:B------:R-:W-:Y:S01]  /*22730*/  FMUL.FTZ R111, R111, R111 ;  /* 0x0000006f6f6f7220 */ /* 0x000fe20000410000 */
[----:B------:R-:W-:Y:S01]  /*22740*/  FFMA.FTZ R72, R110, R116, R72 ;  /* 0x000000746e487223 */ /* 0x000fe20000010048 */
[----:B--2---:R-:W-:Y:S02]  /*22750*/  FADD.FTZ R108, R114, R108 ;  /* 0x0000006c726c7221 */ /* 0x004fe40000010000 */
[----:B------:R-:W-:Y:S01]  /*22760*/  FMUL.FTZ R111, R110, R111 ;  /* 0x0000006f6e6f7220 */ /* 0x000fe20000410000 */
[----:B---3--:R-:W-:-:S03]  /*22770*/  FMUL.FTZ R72, R73, R72 ;  /* 0x0000004849487220 */ /* 0x008fc60000410000 */
[----:B------:R-:W-:Y:S02]  /*22780*/  FMUL.FTZ R111, R111, R109 ;  /* 0x0000006d6f6f7220 */ /* 0x000fe40000410000 */
[----:B------:R0:W1:Y:S02]  /*22790*/  SHFL.IDX PT, R109, R72, RZ, 0x1f ;  /* 0x00001fff486d7589 */ /* 0x00006400000e0000 */
[----:B0-----:R-:W-:Y:S02]  /*227a0*/  FFMA.FTZ R72, R73, R111, R108 ;  /* 0x0000006f49487223 */ /* 0x001fe4000001006c */
[----:B------:R-:W0:Y:S04]  /*227b0*/  LDC R73, c[0x0][0x448] ;  /* 0x00011200ff497b82 */ /* 0x000e280000000800 */
[----:B------:R-:W0:Y:S04]  /*227c0*/  SHFL.IDX PT, R72, R72, RZ, 0x1f ;  /* 0x00001fff48487589 */ /* 0x000e2800000e0000 */
[----:B------:R-:W2:Y:S01]  /*227d0*/  @!P0 LDC.64 R110, c[0x0][0x3c8] ;  /* 0x0000f200ff6e8b82 */ /* 0x000ea20000000a00 */
[----:B-1----:R-:W-:Y:S01]  /*227e0*/  FMUL.FTZ R108, R109, R109 ;  /* 0x0000006d6d6c7220 */ /* 0x002fe20000410000 */
[----:B------:R1:W-:Y:S04]  /*227f0*/  @!P0 STG.E desc[UR6][R112.64], R109 ;  /* 0x0000006d70008986 */ /* 0x0003e8000c101906 */
[----:B------:R-:W-:Y:S01]  /*22800*/  FSEL R108, R108, RZ, P1 ;  /* 0x000000ff6c6c7208 */ /* 0x000fe20000800000 */
[----:B0-----:R-:W-:-:S04]  /*22810*/  FFMA.FTZ R72, R72, UR14, R73 ;  /* 0x0000000e48487c23 */ /* 0x001fc80008010049 */
[----:B------:R-:W-:Y:S01]  /*22820*/  FADD.FTZ R72, R72, R108 ;  /* 0x0000006c48487221 */ /* 0x000fe20000010000 */
[----:B--2---:R-:W-:-:S05]  /*22830*/  @!P0 IMAD.WIDE R110, R74, 0x4, R110 ;  /* 0x000000044a6e8825 */ /* 0x004fca00078e026e */
[----:B------:R-:W0:Y:S02]  /*22840*/  MUFU.RSQ R72, R72 ;  /* 0x0000004800487308 */ /* 0x000e240000001400 */
        /* <DEDUP_REMOVED lines=32> */
[----:B------:R-:W-:Y:S01]  /*22a50*/  LEA.HI.SX32 R106, R119, R106, 0x1e ;  /* 0x0000006a776a7211 */ /* 0x000fe200078ff2ff */
[----:B------:R-:W-:-:S02]  /*22a60*/  HADD2.F32 R46, -RZ, R105.H0_H0 ;  /* 0x20000069ff2e7230 */ /* 0x000fc40000004100 */
[C---:B------:R-:W-:Y:S01]  /*22a70*/  FMUL.FTZ R12, R72.reuse, R12 ;  /* 0x0000000c480c7220 */ /* 0x040fe20000410000 */
[----:B------:R-:W-:Y:S02]  /*22a80*/  HADD2.F32 R45, -RZ, R68.H0_H0 ;  /* 0x20000044ff2d7230 */ /* 0x000fe40000004100 */
[C---:B------:R-:W-:Y:S01]  /*22a90*/  FMUL.FTZ R13, R72.reuse, R13 ;  /* 0x0000000d480d7220 */ /* 0x040fe20000410000 */
[----:B------:R-:W-:Y:S02]  /*22aa0*/  HADD2.F32 R44, -RZ, R120.H0_H0 ;  /* 0x20000078ff2c7230 */ /* 0x000fe40000004100 */
[----:B------:R-:W-:Y:S01]  /*22ab0*/  FMUL.FTZ R14, R72, R14 ;  /* 0x0000000e480e7220 */ /* 0x000fe20000410000 */
[----:B------:R-:W-:Y:S02]  /*22ac0*/  HADD2.F32 R43, -RZ, R139.H0_H0 ;  /* 0x2000008bff2b7230 */ /* 0x000fe40000004100 */
[----:B------:R-:W-:Y:S01]  /*22ad0*/  FADD.FTZ R109, -R73, R30 ;  /* 0x0000001e496d7221 */ /* 0x000fe20000010100 */
[----:B------:R-:W-:-:S02]  /*22ae0*/  HADD2.F32 R42, -RZ, R105.H1_H1 ;  /* 0x30000069ff2a7230 */ /* 0x000fc40000004100 */
[C---:B------:R-:W-:Y:S01]  /*22af0*/  FADD.FTZ R16, -R73.reuse, R16 ;  /* 0x0000001049107221 */ /* 0x040fe20000010100 */
[----:B------:R-:W-:Y:S02]  /*22b00*/  HADD2.F32 R41, -RZ, R69.H0_H0 ;  /* 0x20000045ff297230 */ /* 0x000fe40000004100 */
[C---:B------:R-:W-:Y:S01]  /*22b10*/  FADD.FTZ R30, -R73.reuse, R31 ;  /* 0x0000001f491e7221 */ /* 0x040fe20000010100 */
[C---:B------:R-:W-:Y:S01]  /*22b20*/  FADD.FTZ R114, -R73.reuse, R34 ;  /* 0x0000002249727221 */ /* 0x040fe20000010100 */
[C---:B------:R-:W-:Y:S01]  /*22b30*/  FADD.FTZ R34, -R73.reuse, R48 ;  /* 0x0000003049227221 */ /* 0x040fe20000010100 */
[----:B------:R-:W-:Y:S01]  /*22b40*/  FADD.FTZ R31, -R73, R49 ;  /* 0x00000031491f7221 */ /* 0x000fe20000010100 */
[----:B------:R-:W-:Y:S01]  /*22b50*/  FFMA.FTZ R12, R12, R46, R45 ;  /* 0x0000002e0c0c7223 */ /* 0x000fe2000001002d */
[----:B------:R-:W-:Y:S01]  /*22b60*/  FFMA.FTZ R13, R13, R44, R43 ;  /* 0x0000002c0d0d7223 */ /* 0x000fe2000001002b */
[----:B------:R-:W-:Y:S01]  /*22b70*/  FFMA.FTZ R14, R14, R42, R41 ;  /* 0x0000002a0e0e7223 */ /* 0x000fe20000010029 */
[----:B0-----:R-:W-:-:S04]  /*22b80*/  IMAD.WIDE.U32 R48, R106, 0x10, R28 ;  /* 0x000000106a307825 */ /* 0x001fc800078e001c */
[C---:B------:R-:W-:Y:S01]  /*22b90*/  FMUL.FTZ R46, R72.reuse, R16 ;  /* 0x00000010482e7220 */ /* 0x040fe20000410000 */
[C---:B------:R-:W-:Y:S01]  /*22ba0*/  FADD.FTZ R19, -R73.reuse, R19 ;  /* 0x0000001349137221 */ /* 0x040fe20000010100 */
        /* <DEDUP_REMOVED lines=9> */
[----:B------:R0:W-:Y:S01]  /*22c40*/  STG.E.128 desc[UR6][R48.64], R12 ;  /* 0x0000000c30007986 */ /* 0x0001e2000c101d06 */
[----:B------:R-:W-:Y:S01]  /*22c50*/  FADD.FTZ R21, -R73, R21 ;  /* 0x0000001549157221 */ /* 0x000fe20000010100 */
        /* <DEDUP_REMOVED lines=8> */
[----:B------:R-:W-:Y:S02]  /*22ce0*/  HADD2.F32 R35, -RZ, R141.H0_H0 ;  /* 0x2000008dff237230 */ /* 0x000fe40000004100 */
[C---:B------:R-:W-:Y:S01]  /*22cf0*/  FADD.FTZ R23, -R73.reuse, R23 ;  /* 0x0000001749177221 */ /* 0x040fe20000010100 */
[C---:B------:R-:W-:Y:S01]  /*22d00*/  FADD.FTZ R24, -R73.reuse, R24 ;  /* 0x0000001849187221 */ /* 0x040fe20000010100 */
[C---:B------:R-:W-:Y:S01]  /*22d10*/  FMUL.FTZ R21, R72.reuse, R21 ;  /* 0x0000001548157220 */ /* 0x040fe20000410000 */
[C---:B------:R-:W-:Y:S01]  /*22d20*/  FADD.FTZ R22, -R73.reuse, R22 ;  /* 0x0000001649167221 */ /* 0x040fe20000010100 */
[C---:B------:R-:W-:Y:S01]  /*22d30*/  FADD.FTZ R25, -R73.reuse, R25 ;  /* 0x0000001949197221 */ /* 0x040fe20000010100 */
[----:B------:R-:W-:Y:S01]  /*22d40*/  FADD.FTZ R26, -R73, R26 ;  /* 0x0000001a491a7221 */ /* 0x000fe20000010100 */
[----:B------:R-:W-:Y:S01]  /*22d50*/  FMUL.FTZ R19, R72, R23 ;  /* 0x0000001748137220 */ /* 0x000fe20000410000 */
[----:B0-----:R-:W-:Y:S01]  /*22d60*/  FFMA.FTZ R12, R46, R41, R42 ;  /* 0x000000292e0c7223 */ /* 0x001fe2000001002a */
[----:B------:R-:W-:-:S02]  /*22d70*/  HADD2.F32 R15, -RZ, R140.H1_H1 ;  /* 0x3000008cff0f7230 */ /* 0x000fc40000004100 */
[C---:B------:R-:W-:Y:S01]  /*22d80*/  FMUL.FTZ R20, R72.reuse, R24 ;  /* 0x0000001848147220 */ /* 0x040fe20000410000 */
[----:B------:R-:W-:Y:S02]  /*22d90*/  HADD2.F32 R48, -RZ, R121.H1_H1 ;  /* 0x30000079ff307230 */ /* 0x000fe40000004100 */
[----:B------:R-:W-:Y:S01]  /*22da0*/  FMUL.FTZ R22, R72, R22 ;  /* 0x0000001648167220 */ /* 0x000fe20000410000 */
[----:B------:R-:W-:Y:S02]  /*22db0*/  HADD2.F32 R14, -RZ, R67.H0_H0 ;  /* 0x20000043ff0e7230 */ /* 0x000fe40000004100 */
        /* <DEDUP_REMOVED lines=9> */
[--C-:B------:R-:W-:Y:S02]  /*22e50*/  HADD2.F32 R41, -RZ, R124.reuse.H0_H0 ;  /* 0x2000007cff297230 */ /* 0x100fe40000004100 */
        /* <DEDUP_REMOVED lines=14> */
[----:B------:R-:W-:Y:S01]  /*22f40*/  FADD.FTZ R73, -R73, R51 ;  /* 0x0000003349497221 */ /* 0x000fe20000010100 */
[----:B------:R-:W-:Y:S02]  /*22f50*/  HADD2.F32 R21, -RZ, R142.H0_H0 ;  /* 0x2000008eff157230 */ /* 0x000fe40000004100 */
[----:B------:R-:W-:Y:S01]  /*22f60*/  FFMA.FTZ R18, R22, R49, R18 ;  /* 0x0000003116127223 */ /* 0x000fe20000010012 */
[----:B------:R-:W-:-:S02]  /*22f70*/  HADD2.F32 R41, -RZ, R125.H1_H1 ;  /* 0x3000007dff297230 */ /* 0x000fc40000004100 */
[C---:B------:R-:W-:Y:S01]  /*22f80*/  FMUL.FTZ R118, R72.reuse, R118 ;  /* 0x0000007648767220 */ /* 0x040fe20000410000 */
[----:B------:R-:W-:Y:S02]  /*22f90*/  HADD2.F32 R35, -RZ, R63.H0_H0 ;  /* 0x2000003fff237230 */ /* 0x000fe40000004100 */
        /* <DEDUP_REMOVED lines=9> */
[C---:B------:R-:W-:Y:S01]  /*23030*/  VIADD R47, R106.reuse, 0x80 ;  /* 0x000000806a2f7836 */ /* 0x040fe20000000000 */
[----:B------:R-:W-:Y:S01]  /*23040*/  IADD3 R46, PT, PT, R106, 0x100, RZ ;  /* 0x000001006a2e7810 */ /* 0x000fe20007ffe0ff */
        /* <DEDUP_REMOVED lines=8> */
[----:B------:R-:W-:Y:S02]  /*230d0*/  VIADD R45, R106, 0x180 ;  /* 0x000001806a2d7836 */ /* 0x000fe40000000000 */
[----:B------:R-:W-:Y:S01]  /*230e0*/  FMUL.FTZ R117, R72, R117 ;  /* 0x0000007548757220 */ /* 0x000fe20000410000 */
[----:B------:R-:W-:-:S04]  /*230f0*/  IMAD.WIDE.U32 R50, R47, 0x10, R28 ;  /* 0x000000102f327825 */ /* 0x000fc800078e001c */
[----:B------:R-:W-:Y:S01]  /*23100*/  FFMA.FTZ R26, R26, R44, R42 ;  /* 0x0000002c1a1a7223 */ /* 0x000fe2000001002a */
[----:B------:R-:W-:Y:S01]  /*23110*/  IADD3 R44, PT, PT, R106, 0x200, RZ ;  /* 0x000002006a2c7810 */ /* 0x000fe20007ffe0ff */
[----:B------:R-:W-:Y:S01]  /*23120*/  FMUL.FTZ R112, R72, R112 ;  /* 0x0000007048707220 */ /* 0x000fe20000410000 */
[--C-:B------:R-:W-:Y:S01]  /*23130*/  IMAD.WIDE.U32 R108, R46, 0x10, R28.reuse ;  /* 0x000000102e6c7825 */ /* 0x100fe200078e001c */
[----:B------:R0:W-:Y:S01]  /*23140*/  STG.E.128 desc[UR6][R50.64], R12 ;  /* 0x0000000c32007986 */ /* 0x0001e2000c101d06 */
[----:B------:R-:W-:Y:S02]  /*23150*/  IADD3 R42, PT, PT, R106, 0x300, RZ ;  /* 0x000003006a2a7810 */ /* 0x000fe40007ffe0ff */
[C---:B------:R-:W-:Y:S01]  /*23160*/  FMUL.FTZ R111, R72.reuse, R111 ;  /* 0x0000006f486f7220 */ /* 0x040fe20000410000 */
[----:B------:R-:W-:Y:S01]  /*23170*/  IMAD.WIDE.U32 R150, R45, 0x10, R28 ;  /* 0x000000102d967825 */ /* 0x000fe200078e001c */
[----:B------:R1:W-:Y:S03]  /*23180*/  STG.E.128 desc[UR6][R108.64], R16 ;  /* 0x000000106c007986 */ /* 0x0003e6000c101d06 */
[C---:B------:R-:W-:Y:S01]  /*23190*/  FMUL.FTZ R36, R72.reuse, R36 ;  /* 0x0000002448247220 */ /* 0x040fe20000410000 */
[----:B------:R-:W-:Y:S01]  /*231a0*/  FMUL.FTZ R110, R72, R110 ;  /* 0x0000006e486e7220 */ /* 0x000fe20000410000 */
[----:B------:R-:W-:Y:S01]  /*231b0*/  HADD2.F32 R41, -RZ, R128.H1_H1 ;  /* 0x30000080ff297230 */ /* 0x000fe20000004100 */
[----:B------:R2:W-:Y:S01]  /*231c0*/  STG.E.128 desc[UR6][R150.64], R20 ;  /* 0x0000001496007986 */ /* 0x0005e2000c101d06 */
[----:B------:R-:W-:-:S02]  /*231d0*/  HADD2.F32 R35, -RZ, R143.H1_H1 ;  /* 0x3000008fff237230 */ /* 0x000fc40000004100 */
[----:B------:R-:W-:Y:S01]  /*231e0*/  FMUL.FTZ R40, R72, R40 ;  /* 0x0000002848287220 */ /* 0x000fe20000410000 */
[----:B------:R-:W-:-:S04]  /*231f0*/  IMAD.WIDE.U32 R152, R44, 0x10, R28 ;  /* 0x000000102c987825 */ /* 0x000fc800078e001c */
[C---:B------:R-:W-:Y:S01]  /*23200*/  FMUL.FTZ R39, R72.reuse, R39 ;  /* 0x0000002748277220 */ /* 0x040fe20000410000 */
[----:B------:R-:W-:Y:S01]  /*23210*/  FMUL.FTZ R38, R72, R38 ;  /* 0x0000002648267220 */ /* 0x000fe20000410000 */
[----:B------:R-:W-:Y:S01]  /*23220*/  FFMA.FTZ R27, R27, R41, R35 ;  /* 0x000000291b1b7223 */ /* 0x000fe20000010023 */
[C---:B------:R-:W-:Y:S01]  /*23230*/  VIADD R43, R106.reuse, 0x280 ;  /* 0x000002806a2b7836 */ /* 0x040fe20000000000 */
[C---:B------:R-:W-:Y:S01]  /*23240*/  IADD3 R35, PT, PT, R106.reuse, 0x400, RZ ;  /* 0x000004006a237810 */ /* 0x040fe20007ffe0ff */
[----:B------:R-:W-:Y:S02]  /*23250*/  VIADD R41, R106, 0x380 ;  /* 0x000003806a297836 */ /* 0x000fe40000000000 */
[----:B------:R-:W-:Y:S01]  /*23260*/  FMUL.FTZ R33, R72, R33 ;  /* 0x0000002148217220 */ /* 0x000fe20000410000 */
[----:B0-----:R-:W-:Y:S01]  /*23270*/  HADD2.F32 R12, -RZ, R58.H0_H0 ;  /* 0x2000003aff0c7230 */ /* 0x001fe20000004100 */
[----:B------:R0:W-:Y:S01]  /*23280*/  STG.E.128 desc[UR6][R152.64], R24 ;  /* 0x0000001898007986 */ /* 0x0001e2000c101d06 */
[----:B------:R-:W-:-:S02]  /*23290*/  HADD2.F32 R14, -RZ, R59.H0_H0 ;  /* 0x2000003bff0e7230 */ /* 0x000fc40000004100 */
[C---:B------:R-:W-:Y:S01]  /*232a0*/  FMUL.FTZ R32, R72.reuse, R32 ;  /* 0x0000002048207220 */ /* 0x040fe20000410000 */
[--C-:B-1----:R-:W-:Y:S02]  /*232b0*/  HADD2.F32 R19, -RZ, R129.reuse.H1_H1 ;  /* 0x30000081ff137230 */ /* 0x102fe40000004100 */
[C---:B------:R-:W-:Y:S01]  /*232c0*/  FMUL.FTZ R37, R72.reuse, R37 ;  /* 0x0000002548257220 */ /* 0x040fe20000410000 */
[----:B------:R-:W-:Y:S02]  /*232d0*/  HADD2.F32 R18, -RZ, R130.H1_H1 ;  /* 0x30000082ff127230 */ /* 0x000fe40000004100 */
[----:B------:R-:W-:Y:S01]  /*232e0*/  FMUL.FTZ R31, R72, R31 ;  /* 0x0000001f481f7220 */ /* 0x000fe20000410000 */
[----:B--2---:R-:W-:Y:S02]  /*232f0*/  HADD2.F32 R21, -RZ, R129.H0_H0 ;  /* 0x20000081ff157230 */ /* 0x004fe40000004100 */
[----:B------:R-:W-:Y:S01]  /*23300*/  FFMA.FTZ R14, R114, R19, R14 ;  /* 0x00000013720e7223 */ /* 0x000fe2000001000e */
[----:B------:R-:W-:-:S02]  /*23310*/  HADD2.F32 R15, -RZ, R144.H1_H1 ;  /* 0x30000090ff0f7230 */ /* 0x000fc40000004100 */
[----:B------:R-:W-:Y:S01]  /*23320*/  FMUL.FTZ R34, R72, R34 ;  /* 0x0000002248227220 */ /* 0x000fe20000410000 */
[----:B------:R-:W-:Y:S02]  /*23330*/  HADD2.F32 R17, -RZ, R131.H0_H0 ;  /* 0x20000083ff117230 */ /* 0x000fe40000004100 */
[----:B------:R-:W-:Y:S01]  /*23340*/  FFMA.FTZ R12, R118, R21, R12 ;  /* 0x00000015760c7223 */ /* 0x000fe2000001000c */
[----:B------:R-:W-:Y:S02]  /*23350*/  HADD2.F32 R16, -RZ, R56.H0_H0 ;  /* 0x20000038ff107230 */ /* 0x000fe40000004100 */
[----:B------:R-:W-:Y:S01]  /*23360*/  FFMA.FTZ R15, R113, R18, R15 ;  /* 0x00000012710f7223 */ /* 0x000fe2000001000f */
[----:B------:R-:W-:Y:S02]  /*23370*/  HADD2.F32 R20, -RZ, R130.H0_H0 ;  /* 0x20000082ff147230 */ /* 0x000fe40000004100 */
[----:B------:R-:W-:Y:S01]  /*23380*/  FMUL.FTZ R73, R72, R73 ;  /* 0x0000004948497220 */ /* 0x000fe20000410000 */
[----:B------:R-:W-:-:S02]  /*23390*/  HADD2.F32 R13, -RZ, R144.H0_H0 ;  /* 0x20000090ff0d7230 */ /* 0x000fc40000004100 */
[----:B------:R-:W-:Y:S01]  /*233a0*/  FFMA.FTZ R16, R116, R17, R16 ;  /* 0x0000001174107223 */ /* 0x000fe20000010010 */
[--C-:B0-----:R-:W-:Y:S02]  /*233b0*/  HADD2.F32 R26, -RZ, R132.reuse.H0_H0 ;  /* 0x20000084ff1a7230 */ /* 0x101fe40000004100 */
        /* <DEDUP_REMOVED lines=11> */
[----:B------:R-:W-:Y:S02]  /*23470*/  VIADD R106, R106, 0x480 ;  /* 0x000004806a6a7836 */ /* 0x000fe40000000000 */
[----:B------:R-:W-:-:S02]  /*23480*/  HADD2.F32 R23, -RZ, R133.H0_H0 ;  /* 0x20000085ff177230 */ /* 0x000fc40000004100 */
[----:B------:R-:W-:Y:S01]  /*23490*/  FFMA.FTZ R21, R36, R22, R21 ;  /* 0x0000001624157223 */ /* 0x000fe20000010015 */
[----:B------:R-:W-:Y:S02]  /*234a0*/  HADD2.F32 R20, -RZ, R54.H0_H0 ;  /* 0x20000036ff147230 */ /* 0x000fe40000004100 */
[----:B------:R-:W-:-:S04]  /*234b0*/  IMAD.WIDE.U32 R44, R43, 0x10, R28 ;  /* 0x000000102b2c7825 */ /* 0x000fc800078e001c */
[----:B------:R-:W-:Y:S01]  /*234c0*/  FFMA.FTZ R20, R110, R23, R20 ;  /* 0x000000176e147223 */ /* 0x000fe20000010014 */
[--C-:B------:R-:W-:Y:S01]  /*234d0*/  IMAD.WIDE.U32 R42, R42, 0x10, R28.reuse ;  /* 0x000000102a2a7825 */ /* 0x100fe200078e001c */
[----:B------:R0:W-:Y:S03]  /*234e0*/  STG.E.128 desc[UR6][R44.64], R12 ;  /* 0x0000000c2c007986 */ /* 0x0001e6000c101d06 */
        /* <DEDUP_REMOVED lines=10> */
[----:B------:R-:W-:-:S02]  /*23590*/  HADD2.F32 R25, -RZ, R147.H0_H0 ;  /* 0x20000093ff197230 */ /* 0x000fc40000004100 */
[----:B------:R-:W-:Y:S01]  /*235a0*/  FFMA.FTZ R24, R39, R29, R24 ;  /* 0x0000001d27187223 */ /* 0x000fe20000010018 */
[----:B------:R-:W-:Y:S02]  /*235b0*/  HADD2.F32 R27, -RZ, R135.H1_H1 ;  /* 0x30000087ff1b7230 */ /* 0x000fe40000004100 */
        /* <DEDUP_REMOVED lines=8> */
[----:B------:R-:W-:Y:S02]  /*23640*/  HADD2.F32 R38, -RZ, R138.H0_H0 ;  /* 0x2000008aff267230 */ /* 0x000fe40000004100 */
[----:B------:R-:W-:Y:S02]  /*23650*/  HADD2.F32 R29, -RZ, R148.H0_H0 ;  /* 0x20000094ff1d7230 */ /* 0x000fe40000004100 */
        /* <DEDUP_REMOVED lines=10> */
[----:B------:R-:W-:Y:S02]  /*23700*/  HADD2.F32 R32, -RZ, R148.H1_H1 ;  /* 0x30000094ff207230 */ /* 0x000fe40000004100 */
[----:B------:R-:W-:-:S03]  /*23710*/  FFMA.FTZ R30, R30, R36, R35 ;  /* 0x000000241e1e7223 */ /* 0x000fc60000010023 */
[----:B------:R-:W-:-:S05]  /*23720*/  FFMA.FTZ R31, R73, R33, R32 ;  /* 0x00000021491f7223 */ /* 0x000fca0000010020 */
[----:B------:R0:W-:Y:S02]  /*23730*/  STG.E.128 desc[UR6][R106.64], R28 ;  /* 0x0000001c6a007986 */ /* 0x0001e4000c101d06 */
.L_x_30288:
[----:B0-----:R-:W0:Y:S01]  /*23740*/  LDC.64 R12, c[0x0][0x380] ;  /* 0x0000e000ff0c7b82 */ /* 0x001e220000000a00 */
[----:B------:R-:W-:Y:S01]  /*23750*/  UPLOP3.LUT UP0, UPT, UPT, UPT, UP0, 0x40, 0x4 ;  /* 0x000000000004789c */ /* 0x000fe20003f0e800 */
[----:B0-----:R-:W-:-:S04]  /*23760*/  IADD3 R74, PT, PT, R74, R12, RZ ;  /* 0x0000000c4a4a7210 */ /* 0x001fc80007ffe0ff */
[----:B------:R-:W-:-:S13]  /*23770*/  ISETP.GE.AND P0, PT, R74, R13, PT ;  /* 0x0000000d4a00720c */ /* 0x000fda0003f06270 */
[----:B------:R-:W-:Y:S05]  /*23780*/  @!P0 BRA `(.L_x_30289) ;  /* 0xfffffddc00688947 */ /* 0x000fea000383ffff */
[----:B------:R-:W-:Y:S05]  /*23790*/  EXIT ;  /* 0x000000000000794d */ /* 0x000fea0003800000 */
.L_x_30290:
        /* <DEDUP_REMOVED lines=14> */
.L_x_34123:


//--------------------- .text._ZN10layer_norm13ln_fwd_kernelINS_13Kernel_traitsIfffffjLj5120ELj1ELj1ELj4ELj16ENS_18Kernel_traits_baseILj5120EfffffjLj128EEEEELb0ELb0ELb0ELb0EEEvNS_9FwdParamsE --------------------------
	.section	.text._ZN10layer_norm13ln_fwd_kernelINS_13Kernel_traitsIfffffjLj5120ELj1ELj1ELj4ELj16ENS_18Kernel_traits_baseILj5120EfffffjLj128EEEEELb0ELb0ELb0ELb0EEEvNS_9FwdParamsE,"ax",@progbits
	.align	128
        .global         _ZN10layer_norm13ln_fwd_kernelINS_13Kernel_traitsIfffffjLj5120ELj1ELj1ELj4ELj16ENS_18Kernel_traits_baseILj5120EfffffjLj128EEEEELb0ELb0ELb0ELb0EEEvNS_9FwdParamsE
        .type           _ZN10layer_norm13ln_fwd_kernelINS_13Kernel_traitsIfffffjLj5120ELj1ELj1ELj4ELj16ENS_18Kernel_traits_baseILj5120EfffffjLj128EEEEELb0ELb0ELb0ELb0EEEvNS_9FwdParamsE,@function
        .size           _ZN10layer_norm13ln_fwd_kernelINS_13Kernel_traitsIfffffjLj5120ELj1ELj1ELj4ELj16ENS_18Kernel_traits_baseILj5120EfffffjLj128EEEEELb0ELb0ELb0ELb0EEEvNS_9FwdParamsE,(.L_x_34124 - _ZN10layer_norm13ln_fwd_kernelINS_13Kernel_traitsIfffffjLj5120ELj1ELj1ELj4ELj16ENS_18Kernel_traits_baseILj5120EfffffjLj128EEEEELb0ELb0ELb0ELb0EEEvNS_9FwdParamsE)
        .other          _ZN10layer_norm13ln_fwd_kernelINS_13Kernel_traitsIfffffjLj5120ELj1ELj1ELj4ELj16ENS_18Kernel_traits_baseILj5120EfffffjLj128EEEEELb0ELb0ELb0ELb0EEEvNS_9FwdParamsE,@"STO_CUDA_ENTRY STV_DEFAULT"
_ZN10layer_norm13ln_fwd_kernelINS_13Kernel_traitsIfffffjLj5120ELj1ELj1ELj4ELj16ENS_18Kernel_traits_baseILj5120EfffffjLj128EEEEELb0ELb0ELb0ELb0EEEvNS_9FwdParamsE:
.text._ZN10layer_norm13ln_fwd_kernelINS_13Kernel_traitsIfffffjLj5120ELj1ELj1ELj4ELj16ENS_18Kernel_traits_baseILj5120EfffffjLj128EEEEELb0ELb0ELb0ELb0EEEvNS_9FwdParamsE:
        /* <DEDUP_REMOVED lines=36> */
[----:B------:R-:W5:Y:S03]  /*0240*/  @P6 LDG.E.128 R92, desc[UR6][R12.64] ;  /* 0x000000060c5c6981 */ /* 0x000f66000c1e1d00 */
[C---:B--2---:R-:W-:Y:S01]  /*0250*/  @P5 IMAD.WIDE.U32 R8, R2.reuse, 0x10, R8 ;  /* 0x0000001002085825 */ /* 0x044fe200078e0008 */
[----:B------:R-:W5:Y:S02]  /*0260*/  @P6 LDG.E.128 R88, desc[UR6][R14.64] ;  /* 0x000000060e586981 */ /* 0x000f64000c1e1d00 */
[----:B------:R-:W1:Y:S01]  /*0270*/  @P1 LDC.64 R22, c[0x0][0x438] ;  /* 0x00010e00ff161b82 */ /* 0x000e620000000a00 */
[----:B------:R-:W-:Y:S01]  /*0280*/  @P6 IADD3 R109, PT, PT, R109, 0x80, RZ ;  /* 0x000000806d6d6810 */ /* 0x000fe20007ffe0ff */
[----:B------:R2:W5:Y:S01]  /*0290*/  @P5 LDG.E.128 R100, desc[UR6][R8.64] ;  /* 0x0000000608645981 */ /* 0x000562000c1e1d00 */
[----:B---3--:R-:W-:-:S05]  /*02a0*/  @P5 IMAD.WIDE.U32 R10, R2, 0x10, R10 ;  /* 0x00000010020a5825 */ /* 0x008fca00078e000a */
[----:B------:R-:W3:Y:S01]  /*02b0*/  @P2 LDC.64 R24, c[0x0][0x3d0] ;  /* 0x0000f400ff182b82 */ /* 0x000ee20000000a00 */
[C---:B------:R-:W-:Y:S01]  /*02c0*/  ISETP.GE.U32.AND P6, PT, R5.reuse, 0x400, PT ;  /* 0x000004000500780c */ /* 0x040fe20003fc6070 */
[----:B------:R2:W5:Y:S06]  /*02d0*/  @P5 LDG.E.128 R96, desc[UR6][R10.64] ;  /* 0x000000060a605981 */ /* 0x00056c000c1e1d00 */
[----:B------:R-:W3:Y:S01]  /*02e0*/  @P2 LDC.64 R26, c[0x0][0x438] ;  /* 0x00010e00ff1a2b82 */ /* 0x000ee20000000a00 */
[----:B------:R-:W-:Y:S01]  /*02f0*/  ISETP.GE.U32.AND P5, PT, R5, 0x480, PT ;  /* 0x000004800500780c */ /* 0x000fe20003fa6070 */
[----:B----4-:R-:W-:-:S06]  /*0300*/  @P0 IMAD.WIDE.U32 R16, R109, 0x10, R16 ;  /* 0x000000106d100825 */ /* 0x010fcc00078e0010 */
[----:B------:R-:W4:Y:S01]  /*0310*/  @P3 LDC.64 R28, c[0x0][0x438] ;  /* 0x00010e00ff1c3b82 */ /* 0x000f220000000a00 */
[----:B------:R-:W-:-:S07]  /*0320*/  @P0 IMAD.WIDE.U32 R18, R109, 0x10, R18 ;  /* 0x000000106d120825 */ /* 0x000fce00078e0012 */
[----:B--2---:R-:W2:Y:S01]  /*0330*/  @P3 LDC.64 R8, c[0x0][0x3d0] ;  /* 0x0000f400ff083b82 */ /* 0x004ea20000000a00 */
[----:B------:R-:W-:Y:S01]  /*0340*/  @P0 IADD3 R109, PT, PT, R109, 0x80, RZ ;  /* 0x000000806d6d0810 */ /* 0x000fe20007ffe0ff */
[----:B------:R1:W5:Y:S06]  /*0350*/  @P0 LDG.E.128 R84, desc[UR6][R16.64] ;  /* 0x0000000610540981 */ /* 0x00036c000c1e1d00 */
[----:B------:R-:W4:Y:S01]  /*0360*/  @P4 LDC.64 R10, c[0x0][0x3d0] ;  /* 0x0000f400ff0a4b82 */ /* 0x000f220000000a00 */
[C---:B0-----:R-:W-:Y:S01]  /*0370*/  @P1 IMAD.WIDE.U32 R20, R109.reuse, 0x10, R20 ;  /* 0x000000106d141825 */ /* 0x041fe200078e0014 */
[----:B------:R0:W5:Y:S06]  /*0380*/  @P0 LDG.E.128 R80, desc[UR6][R18.64] ;  /* 0x0000000612500981 */ /* 0x00016c000c1e1d00 */
[----:B------:R-:W0:Y:S01]  /*0390*/  @P4 LDC.64 R12, c[0x0][0x438] ;  /* 0x00010e00ff0c4b82 */ /* 0x000e220000000a00 */
[C---:B-1----:R-:W-:Y:S01]  /*03a0*/  @P1 IMAD.WIDE.U32 R22, R109.reuse, 0x10, R22 ;  /* 0x000000106d161825 */ /* 0x042fe200078e0016 */
[----:B------:R-:W-:Y:S01]  /*03b0*/  @P1 IADD3 R109, PT, PT, R109, 0x80, RZ ;  /* 0x000000806d6d1810 */ /* 0x000fe20007ffe0ff */
[----:B------:R1:W5:Y:S05]  /*03c0*/  @P1 LDG.E.128 R76, desc[UR6][R20.64] ;  /* 0x00000006144c1981 */ /* 0x00036a000c1e1d00 */
[----:B------:R-:W1:Y:S01]  /*03d0*/  @P6 LDC.64 R14, c[0x0][0x3d0] ;  /* 0x0000f400ff0e6b82 */ /* 0x000e620000000a00 */
[C---:B---3--:R-:W-:Y:S01]  /*03e0*/  @P2 IMAD.WIDE.U32 R24, R109.reuse, 0x10, R24 ;  /* 0x000000106d182825 */ /* 0x048fe200078e0018 */
[----:B------:R3:W5:Y:S06]  /*03f0*/  @P1 LDG.E.128 R72, desc[UR6][R22.64] ;  /* 0x0000000616481981 */ /* 0x00076c000c1e1d00 */
[----:B------:R-:W3:Y:S01]  /*0400*/  @P6 LDC.64 R30, c[0x0][0x438] ;  /* 0x00010e00ff1e6b82 */ /* 0x000ee20000000a00 */
[C---:B------:R-:W-:Y:S01]  /*0410*/  @P2 IMAD.WIDE.U32 R26, R109.reuse, 0x10, R26 ;  /* 0x000000106d1a2825 */ /* 0x040fe200078e001a */
[----:B------:R-:W-:Y:S01]  /*0420*/  @P2 IADD3 R109, PT, PT, R109, 0x80, RZ ;  /* 0x000000806d6d2810 */ /* 0x000fe20007ffe0ff */
[----:B------:R0:W5:Y:S05]  /*0430*/  @P2 LDG.E.128 R68, desc[UR6][R24.64] ;  /* 0x0000000618442981 */ /* 0x00016a000c1e1d00 */
[----:B------:R-:W3:Y:S01]  /*0440*/  @P5 LDC.64 R104, c[0x0][0x3d0] ;  /* 0x0000f400ff685b82 */ /* 0x000ee20000000a00 */
[C---:B--2---:R-:W-:Y:S01]  /*0450*/  @P3 IMAD.WIDE.U32 R8, R109.reuse, 0x10, R8 ;  /* 0x000000106d083825 */ /* 0x044fe200078e0008 */
[----:B------:R2:W5:Y:S06]  /*0460*/  @P2 LDG.E.128 R64, desc[UR6][R26.64] ;  /* 0x000000061a402981 */ /* 0x00056c000c1e1d00 */
[----:B------:R-:W2:Y:S01]  /*0470*/  @P5 LDC.64 R106, c[0x0][0x438] ;  /* 0x00010e00ff6a5b82 */ /* 0x000ea20000000a00 */
[C---:B----4-:R-:W-:Y:S01]  /*0480*/  @P3 IMAD.WIDE.U32 R28, R109.reuse, 0x10, R28 ;  /* 0x000000106d1c3825 */ /* 0x050fe200078e001c */
[----:B------:R-:W-:Y:S01]  /*0490*/  @P3 IADD3 R109, PT, PT, R109, 0x80, RZ ;  /* 0x000000806d6d3810 */ /* 0x000fe20007ffe0ff */
[----:B------:R4:W5:Y:S04]  /*04a0*/  @P3 LDG.E.128 R60, desc[UR6][R8.64] ;  /* 0x00000006083c3981 */ /* 0x000968000c1e1d00 */
[C---:B------:R-:W-:Y:S01]  /*04b0*/  @P4 IMAD.WIDE.U32 R10, R109.reuse, 0x10, R10 ;  /* 0x000000106d0a4825 */ /* 0x040fe200078e000a */
[----:B------:R4:W5:Y:S03]  /*04c0*/  @P3 LDG.E.128 R56, desc[UR6][R28.64] ;  /* 0x000000061c383981 */ /* 0x000966000c1e1d00 */
[C---:B0-----:R-:W-:Y:S01]  /*04d0*/  @P4 IMAD.WIDE.U32 R12, R109.reuse, 0x10, R12 ;  /* 0x000000106d0c4825 */ /* 0x041fe200078e000c */
[----:B------:R-:W-:Y:S01]  /*04e0*/  @P4 IADD3 R109, PT, PT, R109, 0x80, RZ ;  /* 0x000000806d6d4810 */ /* 0x000fe20007ffe0ff */
[----:B------:R4:W5:Y:S04]  /*04f0*/  @P4 LDG.E.128 R52, desc[UR6][R10.64] ;  /* 0x000000060a344981 */ /* 0x000968000c1e1d00 */
[C---:B-1----:R-:W-:Y:S01]  /*0500*/  @P6 IMAD.WIDE.U32 R14, R109.reuse, 0x10, R14 ;  /* 0x000000106d0e6825 */ /* 0x042fe200078e000e */
[----:B------:R4:W5:Y:S03]  /*0510*/  @P4 LDG.E.128 R48, desc[UR6][R12.64] ;  /* 0x000000060c304981 */ /* 0x000966000c1e1d00 */
[C---:B---3--:R-:W-:Y:S01]  /*0520*/  @P6 IMAD.WIDE.U32 R30, R109.reuse, 0x10, R30 ;  /* 0x000000106d1e6825 */ /* 0x048fe200078e001e */
[----:B------:R-:W-:Y:S01]  /*0530*/  @P6 IADD3 R109, PT, PT, R109, 0x80, RZ ;  /* 0x000000806d6d6810 */ /* 0x000fe20007ffe0ff */
[----:B------:R4:W5:Y:S04]  /*0540*/  @P6 LDG.E.128 R44, desc[UR6][R14.64] ;  /* 0x000000060e2c6981 */ /* 0x000968000c1e1d00 */
[C---:B------:R-:W-:Y:S01]  /*0550*/  @P5 IMAD.WIDE.U32 R104, R109.reuse, 0x10, R104 ;  /* 0x000000106d685825 */ /* 0x040fe200078e0068 */
[----:B------:R4:W5:Y:S03]  /*0560*/  @P6 LDG.E.128 R40, desc[UR6][R30.64] ;  /* 0x000000061e286981 */ /* 0x000966000c1e1d00 */
[----:B--2---:R-:W-:Y:S01]  /*0570*/  @P5 IMAD.WIDE.U32 R106, R109, 0x10, R106 ;  /* 0x000000106d6a5825 */ /* 0x004fe200078e006a */
[----:B------:R4:W5:Y:S04]  /*0580*/  @P5 LDG.E.128 R36, desc[UR6][R104.64] ;  /* 0x0000000668245981 */ /* 0x000968000c1e1d00 */
[----:B------:R4:W5:Y:S01]  /*0590*/  @P5 LDG.E.128 R32, desc[UR6][R106.64] ;  /* 0x000000066a205981 */ /* 0x000962000c1e1d00 */
[----:B------:R-:W-:-:S02]  /*05a0*/  ISETP.GE.U32.AND P0, PT, R5, 0x500, PT ;  /* 0x000005000500780c */ /* 0x000fc40003f06070 */
[----:B------:R-:W-:-:S11]  /*05b0*/  @P5 IADD3 R109, PT, PT, R109, 0x80, RZ ;  /* 0x000000806d6d5810 */ /* 0x000fd60007ffe0ff */
[----:B----4-:R-:W-:Y:S05]  /*05c0*/  @!P0 BRA `(.L_x_30293) ;  /* 0x0000000400348947 */ /* 0x010fea0003800000 */
[----:B------:R-:W0:Y:S08]  /*05d0*/  LDC.64 R28, c[0x0][0x3d0] ;  /* 0x0000f400ff1c7b82 */ /* 0x000e300000000a00 */
[----:B------:R-:W1:Y:S01]  /*05e0*/  LDC.64 R24, c[0x0][0x438] ;  /* 0x00010e00ff187b82 */ /* 0x000e620000000a00 */
[----:B0-----:R-:W-:-:S06]  /*05f0*/  IMAD.WIDE.U32 R28, R109, 0x10, R28 ;  /* 0x000000106d1c7825 */ /* 0x001fcc00078e001c */
[----:B------:R-:W5:Y:S01]  /*0600*/  LDG.E.128 R28, desc[UR6][R28.64] ;  /* 0x000000061c1c7981 */ /* 0x000f62000c1e1d00 */
[----:B-1----:R-:W-:-:S06]  /*0610*/  IMAD.WIDE.U32 R24, R109, 0x10, R24 ;  /* 0x000000106d187825 */ /* 0x002fcc00078e0018 */
[----:B------:R-:W5:Y:S01]  /*0620*/  LDG.E.128 R24, desc[UR6][R24.64] ;  /* 0x0000000618187981 */ /* 0x000f62000c1e1d00 */
[----:B------:R-:W-:Y:S05]  /*0630*/  BRA `(.L_x_30293) ;  /* 0x0000000400187947 */ /* 0x000fea0003800000 */
.L_x_30292:
        /* <DEDUP_REMOVED lines=13> */
[----:B0-----:R-:W-:-:S05]  /*0710*/  @P1 IMAD.WIDE.U32 R10, R2, 0x10, R8 ;  /* 0x00000010020a1825 */ /* 0x001fca00078e0008 */
[----:B------:R0:W5:Y:S02]  /*0720*/  @P1 LDG.E.128 R100, desc[UR6][R10.64] ;  /* 0x000000060a641981 */ /* 0x000164000c1e1d00 */
[----:B------:R-:W4:Y:S01]  /*0730*/  @P4 LDC.64 R18, c[0x0][0x3d0] ;  /* 0x0000f400ff124b82 */ /* 0x000f220000000a00 */
[----:B-1----:R-:W-:Y:S01]  /*0740*/  @P6 IMAD.WIDE.U32 R8, R33, 0x10, R12 ;  /* 0x0000001021086825 */ /* 0x002fe200078e000c */
[----:B------:R-:W-:Y:S02]  /*0750*/  ISETP.GE.U32.AND P1, PT, R5, 0x400, PT ;  /* 0x000004000500780c */ /* 0x000fe40003f26070 */
[----:B------:R-:W-:Y:S02]  /*0760*/  @P6 IADD3 R33, PT, PT, R33, 0x80, RZ ;  /* 0x0000008021216810 */ /* 0x000fe40007ffe0ff */
[----:B------:R1:W5:Y:S02]  /*0770*/  @P6 LDG.E.128 R92, desc[UR6][R8.64] ;  /* 0x00000006085c6981 */ /* 0x000364000c1e1d00 */
[----:B------:R-:W1:Y:S01]  /*0780*/  @P3 LDC.64 R12, c[0x0][0x3d0] ;  /* 0x0000f400ff0c3b82 */ /* 0x000e620000000a00 */
[----:B--2---:R-:W-:Y:S01]  /*0790*/  @P5 IMAD.WIDE.U32 R14, R33, 0x10, R14 ;  /* 0x00000010210e5825 */ /* 0x004fe200078e000e */
[----:B------:R-:W-:-:S02]  /*07a0*/  ISETP.GE.U32.AND P6, PT, R5, 0x480, PT ;  /* 0x000004800500780c */ /* 0x000fc40003fc6070 */
[----:B------:R-:W-:Y:S02]  /*07b0*/  @P5 IADD3 R33, PT, PT, R33, 0x80, RZ ;  /* 0x0000008021215810 */ /* 0x000fe40007ffe0ff */
[----:B------:R2:W5:Y:S02]  /*07c0*/  @P5 LDG.E.128 R84, desc[UR6][R14.64] ;  /* 0x000000060e545981 */ /* 0x000564000c1e1d00 */
[----:B------:R-:W2:Y:S01]  /*07d0*/  @P2 LDC.64 R20, c[0x0][0x3d0] ;  /* 0x0000f400ff142b82 */ /* 0x000ea20000000a00 */
[----:B------:R-:W-:Y:S01]  /*07e0*/  ISETP.GE.U32.AND P5, PT, R5, 0x500, PT ;  /* 0x000005000500780c */ /* 0x000fe20003fa6070 */
[C---:B---3--:R-:W-:Y:S01]  /*07f0*/  @P0 IMAD.WIDE.U32 R16, R33.reuse, 0x10, R16 ;  /* 0x0000001021100825 */ /* 0x048fe200078e0010 */
[----:B------:R-:W-:-:S04]  /*0800*/  @P0 IADD3 R33, PT, PT, R33, 0x80, RZ ;  /* 0x0000008021210810 */ /* 0x000fc80007ffe0ff */
[----:B------:R3:W5:Y:S01]  /*0810*/  @P0 LDG.E.128 R76, desc[UR6][R16.64] ;  /* 0x00000006104c0981 */ /* 0x000762000c1e1d00 */
[----:B------:R-:W3:Y:S01]  /*0820*/  @P1 LDC.64 R22, c[0x0][0x3d0] ;  /* 0x0000f400ff161b82 */ /* 0x000ee20000000a00 */
[C---:B----4-:R-:W-:Y:S01]  /*0830*/  @P4 IMAD.WIDE.U32 R18, R33.reuse, 0x10, R18 ;  /* 0x0000001021124825 */ /* 0x050fe200078e0012 */
[----:B------:R-:W-:-:S04]  /*0840*/  @P4 IADD3 R33, PT, PT, R33, 0x80, RZ ;  /* 0x0000008021214810 */ /* 0x000fc80007ffe0ff */
[----:B------:R4:W5:Y:S02]  /*0850*/  @P4 LDG.E.128 R68, desc[UR6][R18.64] ;  /* 0x0000000612444981 */ /* 0x000964000c1e1d00 */
[----:B0-----:R-:W0:Y:S01]  /*0860*/  @P6 LDC.64 R10, c[0x0][0x3d0] ;  /* 0x0000f400ff0a6b82 */ /* 0x001e220000000a00 */
[C---:B-1----:R-:W-:Y:S01]  /*0870*/  @P3 IMAD.WIDE.U32 R12, R33.reuse, 0x10, R12 ;  /* 0x00000010210c3825 */ /* 0x042fe200078e000c */
[----:B------:R-:W-:-:S04]  /*0880*/  @P3 IADD3 R33, PT, PT, R33, 0x80, RZ ;  /* 0x0000008021213810 */ /* 0x000fc80007ffe0ff */
[----:B------:R4:W5:Y:S02]  /*0890*/  @P3 LDG.E.128 R60, desc[UR6][R12.64] ;  /* 0x000000060c3c3981 */ /* 0x000964000c1e1d00 */
[----:B------:R-:W1:Y:S01]  /*08a0*/  @P5 LDC.64 R8, c[0x0][0x3d0] ;  /* 0x0000f400ff085b82 */ /* 0x000e620000000a00 */
[C---:B--2---:R-:W-:Y:S01]  /*08b0*/  @P2 IMAD.WIDE.U32 R20, R33.reuse, 0x10, R20 ;  /* 0x0000001021142825 */ /* 0x044fe200078e0014 */
[----:B------:R-:W-:-:S04]  /*08c0*/  @P2 IADD3 R33, PT, PT, R33, 0x80, RZ ;  /* 0x0000008021212810 */ /* 0x000fc80007ffe0ff */
[----:B------:R4:W5:Y:S01]  /*08d0*/  @P2 LDG.E.128 R52, desc[UR6][R20.64] ;  /* 0x0000000614342981 */ /* 0x000962000c1e1d00 */
[C---:B---3--:R-:W-:Y:S01]  /*08e0*/  @P1 IMAD.WIDE.U32 R22, R33.reuse, 0x10, R22 ;  /* 0x0000001021161825 */ /* 0x048fe200078e0016 */
[----:B------:R-:W-:-:S04]  /*08f0*/  @P1 IADD3 R33, PT, PT, R33, 0x80, RZ ;  /* 0x0000008021211810 */ /* 0x000fc80007ffe0ff */
[----:B------:R4:W5:Y:S01]  /*0900*/  @P1 LDG.E.128 R44, desc[UR6][R22.64] ;  /* 0x00000006162c1981 */ /* 0x000962000c1e1d00 */
[C---:B0-----:R-:W-:Y:S01]  /*0910*/  @P6 IMAD.WIDE.U32 R10, R33.reuse, 0x10, R10 ;  /* 0x00000010210a6825 */ /* 0x041fe200078e000a */
[----:B------:R-:W-:-:S04]  /*0920*/  @P6 IADD3 R33, PT, PT, R33, 0x80, RZ ;  /* 0x0000008021216810 */ /* 0x000fc80007ffe0ff */
[----:B------:R4:W5:Y:S01]  /*0930*/  @P6 LDG.E.128 R36, desc[UR6][R10.64] ;  /* 0x000000060a246981 */ /* 0x000962000c1e1d00 */
[----:B-1----:R-:W-:-:S05]  /*0940*/  @P5 IMAD.WIDE.U32 R8, R33, 0x10, R8 ;  /* 0x0000001021085825 */ /* 0x002fca00078e0008 */
[----:B------:R4:W5:Y:S01]  /*0950*/  @P5 LDG.E.128 R28, desc[UR6][R8.64] ;  /* 0x00000006081c5981 */ /* 0x000962000c1e1d00 */
        /* <DEDUP_REMOVED lines=18> */
[----:B------:R-:W-:Y:S02]  /*0a80*/  @P5 CS2R R26, SRZ ;  /* 0x00000000001a5805 */ /* 0x000fe4000001ff00 */
[----:B----4-:R-:W-:-:S07]  /*0a90*/  @P5 CS2R R24, SRZ ;  /* 0x0000000000185805 */ /* 0x010fce000001ff00 */
.L_x_30293:
[----:B------:R-:W-:Y:S05]  /*0aa0*/  BSYNC.RECONVERGENT B0 ;  /* 0x0000000000007941 */ /* 0x000fea0003800200 */
.L_x_30291:
[----:B------:R-:W0:Y:S02]  /*0ab0*/  LDCU UR4, c[0x0][0x384] ;  /* 0x00007080ff0477ac */ /* 0x000e240008000800 */
[----:B0-----:R-:W-:-:S13]  /*0ac0*/  ISETP.GE.AND P0, PT, R4, UR4, PT ;  /* 0x0000000404007c0c */ /* 0x001fda000bf06270 */
[----:B------:R-:W-:Y:S05]  /*0ad0*/  @P0 EXIT ;  /* 0x000000000000094d */ /* 0x000fea0003800000 */
[----:B------:R-:W0:Y:S01]  /*0ae0*/  LDCU.64 UR4, c[0x0][0x3e0] ;  /* 0x00007c00ff0477ac */ /* 0x000e220008000a00 */
[----:B------:R-:W-:Y:S01]  /*0af0*/  SHF.R.S32.HI R6, RZ, 0x2, R6 ;  /* 0x00000002ff067819 */ /* 0x000fe20000011406 */
[----:B------:R-:W1:Y:S03]  /*0b00*/  LDCU UR11, c[0x0][0x388] ;  /* 0x00007100ff0b77ac */ /* 0x000e660008000800 */
[----:B------:R-:W-:Y:S01]  /*0b10*/  LOP3.LUT R8, R6, 0x7f, RZ, 0xc0, !PT ;  /* 0x0000007f06087812 */ /* 0x000fe200078ec0ff */
[----:B------:R-:W2:Y:S03]  /*0b20*/  LDCU UR10, c[0x0][0x400] ;  /* 0x00008000ff0a77ac */ /* 0x000ea60008000800 */
[----:B------:R-:W-:Y:S01]  /*0b30*/  VIADDMNMX R9, R8, -R7, RZ, !PT ;  /* 0x8000000708097246 */ /* 0x000fe200078001ff */
[----:B------:R-:W-:Y:S01]  /*0b40*/  IMAD R8, R3, -0x20, R8 ;  /* 0xffffffe003087824 */ /* 0x000fe200078e0208 */
[----:B------:R-:W-:Y:S01]  /*0b50*/  LOP3.LUT R7, R6, 0xffffff80, RZ, 0xc0, !PT ;  /* 0xffffff8006077812 */ /* 0x000fe200078ec0ff */
[----:B------:R-:W3:Y:S01]  /*0b60*/  LDCU.64 UR8, c[0x0][0x3a0] ;  /* 0x00007400ff0877ac */ /* 0x000ee20008000a00 */
[----:B------:R-:W-:-:S02]  /*0b70*/  VIMNMX R6, PT, PT, R9, 0x20, PT ;  /* 0x0000002009067848 */ /* 0x000fc40003fe0100 */
[----:B------:R-:W-:Y:S02]  /*0b80*/  VIMNMX R8, PT, PT, RZ, R8, !PT ;  /* 0x00000008ff087248 */ /* 0x000fe40007fe0100 */
[-C--:B------:R-:W-:Y:S01]  /*0b90*/  LEA R6, R6, R7.reuse, 0x2 ;  /* 0x0000000706067211 */ /* 0x080fe200078e10ff */
[----:B0-----:R-:W-:Y:S01]  /*0ba0*/  UISETP.NE.U32.AND UP0, UPT, UR4, URZ, UPT ;  /* 0x000000ff0400728c */ /* 0x001fe2000bf05070 */
[----:B------:R-:W-:Y:S01]  /*0bb0*/  VIMNMX R8, PT, PT, R8, 0x20, PT ;  /* 0x0000002008087848 */ /* 0x000fe20003fe0100 */
[----:B------:R-:W0:Y:S01]  /*0bc0*/  LDCU.U8 UR4, c[0x0][0x410] ;  /* 0x00008200ff0477ac */ /* 0x000e220008000000 */
[----:B------:R-:W-:Y:S02]  /*0bd0*/  I2FP.F32.U32 R6, R6 ;  /* 0x0000000600067245 */ /* 0x000fe40000201000 */
[----:B------:R-:W-:Y:S01]  /*0be0*/  LEA R7, R8, R7, 0x2 ;  /* 0x0000000708077211 */ /* 0x000fe200078e10ff */
[----:B------:R-:W-:Y:S01]  /*0bf0*/  UISETP.NE.AND.EX UP0, UPT, UR5, URZ, UPT, UP0 ;  /* 0x000000ff0500728c */ /* 0x000fe2000bf05300 */
[----:B------:R-:W-:-:S02]  /*0c00*/  SHF.R.U32.HI R8, RZ, 0x5, R0 ;  /* 0x00000005ff087819 */ /* 0x000fc40000011600 */
[----:B------:R-:W4:Y:S03]  /*0c10*/  MUFU.RCP R6, R6 ;  /* 0x0000000600067308 */ /* 0x000f260000001000 */
[----:B------:R-:W-:Y:S01]  /*0c20*/  PLOP3.LUT P0, PT, PT, PT, UP0, 0x80, 0x8 ;  /* 0x000000000008781c */ /* 0x000fe20003f0f008 */
[----:B------:R-:W-:Y:S01]  /*0c30*/  UPLOP3.LUT UP0, UPT, UPT, UPT, UPT, 0x40, 0x4 ;  /* 0x000000000004789c */ /* 0x000fe20003f0e870 */
[----:B0-----:R-:W-:-:S04]  /*0c40*/  ISETP.NE.AND P1, PT, RZ, UR4, PT ;  /* 0x00000004ff007c0c */ /* 0x001fc8000bf25270 */
[----:B-123--:R-:W-:-:S09]  /*0c50*/  P2R R9, PR, RZ, 0x2 ;  /* 0x00000002ff097803 */ /* 0x00efd20000000000 */
.L_x_30344:
[----:B0-----:R-:W0:Y:S01]  /*0c60*/  @P0 LDC.64 R18, c[0x0][0x3e0] ;  /* 0x0000f800ff120b82 */ /* 0x001e220000000a00 */
[----:B------:R-:W-:Y:S02]  /*0c70*/  HFMA2 R145, -RZ, RZ, 1.875, 0 ;  /* 0x3f800000ff917431 */ /* 0x000fe400000001ff */
[C---:B--234-:R-:W-:Y:S01]  /*0c80*/  IMAD R104, R4.reuse, UR11, RZ ;  /* 0x0000000b04687c24 */ /* 0x05cfe2000f8e02ff */
[----:B------:R-:W-:Y:S01]  /*0c90*/  ISETP.GE.U32.AND P4, PT, R5, 0x80, PT ;  /* 0x000000800500780c */ /* 0x000fe20003f86070 */
[----:B0-----:R-:W-:-:S05]  /*0ca0*/  @P0 IMAD.WIDE R18, R4, 0x4, R18 ;  /* 0x0000000404120825 */ /* 0x001fca00078e0212 */
[----:B-----5:R0:W5:Y:S01]  /*0cb0*/  @P0 LDG.E R145, desc[UR6][R18.64] ;  /* 0x0000000612910981 */ /* 0x020162000c1e1900 */
        /* <DEDUP_REMOVED lines=42> */
.L_x_30296:
[----:B------:R0:W-:Y:S02]  /*0f60*/  @P5 STG.E.128 desc[UR6][R146.64], R20 ;  /* 0x0000001492005986 */ /* 0x0001e4000c101d06 */
[----:B0-----:R-:W-:-:S07]  /*0f70*/  IADD3 R146, PT, PT, R144, 0x80, RZ ;  /* 0x0000008090927810 */ /* 0x001fce0007ffe0ff */
.L_x_30295:
[----:B------:R-:W-:Y:S05]  /*0f80*/  BSYNC.RECONVERGENT B0 ;  /* 0x0000000000007941 */ /* 0x000fea0003800200 */
.L_x_30294:
[----:B------:R-:W-:Y:S01]  /*0f90*/  ISETP.GE.U32.AND P1, PT, R5, 0x100, PT ;  /* 0x000001000500780c */ /* 0x000fe20003f26070 */
[----:B------:R-:W-:Y:S03]  /*0fa0*/  BSSY.RECONVERGENT B0, `(.L_x_30297) ;  /* 0x0000022000007945 */ /* 0x000fe60003800200 */
[----:B------:R-:W-:-:S09]  /*0fb0*/  P2R R104, PR, RZ, 0x2 ;  /* 0x00000002ff687803 */ /* 0x000fd20000000000 */
[----:B------:R-:W-:Y:S05]  /*0fc0*/  @!P1 BRA `(.L_x_30298) ;  /* 0x00000000007c9947 */ /* 0x000fea0003800000 */
        /* <DEDUP_REMOVED lines=25> */
[----:B------:R-:W-:Y:S02]  /*1160*/  @P1 MOV R20, R15 ;  /* 0x0000000f00141202 */ /* 0x000fe40000000f00 */
[----:B------:R-:W-:Y:S02]  /*1170*/  @P1 MOV R21, R115 ;  /* 0x0000007300151202 */ /* 0x000fe40000000f00 */
[----:B------:R-:W-:Y:S02]  /*1180*/  @P1 MOV R22, R125 ;  /* 0x0000007d00161202 */ /* 0x000fe40000000f00 */
[----:B------:R-:W-:-:S07]  /*1190*/  @P1 MOV R23, R135 ;  /* 0x0000008700171202 */ /* 0x000fce0000000f00 */
.L_x_30299:
[----:B------:R0:W-:Y:S01]  /*11a0*/  @P5 STG.E.128 desc[UR6][R148.64], R20 ;  /* 0x0000001494005986 */ /* 0x0001e2000c101d06 */
[----:B------:R-:W-:-:S07]  /*11b0*/  IADD3 R146, PT, PT, R146, 0x80, RZ ;  /* 0x0000008092927810 */ /* 0x000fce0007ffe0ff */
.L_x_30298:
[----:B------:R-:W-:Y:S05]  /*11c0*/  BSYNC.RECONVERGENT B0 ;  /* 0x0000000000007941 */ /* 0x000fea0003800200 */
.L_x_30297:
        /* <DEDUP_REMOVED lines=12> */
[----:B------:R-:W3:Y:S01]  /*1290*/  @P1 LDG.E.128 R108, desc[UR6][R108.64] ;  /* 0x000000066c6c1981 */ /* 0x000ee2000c1e1d00 */
[----:B0-----:R-:W-:-:S04]  /*12a0*/  @P5 IMAD.WIDE.U32 R148, R146, 0x10, R148 ;  /* 0x0000001092945825 */ /* 0x001fc800078e0094 */
        /* <DEDUP_REMOVED lines=19> */
.L_x_30302:
[----:B------:R1:W-:Y:S01]  /*13e0*/  @P5 STG.E.128 desc[UR6][R148.64], R20 ;  /* 0x0000001494005986 */ /* 0x0003e2000c101d06 */
[----:B------:R-:W-:-:S07]  /*13f0*/  IADD3 R146, PT, PT, R146, 0x80, RZ ;  /* 0x0000008092927810 */ /* 0x000fce0007ffe0ff */
.L_x_30301:
[----:B------:R-:W-:Y:S05]  /*1400*/  BSYNC.RECONVERGENT B0 ;  /* 0x0000000000007941 */ /* 0x000fea0003800200 */
.L_x_30300:
        /* <DEDUP_REMOVED lines=33> */
.L_x_30305:
[----:B------:R2:W-:Y:S01]  /*1620*/  @P5 STG.E.128 desc[UR6][R148.64], R20 ;  /* 0x0000001494005986 */ /* 0x0005e2000c101d06 */
[----:B------:R-:W-:-:S07]  /*1630*/  IADD3 R146, PT, PT, R146, 0x80, RZ ;  /* 0x0000008092927810 */ /* 0x000fce0007ffe0ff */
.L_x_30304:
[----:B------:R-:W-:Y:S05]  /*1640*/  BSYNC.RECONVERGENT B0 ;  /* 0x0000000000007941 */ /* 0x000fea0003800200 */
.L_x_30303:
        /* <DEDUP_REMOVED lines=33> */
.L_x_30308:
[----:B------:R3:W-:Y:S01]  /*1860*/  @P5 STG.E.128 desc[UR6][R148.64], R20 ;  /* 0x0000001494005986 */ /* 0x0007e2000c101d06 */
[----:B------:R-:W-:-:S07]  /*1870*/  IADD3 R146, PT, PT, R146, 0x80, RZ ;  /* 0x0000008092927810 */ /* 0x000fce0007ffe0ff */
.L_x_30307:
[----:B------:R-:W-:Y:S05]  /*1880*/  BSYNC.RECONVERGENT B0 ;  /* 0x0000000000007941 */ /* 0x000fea0003800200 */
.L_x_30306:
        /* <DEDUP_REMOVED lines=33> */
.L_x_30311:
[----:B------:R0:W-:Y:S01]  /*1aa0*/  @P5 STG.E.128 desc[UR6][R148.64], R20 ;  /* 0x0000001494005986 */ /* 0x0001e2000c101d06 */
[----:B------:R-:W-:-:S07]  /*1ab0*/  IADD3 R146, PT, PT, R146, 0x80, RZ ;  /* 0x0000008092927810 */ /* 0x000fce0007ffe0ff */
.L_x_30310:
[----:B------:R-:W-:Y:S05]  /*1ac0*/  BSYNC.RECONVERGENT B0 ;  /* 0x0000000000007941 */ /* 0x000fea0003800200 */
.L_x_30309:
        /* <DEDUP_REMOVED lines=33> */
.L_x_30314:
[----:B------:R0:W-:Y:S01]  /*1ce0*/  @P5 STG.E.128 desc[UR6][R148.64], R20 ;  /* 0x0000001494005986 */ /* 0x0001e2000c101d06 */
[----:B------:R-:W-:-:S07]  /*1cf0*/  IADD3 R146, PT, PT, R146, 0x80, RZ ;  /* 0x0000008092927810 */ /* 0x000fce0007ffe0ff */
.L_x_30313:
[----:B------:R-:W-:Y:S05]  /*1d00*/  BSYNC.RECONVERGENT B0 ;  /* 0x0000000000007941 */ /* 0x000fea0003800200 */
.L_x_30312:
[----:B------:R-:W-:Y:S01]  /*1d10*/  ISETP.GE.U32.AND P1, PT, R5, 0x400, PT ;  /* 0x000004000500780c */ /* 0x000fe20003f26070 */
[----:B------:R-:W-:-:S12]  /*1d20*/  BSSY.RECONVERGENT B0, `(.L_x_30315) ;  /* 0x0000021000007945 */ /* 0x000fd80003800200 */
        /* <DEDUP_REMOVED lines=30> */
.L_x_30317:
[----:B------:R0:W-:Y:S01]  /*1f10*/  @P5 STG.E.128 desc[UR6][R148.64], R20 ;  /* 0x0000001494005986 */ /* 0x0001e2000c101d06 */
[----:B------:R-:W-:-:S07]  /*1f20*/  IADD3 R146, PT, PT, R146, 0x80, RZ ;  /* 0x0000008092927810 */ /* 0x000fce0007ffe0ff */
.L_x_30316:
[----:B------:R-:W-:Y:S05]  /*1f30*/  BSYNC.RECONVERGENT B0 ;  /* 0x0000000000007941 */ /* 0x000fea0003800200 */
.L_x_30315:
        /* <DEDUP_REMOVED lines=32> */
.L_x_30320:
[----:B------:R0:W-:Y:S01]  /*2140*/  @P5 STG.E.128 desc[UR6][R148.64], R20 ;  /* 0x0000001494005986 */ /* 0x0001e2000c101d06 */
[----:B------:R-:W-:-:S07]  /*2150*/  IADD3 R146, PT, PT, R146, 0x80, RZ ;  /* 0x0000008092927810 */ /* 0x000fce0007ffe0ff */
.L_x_30319:
[----:B------:R-:W-:Y:S05]  /*2160*/  BSYNC.RECONVERGENT B0 ;  /* 0x0000000000007941 */ /* 0x000fea0003800200 */
.L_x_30318:
        /* <DEDUP_REMOVED lines=32> */
.L_x_30323:
[----:B------:R0:W-:Y:S02]  /*2370*/  @P5 STG.E.128 desc[UR6][R148.64], R20 ;  /* 0x0000001494005986 */ /* 0x0001e4000c101d06 */
.L_x_30322:
[----:B------:R-:W-:Y:S05]  /*2380*/  BSYNC.RECONVERGENT B0 ;  /* 0x0000000000007941 */ /* 0x000fea0003800200 */
.L_x_30321:
        /* <DEDUP_REMOVED lines=9> */
[----:B------:R-:W-:Y:S03]  /*2420*/  BSSY.RECONVERGENT B0, `(.L_x_30324) ;  /* 0x00000ea000007945 */ /* 0x000fe60003800200 */
        /* <DEDUP_REMOVED lines=57> */
[----:B----4-:R-:W-:-:S04]  /*27c0*/  FMUL.FTZ R18, R6, R19 ;  /* 0x0000001306127220 */ /* 0x010fc80000410000 */
        /* <DEDUP_REMOVED lines=93> */
[----:B-1----:R-:W-:Y:S01]  /*2da0*/  FADD.FTZ R105, R104, R105 ;  /* 0x0000006968697221 */ /* 0x002fe20000010000 */
[----:B------:R-:W-:-:S04]  /*2db0*/  @!P5 LEA R104, R8, UR4, 0x3 ;  /* 0x000000040868dc11 */ /* 0x000fc8000f8e18ff */
[----:B------:R-:W1:Y:S02]  /*2dc0*/  SHFL.BFLY PT, R106, R105, 0x4, 0x1f ;  /* 0x0c801f00696a7f89 */ /* 0x000e6400000e0000 */
[----:B-1----:R-:W-:Y:S01]  /*2dd0*/  FADD.FTZ R106, R105, R106 ;  /* 0x0000006a696a7221 */ /* 0x002fe20000010000 */
[----:B------:R-:W-:-:S04]  /*2de0*/  HFMA2 R105, -RZ, RZ, 0, 0 ;  /* 0x00000000ff697431 */ /* 0x000fc800000001ff */
        /* <DEDUP_REMOVED lines=9> */
[----:B------:R-:W-:-:S04]  /*2e80*/  @!P5 MOV R105, R7 ;  /* 0x000000070069d202 */ /* 0x000fc80000000f00 */
[-C--:B------:R-:W-:Y:S01]  /*2e90*/  I2FP.F32.S32 R111, R105.reuse ;  /* 0x00000069006f7245 */ /* 0x080fe20000201400 */
[----:B------:R-:W1:Y:S04]  /*2ea0*/  SHFL.DOWN PT, R108, R105, 0x2, 0x1f ;  /* 0x08401f00696c7f89 */ /* 0x000e6800000e0000 */
[----:B------:R-:W4:Y:S01]  /*2eb0*/  @!P5 LDS.64 R18, [R106] ;  /* 0x000000006a12d984 */ /* 0x000f220000000a00 */
[----:B------:R-:W-:Y:S02]  /*2ec0*/  ISETP.NE.AND P5, PT, R0, RZ, PT ;  /* 0x000000ff0000720c */ /* 0x000fe40003fa5270 */
[----:B-1----:R-:W-:Y:S02]  /*2ed0*/  IADD3 R109, PT, PT, R108, R105, RZ ;  /* 0x000000696c6d7210 */ /* 0x002fe40007ffe0ff */
[----:B------:R-:W-:-:S02]  /*2ee0*/  I2FP.F32.S32 R108, R108 ;  /* 0x0000006c006c7245 */ /* 0x000fc40000201400 */
[----:B------:R-:W-:Y:S01]  /*2ef0*/  I2FP.F32.S32 R104, R109 ;  /* 0x0000006d00687245 */ /* 0x000fe20000201400 */
[----:B0-23--:R-:W0:Y:S03]  /*2f00*/  SHFL.DOWN PT, R148, R109, 0x1, 0x1f ;  /* 0x08201f006d947f89 */ /* 0x00de2600000e0000 */
[----:B------:R-:W1:Y:S01]  /*2f10*/  MUFU.RCP R110, R104 ;  /* 0x00000068006e7308 */ /* 0x000e620000001000 */
[----:B----4-:R-:W2:Y:S04]  /*2f20*/  SHFL.DOWN PT, R107, R18, 0x2, 0x1f ;  /* 0x08401f00126b7f89 */ /* 0x010ea800000e0000 */
[----:B------:R-:W3:Y:S01]  /*2f30*/  SHFL.DOWN PT, R106, R19, 0x2, 0x1f ;  /* 0x08401f00136a7f89 */ /* 0x000ee200000e0000 */
[----:B0-----:R-:W-:-:S02]  /*2f40*/  IADD3 R105, PT, PT, R109, R148, RZ ;  /* 0x000000946d697210 */ /* 0x001fc40007ffe0ff */
[----:B------:R-:W-:Y:S01]  /*2f50*/  I2FP.F32.S32 R148, R148 ;  /* 0x0000009400947245 */ /* 0x000fe20000201400 */
[----:B--2---:R-:W-:-:S04]  /*2f60*/  FMUL.FTZ R146, R107, R108 ;  /* 0x0000006c6b927220 */ /* 0x004fc80000410000 */
[----:B-----5:R-:W-:Y:S01]  /*2f70*/  FFMA.FTZ R145, R111, R18, R146 ;  /* 0x000000126f917223 */ /* 0x020fe20000010092 */
[----:B------:R-:W-:Y:S01]  /*2f80*/  FADD.FTZ R18, -R107, R18 ;  /* 0x000000126b127221 */ /* 0x000fe20000010100 */
[----:B------:R-:W-:Y:S01]  /*2f90*/  I2FP.F32.S32 R107, R105 ;  /* 0x00000069006b7245 */ /* 0x000fe20000201400 */
[----:B---3--:R-:W-:Y:S01]  /*2fa0*/  FADD.FTZ R105, R106, R19 ;  /* 0x000000136a697221 */ /* 0x008fe20000010000 */
[----:B-1----:R-:W-:Y:S01]  /*2fb0*/  FMUL.FTZ R145, R110, R145 ;  /* 0x000000916e917220 */ /* 0x002fe20000410000 */
[----:B------:R-:W-:-:S03]  /*2fc0*/  FMUL.FTZ R18, R18, R18 ;  /* 0x0000001212127220 */ /* 0x000fc60000410000 */
[----:B------:R-:W0:Y:S01]  /*2fd0*/  MUFU.RCP R107, R107 ;  /* 0x0000006b006b7308 */ /* 0x000e220000001000 */
[----:B------:R-:W1:Y:S01]  /*2fe0*/  SHFL.DOWN PT, R146, R145, 0x1, 0x1f ;  /* 0x08201f0091927f89 */ /* 0x000e6200000e0000 */
[----:B------:R-:W-:-:S04]  /*2ff0*/  FMUL.FTZ R18, R18, R111 ;  /* 0x0000006f12127220 */ /* 0x000fc80000410000 */
[----:B------:R-:W-:Y:S02]  /*3000*/  FMUL.FTZ R18, R18, R108 ;  /* 0x0000006c12127220 */ /* 0x000fe40000410000 */
[----:B------:R-:W2:Y:S02]  /*3010*/  LDC R108, c[0x0][0x448] ;  /* 0x00011200ff6c7b82 */ /* 0x000ea40000000800 */
[----:B------:R-:W-:-:S05]  /*3020*/  FFMA.FTZ R18, R110, R18, R105 ;  /* 0x000000126e127223 */ /* 0x000fca0000010069 */
[----:B------:R-:W3:Y:S01]  /*3030*/  SHFL.DOWN PT, R19, R18, 0x1, 0x1f ;  /* 0x08201f0012137f89 */ /* 0x000ee200000e0000 */
[----:B-1----:R-:W-:-:S04]  /*3040*/  FMUL.FTZ R105, R146, R148 ;  /* 0x0000009492697220 */ /* 0x002fc80000410000 */
[----:B------:R-:W-:Y:S01]  /*3050*/  FFMA.FTZ R106, R104, R145, R105 ;  /* 0x00000091686a7223 */ /* 0x000fe20000010069 */
[----:B------:R-:W-:-:S03]  /*3060*/  FADD.FTZ R145, R145, -R146 ;  /* 0x8000009291917221 */ /* 0x000fc60000010000 */
[----:B0-----:R-:W-:Y:S01]  /*3070*/  FMUL.FTZ R105, R107, R106 ;  /* 0x0000006a6b697220 */ /* 0x001fe20000410000 */
[----:B------:R-:W-:-:S04]  /*3080*/  FMUL.FTZ R145, R145, R145 ;  /* 0x0000009191917220 */ /* 0x000fc80000410000 */
[----:B------:R-:W-:Y:S01]  /*3090*/  FMUL.FTZ R145, R104, R145 ;  /* 0x0000009168917220 */ /* 0x000fe20000410000 */
[----:B---3--:R-:W-:Y:S01]  /*30a0*/  FADD.FTZ R104, R18, R19 ;  /* 0x0000001312687221 */ /* 0x008fe20000010000 */
[----:B------:R0:W1:Y:S02]  /*30b0*/  SHFL.IDX PT, R109, R105, RZ, 0x1f ;  /* 0x00001fff696d7589 */ /* 0x00006400000e0000 */
[----:B------:R-:W-:-:S04]  /*30c0*/  FMUL.FTZ R145, R145, R148 ;  /* 0x0000009491917220 */ /* 0x000fc80000410000 */
[----:B------:R-:W-:Y:S02]  /*30d0*/  FFMA.FTZ R145, R107, R145, R104 ;  /* 0x000000916b917223 */ /* 0x000fe40000010068 */
[----:B------:R-:W3:Y:S04]  /*30e0*/  @!P5 LDC.64 R106, c[0x0][0x3c0] ;  /* 0x0000f000ff6adb82 */ /* 0x000ee80000000a00 */
[----:B------:R-:W2:Y:S04]  /*30f0*/  SHFL.IDX PT, R145, R145, RZ, 0x1f ;  /* 0x00001fff91917589 */ /* 0x000ea800000e0000 */
[----:B0-----:R-:W0:Y:S01]  /*3100*/  @!P5 LDC.64 R104, c[0x0][0x3c8] ;  /* 0x0000f200ff68db82 */ /* 0x001e220000000a00 */
[----:B-1----:R-:W-:-:S05]  /*3110*/  FMUL.FTZ R18, R109, R109 ;  /* 0x0000006d6d127220 */ /* 0x002fca0000410000 */
[----:B------:R-:W-:Y:S01]  /*3120*/  FSEL R19, R18, RZ, P6 ;  /* 0x000000ff12137208 */ /* 0x000fe20003000000 */
[----:B---3--:R-:W-:-:S04]  /*3130*/  @!P5 IMAD.WIDE R106, R4, 0x4, R106 ;  /* 0x00000004046ad825 */ /* 0x008fc800078e026a */
[----:B--2---:R-:W-:Y:S01]  /*3140*/  FFMA.FTZ R18, R145, UR10, R108 ;  /* 0x0000000a91127c23 */ /* 0x004fe2000801006c */
[----:B------:R1:W-:Y:S03]  /*3150*/  @!P5 STG.E desc[UR6][R106.64], R109 ;  /* 0x0000006d6a00d986 */ /* 0x0003e6000c101906 */
[----:B------:R-:W-:Y:S01]  /*3160*/  FADD.FTZ R19, R18, R19 ;  /* 0x0000001312137221 */ /* 0x000fe20000010000 */
[----:B0-----:R-:W-:Y:S01]  /*3170*/  @!P5 IMAD.WIDE R104, R4, 0x4, R104 ;  /* 0x000000040468d825 */ /* 0x001fe200078e0268 */
[----:B------:R-:W-:-:S04]  /*3180*/  FSEL R18, R109, RZ, !P6 ;  /* 0x000000ff6d127208 */ /* 0x000fc80007000000 */
[----:B------:R-:W0:Y:S02]  /*3190*/  MUFU.RSQ R19, R19 ;  /* 0x0000001300137308 */ /* 0x000e240000001400 */
[----:B0-----:R1:W-:Y:S01]  /*31a0*/  @!P5 STG.E desc[UR6][R104.64], R19 ;  /* 0x000000136800d986 */ /* 0x0013e2000c101906 */
[----:B------:R-:W-:Y:S05]  /*31b0*/  @!P4 BRA `(.L_x_30325) ;  /* 0x000000000040c947 */ /* 0x000fea0003800000 */
[----:B-1----:R-:W0:Y:S01]  /*31c0*/  LDC.64 R108, c[0x0][0x428] ;  /* 0x00010a00ff6c7b82 */ /* 0x002e220000000a00 */
[--C-:B------:R-:W-:Y:S01]  /*31d0*/  FADD.FTZ R104, R16, -R18.reuse ;  /* 0x8000001210687221 */ /* 0x100fe20000010000 */
        /* <DEDUP_REMOVED lines=11> */
[C---:B0-----:R-:W-:Y:S01]  /*3290*/  IMAD.WIDE.U32 R108, R144.reuse, 0x10, R108 ;  /* 0x00000010906c7825 */ /* 0x041fe200078e006c */
[----:B------:R-:W-:-:S04]  /*32a0*/  IADD3 R144, PT, PT, R144, 0x80, RZ ;  /* 0x0000008090907810 */ /* 0x000fc80007ffe0ff */
[----:B------:R0:W-:Y:S03]  /*32b0*/  STG.E.128 desc[UR6][R108.64], R104 ;  /* 0x000000686c007986 */ /* 0x0001e6000c101d06 */
.L_x_30325:
[----:B------:R-:W-:Y:S05]  /*32c0*/  BSYNC.RECONVERGENT B0 ;  /* 0x0000000000007941 */ /* 0x000fea0003800200 */
.L_x_30324:
[----:B------:R-:W-:Y:S01]  /*32d0*/  ISETP.GE.U32.AND P4, PT, R5, 0x100, PT ;  /* 0x000001000500780c */ /* 0x000fe20003f86070 */
[----:B------:R-:W-:-:S12]  /*32e0*/  BSSY.RECONVERGENT B0, `(.L_x_30326) ;  /* 0x0000012000007945 */ /* 0x000fd80003800200 */
[----:B------:R-:W-:Y:S05]  /*32f0*/  @!P4 BRA `(.L_x_30327) ;  /* 0x000000000040c947 */ /* 0x000fea0003800000 */
[----:B01----:R-:W0:Y:S01]  /*3300*/  LDC.64 R108, c[0x0][0x428] ;  /* 0x00010a00ff6c7b82 */ /* 0x003e220000000a00 */
        /* <DEDUP_REMOVED lines=15> */
.L_x_30327:
[----:B------:R-:W-:Y:S05]  /*3400*/  BSYNC.RECONVERGENT B0 ;  /* 0x0000000000007941 */ /* 0x000fea0003800200 */
.L_x_30326:
[----:B------:R-:W-:Y:S01]  /*3410*/  ISETP.GE.U32.AND P4, PT, R5, 0x180, PT ;  /* 0x000001800500780c */ /* 0x000fe20003f86070 */
[----:B------:R-:W-:-:S12]  /*3420*/  BSSY.RECONVERGENT B0, `(.L_x_30328) ;  /* 0x0000012000007945 */ /* 0x000fd80003800200 */
[----:B------:R-:W-:Y:S05]  /*3430*/  @!P4 BRA `(.L_x_30329) ;  /* 0x000000000040c947 */ /* 0x000fea0003800000 */
[----:B012---:R-:W0:Y:S01]  /*3440*/  LDC.64 R108, c[0x0][0x428] ;  /* 0x00010a00ff6c7b82 */ /* 0x007e220000000a00 */
        /* <DEDUP_REMOVED lines=15> */
.L_x_30329:
[----:B------:R-:W-:Y:S05]  /*3540*/  BSYNC.RECONVERGENT B0 ;  /* 0x0000000000007941 */ /* 0x000fea0003800200 */
.L_x_30328:
[----:B------:R-:W-:Y:S01]  /*3550*/  ISETP.GE.U32.AND P4, PT, R5, 0x200, PT ;  /* 0x000002000500780c */ /* 0x000fe20003f86070 */
[----:B------:R-:W-:-:S12]  /*3560*/  BSSY.RECONVERGENT B0, `(.L_x_30330) ;  /* 0x0000012000007945 */ /* 0x000fd80003800200 */
[----:B------:R-:W-:Y:S05]  /*3570*/  @!P4 BRA `(.L_x_30331) ;  /* 0x000000000040c947 */ /* 0x000fea0003800000 */
[----:B0123--:R-:W0:Y:S01]  /*3580*/  LDC.64 R108, c[0x0][0x428] ;  /* 0x00010a00ff6c7b82 */ /* 0x00fe220000000a00 */
        /* <DEDUP_REMOVED lines=15> */
.L_x_30331:
[----:B------:R-:W-:Y:S05]  /*3680*/  BSYNC.RECONVERGENT B0 ;  /* 0x0000000000007941 */ /* 0x000fea0003800200 */
.L_x_30330:
[----:B------:R-:W-:Y:S01]  /*3690*/  ISETP.GE.U32.AND P4, PT, R5, 0x280, PT ;  /* 0x000002800500780c */ /* 0x000fe20003f86070 */
[----:B------:R-:W-:-:S12]  /*36a0*/  BSSY.RECONVERGENT B0, `(.L_x_30332) ;  /* 0x0000012000007945 */ /* 0x000fd80003800200 */
        /* <DEDUP_REMOVED lines=17> */
.L_x_30333:
[----:B------:R-:W-:Y:S05]  /*37c0*/  BSYNC.RECONVERGENT B0 ;  /* 0x0000000000007941 */ /* 0x000fea0003800200 */
.L_x_30332:
        /* <DEDUP_REMOVED lines=19> */
.L_x_30335:
[----:B------:R-:W-:Y:S05]  /*3900*/  BSYNC.RECONVERGENT B0 ;  /* 0x0000000000007941 */ /* 0x000fea0003800200 */
.L_x_30334:
        /* <DEDUP_REMOVED lines=19> */
.L_x_30337:
[----:B------:R-:W-:Y:S05]  /*3a40*/  BSYNC.RECONVERGENT B0 ;  /* 0x0000000000007941 */ /* 0x000fea0003800200 */
.L_x_30336:
        /* <DEDUP_REMOVED lines=18> */
.L_x_30339:
[----:B------:R-:W-:Y:S05]  /*3b70*/  BSYNC.RECONVERGENT B0 ;  /* 0x0000000000007941 */ /* 0x000fea0003800200 */
.L_x_30338:
        /* <DEDUP_REMOVED lines=18> */
.L_x_30341:
[----:B------:R-:W-:Y:S05]  /*3ca0*/  BSYNC.RECONVERGENT B0 ;  /* 0x0000000000007941 */ /* 0x000fea0003800200 */
.L_x_30340:
        /* <DEDUP_REMOVED lines=10> */
[----:B------:R-:W-:-:S03]  /*3d50*/  FMUL.FTZ R18, R19, R18 ;  /* 0x0000001213127220 */ /* 0x000fc60000410000 */
[----:B------:R-:W-:Y:S01]  /*3d60*/  FFMA.FTZ R106, R109, R30, R26 ;  /* 0x0000001e6d6a7223 */ /* 0x000fe2000001001a */
[----:B0-----:R-:W-:-:S04]  /*3d70*/  IMAD.WIDE.U32 R144, R144, 0x10, R104 ;  /* 0x0000001090907825 */ /* 0x001fc800078e0068 */
[----:B------:R-:W-:Y:S01]  /*3d80*/  FFMA.FTZ R104, R107, R28, R24 ;  /* 0x0000001c6b687223 */ /* 0x000fe20000010018 */
[----:B------:R-:W-:Y:S01]  /*3d90*/  FFMA.FTZ R105, R108, R29, R25 ;  /* 0x0000001d6c697223 */ /* 0x000fe20000010019 */
[----:B------:R-:W-:-:S05]  /*3da0*/  FFMA.FTZ R107, R18, R31, R27 ;  /* 0x0000001f126b7223 */ /* 0x000fca000001001b */
[----:B------:R0:W-:Y:S02]  /*3db0*/  STG.E.128 desc[UR6][R144.64], R104 ;  /* 0x0000006890007986 */ /* 0x0001e4000c101d06 */
.L_x_30343:
[----:B------:R-:W-:Y:S05]  /*3dc0*/  BSYNC.RECONVERGENT B0 ;  /* 0x0000000000007941 */ /* 0x000fea0003800200 */
.L_x_30342:
[----:B-1----:R-:W1:Y:S01]  /*3dd0*/  LDC.64 R18, c[0x0][0x380] ;  /* 0x0000e000ff127b82 */ /* 0x002e620000000a00 */
[----:B------:R-:W-:Y:S01]  /*3de0*/  UPLOP3.LUT UP0, UPT, UPT, UPT, UP0, 0x40, 0x4 ;  /* 0x000000000004789c */ /* 0x000fe20003f0e800 */
[----:B-1----:R-:W-:-:S04]  /*3df0*/  IADD3 R4, PT, PT, R4, R18, RZ ;  /* 0x0000001204047210 */ /* 0x002fc80007ffe0ff */
[----:B------:R-:W-:-:S13]  /*3e00*/  ISETP.GE.AND P1, PT, R4, R19, PT ;  /* 0x000000130400720c */ /* 0x000fda0003f26270 */
[----:B------:R-:W-:Y:S05]  /*3e10*/  @!P1 BRA `(.L_x_30344) ;  /* 0xffffffcc00909947 */ /* 0x000fea000383ffff */
[----:B------:R-:W-:Y:S05]  /*3e20*/  EXIT ;  /* 0x000000000000794d */ /* 0x000fea0003800000 */
.L_x_30345:
        /* <DEDUP_REMOVED lines=13> */
.L_x_34124:


//--------------------- .text._ZN10layer_norm13ln_fwd_kernelINS_13Kernel_traitsIfffffjLj5120ELj1ELj1ELj4ELj16ENS_18Kernel_traits_baseILj5120EfffffjLj128EEEEELb0ELb0ELb0ELb1EEEvNS_9FwdParamsE --------------------------
	.section	.text._ZN10layer_norm13ln_fwd_kernelINS_13Kernel_traitsIfffffjLj5120ELj1ELj1ELj4ELj16ENS_18Kernel_traits_baseILj5120EfffffjLj128EEEEELb0ELb0ELb0ELb1EEEvNS_9FwdParamsE,"ax",@progbits
	.align	128
        .global         _ZN10layer_norm13ln_fwd_kernelINS_13Kernel_traitsIfffffjLj5120ELj1ELj1ELj4ELj16ENS_18Kernel_traits_baseILj5120EfffffjLj128EEEEELb0ELb0ELb0ELb1EEEvNS_9FwdParamsE
        .type           _ZN10layer_norm13ln_fwd_kernelINS_13Kernel_traitsIfffffjLj5120ELj1ELj1ELj4ELj16ENS_18Kernel_traits_baseILj5120EfffffjLj128EEEEELb0ELb0ELb0ELb1EEEvNS_9FwdParamsE,@function
        .size           _ZN10layer_norm13ln_fwd_kernelINS_13Kernel_traitsIfffffjLj5120ELj1ELj1ELj4ELj16ENS_18Kernel_traits_baseILj5120EfffffjLj128EEEEELb0ELb0ELb0ELb1EEEvNS_9FwdParamsE,(.L_x_34125 - _ZN10layer_norm13ln_fwd_kernelINS_13Kernel_traitsIfffffjLj5120ELj1ELj1ELj4ELj16ENS_18Kernel_traits_baseILj5120EfffffjLj128EEEEELb0ELb0ELb0ELb1EEEvNS_9FwdParamsE)
        .other          _ZN10layer_norm13ln_fwd_kernelINS_13Kernel_traitsIfffffjLj5120ELj1ELj1ELj4ELj16ENS_18Kernel_traits_baseILj5120EfffffjLj128EEEEELb0ELb0ELb0ELb1EEEvNS_9FwdParamsE,@"STO_CUDA_ENTRY STV_DEFAULT"
_ZN10layer_norm13ln_fwd_kernelINS_13Kernel_traitsIfffffjLj5120ELj1ELj1ELj4ELj16ENS_18Kernel_traits_baseILj5120EfffffjLj128EEEEELb0ELb0ELb0ELb1EEEvNS_9FwdParamsE:
.text._ZN10layer_norm13ln_fwd_kernelINS_13Kernel_traitsIfffffjLj5120ELj1ELj1ELj4ELj16ENS_18Kernel_traits_baseILj5120EfffffjLj128EEEEELb0ELb0ELb0ELb1EEEvNS_9FwdParamsE:
        /* <DEDUP_REMOVED lines=39> */
.L_x_30346:
        /* <DEDUP_REMOVED lines=32> */
.L_x_30347:
        /* <DEDUP_REMOVED lines=12> */
.L_x_30360:
[----:B0-----:R-:W-:Y:S01]  /*0530*/  ISETP.NE.U32.AND P2, PT, RZ, UR10, PT ;  /* 0x0000000aff007c0c */ /* 0x001fe2000bf45070 */
[----:B------:R-:W0:Y:S01]  /*0540*/  @P1 LDC.64 R2, c[0x0][0x3e0] ;  /* 0x0000f800ff021b82 */ /* 0x000e220000000a00 */
[----:B--2---:R-:W-:Y:S01]  /*0550*/  IMAD R0, R14, UR8, RZ ;  /* 0x000000080e007c24 */ /* 0x004fe2000f8e02ff */
[----:B------:R-:W-:Y:S01]  /*0560*/  LOP3.LUT R7, R16, 0x60, RZ, 0xc0, !PT ;  /* 0x0000006010077812 */ /* 0x000fe200078ec0ff */
[----:B------:R-:W-:Y:S01]  /*0570*/  HFMA2 R12, -RZ, RZ, 1.875, 0 ;  /* 0x3f800000ff0c7431 */ /* 0x000fe200000001ff */
[----:B------:R-:W-:Y:S02]  /*0580*/  ISETP.NE.AND.EX P2, PT, RZ, UR11, PT, P2 ;  /* 0x0000000bff007c0c */ /* 0x000fe4000bf45320 */
[----:B------:R-:W-:Y:S02]  /*0590*/  SHF.R.S32.HI R5, RZ, 0x1f, R0 ;  /* 0x0000001fff057819 */ /* 0x000fe40000011400 */
[----:B------:R-:W1:Y:S02]  /*05a0*/  LDC.64 R144, c[0x0][0x390] ;  /* 0x0000e400ff907b82 */ /* 0x000e640000000a00 */
[----:B------:R-:W-:-:S02]  /*05b0*/  LEA.HI R5, R5, R0, RZ, 0x2 ;  /* 0x0000000005057211 */ /* 0x000fc400078f10ff */
[----:B------:R-:W-:-:S04]  /*05c0*/  LOP3.LUT R0, R7, 0x1f, R16, 0xf8, !PT ;  /* 0x0000001f07007812 */ /* 0x000fc800078ef810 */
[----:B------:R-:W-:Y:S01]  /*05d0*/  LEA.HI.SX32 R13, R5, R0, 0x1e ;  /* 0x00000000050d7211 */ /* 0x000fe200078ff2ff */
[----:B------:R-:W2:Y:S01]  /*05e0*/  @P2 LDC.64 R18, c[0x0][0x3a0] ;  /* 0x0000e800ff122b82 */ /* 0x000ea20000000a00 */
[----:B0-----:R-:W-:-:S07]  /*05f0*/  @P1 IMAD.WIDE R2, R14, 0x4, R2 ;  /* 0x000000040e021825 */ /* 0x001fce00078e0202 */
[----:B------:R-:W0:Y:S01]  /*0600*/  @P0 LDC.64 R108, c[0x0][0x3a8] ;  /* 0x0000ea00ff6c0b82 */ /* 0x000e220000000a00 */
[----:B------:R-:W3:Y:S01]  /*0610*/  @P1 LDG.E R12, desc[UR6][R2.64] ;  /* 0x00000006020c1981 */ /* 0x000ee2000c1e1900 */
[----:B-1----:R-:W-:-:S06]  /*0620*/  IMAD.WIDE.U32 R4, R13, 0x10, R144 ;  /* 0x000000100d047825 */ /* 0x002fcc00078e0090 */
[----:B------:R-:W1:Y:S01]  /*0630*/  @P2 LDC.64 R106, c[0x0][0x3a0] ;  /* 0x0000e800ff6a2b82 */ /* 0x000e620000000a00 */
[----:B------:R-:W3:Y:S01]  /*0640*/  LDG.E.128 R116, desc[UR6][R4.64] ;  /* 0x0000000604747981 */ /* 0x000ee2000c1e1d00 */
[----:B--2---:R-:W-:-:S05]  /*0650*/  @P2 IMAD.WIDE.U32 R18, R13, 0x10, R18 ;  /* 0x000000100d122825 */ /* 0x004fca00078e0012 */
[----:B------:R1:W3:Y:S01]  /*0660*/  @P2 LDG.E.128 R112, desc[UR6][R18.64] ;  /* 0x0000000612702981 */ /* 0x0002e2000c1e1d00 */
[C---:B------:R-:W-:Y:S01]  /*0670*/  IADD3 R11, PT, PT, R13.reuse, 0x80, RZ ;  /* 0x000000800d0b7810 */ /* 0x040fe20007ffe0ff */
[----:B0-----:R-:W-:-:S04]  /*0680*/  @P0 IMAD.WIDE.U32 R108, R13, 0x10, R108 ;  /* 0x000000100d6c0825 */ /* 0x001fc800078e006c */
[----:B------:R-:W-:-:S04]  /*0690*/  IMAD.WIDE.U32 R104, R11, 0x10, R144 ;  /* 0x000000100b687825 */ /* 0x000fc800078e0090 */
[----:B-1----:R-:W-:-:S04]  /*06a0*/  @P2 IMAD.WIDE.U32 R18, R11, 0x10, R106 ;  /* 0x000000100b122825 */ /* 0x002fc800078e006a */
[-C--:B---3--:R-:W-:Y:S01]  /*06b0*/  @P2 FFMA.FTZ R10, R116, R12.reuse, R112 ;  /* 0x0000000c740a2223 */ /* 0x088fe20000010070 */
        /* <DEDUP_REMOVED lines=23> */
.L_x_30348:
[----:B------:R0:W-:Y:S01]  /*0830*/  @P0 STG.E.128 desc[UR6][R108.64], R20 ;  /* 0x000000146c000986 */ /* 0x0001e2000c101d06 */
[----:B------:R-:W1:Y:S03]  /*0840*/  @P0 LDC.64 R114, c[0x0][0x3a8] ;  /* 0x0000ea00ff720b82 */ /* 0x000e660000000a00 */
[----:B------:R-:W2:Y:S04]  /*0850*/  LDG.E.128 R104, desc[UR6][R104.64] ;  /* 0x0000000668687981 */ /* 0x000ea8000c1e1d00 */
[----:B------:R-:W2:Y:S01]  /*0860*/  @P2 LDG.E.128 R116, desc[UR6][R18.64] ;  /* 0x0000000612742981 */ /* 0x000ea2000c1e1d00 */
[----:B------:R-:W0:Y:S01]  /*0870*/  @P2 LDC.64 R110, c[0x0][0x3a0] ;  /* 0x0000e800ff6e2b82 */ /* 0x000e220000000a00 */
[----:B------:R-:W-:Y:S01]  /*0880*/  IADD3 R6, PT, PT, R13, 0x100, RZ ;  /* 0x000001000d067810 */ /* 0x000fe20007ffe0ff */
[----:B-1----:R-:W-:-:S04]  /*0890*/  @P0 IMAD.WIDE.U32 R114, R11, 0x10, R114 ;  /* 0x000000100b720825 */ /* 0x002fc800078e0072 */
[----:B0-----:R-:W-:-:S04]  /*08a0*/  @P2 IMAD.WIDE.U32 R108, R6, 0x10, R110 ;  /* 0x00000010066c2825 */ /* 0x001fc800078e006e */
[-C--:B--2---:R-:W-:Y:S01]  /*08b0*/  @P2 FFMA.FTZ R5, R104, R12.reuse, R116 ;  /* 0x0000000c68052223 */ /* 0x084fe20000010074 */
[-C--:B------:R-:W-:Y:S01]  /*08c0*/  @P2 FFMA.FTZ R4, R105, R12.reuse, R117 ;  /* 0x0000000c69042223 */ /* 0x080fe20000010075 */
[-C--:B------:R-:W-:Y:S01]  /*08d0*/  @P2 FFMA.FTZ R3, R106, R12.reuse, R118 ;  /* 0x0000000c6a032223 */ /* 0x080fe20000010076 */
[----:B------:R-:W-:Y:S01]  /*08e0*/  @P2 FFMA.FTZ R2, R107, R12, R119 ;  /* 0x0000000c6b022223 */ /* 0x000fe20000010077 */
[----:B------:R-:W-:Y:S01]  /*08f0*/  IMAD.WIDE.U32 R116, R6, 0x10, R144 ;  /* 0x0000001006747825 */ /* 0x000fe200078e0090 */
[----:B------:R-:W-:Y:S02]  /*0900*/  @P2 MOV R20, R5 ;  /* 0x0000000500142202 */ /* 0x000fe40000000f00 */
[----:B------:R-:W-:Y:S02]  /*0910*/  @P2 MOV R21, R4 ;  /* 0x0000000400152202 */ /* 0x000fe40000000f00 */
[----:B------:R-:W-:Y:S02]  /*0920*/  @P2 MOV R22, R3 ;  /* 0x0000000300162202 */ /* 0x000fe40000000f00 */
[----:B------:R-:W-:Y:S01]  /*0930*/  @P2 MOV R23, R2 ;  /* 0x0000000200172202 */ /* 0x000fe20000000f00 */
[----:B------:R-:W-:Y:S06]  /*0940*/  @P2 BRA `(.L_x_30349) ;  /* 0x0000000000282947 */ /* 0x000fec0003800000 */
[----:B----4-:R-:W-:Y:S01]  /*0950*/  ISETP.NE.U32.AND P3, PT, RZ, UR12, PT ;  /* 0x0000000cff007c0c */ /* 0x010fe2000bf65070 */
        /* <DEDUP_REMOVED lines=9> */
.L_x_30349:
[----:B------:R0:W-:Y:S01]  /*09f0*/  @P0 STG.E.128 desc[UR6][R114.64], R20 ;  /* 0x0000001472000986 */ /* 0x0001e2000c101d06 */
[----:B------:R-:W1:Y:S03]  /*0a00*/  @P0 LDC.64 R118, c[0x0][0x3a8] ;  /* 0x0000ea00ff760b82 */ /* 0x000e660000000a00 */
[----:B------:R-:W2:Y:S04]  /*0a10*/  LDG.E.128 R104, desc[UR6][R116.64] ;  /* 0x0000000674687981 */ /* 0x000ea8000c1e1d00 */
[----:B------:R-:W2:Y:S01]  /*0a20*/  @P2 LDG.E.128 R108, desc[UR6][R108.64] ;  /* 0x000000066c6c2981 */ /* 0x000ea2000c1e1d00 */
[----:B------:R-:W3:Y:S01]  /*0a30*/  @P2 LDC.64 R122, c[0x0][0x3a0] ;  /* 0x0000e800ff7a2b82 */ /* 0x000ee20000000a00 */
[----:B------:R-:W-:-:S05]  /*0a40*/  IADD3 R0, PT, PT, R13, 0x180, RZ ;  /* 0x000001800d007810 */ /* 0x000fca0007ffe0ff */
[----:B------:R-:W-:-:S04]  /*0a50*/  IMAD.WIDE.U32 R120, R0, 0x10, R144 ;  /* 0x0000001000787825 */ /* 0x000fc800078e0090 */
[----:B-1----:R-:W-:-:S04]  /*0a60*/  @P0 IMAD.WIDE.U32 R118, R6, 0x10, R118 ;  /* 0x0000001006760825 */ /* 0x002fc800078e0076 */
[-C--:B--2---:R-:W-:Y:S01]  /*0a70*/  @P2 FFMA.FTZ R17, R104, R12.reuse, R108 ;  /* 0x0000000c68112223 */ /* 0x084fe2000001006c */
[-C--:B------:R-:W-:Y:S01]  /*0a80*/  @P2 FFMA.FTZ R18, R105, R12.reuse, R109 ;  /* 0x0000000c69122223 */ /* 0x080fe2000001006d */
[-C--:B------:R-:W-:Y:S01]  /*0a90*/  @P2 FFMA.FTZ R19, R106, R12.reuse, R110 ;  /* 0x0000000c6a132223 */ /* 0x080fe2000001006e */
[----:B------:R-:W-:Y:S01]  /*0aa0*/  @P2 FFMA.FTZ R112, R107, R12, R111 ;  /* 0x0000000c6b702223 */ /* 0x000fe2000001006f */
[----:B---3--:R-:W-:Y:S01]  /*0ab0*/  @P2 IMAD.WIDE.U32 R110, R0, 0x10, R122 ;  /* 0x00000010006e2825 */ /* 0x008fe200078e007a */
[----:B0-----:R-:W-:Y:S02]  /*0ac0*/  @P2 MOV R20, R17 ;  /* 0x0000001100142202 */ /* 0x001fe40000000f00 */
        /* <DEDUP_REMOVED lines=14> */
.L_x_30350:
        /* <DEDUP_REMOVED lines=28> */
.L_x_30351:
        /* <DEDUP_REMOVED lines=8> */
[----:B---3--:R-:W-:-:S04]  /*0df0*/  @P2 IMAD.WIDE.U32 R134, R118, 0x10, R134 ;  /* 0x0000001076862825 */ /* 0x008fc800078e0086 */
[-C--:B--2---:R-:W-:Y:S01]  /*0e00*/  @P2 FFMA.FTZ R119, R104, R12.reuse, R108 ;  /* 0x0000000c68772223 */ /* 0x084fe2000001006c */
[-C--:B------:R-:W-:Y:S01]  /*0e10*/  @P2 FFMA.FTZ R120, R105, R12.reuse, R109 ;  /* 0x0000000c69782223 */ /* 0x080fe2000001006d */
[-C--:B------:R-:W-:Y:S01]  /*0e20*/  @P2 FFMA.FTZ R121, R106, R12.reuse, R110 ;  /* 0x0000000c6a792223 */ /* 0x080fe2000001006e */
[----:B------:R-:W-:Y:S02]  /*0e30*/  @P2 FFMA.FTZ R122, R107, R12, R111 ;  /* 0x0000000c6b7a2223 */ /* 0x000fe4000001006f */
        /* <DEDUP_REMOVED lines=15> */
.L_x_30352:
[----:B------:R0:W-:Y:S01]  /*0f30*/  @P0 STG.E.128 desc[UR6][R136.64], R20 ;  /* 0x0000001488000986 */ /* 0x0001e2000c101d06 */
[----:B------:R-:W1:Y:S03]  /*0f40*/  @P0 LDC.64 R130, c[0x0][0x3a8] ;  /* 0x0000ea00ff820b82 */ /* 0x000e660000000a00 */
[----:B------:R-:W2:Y:S04]  /*0f50*/  LDG.E.128 R104, desc[UR6][R132.64] ;  /* 0x0000000684687981 */ /* 0x000ea8000c1e1d00 */
[----:B------:R-:W2:Y:S01]  /*0f60*/  @P2 LDG.E.128 R108, desc[UR6][R134.64] ;  /* 0x00000006866c2981 */ /* 0x000ea2000c1e1d00 */
[----:B------:R-:W3:Y:S01]  /*0f70*/  @P2 LDC.64 R128, c[0x0][0x3a0] ;  /* 0x0000e800ff802b82 */ /* 0x000ee20000000a00 */
[----:B------:R-:W-:Y:S01]  /*0f80*/  IADD3 R123, PT, PT, R13, 0x300, RZ ;  /* 0x000003000d7b7810 */ /* 0x000fe20007ffe0ff */
[----:B-1----:R-:W-:-:S04]  /*0f90*/  @P0 IMAD.WIDE.U32 R138, R118, 0x10, R130 ;  /* 0x00000010768a0825 */ /* 0x002fc800078e0082 */
[-C--:B--2---:R-:W-:Y:S01]  /*0fa0*/  @P2 FFMA.FTZ R124, R104, R12.reuse, R108 ;  /* 0x0000000c687c2223 */ /* 0x084fe2000001006c */
[-C--:B------:R-:W-:Y:S01]  /*0fb0*/  @P2 FFMA.FTZ R125, R105, R12.reuse, R109 ;  /* 0x0000000c697d2223 */ /* 0x080fe2000001006d */
[-C--:B------:R-:W-:Y:S01]  /*0fc0*/  @P2 FFMA.FTZ R126, R106, R12.reuse, R110 ;  /* 0x0000000c6a7e2223 */ /* 0x080fe2000001006e */
[----:B------:R-:W-:Y:S01]  /*0fd0*/  @P2 FFMA.FTZ R127, R107, R12, R111 ;  /* 0x0000000c6b7f2223 */ /* 0x000fe2000001006f */
[C---:B------:R-:W-:Y:S01]  /*0fe0*/  IMAD.WIDE.U32 R110, R123.reuse, 0x10, R144 ;  /* 0x000000107b6e7825 */ /* 0x040fe200078e0090 */
[----:B0-----:R-:W-:Y:S02]  /*0ff0*/  @P2 MOV R20, R124 ;  /* 0x0000007c00142202 */ /* 0x001fe40000000f00 */
[----:B------:R-:W-:Y:S01]  /*1000*/  @P2 MOV R21, R125 ;  /* 0x0000007d00152202 */ /* 0x000fe20000000f00 */
[----:B---3--:R-:W-:Y:S01]  /*1010*/  @P2 IMAD.WIDE.U32 R108, R123, 0x10, R128 ;  /* 0x000000107b6c2825 */ /* 0x008fe200078e0080 */
        /* <DEDUP_REMOVED lines=13> */
.L_x_30353:
        /* <DEDUP_REMOVED lines=28> */
.L_x_30354:
        /* <DEDUP_REMOVED lines=28> */
.L_x_30355:
[----:B------:R0:W-:Y:S01]  /*1470*/  @P0 STG.E.128 desc[UR6][R140.64], R20 ;  /* 0x000000148c000986 */ /* 0x0001e2000c101d06 */
[----:B------:R-:W1:Y:S03]  /*1480*/  @P0 LDC.64 R148, c[0x0][0x3a8] ;  /* 0x0000ea00ff940b82 */ /* 0x000e660000000a00 */
[----:B------:R-:W2:Y:S05]  /*1490*/  LDG.E.128 R104, desc[UR6][R110.64] ;  /* 0x000000066e687981 */ /* 0x000eaa000c1e1d00 */
[----:B------:R-:W3:Y:S01]  /*14a0*/  @P2 LDC.64 R146, c[0x0][0x3a0] ;  /* 0x0000e800ff922b82 */ /* 0x000ee20000000a00 */
[----:B------:R-:W2:Y:S01]  /*14b0*/  @P2 LDG.E.128 R108, desc[UR6][R108.64] ;  /* 0x000000066c6c2981 */ /* 0x000ea2000c1e1d00 */
[----:B------:R-:W-:-:S05]  /*14c0*/  IADD3 R138, PT, PT, R13, 0x480, RZ ;  /* 0x000004800d8a7810 */ /* 0x000fca0007ffe0ff */
[----:B------:R-:W-:-:S04]  /*14d0*/  IMAD.WIDE.U32 R144, R138, 0x10, R144 ;  /* 0x000000108a907825 */ /* 0x000fc800078e0090 */
[----:B-1----:R-:W-:-:S04]  /*14e0*/  @P0 IMAD.WIDE.U32 R148, R133, 0x10, R148 ;  /* 0x0000001085940825 */ /* 0x002fc800078e0094 */
[-C--:B--2---:R-:W-:Y:S01]  /*14f0*/  @P2 FFMA.FTZ R139, R104, R12.reuse, R108 ;  /* 0x0000000c688b2223 */ /* 0x084fe2000001006c */
[-C--:B0-----:R-:W-:Y:S01]  /*1500*/  @P2 FFMA.FTZ R140, R105, R12.reuse, R109 ;  /* 0x0000000c698c2223 */ /* 0x081fe2000001006d */
[-C--:B------:R-:W-:Y:S01]  /*1510*/  @P2 FFMA.FTZ R141, R106, R12.reuse, R110 ;  /* 0x0000000c6a8d2223 */ /* 0x080fe2000001006e */
[----:B------:R-:W-:Y:S01]  /*1520*/  @P2 FFMA.FTZ R142, R107, R12, R111 ;  /* 0x0000000c6b8e2223 */ /* 0x000fe2000001006f */
[----:B---3--:R-:W-:Y:S01]  /*1530*/  @P2 IMAD.WIDE.U32 R108, R138, 0x10, R146 ;  /* 0x000000108a6c2825 */ /* 0x008fe200078e0092 */
        /* <DEDUP_REMOVED lines=15> */
.L_x_30356:
[----:B------:R0:W-:Y:S04]  /*1630*/  @P0 STG.E.128 desc[UR6][R148.64], R20 ;  /* 0x0000001494000986 */ /* 0x0001e8000c101d06 */
        /* <DEDUP_REMOVED lines=21> */
.L_x_30357:
[----:B------:R-:W-:Y:S01]  /*1790*/  FADD.FTZ R12, RZ, R10 ;  /* 0x0000000aff0c7221 */ /* 0x000fe20000010000 */
[----:B------:R-:W-:Y:S01]  /*17a0*/  ISETP.NE.AND P2, PT, R15, RZ, PT ;  /* 0x000000ff0f00720c */ /* 0x000fe20003f45270 */
        /* <DEDUP_REMOVED lines=137> */
[----:B------:R-:W0:Y:S03]  /*2040*/  @P0 LDC.64 R106, c[0x0][0x3a8] ;  /* 0x0000ea00ff6a0b82 */ /* 0x000e260000000a00 */
[----:B------:R-:W1:Y:S01]  /*2050*/  SHFL.BFLY PT, R145, R144, 0x8, 0x1f ;  /* 0x0d001f0090917f89 */ /* 0x000e6200000e0000 */
[----:B0-----:R-:W-:-:S04]  /*2060*/  @P0 IMAD.WIDE.U32 R106, R138, 0x10, R106 ;  /* 0x000000108a6a0825 */ /* 0x001fc800078e006a */
[----:B-1----:R-:W-:Y:S01]  /*2070*/  FADD.FTZ R145, R144, R145 ;  /* 0x0000009190917221 */ /* 0x002fe20000010000 */
[----:B------:R-:W-:Y:S04]  /*2080*/  @P0 STG.E.128 desc[UR6][R106.64], R20 ;  /* 0x000000146a000986 */ /* 0x000fe8000c101d06 */
        /* <DEDUP_REMOVED lines=10> */
.L_x_30359:
[----:B----4-:R-:W-:Y:S05]  /*2130*/  BSYNC.RECONVERGENT B0 ;  /* 0x0000000000007941 */ /* 0x010fea0003800200 */
.L_x_30358:
[----:B------:R-:W-:Y:S01]  /*2140*/  BAR.SYNC.DEFER_BLOCKING 0x0 ;  /* 0x0000000000007b1d */ /* 0x000fe20000010000 */
[----:B------:R-:W-:Y:S01]  /*2150*/  ISETP.GT.U32.AND P2, PT, R15, 0x3, PT ;  /* 0x000000030f00780c */ /* 0x000fe20003f44070 */
[----:B------:R-:W-:Y:S01]  /*2160*/  HFMA2 R106, -RZ, RZ, 0, 0 ;  /* 0x00000000ff6a7431 */ /* 0x000fe200000001ff */
[----:B------:R-:W-:Y:S01]  /*2170*/  PLOP3.LUT P5, PT, PT, PT, UP0, 0x80, 0x8 ;  /* 0x000000000008781c */ /* 0x000fe20003faf008 */
[----:B------:R-:W-:Y:S01]  /*2180*/  UPLOP3.LUT UP0, UPT, UPT, UPT, UP0, 0x40, 0x4 ;  /* 0x000000000004789c */ /* 0x000fe20003f0e800 */
[----:B------:R-:W-:-:S09]  /*2190*/  PLOP3.LUT P3, PT, PT, PT, PT, 0x8, 0x80 ;  /* 0x000000000080781c */ /* 0x000fd20003f6e170 */
[----:B0-----:R-:W0:Y:S01]  /*21a0*/  @!P2 S2R R105, SR_CgaCtaId ;  /* 0x000000000069a919 */ /* 0x001e220000008800 */
[----:B------:R-:W-:Y:S02]  /*21b0*/  @!P2 PLOP3.LUT P3, PT, P5, PT, PT, 0x80, 0x8 ;  /* 0x000000000008a81c */ /* 0x000fe40002f6f070 */
[----:B------:R-:W-:Y:S02]  /*21c0*/  @!P2 MOV R12, 0x400 ;  /* 0x00000400000ca802 */ /* 0x000fe40000000f00 */
[----:B------:R-:W-:-:S05]  /*21d0*/  @!P2 MOV R106, 0x500 ;  /* 0x00000500006aa802 */ /* 0x000fca0000000f00 */
[----:B------:R-:W1:Y:S01]  /*21e0*/  SHFL.DOWN PT, R143, R106, 0x2, 0x1f ;  /* 0x08401f006a8f7f89 */ /* 0x000e6200000e0000 */
[----:B0-----:R-:W-:Y:S02]  /*21f0*/  @!P2 LEA R12, R105, R12, 0x18 ;  /* 0x0000000c690ca211 */ /* 0x001fe400078ec0ff */
[----:B------:R-:W-:Y:S02]  /*2200*/  CS2R R104, SRZ ;  /* 0x0000000000687805 */ /* 0x000fe4000001ff00 */
[----:B-1----:R-:W-:Y:S02]  /*2210*/  IADD3 R146, PT, PT, R143, R106, RZ ;  /* 0x0000006a8f927210 */ /* 0x002fe40007ffe0ff */
[----:B------:R-:W-:Y:S02]  /*2220*/  @P3 IADD3 R12, PT, PT, R12, 0x20, RZ ;  /* 0x000000200c0c3810 */ /* 0x000fe40007ffe0ff */
[----:B------:R-:W-:Y:S01]  /*2230*/  I2FP.F32.S32 R148, R143 ;  /* 0x0000008f00947245 */ /* 0x000fe20000201400 */
[----:B------:R-:W0:Y:S01]  /*2240*/  SHFL.DOWN PT, R149, R146, 0x1, 0x1f ;  /* 0x08201f0092957f89 */ /* 0x000e2200000e0000 */
[----:B------:R-:W-:-:S02]  /*2250*/  @!P2 LEA R107, R15, R12, 0x3 ;  /* 0x0000000c0f6ba211 */ /* 0x000fc400078e18ff */
[----:B------:R-:W-:-:S03]  /*2260*/  I2FP.F32.S32 R12, R146 ;  /* 0x00000092000c7245 */ /* 0x000fc60000201400 */
[----:B------:R1:W2:Y:S01]  /*2270*/  @!P2 LDS.64 R104, [R107] ;  /* 0x000000006b68a984 */ /* 0x0002a20000000a00 */
[----:B------:R-:W3:Y:S01]  /*2280*/  MUFU.RCP R147, R12 ;  /* 0x0000000c00937308 */ /* 0x000ee20000001000 */
[----:B------:R-:W-:Y:S02]  /*2290*/  ISETP.NE.AND P2, PT, R16, RZ, PT ;  /* 0x000000ff1000720c */ /* 0x000fe40003f45270 */
[----:B-1----:R-:W-:Y:S02]  /*22a0*/  I2FP.F32.U32 R107, R106 ;  /* 0x0000006a006b7245 */ /* 0x002fe40000201000 */
[-C--:B0-----:R-:W-:Y:S02]  /*22b0*/  IADD3 R146, PT, PT, R146, R149.reuse, RZ ;  /* 0x0000009592927210 */ /* 0x081fe40007ffe0ff */
[----:B------:R-:W-:Y:S02]  /*22c0*/  I2FP.F32.S32 R149, R149 ;  /* 0x0000009500957245 */ /* 0x000fe40000201400 */
[----:B------:R-:W-:-:S06]  /*22d0*/  I2FP.F32.S32 R146, R146 ;  /* 0x0000009200927245 */ /* 0x000fcc0000201400 */
[----:B------:R-:W0:Y:S01]  /*22e0*/  MUFU.RCP R146, R146 ;  /* 0x0000009200927308 */ /* 0x000e220000001000 */
[----:B--2---:R-:W1:Y:S04]  /*22f0*/  SHFL.DOWN PT, R145, R104, 0x2, 0x1f ;  /* 0x08401f0068917f89 */ /* 0x004e6800000e0000 */
[----:B------:R-:W2:Y:S01]  /*2300*/  SHFL.DOWN PT, R144, R105, 0x2, 0x1f ;  /* 0x08401f0069907f89 */ /* 0x000ea200000e0000 */
[C---:B-1----:R-:W-:Y:S01]  /*2310*/  FMUL.FTZ R150, R145.reuse, R148 ;  /* 0x0000009491967220 */ /* 0x042fe20000410000 */
[----:B------:R-:W-:-:S03]  /*2320*/  FADD.FTZ R145, -R145, R104 ;  /* 0x0000006891917221 */ /* 0x000fc60000010100 */
[----:B------:R-:W-:Y:S01]  /*2330*/  FFMA.FTZ R150, R107, R104, R150 ;  /* 0x000000686b967223 */ /* 0x000fe20000010096 */
[----:B------:R-:W-:Y:S01]  /*2340*/  FMUL.FTZ R145, R145, R145 ;  /* 0x0000009191917220 */ /* 0x000fe20000410000 */
[----:B--2---:R-:W-:Y:S02]  /*2350*/  FADD.FTZ R144, R144, R105 ;  /* 0x0000006990907221 */ /* 0x004fe40000010000 */
[----:B---3--:R-:W-:Y:S01]  /*2360*/  FMUL.FTZ R143, R147, R150 ;  /* 0x00000096938f7220 */ /* 0x008fe20000410000 */
        /* <DEDUP_REMOVED lines=11> */
[----:B--2---:R-:W-:Y:S02]  /*2420*/  FADD.FTZ R105, R144, R105 ;  /* 0x0000006990697221 */ /* 0x004fe40000010000 */
[----:B------:R-:W-:Y:S01]  /*2430*/  FMUL.FTZ R107, R107, R149 ;  /* 0x000000956b6b7220 */ /* 0x000fe20000410000 */
[----:B------:R-:W0:Y:S02]  /*2440*/  @!P2 LDC.64 R144, c[0x0][0x3c0] ;  /* 0x0000f000ff90ab82 */ /* 0x000e240000000a00 */
[----:B------:R-:W1:Y:S01]  /*2450*/  SHFL.IDX PT, R104, R104, RZ, 0x1f ;  /* 0x00001fff68687589 */ /* 0x000e6200000e0000 */
[----:B------:R-:W-:-:S05]  /*2460*/  FFMA.FTZ R146, R146, R107, R105 ;  /* 0x0000006b92927223 */ /* 0x000fca0000010069 */
[----:B------:R-:W2:Y:S01]  /*2470*/  LDC R105, c[0x0][0x448] ;  /* 0x00011200ff697b82 */ /* 0x000ea20000000800 */
[----:B------:R-:W2:Y:S07]  /*2480*/  SHFL.IDX PT, R146, R146, RZ, 0x1f ;  /* 0x00001fff92927589 */ /* 0x000eae00000e0000 */
[----:B------:R-:W3:Y:S01]  /*2490*/  LDC.64 R148, c[0x0][0x428] ;  /* 0x00010a00ff947b82 */ /* 0x000ee20000000a00 */
[----:B0-----:R-:W-:-:S04]  /*24a0*/  @!P2 IMAD.WIDE R144, R14, 0x4, R144 ;  /* 0x000000040e90a825 */ /* 0x001fc800078e0290 */
[----:B-1----:R-:W-:Y:S01]  /*24b0*/  FMUL.FTZ R12, R104, R104 ;  /* 0x00000068680c7220 */ /* 0x002fe20000410000 */
[----:B------:R0:W-:Y:S04]  /*24c0*/  @!P2 STG.E desc[UR6][R144.64], R104 ;  /* 0x000000689000a986 */ /* 0x0001e8000c101906 */
[----:B------:R-:W-:Y:S01]  /*24d0*/  FSEL R107, R12, RZ, P4 ;  /* 0x000000ff0c6b7208 */ /* 0x000fe20002000000 */
[----:B--2---:R-:W-:Y:S01]  /*24e0*/  FFMA.FTZ R12, R146, UR9, R105 ;  /* 0x00000009920c7c23 */ /* 0x004fe20008010069 */
[----:B------:R-:W-:-:S03]  /*24f0*/  FSEL R105, R104, RZ, !P4 ;  /* 0x000000ff68697208 */ /* 0x000fc60006000000 */
[----:B------:R-:W-:Y:S02]  /*2500*/  FADD.FTZ R12, R12, R107 ;  /* 0x0000006b0c0c7221 */ /* 0x000fe40000010000 */
[----:B------:R-:W1:Y:S01]  /*2510*/  @!P2 LDC.64 R106, c[0x0][0x3c8] ;  /* 0x0000f200ff6aab82 */ /* 0x000e620000000a00 */
[C---:B------:R-:W-:Y:S01]  /*2520*/  FADD.FTZ R10, -R105.reuse, R10 ;  /* 0x0000000a690a7221 */ /* 0x040fe20000010100 */
[C---:B------:R-:W-:Y:S01]  /*2530*/  FADD.FTZ R3, -R105.reuse, R3 ;  /* 0x0000000369037221 */ /* 0x040fe20000010100 */
[----:B------:R-:W-:Y:S01]  /*2540*/  FADD.FTZ R2, -R105, R2 ;  /* 0x0000000269027221 */ /* 0x000fe20000010100 */
[----:B------:R-:W2:Y:S01]  /*2550*/  MUFU.RSQ R12, R12 ;  /* 0x0000000c000c7308 */ /* 0x000ea20000001400 */
[----:B---3--:R-:W-:-:S04]  /*2560*/  IMAD.WIDE.U32 R156, R11, 0x10, R148 ;  /* 0x000000100b9c7825 */ /* 0x008fc800078e0094 */
        /* <DEDUP_REMOVED lines=16> */
[C---:B------:R-:W-:Y:S01]  /*2670*/  FMUL.FTZ R3, R12.reuse, R3 ;  /* 0x000000030c037220 */ /* 0x040fe20000410000 */
[----:B------:R-:W-:Y:S01]  /*2680*/  FMUL.FTZ R2, R12, R2 ;  /* 0x000000020c027220 */ /* 0x000fe20000410000 */
[----:B------:R-:W-:Y:S01]  /*2690*/  FADD.FTZ R121, -R105, R121 ;  /* 0x0000007969797221 */ /* 0x000fe20000010100 */
[----:B0----5:R-:W-:Y:S01]  /*26a0*/  FFMA.FTZ R104, R10, R100, R60 ;  /* 0x000000640a687223 */ /* 0x021fe2000001003c */
[----:B------:R-:W-:Y:S01]  /*26b0*/  FFMA.FTZ R10, R3, R98, R58 ;  /* 0x00000062030a7223 */ /* 0x000fe2000001003a */
        /* <DEDUP_REMOVED lines=22> */
[----:B-1----:R-:W-:-:S04]  /*2820*/  @!P2 IMAD.WIDE R106, R14, 0x4, R106 ;  /* 0x000000040e6aa825 */ /* 0x002fc800078e026a */
        /* <DEDUP_REMOVED lines=50> */
[----:B-1----:R-:W-:Y:S01]  /*2b50*/  FFMA.FTZ R106, R8, R102, R62 ;  /* 0x00000066086a7223 */ /* 0x002fe2000001003e */
[----:B------:R-:W-:Y:S01]  /*2b60*/  FFMA.FTZ R107, R7, R103, R63 ;  /* 0x00000067076b7223 */ /* 0x000fe2000001003f */
[----:B------:R-:W-:-:S04]  /*2b70*/  IMAD.WIDE.U32 R12, R13, 0x10, R148 ;  /* 0x000000100d0c7825 */ /* 0x000fc800078e0094 */
[----:B------:R-:W-:Y:S01]  /*2b80*/  FFMA.FTZ R8, R5, R96, R56 ;  /* 0x0000006005087223 */ /* 0x000fe20000010038 */
[----:B------:R-:W-:Y:S01]  /*2b90*/  FFMA.FTZ R5, R18, R93, R53 ;  /* 0x0000005d12057223 */ /* 0x000fe20000010035 */
[----:B------:R-:W-:Y:S01]  /*2ba0*/  FFMA.FTZ R7, R112, R95, R55 ;  /* 0x0000005f70077223 */ /* 0x000fe20000010037 */
[----:B------:R-:W-:Y:S01]  /*2bb0*/  FFMA.FTZ R112, R119, R84, R44 ;  /* 0x0000005477707223 */ /* 0x000fe2000001002c */
[----:B------:R1:W-:Y:S01]  /*2bc0*/  STG.E.128 desc[UR6][R12.64], R104 ;  /* 0x000000680c007986 */ /* 0x0003e2000c101d06 */
[----:B------:R-:W-:Y:S01]  /*2bd0*/  FFMA.FTZ R113, R120, R85, R45 ;  /* 0x0000005578717223 */ /* 0x000fe2000001002d */
[----:B------:R-:W-:Y:S01]  /*2be0*/  FFMA.FTZ R114, R121, R86, R46 ;  /* 0x0000005679727223 */ /* 0x000fe2000001002e */
[----:B------:R-:W-:Y:S01]  /*2bf0*/  FFMA.FTZ R115, R122, R87, R47 ;  /* 0x000000577a737223 */ /* 0x000fe2000001002f */
[----:B------:R2:W-:Y:S01]  /*2c00*/  STG.E.128 desc[UR6][R156.64], R8 ;  /* 0x000000089c007986 */ /* 0x0005e2000c101d06 */
[----:B------:R-:W-:-:S04]  /*2c10*/  IMAD.WIDE.U32 R150, R118, 0x10, R148 ;  /* 0x0000001076967825 */ /* 0x000fc800078e0094 */
[----:B------:R-:W-:Y:S01]  /*2c20*/  FFMA.FTZ R124, R124, R80, R40 ;  /* 0x000000507c7c7223 */ /* 0x000fe20000010028 */
[----:B------:R-:W-:Y:S01]  /*2c30*/  FFMA.FTZ R125, R125, R81, R41 ;  /* 0x000000517d7d7223 */ /* 0x000fe20000010029 */
[----:B------:R3:W-:Y:S01]  /*2c40*/  STG.E.128 desc[UR6][R160.64], R4 ;  /* 0x00000004a0007986 */ /* 0x0007e2000c101d06 */
[----:B------:R-:W-:Y:S01]  /*2c50*/  FFMA.FTZ R126, R126, R82, R42 ;  /* 0x000000527e7e7223 */ /* 0x000fe2000001002a */
[----:B------:R-:W-:Y:S01]  /*2c60*/  FFMA.FTZ R127, R127, R83, R43 ;  /* 0x000000537f7f7223 */ /* 0x000fe2000001002b */
[--C-:B------:R-:W-:Y:S01]  /*2c70*/  IMAD.WIDE.U32 R152, R123, 0x10, R148.reuse ;  /* 0x000000107b987825 */ /* 0x100fe200078e0094 */
[----:B------:R4:W-:Y:S01]  /*2c80*/  STG.E.128 desc[UR6][R162.64], R108 ;  /* 0x0000006ca2007986 */ /* 0x0009e2000c101d06 */
[----:B0-----:R-:W-:Y:S02]  /*2c90*/  IADD3 R14, PT, PT, R14, R2, RZ ;  /* 0x000000020e0e7210 */ /* 0x001fe40007ffe0ff */
[----:B------:R-:W-:Y:S01]  /*2ca0*/  IMAD.WIDE.U32 R154, R128, 0x10, R148 ;  /* 0x00000010809a7825 */ /* 0x000fe200078e0094 */
[----:B------:R0:W-:Y:S01]  /*2cb0*/  STG.E.128 desc[UR6][R164.64], R112 ;  /* 0x00000070a4007986 */ /* 0x0001e2000c101d06 */
[----:B------:R-:W-:-:S02]  /*2cc0*/  ISETP.GE.AND P2, PT, R14, R3, PT ;  /* 0x000000030e00720c */ /* 0x000fc40003f46270 */
[----:B-1----:R-:W-:Y:S01]  /*2cd0*/  FFMA.FTZ R104, R139, R68, R28 ;  /* 0x000000448b687223 */ /* 0x002fe2000001001c */
[----:B------:R-:W-:-:S04]  /*2ce0*/  IMAD.WIDE.U32 R158, R133, 0x10, R148 ;  /* 0x00000010859e7825 */ /* 0x000fc800078e0094 */
[----:B------:R-:W-:Y:S01]  /*2cf0*/  FFMA.FTZ R105, R140, R69, R29 ;  /* 0x000000458c697223 */ /* 0x000fe2000001001d */
[----:B------:R-:W-:Y:S01]  /*2d00*/  FFMA.FTZ R106, R141, R70, R30 ;  /* 0x000000468d6a7223 */ /* 0x000fe2000001001e */
        /* <DEDUP_REMOVED lines=8> */
[----:B------:R-:W-:Y:S01]  /*2d90*/  FFMA.FTZ R107, R142, R71, R31 ;  /* 0x000000478e6b7223 */ /* 0x000fe2000001001f */
[----:B------:R-:W-:-:S04]  /*2da0*/  IMAD.WIDE.U32 R148, R138, 0x10, R148 ;  /* 0x000000108a947825 */ /* 0x000fc800078e0094 */
[----:B----4-:R-:W-:Y:S01]  /*2db0*/  FFMA.FTZ R108, R143, R64, R24 ;  /* 0x000000408f6c7223 */ /* 0x010fe20000010018 */
[----:B------:R-:W-:Y:S01]  /*2dc0*/  FFMA.FTZ R109, R144, R65, R25 ;  /* 0x00000041906d7223 */ /* 0x000fe20000010019 */
[----:B------:R-:W-:Y:S01]  /*2dd0*/  FFMA.FTZ R110, R145, R66, R26 ;  /* 0x00000042916e7223 */ /* 0x000fe2000001001a */
[----:B------:R-:W-:Y:S01]  /*2de0*/  FFMA.FTZ R111, R146, R67, R27 ;  /* 0x00000043926f7223 */ /* 0x000fe2000001001b */
[----:B------:R0:W-:Y:S04]  /*2df0*/  STG.E.128 desc[UR6][R150.64], R124 ;  /* 0x0000007c96007986 */ /* 0x0001e8000c101d06 */
[----:B------:R0:W-:Y:S04]  /*2e00*/  STG.E.128 desc[UR6][R152.64], R4 ;  /* 0x0000000498007986 */ /* 0x0001e8000c101d06 */
[----:B------:R0:W-:Y:S04]  /*2e10*/  STG.E.128 desc[UR6][R154.64], R8 ;  /* 0x000000089a007986 */ /* 0x0001e8000c101d06 */
[----:B------:R0:W-:Y:S04]  /*2e20*/  STG.E.128 desc[UR6][R158.64], R104 ;  /* 0x000000689e007986 */ /* 0x0001e8000c101d06 */
[----:B------:R0:W-:Y:S01]  /*2e30*/  STG.E.128 desc[UR6][R148.64], R108 ;  /* 0x0000006c94007986 */ /* 0x0001e2000c101d06 */
[----:B------:R-:W-:Y:S05]  /*2e40*/  @!P2 BRA `(.L_x_30360) ;  /* 0xffffffd400b8a947 */ /* 0x000fea000383ffff */
[----:B------:R-:W-:Y:S05]  /*2e50*/  EXIT ;  /* 0x000000000000794d */ /* 0x000fea0003800000 */
.L_x_30361:
        /* <DEDUP_REMOVED lines=10> */
.L_x_34125:


//--------------------- .text._ZN10layer_norm13ln_fwd_kernelINS_13Kernel_traitsIfffffjLj5120ELj1ELj1ELj4ELj16ENS_18Kernel_traits_baseILj5120EfffffjLj128EEEEELb0ELb0ELb1ELb0EEEvNS_9FwdParamsE --------------------------
	.section	.text._ZN10layer_norm13ln_fwd_kernelINS_13Kernel_traitsIfffffjLj5120ELj1ELj1ELj4ELj16ENS_18Kernel_traits_baseILj5120EfffffjLj128EEEEELb0ELb0ELb1ELb0EEEvNS_9FwdParamsE,"ax",@progbits
	.align	128
        .global         _ZN10layer_norm13ln_fwd_kernelINS_13Kernel_traitsIfffffjLj5120ELj1ELj1ELj4ELj16ENS_18Kernel_traits_baseILj5120EfffffjLj128EEEEELb0ELb0ELb1ELb0EEEvNS_9FwdParamsE
        .type           _ZN10layer_norm13ln_fwd_kernelINS_13Kernel_traitsIfffffjLj5120ELj1ELj1ELj4ELj16ENS_18Kernel_traits_baseILj5120EfffffjLj128EEEEELb0ELb0ELb1ELb0EEEvNS_9FwdParamsE,@function
        .size           _ZN10layer_norm13ln_fwd_kernelINS_13Kernel_traitsIfffffjLj5120ELj1ELj1ELj4ELj16ENS_18Kernel_traits_baseILj5120EfffffjLj128EEEEELb0ELb0ELb1ELb0EEEvNS_9FwdParamsE,(.L_x_34126 - _ZN10layer_norm13ln_fwd_kernelINS_13Kernel_traitsIfffffjLj5120ELj1ELj1ELj4ELj16ENS_18Kernel_traits_baseILj5120EfffffjLj128EEEEELb0ELb0ELb1ELb0EEEvNS_9FwdParamsE)
        .other          _ZN10layer_norm13ln_fwd_kernelINS_13Kernel_traitsIfffffjLj5120ELj1ELj1ELj4ELj16ENS_18Kernel_traits_baseILj5120EfffffjLj128EEEEELb0ELb0ELb1ELb0EEEvNS_9FwdParamsE,@"STO_CUDA_ENTRY STV_DEFAULT"
_ZN10layer_norm13ln_fwd_kernelINS_13Kernel_traitsIfffffjLj5120ELj1ELj1ELj4ELj16ENS_18Kernel_traits_baseILj5120EfffffjLj128EEEEELb0ELb0ELb1ELb0EEEvNS_9FwdParamsE:
.text._ZN10layer_norm13ln_fwd_kernelINS_13Kernel_traitsIfffffjLj5120ELj1ELj1ELj4ELj16ENS_18Kernel_traits_baseILj5120EfffffjLj128EEEEELb0ELb0ELb1ELb0EEEvNS_9FwdParamsE:
        /* <DEDUP_REMOVED lines=39> */
[----:B---3--:R-:W-:-:S07]  /*0270*/  @P6 IMAD.WIDE.U32 R10, R87, 0x10, R10 ;  /* 0x00000010570a6825 */ /* 0x008fce00078e000a */
[----:B------:R-:W3:Y:S01]  /*0280*/  @P1 LDC.64 R94, c[0x0][0x438] ;  /* 0x00010e00ff5e1b82 */ /* 0x000ee20000000a00 */
[----:B------:R3:W5:Y:S01]  /*0290*/  @P6 LDG.E.128 R68, desc[UR6][R10.64] ;  /* 0x000000060a446981 */ /* 0x000762000c1e1d00 */
        /* <DEDUP_REMOVED lines=10> */
[----:B------:R4:W5:Y:S06]  /*0340*/  @P0 LDG.E.128 R64, desc[UR6][R88.64] ;  /* 0x0000000658400981 */ /* 0x00096c000c1e1d00 */
[----:B------:R-:W4:Y:S01]  /*0350*/  @P4 LDC.64 R6, c[0x0][0x3d0] ;  /* 0x0000f400ff064b82 */ /* 0x000f220000000a00 */
[C---:B--2---:R-:W-:Y:S01]  /*0360*/  @P1 IMAD.WIDE.U32 R92, R87.reuse, 0x10, R92 ;  /* 0x00000010575c1825 */ /* 0x044fe200078e005c */
[----:B------:R2:W5:Y:S06]  /*0370*/  @P0 LDG.E.128 R60, desc[UR6][R90.64] ;  /* 0x000000065a3c0981 */ /* 0x00056c000c1e1d00 */
[----:B------:R-:W2:Y:S01]  /*0380*/  @P4 LDC.64 R8, c[0x0][0x438] ;  /* 0x00010e00ff084b82 */ /* 0x000ea20000000a00 */
[C---:B---3--:R-:W-:Y:S01]  /*0390*/  @P1 IMAD.WIDE.U32 R94, R87.reuse, 0x10, R94 ;  /* 0x00000010575e1825 */ /* 0x048fe200078e005e */
[----:B------:R-:W-:Y:S01]  /*03a0*/  @P1 IADD3 R87, PT, PT, R87, 0x80, RZ ;  /* 0x0000008057571810 */ /* 0x000fe20007ffe0ff */
[----:B------:R3:W5:Y:S05]  /*03b0*/  @P1 LDG.E.128 R56, desc[UR6][R92.64] ;  /* 0x000000065c381981 */ /* 0x00076a000c1e1d00 */
[----:B------:R-:W3:Y:S01]  /*03c0*/  @P6 LDC.64 R10, c[0x0][0x3d0] ;  /* 0x0000f400ff0a6b82 */ /* 0x000ee20000000a00 */
[C---:B------:R-:W-:Y:S01]  /*03d0*/  @P2 IMAD.WIDE.U32 R96, R87.reuse, 0x10, R96 ;  /* 0x0000001057602825 */ /* 0x040fe200078e0060 */
[----:B------:R0:W5:Y:S06]  /*03e0*/  @P1 LDG.E.128 R52, desc[UR6][R94.64] ;  /* 0x000000065e341981 */ /* 0x00016c000c1e1d00 */
[----:B------:R-:W3:Y:S01]  /*03f0*/  @P6 LDC.64 R102, c[0x0][0x438] ;  /* 0x00010e00ff666b82 */ /* 0x000ee20000000a00 */
[C---:B------:R-:W-:Y:S01]  /*0400*/  @P2 IMAD.WIDE.U32 R98, R87.reuse, 0x10, R98 ;  /* 0x0000001057622825 */ /* 0x040fe200078e0062 */
[----:B------:R-:W-:Y:S01]  /*0410*/  @P2 IADD3 R87, PT, PT, R87, 0x80, RZ ;  /* 0x0000008057572810 */ /* 0x000fe20007ffe0ff */
[----:B------:R1:W5:Y:S05]  /*0420*/  @P2 LDG.E.128 R48, desc[UR6][R96.64] ;  /* 0x0000000660302981 */ /* 0x00036a000c1e1d00 */
[----:B------:R-:W3:Y:S01]  /*0430*/  @P5 LDC.64 R104, c[0x0][0x3d0] ;  /* 0x0000f400ff685b82 */ /* 0x000ee20000000a00 */
[C---:B0-----:R-:W-:Y:S01]  /*0440*/  @P3 IMAD.WIDE.U32 R4, R87.reuse, 0x10, R4 ;  /* 0x0000001057043825 */ /* 0x041fe200078e0004 */
[----:B------:R0:W5:Y:S06]  /*0450*/  @P2 LDG.E.128 R44, desc[UR6][R98.64] ;  /* 0x00000006622c2981 */ /* 0x00016c000c1e1d00 */
[----:B------:R-:W0:Y:S01]  /*0460*/  @P5 LDC.64 R106, c[0x0][0x438] ;  /* 0x00010e00ff6a5b82 */ /* 0x000e220000000a00 */
[C---:B-1----:R-:W-:Y:S01]  /*0470*/  @P3 IMAD.WIDE.U32 R100, R87.reuse, 0x10, R100 ;  /* 0x0000001057643825 */ /* 0x042fe200078e0064 */
[----:B------:R-:W-:Y:S01]  /*0480*/  @P3 IADD3 R87, PT, PT, R87, 0x80, RZ ;  /* 0x0000008057573810 */ /* 0x000fe20007ffe0ff */
[----:B------:R1:W5:Y:S04]  /*0490*/  @P3 LDG.E.128 R40, desc[UR6][R4.64] ;  /* 0x0000000604283981 */ /* 0x000368000c1e1d00 */
[C---:B----4-:R-:W-:Y:S01]  /*04a0*/  @P4 IMAD.WIDE.U32 R6, R87.reuse, 0x10, R6 ;  /* 0x0000001057064825 */ /* 0x050fe200078e0006 */
[----:B------:R1:W5:Y:S03]  /*04b0*/  @P3 LDG.E.128 R36, desc[UR6][R100.64] ;  /* 0x0000000664243981 */ /* 0x000366000c1e1d00 */
[C---:B--2---:R-:W-:Y:S01]  /*04c0*/  @P4 IMAD.WIDE.U32 R8, R87.reuse, 0x10, R8 ;  /* 0x0000001057084825 */ /* 0x044fe200078e0008 */
[----:B------:R-:W-:Y:S01]  /*04d0*/  @P4 IADD3 R87, PT, PT, R87, 0x80, RZ ;  /* 0x0000008057574810 */ /* 0x000fe20007ffe0ff */
[----:B------:R1:W5:Y:S04]  /*04e0*/  @P4 LDG.E.128 R32, desc[UR6][R6.64] ;  /* 0x0000000606204981 */ /* 0x000368000c1e1d00 */
[C---:B---3--:R-:W-:Y:S01]  /*04f0*/  @P6 IMAD.WIDE.U32 R10, R87.reuse, 0x10, R10 ;  /* 0x00000010570a6825 */ /* 0x048fe200078e000a */
[----:B------:R1:W5:Y:S03]  /*0500*/  @P4 LDG.E.128 R28, desc[UR6][R8.64] ;  /* 0x00000006081c4981 */ /* 0x000366000c1e1d00 */
[C---:B------:R-:W-:Y:S01]  /*0510*/  @P6 IMAD.WIDE.U32 R102, R87.reuse, 0x10, R102 ;  /* 0x0000001057666825 */ /* 0x040fe200078e0066 */
[----:B------:R-:W-:Y:S01]  /*0520*/  @P6 IADD3 R87, PT, PT, R87, 0x80, RZ ;  /* 0x0000008057576810 */ /* 0x000fe20007ffe0ff */
[----:B------:R1:W5:Y:S04]  /*0530*/  @P6 LDG.E.128 R24, desc[UR6][R10.64] ;  /* 0x000000060a186981 */ /* 0x000368000c1e1d00 */
[C---:B------:R-:W-:Y:S01]  /*0540*/  @P5 IMAD.WIDE.U32 R104, R87.reuse, 0x10, R104 ;  /* 0x0000001057685825 */ /* 0x040fe200078e0068 */
[----:B------:R1:W5:Y:S03]  /*0550*/  @P6 LDG.E.128 R20, desc[UR6][R102.64] ;  /* 0x0000000666146981 */ /* 0x000366000c1e1d00 */
[----:B0-----:R-:W-:Y:S01]  /*0560*/  @P5 IMAD.WIDE.U32 R106, R87, 0x10, R106 ;  /* 0x00000010576a5825 */ /* 0x001fe200078e006a */
[----:B------:R1:W5:Y:S04]  /*0570*/  @P5 LDG.E.128 R16, desc[UR6][R104.64] ;  /* 0x0000000668105981 */ /* 0x000368000c1e1d00 */
[----:B------:R1:W5:Y:S01]  /*0580*/  @P5 LDG.E.128 R12, desc[UR6][R106.64] ;  /* 0x000000066a0c5981 */ /* 0x000362000c1e1d00 */
[----:B------:R-:W-:-:S02]  /*0590*/  ISETP.GE.U32.AND P0, PT, R3, 0x500, PT ;  /* 0x000005000300780c */ /* 0x000fc40003f06070 */
[----:B------:R-:W-:-:S11]  /*05a0*/  @P5 IADD3 R87, PT, PT, R87, 0x80, RZ ;  /* 0x0000008057575810 */ /* 0x000fd60007ffe0ff */
[----:B-1----:R-:W-:Y:S05]  /*05b0*/  @!P0 BRA `(.L_x_30364) ;  /* 0x0000000400308947 */ /* 0x002fea0003800000 */
[----:B------:R-:W0:Y:S08]  /*05c0*/  LDC.64 R8, c[0x0][0x3d0] ;  /* 0x0000f400ff087b82 */ /* 0x000e300000000a00 */
[----:B------:R-:W1:Y:S01]  /*05d0*/  LDC.64 R4, c[0x0][0x438] ;  /* 0x00010e00ff047b82 */ /* 0x000e620000000a00 */
[----:B0-----:R-:W-:-:S06]  /*05e0*/  IMAD.WIDE.U32 R8, R87, 0x10, R8 ;  /* 0x0000001057087825 */ /* 0x001fcc00078e0008 */
[----:B------:R-:W5:Y:S01]  /*05f0*/  LDG.E.128 R8, desc[UR6][R8.64] ;  /* 0x0000000608087981 */ /* 0x000f62000c1e1d00 */
[----:B-1----:R-:W-:-:S06]  /*0600*/  IMAD.WIDE.U32 R4, R87, 0x10, R4 ;  /* 0x0000001057047825 */ /* 0x002fcc00078e0004 */
[----:B------:R-:W5:Y:S01]  /*0610*/  LDG.E.128 R4, desc[UR6][R4.64] ;  /* 0x0000000604047981 */ /* 0x000f62000c1e1d00 */
[----:B------:R-:W-:Y:S05]  /*0620*/  BRA `(.L_x_30364) ;  /* 0x0000000400147947 */ /* 0x000fea0003800000 */
.L_x_30363:
[C---:B------:R-:W-:Y:S02]  /*0630*/  ISETP.GE.U32.AND P1, PT, R3.reuse, 0x80, PT ;  /* 0x000000800300780c */ /* 0x040fe40003f26070 */
[C---:B------:R-:W-:Y:S02]  /*0640*/  ISETP.GE.U32.AND P6, PT, R3.reuse, 0x100, PT ;  /* 0x000001000300780c */ /* 0x040fe40003fc6070 */
[C---:B------:R-:W-:Y:S02]  /*0650*/  ISETP.GE.U32.AND P5, PT, R3.reuse, 0x180, PT ;  /* 0x000001800300780c */ /* 0x040fe40003fa6070 */
[C---:B------:R-:W-:Y:S02]  /*0660*/  ISETP.GE.U32.AND P0, PT, R3.reuse, 0x200, PT ;  /* 0x000002000300780c */ /* 0x040fe40003f06070 */
[C---:B------:R-:W-:Y:S02]  /*0670*/  ISETP.GE.U32.AND P4, PT, R3.reuse, 0x280, PT ;  /* 0x000002800300780c */ /* 0x040fe40003f86070 */
[----:B------:R-:W-:-:S02]  /*0680*/  ISETP.GE.U32.AND P3, PT, R3, 0x300, PT ;  /* 0x000003000300780c */ /* 0x000fc40003f66070 */
[----:B------:R-:W-:Y:S01]  /*0690*/  ISETP.GE.U32.AND P2, PT, R3, 0x380, PT ;  /* 0x000003800300780c */ /* 0x000fe20003f46070 */
        /* <DEDUP_REMOVED lines=16> */
[----:B------:R-:W5:Y:S02]  /*07a0*/  @P5 LDG.E.128 R64, desc[UR6][R20.64] ;  /* 0x0000000614405981 */ /* 0x000f64000c1e1d00 */
[----:B------:R-:W2:Y:S01]  /*07b0*/  @P2 LDC.64 R38, c[0x0][0x3d0] ;  /* 0x0000f400ff262b82 */ /* 0x000ea20000000a00 */
[----:B------:R-:W-:Y:S01]  /*07c0*/  ISETP.GE.U32.AND P5, PT, R3, 0x500, PT ;  /* 0x000005000300780c */ /* 0x000fe20003fa6070 */
[C---:B---3--:R-:W-:Y:S01]  /*07d0*/  @P0 IMAD.WIDE.U32 R22, R87.reuse, 0x10, R22 ;  /* 0x0000001057160825 */ /* 0x048fe200078e0016 */
[----:B------:R-:W-:-:S05]  /*07e0*/  @P0 IADD3 R87, PT, PT, R87, 0x80, RZ ;  /* 0x0000008057570810 */ /* 0x000fca0007ffe0ff */
[----:B------:R-:W3:Y:S01]  /*07f0*/  @P1 LDC.64 R44, c[0x0][0x3d0] ;  /* 0x0000f400ff2c1b82 */ /* 0x000ee20000000a00 */
[C---:B----4-:R-:W-:Y:S01]  /*0800*/  @P4 IMAD.WIDE.U32 R30, R87.reuse, 0x10, R28 ;  /* 0x00000010571e4825 */ /* 0x050fe200078e001c */
[----:B------:R-:W-:Y:S01]  /*0810*/  @P4 IADD3 R87, PT, PT, R87, 0x80, RZ ;  /* 0x0000008057574810 */ /* 0x000fe20007ffe0ff */
[----:B------:R4:W5:Y:S05]  /*0820*/  @P0 LDG.E.128 R56, desc[UR6][R22.64] ;  /* 0x0000000616380981 */ /* 0x00096a000c1e1d00 */
[----:B0-----:R-:W0:Y:S01]  /*0830*/  @P6 LDC.64 R12, c[0x0][0x3d0] ;  /* 0x0000f400ff0c6b82 */ /* 0x001e220000000a00 */
[C---:B-1----:R-:W-:Y:S01]  /*0840*/  @P3 IMAD.WIDE.U32 R36, R87.reuse, 0x10, R36 ;  /* 0x0000001057243825 */ /* 0x042fe200078e0024 */
[----:B------:R-:W-:Y:S01]  /*0850*/  @P3 IADD3 R87, PT, PT, R87, 0x80, RZ ;  /* 0x0000008057573810 */ /* 0x000fe20007ffe0ff */
[----:B------:R1:W5:Y:S05]  /*0860*/  @P4 LDG.E.128 R48, desc[UR6][R30.64] ;  /* 0x000000061e304981 */ /* 0x00036a000c1e1d00 */
[----:B------:R-:W0:Y:S01]  /*0870*/  @P5 LDC.64 R28, c[0x0][0x3d0] ;  /* 0x0000f400ff1c5b82 */ /* 0x000e220000000a00 */
[C---:B--2---:R-:W-:Y:S01]  /*0880*/  @P2 IMAD.WIDE.U32 R38, R87.reuse, 0x10, R38 ;  /* 0x0000001057262825 */ /* 0x044fe200078e0026 */
[----:B------:R-:W-:Y:S01]  /*0890*/  @P2 IADD3 R87, PT, PT, R87, 0x80, RZ ;  /* 0x0000008057572810 */ /* 0x000fe20007ffe0ff */
[----:B------:R-:W5:Y:S01]  /*08a0*/  @P3 LDG.E.128 R40, desc[UR6][R36.64] ;  /* 0x0000000624283981 */ /* 0x000f62000c1e1d00 */
[----:B------:R-:W-:-:S02]  /*08b0*/  CS2R R14, SRZ ;  /* 0x00000000000e7805 */ /* 0x000fc4000001ff00 */
[----:B----4-:R-:W-:Y:S02]  /*08c0*/  CS2R R22, SRZ ;  /* 0x0000000000167805 */ /* 0x010fe4000001ff00 */
[----:B------:R-:W-:Y:S01]  /*08d0*/  CS2R R20, SRZ ;  /* 0x0000000000147805 */ /* 0x000fe2000001ff00 */
[----:B------:R2:W5:Y:S01]  /*08e0*/  @P2 LDG.E.128 R32, desc[UR6][R38.64] ;  /* 0x0000000626202981 */ /* 0x000562000c1e1d00 */
[C---:B---3--:R-:W-:Y:S01]  /*08f0*/  @P1 IMAD.WIDE.U32 R44, R87.reuse, 0x10, R44 ;  /* 0x00000010572c1825 */ /* 0x048fe200078e002c */
[----:B------:R-:W-:Y:S02]  /*0900*/  @P1 IADD3 R87, PT, PT, R87, 0x80, RZ ;  /* 0x0000008057571810 */ /* 0x000fe40007ffe0ff */
[----:B-1----:R-:W-:Y:S02]  /*0910*/  CS2R R30, SRZ ;  /* 0x00000000001e7805 */ /* 0x002fe4000001ff00 */
[----:B------:R-:W-:Y:S02]  /*0920*/  CS2R R54, SRZ ;  /* 0x0000000000367805 */ /* 0x000fe4000001ff00 */
[----:B------:R-:W-:Y:S01]  /*0930*/  CS2R R52, SRZ ;  /* 0x0000000000347805 */ /* 0x000fe2000001ff00 */
[----:B------:R1:W5:Y:S01]  /*0940*/  @P1 LDG.E.128 R24, desc[UR6][R44.64] ;  /* 0x000000062c181981 */ /* 0x000362000c1e1d00 */
[C---:B0-----:R-:W-:Y:S01]  /*0950*/  @P6 IMAD.WIDE.U32 R46, R87.reuse, 0x10, R12 ;  /* 0x00000010572e6825 */ /* 0x041fe200078e000c */
[----:B------:R-:W-:-:S02]  /*0960*/  @P6 IADD3 R87, PT, PT, R87, 0x80, RZ ;  /* 0x0000008057576810 */ /* 0x000fc40007ffe0ff */
[----:B------:R-:W-:Y:S02]  /*0970*/  CS2R R12, SRZ ;  /* 0x00000000000c7805 */ /* 0x000fe4000001ff00 */
[----:B--2---:R-:W-:Y:S02]  /*0980*/  CS2R R38, SRZ ;  /* 0x0000000000267805 */ /* 0x004fe4000001ff00 */
[----:B------:R-:W-:Y:S01]  /*0990*/  CS2R R36, SRZ ;  /* 0x0000000000247805 */ /* 0x000fe2000001ff00 */
[----:B------:R0:W5:Y:S01]  /*09a0*/  @P6 LDG.E.128 R16, desc[UR6][R46.64] ;  /* 0x000000062e106981 */ /* 0x000162000c1e1d00 */
[----:B------:R-:W-:Y:S01]  /*09b0*/  @P5 IMAD.WIDE.U32 R28, R87, 0x10, R28 ;  /* 0x00000010571c5825 */ /* 0x000fe200078e001c */
[----:B-1----:R-:W-:Y:S02]  /*09c0*/  CS2R R44, SRZ ;  /* 0x00000000002c7805 */ /* 0x002fe4000001ff00 */
[----:B------:R-:W-:Y:S02]  /*09d0*/  CS2R R62, SRZ ;  /* 0x00000000003e7805 */ /* 0x000fe4000001ff00 */
[----:B------:R-:W-:-:S02]  /*09e0*/  CS2R R60, SRZ ;  /* 0x00000000003c7805 */ /* 0x000fc4000001ff00 */
[----:B------:R-:W-:Y:S01]  /*09f0*/  CS2R R70, SRZ ;  /* 0x0000000000467805 */ /* 0x000fe2000001ff00 */
[----:B------:R1:W5:Y:S01]  /*0a00*/  @P5 LDG.E.128 R8, desc[UR6][R28.64] ;  /* 0x000000061c085981 */ /* 0x000362000c1e1d00 */
[----:B------:R-:W-:Y:S02]  /*0a10*/  CS2R R68, SRZ ;  /* 0x0000000000447805 */ /* 0x000fe4000001ff00 */
[----:B0-----:R-:W-:Y:S02]  /*0a20*/  CS2R R46, SRZ ;  /* 0x00000000002e7805 */ /* 0x001fe4000001ff00 */
[----:B------:R-:W-:Y:S02]  /*0a30*/  CS2R R78, SRZ ;  /* 0x00000000004e7805 */ /* 0x000fe4000001ff00 */
[----:B------:R-:W-:Y:S02]  /*0a40*/  CS2R R76, SRZ ;  /* 0x00000000004c7805 */ /* 0x000fe4000001ff00 */
[----:B------:R-:W-:-:S02]  /*0a50*/  @P5 CS2R R6, SRZ ;  /* 0x0000000000065805 */ /* 0x000fc4000001ff00 */
[----:B------:R-:W-:Y:S02]  /*0a60*/  @P5 CS2R R4, SRZ ;  /* 0x0000000000045805 */ /* 0x000fe4000001ff00 */
[----:B-1----:R-:W-:-:S07]  /*0a70*/  CS2R R28, SRZ ;  /* 0x00000000001c7805 */ /* 0x002fce000001ff00 */
.L_x_30364:
[----:B------:R-:W-:Y:S05]  /*0a80*/  BSYNC.RECONVERGENT B0 ;  /* 0x0000000000007941 */ /* 0x000fea0003800200 */
.L_x_30362:
[----:B------:R-:W0:Y:S02]  /*0a90*/  LDCU UR4, c[0x0][0x384] ;  /* 0x00007080ff0477ac */ /* 0x000e240008000800 */
[----:B0-----:R-:W-:-:S13]  /*0aa0*/  ISETP.GE.AND P0, PT, R2, UR4, PT ;  /* 0x0000000402007c0c */ /* 0x001fda000bf06270 */
[----:B------:R-:W-:Y:S05]  /*0ab0*/  @P0 EXIT ;  /* 0x000000000000094d */ /* 0x000fea0003800000 */
[----:B------:R-:W-:Y:S01]  /*0ac0*/  SHF.R.S32.HI R86, RZ, 0x2, R86 ;  /* 0x00000002ff567819 */ /* 0x000fe20000011456 */
[----:B------:R-:W0:Y:S03]  /*0ad0*/  LDCU UR10, c[0x0][0x40c] ;  /* 0x00008180ff0a77ac */ /* 0x000e260008000800 */
[C---:B------:R-:W-:Y:S01]  /*0ae0*/  LOP3.LUT R87, R86.reuse, 0x7f, RZ, 0xc0, !PT ;  /* 0x0000007f56577812 */ /* 0x040fe200078ec0ff */
[----:B------:R-:W1:Y:S01]  /*0af0*/  LDCU.U8 UR11, c[0x0][0x410] ;  /* 0x00008200ff0b77ac */ /* 0x000e620008000000 */
[----:B------:R-:W-:Y:S02]  /*0b00*/  LOP3.LUT R86, R86, 0xffffff80, RZ, 0xc0, !PT ;  /* 0xffffff8056567812 */ /* 0x000fe400078ec0ff */
[----:B------:R-:W-:Y:S01]  /*0b10*/  VIADDMNMX R85, R87, -R85, RZ, !PT ;  /* 0x8000005557557246 */ /* 0x000fe200078001ff */
[----:B------:R-:W-:Y:S01]  /*0b20*/  IMAD R84, R84, -0x20, R87 ;  /* 0xffffffe054547824 */ /* 0x000fe200078e0257 */
[----:B------:R-:W2:Y:S02]  /*0b30*/  LDCU UR12, c[0x0][0x400] ;  /* 0x00008000ff0c77ac */ /* 0x000ea40008000800 */
        /* <DEDUP_REMOVED lines=9> */
.L_x_30409:
[----:B-1----:R-:W1:Y:S08]  /*0bd0*/  LDC.64 R130, c[0x0][0x3f0] ;  /* 0x0000fc00ff827b82 */ /* 0x002e700000000a00 */
[----:B--2---:R-:W2:Y:S08]  /*0be0*/  LDC R133, c[0x0][0x388] ;  /* 0x0000e200ff857b82 */ /* 0x004eb00000000800 */
[----:B---34-:R-:W3:Y:S01]  /*0bf0*/  LDC.64 R134, c[0x0][0x3f8] ;  /* 0x0000fe00ff867b82 */ /* 0x018ee20000000a00 */
[----:B-1----:R-:W-:-:S06]  /*0c00*/  IMAD.WIDE R130, R2, 0x4, R130 ;  /* 0x0000000402827825 */ /* 0x002fcc00078e0282 */
[----:B------:R1:W4:Y:S01]  /*0c10*/  LDG.E R130, desc[UR6][R130.64] ;  /* 0x0000000682827981 */ /* 0x000322000c1e1900 */
[C---:B------:R-:W-:Y:S01]  /*0c20*/  ISETP.GE.U32.AND P6, PT, R3.reuse, 0x100, PT ;  /* 0x000001000300780c */ /* 0x040fe20003fc6070 */
[C---:B--2---:R-:W-:Y:S01]  /*0c30*/  IMAD R132, R2.reuse, R133, RZ ;  /* 0x0000008502847224 */ /* 0x044fe200078e02ff */
[C---:B------:R-:W-:Y:S02]  /*0c40*/  ISETP.GE.U32.AND P4, PT, R3.reuse, 0x180, PT ;  /* 0x000001800300780c */ /* 0x040fe40003f86070 */
[----:B------:R-:W-:Y:S02]  /*0c50*/  ISETP.GE.U32.AND P0, PT, R3, 0x80, PT ;  /* 0x000000800300780c */ /* 0x000fe40003f06070 */
[----:B------:R-:W-:Y:S01]  /*0c60*/  SHF.R.S32.HI R137, RZ, 0x1f, R132 ;  /* 0x0000001fff897819 */ /* 0x000fe20000011484 */
[----:B---3--:R-:W-:-:S03]  /*0c70*/  IMAD.WIDE R134, R2, 0x4, R134 ;  /* 0x0000000402867825 */ /* 0x008fc600078e0286 */
[----:B------:R-:W-:Y:S01]  /*0c80*/  LEA.HI R137, R137, R132, RZ, 0x2 ;  /* 0x0000008489897211 */ /* 0x000fe200078f10ff */
[----:B-1----:R-:W-:Y:S01]  /*0c90*/  HFMA2 R131, -RZ, RZ, 0, 0 ;  /* 0x00000000ff837431 */ /* 0x002fe200000001ff */
[----:B------:R-:W-:Y:S02]  /*0ca0*/  P2R R132, PR, RZ, 0x40 ;  /* 0x00000040ff847803 */ /* 0x000fe40000000000 */
[----:B------:R-:W-:Y:S01]  /*0cb0*/  P2R R132, PR, RZ, 0x10 ;  /* 0x00000010ff847803 */ /* 0x000fe20000000000 */
[----:B------:R-:W-:Y:S01]  /*0cc0*/  BSSY.RECONVERGENT B0, `(.L_x_30365) ;  /* 0x0000026000007945 */ /* 0x000fe20003800200 */
[----:B------:R-:W-:-:S04]  /*0cd0*/  LEA.HI.SX32 R0, R137, R0, 0x1e ;  /* 0x0000000089007211 */ /* 0x000fc800078ff2ff */
[----:B-----5:R1:W5:Y:S01]  /*0ce0*/  LDG.E R132, desc[UR6][R134.64] ;  /* 0x0000000686847981 */ /* 0x020362000c1e1900 */
[----:B----4-:R-:W-:-:S13]  /*0cf0*/  ISETP.GE.AND P5, PT, R130, 0x1, PT ;  /* 0x000000018200780c */ /* 0x010fda0003fa6270 */
[----:B------:R-:W2:Y:S01]  /*0d00*/  @P5 S2R R138, SR_TID.X ;  /* 0x00000000008a5919 */ /* 0x000ea20000002100 */
[----:B------:R-:W-:-:S05]  /*0d10*/  @P5 IADD3 R136, PT, PT, R130, -0x1, RZ ;  /* 0xffffffff82885810 */ /* 0x000fca0007ffe0ff */
[----:B------:R-:W-:-:S05]  /*0d20*/  @P5 IMAD R136, R136, R133, RZ ;  /* 0x0000008588885224 */ /* 0x000fca00078e02ff */
[----:B------:R-:W-:-:S04]  /*0d30*/  @P5 SHF.R.S32.HI R139, RZ, 0x1f, R136 ;  /* 0x0000001fff8b5819 */ /* 0x000fc80000011488 */
[----:B------:R-:W-:-:S04]  /*0d40*/  @P5 LEA.HI R139, R139, R136, RZ, 0x2 ;  /* 0x000000888b8b5211 */ /* 0x000fc800078f10ff */
[----:B--2---:R-:W-:Y:S01]  /*0d50*/  @P5 LEA.HI.SX32 R131, R139, R138, 0x1e ;  /* 0x0000008a8b835211 */ /* 0x004fe200078ff2ff */
[----:B-1----:R-:W-:Y:S06]  /*0d60*/  @!P0 BRA `(.L_x_30366) ;  /* 0x00000000006c8947 */ /* 0x002fec0003800000 */
        /* <DEDUP_REMOVED lines=10> */
[----:B------:R-:W-:Y:S02]  /*0e10*/  ISETP.GT.AND P2, PT, R130, RZ, PT ;  /* 0x000000ff8200720c */ /* 0x000fe40003f44270 */
[----:B------:R-:W-:Y:S01]  /*0e20*/  IADD3 R131, PT, PT, R131, 0x80, RZ ;  /* 0x0000008083837810 */ /* 0x000fe20007ffe0ff */
[----:B0-----:R-:W-:Y:S01]  /*0e30*/  @!P1 FMUL.FTZ R134, R87, UR10 ;  /* 0x0000000a57869c20 */ /* 0x001fe20008410000 */
[----:B------:R-:W-:Y:S01]  /*0e40*/  @!P1 FMUL.FTZ R140, R84, UR10 ;  /* 0x0000000a548c9c20 */ /* 0x000fe20008410000 */
[----:B------:R-:W-:Y:S01]  /*0e50*/  @!P1 FMUL.FTZ R141, R85, UR10 ;  /* 0x0000000a558d9c20 */ /* 0x000fe20008410000 */
[----:B------:R-:W-:-:S05]  /*0e60*/  @!P1 FMUL.FTZ R142, R86, UR10 ;  /* 0x0000000a568e9c20 */ /* 0x000fca0008410000 */
[----:B---3--:R-:W-:Y:S01]  /*0e70*/  @P3 FFMA.FTZ R91, R87, UR10, R91 ;  /* 0x0000000a575b3c23 */ /* 0x008fe2000801005b */
[----:B------:R-:W-:Y:S01]  /*0e80*/  @P3 FFMA.FTZ R88, R84, UR10, R88 ;  /* 0x0000000a54583c23 */ /* 0x000fe20008010058 */
[----:B------:R-:W-:Y:S01]  /*0e90*/  @P3 FFMA.FTZ R89, R85, UR10, R89 ;  /* 0x0000000a55593c23 */ /* 0x000fe20008010059 */
[----:B------:R-:W-:Y:S01]  /*0ea0*/  @P3 FFMA.FTZ R90, R86, UR10, R90 ;  /* 0x0000000a565a3c23 */ /* 0x000fe2000801005a */
[----:B------:R-:W-:Y:S01]  /*0eb0*/  @!P1 FSEL R91, R134, RZ, P2 ;  /* 0x000000ff865b9208 */ /* 0x000fe20001000000 */
[----:B--2---:R-:W-:Y:S01]  /*0ec0*/  IMAD.WIDE.U32 R134, R0, 0x10, R138 ;  /* 0x0000001000867825 */ /* 0x004fe200078e008a */
[----:B------:R-:W-:Y:S02]  /*0ed0*/  @!P1 FSEL R88, R140, RZ, P2 ;  /* 0x000000ff8c589208 */ /* 0x000fe40001000000 */
[----:B------:R-:W-:Y:S02]  /*0ee0*/  @!P1 FSEL R89, R141, RZ, P2 ;  /* 0x000000ff8d599208 */ /* 0x000fe40001000000 */
[----:B------:R-:W-:-:S05]  /*0ef0*/  @!P1 FSEL R90, R142, RZ, P2 ;  /* 0x000000ff8e5a9208 */ /* 0x000fca0001000000 */
[----:B------:R1:W-:Y:S01]  /*0f00*/  STG.E.128 desc[UR6][R134.64], R88 ;  /* 0x0000005886007986 */ /* 0x0003e2000c101d06 */
[----:B------:R-:W-:-:S07]  /*0f10*/  IADD3 R0, PT, PT, R0, 0x80, RZ ;  /* 0x0000008000007810 */ /* 0x000fce0007ffe0ff */
.L_x_30366:
[----:B0-----:R-:W-:Y:S05]  /*0f20*/  BSYNC.RECONVERGENT B0 ;  /* 0x0000000000007941 */ /* 0x001fea0003800200 */
.L_x_30365:
[----:B------:R-:W-:Y:S04]  /*0f30*/  BSSY.RECONVERGENT B0, `(.L_x_30367) ;  /* 0x000001d000007945 */ /* 0x000fe80003800200 */
[----:B------:R-:W-:Y:S05]  /*0f40*/  @!P6 BRA `(.L_x_30368) ;  /* 0x00000000006ce947 */ /* 0x000fea0003800000 */
[----:B------:R-:W-:Y:S01]  /*0f50*/  ISETP.NE.U32.AND P1, PT, RZ, UR8, PT ;  /* 0x00000008ff007c0c */ /* 0x000fe2000bf25070 */
[----:B------:R-:W1:Y:S03]  /*0f60*/  @P5 LDC.64 R92, c[0x0][0x390] ;  /* 0x0000e400ff5c5b82 */ /* 0x000e660000000a00 */
[----:B------:R-:W-:-:S05]  /*0f70*/  ISETP.NE.AND.EX P1, PT, RZ, UR9, PT, P1 ;  /* 0x00000009ff007c0c */ /* 0x000fca000bf25310 */
[----:B------:R-:W0:Y:S08]  /*0f80*/  LDC.64 R138, c[0x0][0x3a8] ;  /* 0x0000ea00ff8a7b82 */ /* 0x000e300000000a00 */
[----:B------:R-:W2:Y:S01]  /*0f90*/  @P1 LDC.64 R94, c[0x0][0x3a0] ;  /* 0x0000e800ff5e1b82 */ /* 0x000ea20000000a00 */
[----:B-1----:R-:W-:-:S05]  /*0fa0*/  @P5 IMAD.WIDE.U32 R134, R131, 0x10, R92 ;  /* 0x0000001083865825 */ /* 0x002fca00078e005c */
[----:B------:R-:W3:Y:S01]  /*0fb0*/  @P5 LDG.E.128 R84, desc[UR6][R134.64] ;  /* 0x0000000686545981 */ /* 0x000ee2000c1e1d00 */
[----:B--2---:R-:W-:-:S05]  /*0fc0*/  @P1 IMAD.WIDE.U32 R136, R0, 0x10, R94 ;  /* 0x0000001000881825 */ /* 0x004fca00078e005e */
[----:B------:R-:W2:Y:S01]  /*0fd0*/  @P1 LDG.E.128 R92, desc[UR6][R136.64] ;  /* 0x00000006885c1981 */ /* 0x000ea2000c1e1d00 */
[C---:B------:R-:W-:Y:S02]  /*0fe0*/  ISETP.GT.AND P3, PT, R130.reuse, RZ, P1 ;  /* 0x000000ff8200720c */ /* 0x040fe40000f64270 */
[----:B------:R-:W-:Y:S01]  /*0ff0*/  ISETP.GT.AND P2, PT, R130, RZ, PT ;  /* 0x000000ff8200720c */ /* 0x000fe20003f44270 */
[C---:B0-----:R-:W-:Y:S01]  /*1000*/  IMAD.WIDE.U32 R138, R0.reuse, 0x10, R138 ;  /* 0x00000010008a7825 */ /* 0x041fe200078e008a */
[----:B------:R-:W-:Y:S02]  /*1010*/  IADD3 R131, PT, PT, R131, 0x80, RZ ;  /* 0x0000008083837810 */ /* 0x000fe40007ffe0ff */
[----:B------:R-:W-:Y:S01]  /*1020*/  IADD3 R0, PT, PT, R0, 0x80, RZ ;  /* 0x0000008000007810 */ /* 0x000fe20007ffe0ff */
[----:B---3--:R-:W-:Y:S01]  /*1030*/  @!P1 FMUL.FTZ R140, R84, UR10 ;  /* 0x0000000a548c9c20 */ /* 0x008fe20008410000 */
        /* <DEDUP_REMOVED lines=12> */
.L_x_30368:
[----:B------:R-:W-:Y:S05]  /*1100*/  BSYNC.RECONVERGENT B0 ;  /* 0x0000000000007941 */ /* 0x000fea0003800200 */
.L_x_30367:
[----:B------:R-:W-:Y:S04]  /*1110*/  BSSY.RECONVERGENT B0, `(.L_x_30369) ;  /* 0x000001d000007945 */ /* 0x000fe80003800200 */
[----:B------:R-:W-:Y:S05]  /*1120*/  @!P4 BRA `(.L_x_30370) ;  /* 0x00000000006cc947 */ /* 0x000fea0003800000 */
[----:B------:R-:W-:Y:S01]  /*1130*/  ISETP.NE.U32.AND P1, PT, RZ, UR8, PT ;  /* 0x00000008ff007c0c */ /* 0x000fe2000bf25070 */
[----:B------:R-:W1:Y:S03]  /*1140*/  @P5 LDC.64 R96, c[0x0][0x390] ;  /* 0x0000e400ff605b82 */ /* 0x000e660000000a00 */
[----:B------:R-:W-:-:S05]  /*1150*/  ISETP.NE.AND.EX P1, PT, RZ, UR9, PT, P1 ;  /* 0x00000009ff007c0c */ /* 0x000fca000bf25310 */
[----:B0-----:R-:W0:Y:S08]  /*1160*/  LDC.64 R138, c[0x0][0x3a8] ;  /* 0x0000ea00ff8a7b82 */ /* 0x001e300000000a00 */
        /* <DEDUP_REMOVED lines=23> */
.L_x_30370:
[----:B------:R-:W-:Y:S05]  /*12e0*/  BSYNC.RECONVERGENT B0 ;  /* 0x0000000000007941 */ /* 0x000fea0003800200 */
.L_x_30369:
[----:B------:R-:W-:Y:S01]  /*12f0*/  ISETP.GE.U32.AND P1, PT, R3, 0x200, PT ;  /* 0x000002000300780c */ /* 0x000fe20003f26070 */
[----:B------:R-:W-:Y:S03]  /*1300*/  BSSY.RECONVERGENT B0, `(.L_x_30371) ;  /* 0x000001e000007945 */ /* 0x000fe60003800200 */
[----:B-1----:R-:W-:-:S09]  /*1310*/  P2R R134, PR, RZ, 0x2 ;  /* 0x00000002ff867803 */ /* 0x002fd20000000000 */
[----:B------:R-:W-:Y:S05]  /*1320*/  @!P1 BRA `(.L_x_30372) ;  /* 0x00000000006c9947 */ /* 0x000fea0003800000 */
[----:B------:R-:W-:Y:S01]  /*1330*/  ISETP.NE.U32.AND P1, PT, RZ, UR8, PT ;  /* 0x00000008ff007c0c */ /* 0x000fe2000bf25070 */
[----:B------:R-:W1:Y:S03]  /*1340*/  @P5 LDC.64 R100, c[0x0][0x390] ;  /* 0x0000e400ff645b82 */ /* 0x000e660000000a00 */
[----:B------:R-:W-:-:S05]  /*1350*/  ISETP.NE.AND.EX P1, PT, RZ, UR9, PT, P1 ;  /* 0x00000009ff007c0c */ /* 0x000fca000bf25310 */
[----:B0-2---:R-:W0:Y:S08]  /*1360*/  LDC.64 R138, c[0x0][0x3a8] ;  /* 0x0000ea00ff8a7b82 */ /* 0x005e300000000a00 */
[----:B------:R-:W2:Y:S01]  /*1370*/  @P1 LDC.64 R102, c[0x0][0x3a0] ;  /* 0x0000e800ff661b82 */ /* 0x000ea20000000a00 */
[----:B-1----:R-:W-:-:S05]  /*1380*/  @P5 IMAD.WIDE.U32 R134, R131, 0x10, R100 ;  /* 0x0000001083865825 */ /* 0x002fca00078e0064 */
[----:B------:R-:W3:Y:S01]  /*1390*/  @P5 LDG.E.128 R84, desc[UR6][R134.64] ;  /* 0x0000000686545981 */ /* 0x000ee2000c1e1d00 */
[----:B--2---:R-:W-:-:S05]  /*13a0*/  @P1 IMAD.WIDE.U32 R136, R0, 0x10, R102 ;  /* 0x0000001000881825 */ /* 0x004fca00078e0066 */
[----:B------:R-:W2:Y:S01]  /*13b0*/  @P1 LDG.E.128 R100, desc[UR6][R136.64] ;  /* 0x0000000688641981 */ /* 0x000ea2000c1e1d00 */
[----:B------:R-:W-:Y:S01]  /*13c0*/  ISETP.GT.AND P2, PT, R130, RZ, P1 ;  /* 0x000000ff8200720c */ /* 0x000fe20000f44270 */
[C---:B0-----:R-:W-:Y:S01]  /*13d0*/  IMAD.WIDE.U32 R138, R0.reuse, 0x10, R138 ;  /* 0x00000010008a7825 */ /* 0x041fe200078e008a */
[----:B------:R-:W-:Y:S02]  /*13e0*/  IADD3 R131, PT, PT, R131, 0x80, RZ ;  /* 0x0000008083837810 */ /* 0x000fe40007ffe0ff */
[----:B------:R-:W-:Y:S01]  /*13f0*/  IADD3 R0, PT, PT, R0, 0x80, RZ ;  /* 0x0000008000007810 */ /* 0x000fe20007ffe0ff */
[----:B---3--:R-:W-:Y:S01]  /*1400*/  @!P1 FMUL.FTZ R140, R84, UR10 ;  /* 0x0000000a548c9c20 */ /* 0x008fe20008410000 */
        /* <DEDUP_REMOVED lines=13> */
.L_x_30372:
[----:B------:R-:W-:Y:S05]  /*14e0*/  BSYNC.RECONVERGENT B0 ;  /* 0x0000000000007941 */ /* 0x000fea0003800200 */
.L_x_30371:
        /* <DEDUP_REMOVED lines=9> */
[----:B------:R3:W0:Y:S01]  /*1580*/  @P5 LDG.E.128 R84, desc[UR6][R134.64] ;  /* 0x0000000686545981 */ /* 0x000622000c1e1d00 */
[----:B------:R-:W-:Y:S01]  /*1590*/  ISETP.GT.AND P2, PT, R130, RZ, P1 ;  /* 0x000000ff8200720c */ /* 0x000fe20000f44270 */
[----:B---3--:R-:W3:Y:S01]  /*15a0*/  LDC.64 R134, c[0x0][0x3a8] ;  /* 0x0000ea00ff867b82 */ /* 0x008ee20000000a00 */
[----:B----4-:R-:W-:-:S05]  /*15b0*/  @P1 IMAD.WIDE.U32 R136, R0, 0x10, R106 ;  /* 0x0000001000881825 */ /* 0x010fca00078e006a */
[----:B------:R-:W4:Y:S01]  /*15c0*/  @P1 LDG.E.128 R104, desc[UR6][R136.64] ;  /* 0x0000000688681981 */ /* 0x000f22000c1e1d00 */
[C---:B---3--:R-:W-:Y:S01]  /*15d0*/  IMAD.WIDE.U32 R134, R0.reuse, 0x10, R134 ;  /* 0x0000001000867825 */ /* 0x048fe200078e0086 */
[----:B------:R-:W-:Y:S02]  /*15e0*/  IADD3 R131, PT, PT, R131, 0x80, RZ ;  /* 0x0000008083837810 */ /* 0x000fe40007ffe0ff */
[----:B------:R-:W-:Y:S01]  /*15f0*/  IADD3 R0, PT, PT, R0, 0x80, RZ ;  /* 0x0000008000007810 */ /* 0x000fe20007ffe0ff */
[----:B012---:R-:W-:Y:S01]  /*1600*/  @!P1 FMUL.FTZ R138, R84, UR10 ;  /* 0x0000000a548a9c20 */ /* 0x007fe20008410000 */
[----:B------:R-:W-:Y:S01]  /*1610*/  @!P1 FMUL.FTZ R139, R85, UR10 ;  /* 0x0000000a558b9c20 */ /* 0x000fe20008410000 */
[----:B------:R-:W-:Y:S01]  /*1620*/  @!P1 FMUL.FTZ R140, R86, UR10 ;  /* 0x0000000a568c9c20 */ /* 0x000fe20008410000 */
[----:B------:R-:W-:Y:S01]  /*1630*/  @!P1 FMUL.FTZ R141, R87, UR10 ;  /* 0x0000000a578d9c20 */ /* 0x000fe20008410000 */
[----:B----4-:R-:W-:Y:S01]  /*1640*/  @P2 FFMA.FTZ R104, R84, UR10, R104 ;  /* 0x0000000a54682c23 */ /* 0x010fe20008010068 */
        /* <DEDUP_REMOVED lines=9> */
.L_x_30374:
[----:B------:R-:W-:Y:S05]  /*16e0*/  BSYNC.RECONVERGENT B0 ;  /* 0x0000000000007941 */ /* 0x000fea0003800200 */
.L_x_30373:
[----:B------:R-:W-:Y:S01]  /*16f0*/  ISETP.GE.U32.AND P1, PT, R3, 0x300, PT ;  /* 0x000003000300780c */ /* 0x000fe20003f26070 */
[----:B------:R-:W-:Y:S03]  /*1700*/  BSSY.RECONVERGENT B0, `(.L_x_30375) ;  /* 0x000001e000007945 */ /* 0x000fe60003800200 */
[----:B---3--:R-:W-:-:S09]  /*1710*/  P2R R134, PR, RZ, 0x2 ;  /* 0x00000002ff867803 */ /* 0x008fd20000000000 */
        /* <DEDUP_REMOVED lines=28> */
.L_x_30376:
[----:B------:R-:W-:Y:S05]  /*18e0*/  BSYNC.RECONVERGENT B0 ;  /* 0x0000000000007941 */ /* 0x000fea0003800200 */
.L_x_30375:
        /* <DEDUP_REMOVED lines=30> */
.L_x_30378:
[----:B------:R-:W-:Y:S05]  /*1ad0*/  BSYNC.RECONVERGENT B0 ;  /* 0x0000000000007941 */ /* 0x000fea0003800200 */
.L_x_30377:
[----:B------:R-:W-:Y:S01]  /*1ae0*/  ISETP.GE.U32.AND P2, PT, R3, 0x400, PT ;  /* 0x000004000300780c */ /* 0x000fe20003f46070 */
[----:B------:R-:W-:-:S12]  /*1af0*/  BSSY.RECONVERGENT B0, `(.L_x_30379) ;  /* 0x000001d000007945 */ /* 0x000fd80003800200 */
[----:B------:R-:W-:Y:S05]  /*1b00*/  @!P2 BRA `(.L_x_30380) ;  /* 0x00000000006ca947 */ /* 0x000fea0003800000 */
[----:B------:R-:W-:Y:S01]  /*1b10*/  ISETP.NE.U32.AND P3, PT, RZ, UR8, PT ;  /* 0x00000008ff007c0c */ /* 0x000fe2000bf65070 */
[----:B------:R-:W3:Y:S03]  /*1b20*/  @P5 LDC.64 R116, c[0x0][0x390] ;  /* 0x0000e400ff745b82 */ /* 0x000ee60000000a00 */
[----:B------:R-:W-:-:S13]  /*1b30*/  ISETP.NE.AND.EX P3, PT, RZ, UR9, PT, P3 ;  /* 0x00000009ff007c0c */ /* 0x000fda000bf65330 */
[----:B------:R-:W0:Y:S01]  /*1b40*/  @P3 LDC.64 R118, c[0x0][0x3a0] ;  /* 0x0000e800ff763b82 */ /* 0x000e220000000a00 */
[----:B---34-:R-:W-:-:S05]  /*1b50*/  @P5 IMAD.WIDE.U32 R134, R131, 0x10, R116 ;  /* 0x0000001083865825 */ /* 0x018fca00078e0074 */
[----:B------:R3:W1:Y:S01]  /*1b60*/  @P5 LDG.E.128 R84, desc[UR6][R134.64] ;  /* 0x0000000686545981 */ /* 0x000662000c1e1d00 */
[----:B------:R-:W-:Y:S01]  /*1b70*/  ISETP.GT.AND P4, PT, R130, RZ, P3 ;  /* 0x000000ff8200720c */ /* 0x000fe20001f84270 */
[----:B---3--:R-:W3:Y:S01]  /*1b80*/  LDC.64 R134, c[0x0][0x3a8] ;  /* 0x0000ea00ff867b82 */ /* 0x008ee20000000a00 */
[----:B0-----:R-:W-:-:S05]  /*1b90*/  @P3 IMAD.WIDE.U32 R136, R0, 0x10, R118 ;  /* 0x0000001000883825 */ /* 0x001fca00078e0076 */
[----:B------:R-:W4:Y:S01]  /*1ba0*/  @P3 LDG.E.128 R116, desc[UR6][R136.64] ;  /* 0x0000000688743981 */ /* 0x000f22000c1e1d00 */
[C---:B---3--:R-:W-:Y:S01]  /*1bb0*/  IMAD.WIDE.U32 R134, R0.reuse, 0x10, R134 ;  /* 0x0000001000867825 */ /* 0x048fe200078e0086 */
[----:B------:R-:W-:Y:S02]  /*1bc0*/  IADD3 R131, PT, PT, R131, 0x80, RZ ;  /* 0x0000008083837810 */ /* 0x000fe40007ffe0ff */
[----:B------:R-:W-:Y:S01]  /*1bd0*/  IADD3 R0, PT, PT, R0, 0x80, RZ ;  /* 0x0000008000007810 */ /* 0x000fe20007ffe0ff */
[----:B-12---:R-:W-:Y:S01]  /*1be0*/  @!P3 FMUL.FTZ R138, R84, UR10 ;  /* 0x0000000a548abc20 */ /* 0x006fe20008410000 */
        /* <DEDUP_REMOVED lines=13> */
.L_x_30380:
[----:B------:R-:W-:Y:S05]  /*1cc0*/  BSYNC.RECONVERGENT B0 ;  /* 0x0000000000007941 */ /* 0x000fea0003800200 */
.L_x_30379:
[----:B------:R-:W-:Y:S01]  /*1cd0*/  ISETP.GE.U32.AND P3, PT, R3, 0x480, PT ;  /* 0x000004800300780c */ /* 0x000fe20003f66070 */
[----:B------:R-:W-:-:S12]  /*1ce0*/  BSSY.RECONVERGENT B0, `(.L_x_30381) ;  /* 0x000001d000007945 */ /* 0x000fd80003800200 */
[----:B------:R-:W-:Y:S05]  /*1cf0*/  @!P3 BRA `(.L_x_30382) ;  /* 0x00000000006cb947 */ /* 0x000fea0003800000 */
[----:B------:R-:W-:Y:S01]  /*1d00*/  ISETP.NE.U32.AND P4, PT, RZ, UR8, PT ;  /* 0x00000008ff007c0c */ /* 0x000fe2000bf85070 */
[----:B------:R-:W0:Y:S03]  /*1d10*/  @P5 LDC.64 R120, c[0x0][0x390] ;  /* 0x0000e400ff785b82 */ /* 0x000e260000000a00 */
[----:B------:R-:W-:-:S13]  /*1d20*/  ISETP.NE.AND.EX P4, PT, RZ, UR9, PT, P4 ;  /* 0x00000009ff007c0c */ /* 0x000fda000bf85340 */
[----:B------:R-:W1:Y:S01]  /*1d30*/  @P4 LDC.64 R122, c[0x0][0x3a0] ;  /* 0x0000e800ff7a4b82 */ /* 0x000e620000000a00 */
[----:B0--34-:R-:W-:-:S05]  /*1d40*/  @P5 IMAD.WIDE.U32 R134, R131, 0x10, R120 ;  /* 0x0000001083865825 */ /* 0x019fca00078e0078 */
[----:B------:R0:W2:Y:S01]  /*1d50*/  @P5 LDG.E.128 R84, desc[UR6][R134.64] ;  /* 0x0000000686545981 */ /* 0x0000a2000c1e1d00 */
[----:B------:R-:W-:Y:S01]  /*1d60*/  ISETP.GT.AND P6, PT, R130, RZ, P4 ;  /* 0x000000ff8200720c */ /* 0x000fe200027c4270 */
[----:B0-----:R-:W0:Y:S01]  /*1d70*/  LDC.64 R134, c[0x0][0x3a8] ;  /* 0x0000ea00ff867b82 */ /* 0x001e220000000a00 */
[----:B-1----:R-:W-:-:S05]  /*1d80*/  @P4 IMAD.WIDE.U32 R136, R0, 0x10, R122 ;  /* 0x0000001000884825 */ /* 0x002fca00078e007a */
[----:B------:R-:W3:Y:S01]  /*1d90*/  @P4 LDG.E.128 R120, desc[UR6][R136.64] ;  /* 0x0000000688784981 */ /* 0x000ee2000c1e1d00 */
[C---:B0-----:R-:W-:Y:S01]  /*1da0*/  IMAD.WIDE.U32 R134, R0.reuse, 0x10, R134 ;  /* 0x0000001000867825 */ /* 0x041fe200078e0086 */
[----:B------:R-:W-:Y:S02]  /*1db0*/  IADD3 R131, PT, PT, R131, 0x80, RZ ;  /* 0x0000008083837810 */ /* 0x000fe40007ffe0ff */
[----:B------:R-:W-:Y:S01]  /*1dc0*/  IADD3 R0, PT, PT, R0, 0x80, RZ ;  /* 0x0000008000007810 */ /* 0x000fe20007ffe0ff */
[----:B--2---:R-:W-:Y:S01]  /*1dd0*/  @!P4 FMUL.FTZ R138, R84, UR10 ;  /* 0x0000000a548acc20 */ /* 0x004fe20008410000 */
[----:B------:R-:W-:Y:S01]  /*1de0*/  @!P4 FMUL.FTZ R139, R85, UR10 ;  /* 0x0000000a558bcc20 */ /* 0x000fe20008410000 */
[----:B------:R-:W-:Y:S01]  /*1df0*/  @!P4 FMUL.FTZ R140, R86, UR10 ;  /* 0x0000000a568ccc20 */ /* 0x000fe20008410000 */
[----:B------:R-:W-:Y:S01]  /*1e00*/  @!P4 FMUL.FTZ R141, R87, UR10 ;  /* 0x0000000a578dcc20 */ /* 0x000fe20008410000 */
        /* <DEDUP_REMOVED lines=10> */
.L_x_30382:
[----:B------:R-:W-:Y:S05]  /*1eb0*/  BSYNC.RECONVERGENT B0 ;  /* 0x0000000000007941 */ /* 0x000fea0003800200 */
.L_x_30381:
[----:B------:R-:W-:Y:S01]  /*1ec0*/  ISETP.GE.U32.AND P4, PT, R3, 0x500, PT ;  /* 0x000005000300780c */ /* 0x000fe20003f86070 */
[----:B------:R-:W-:-:S12]  /*1ed0*/  BSSY.RECONVERGENT B0, `(.L_x_30383) ;  /* 0x000001b000007945 */ /* 0x000fd80003800200 */
[----:B------:R-:W-:Y:S05]  /*1ee0*/  @!P4 BRA `(.L_x_30384) ;  /* 0x000000000064c947 */ /* 0x000fea0003800000 */
[----:B0--34-:R-:W0:Y:S02]  /*1ef0*/  @P5 LDC.64 R134, c[0x0][0x390] ;  /* 0x0000e400ff865b82 */ /* 0x019e240000000a00 */
[----:B0-----:R-:W-:-:S05]  /*1f00*/  @P5 IMAD.WIDE.U32 R134, R131, 0x10, R134 ;  /* 0x0000001083865825 */ /* 0x001fca00078e0086 */
[----:B------:R-:W3:Y:S01]  /*1f10*/  @P5 LDG.E.128 R84, desc[UR6][R134.64] ;  /* 0x0000000686545981 */ /* 0x000ee2000c1e1d00 */
[----:B------:R-:W-:-:S04]  /*1f20*/  ISETP.NE.U32.AND P5, PT, RZ, UR8, PT ;  /* 0x00000008ff007c0c */ /* 0x000fc8000bfa5070 */
[----:B------:R-:W-:-:S13]  /*1f30*/  ISETP.NE.AND.EX P5, PT, RZ, UR9, PT, P5 ;  /* 0x00000009ff007c0c */ /* 0x000fda000bfa5350 */
[----:B------:R-:W0:Y:S02]  /*1f40*/  @P5 LDC.64 R136, c[0x0][0x3a0] ;  /* 0x0000e800ff885b82 */ /* 0x000e240000000a00 */
[----:B0-----:R-:W-:-:S05]  /*1f50*/  @P5 IMAD.WIDE.U32 R136, R0, 0x10, R136 ;  /* 0x0000001000885825 */ /* 0x001fca00078e0088 */
[----:B------:R-:W4:Y:S01]  /*1f60*/  @P5 LDG.E.128 R124, desc[UR6][R136.64] ;  /* 0x00000006887c5981 */ /* 0x000f22000c1e1d00 */
[----:B------:R-:W-:Y:S01]  /*1f70*/  ISETP.GT.AND P6, PT, R130, RZ, P5 ;  /* 0x000000ff8200720c */ /* 0x000fe20002fc4270 */
[----:B---3--:R-:W-:Y:S01]  /*1f80*/  @!P5 FMUL.FTZ R131, R84, UR10 ;  /* 0x0000000a5483dc20 */ /* 0x008fe20008410000 */
[----:B------:R-:W-:Y:S01]  /*1f90*/  @!P5 FMUL.FTZ R134, R85, UR10 ;  /* 0x0000000a5586dc20 */ /* 0x000fe20008410000 */
[----:B------:R-:W-:Y:S01]  /*1fa0*/  @!P5 FMUL.FTZ R135, R86, UR10 ;  /* 0x0000000a5687dc20 */ /* 0x000fe20008410000 */
[----:B-12---:R-:W-:-:S09]  /*1fb0*/  @!P5 FMUL.FTZ R138, R87, UR10 ;  /* 0x0000000a578adc20 */ /* 0x006fd20008410000 */
[----:B----4-:R-:W-:Y:S01]  /*1fc0*/  @P6 FFMA.FTZ R124, R84, UR10, R124 ;  /* 0x0000000a547c6c23 */ /* 0x010fe2000801007c */
[----:B------:R-:W-:Y:S01]  /*1fd0*/  @P6 FFMA.FTZ R125, R85, UR10, R125 ;  /* 0x0000000a557d6c23 */ /* 0x000fe2000801007d */
[----:B------:R-:W-:Y:S01]  /*1fe0*/  @P6 FFMA.FTZ R126, R86, UR10, R126 ;  /* 0x0000000a567e6c23 */ /* 0x000fe2000801007e */
[----:B------:R-:W-:Y:S01]  /*1ff0*/  @P6 FFMA.FTZ R127, R87, UR10, R127 ;  /* 0x0000000a577f6c23 */ /* 0x000fe2000801007f */
[----:B------:R-:W-:-:S04]  /*2000*/  ISETP.GT.AND P6, PT, R130, RZ, PT ;  /* 0x000000ff8200720c */ /* 0x000fc80003fc4270 */
[----:B------:R-:W-:Y:S02]  /*2010*/  @!P5 FSEL R124, R131, RZ, P6 ;  /* 0x000000ff837cd208 */ /* 0x000fe40003000000 */
[----:B------:R-:W0:Y:S01]  /*2020*/  LDC.64 R130, c[0x0][0x3a8] ;  /* 0x0000ea00ff827b82 */ /* 0x000e220000000a00 */
[----:B------:R-:W-:Y:S02]  /*2030*/  @!P5 FSEL R125, R134, RZ, P6 ;  /* 0x000000ff867dd208 */ /* 0x000fe40003000000 */
[----:B------:R-:W-:Y:S02]  /*2040*/  @!P5 FSEL R126, R135, RZ, P6 ;  /* 0x000000ff877ed208 */ /* 0x000fe40003000000 */
[----:B------:R-:W-:Y:S01]  /*2050*/  @!P5 FSEL R127, R138, RZ, P6 ;  /* 0x000000ff8a7fd208 */ /* 0x000fe20003000000 */
[----:B0-----:R-:W-:-:S05]  /*2060*/  IMAD.WIDE.U32 R130, R0, 0x10, R130 ;  /* 0x0000001000827825 */ /* 0x001fca00078e0082 */
[----:B------:R0:W-:Y:S02]  /*2070*/  STG.E.128 desc[UR6][R130.64], R124 ;  /* 0x0000007c82007986 */ /* 0x0001e4000c101d06 */
.L_x_30384:
[----:B------:R-:W-:Y:S05]  /*2080*/  BSYNC.RECONVERGENT B0 ;  /* 0x0000000000007941 */ /* 0x000fea0003800200 */
.L_x_30383:
[----:B------:R-:W-:Y:S01]  /*2090*/  FADD.FTZ R0, RZ, R88 ;  /* 0x00000058ff007221 */ /* 0x000fe20000010000 */
[C---:B------:R-:W-:Y:S01]  /*20a0*/  ISETP.GT.U32.AND P5, PT, R3.reuse, 0xff, PT ;  /* 0x000000ff0300780c */ /* 0x040fe20003fa4070 */
[----:B------:R-:W-:Y:S01]  /*20b0*/  BSSY.RECONVERGENT B0, `(.L_x_30385) ;  /* 0x00000ac000007945 */ /* 0x000fe20003800200 */
[----:B------:R-:W-:Y:S01]  /*20c0*/  ISETP.GT.U32.AND P6, PT, R3, 0x17f, PT ;  /* 0x0000017f0300780c */ /* 0x000fe20003fc4070 */
[----:B0-----:R-:W-:Y:S01]  /*20d0*/  FADD.FTZ R131, R89, R0 ;  /* 0x0000000059837221 */ /* 0x001fe20000010000 */
[----:B------:R-:W-:Y:S02]  /*20e0*/  P2R R130, PR, RZ, 0x2 ;  /* 0x00000002ff827803 */ /* 0x000fe40000000000 */
[----:B------:R-:W-:Y:S01]  /*20f0*/  ISETP.GT.U32.AND P1, PT, R3, 0x1ff, PT ;  /* 0x000001ff0300780c */ /* 0x000fe20003f24070 */
[----:B------:R-:W-:-:S04]  /*2100*/  FADD.FTZ R0, R90, R131 ;  /* 0x000000835a007221 */ /* 0x000fc80000010000 */
[----:B------:R-:W-:-:S05]  /*2110*/  FADD.FTZ R0, R91, R0 ;  /* 0x000000005b007221 */ /* 0x000fca0000010000 */
[----:B------:R-:W-:-:S05]  /*2120*/  FSEL R131, R0, RZ, P0 ;  /* 0x000000ff00837208 */ /* 0x000fca0000000000 */
[----:B------:R-:W-:-:S04]  /*2130*/  FADD.FTZ R0, R92, R131 ;  /* 0x000000835c007221 */ /* 0x000fc80000010000 */
[----:B---34-:R-:W-:-:S04]  /*2140*/  FADD.FTZ R135, R93, R0 ;  /* 0x000000005d877221 */ /* 0x018fc80000010000 */
        /* <DEDUP_REMOVED lines=49> */
[----:B------:R-:W1:Y:S02]  /*2460*/  SHFL.BFLY PT, R0, R137, 0x10, 0x1f ;  /* 0x0e001f0089007f89 */ /* 0x000e6400000e0000 */
[----:B-12---:R-:W-:-:S04]  /*2470*/  FADD.FTZ R139, R137, R0 ;  /* 0x00000000898b7221 */ /* 0x006fc80000010000 */
        /* <DEDUP_REMOVED lines=10> */
[----:B------:R-:W-:-:S03]  /*2520*/  MOV R139, RZ ;  /* 0x000000ff008b7202 */ /* 0x000fc60000000f00 */
[----:B------:R-:W-:-:S05]  /*2530*/  FFMA.FTZ R0, R131, R131, R0 ;  /* 0x0000008383007223 */ /* 0x000fca0000010000 */
        /* <DEDUP_REMOVED lines=89> */
[----:B------:R-:W-:Y:S01]  /*2ad0*/  LOP3.LUT R140, R0, 0x1f, RZ, 0xc0, !PT ;  /* 0x0000001f008c7812 */ /* 0x000fe200078ec0ff */
        /* <DEDUP_REMOVED lines=9> */
.L_x_30386:
[----:B------:R-:W-:Y:S05]  /*2b70*/  BSYNC.RECONVERGENT B0 ;  /* 0x0000000000007941 */ /* 0x000fea0003800200 */
.L_x_30385:
        /* <DEDUP_REMOVED lines=13> */
.L_x_30388:
[----:B------:R-:W-:Y:S05]  /*2c50*/  BSYNC.RECONVERGENT B0 ;  /* 0x0000000000007941 */ /* 0x000fea0003800200 */
.L_x_30387:
        /* <DEDUP_REMOVED lines=33> */
[----:B---3--:R-:W-:-:S03]  /*2e70*/  FMUL.FTZ R130, R137, R130 ;  /* 0x0000008289827220 */ /* 0x008fc60000410000 */
        /* <DEDUP_REMOVED lines=41> */
.L_x_30391:
[----:B------:R-:W-:Y:S05]  /*3110*/  BSYNC.RECONVERGENT B0 ;  /* 0x0000000000007941 */ /* 0x000fea0003800200 */
.L_x_30390:
[----:B------:R-:W-:Y:S01]  /*3120*/  ISETP.GE.U32.AND P0, PT, R3, 0x100, PT ;  /* 0x000001000300780c */ /* 0x000fe20003f06070 */
[----:B------:R-:W-:-:S12]  /*3130*/  BSSY.RECONVERGENT B0, `(.L_x_30392) ;  /* 0x0000012000007945 */ /* 0x000fd80003800200 */
[----:B------:R-:W-:Y:S05]  /*3140*/  @!P0 BRA `(.L_x_30393) ;  /* 0x0000000000408947 */ /* 0x000fea0003800000 */
[----:B0-----:R-:W0:Y:S01]  /*3150*/  LDC.64 R134, c[0x0][0x428] ;  /* 0x00010a00ff867b82 */ /* 0x001e220000000a00 */
        /* <DEDUP_REMOVED lines=15> */
.L_x_30393:
[----:B------:R-:W-:Y:S05]  /*3250*/  BSYNC.RECONVERGENT B0 ;  /* 0x0000000000007941 */ /* 0x000fea0003800200 */
.L_x_30392:
        /* <DEDUP_REMOVED lines=19> */
.L_x_30395:
[----:B------:R-:W-:Y:S05]  /*3390*/  BSYNC.RECONVERGENT B0 ;  /* 0x0000000000007941 */ /* 0x000fea0003800200 */
.L_x_30394:
        /* <DEDUP_REMOVED lines=19> */
.L_x_30397:
[----:B------:R-:W-:Y:S05]  /*34d0*/  BSYNC.RECONVERGENT B0 ;  /* 0x0000000000007941 */ /* 0x000fea0003800200 */
.L_x_30396:
        /* <DEDUP_REMOVED lines=19> */
.L_x_30399:
[----:B------:R-:W-:Y:S05]  /*3610*/  BSYNC.RECONVERGENT B0 ;  /* 0x0000000000007941 */ /* 0x000fea0003800200 */
.L_x_30398:
        /* <DEDUP_REMOVED lines=19> */
.L_x_30401:
[----:B------:R-:W-:Y:S05]  /*3750*/  BSYNC.RECONVERGENT B0 ;  /* 0x0000000000007941 */ /* 0x000fea0003800200 */
.L_x_30400:
        /* <DEDUP_REMOVED lines=18> */
.L_x_30403:
[----:B------:R-:W-:Y:S05]  /*3880*/  BSYNC.RECONVERGENT B0 ;  /* 0x0000000000007941 */ /* 0x000fea0003800200 */
.L_x_30402:
        /* <DEDUP_REMOVED lines=18> */
.L_x_30405:
[----:B------:R-:W-:Y:S05]  /*39b0*/  BSYNC.RECONVERGENT B0 ;  /* 0x0000000000007941 */ /* 0x000fea0003800200 */
.L_x_30404:
        /* <DEDUP_REMOVED lines=18> */
.L_x_30407:
[----:B------:R-:W-:Y:S05]  /*3ae0*/  BSYNC.RECONVERGENT B0 ;  /* 0x0000000000007941 */ /* 0x000fea0003800200 */
.L_x_30406:
        /* <DEDUP_REMOVED lines=15> */
[----:B------:R-:W-:-:S05]  /*3be0*/  FFMA.FTZ R135, R138, R11, R7 ;  /* 0x0000000b8a877223 */ /* 0x000fca0000010007 */
[----:B------:R0:W-:Y:S02]  /*3bf0*/  STG.E.128 desc[UR6][R130.64], R132 ;  /* 0x0000008482007986 */ /* 0x0001e4000c101d06 */
.L_x_30408:
[----:B------:R-:W-:Y:S05]  /*3c00*/  BSYNC.RECONVERGENT B0 ;  /* 0x0000000000007941 */ /* 0x000fea0003800200 */
.L_x_30389:
[----:B0-----:R-:W0:Y:S01]  /*3c10*/  LDC.64 R130, c[0x0][0x380] ;  /* 0x0000e000ff827b82 */ /* 0x001e220000000a00 */
[----:B------:R-:W-:Y:S01]  /*3c20*/  UPLOP3.LUT UP0, UPT, UPT, UPT, UP0, 0x40, 0x4 ;  /* 0x000000000004789c */ /* 0x000fe20003f0e800 */
[----:B0-----:R-:W-:-:S04]  /*3c30*/  IADD3 R2, PT, PT, R2, R130, RZ ;  /* 0x0000008202027210 */ /* 0x001fc80007ffe0ff */
[----:B------:R-:W-:-:S13]  /*3c40*/  ISETP.GE.AND P0, PT, R2, R131, PT ;  /* 0x000000830200720c */ /* 0x000fda0003f06270 */
[----:B------:R-:W-:Y:S05]  /*3c50*/  @!P0 BRA `(.L_x_30409) ;  /* 0xffffffcc00dc8947 */ /* 0x000fea000383ffff */
[----:B------:R-:W-:Y:S05]  /*3c60*/  EXIT ;  /* 0x000000000000794d */ /* 0x000fea0003800000 */
.L_x_30410:
        /* <DEDUP_REMOVED lines=9> */
.L_x_34126:


//--------------------- .text._ZN10layer_norm13ln_fwd_kernelINS_13Kernel_traitsIfffffjLj5120ELj1ELj1ELj4ELj16ENS_18Kernel_traits_baseILj5120EfffffjLj128EEEEELb0ELb0ELb1ELb1EEEvNS_9FwdParamsE --------------------------
	.section	.text._ZN10layer_norm13ln_fwd_kernelINS_13Kernel_traitsIfffffjLj5120ELj1ELj1ELj4ELj16ENS_18Kernel_traits_baseILj5120EfffffjLj128EEEEELb0ELb0ELb1ELb1EEEvNS_9FwdParamsE,"ax",@progbits
	.align	128
        .global         _ZN10layer_norm13ln_fwd_kernelINS_13Kernel_traitsIfffffjLj5120ELj1ELj1ELj4ELj16ENS_18Kernel_traits_baseILj5120EfffffjLj128EEEEELb0ELb0ELb1ELb1EEEvNS_9FwdParamsE
        .type           _ZN10layer_norm13ln_fwd_kernelINS_13Kernel_traitsIfffffjLj5120ELj1ELj1ELj4ELj16ENS_18Kernel_traits_baseILj5120EfffffjLj128EEEEELb0ELb0ELb1ELb1EEEvNS_9FwdParamsE,@function
        .size           _ZN10layer_norm13ln_fwd_kernelINS_13Kernel_traitsIfffffjLj5120ELj1ELj1ELj4ELj16ENS_18Kernel_traits_baseILj5120EfffffjLj128EEEEELb0ELb0ELb1ELb1EEEvNS_9FwdParamsE,(.L_x_34127 - _ZN10layer_norm13ln_fwd_kernelINS_13Kernel_traitsIfffffjLj5120ELj1ELj1ELj4ELj16ENS_18Kernel_traits_baseILj5120EfffffjLj128EEEEELb0ELb0ELb1ELb1EEEvNS_9FwdParamsE)
        .other          _ZN10layer_norm13ln_fwd_kernelINS_13Kernel_traitsIfffffjLj5120ELj1ELj1ELj4ELj16ENS_18Kernel_traits_baseILj5120EfffffjLj128EEEEELb0ELb0ELb1ELb1EEEvNS_9FwdParamsE,@"STO_CUDA_ENTRY STV_DEFAULT"
_ZN10layer_norm13ln_fwd_kernelINS_13Kernel_traitsIfffffjLj5120ELj1ELj1ELj4ELj16ENS_18Kernel_traits_baseILj5120EfffffjLj128EEEEELb0ELb0ELb1ELb1EEEvNS_9FwdParamsE:
.text._ZN10layer_norm13ln_fwd_kernelINS_13Kernel_traitsIfffffjLj5120ELj1ELj1ELj4ELj16ENS_18Kernel_traits_baseILj5120EfffffjLj128EEEEELb0ELb0ELb1ELb1EEEvNS_9FwdParamsE:
        /* <DEDUP_REMOVED lines=34> */
.L_x_30411:
        /* <DEDUP_REMOVED lines=32> */
.L_x_30412:
[----:B------:R-:W0:Y:S02]  /*0420*/  LDCU UR4, c[0x0][0x384] ;  /* 0x00007080ff0477ac */ /* 0x000e240008000800 */
[----:B0-----:R-:W-:-:S13]  /*0430*/  ISETP.GE.AND P0, PT, R2, UR4, PT ;  /* 0x0000000402007c0c */ /* 0x001fda000bf06270 */
[----:B------:R-:W-:Y:S05]  /*0440*/  @P0 EXIT ;  /* 0x000000000000094d */ /* 0x000fea0003800000 */
[----:B------:R-:W0:Y:S01]  /*0450*/  LDCU.U8 UR10, c[0x0][0x410] ;  /* 0x00008200ff0a77ac */ /* 0x000e220008000000 */
[----:B------:R-:W2:Y:S01]  /*0460*/  LDCU UR11, c[0x0][0x400] ;  /* 0x00008000ff0b77ac */ /* 0x000ea20008000800 */
[----:B------:R-:W3:Y:S01]  /*0470*/  LDCU.64 UR8, c[0x0][0x3a0] ;  /* 0x00007400ff0877ac */ /* 0x000ee20008000a00 */
[----:B------:R-:W-:-:S11]  /*0480*/  UPLOP3.LUT UP0, UPT, UPT, UPT, UPT, 0x40, 0x4 ;  /* 0x000000000004789c */ /* 0x000fd60003f0e870 */
.L_x_30418:
[----:B------:R-:W4:Y:S08]  /*0490*/  LDC.64 R88, c[0x0][0x3f0] ;  /* 0x0000fc00ff587b82 */ /* 0x000f300000000a00 */
[----:B------:R-:W1:Y:S01]  /*04a0*/  LDC R3, c[0x0][0x388] ;  /* 0x0000e200ff037b82 */ /* 0x000e620000000800 */
[----:B----4-:R-:W-:-:S05]  /*04b0*/  IMAD.WIDE R88, R2, 0x4, R88 ;  /* 0x0000000402587825 */ /* 0x010fca00078e0258 */
[----:B------:R-:W4:Y:S01]  /*04c0*/  LDG.E R98, desc[UR6][R88.64] ;  /* 0x0000000658627981 */ /* 0x000f22000c1e1900 */
[----:B---3--:R-:W-:Y:S01]  /*04d0*/  ISETP.NE.U32.AND P1, PT, RZ, UR8, PT ;  /* 0x00000008ff007c0c */ /* 0x008fe2000bf25070 */
[----:B-1----:R-:W-:-:S03]  /*04e0*/  IMAD R90, R2, R3, RZ ;  /* 0x00000003025a7224 */ /* 0x002fc600078e02ff */
[----:B------:R-:W-:Y:S02]  /*04f0*/  ISETP.NE.AND.EX P1, PT, RZ, UR9, PT, P1 ;  /* 0x00000009ff007c0c */ /* 0x000fe4000bf25310 */
[----:B------:R-:W-:-:S04]  /*0500*/  SHF.R.S32.HI R91, RZ, 0x1f, R90 ;  /* 0x0000001fff5b7819 */ /* 0x000fc8000001145a */
[----:B------:R-:W-:Y:S01]  /*0510*/  LEA.HI R93, R91, R90, RZ, 0x2 ;  /* 0x0000005a5b5d7211 */ /* 0x000fe200078f10ff */
[----:B------:R-:W-:-:S03]  /*0520*/  HFMA2 R91, -RZ, RZ, 0, 0 ;  /* 0x00000000ff5b7431 */ /* 0x000fc600000001ff */
[----:B------:R-:W-:-:S03]  /*0530*/  LEA.HI.SX32 R93, R93, R0, 0x1e ;  /* 0x000000005d5d7211 */ /* 0x000fc600078ff2ff */
[----:B------:R-:W1:Y:S01]  /*0540*/  @P1 LDC.64 R94, c[0x0][0x3a0] ;  /* 0x0000e800ff5e1b82 */ /* 0x000e620000000a00 */
[----:B------:R-:W-:Y:S02]  /*0550*/  PLOP3.LUT P6, PT, PT, PT, PT, 0x8, 0x80 ;  /* 0x000000000080781c */ /* 0x000fe40003fce170 */
[----:B------:R-:W-:-:S05]  /*0560*/  PLOP3.LUT P5, PT, PT, PT, PT, 0x8, 0x80 ;  /* 0x000000000080781c */ /* 0x000fca0003fae170 */
[----:B------:R-:W3:Y:S01]  /*0570*/  @P1 LDC.64 R100, c[0x0][0x3a0] ;  /* 0x0000e800ff641b82 */ /* 0x000ee20000000a00 */
[----:B------:R-:W-:-:S07]  /*0580*/  PLOP3.LUT P4, PT, PT, PT, PT, 0x8, 0x80 ;  /* 0x000000000080781c */ /* 0x000fce0003f8e170 */
[----:B------:R-:W0:Y:S01]  /*0590*/  @P1 LDC.64 R108, c[0x0][0x3a0] ;  /* 0x0000e800ff6c1b82 */ /* 0x000e220000000a00 */
[----:B-1----:R-:W-:-:S05]  /*05a0*/  @P1 IMAD.WIDE.U32 R94, R93, 0x10, R94 ;  /* 0x000000105d5e1825 */ /* 0x002fca00078e005e */
[----:B------:R1:W2:Y:S02]  /*05b0*/  @P1 LDG.E.128 R132, desc[UR6][R94.64] ;  /* 0x000000065e841981 */ /* 0x0002a4000c1e1d00 */
[----:B-1----:R-:W1:Y:S01]  /*05c0*/  LDC.64 R94, c[0x0][0x3f8] ;  /* 0x0000fe00ff5e7b82 */ /* 0x002e620000000a00 */
[----:B----4-:R-:W-:-:S13]  /*05d0*/  ISETP.GE.AND P3, PT, R98, 0x1, PT ;  /* 0x000000016200780c */ /* 0x010fda0003f66270 */
[----:B------:R-:W4:Y:S01]  /*05e0*/  @P3 LDC.64 R96, c[0x0][0x390] ;  /* 0x0000e400ff603b82 */ /* 0x000f220000000a00 */
[----:B------:R-:W-:-:S05]  /*05f0*/  @P3 IADD3 R92, PT, PT, R98, -0x1, RZ ;  /* 0xffffffff625c3810 */ /* 0x000fca0007ffe0ff */
[----:B------:R-:W-:-:S05]  /*0600*/  @P3 IMAD R92, R92, R3, RZ ;  /* 0x000000035c5c3224 */ /* 0x000fca00078e02ff */
[----:B------:R-:W-:-:S04]  /*0610*/  @P3 SHF.R.S32.HI R89, RZ, 0x1f, R92 ;  /* 0x0000001fff593819 */ /* 0x000fc8000001145c */
[----:B------:R-:W-:-:S04]  /*0620*/  @P3 LEA.HI R89, R89, R92, RZ, 0x2 ;  /* 0x0000005c59593211 */ /* 0x000fc800078f10ff */
[----:B------:R-:W-:Y:S02]  /*0630*/  @P3 LEA.HI.SX32 R91, R89, R0, 0x1e ;  /* 0x00000000595b3211 */ /* 0x000fe400078ff2ff */
[----:B------:R-:W2:Y:S03]  /*0640*/  LDC R0, c[0x0][0x40c] ;  /* 0x00010300ff007b82 */ /* 0x000ea60000000800 */
[----:B----4-:R-:W-:-:S05]  /*0650*/  @P3 IMAD.WIDE.U32 R88, R91, 0x10, R96 ;  /* 0x000000105b583825 */ /* 0x010fca00078e0060 */
[----:B------:R4:W2:Y:S01]  /*0660*/  @P3 LDG.E.128 R84, desc[UR6][R88.64] ;  /* 0x0000000658543981 */ /* 0x0008a2000c1e1d00 */
[----:B------:R-:W-:Y:S02]  /*0670*/  ISETP.GT.AND P2, PT, R98, RZ, PT ;  /* 0x000000ff6200720c */ /* 0x000fe40003f44270 */
[----:B------:R-:W0:Y:S02]  /*0680*/  @P3 LDC.64 R98, c[0x0][0x390] ;  /* 0x0000e400ff623b82 */ /* 0x000e240000000a00 */
[----:B------:R-:W-:-:S04]  /*0690*/  @P1 PLOP3.LUT P0, PT, P2, PT, PT, 0x80, 0x8 ;  /* 0x000000000008181c */ /* 0x000fc8000170f070 */
[----:B------:R-:W-:Y:S02]  /*06a0*/  @P1 PLOP3.LUT P6, PT, P0, PT, PT, 0x80, 0x8 ;  /* 0x000000000008181c */ /* 0x000fe400007cf070 */
[----:B----4-:R-:W4:Y:S01]  /*06b0*/  LDC.64 R88, c[0x0][0x3a8] ;  /* 0x0000ea00ff587b82 */ /* 0x010f220000000a00 */
[----:B------:R-:W-:Y:S02]  /*06c0*/  @P1 PLOP3.LUT P5, PT, P0, PT, PT, 0x80, 0x8 ;  /* 0x000000000008181c */ /* 0x000fe400007af070 */
[----:B------:R-:W-:Y:S02]  /*06d0*/  @P1 PLOP3.LUT P4, PT, P0, PT, PT, 0x80, 0x8 ;  /* 0x000000000008181c */ /* 0x000fe4000078f070 */
[----:B------:R-:W-:Y:S01]  /*06e0*/  @P3 IADD3 R103, PT, PT, R91, 0x80, RZ ;  /* 0x000000805b673810 */ /* 0x000fe20007ffe0ff */
[----:B-1----:R-:W-:Y:S01]  /*06f0*/  IMAD.WIDE R94, R2, 0x4, R94 ;  /* 0x00000004025e7825 */ /* 0x002fe200078e025e */
[----:B------:R-:W-:-:S05]  /*0700*/  IADD3 R105, PT, PT, R93, 0x80, RZ ;  /* 0x000000805d697810 */ /* 0x000fca0007ffe0ff */
[----:B---3--:R-:W-:-:S04]  /*0710*/  @P1 IMAD.WIDE.U32 R100, R105, 0x10, R100 ;  /* 0x0000001069641825 */ /* 0x008fc800078e0064 */
[----:B0-----:R-:W-:Y:S02]  /*0720*/  @P3 IMAD.WIDE.U32 R98, R103, 0x10, R98 ;  /* 0x0000001067623825 */ /* 0x001fe400078e0062 */
[----:B------:R-:W0:Y:S02]  /*0730*/  @P3 LDC.64 R102, c[0x0][0x390] ;  /* 0x0000e400ff663b82 */ /* 0x000e240000000a00 */
[----:B----4-:R-:W-:-:S04]  /*0740*/  IMAD.WIDE.U32 R96, R93, 0x10, R88 ;  /* 0x000000105d607825 */ /* 0x010fc800078e0058 */
[CC--:B--2---:R-:W-:Y:S01]  /*0750*/  @P6 FFMA.FTZ R132, R84.reuse, R0.reuse, R132 ;  /* 0x0000000054846223 */ /* 0x0c4fe20000010084 */
[----:B------:R-:W-:Y:S02]  /*0760*/  PLOP3.LUT P6, PT, PT, PT, PT, 0x8, 0x80 ;  /* 0x000000000080781c */ /* 0x000fe40003fce170 */
[----:B------:R-:W-:Y:S01]  /*0770*/  @P1 PLOP3.LUT P6, PT, P0, PT, PT, 0x80, 0x8 ;  /* 0x000000000008181c */ /* 0x000fe200007cf070 */
[-C--:B------:R-:W-:Y:S01]  /*0780*/  @!P1 FMUL.FTZ R90, R84, R0.reuse ;  /* 0x00000000545a9220 */ /* 0x080fe20000410000 */
[CC--:B------:R-:W-:Y:S01]  /*0790*/  @!P1 FMUL.FTZ R92, R85.reuse, R0.reuse ;  /* 0x00000000555c9220 */ /* 0x0c0fe20000410000 */
[----:B------:R-:W-:Y:S01]  /*07a0*/  @!P1 PLOP3.LUT P0, PT, P2, PT, PT, 0x80, 0x8 ;  /* 0x000000000008981c */ /* 0x000fe2000170f070 */
[----:B------:R-:W-:-:S03]  /*07b0*/  @P5 FFMA.FTZ R133, R85, R0, R133 ;  /* 0x0000000055855223 */ /* 0x000fc60000010085 */
[----:B------:R-:W-:Y:S01]  /*07c0*/  @!P1 FSEL R132, R90, RZ, P0 ;  /* 0x000000ff5a849208 */ /* 0x000fe20000000000 */
[-C--:B------:R-:W-:Y:S01]  /*07d0*/  @!P1 FMUL.FTZ R90, R86, R0.reuse ;  /* 0x00000000565a9220 */ /* 0x080fe20000410000 */
[----:B------:R-:W-:Y:S01]  /*07e0*/  @!P1 FSEL R133, R92, RZ, P0 ;  /* 0x000000ff5c859208 */ /* 0x000fe20000000000 */
[CC--:B------:R-:W-:Y:S01]  /*07f0*/  @!P1 FMUL.FTZ R92, R87.reuse, R0.reuse ;  /* 0x00000000575c9220 */ /* 0x0c0fe20000410000 */
[-C--:B------:R-:W-:Y:S02]  /*0800*/  @P4 FFMA.FTZ R134, R86, R0.reuse, R134 ;  /* 0x0000000056864223 */ /* 0x080fe40000010086 */
[----:B------:R-:W-:Y:S01]  /*0810*/  @P6 FFMA.FTZ R135, R87, R0, R135 ;  /* 0x0000000057876223 */ /* 0x000fe20000010087 */
[----:B------:R-:W-:Y:S02]  /*0820*/  @!P1 FSEL R134, R90, RZ, P0 ;  /* 0x000000ff5a869208 */ /* 0x000fe40000000000 */
[----:B------:R-:W-:Y:S01]  /*0830*/  @!P1 FSEL R135, R92, RZ, P0 ;  /* 0x000000ff5c879208 */ /* 0x000fe20000000000 */
[----:B-----5:R-:W5:Y:S04]  /*0840*/  LDG.E R90, desc[UR6][R94.64] ;  /* 0x000000065e5a7981 */ /* 0x020f68000c1e1900 */
[----:B------:R1:W-:Y:S04]  /*0850*/  STG.E.128 desc[UR6][R96.64], R132 ;  /* 0x0000008460007986 */ /* 0x0003e8000c101d06 */
[----:B------:R2:W3:Y:S04]  /*0860*/  @P3 LDG.E.128 R84, desc[UR6][R98.64] ;  /* 0x0000000662543981 */ /* 0x0004e8000c1e1d00 */
[----:B------:R4:W3:Y:S01]  /*0870*/  @P1 LDG.E.128 R124, desc[UR6][R100.64] ;  /* 0x00000006647c1981 */ /* 0x0008e2000c1e1d00 */
[----:B------:R-:W-:-:S02]  /*0880*/  PLOP3.LUT P4, PT, PT, PT, PT, 0x8, 0x80 ;  /* 0x000000000080781c */ /* 0x000fc40003f8e170 */
[----:B------:R-:W-:Y:S02]  /*0890*/  PLOP3.LUT P2, PT, PT, PT, PT, 0x8, 0x80 ;  /* 0x000000000080781c */ /* 0x000fe40003f4e170 */
[----:B------:R-:W-:Y:S01]  /*08a0*/  @P1 PLOP3.LUT P4, PT, P0, PT, PT, 0x80, 0x8 ;  /* 0x000000000008181c */ /* 0x000fe2000078f070 */
[----:B--2---:R-:W2:Y:S01]  /*08b0*/  @P1 LDC.64 R98, c[0x0][0x3a0] ;  /* 0x0000e800ff621b82 */ /* 0x004ea20000000a00 */
[----:B------:R-:W-:Y:S02]  /*08c0*/  @P1 PLOP3.LUT P2, PT, P0, PT, PT, 0x80, 0x8 ;  /* 0x000000000008181c */ /* 0x000fe4000074f070 */
[----:B------:R-:W-:Y:S02]  /*08d0*/  PLOP3.LUT P6, PT, PT, PT, PT, 0x8, 0x80 ;  /* 0x000000000080781c */ /* 0x000fe40003fce170 */
[----:B------:R-:W-:Y:S02]  /*08e0*/  PLOP3.LUT P5, PT, PT, PT, PT, 0x8, 0x80 ;  /* 0x000000000080781c */ /* 0x000fe40003fae170 */
[----:B------:R-:W-:Y:S01]  /*08f0*/  @P1 PLOP3.LUT P6, PT, P0, PT, PT, 0x80, 0x8 ;  /* 0x000000000008181c */ /* 0x000fe200007cf070 */
[----:B----4-:R-:W4:Y:S01]  /*0900*/  @P3 LDC.64 R100, c[0x0][0x390] ;  /* 0x0000e400ff643b82 */ /* 0x010f220000000a00 */
[----:B------:R-:W-:-:S02]  /*0910*/  @P1 PLOP3.LUT P5, PT, P0, PT, PT, 0x80, 0x8 ;  /* 0x000000000008181c */ /* 0x000fc400007af070 */
[----:B-1----:R-:W-:Y:S02]  /*0920*/  @P3 IADD3 R97, PT, PT, R91, 0x100, RZ ;  /* 0x000001005b613810 */ /* 0x002fe40007ffe0ff */
[----:B------:R-:W-:-:S03]  /*0930*/  IADD3 R107, PT, PT, R93, 0x100, RZ ;  /* 0x000001005d6b7810 */ /* 0x000fc60007ffe0ff */
[----:B0-----:R-:W-:Y:S02]  /*0940*/  @P3 IMAD.WIDE.U32 R96, R97, 0x10, R102 ;  /* 0x0000001061603825 */ /* 0x001fe400078e0066 */
[----:B------:R-:W0:Y:S02]  /*0950*/  @P1 LDC.64 R102, c[0x0][0x3a0] ;  /* 0x0000e800ff661b82 */ /* 0x000e240000000a00 */
[----:B--2---:R-:W-:-:S04]  /*0960*/  @P1 IMAD.WIDE.U32 R98, R107, 0x10, R98 ;  /* 0x000000106b621825 */ /* 0x004fc800078e0062 */
[CC--:B---3--:R-:W-:Y:S01]  /*0970*/  @!P1 FMUL.FTZ R94, R85.reuse, R0.reuse ;  /* 0x00000000555e9220 */ /* 0x0c8fe20000410000 */
[CC--:B------:R-:W-:Y:S01]  /*0980*/  @!P1 FMUL.FTZ R92, R84.reuse, R0.reuse ;  /* 0x00000000545c9220 */ /* 0x0c0fe20000410000 */
[-C--:B------:R-:W-:Y:S01]  /*0990*/  @P4 FFMA.FTZ R125, R85, R0.reuse, R125 ;  /* 0x00000000557d4223 */ /* 0x080fe2000001007d */
[-C--:B------:R-:W-:Y:S02]  /*09a0*/  @P2 FFMA.FTZ R124, R84, R0.reuse, R124 ;  /* 0x00000000547c2223 */ /* 0x080fe4000001007c */
[----:B------:R-:W-:Y:S01]  /*09b0*/  @!P1 FSEL R125, R94, RZ, P0 ;  /* 0x000000ff5e7d9208 */ /* 0x000fe20000000000 */
[CC--:B------:R-:W-:Y:S01]  /*09c0*/  @!P1 FMUL.FTZ R94, R87.reuse, R0.reuse ;  /* 0x00000000575e9220 */ /* 0x0c0fe20000410000 */
[----:B------:R-:W-:Y:S01]  /*09d0*/  @!P1 FSEL R124, R92, RZ, P0 ;  /* 0x000000ff5c7c9208 */ /* 0x000fe20000000000 */
[CC--:B------:R-:W-:Y:S01]  /*09e0*/  @!P1 FMUL.FTZ R92, R86.reuse, R0.reuse ;  /* 0x00000000565c9220 */ /* 0x0c0fe20000410000 */
[-C--:B------:R-:W-:Y:S01]  /*09f0*/  @P6 FFMA.FTZ R127, R87, R0.reuse, R127 ;  /* 0x00000000577f6223 */ /* 0x080fe2000001007f */
[----:B------:R-:W-:Y:S01]  /*0a00*/  @P5 FFMA.FTZ R126, R86, R0, R126 ;  /* 0x00000000567e5223 */ /* 0x000fe2000001007e */
[----:B------:R-:W-:Y:S01]  /*0a10*/  @!P1 FSEL R127, R94, RZ, P0 ;  /* 0x000000ff5e7f9208 */ /* 0x000fe20000000000 */
[----:B------:R-:W-:Y:S01]  /*0a20*/  IMAD.WIDE.U32 R94, R105, 0x10, R88 ;  /* 0x00000010695e7825 */ /* 0x000fe200078e0058 */
[----:B------:R-:W-:-:S05]  /*0a30*/  @!P1 FSEL R126, R92, RZ, P0 ;  /* 0x000000ff5c7e9208 */ /* 0x000fca0000000000 */
[----:B------:R1:W-:Y:S04]  /*0a40*/  STG.E.128 desc[UR6][R94.64], R124 ;  /* 0x0000007c5e007986 */ /* 0x0003e8000c101d06 */
[----:B------:R2:W1:Y:S04]  /*0a50*/  @P3 LDG.E.128 R84, desc[UR6][R96.64] ;  /* 0x0000000660543981 */ /* 0x000468000c1e1d00 */
[----:B------:R0:W3:Y:S01]  /*0a60*/  @P1 LDG.E.128 R116, desc[UR6][R98.64] ;  /* 0x0000000662741981 */ /* 0x0000e2000c1e1d00 */
[----:B------:R-:W-:Y:S02]  /*0a70*/  PLOP3.LUT P4, PT, PT, PT, PT, 0x8, 0x80 ;  /* 0x000000000080781c */ /* 0x000fe40003f8e170 */
[----:B------:R-:W-:-:S02]  /*0a80*/  PLOP3.LUT P2, PT, PT, PT, PT, 0x8, 0x80 ;  /* 0x000000000080781c */ /* 0x000fc40003f4e170 */
[----:B------:R-:W-:Y:S02]  /*0a90*/  @P1 PLOP3.LUT P4, PT, P0, PT, PT, 0x80, 0x8 ;  /* 0x000000000008181c */ /* 0x000fe4000078f070 */
[----:B------:R-:W-:Y:S02]  /*0aa0*/  @P1 PLOP3.LUT P2, PT, P0, PT, PT, 0x80, 0x8 ;  /* 0x000000000008181c */ /* 0x000fe4000074f070 */
[----:B------:R-:W-:Y:S02]  /*0ab0*/  PLOP3.LUT P6, PT, PT, PT, PT, 0x8, 0x80 ;  /* 0x000000000080781c */ /* 0x000fe40003fce170 */
[----:B------:R-:W-:Y:S02]  /*0ac0*/  PLOP3.LUT P5, PT, PT, PT, PT, 0x8, 0x80 ;  /* 0x000000000080781c */ /* 0x000fe40003fae170 */
[----:B------:R-:W-:Y:S02]  /*0ad0*/  @P1 PLOP3.LUT P6, PT, P0, PT, PT, 0x80, 0x8 ;  /* 0x000000000008181c */ /* 0x000fe400007cf070 */
[----:B------:R-:W-:-:S02]  /*0ae0*/  @P1 PLOP3.LUT P5, PT, P0, PT, PT, 0x80, 0x8 ;  /* 0x000000000008181c */ /* 0x000fc400007af070 */
[----:B--2---:R-:W-:Y:S02]  /*0af0*/  @P3 IADD3 R97, PT, PT, R91, 0x180, RZ ;  /* 0x000001805b613810 */ /* 0x004fe40007ffe0ff */
[----:B------:R-:W-:-:S03]  /*0b00*/  IADD3 R105, PT, PT, R93, 0x180, RZ ;  /* 0x000001805d697810 */ /* 0x000fc60007ffe0ff */
[----:B----4-:R-:W-:Y:S02]  /*0b10*/  @P3 IMAD.WIDE.U32 R96, R97, 0x10, R100 ;  /* 0x0000001061603825 */ /* 0x010fe400078e0064 */
[----:B------:R-:W2:Y:S02]  /*0b20*/  @P3 LDC.64 R100, c[0x0][0x390] ;  /* 0x0000e400ff643b82 */ /* 0x000ea40000000a00 */
[----:B0-----:R-:W-:-:S06]  /*0b30*/  @P1 IMAD.WIDE.U32 R98, R105, 0x10, R102 ;  /* 0x0000001069621825 */ /* 0x001fcc00078e0066 */
[----:B------:R-:W0:Y:S01]  /*0b40*/  @P1 LDC.64 R102, c[0x0][0x3a0] ;  /* 0x0000e800ff661b82 */ /* 0x000e220000000a00 */
[CC--:B-1----:R-:W-:Y:S01]  /*0b50*/  @!P1 FMUL.FTZ R94, R85.reuse, R0.reuse ;  /* 0x00000000555e9220 */ /* 0x0c2fe20000410000 */
[CC--:B------:R-:W-:Y:S01]  /*0b60*/  @!P1 FMUL.FTZ R92, R84.reuse, R0.reuse ;  /* 0x00000000545c9220 */ /* 0x0c0fe20000410000 */
[-C--:B---3--:R-:W-:Y:S01]  /*0b70*/  @P4 FFMA.FTZ R117, R85, R0.reuse, R117 ;  /* 0x0000000055754223 */ /* 0x088fe20000010075 */
        /* <DEDUP_REMOVED lines=12> */
[----:B------:R0:W4:Y:S01]  /*0c40*/  @P1 LDG.E.128 R120, desc[UR6][R98.64] ;  /* 0x0000000662781981 */ /* 0x000122000c1e1d00 */
        /* <DEDUP_REMOVED lines=8> */
[----:B---3--:R-:W-:Y:S02]  /*0cd0*/  @P3 IADD3 R97, PT, PT, R91, 0x200, RZ ;  /* 0x000002005b613810 */ /* 0x008fe40007ffe0ff */
[----:B------:R-:W-:-:S03]  /*0ce0*/  IADD3 R107, PT, PT, R93, 0x200, RZ ;  /* 0x000002005d6b7810 */ /* 0x000fc60007ffe0ff */
[----:B--2---:R-:W-:Y:S02]  /*0cf0*/  @P3 IMAD.WIDE.U32 R96, R97, 0x10, R100 ;  /* 0x0000001061603825 */ /* 0x004fe400078e0064 */
[----:B------:R-:W2:Y:S02]  /*0d00*/  @P3 LDC.64 R100, c[0x0][0x390] ;  /* 0x0000e400ff643b82 */ /* 0x000ea40000000a00 */
[----:B0-----:R-:W-:-:S04]  /*0d10*/  @P1 IMAD.WIDE.U32 R98, R107, 0x10, R102 ;  /* 0x000000106b621825 */ /* 0x001fc800078e0066 */
[CC--:B-1----:R-:W-:Y:S01]  /*0d20*/  @!P1 FMUL.FTZ R94, R85.reuse, R0.reuse ;  /* 0x00000000555e9220 */ /* 0x0c2fe20000410000 */
[CC--:B------:R-:W-:Y:S01]  /*0d30*/  @!P1 FMUL.FTZ R92, R84.reuse, R0.reuse ;  /* 0x00000000545c9220 */ /* 0x0c0fe20000410000 */
[-C--:B----4-:R-:W-:Y:S01]  /*0d40*/  @P4 FFMA.FTZ R121, R85, R0.reuse, R121 ;  /* 0x0000000055794223 */ /* 0x090fe20000010079 */
        /* <DEDUP_REMOVED lines=9> */
[----:B------:R-:W-:Y:S01]  /*0de0*/  @!P1 FSEL R122, R92, RZ, P0 ;  /* 0x000000ff5c7a9208 */ /* 0x000fe20000000000 */
[----:B------:R-:W0:Y:S04]  /*0df0*/  @P1 LDC.64 R104, c[0x0][0x3a0] ;  /* 0x0000e800ff681b82 */ /* 0x000e280000000a00 */
[----:B------:R1:W-:Y:S04]  /*0e00*/  STG.E.128 desc[UR6][R94.64], R120 ;  /* 0x000000785e007986 */ /* 0x0003e8000c101d06 */
[----:B------:R-:W1:Y:S04]  /*0e10*/  @P3 LDG.E.128 R84, desc[UR6][R96.64] ;  /* 0x0000000660543981 */ /* 0x000e68000c1e1d00 */
[----:B------:R3:W4:Y:S01]  /*0e20*/  @P1 LDG.E.128 R112, desc[UR6][R98.64] ;  /* 0x0000000662701981 */ /* 0x000722000c1e1d00 */
[----:B------:R-:W-:-:S02]  /*0e30*/  PLOP3.LUT P4, PT, PT, PT, PT, 0x8, 0x80 ;  /* 0x000000000080781c */ /* 0x000fc40003f8e170 */
[----:B------:R-:W-:Y:S02]  /*0e40*/  PLOP3.LUT P2, PT, PT, PT, PT, 0x8, 0x80 ;  /* 0x000000000080781c */ /* 0x000fe40003f4e170 */
[----:B------:R-:W-:Y:S02]  /*0e50*/  @P1 PLOP3.LUT P4, PT, P0, PT, PT, 0x80, 0x8 ;  /* 0x000000000008181c */ /* 0x000fe4000078f070 */
[----:B------:R-:W-:Y:S02]  /*0e60*/  @P1 PLOP3.LUT P2, PT, P0, PT, PT, 0x80, 0x8 ;  /* 0x000000000008181c */ /* 0x000fe4000074f070 */
[----:B------:R-:W-:Y:S01]  /*0e70*/  PLOP3.LUT P6, PT, PT, PT, PT, 0x8, 0x80 ;  /* 0x000000000080781c */ /* 0x000fe20003fce170 */
[----:B---3--:R-:W3:Y:S01]  /*0e80*/  @P3 LDC.64 R98, c[0x0][0x390] ;  /* 0x0000e400ff623b82 */ /* 0x008ee20000000a00 */
[----:B------:R-:W-:Y:S02]  /*0e90*/  PLOP3.LUT P5, PT, PT, PT, PT, 0x8, 0x80 ;  /* 0x000000000080781c */ /* 0x000fe40003fae170 */
[----:B------:R-:W-:-:S02]  /*0ea0*/  @P1 PLOP3.LUT P6, PT, P0, PT, PT, 0x80, 0x8 ;  /* 0x000000000008181c */ /* 0x000fc400007cf070 */
[----:B------:R-:W-:Y:S02]  /*0eb0*/  @P1 PLOP3.LUT P5, PT, P0, PT, PT, 0x80, 0x8 ;  /* 0x000000000008181c */ /* 0x000fe400007af070 */
[----:B------:R-:W-:Y:S02]  /*0ec0*/  @P3 IADD3 R97, PT, PT, R91, 0x280, RZ ;  /* 0x000002805b613810 */ /* 0x000fe40007ffe0ff */
[----:B------:R-:W-:-:S03]  /*0ed0*/  IADD3 R103, PT, PT, R93, 0x280, RZ ;  /* 0x000002805d677810 */ /* 0x000fc60007ffe0ff */
[----:B--2---:R-:W-:Y:S01]  /*0ee0*/  @P3 IMAD.WIDE.U32 R96, R97, 0x10, R100 ;  /* 0x0000001061603825 */ /* 0x004fe200078e0064 */
[----:B------:R-:W-:Y:S01]  /*0ef0*/  IADD3 R129, PT, PT, R93, 0x300, RZ ;  /* 0x000003005d817810 */ /* 0x000fe20007ffe0ff */
[----:B------:R-:W2:Y:S02]  /*0f00*/  @P1 LDC.64 R100, c[0x0][0x3a0] ;  /* 0x0000e800ff641b82 */ /* 0x000ea40000000a00 */
[----:B------:R-:W-:-:S04]  /*0f10*/  @P1 IMAD.WIDE.U32 R108, R103, 0x10, R108 ;  /* 0x00000010676c1825 */ /* 0x000fc800078e006c */
        /* <DEDUP_REMOVED lines=15> */
[----:B------:R-:W2:Y:S01]  /*1010*/  @P1 LDG.E.128 R108, desc[UR6][R108.64] ;  /* 0x000000066c6c1981 */ /* 0x000ea2000c1e1d00 */
        /* <DEDUP_REMOVED lines=8> */
[----:B----4-:R-:W-:Y:S01]  /*10a0*/  @P3 IADD3 R97, PT, PT, R91, 0x300, RZ ;  /* 0x000003005b613810 */ /* 0x010fe20007ffe0ff */
[----:B0-----:R-:W-:-:S04]  /*10b0*/  @P1 IMAD.WIDE.U32 R104, R129, 0x10, R104 ;  /* 0x0000001081681825 */ /* 0x001fc800078e0068 */
[----:B---3--:R-:W-:Y:S02]  /*10c0*/  @P3 IMAD.WIDE.U32 R96, R97, 0x10, R98 ;  /* 0x0000001061603825 */ /* 0x008fe400078e0062 */
[----:B------:R-:W0:Y:S02]  /*10d0*/  @P3 LDC.64 R98, c[0x0][0x390] ;  /* 0x0000e400ff623b82 */ /* 0x000e240000000a00 */
[CC--:B-1----:R-:W-:Y:S01]  /*10e0*/  @!P1 FMUL.FTZ R94, R85.reuse, R0.reuse ;  /* 0x00000000555e9220 */ /* 0x0c2fe20000410000 */
[CC--:B------:R-:W-:Y:S01]  /*10f0*/  @!P1 FMUL.FTZ R92, R84.reuse, R0.reuse ;  /* 0x00000000545c9220 */ /* 0x0c0fe20000410000 */
[-C--:B--2---:R-:W-:Y:S01]  /*1100*/  @P4 FFMA.FTZ R109, R85, R0.reuse, R109 ;  /* 0x00000000556d4223 */ /* 0x084fe2000001006d */
        /* <DEDUP_REMOVED lines=12> */
[----:B------:R-:W3:Y:S01]  /*11d0*/  @P1 LDG.E.128 R104, desc[UR6][R104.64] ;  /* 0x0000000668681981 */ /* 0x000ee2000c1e1d00 */
        /* <DEDUP_REMOVED lines=10> */
[----:B0-----:R-:W-:-:S04]  /*1280*/  @P3 IMAD.WIDE.U32 R96, R97, 0x10, R98 ;  /* 0x0000001061603825 */ /* 0x001fc800078e0062 */
[----:B------:R-:W-:-:S04]  /*1290*/  @P1 IMAD.WIDE.U32 R100, R131, 0x10, R100 ;  /* 0x0000001083641825 */ /* 0x000fc800078e0064 */
        /* <DEDUP_REMOVED lines=15> */
[----:B------:R2:W1:Y:S04]  /*1390*/  @P3 LDG.E.128 R84, desc[UR6][R96.64] ;  /* 0x0000000660543981 */ /* 0x000468000c1e1d00 */
[----:B------:R-:W3:Y:S01]  /*13a0*/  @P1 LDG.E.128 R100, desc[UR6][R100.64] ;  /* 0x0000000664641981 */ /* 0x000ee2000c1e1d00 */
[----:B------:R-:W-:-:S02]  /*13b0*/  PLOP3.LUT P4, PT, PT, PT, PT, 0x8, 0x80 ;  /* 0x000000000080781c */ /* 0x000fc40003f8e170 */
[----:B------:R-:W-:Y:S02]  /*13c0*/  PLOP3.LUT P2, PT, PT, PT, PT, 0x8, 0x80 ;  /* 0x000000000080781c */ /* 0x000fe40003f4e170 */
[----:B------:R-:W-:Y:S01]  /*13d0*/  @P1 PLOP3.LUT P4, PT, P0, PT, PT, 0x80, 0x8 ;  /* 0x000000000008181c */ /* 0x000fe2000078f070 */
[----:B--2---:R-:W2:Y:S01]  /*13e0*/  @P1 LDC.64 R96, c[0x0][0x3a0] ;  /* 0x0000e800ff601b82 */ /* 0x004ea20000000a00 */
[----:B------:R-:W-:Y:S02]  /*13f0*/  @P1 PLOP3.LUT P2, PT, P0, PT, PT, 0x80, 0x8 ;  /* 0x000000000008181c */ /* 0x000fe4000074f070 */
[----:B------:R-:W-:Y:S02]  /*1400*/  PLOP3.LUT P6, PT, PT, PT, PT, 0x8, 0x80 ;  /* 0x000000000080781c */ /* 0x000fe40003fce170 */
[----:B------:R-:W-:Y:S02]  /*1410*/  PLOP3.LUT P5, PT, PT, PT, PT, 0x8, 0x80 ;  /* 0x000000000080781c */ /* 0x000fe40003fae170 */
[----:B------:R-:W-:-:S02]  /*1420*/  @P1 PLOP3.LUT P6, PT, P0, PT, PT, 0x80, 0x8 ;  /* 0x000000000008181c */ /* 0x000fc400007cf070 */
[----:B------:R-:W-:Y:S02]  /*1430*/  @P1 PLOP3.LUT P5, PT, P0, PT, PT, 0x80, 0x8 ;  /* 0x000000000008181c */ /* 0x000fe400007af070 */
[----:B------:R-:W-:Y:S02]  /*1440*/  @P3 IADD3 R99, PT, PT, R91, 0x400, RZ ;  /* 0x000004005b633810 */ /* 0x000fe40007ffe0ff */
[----:B------:R-:W-:-:S03]  /*1450*/  IADD3 R137, PT, PT, R93, 0x400, RZ ;  /* 0x000004005d897810 */ /* 0x000fc60007ffe0ff */
[----:B0-----:R-:W-:-:S04]  /*1460*/  @P3 IMAD.WIDE.U32 R128, R99, 0x10, R128 ;  /* 0x0000001063803825 */ /* 0x001fc800078e0080 */
[----:B--2---:R-:W-:-:S04]  /*1470*/  @P1 IMAD.WIDE.U32 R96, R137, 0x10, R96 ;  /* 0x0000001089601825 */ /* 0x004fc800078e0060 */
        /* <DEDUP_REMOVED lines=15> */
[----:B------:R-:W2:Y:S04]  /*1570*/  @P3 LDG.E.128 R84, desc[UR6][R128.64] ;  /* 0x0000000680543981 */ /* 0x000ea8000c1e1d00 */
[----:B------:R-:W3:Y:S01]  /*1580*/  @P1 LDG.E.128 R96, desc[UR6][R96.64] ;  /* 0x0000000660601981 */ /* 0x000ee2000c1e1d00 */
[----:B------:R-:W-:-:S02]  /*1590*/  PLOP3.LUT P2, PT, PT, PT, PT, 0x8, 0x80 ;  /* 0x000000000080781c */ /* 0x000fc40003f4e170 */
[----:B------:R-:W-:Y:S02]  /*15a0*/  PLOP3.LUT P4, PT, PT, PT, PT, 0x8, 0x80 ;  /* 0x000000000080781c */ /* 0x000fe40003f8e170 */
[----:B------:R-:W-:Y:S02]  /*15b0*/  @P1 PLOP3.LUT P2, PT, P0, PT, PT, 0x80, 0x8 ;  /* 0x000000000008181c */ /* 0x000fe4000074f070 */
[----:B------:R-:W-:Y:S01]  /*15c0*/  @P1 PLOP3.LUT P4, PT, P0, PT, PT, 0x80, 0x8 ;  /* 0x000000000008181c */ /* 0x000fe2000078f070 */
[----:B-1----:R-:W1:Y:S01]  /*15d0*/  @P1 LDC.64 R94, c[0x0][0x3a0] ;  /* 0x0000e800ff5e1b82 */ /* 0x002e620000000a00 */
[----:B------:R-:W-:Y:S02]  /*15e0*/  PLOP3.LUT P5, PT, PT, PT, PT, 0x8, 0x80 ;  /* 0x000000000080781c */ /* 0x000fe40003fae170 */
[----:B------:R-:W-:Y:S02]  /*15f0*/  PLOP3.LUT P6, PT, PT, PT, PT, 0x8, 0x80 ;  /* 0x000000000080781c */ /* 0x000fe40003fce170 */
[----:B------:R-:W-:-:S02]  /*1600*/  @P1 PLOP3.LUT P5, PT, P0, PT, PT, 0x80, 0x8 ;  /* 0x000000000008181c */ /* 0x000fc400007af070 */
[----:B------:R-:W-:Y:S02]  /*1610*/  @P1 PLOP3.LUT P6, PT, P0, PT, PT, 0x80, 0x8 ;  /* 0x000000000008181c */ /* 0x000fe400007cf070 */
[----:B------:R-:W-:Y:S02]  /*1620*/  @P3 IADD3 R139, PT, PT, R91, 0x480, RZ ;  /* 0x000004805b8b3810 */ /* 0x000fe40007ffe0ff */
[----:B------:R-:W-:-:S03]  /*1630*/  IADD3 R91, PT, PT, R93, 0x480, RZ ;  /* 0x000004805d5b7810 */ /* 0x000fc60007ffe0ff */
[----:B0-----:R-:W-:-:S04]  /*1640*/  @P3 IMAD.WIDE.U32 R130, R139, 0x10, R130 ;  /* 0x000000108b823825 */ /* 0x001fc800078e0082 */
[----:B------:R-:W-:Y:S01]  /*1650*/  FADD.FTZ R136, RZ, R132 ;  /* 0x00000084ff887221 */ /* 0x000fe20000010000 */
[CC--:B--2---:R-:W-:Y:S01]  /*1660*/  @!P1 FMUL.FTZ R92, R84.reuse, R0.reuse ;  /* 0x00000000545c9220 */ /* 0x0c4fe20000410000 */
[CC--:B------:R-:W-:Y:S01]  /*1670*/  @!P1 FMUL.FTZ R128, R85.reuse, R0.reuse ;  /* 0x0000000055809220 */ /* 0x0c0fe20000410000 */
[-C--:B---3--:R-:W-:Y:S01]  /*1680*/  @P2 FFMA.FTZ R96, R84, R0.reuse, R96 ;  /* 0x0000000054602223 */ /* 0x088fe20000010060 */
[-C--:B------:R-:W-:Y:S02]  /*1690*/  @P4 FFMA.FTZ R97, R85, R0.reuse, R97 ;  /* 0x0000000055614223 */ /* 0x080fe40000010061 */
[----:B------:R-:W-:Y:S01]  /*16a0*/  @!P1 FSEL R96, R92, RZ, P0 ;  /* 0x000000ff5c609208 */ /* 0x000fe20000000000 */
[-C--:B------:R-:W-:Y:S01]  /*16b0*/  @!P1 FMUL.FTZ R92, R86, R0.reuse ;  /* 0x00000000565c9220 */ /* 0x080fe20000410000 */
[----:B------:R-:W-:Y:S01]  /*16c0*/  @!P1 FSEL R97, R128, RZ, P0 ;  /* 0x000000ff80619208 */ /* 0x000fe20000000000 */
[CC--:B------:R-:W-:Y:S01]  /*16d0*/  @!P1 FMUL.FTZ R128, R87.reuse, R0.reuse ;  /* 0x0000000057809220 */ /* 0x0c0fe20000410000 */
[-C--:B------:R-:W-:Y:S01]  /*16e0*/  @P5 FFMA.FTZ R98, R86, R0.reuse, R98 ;  /* 0x0000000056625223 */ /* 0x080fe20000010062 */
[----:B------:R-:W-:Y:S01]  /*16f0*/  @P6 FFMA.FTZ R99, R87, R0, R99 ;  /* 0x0000000057636223 */ /* 0x000fe20000010063 */
[----:B------:R-:W-:Y:S01]  /*1700*/  @!P1 FSEL R98, R92, RZ, P0 ;  /* 0x000000ff5c629208 */ /* 0x000fe20000000000 */
[----:B-1----:R-:W-:Y:S01]  /*1710*/  @P1 IMAD.WIDE.U32 R92, R91, 0x10, R94 ;  /* 0x000000105b5c1825 */ /* 0x002fe200078e005e */
[----:B------:R-:W-:-:S03]  /*1720*/  @!P1 FSEL R99, R128, RZ, P0 ;  /* 0x000000ff80639208 */ /* 0x000fc60000000000 */
[----:B------:R-:W-:-:S05]  /*1730*/  IMAD.WIDE.U32 R128, R137, 0x10, R88 ;  /* 0x0000001089807825 */ /* 0x000fca00078e0058 */
[----:B------:R0:W-:Y:S04]  /*1740*/  STG.E.128 desc[UR6][R128.64], R96 ;  /* 0x0000006080007986 */ /* 0x0001e8000c101d06 */
        /* <DEDUP_REMOVED lines=33> */
[----:B------:R-:W-:-:S04]  /*1960*/  FADD.FTZ R128, R129, R102 ;  /* 0x0000006681807221 */ /* 0x000fc80000010000 */
[----:B------:R-:W-:Y:S01]  /*1970*/  FADD.FTZ R129, R128, R103 ;  /* 0x0000006780817221 */ /* 0x000fe20000010000 */
[----:B------:R-:W-:Y:S02]  /*1980*/  PLOP3.LUT P3, PT, PT, PT, PT, 0x8, 0x80 ;  /* 0x000000000080781c */ /* 0x000fe40003f6e170 */
[----:B------:R-:W-:Y:S01]  /*1990*/  @P1 PLOP3.LUT P3, PT, P0, PT, PT, 0x80, 0x8 ;  /* 0x000000000008181c */ /* 0x000fe2000076f070 */
[----:B------:R-:W-:Y:S01]  /*19a0*/  FADD.FTZ R128, R129, R96 ;  /* 0x0000006081807221 */ /* 0x000fe20000010000 */
[----:B------:R-:W-:Y:S02]  /*19b0*/  PLOP3.LUT P4, PT, PT, PT, PT, 0x8, 0x80 ;  /* 0x000000000080781c */ /* 0x000fe40003f8e170 */
[----:B------:R-:W-:Y:S01]  /*19c0*/  @P1 PLOP3.LUT P4, PT, P0, PT, PT, 0x80, 0x8 ;  /* 0x000000000008181c */ /* 0x000fe2000078f070 */
[----:B------:R-:W-:-:S04]  /*19d0*/  FADD.FTZ R129, R128, R97 ;  /* 0x0000006180817221 */ /* 0x000fc80000010000 */
[----:B------:R-:W-:-:S04]  /*19e0*/  FADD.FTZ R128, R129, R98 ;  /* 0x0000006281807221 */ /* 0x000fc80000010000 */
[----:B------:R-:W-:Y:S01]  /*19f0*/  FADD.FTZ R129, R128, R99 ;  /* 0x0000006380817221 */ /* 0x000fe20000010000 */
[CC--:B--2---:R-:W-:Y:S01]  /*1a00*/  @!P1 FMUL.FTZ R130, R84.reuse, R0.reuse ;  /* 0x0000000054829220 */ /* 0x0c4fe20000410000 */
[-C--:B---3--:R-:W-:Y:S01]  /*1a10*/  @P2 FFMA.FTZ R92, R84, R0.reuse, R92 ;  /* 0x00000000545c2223 */ /* 0x088fe2000001005c */
[----:B------:R-:W-:Y:S02]  /*1a20*/  PLOP3.LUT P2, PT, PT, PT, PT, 0x8, 0x80 ;  /* 0x000000000080781c */ /* 0x000fe40003f4e170 */
[----:B------:R-:W-:Y:S02]  /*1a30*/  @P1 PLOP3.LUT P2, PT, P0, PT, PT, 0x80, 0x8 ;  /* 0x000000000008181c */ /* 0x000fe4000074f070 */
[----:B------:R-:W-:Y:S01]  /*1a40*/  @!P1 FSEL R92, R130, RZ, P0 ;  /* 0x000000ff825c9208 */ /* 0x000fe20000000000 */
[CC--:B------:R-:W-:Y:S01]  /*1a50*/  @!P1 FMUL.FTZ R130, R85.reuse, R0.reuse ;  /* 0x0000000055829220 */ /* 0x0c0fe20000410000 */
[-C--:B------:R-:W-:Y:S01]  /*1a60*/  @P3 FFMA.FTZ R93, R85, R0.reuse, R93 ;  /* 0x00000000555d3223 */ /* 0x080fe2000001005d */
[CC--:B------:R-:W-:Y:S01]  /*1a70*/  @!P1 FMUL.FTZ R131, R86.reuse, R0.reuse ;  /* 0x0000000056839220 */ /* 0x0c0fe20000410000 */
[----:B------:R-:W-:Y:S01]  /*1a80*/  @P4 FFMA.FTZ R94, R86, R0, R94 ;  /* 0x00000000565e4223 */ /* 0x000fe2000001005e */
[----:B------:R-:W-:Y:S01]  /*1a90*/  FADD.FTZ R128, R129, R92 ;  /* 0x0000005c81807221 */ /* 0x000fe20000010000 */
[----:B------:R-:W-:-:S02]  /*1aa0*/  @!P1 FSEL R93, R130, RZ, P0 ;  /* 0x000000ff825d9208 */ /* 0x000fc40000000000 */
[----:B------:R-:W-:-:S03]  /*1ab0*/  @!P1 FSEL R94, R131, RZ, P0 ;  /* 0x000000ff835e9208 */ /* 0x000fc60000000000 */
[CC--:B------:R-:W-:Y:S01]  /*1ac0*/  @P2 FFMA.FTZ R95, R87.reuse, R0.reuse, R95 ;  /* 0x00000000575f2223 */ /* 0x0c0fe2000001005f */
[----:B------:R-:W-:Y:S01]  /*1ad0*/  @!P1 FMUL.FTZ R0, R87, R0 ;  /* 0x0000000057009220 */ /* 0x000fe20000410000 */
[----:B------:R-:W-:-:S04]  /*1ae0*/  FADD.FTZ R129, R128, R93 ;  /* 0x0000005d80817221 */ /* 0x000fc80000010000 */
        /* <DEDUP_REMOVED lines=98> */
[----:B------:R-:W0:Y:S01]  /*2110*/  SHFL.BFLY PT, R137, R130, 0x4, 0x1f ;  /* 0x0c801f0082897f89 */ /* 0x000e2200000e0000 */
[----:B------:R-:W1:Y:S01]  /*2120*/  S2R R0, SR_TID.X ;  /* 0x0000000000007919 */ /* 0x000e620000002100 */
[----:B0-----:R-:W-:-:S05]  /*2130*/  FADD.FTZ R137, R130, R137 ;  /* 0x0000008982897221 */ /* 0x001fca0000010000 */
[----:B------:R-:W0:Y:S01]  /*2140*/  SHFL.BFLY PT, R136, R137, 0x8, 0x1f ;  /* 0x0d001f0089887f89 */ /* 0x000e2200000e0000 */
[----:B------:R-:W-:-:S05]  /*2150*/  IMAD.WIDE.U32 R88, R91, 0x10, R88 ;  /* 0x000000105b587825 */ /* 0x000fca00078e0058 */
[----:B------:R-:W-:Y:S01]  /*2160*/  STG.E.128 desc[UR6][R88.64], R92 ;  /* 0x0000005c58007986 */ /* 0x000fe2000c101d06 */
[----:B-1----:R-:W-:Y:S01]  /*2170*/  LOP3.LUT P0, RZ, R0, 0x1f, RZ, 0xc0, !PT ;  /* 0x0000001f00ff7812 */ /* 0x002fe2000780c0ff */
[----:B0-----:R-:W-:-:S05]  /*2180*/  FADD.FTZ R136, R137, R136 ;  /* 0x0000008889887221 */ /* 0x001fca0000010000 */
[----:B------:R-:W0:Y:S01]  /*2190*/  SHFL.BFLY PT, R139, R136, 0x10, 0x1f ;  /* 0x0e001f00888b7f89 */ /* 0x000e2200000e0000 */
[----:B------:R-:W-:Y:S01]  /*21a0*/  LOP3.LUT R91, R0, 0x1f, RZ, 0xc0, !PT ;  /* 0x0000001f005b7812 */ /* 0x000fe200078ec0ff */
[----:B------:R-:W-:Y:S03]  /*21b0*/  BSSY.RECONVERGENT B0, `(.L_x_30413) ;  /* 0x000000b000007945 */ /* 0x000fe60003800200 */
        /* <DEDUP_REMOVED lines=10> */
.L_x_30414:
[----:B------:R-:W-:Y:S05]  /*2260*/  BSYNC.RECONVERGENT B0 ;  /* 0x0000000000007941 */ /* 0x000fea0003800200 */
.L_x_30413:
        /* <DEDUP_REMOVED lines=13> */
.L_x_30416:
[----:B------:R-:W-:Y:S05]  /*2340*/  BSYNC.RECONVERGENT B0 ;  /* 0x0000000000007941 */ /* 0x000fea0003800200 */
.L_x_30415:
        /* <DEDUP_REMOVED lines=98> */
[C---:B------:R-:W-:Y:S01]  /*2970*/  FMUL.FTZ R89, R88.reuse, R133 ;  /* 0x0000008558597220 */ /* 0x040fe20000410000 */
[C---:B------:R-:W-:Y:S01]  /*2980*/  FMUL.FTZ R90, R88.reuse, R135 ;  /* 0x00000087585a7220 */ /* 0x040fe20000410000 */
[C---:B------:R-:W-:Y:S01]  /*2990*/  FMUL.FTZ R136, R88.reuse, R91 ;  /* 0x0000005b58887220 */ /* 0x040fe20000410000 */
        /* <DEDUP_REMOVED lines=43> */
[----:B0-----:R-:W-:-:S04]  /*2c50*/  IMAD.WIDE.U32 R98, R135, 0x10, R120 ;  /* 0x0000001087627825 */ /* 0x001fc800078e0078 */
[----:B------:R-:W-:Y:S01]  /*2c60*/  FFMA.FTZ R90, R91, R10, R50 ;  /* 0x0000000a5b5a7223 */ /* 0x000fe20000010032 */
[----:B------:R-:W-:Y:S01]  /*2c70*/  FFMA.FTZ R91, R92, R11, R51 ;  /* 0x0000000b5c5b7223 */ /* 0x000fe20000010033 */
[----:B------:R-:W-:Y:S01]  /*2c80*/  IADD3 R137, PT, PT, R135, 0x80, RZ ;  /* 0x0000008087897810 */ /* 0x000fe20007ffe0ff */
[----:B------:R-:W-:Y:S01]  /*2c90*/  FFMA.FTZ R92, R97, R12, R52 ;  /* 0x0000000c615c7223 */ /* 0x000fe20000010034 */
[C---:B------:R-:W-:Y:S01]  /*2ca0*/  IADD3 R139, PT, PT, R135.reuse, 0x100, RZ ;  /* 0x00000100878b7810 */ /* 0x040fe20007ffe0ff */
[----:B------:R-:W-:Y:S01]  /*2cb0*/  FFMA.FTZ R93, R94, R13, R53 ;  /* 0x0000000d5e5d7223 */ /* 0x000fe20000010035 */
[----:B------:R-:W-:Y:S01]  /*2cc0*/  FFMA.FTZ R97, R104, R17, R57 ;  /* 0x0000001168617223 */ /* 0x000fe20000010039 */
[----:B------:R-:W-:Y:S01]  /*2cd0*/  IADD3 R141, PT, PT, R135, 0x180, RZ ;  /* 0x00000180878d7810 */ /* 0x000fe20007ffe0ff */
[----:B------:R-:W-:Y:S01]  /*2ce0*/  FFMA.FTZ R94, R113, R14, R54 ;  /* 0x0000000e715e7223 */ /* 0x000fe20000010036 */
[----:B------:R-:W-:Y:S01]  /*2cf0*/  FFMA.FTZ R95, R96, R15, R55 ;  /* 0x0000000f605f7223 */ /* 0x000fe20000010037 */
[----:B------:R-:W-:Y:S01]  /*2d00*/  IADD3 R143, PT, PT, R135, 0x200, RZ ;  /* 0x00000200878f7810 */ /* 0x000fe20007ffe0ff */
[----:B------:R-:W-:Y:S01]  /*2d10*/  FFMA.FTZ R104, R105, R24, R64 ;  /* 0x0000001869687223 */ /* 0x000fe20000010040 */
[----:B------:R0:W-:Y:S01]  /*2d20*/  STG.E.128 desc[UR6][R98.64], R100 ;  /* 0x0000006462007986 */ /* 0x0001e2000c101d06 */
[----:B------:R-:W-:Y:S01]  /*2d30*/  FFMA.FTZ R96, R115, R16, R56 ;  /* 0x0000001073607223 */ /* 0x000fe20000010038 */
[C---:B------:R-:W-:Y:S01]  /*2d40*/  IADD3 R113, PT, PT, R135.reuse, 0x280, RZ ;  /* 0x0000028087717810 */ /* 0x040fe20007ffe0ff */
[----:B------:R-:W-:Y:S01]  /*2d50*/  FFMA.FTZ R105, R106, R25, R65 ;  /* 0x000000196a697223 */ /* 0x000fe20000010041 */
[----:B------:R-:W-:Y:S01]  /*2d60*/  IADD3 R115, PT, PT, R135, 0x300, RZ ;  /* 0x0000030087737810 */ /* 0x000fe20007ffe0ff */
[----:B------:R-:W-:-:S04]  /*2d70*/  IMAD.WIDE.U32 R136, R137, 0x10, R120 ;  /* 0x0000001089887825 */ /* 0x000fc800078e0078 */
[----:B------:R-:W-:Y:S01]  /*2d80*/  FFMA.FTZ R106, R107, R26, R66 ;  /* 0x0000001a6b6a7223 */ /* 0x000fe20000010042 */
[----:B------:R-:W-:Y:S01]  /*2d90*/  FFMA.FTZ R107, R108, R27, R67 ;  /* 0x0000001b6c6b7223 */ /* 0x000fe20000010043 */
[----:B------:R-:W-:Y:S01]  /*2da0*/  FFMA.FTZ R108, R109, R28, R68 ;  /* 0x0000001c6d6c7223 */ /* 0x000fe20000010044 */
[----:B------:R-:W-:-:S04]  /*2db0*/  IMAD.WIDE.U32 R138, R139, 0x10, R120 ;  /* 0x000000108b8a7825 */ /* 0x000fc800078e0078 */
[----:B------:R-:W-:Y:S01]  /*2dc0*/  FFMA.FTZ R109, R110, R29, R69 ;  /* 0x0000001d6e6d7223 */ /* 0x000fe20000010045 */
[----:B------:R-:W-:Y:S01]  /*2dd0*/  FFMA.FTZ R110, R111, R30, R70 ;  /* 0x0000001e6f6e7223 */ /* 0x000fe20000010046 */
[----:B------:R1:W-:Y:S01]  /*2de0*/  STG.E.128 desc[UR6][R136.64], R88 ;  /* 0x0000005888007986 */ /* 0x0003e2000c101d06 */
[----:B------:R-:W-:-:S04]  /*2df0*/  IMAD.WIDE.U32 R140, R141, 0x10, R120 ;  /* 0x000000108d8c7825 */ /* 0x000fc800078e0078 */
[----:B------:R-:W-:Y:S01]  /*2e00*/  FFMA.FTZ R111, R132, R31, R71 ;  /* 0x0000001f846f7223 */ /* 0x000fe20000010047 */
[----:B------:R2:W-:Y:S01]  /*2e10*/  STG.E.128 desc[UR6][R138.64], R92 ;  /* 0x0000005c8a007986 */ /* 0x0005e2000c101d06 */
[----:B------:R-:W-:-:S04]  /*2e20*/  IMAD.WIDE.U32 R142, R143, 0x10, R120 ;  /* 0x000000108f8e7825 */ /* 0x000fc800078e0078 */
[----:B0-----:R-:W-:Y:S01]  /*2e30*/  FFMA.FTZ R98, R117, R18, R58 ;  /* 0x0000001275627223 */ /* 0x001fe2000001003a */
[----:B------:R-:W-:Y:S01]  /*2e40*/  FFMA.FTZ R100, R119, R20, R60 ;  /* 0x0000001477647223 */ /* 0x000fe2000001003c */
[C---:B------:R-:W-:Y:S01]  /*2e50*/  IADD3 R117, PT, PT, R135.reuse, 0x380, RZ ;  /* 0x0000038087757810 */ /* 0x040fe20007ffe0ff */
[----:B------:R-:W-:Y:S01]  /*2e60*/  FFMA.FTZ R99, R112, R19, R59 ;  /* 0x0000001370637223 */ /* 0x000fe2000001003b */
[----:B------:R-:W-:Y:S01]  /*2e70*/  IADD3 R119, PT, PT, R135, 0x400, RZ ;  /* 0x0000040087777810 */ /* 0x000fe20007ffe0ff */
[----:B------:R-:W-:Y:S01]  /*2e80*/  FFMA.FTZ R101, R114, R21, R61 ;  /* 0x0000001572657223 */ /* 0x000fe2000001003d */
[----:B------:R-:W-:Y:S01]  /*2e90*/  FFMA.FTZ R102, R133, R22, R62 ;  /* 0x0000001685667223 */ /* 0x000fe2000001003e */
[----:B------:R-:W-:Y:S01]  /*2ea0*/  FFMA.FTZ R103, R116, R23, R63 ;  /* 0x0000001774677223 */ /* 0x000fe2000001003f */
[----:B------:R-:W-:Y:S01]  /*2eb0*/  IADD3 R135, PT, PT, R135, 0x480, RZ ;  /* 0x0000048087877810 */ /* 0x000fe20007ffe0ff */
[----:B------:R-:W-:Y:S01]  /*2ec0*/  IMAD.WIDE.U32 R112, R113, 0x10, R120 ;  /* 0x0000001071707825 */ /* 0x000fe200078e0078 */
[----:B------:R0:W-:Y:S03]  /*2ed0*/  STG.E.128 desc[UR6][R140.64], R96 ;  /* 0x000000608c007986 */ /* 0x0001e6000c101d06 */
[----:B-1----:R-:W-:Y:S01]  /*2ee0*/  FFMA.FTZ R88, R131, R32, R72 ;  /* 0x0000002083587223 */ /* 0x002fe20000010048 */
[----:B------:R-:W-:-:S04]  /*2ef0*/  IMAD.WIDE.U32 R114, R115, 0x10, R120 ;  /* 0x0000001073727825 */ /* 0x000fc800078e0078 */
[----:B------:R-:W-:Y:S01]  /*2f00*/  FFMA.FTZ R89, R130, R33, R73 ;  /* 0x0000002182597223 */ /* 0x000fe20000010049 */
[----:B------:R-:W-:Y:S01]  /*2f10*/  FFMA.FTZ R90, R127, R34, R74 ;  /* 0x000000227f5a7223 */ /* 0x000fe2000001004a */
[----:B------:R-:W-:Y:S01]  /*2f20*/  FFMA.FTZ R91, R126, R35, R75 ;  /* 0x000000237e5b7223 */ /* 0x000fe2000001004b */
[----:B------:R-:W-:-:S04]  /*2f30*/  IMAD.WIDE.U32 R116, R117, 0x10, R120 ;  /* 0x0000001075747825 */ /* 0x000fc800078e0078 */
[----:B--2---:R-:W-:Y:S01]  /*2f40*/  FFMA.FTZ R92, R3, R36, R76 ;  /* 0x00000024035c7223 */ /* 0x004fe2000001004c */
[----:B------:R-:W-:Y:S01]  /*2f50*/  FFMA.FTZ R93, R122, R37, R77 ;  /* 0x000000257a5d7223 */ /* 0x000fe2000001004d */
[----:B------:R-:W-:Y:S01]  /*2f60*/  FFMA.FTZ R94, R123, R38, R78 ;  /* 0x000000267b5e7223 */ /* 0x000fe2000001004e */
[----:B------:R-:W-:-:S04]  /*2f70*/  IMAD.WIDE.U32 R118, R119, 0x10, R120 ;  /* 0x0000001077767825 */ /* 0x000fc800078e0078 */
[----:B------:R-:W-:Y:S01]  /*2f80*/  FFMA.FTZ R95, R124, R39, R79 ;  /* 0x000000277c5f7223 */ /* 0x000fe2000001004f */
[----:B------:R1:W-:Y:S01]  /*2f90*/  STG.E.128 desc[UR6][R142.64], R100 ;  /* 0x000000648e007986 */ /* 0x0003e2000c101d06 */
[----:B------:R-:W-:-:S03]  /*2fa0*/  IMAD.WIDE.U32 R120, R135, 0x10, R120 ;  /* 0x0000001087787825 */ /* 0x000fc600078e0078 */
[----:B------:R1:W-:Y:S01]  /*2fb0*/  STG.E.128 desc[UR6][R112.64], R104 ;  /* 0x0000006870007986 */ /* 0x0003e2000c101d06 */
[----:B0-----:R-:W-:Y:S01]  /*2fc0*/  FFMA.FTZ R96, R125, R40, R80 ;  /* 0x000000287d607223 */ /* 0x001fe20000010050 */
[----:B------:R-:W-:Y:S01]  /*2fd0*/  FFMA.FTZ R97, R128, R41, R81 ;  /* 0x0000002980617223 */ /* 0x000fe20000010051 */
[----:B------:R-:W-:Y:S01]  /*2fe0*/  FFMA.FTZ R98, R129, R42, R82 ;  /* 0x0000002a81627223 */ /* 0x000fe20000010052 */
[----:B------:R-:W-:Y:S01]  /*2ff0*/  FFMA.FTZ R99, R134, R43, R83 ;  /* 0x0000002b86637223 */ /* 0x000fe20000010053 */
[----:B------:R1:W-:Y:S04]  /*3000*/  STG.E.128 desc[UR6][R114.64], R108 ;  /* 0x0000006c72007986 */ /* 0x0003e8000c101d06 */
[----:B------:R1:W-:Y:S04]  /*3010*/  STG.E.128 desc[UR6][R116.64], R88 ;  /* 0x0000005874007986 */ /* 0x0003e8000c101d06 */
[----:B------:R1:W-:Y:S04]  /*3020*/  STG.E.128 desc[UR6][R118.64], R92 ;  /* 0x0000005c76007986 */ /* 0x0003e8000c101d06 */
[----:B------:R1:W-:Y:S02]  /*3030*/  STG.E.128 desc[UR6][R120.64], R96 ;  /* 0x0000006078007986 */ /* 0x0003e4000c101d06 */
.L_x_30417:
[----:B-1----:R-:W0:Y:S01]  /*3040*/  LDC.64 R88, c[0x0][0x380] ;  /* 0x0000e000ff587b82 */ /* 0x002e220000000a00 */
[----:B------:R-:W-:Y:S01]  /*3050*/  UPLOP3.LUT UP0, UPT, UPT, UPT, UP0, 0x40, 0x4 ;  /* 0x000000000004789c */ /* 0x000fe20003f0e800 */
[----:B0-----:R-:W-:-:S04]  /*3060*/  IADD3 R2, PT, PT, R2, R88, RZ ;  /* 0x0000005802027210 */ /* 0x001fc80007ffe0ff */
[----:B------:R-:W-:-:S13]  /*3070*/  ISETP.GE.AND P0, PT, R2, R89, PT ;  /* 0x000000590200720c */ /* 0x000fda0003f06270 */
[----:B------:R-:W-:Y:S05]  /*3080*/  @!P0 BRA `(.L_x_30418) ;  /* 0xffffffd400008947 */ /* 0x000fea000383ffff */
[----:B------:R-:W-:Y:S05]  /*3090*/  EXIT ;  /* 0x000000000000794d */ /* 0x000fea0003800000 */
.L_x_30419:
        /* <DEDUP_REMOVED lines=14> */
.L_x_34127:


//--------------------- .text._ZN10layer_norm13ln_fwd_kernelINS_13Kernel_traitsIfffffjLj5120ELj1ELj1ELj4ELj16ENS_18Kernel_traits_baseILj5120EfffffjLj128EEEEELb0ELb1ELb0ELb0EEEvNS_9FwdParamsE --------------------------
	.section	.text._ZN10layer_norm13ln_fwd_kernelINS_13Kernel_traitsIfffffjLj5120ELj1ELj1ELj4ELj16ENS_18Kernel_traits_baseILj5120EfffffjLj128EEEEELb0ELb1ELb0ELb0EEEvNS_9FwdParamsE,"ax",@progbits
	.align	128
        .global         _ZN10layer_norm13ln_fwd_kernelINS_13Kernel_traitsIfffffjLj5120ELj1ELj1ELj4ELj16ENS_18Kernel_traits_baseILj5120EfffffjLj128EEEEELb0ELb1ELb0ELb0EEEvNS_9FwdParamsE
        .type           _ZN10layer_norm13ln_fwd_kernelINS_13Kernel_traitsIfffffjLj5120ELj1ELj1ELj4ELj16ENS_18Kernel_traits_baseILj5120EfffffjLj128EEEEELb0ELb1ELb0ELb0EEEvNS_9FwdParamsE,@function
        .size           _ZN10layer_norm13ln_fwd_kernelINS_13Kernel_traitsIfffffjLj5120ELj1ELj1ELj4ELj16ENS_18Kernel_traits_baseILj5120EfffffjLj128EEEEELb0ELb1ELb0ELb0EEEvNS_9FwdParamsE,(.L_x_34128 - _ZN10layer_norm13ln_fwd_kernelINS_13Kernel_traitsIfffffjLj5120ELj1ELj1ELj4ELj16ENS_18Kernel_traits_baseILj5120EfffffjLj128EEEEELb0ELb1ELb0ELb0EEEvNS_9FwdParamsE)
        .other          _ZN10layer_norm13ln_fwd_kernelINS_13Kernel_traitsIfffffjLj5120ELj1ELj1ELj4ELj16ENS_18Kernel_traits_baseILj5120EfffffjLj128EEEEELb0ELb1ELb0ELb0EEEvNS_9FwdParamsE,@"STO_CUDA_ENTRY STV_DEFAULT"
_ZN10layer_norm13ln_fwd_kernelINS_13Kernel_traitsIfffffjLj5120ELj1ELj1ELj4ELj16ENS_18Kernel_traits_baseILj5120EfffffjLj128EEEEELb0ELb1ELb0ELb0EEEvNS_9FwdParamsE:
.text._ZN10layer_norm13ln_fwd_kernelINS_13Kernel_traitsIfffffjLj5120ELj1ELj1ELj4ELj16ENS_18Kernel_traits_baseILj5120EfffffjLj128EEEEELb0ELb1ELb0ELb0EEEvNS_9FwdParamsE:
        /* <DEDUP_REMOVED lines=29> */
[----:B------:R0:W5:Y:S01]  /*01d0*/  @P3 LDG.E.128 R4, desc[UR6][R112.64] ;  /* 0x0000000670043981 */ /* 0x000162000c1e1d00 */
[----:B------:R-:W4:Y:S01]  /*01e0*/  @P5 LDC.64 R120, c[0x0][0x438] ;  /* 0x00010e00ff785b82 */ /* 0x000f220000000a00 */
[----:B-1----:R-:W-:-:S05]  /*01f0*/  @P3 IMAD.WIDE.U32 R114, R126, 0x10, R114 ;  /* 0x000000107e723825 */ /* 0x002fca00078e0072 */
[----:B------:R1:W5:Y:S02]  /*0200*/  @P3 LDG.E.128 R76, desc[UR6][R114.64] ;  /* 0x00000006724c3981 */ /* 0x000364000c1e1d00 */
[----:B------:R-:W0:Y:S01]  /*0210*/  @P5 LDC.64 R122, c[0x0][0x3e8] ;  /* 0x0000fa00ff7a5b82 */ /* 0x000e220000000a00 */
[----:B--2---:R-:W-:-:S07]  /*0220*/  @P3 IMAD.WIDE.U32 R116, R126, 0x10, R116 ;  /* 0x000000107e743825 */ /* 0x004fce00078e0074 */
[----:B------:R-:W2:Y:S01]  /*0230*/  @P0 LDC.64 R128, c[0x0][0x3d0] ;  /* 0x0000f400ff800b82 */ /* 0x000ea20000000a00 */
[----:B------:R-:W-:Y:S01]  /*0240*/  @P3 LOP3.LUT R126, R126, 0x80, RZ, 0xfc, !PT ;  /* 0x000000807e7e3812 */ /* 0x000fe200078efcff */
[----:B------:R2:W5:Y:S06]  /*0250*/  @P3 LDG.E.128 R8, desc[UR6][R116.64] ;  /* 0x0000000674083981 */ /* 0x00056c000c1e1d00 */
[----:B------:R-:W2:Y:S08]  /*0260*/  @P0 LDC.64 R130, c[0x0][0x438] ;  /* 0x00010e00ff820b82 */ /* 0x000eb00000000a00 */
[----:B------:R-:W2:Y:S01]  /*0270*/  @P0 LDC.64 R132, c[0x0][0x3e8] ;  /* 0x0000fa00ff840b82 */ /* 0x000ea20000000a00 */
[----:B------:R-:W-:Y:S01]  /*0280*/  ISETP.GE.U32.AND P3, PT, R3, 0x380, PT ;  /* 0x000003800300780c */ /* 0x000fe20003f66070 */
[----:B---3--:R-:W-:-:S06]  /*0290*/  @P5 IMAD.WIDE.U32 R118, R126, 0x10, R118 ;  /* 0x000000107e765825 */ /* 0x008fcc00078e0076 */
[----:B------:R-:W3:Y:S01]  /*02a0*/  @P1 LDC.64 R134, c[0x0][0x3d0] ;  /* 0x0000f400ff861b82 */ /* 0x000ee20000000a00 */
[C---:B----4-:R-:W-:Y:S01]  /*02b0*/  @P5 IMAD.WIDE.U32 R120, R126.reuse, 0x10, R120 ;  /* 0x000000107e785825 */ /* 0x050fe200078e0078 */
[----:B------:R4:W5:Y:S06]  /*02c0*/  @P5 LDG.E.128 R12, desc[UR6][R118.64] ;  /* 0x00000006760c5981 */ /* 0x00096c000c1e1d00 */
[----:B------:R-:W3:Y:S01]  /*02d0*/  @P1 LDC.64 R136, c[0x0][0x438] ;  /* 0x00010e00ff881b82 */ /* 0x000ee20000000a00 */
[----:B0-----:R-:W-:-:S07]  /*02e0*/  @P5 IMAD.WIDE.U32 R122, R126, 0x10, R122 ;  /* 0x000000107e7a5825 */ /* 0x001fce00078e007a */
[----:B------:R-:W0:Y:S01]  /*02f0*/  @P1 LDC.64 R112, c[0x0][0x3e8] ;  /* 0x0000fa00ff701b82 */ /* 0x000e220000000a00 */
[----:B------:R-:W-:Y:S01]  /*0300*/  @P5 IADD3 R126, PT, PT, R126, 0x80, RZ ;  /* 0x000000807e7e5810 */ /* 0x000fe20007ffe0ff */
[----:B------:R4:W5:Y:S01]  /*0310*/  @P5 LDG.E.128 R80, desc[UR6][R120.64] ;  /* 0x0000000678505981 */ /* 0x000962000c1e1d00 */
[----:B------:R-:W-:-:S05]  /*0320*/  ISETP.GE.U32.AND P6, PT, R3, 0x400, PT ;  /* 0x000004000300780c */ /* 0x000fca0003fc6070 */
[----:B-1----:R-:W1:Y:S01]  /*0330*/  @P2 LDC.64 R114, c[0x0][0x3d0] ;  /* 0x0000f400ff722b82 */ /* 0x002e620000000a00 */
[C---:B--2---:R-:W-:Y:S01]  /*0340*/  @P0 IMAD.WIDE.U32 R128, R126.reuse, 0x10, R128 ;  /* 0x000000107e800825 */ /* 0x044fe200078e0080 */
[----:B------:R2:W5:Y:S06]  /*0350*/  @P5 LDG.E.128 R16, desc[UR6][R122.64] ;  /* 0x000000067a105981 */ /* 0x00056c000c1e1d00 */
[----:B------:R-:W1:Y:S01]  /*0360*/  @P2 LDC.64 R116, c[0x0][0x438] ;  /* 0x00010e00ff742b82 */ /* 0x000e620000000a00 */
[----:B------:R0:W5:Y:S07]  /*0370*/  @P0 LDG.E.128 R20, desc[UR6][R128.64] ;  /* 0x0000000680140981 */ /* 0x00016e000c1e1d00 */
[----:B------:R-:W1:Y:S01]  /*0380*/  @P2 LDC.64 R138, c[0x0][0x3e8] ;  /* 0x0000fa00ff8a2b82 */ /* 0x000e620000000a00 */
[----:B------:R-:W-:Y:S01]  /*0390*/  ISETP.GE.U32.AND P5, PT, R3, 0x480, PT ;  /* 0x000004800300780c */ /* 0x000fe20003fa6070 */
[----:B------:R-:W-:-:S06]  /*03a0*/  @P0 IMAD.WIDE.U32 R130, R126, 0x10, R130 ;  /* 0x000000107e820825 */ /* 0x000fcc00078e0082 */
[----:B----4-:R-:W4:Y:S01]  /*03b0*/  @P4 LDC.64 R118, c[0x0][0x3d0] ;  /* 0x0000f400ff764b82 */ /* 0x010f220000000a00 */
[----:B------:R-:W-:-:S07]  /*03c0*/  @P0 IMAD.WIDE.U32 R132, R126, 0x10, R132 ;  /* 0x000000107e840825 */ /* 0x000fce00078e0084 */
[----:B------:R-:W4:Y:S01]  /*03d0*/  @P4 LDC.64 R120, c[0x0][0x438] ;  /* 0x00010e00ff784b82 */ /* 0x000f220000000a00 */
[----:B------:R-:W-:Y:S01]  /*03e0*/  @P0 IADD3 R126, PT, PT, R126, 0x80, RZ ;  /* 0x000000807e7e0810 */ /* 0x000fe20007ffe0ff */
[----:B------:R0:W5:Y:S06]  /*03f0*/  @P0 LDG.E.128 R84, desc[UR6][R130.64] ;  /* 0x0000000682540981 */ /* 0x00016c000c1e1d00 */
[----:B------:R-:W4:Y:S01]  /*0400*/  @P4 LDC.64 R140, c[0x0][0x3e8] ;  /* 0x0000fa00ff8c4b82 */ /* 0x000f220000000a00 */
[C---:B---3--:R-:W-:Y:S01]  /*0410*/  @P1 IMAD.WIDE.U32 R134, R126.reuse, 0x10, R134 ;  /* 0x000000107e861825 */ /* 0x048fe200078e0086 */
[----:B------:R3:W5:Y:S06]  /*0420*/  @P0 LDG.E.128 R24, desc[UR6][R132.64] ;  /* 0x0000000684180981 */ /* 0x00076c000c1e1d00 */
[----:B------:R-:W3:Y:S01]  /*0430*/  @P3 LDC.64 R142, c[0x0][0x3d0] ;  /* 0x0000f400ff8e3b82 */ /* 0x000ee20000000a00 */
[C---:B------:R-:W-:Y:S01]  /*0440*/  @P1 IMAD.WIDE.U32 R136, R126.reuse, 0x10, R136 ;  /* 0x000000107e881825 */ /* 0x040fe200078e0088 */
[----:B------:R1:W5:Y:S06]  /*0450*/  @P1 LDG.E.128 R28, desc[UR6][R134.64] ;  /* 0x00000006861c1981 */ /* 0x00036c000c1e1d00 */
[----:B--2---:R-:W2:Y:S01]  /*0460*/  @P3 LDC.64 R122, c[0x0][0x438] ;  /* 0x00010e00ff7a3b82 */ /* 0x004ea20000000a00 */
[----:B0-----:R-:W-:-:S07]  /*0470*/  @P1 IMAD.WIDE.U32 R112, R126, 0x10, R112 ;  /* 0x000000107e701825 */ /* 0x001fce00078e0070 */
[----:B------:R-:W0:Y:S01]  /*0480*/  @P3 LDC.64 R128, c[0x0][0x3e8] ;  /* 0x0000fa00ff803b82 */ /* 0x000e220000000a00 */
[----:B------:R-:W-:Y:S01]  /*0490*/  @P1 IADD3 R126, PT, PT, R126, 0x80, RZ ;  /* 0x000000807e7e1810 */ /* 0x000fe20007ffe0ff */
[----:B------:R0:W5:Y:S06]  /*04a0*/  @P1 LDG.E.128 R88, desc[UR6][R136.64] ;  /* 0x0000000688581981 */ /* 0x00016c000c1e1d00 */
[----:B------:R-:W0:Y:S01]  /*04b0*/  @P6 LDC.64 R130, c[0x0][0x3d0] ;  /* 0x0000f400ff826b82 */ /* 0x000e220000000a00 */
[C---:B-1----:R-:W-:Y:S01]  /*04c0*/  @P2 IMAD.WIDE.U32 R114, R126.reuse, 0x10, R114 ;  /* 0x000000107e722825 */ /* 0x042fe200078e0072 */
[----:B------:R1:W5:Y:S06]  /*04d0*/  @P1 LDG.E.128 R32, desc[UR6][R112.64] ;  /* 0x0000000670201981 */ /* 0x00036c000c1e1d00 */
[----:B------:R-:W1:Y:S01]  /*04e0*/  @P6 LDC.64 R144, c[0x0][0x438] ;  /* 0x00010e00ff906b82 */ /* 0x000e620000000a00 */
[C---:B------:R-:W-:Y:S01]  /*04f0*/  @P2 IMAD.WIDE.U32 R116, R126.reuse, 0x10, R116 ;  /* 0x000000107e742825 */ /* 0x040fe200078e0074 */
[----:B------:R0:W5:Y:S06]  /*0500*/  @P2 LDG.E.128 R36, desc[UR6][R114.64] ;  /* 0x0000000672242981 */ /* 0x00016c000c1e1d00 */
[----:B------:R-:W1:Y:S01]  /*0510*/  @P6 LDC.64 R146, c[0x0][0x3e8] ;  /* 0x0000fa00ff926b82 */ /* 0x000e620000000a00 */
[C---:B------:R-:W-:Y:S01]  /*0520*/  @P2 IMAD.WIDE.U32 R138, R126.reuse, 0x10, R138 ;  /* 0x000000107e8a2825 */ /* 0x040fe200078e008a */
[----:B------:R-:W-:Y:S01]  /*0530*/  @P2 IADD3 R126, PT, PT, R126, 0x80, RZ ;  /* 0x000000807e7e2810 */ /* 0x000fe20007ffe0ff */
[----:B------:R0:W5:Y:S05]  /*0540*/  @P2 LDG.E.128 R92, desc[UR6][R116.64] ;  /* 0x00000006745c2981 */ /* 0x00016a000c1e1d00 */
[----:B------:R-:W1:Y:S01]  /*0550*/  @P5 LDC.64 R148, c[0x0][0x3d0] ;  /* 0x0000f400ff945b82 */ /* 0x000e620000000a00 */
[C---:B----4-:R-:W-:Y:S01]  /*0560*/  @P4 IMAD.WIDE.U32 R118, R126.reuse, 0x10, R118 ;  /* 0x000000107e764825 */ /* 0x050fe200078e0076 */
[----:B------:R4:W5:Y:S06]  /*0570*/  @P2 LDG.E.128 R40, desc[UR6][R138.64] ;  /* 0x000000068a282981 */ /* 0x00096c000c1e1d00 */
[----:B------:R-:W4:Y:S01]  /*0580*/  @P5 LDC.64 R150, c[0x0][0x438] ;  /* 0x00010e00ff965b82 */ /* 0x000f220000000a00 */
[C---:B------:R-:W-:Y:S01]  /*0590*/  @P4 IMAD.WIDE.U32 R120, R126.reuse, 0x10, R120 ;  /* 0x000000107e784825 */ /* 0x040fe200078e0078 */
[----:B------:R0:W5:Y:S06]  /*05a0*/  @P4 LDG.E.128 R44, desc[UR6][R118.64] ;  /* 0x00000006762c4981 */ /* 0x00016c000c1e1d00 */
[----:B---3--:R-:W3:Y:S01]  /*05b0*/  @P5 LDC.64 R132, c[0x0][0x3e8] ;  /* 0x0000fa00ff845b82 */ /* 0x008ee20000000a00 */
[C---:B------:R-:W-:Y:S01]  /*05c0*/  @P4 IMAD.WIDE.U32 R140, R126.reuse, 0x10, R140 ;  /* 0x000000107e8c4825 */ /* 0x040fe200078e008c */
[----:B------:R-:W-:Y:S01]  /*05d0*/  @P4 IADD3 R126, PT, PT, R126, 0x80, RZ ;  /* 0x000000807e7e4810 */ /* 0x000fe20007ffe0ff */
[----:B------:R0:W5:Y:S04]  /*05e0*/  @P4 LDG.E.128 R96, desc[UR6][R120.64] ;  /* 0x0000000678604981 */ /* 0x000168000c1e1d00 */
[C---:B------:R-:W-:Y:S01]  /*05f0*/  @P3 IMAD.WIDE.U32 R142, R126.reuse, 0x10, R142 ;  /* 0x000000107e8e3825 */ /* 0x040fe200078e008e */
[----:B------:R1:W5:Y:S03]  /*0600*/  @P4 LDG.E.128 R48, desc[UR6][R140.64] ;  /* 0x000000068c304981 */ /* 0x000366000c1e1d00 */
[C---:B--2---:R-:W-:Y:S01]  /*0610*/  @P3 IMAD.WIDE.U32 R122, R126.reuse, 0x10, R122 ;  /* 0x000000107e7a3825 */ /* 0x044fe200078e007a */
[----:B------:R2:W5:Y:S03]  /*0620*/  @P3 LDG.E.128 R52, desc[UR6][R142.64] ;  /* 0x000000068e343981 */ /* 0x000566000c1e1d00 */
[C---:B0-----:R-:W-:Y:S01]  /*0630*/  @P3 IMAD.WIDE.U32 R128, R126.reuse, 0x10, R128 ;  /* 0x000000107e803825 */ /* 0x041fe200078e0080 */
[----:B------:R-:W-:Y:S01]  /*0640*/  @P3 IADD3 R126, PT, PT, R126, 0x80, RZ ;  /* 0x000000807e7e3810 */ /* 0x000fe20007ffe0ff */
[----:B------:R2:W5:Y:S04]  /*0650*/  @P3 LDG.E.128 R100, desc[UR6][R122.64] ;  /* 0x000000067a643981 */ /* 0x000568000c1e1d00 */
[C---:B------:R-:W-:Y:S01]  /*0660*/  @P6 IMAD.WIDE.U32 R130, R126.reuse, 0x10, R130 ;  /* 0x000000107e826825 */ /* 0x040fe200078e0082 */
[----:B------:R2:W5:Y:S03]  /*0670*/  @P3 LDG.E.128 R56, desc[UR6][R128.64] ;  /* 0x0000000680383981 */ /* 0x000566000c1e1d00 */
[C---:B-1----:R-:W-:Y:S01]  /*0680*/  @P6 IMAD.WIDE.U32 R144, R126.reuse, 0x10, R144 ;  /* 0x000000107e906825 */ /* 0x042fe200078e0090 */
[----:B------:R2:W5:Y:S03]  /*0690*/  @P6 LDG.E.128 R60, desc[UR6][R130.64] ;  /* 0x00000006823c6981 */ /* 0x000566000c1e1d00 */
[C---:B------:R-:W-:Y:S01]  /*06a0*/  @P6 IMAD.WIDE.U32 R146, R126.reuse, 0x10, R146 ;  /* 0x000000107e926825 */ /* 0x040fe200078e0092 */
[----:B------:R-:W-:Y:S01]  /*06b0*/  @P6 IADD3 R126, PT, PT, R126, 0x80, RZ ;  /* 0x000000807e7e6810 */ /* 0x000fe20007ffe0ff */
[----:B------:R2:W5:Y:S04]  /*06c0*/  @P6 LDG.E.128 R104, desc[UR6][R144.64] ;  /* 0x0000000690686981 */ /* 0x000568000c1e1d00 */
[C---:B------:R-:W-:Y:S01]  /*06d0*/  @P5 IMAD.WIDE.U32 R148, R126.reuse, 0x10, R148 ;  /* 0x000000107e945825 */ /* 0x040fe200078e0094 */
[----:B------:R2:W5:Y:S03]  /*06e0*/  @P6 LDG.E.128 R64, desc[UR6][R146.64] ;  /* 0x0000000692406981 */ /* 0x000566000c1e1d00 */
[C---:B----4-:R-:W-:Y:S01]  /*06f0*/  @P5 IMAD.WIDE.U32 R150, R126.reuse, 0x10, R150 ;  /* 0x000000107e965825 */ /* 0x050fe200078e0096 */
[----:B------:R2:W5:Y:S03]  /*0700*/  @P5 LDG.E.128 R68, desc[UR6][R148.64] ;  /* 0x0000000694445981 */ /* 0x000566000c1e1d00 */
[----:B---3--:R-:W-:Y:S01]  /*0710*/  @P5 IMAD.WIDE.U32 R132, R126, 0x10, R132 ;  /* 0x000000107e845825 */ /* 0x008fe200078e0084 */
[----:B------:R2:W5:Y:S04]  /*0720*/  @P5 LDG.E.128 R108, desc[UR6][R150.64] ;  /* 0x00000006966c5981 */ /* 0x000568000c1e1d00 */
        /* <DEDUP_REMOVED lines=10> */
[----:B------:R-:W5:Y:S01]  /*07d0*/  LDG.E.128 R116, desc[UR6][R116.64] ;  /* 0x0000000674747981 */ /* 0x000f62000c1e1d00 */
[----:B--2---:R-:W-:-:S06]  /*07e0*/  IMAD.WIDE.U32 R120, R126, 0x10, R120 ;  /* 0x000000107e787825 */ /* 0x004fcc00078e0078 */
[----:B------:R-:W5:Y:S01]  /*07f0*/  LDG.E.128 R120, desc[UR6][R120.64] ;  /* 0x0000000678787981 */ /* 0x000f62000c1e1d00 */
[----:B------:R-:W-:Y:S05]  /*0800*/  BRA `(.L_x_30422) ;  /* 0x00000004008c7947 */ /* 0x000fea0003800000 */
.L_x_30421:
        /* <DEDUP_REMOVED lines=16> */
[----:B------:R-:W5:Y:S02]  /*0910*/  @P6 LDG.E.128 R8, desc[UR6][R78.64] ;  /* 0x000000064e086981 */ /* 0x000f64000c1e1d00 */
[----:B------:R-:W1:Y:S08]  /*0920*/  @P1 LDC.64 R86, c[0x0][0x3e8] ;  /* 0x0000fa00ff561b82 */ /* 0x000e700000000a00 */
[----:B------:R-:W1:Y:S08]  /*0930*/  @P2 LDC.64 R88, c[0x0][0x3d0] ;  /* 0x0000f400ff582b82 */ /* 0x000e700000000a00 */
[----:B------:R-:W1:Y:S01]  /*0940*/  @P2 LDC.64 R90, c[0x0][0x3e8] ;  /* 0x0000fa00ff5a2b82 */ /* 0x000e620000000a00 */
[----:B--2---:R-:W-:Y:S01]  /*0950*/  @P0 IMAD.WIDE.U32 R80, R126, 0x10, R80 ;  /* 0x000000107e500825 */ /* 0x004fe200078e0050 */
[----:B------:R-:W-:-:S06]  /*0960*/  ISETP.GE.U32.AND P6, PT, R3, 0x400, PT ;  /* 0x000004000300780c */ /* 0x000fcc0003fc6070 */
[----:B------:R-:W2:Y:S01]  /*0970*/  @P3 LDC.64 R92, c[0x0][0x3d0] ;  /* 0x0000f400ff5c3b82 */ /* 0x000ea20000000a00 */
[----:B---3--:R-:W-:-:S07]  /*0980*/  @P0 IMAD.WIDE.U32 R82, R126, 0x10, R82 ;  /* 0x000000107e520825 */ /* 0x008fce00078e0052 */
[----:B------:R-:W3:Y:S01]  /*0990*/  @P3 LDC.64 R94, c[0x0][0x3e8] ;  /* 0x0000fa00ff5e3b82 */ /* 0x000ee20000000a00 */
[----:B------:R-:W-:Y:S01]  /*09a0*/  @P0 IADD3 R126, PT, PT, R126, 0x80, RZ ;  /* 0x000000807e7e0810 */ /* 0x000fe20007ffe0ff */
[----:B------:R1:W5:Y:S04]  /*09b0*/  @P0 LDG.E.128 R12, desc[UR6][R80.64] ;  /* 0x00000006500c0981 */ /* 0x000368000c1e1d00 */
[----:B------:R1:W5:Y:S02]  /*09c0*/  @P0 LDG.E.128 R16, desc[UR6][R82.64] ;  /* 0x0000000652100981 */ /* 0x000364000c1e1d00 */
[----:B0-----:R-:W0:Y:S01]  /*09d0*/  @P4 LDC.64 R76, c[0x0][0x3d0] ;  /* 0x0000f400ff4c4b82 */ /* 0x001e220000000a00 */
[----:B----4-:R-:W-:Y:S01]  /*09e0*/  @P1 IMAD.WIDE.U32 R84, R126, 0x10, R84 ;  /* 0x000000107e541825 */ /* 0x010fe200078e0054 */
[----:B------:R-:W-:-:S06]  /*09f0*/  ISETP.GE.U32.AND P0, PT, R3, 0x480, PT ;  /* 0x000004800300780c */ /* 0x000fcc0003f06070 */
[----:B------:R-:W4:Y:S01]  /*0a00*/  @P4 LDC.64 R96, c[0x0][0x3e8] ;  /* 0x0000fa00ff604b82 */ /* 0x000f220000000a00 */
[C---:B-1----:R-:W-:Y:S01]  /*0a10*/  @P1 IMAD.WIDE.U32 R86, R126.reuse, 0x10, R86 ;  /* 0x000000107e561825 */ /* 0x042fe200078e0056 */
[----:B------:R-:W-:Y:S01]  /*0a20*/  @P1 IADD3 R126, PT, PT, R126, 0x80, RZ ;  /* 0x000000807e7e1810 */ /* 0x000fe20007ffe0ff */
[----:B------:R1:W5:Y:S04]  /*0a30*/  @P1 LDG.E.128 R20, desc[UR6][R84.64] ;  /* 0x0000000654141981 */ /* 0x000368000c1e1d00 */
[----:B------:R3:W5:Y:S01]  /*0a40*/  @P1 LDG.E.128 R24, desc[UR6][R86.64] ;  /* 0x0000000656181981 */ /* 0x000762000c1e1d00 */
[----:B------:R-:W4:Y:S01]  /*0a50*/  @P5 LDC.64 R80, c[0x0][0x3d0] ;  /* 0x0000f400ff505b82 */ /* 0x000f220000000a00 */
[----:B------:R-:W-:Y:S01]  /*0a60*/  @P2 IMAD.WIDE.U32 R88, R126, 0x10, R88 ;  /* 0x000000107e582825 */ /* 0x000fe200078e0058 */
[----:B------:R-:W-:-:S06]  /*0a70*/  ISETP.GE.U32.AND P1, PT, R3, 0x500, PT ;  /* 0x000005000300780c */ /* 0x000fcc0003f26070 */
[----:B------:R-:W4:Y:S01]  /*0a80*/  @P5 LDC.64 R98, c[0x0][0x3e8] ;  /* 0x0000fa00ff625b82 */ /* 0x000f220000000a00 */
[C---:B------:R-:W-:Y:S01]  /*0a90*/  @P2 IMAD.WIDE.U32 R90, R126.reuse, 0x10, R90 ;  /* 0x000000107e5a2825 */ /* 0x040fe200078e005a */
[----:B------:R-:W-:Y:S01]  /*0aa0*/  @P2 IADD3 R126, PT, PT, R126, 0x80, RZ ;  /* 0x000000807e7e2810 */ /* 0x000fe20007ffe0ff */
[----:B------:R-:W5:Y:S05]  /*0ab0*/  @P2 LDG.E.128 R28, desc[UR6][R88.64] ;  /* 0x00000006581c2981 */ /* 0x000f6a000c1e1d00 */
[----:B------:R-:W4:Y:S01]  /*0ac0*/  @P6 LDC.64 R82, c[0x0][0x3d0] ;  /* 0x0000f400ff526b82 */ /* 0x000f220000000a00 */
[C---:B--2---:R-:W-:Y:S01]  /*0ad0*/  @P3 IMAD.WIDE.U32 R92, R126.reuse, 0x10, R92 ;  /* 0x000000107e5c3825 */ /* 0x044fe200078e005c */
[----:B------:R-:W5:Y:S06]  /*0ae0*/  @P2 LDG.E.128 R32, desc[UR6][R90.64] ;  /* 0x000000065a202981 */ /* 0x000f6c000c1e1d00 */
[----:B-1----:R-:W1:Y:S01]  /*0af0*/  @P6 LDC.64 R84, c[0x0][0x3e8] ;  /* 0x0000fa00ff546b82 */ /* 0x002e620000000a00 */
[C---:B---3--:R-:W-:Y:S01]  /*0b00*/  @P3 IMAD.WIDE.U32 R94, R126.reuse, 0x10, R94 ;  /* 0x000000107e5e3825 */ /* 0x048fe200078e005e */
[----:B------:R-:W-:Y:S01]  /*0b10*/  @P3 IADD3 R126, PT, PT, R126, 0x80, RZ ;  /* 0x000000807e7e3810 */ /* 0x000fe20007ffe0ff */
[----:B------:R-:W5:Y:S05]  /*0b20*/  @P3 LDG.E.128 R36, desc[UR6][R92.64] ;  /* 0x000000065c243981 */ /* 0x000f6a000c1e1d00 */
[----:B------:R-:W2:Y:S01]  /*0b30*/  @P0 LDC.64 R86, c[0x0][0x3d0] ;  /* 0x0000f400ff560b82 */ /* 0x000ea20000000a00 */
[C---:B0-----:R-:W-:Y:S01]  /*0b40*/  @P4 IMAD.WIDE.U32 R78, R126.reuse, 0x10, R76 ;  /* 0x000000107e4e4825 */ /* 0x041fe200078e004c */
[----:B------:R-:W5:Y:S06]  /*0b50*/  @P3 LDG.E.128 R40, desc[UR6][R94.64] ;  /* 0x000000065e283981 */ /* 0x000f6c000c1e1d00 */
[----:B------:R-:W0:Y:S01]  /*0b60*/  @P0 LDC.64 R100, c[0x0][0x3e8] ;  /* 0x0000fa00ff640b82 */ /* 0x000e220000000a00 */
[C---:B----4-:R-:W-:Y:S01]  /*0b70*/  @P4 IMAD.WIDE.U32 R96, R126.reuse, 0x10, R96 ;  /* 0x000000107e604825 */ /* 0x050fe200078e0060 */
[----:B------:R-:W-:Y:S01]  /*0b80*/  @P4 IADD3 R126, PT, PT, R126, 0x80, RZ ;  /* 0x000000807e7e4810 */ /* 0x000fe20007ffe0ff */
[----:B------:R-:W5:Y:S05]  /*0b90*/  @P4 LDG.E.128 R44, desc[UR6][R78.64] ;  /* 0x000000064e2c4981 */ /* 0x000f6a000c1e1d00 */
[----:B------:R-:W3:Y:S01]  /*0ba0*/  @P1 LDC.64 R76, c[0x0][0x3e8] ;  /* 0x0000fa00ff4c1b82 */ /* 0x000ee20000000a00 */
[C---:B------:R-:W-:Y:S01]  /*0bb0*/  @P5 IMAD.WIDE.U32 R80, R126.reuse, 0x10, R80 ;  /* 0x000000107e505825 */ /* 0x040fe200078e0050 */
[----:B------:R-:W5:Y:S06]  /*0bc0*/  @P4 LDG.E.128 R48, desc[UR6][R96.64] ;  /* 0x0000000660304981 */ /* 0x000f6c000c1e1d00 */
[----:B------:R-:W4:Y:S01]  /*0bd0*/  @P1 LDC.64 R102, c[0x0][0x3d0] ;  /* 0x0000f400ff661b82 */ /* 0x000f220000000a00 */
[C---:B------:R-:W-:Y:S01]  /*0be0*/  @P5 IMAD.WIDE.U32 R98, R126.reuse, 0x10, R98 ;  /* 0x000000107e625825 */ /* 0x040fe200078e0062 */
[----:B------:R-:W-:Y:S01]  /*0bf0*/  @P5 IADD3 R126, PT, PT, R126, 0x80, RZ ;  /* 0x000000807e7e5810 */ /* 0x000fe20007ffe0ff */
[----:B------:R-:W5:Y:S04]  /*0c00*/  @P5 LDG.E.128 R52, desc[UR6][R80.64] ;  /* 0x0000000650345981 */ /* 0x000f68000c1e1d00 */
[C---:B------:R-:W-:Y:S01]  /*0c10*/  @P6 IMAD.WIDE.U32 R82, R126.reuse, 0x10, R82 ;  /* 0x000000107e526825 */ /* 0x040fe200078e0052 */
[----:B------:R-:W5:Y:S03]  /*0c20*/  @P5 LDG.E.128 R56, desc[UR6][R98.64] ;  /* 0x0000000662385981 */ /* 0x000f66000c1e1d00 */
[C---:B-1----:R-:W-:Y:S01]  /*0c30*/  @P6 IMAD.WIDE.U32 R84, R126.reuse, 0x10, R84 ;  /* 0x000000107e546825 */ /* 0x042fe200078e0054 */
[----:B------:R-:W-:Y:S01]  /*0c40*/  @P6 IADD3 R126, PT, PT, R126, 0x80, RZ ;  /* 0x000000807e7e6810 */ /* 0x000fe20007ffe0ff */
[----:B------:R-:W5:Y:S04]  /*0c50*/  @P6 LDG.E.128 R60, desc[UR6][R82.64] ;  /* 0x00000006523c6981 */ /* 0x000f68000c1e1d00 */
[C---:B--2---:R-:W-:Y:S01]  /*0c60*/  @P0 IMAD.WIDE.U32 R86, R126.reuse, 0x10, R86 ;  /* 0x000000107e560825 */ /* 0x044fe200078e0056 */
[----:B------:R-:W5:Y:S03]  /*0c70*/  @P6 LDG.E.128 R64, desc[UR6][R84.64] ;  /* 0x0000000654406981 */ /* 0x000f66000c1e1d00 */
[C---:B0-----:R-:W-:Y:S01]  /*0c80*/  @P0 IMAD.WIDE.U32 R100, R126.reuse, 0x10, R100 ;  /* 0x000000107e640825 */ /* 0x041fe200078e0064 */
[----:B------:R-:W-:Y:S01]  /*0c90*/  @P0 IADD3 R126, PT, PT, R126, 0x80, RZ ;  /* 0x000000807e7e0810 */ /* 0x000fe20007ffe0ff */
[----:B------:R-:W5:Y:S04]  /*0ca0*/  @P0 LDG.E.128 R68, desc[UR6][R86.64] ;  /* 0x0000000656440981 */ /* 0x000f68000c1e1d00 */
[C---:B---3--:R-:W-:Y:S01]  /*0cb0*/  @P1 IMAD.WIDE.U32 R76, R126.reuse, 0x10, R76 ;  /* 0x000000107e4c1825 */ /* 0x048fe200078e004c */
[----:B------:R0:W5:Y:S03]  /*0cc0*/  @P0 LDG.E.128 R72, desc[UR6][R100.64] ;  /* 0x0000000664480981 */ /* 0x000166000c1e1d00 */
[----:B----4-:R-:W-:Y:S01]  /*0cd0*/  @P1 IMAD.WIDE.U32 R126, R126, 0x10, R102 ;  /* 0x000000107e7e1825 */ /* 0x010fe200078e0066 */
[----:B------:R1:W5:Y:S04]  /*0ce0*/  @P1 LDG.E.128 R112, desc[UR6][R76.64] ;  /* 0x000000064c701981 */ /* 0x000368000c1e1d00 */
[----:B------:R2:W5:Y:S01]  /*0cf0*/  @P1 LDG.E.128 R116, desc[UR6][R126.64] ;  /* 0x000000067e741981 */ /* 0x000562000c1e1d00 */
[----:B------:R-:W-:-:S02]  /*0d00*/  CS2R R110, SRZ ;  /* 0x00000000006e7805 */ /* 0x000fc4000001ff00 */
[----:B------:R-:W-:Y:S02]  /*0d10*/  CS2R R108, SRZ ;  /* 0x00000000006c7805 */ /* 0x000fe4000001ff00 */
[----:B------:R-:W-:Y:S02]  /*0d20*/  CS2R R106, SRZ ;  /* 0x00000000006a7805 */ /* 0x000fe4000001ff00 */
[----:B------:R-:W-:Y:S02]  /*0d30*/  CS2R R104, SRZ ;  /* 0x0000000000687805 */ /* 0x000fe4000001ff00 */
[----:B------:R-:W-:Y:S02]  /*0d40*/  CS2R R102, SRZ ;  /* 0x0000000000667805 */ /* 0x000fe4000001ff00 */
[----:B0-----:R-:W-:Y:S02]  /*0d50*/  CS2R R100, SRZ ;  /* 0x0000000000647805 */ /* 0x001fe4000001ff00 */
        /* <DEDUP_REMOVED lines=11> */
[----:B-1----:R-:W-:Y:S02]  /*0e10*/  CS2R R76, SRZ ;  /* 0x00000000004c7805 */ /* 0x002fe4000001ff00 */
[----:B------:R-:W-:-:S02]  /*0e20*/  @P1 CS2R R122, SRZ ;  /* 0x00000000007a1805 */ /* 0x000fc4000001ff00 */
[----:B--2---:R-:W-:-:S07]  /*0e30*/  @P1 CS2R R120, SRZ ;  /* 0x0000000000781805 */ /* 0x004fce000001ff00 */
.L_x_30422:
[----:B------:R-:W-:Y:S05]  /*0e40*/  BSYNC.RECONVERGENT B0 ;  /* 0x0000000000007941 */ /* 0x000fea0003800200 */
.L_x_30420:
[----:B------:R-:W0:Y:S02]  /*0e50*/  LDCU UR4, c[0x0][0x384] ;  /* 0x00007080ff0477ac */ /* 0x000e240008000800 */
[----:B0-----:R-:W-:-:S13]  /*0e60*/  ISETP.GE.AND P0, PT, R2, UR4, PT ;  /* 0x0000000402007c0c */ /* 0x001fda000bf06270 */
[----:B------:R-:W-:Y:S05]  /*0e70*/  @P0 EXIT ;  /* 0x000000000000094d */ /* 0x000fea0003800000 */
[----:B------:R-:W-:Y:S01]  /*0e80*/  SHF.R.S32.HI R124, RZ, 0x2, R124 ;  /* 0x00000002ff7c7819 */ /* 0x000fe2000001147c */
[----:B------:R-:W0:Y:S01]  /*0e90*/  LDC.64 R128, c[0x0][0x3e0] ;  /* 0x0000f800ff807b82 */ /* 0x000e220000000a00 */
[----:B------:R-:W1:Y:S02]  /*0ea0*/  LDCU UR12, c[0x0][0x388] ;  /* 0x00007100ff0c77ac */ /* 0x000e640008000800 */
[C---:B------:R-:W-:Y:S02]  /*0eb0*/  LOP3.LUT R126, R124.reuse, 0x7f, RZ, 0xc0, !PT ;  /* 0x0000007f7c7e7812 */ /* 0x040fe400078ec0ff */
[----:B------:R-:W-:Y:S01]  /*0ec0*/  LOP3.LUT R124, R124, 0xffffff80, RZ, 0xc0, !PT ;  /* 0xffffff807c7c7812 */ /* 0x000fe200078ec0ff */
[----:B------:R-:W2:Y:S01]  /*0ed0*/  LDCU.U8 UR10, c[0x0][0x410] ;  /* 0x00008200ff0a77ac */ /* 0x000ea20008000000 */
[----:B------:R-:W-:Y:S01]  /*0ee0*/  VIADDMNMX R0, R126, -R0, RZ, !PT ;  /* 0x800000007e007246 */ /* 0x000fe200078001ff */
[----:B------:R-:W-:Y:S01]  /*0ef0*/  IMAD R125, R125, -0x20, R126 ;  /* 0xffffffe07d7d7824 */ /* 0x000fe200078e027e */
[----:B------:R-:W3:Y:S02]  /*0f00*/  LDCU UR11, c[0x0][0x400] ;  /* 0x00008000ff0b77ac */ /* 0x000ee40008000800 */
        /* <DEDUP_REMOVED lines=11> */
.L_x_30467:
[----:B------:R-:W0:Y:S01]  /*0fc0*/  @P0 LDC.64 R174, c[0x0][0x3e0] ;  /* 0x0000f800ffae0b82 */ /* 0x000e220000000a00 */
[----:B------:R-:W-:Y:S01]  /*0fd0*/  IMAD R0, R2, UR12, RZ ;  /* 0x0000000c02007c24 */ /* 0x000fe2000f8e02ff */
[C---:B------:R-:W-:Y:S01]  /*0fe0*/  ISETP.GE.U32.AND P6, PT, R3.reuse, 0x100, PT ;  /* 0x000001000300780c */ /* 0x040fe20003fc6070 */
[----:B-1----:R-:W1:Y:S01]  /*0ff0*/  S2R R171, SR_TID.X ;  /* 0x0000000000ab7919 */ /* 0x002e620000002100 */
[----:B------:R-:W-:Y:S02]  /*1000*/  ISETP.GE.U32.AND P5, PT, R3, 0x180, PT ;  /* 0x000001800300780c */ /* 0x000fe40003fa6070 */
[----:B--234-:R-:W-:Y:S02]  /*1010*/  SHF.R.S32.HI R173, RZ, 0x1f, R0 ;  /* 0x0000001fffad7819 */ /* 0x01cfe40000011400 */
[----:B------:R-:W-:Y:S02]  /*1020*/  LOP3.LUT R180, R180, 0xfffffdff, RZ, 0xc0, !PT ;  /* 0xfffffdffb4b47812 */ /* 0x000fe400078ec0ff */
[----:B------:R-:W-:Y:S01]  /*1030*/  LEA.HI R170, R173, R0, RZ, 0x2 ;  /* 0x00000000adaa7211 */ /* 0x000fe200078f10ff */
[----:B------:R-:W-:Y:S01]  /*1040*/  HFMA2 R0, -RZ, RZ, 1.875, 0 ;  /* 0x3f800000ff007431 */ /* 0x000fe200000001ff */
[----:B------:R-:W-:-:S02]  /*1050*/  ISETP.GE.U32.AND P4, PT, R3, 0x200, PT ;  /* 0x000002000300780c */ /* 0x000fc40003f86070 */
[C---:B------:R-:W-:Y:S02]  /*1060*/  ISETP.GE.U32.AND P1, PT, R3.reuse, 0x80, PT ;  /* 0x000000800300780c */ /* 0x040fe40003f26070 */
[----:B------:R-:W-:Y:S02]  /*1070*/  @P6 LOP3.LUT R180, R180, 0x200, RZ, 0xfc, !PT ;  /* 0x00000200b4b46812 */ /* 0x000fe400078efcff */
[----:B------:R-:W-:Y:S02]  /*1080*/  ISETP.GE.U32.AND P3, PT, R3, 0x280, PT ;  /* 0x000002800300780c */ /* 0x000fe40003f66070 */
[----:B------:R-:W-:Y:S01]  /*1090*/  LOP3.LUT R180, R180, 0xfffffbff, RZ, 0xc0, !PT ;  /* 0xfffffbffb4b47812 */ /* 0x000fe200078ec0ff */
[----:B0-----:R-:W-:-:S03]  /*10a0*/  @P0 IMAD.WIDE R174, R2, 0x4, R174 ;  /* 0x0000000402ae0825 */ /* 0x001fc600078e02ae */
[----:B------:R-:W-:Y:S02]  /*10b0*/  @P5 LOP3.LUT R180, R180, 0x400, RZ, 0xfc, !PT ;  /* 0x00000400b4b45812 */ /* 0x000fe400078efcff */
[----:B-----5:R0:W5:Y:S02]  /*10c0*/  @P0 LDG.E R0, desc[UR6][R174.64] ;  /* 0x00000006ae000981 */ /* 0x020164000c1e1900 */
[----:B------:R-:W-:-:S04]  /*10d0*/  LOP3.LUT R180, R180, 0xfffff7ff, RZ, 0xc0, !PT ;  /* 0xfffff7ffb4b47812 */ /* 0x000fc800078ec0ff */
[----:B------:R-:W-:Y:S01]  /*10e0*/  @P4 LOP3.LUT R180, R180, 0x800, RZ, 0xfc, !PT ;  /* 0x00000800b4b44812 */ /* 0x000fe200078efcff */
[----:B------:R-:W-:Y:S01]  /*10f0*/  BSSY.RECONVERGENT B0, `(.L_x_30423) ;  /* 0x000001e000007945 */ /* 0x000fe20003800200 */
[----:B-1----:R-:W-:Y:S02]  /*1100*/  LEA.HI.SX32 R170, R170, R171, 0x1e ;  /* 0x000000abaaaa7211 */ /* 0x002fe400078ff2ff */
[----:B------:R-:W-:Y:S02]  /*1110*/  LOP3.LUT R180, R180, 0xffffefff, RZ, 0xc0, !PT ;  /* 0xffffefffb4b47812 */ /* 0x000fe400078ec0ff */
[----:B------:R-:W-:Y:S02]  /*1120*/  MOV R172, R170 ;  /* 0x000000aa00ac7202 */ /* 0x000fe40000000f00 */
[----:B------:R-:W-:Y:S01]  /*1130*/  @P3 LOP3.LUT R180, R180, 0x1000, RZ, 0xfc, !PT ;  /* 0x00001000b4b43812 */ /* 0x000fe200078efcff */
[----:B0-----:R-:W-:Y:S06]  /*1140*/  @!P1 BRA `(.L_x_30424) ;  /* 0x0000000000609947 */ /* 0x001fec0003800000 */
[----:B------:R-:W-:Y:S01]  /*1150*/  ISETP.NE.U32.AND P2, PT, RZ, UR8, PT ;  /* 0x00000008ff007c0c */ /* 0x000fe2000bf45070 */
[----:B------:R-:W0:Y:S03]  /*1160*/  LDC.64 R172, c[0x0][0x390] ;  /* 0x0000e400ffac7b82 */ /* 0x000e260000000a00 */
[----:B------:R-:W-:-:S05]  /*1170*/  ISETP.NE.AND.EX P2, PT, RZ, UR9, PT, P2 ;  /* 0x00000009ff007c0c */ /* 0x000fca000bf45320 */
[----:B------:R-:W1:Y:S08]  /*1180*/  LDC.64 R176, c[0x0][0x3a8] ;  /* 0x0000ea00ffb07b82 */ /* 0x000e700000000a00 */
[----:B------:R-:W2:Y:S01]  /*1190*/  @P2 LDC.64 R174, c[0x0][0x3a0] ;  /* 0x0000e800ffae2b82 */ /* 0x000ea20000000a00 */
[----:B0-----:R-:W-:-:S05]  /*11a0*/  IMAD.WIDE.U32 R172, R170, 0x10, R172 ;  /* 0x00000010aaac7825 */ /* 0x001fca00078e00ac */
[----:B------:R-:W3:Y:S01]  /*11b0*/  LDG.E.128 R156, desc[UR6][R172.64] ;  /* 0x00000006ac9c7981 */ /* 0x000ee2000c1e1d00 */
[----:B--2---:R-:W-:-:S05]  /*11c0*/  @P2 IMAD.WIDE.U32 R174, R170, 0x10, R174 ;  /* 0x00000010aaae2825 */ /* 0x004fca00078e00ae */
[----:B------:R1:W2:Y:S02]  /*11d0*/  @P2 LDG.E.128 R124, desc[UR6][R174.64] ;  /* 0x00000006ae7c2981 */ /* 0x0002a4000c1e1d00 */
[C---:B-1----:R-:W-:Y:S01]  /*11e0*/  IMAD.WIDE.U32 R174, R170.reuse, 0x10, R176 ;  /* 0x00000010aaae7825 */ /* 0x042fe200078e00b0 */
[----:B------:R-:W-:-:S03]  /*11f0*/  IADD3 R172, PT, PT, R170, 0x80, RZ ;  /* 0x00000080aaac7810 */ /* 0x000fc60007ffe0ff */
[-C--:B---3-5:R-:W-:Y:S01]  /*1200*/  FMUL.FTZ R179, R156, R0.reuse ;  /* 0x000000009cb37220 */ /* 0x0a8fe20000410000 */
[-C--:B------:R-:W-:Y:S01]  /*1210*/  FMUL.FTZ R178, R157, R0.reuse ;  /* 0x000000009db27220 */ /* 0x080fe20000410000 */
[-C--:B------:R-:W-:Y:S01]  /*1220*/  FMUL.FTZ R181, R158, R0.reuse ;  /* 0x000000009eb57220 */ /* 0x080fe20000410000 */
[----:B------:R-:W-:Y:S01]  /*1230*/  FMUL.FTZ R182, R159, R0 ;  /* 0x000000009fb67220 */ /* 0x000fe20000410000 */
[----:B--2---:R-:W-:Y:S01]  /*1240*/  @P2 FFMA.FTZ R156, R179, R8, R124 ;  /* 0x00000008b39c2223 */ /* 0x004fe2000001007c */
[----:B------:R-:W-:Y:S01]  /*1250*/  @P2 FFMA.FTZ R157, R178, R9, R125 ;  /* 0x00000009b29d2223 */ /* 0x000fe2000001007d */
[----:B------:R-:W-:Y:S01]  /*1260*/  @P2 FFMA.FTZ R158, R181, R10, R126 ;  /* 0x0000000ab59e2223 */ /* 0x000fe2000001007e */
[----:B------:R-:W-:Y:S01]  /*1270*/  @P2 FFMA.FTZ R159, R182, R11, R127 ;  /* 0x0000000bb69f2223 */ /* 0x000fe2000001007f */
[----:B------:R-:W-:Y:S01]  /*1280*/  @!P2 FMUL.FTZ R156, R179, R8 ;  /* 0x00000008b39ca220 */ /* 0x000fe20000410000 */
[----:B------:R-:W-:Y:S01]  /*1290*/  @!P2 FMUL.FTZ R157, R178, R9 ;  /* 0x00000009b29da220 */ /* 0x000fe20000410000 */
[----:B------:R-:W-:Y:S01]  /*12a0*/  @!P2 FMUL.FTZ R158, R181, R10 ;  /* 0x0000000ab59ea220 */ /* 0x000fe20000410000 */
[----:B------:R-:W-:-:S05]  /*12b0*/  @!P2 FMUL.FTZ R159, R182, R11 ;  /* 0x0000000bb69fa220 */ /* 0x000fca0000410000 */
[----:B------:R0:W-:Y:S02]  /*12c0*/  STG.E.128 desc[UR6][R174.64], R156 ;  /* 0x0000009cae007986 */ /* 0x0001e4000c101d06 */
.L_x_30424:
[----:B------:R-:W-:Y:S05]  /*12d0*/  BSYNC.RECONVERGENT B0 ;  /* 0x0000000000007941 */ /* 0x000fea0003800200 */
.L_x_30423:
[----:B------:R-:W-:Y:S04]  /*12e0*/  BSSY.RECONVERGENT B0, `(.L_x_30425) ;  /* 0x000001a000007945 */ /* 0x000fe80003800200 */
[----:B------:R-:W-:Y:S05]  /*12f0*/  @!P6 BRA `(.L_x_30426) ;  /* 0x000000000060e947 */ /* 0x000fea0003800000 */
[----:B------:R-:W-:Y:S01]  /*1300*/  ISETP.NE.U32.AND P2, PT, RZ, UR8, PT ;  /* 0x00000008ff007c0c */ /* 0x000fe2000bf45070 */
[----:B0-----:R-:W0:Y:S03]  /*1310*/  LDC.64 R174, c[0x0][0x390] ;  /* 0x0000e400ffae7b82 */ /* 0x001e260000000a00 */
[----:B------:R-:W-:-:S05]  /*1320*/  ISETP.NE.AND.EX P2, PT, RZ, UR9, PT, P2 ;  /* 0x00000009ff007c0c */ /* 0x000fca000bf45320 */
[----:B------:R-:W1:Y:S08]  /*1330*/  LDC.64 R178, c[0x0][0x3a8] ;  /* 0x0000ea00ffb27b82 */ /* 0x000e700000000a00 */
[----:B------:R-:W2:Y:S01]  /*1340*/  @P2 LDC.64 R176, c[0x0][0x3a0] ;  /* 0x0000e800ffb02b82 */ /* 0x000ea20000000a00 */
[----:B0-----:R-:W-:-:S05]  /*1350*/  IMAD.WIDE.U32 R174, R172, 0x10, R174 ;  /* 0x00000010acae7825 */ /* 0x001fca00078e00ae */
[----:B------:R1:W3:Y:S01]  /*1360*/  LDG.E.128 R160, desc[UR6][R174.64] ;  /* 0x00000006aea07981 */ /* 0x0002e2000c1e1d00 */
[----:B--2---:R-:W-:-:S05]  /*1370*/  @P2 IMAD.WIDE.U32 R176, R172, 0x10, R176 ;  /* 0x00000010acb02825 */ /* 0x004fca00078e00b0 */
[----:B------:R-:W2:Y:S01]  /*1380*/  @P2 LDG.E.128 R124, desc[UR6][R176.64] ;  /* 0x00000006b07c2981 */ /* 0x000ea2000c1e1d00 */
        /* <DEDUP_REMOVED lines=15> */
.L_x_30426:
[----:B------:R-:W-:Y:S05]  /*1480*/  BSYNC.RECONVERGENT B0 ;  /* 0x0000000000007941 */ /* 0x000fea0003800200 */
.L_x_30425:
[----:B------:R-:W-:Y:S04]  /*1490*/  BSSY.RECONVERGENT B0, `(.L_x_30427) ;  /* 0x000001a000007945 */ /* 0x000fe80003800200 */
[----:B------:R-:W-:Y:S05]  /*14a0*/  @!P5 BRA `(.L_x_30428) ;  /* 0x000000000060d947 */ /* 0x000fea0003800000 */
[----:B------:R-:W-:Y:S01]  /*14b0*/  ISETP.NE.U32.AND P2, PT, RZ, UR8, PT ;  /* 0x00000008ff007c0c */ /* 0x000fe2000bf45070 */
[----:B------:R-:W0:Y:S03]  /*14c0*/  LDC.64 R128, c[0x0][0x390] ;  /* 0x0000e400ff807b82 */ /* 0x000e260000000a00 */
[----:B------:R-:W-:-:S05]  /*14d0*/  ISETP.NE.AND.EX P2, PT, RZ, UR9, PT, P2 ;  /* 0x00000009ff007c0c */ /* 0x000fca000bf45320 */
[----:B------:R-:W2:Y:S08]  /*14e0*/  LDC.64 R178, c[0x0][0x3a8] ;  /* 0x0000ea00ffb27b82 */ /* 0x000eb00000000a00 */
[----:B------:R-:W3:Y:S01]  /*14f0*/  @P2 LDC.64 R130, c[0x0][0x3a0] ;  /* 0x0000e800ff822b82 */ /* 0x000ee20000000a00 */
[----:B01----:R-:W-:-:S04]  /*1500*/  IMAD.WIDE.U32 R174, R172, 0x10, R128 ;  /* 0x00000010acae7825 */ /* 0x003fc800078e0080 */
[C---:B---3--:R-:W-:Y:S02]  /*1510*/  @P2 IMAD.WIDE.U32 R176, R172.reuse, 0x10, R130 ;  /* 0x00000010acb02825 */ /* 0x048fe400078e0082 */
[----:B------:R-:W3:Y:S04]  /*1520*/  LDG.E.128 R128, desc[UR6][R174.64] ;  /* 0x00000006ae807981 */ /* 0x000ee8000c1e1d00 */
[----:B------:R-:W4:Y:S01]  /*1530*/  @P2 LDG.E.128 R124, desc[UR6][R176.64] ;  /* 0x00000006b07c2981 */ /* 0x000f22000c1e1d00 */
[C---:B--2---:R-:W-:Y:S01]  /*1540*/  IMAD.WIDE.U32 R178, R172.reuse, 0x10, R178 ;  /* 0x00000010acb27825 */ /* 0x044fe200078e00b2 */
[----:B------:R-:W-:-:S03]  /*1550*/  IADD3 R172, PT, PT, R172, 0x80, RZ ;  /* 0x00000080acac7810 */ /* 0x000fc60007ffe0ff */
[-C--:B---3-5:R-:W-:Y:S01]  /*1560*/  FMUL.FTZ R173, R128, R0.reuse ;  /* 0x0000000080ad7220 */ /* 0x0a8fe20000410000 */
[-C--:B------:R-:W-:Y:S01]  /*1570*/  FMUL.FTZ R182, R129, R0.reuse ;  /* 0x0000000081b67220 */ /* 0x080fe20000410000 */
[-C--:B------:R-:W-:Y:S01]  /*1580*/  FMUL.FTZ R181, R130, R0.reuse ;  /* 0x0000000082b57220 */ /* 0x080fe20000410000 */
[----:B------:R-:W-:Y:S01]  /*1590*/  FMUL.FTZ R184, R131, R0 ;  /* 0x0000000083b87220 */ /* 0x000fe20000410000 */
[----:B----4-:R-:W-:Y:S01]  /*15a0*/  @P2 FFMA.FTZ R128, R173, R24, R124 ;  /* 0x00000018ad802223 */ /* 0x010fe2000001007c */
        /* <DEDUP_REMOVED lines=8> */
.L_x_30428:
[----:B------:R-:W-:Y:S05]  /*1630*/  BSYNC.RECONVERGENT B0 ;  /* 0x0000000000007941 */ /* 0x000fea0003800200 */
.L_x_30427:
[----:B------:R-:W-:Y:S04]  /*1640*/  BSSY.RECONVERGENT B0, `(.L_x_30429) ;  /* 0x000001a000007945 */ /* 0x000fe80003800200 */
[----:B------:R-:W-:Y:S05]  /*1650*/  @!P4 BRA `(.L_x_30430) ;  /* 0x000000000060c947 */ /* 0x000fea0003800000 */
[----:B------:R-:W-:Y:S01]  /*1660*/  ISETP.NE.U32.AND P2, PT, RZ, UR8, PT ;  /* 0x00000008ff007c0c */ /* 0x000fe2000bf45070 */
[----:B------:R-:W0:Y:S03]  /*1670*/  LDC.64 R132, c[0x0][0x390] ;  /* 0x0000e400ff847b82 */ /* 0x000e260000000a00 */
[----:B------:R-:W-:-:S05]  /*1680*/  ISETP.NE.AND.EX P2, PT, RZ, UR9, PT, P2 ;  /* 0x00000009ff007c0c */ /* 0x000fca000bf45320 */
[----:B--2---:R-:W2:Y:S08]  /*1690*/  LDC.64 R178, c[0x0][0x3a8] ;  /* 0x0000ea00ffb27b82 */ /* 0x004eb00000000a00 */
        /* <DEDUP_REMOVED lines=20> */
.L_x_30430:
[----:B------:R-:W-:Y:S05]  /*17e0*/  BSYNC.RECONVERGENT B0 ;  /* 0x0000000000007941 */ /* 0x000fea0003800200 */
.L_x_30429:
[----:B------:R-:W-:Y:S04]  /*17f0*/  BSSY.RECONVERGENT B0, `(.L_x_30431) ;  /* 0x000001a000007945 */ /* 0x000fe80003800200 */
[----:B------:R-:W-:Y:S05]  /*1800*/  @!P3 BRA `(.L_x_30432) ;  /* 0x000000000060b947 */ /* 0x000fea0003800000 */
[----:B------:R-:W-:Y:S01]  /*1810*/  ISETP.NE.U32.AND P2, PT, RZ, UR8, PT ;  /* 0x00000008ff007c0c */ /* 0x000fe2000bf45070 */
[----:B------:R-:W0:Y:S03]  /*1820*/  LDC.64 R136, c[0x0][0x390] ;  /* 0x0000e400ff887b82 */ /* 0x000e260000000a00 */
[----:B------:R-:W-:-:S05]  /*1830*/  ISETP.NE.AND.EX P2, PT, RZ, UR9, PT, P2 ;  /* 0x00000009ff007c0c */ /* 0x000fca000bf45320 */
[----:B--23--:R-:W2:Y:S08]  /*1840*/  LDC.64 R178, c[0x0][0x3a8] ;  /* 0x0000ea00ffb27b82 */ /* 0x00ceb00000000a00 */
        /* <DEDUP_REMOVED lines=20> */
.L_x_30432:
[----:B------:R-:W-:Y:S05]  /*1990*/  BSYNC.RECONVERGENT B0 ;  /* 0x0000000000007941 */ /* 0x000fea0003800200 */
.L_x_30431:
[----:B------:R-:W-:Y:S01]  /*19a0*/  ISETP.GE.U32.AND P2, PT, R3, 0x300, PT ;  /* 0x000003000300780c */ /* 0x000fe20003f46070 */
[----:B------:R-:W-:Y:S01]  /*19b0*/  BSSY.RECONVERGENT B0, `(.L_x_30433) ;  /* 0x000001c000007945 */ /* 0x000fe20003800200 */
[----:B------:R-:W-:-:S11]  /*19c0*/  LOP3.LUT R180, R180, 0xfffffeff, RZ, 0xc0, !PT ;  /* 0xfffffeffb4b47812 */ /* 0x000fd600078ec0ff */
[----:B------:R-:W-:Y:S01]  /*19d0*/  @P2 LOP3.LUT R180, R180, 0x100, RZ, 0xfc, !PT ;  /* 0x00000100b4b42812 */ /* 0x000fe200078efcff */
[----:B------:R-:W-:Y:S06]  /*19e0*/  @!P2 BRA `(.L_x_30434) ;  /* 0x000000000060a947 */ /* 0x000fec0003800000 */
[----:B------:R-:W-:Y:S01]  /*19f0*/  ISETP.NE.U32.AND P2, PT, RZ, UR8, PT ;  /* 0x00000008ff007c0c */ /* 0x000fe2000bf45070 */
[----:B------:R-:W0:Y:S03]  /*1a00*/  LDC.64 R140, c[0x0][0x390] ;  /* 0x0000e400ff8c7b82 */ /* 0x000e260000000a00 */
[----:B------:R-:W-:-:S13]  /*1a10*/  ISETP.NE.AND.EX P2, PT, RZ, UR9, PT, P2 ;  /* 0x00000009ff007c0c */ /* 0x000fda000bf45320 */
[----:B------:R-:W2:Y:S01]  /*1a20*/  @P2 LDC.64 R142, c[0x0][0x3a0] ;  /* 0x0000e800ff8e2b82 */ /* 0x000ea20000000a00 */
[----:B01----:R-:W-:-:S04]  /*1a30*/  IMAD.WIDE.U32 R174, R172, 0x10, R140 ;  /* 0x00000010acae7825 */ /* 0x003fc800078e008c */
[C---:B--2---:R-:W-:Y:S02]  /*1a40*/  @P2 IMAD.WIDE.U32 R176, R172.reuse, 0x10, R142 ;  /* 0x00000010acb02825 */ /* 0x044fe400078e008e */
[----:B------:R0:W2:Y:S04]  /*1a50*/  LDG.E.128 R140, desc[UR6][R174.64] ;  /* 0x00000006ae8c7981 */ /* 0x0000a8000c1e1d00 */
[----:B------:R-:W3:Y:S01]  /*1a60*/  @P2 LDG.E.128 R124, desc[UR6][R176.64] ;  /* 0x00000006b07c2981 */ /* 0x000ee2000c1e1d00 */
[----:B0-----:R-:W0:Y:S02]  /*1a70*/  LDC.64 R174, c[0x0][0x3a8] ;  /* 0x0000ea00ffae7b82 */ /* 0x001e240000000a00 */
[C---:B0-----:R-:W-:Y:S01]  /*1a80*/  IMAD.WIDE.U32 R174, R172.reuse, 0x10, R174 ;  /* 0x00000010acae7825 */ /* 0x041fe200078e00ae */
[----:B------:R-:W-:-:S03]  /*1a90*/  IADD3 R172, PT, PT, R172, 0x80, RZ ;  /* 0x00000080acac7810 */ /* 0x000fc60007ffe0ff */
[-C--:B--2--5:R-:W-:Y:S01]  /*1aa0*/  FMUL.FTZ R173, R140, R0.reuse ;  /* 0x000000008cad7220 */ /* 0x0a4fe20000410000 */
[-C--:B---34-:R-:W-:Y:S01]  /*1ab0*/  FMUL.FTZ R178, R141, R0.reuse ;  /* 0x000000008db27220 */ /* 0x098fe20000410000 */
[-C--:B------:R-:W-:Y:S01]  /*1ac0*/  FMUL.FTZ R179, R142, R0.reuse ;  /* 0x000000008eb37220 */ /* 0x080fe20000410000 */
[----:B------:R-:W-:Y:S01]  /*1ad0*/  FMUL.FTZ R182, R143, R0 ;  /* 0x000000008fb67220 */ /* 0x000fe20000410000 */
[----:B------:R-:W-:Y:S01]  /*1ae0*/  @P2 FFMA.FTZ R140, R173, R48, R124 ;  /* 0x00000030ad8c2223 */ /* 0x000fe2000001007c */
        /* <DEDUP_REMOVED lines=8> */
.L_x_30434:
[----:B------:R-:W-:Y:S05]  /*1b70*/  BSYNC.RECONVERGENT B0 ;  /* 0x0000000000007941 */ /* 0x000fea0003800200 */
.L_x_30433:
[----:B------:R-:W-:Y:S01]  /*1b80*/  ISETP.GE.U32.AND P2, PT, R3, 0x380, PT ;  /* 0x000003800300780c */ /* 0x000fe20003f46070 */
[----:B------:R-:W-:-:S12]  /*1b90*/  BSSY.RECONVERGENT B0, `(.L_x_30435) ;  /* 0x000001a000007945 */ /* 0x000fd80003800200 */
[----:B------:R-:W-:Y:S05]  /*1ba0*/  @!P2 BRA `(.L_x_30436) ;  /* 0x000000000060a947 */ /* 0x000fea0003800000 */
        /* <DEDUP_REMOVED lines=24> */
.L_x_30436:
[----:B------:R-:W-:Y:S05]  /*1d30*/  BSYNC.RECONVERGENT B0 ;  /* 0x0000000000007941 */ /* 0x000fea0003800200 */
.L_x_30435:
        /* <DEDUP_REMOVED lines=27> */
.L_x_30438:
[----:B------:R-:W-:Y:S05]  /*1ef0*/  BSYNC.RECONVERGENT B0 ;  /* 0x0000000000007941 */ /* 0x000fea0003800200 */
.L_x_30437:
        /* <DEDUP_REMOVED lines=27> */
.L_x_30440:
[----:B------:R-:W-:Y:S05]  /*20b0*/  BSYNC.RECONVERGENT B0 ;  /* 0x0000000000007941 */ /* 0x000fea0003800200 */
.L_x_30439:
[----:B------:R-:W-:Y:S01]  /*20c0*/  ISETP.GE.U32.AND P5, PT, R3, 0x500, PT ;  /* 0x000005000300780c */ /* 0x000fe20003fa6070 */
[----:B------:R-:W-:-:S12]  /*20d0*/  BSSY.RECONVERGENT B0, `(.L_x_30441) ;  /* 0x0000019000007945 */ /* 0x000fd80003800200 */
[----:B------:R-:W-:Y:S05]  /*20e0*/  @!P5 BRA `(.L_x_30442) ;  /* 0x00000000005cd947 */ /* 0x000fea0003800000 */
[----:B------:R-:W-:Y:S01]  /*20f0*/  ISETP.NE.U32.AND P6, PT, RZ, UR8, PT ;  /* 0x00000008ff007c0c */ /* 0x000fe2000bfc5070 */
[----:B01----:R-:W0:Y:S03]  /*2100*/  LDC.64 R174, c[0x0][0x390] ;  /* 0x0000e400ffae7b82 */ /* 0x003e260000000a00 */
[----:B------:R-:W-:-:S13]  /*2110*/  ISETP.NE.AND.EX P6, PT, RZ, UR9, PT, P6 ;  /* 0x00000009ff007c0c */ /* 0x000fda000bfc5360 */
[----:B------:R-:W1:Y:S01]  /*2120*/  @P6 LDC.64 R176, c[0x0][0x3a0] ;  /* 0x0000e800ffb06b82 */ /* 0x000e620000000a00 */
[----:B0-----:R-:W-:-:S05]  /*2130*/  IMAD.WIDE.U32 R174, R172, 0x10, R174 ;  /* 0x00000010acae7825 */ /* 0x001fca00078e00ae */
[----:B------:R0:W2:Y:S02]  /*2140*/  LDG.E.128 R164, desc[UR6][R174.64] ;  /* 0x00000006aea47981 */ /* 0x0000a4000c1e1d00 */
[----:B0-----:R-:W0:Y:S01]  /*2150*/  LDC.64 R174, c[0x0][0x3a8] ;  /* 0x0000ea00ffae7b82 */ /* 0x001e220000000a00 */
[----:B-1----:R-:W-:-:S05]  /*2160*/  @P6 IMAD.WIDE.U32 R176, R172, 0x10, R176 ;  /* 0x00000010acb06825 */ /* 0x002fca00078e00b0 */
[----:B------:R-:W3:Y:S01]  /*2170*/  @P6 LDG.E.128 R124, desc[UR6][R176.64] ;  /* 0x00000006b07c6981 */ /* 0x000ee2000c1e1d00 */
        /* <DEDUP_REMOVED lines=11> */
[----:B------:R-:W-:Y:S01]  /*2230*/  @!P6 FMUL.FTZ R167, R0, R115 ;  /* 0x0000007300a7e220 */ /* 0x000fe20000410000 */
[----:B0-----:R-:W-:-:S05]  /*2240*/  IMAD.WIDE.U32 R172, R172, 0x10, R174 ;  /* 0x00000010acac7825 */ /* 0x001fca00078e00ae */
[----:B------:R0:W-:Y:S02]  /*2250*/  STG.E.128 desc[UR6][R172.64], R164 ;  /* 0x000000a4ac007986 */ /* 0x0001e4000c101d06 */
.L_x_30442:
[----:B------:R-:W-:Y:S05]  /*2260*/  BSYNC.RECONVERGENT B0 ;  /* 0x0000000000007941 */ /* 0x000fea0003800200 */
.L_x_30441:
[----:B-----5:R-:W-:Y:S01]  /*2270*/  FADD.FTZ R0, RZ, R156 ;  /* 0x0000009cff007221 */ /* 0x020fe20000010000 */
[----:B------:R-:W-:Y:S01]  /*2280*/  ISETP.GT.U32.AND P6, PT, R3, 0xff, PT ;  /* 0x000000ff0300780c */ /* 0x000fe20003fc4070 */
[----:B------:R-:W-:Y:S01]  /*2290*/  BSSY.RECONVERGENT B0, `(.L_x_30443) ;  /* 0x00000ac000007945 */ /* 0x000fe20003800200 */
[----:B0-----:R-:W-:Y:S01]  /*22a0*/  P2R R172, PR, RZ, 0x1 ;  /* 0x00000001ffac7803 */ /* 0x001fe20000000000 */
[----:B------:R-:W-:Y:S01]  /*22b0*/  FADD.FTZ R173, R157, R0 ;  /* 0x000000009dad7221 */ /* 0x000fe20000010000 */
[----:B------:R-:W-:Y:S02]  /*22c0*/  ISETP.GT.U32.AND P0, PT, R3, 0x17f, PT ;  /* 0x0000017f0300780c */ /* 0x000fe40003f04070 */
[----:B------:R-:W-:Y:S01]  /*22d0*/  LOP3.LUT R181, R171, 0x1f, RZ, 0xc0, !PT ;  /* 0x0000001fabb57812 */ /* 0x000fe200078ec0ff */
[----:B------:R-:W-:-:S04]  /*22e0*/  FADD.FTZ R0, R158, R173 ;  /* 0x000000ad9e007221 */ /* 0x000fc80000010000 */
[----:B------:R-:W-:-:S05]  /*22f0*/  FADD.FTZ R0, R159, R0 ;  /* 0x000000009f007221 */ /* 0x000fca0000010000 */
[----:B------:R-:W-:-:S05]  /*2300*/  FSEL R173, R0, RZ, P1 ;  /* 0x000000ff00ad7208 */ /* 0x000fca0000800000 */
[----:B------:R-:W-:-:S04]  /*2310*/  FADD.FTZ R0, R160, R173 ;  /* 0x000000ada0007221 */ /* 0x000fc80000010000 */
[----:B-1----:R-:W-:-:S04]  /*2320*/  FADD.FTZ R175, R161, R0 ;  /* 0x00000000a1af7221 */ /* 0x002fc80000010000 */
        /* <DEDUP_REMOVED lines=50> */
[----:B------:R-:W2:Y:S02]  /*2650*/  SHFL.BFLY PT, R0, R177, 0x10, 0x1f ;  /* 0x0e001f00b1007f89 */ /* 0x000ea400000e0000 */
[----:B--234-:R-:W-:-:S04]  /*2660*/  FADD.FTZ R179, R177, R0 ;  /* 0x00000000b1b37221 */ /* 0x01cfc80000010000 */
        /* <DEDUP_REMOVED lines=10> */
[----:B------:R-:W-:-:S03]  /*2710*/  HFMA2 R179, -RZ, RZ, 0, 0 ;  /* 0x00000000ffb37431 */ /* 0x000fc600000001ff */
        /* <DEDUP_REMOVED lines=99> */
.L_x_30444:
[----:B------:R-:W-:Y:S05]  /*2d50*/  BSYNC.RECONVERGENT B0 ;  /* 0x0000000000007941 */ /* 0x000fea0003800200 */
.L_x_30443:
        /* <DEDUP_REMOVED lines=13> */
.L_x_30446:
[----:B------:R-:W-:Y:S05]  /*2e30*/  BSYNC.RECONVERGENT B0 ;  /* 0x0000000000007941 */ /* 0x000fea0003800200 */
.L_x_30445:
        /* <DEDUP_REMOVED lines=12> */
[----:B------:R-:W-:-:S04]  /*2f00*/  FADD.FTZ R172, -R175, R172 ;  /* 0x000000acafac7221 */ /* 0x000fc80000010100 */
[----:B------:R-:W-:-:S04]  /*2f10*/  FMUL.FTZ R172, R172, R172 ;  /* 0x000000acacac7220 */ /* 0x000fc80000410000 */
[----:B------:R-:W-:-:S04]  /*2f20*/  FMUL.FTZ R172, R172, R181 ;  /* 0x000000b5acac7220 */ /* 0x000fc80000410000 */
[----:B------:R-:W-:Y:S01]  /*2f30*/  FMUL.FTZ R172, R172, R178 ;  /* 0x000000b2acac7220 */ /* 0x000fe20000410000 */
[----:B-1----:R-:W-:Y:S01]  /*2f40*/  FMUL.FTZ R183, R177, R0 ;  /* 0x00000000b1b77220 */ /* 0x002fe20000410000 */
[----:B0-----:R-:W-:-:S04]  /*2f50*/  IADD3 R0, PT, PT, R174, R185, RZ ;  /* 0x000000b9ae007210 */ /* 0x001fc80007ffe0ff */
[----:B------:R-:W0:Y:S01]  /*2f60*/  SHFL.DOWN PT, R182, R183, 0x1, 0x1f ;  /* 0x08201f00b7b67f89 */ /* 0x000e2200000e0000 */
[----:B------:R-:W-:Y:S02]  /*2f70*/  I2FP.F32.S32 R185, R185 ;  /* 0x000000b900b97245 */ /* 0x000fe40000201400 */
[----:B------:R-:W-:-:S06]  /*2f80*/  I2FP.F32.S32 R179, R0 ;  /* 0x0000000000b37245 */ /* 0x000fcc0000201400 */
[----:B------:R-:W1:Y:S01]  /*2f90*/  MUFU.RCP R179, R179 ;  /* 0x000000b300b37308 */ /* 0x000e620000001000 */
[----:B0-----:R-:W-:Y:S01]  /*2fa0*/  FMUL.FTZ R187, R182, R185 ;  /* 0x000000b9b6bb7220 */ /* 0x001fe20000410000 */
[----:B------:R-:W-:-:S03]  /*2fb0*/  FADD.FTZ R182, R183, -R182 ;  /* 0x800000b6b7b67221 */ /* 0x000fc60000010000 */
[----:B------:R-:W-:-:S04]  /*2fc0*/  FFMA.FTZ R0, R176, R183, R187 ;  /* 0x000000b7b0007223 */ /* 0x000fc800000100bb */
[----:B-1----:R-:W-:-:S05]  /*2fd0*/  FMUL.FTZ R184, R179, R0 ;  /* 0x00000000b3b87220 */ /* 0x002fca0000410000 */
[----:B------:R-:W0:Y:S02]  /*2fe0*/  SHFL.IDX PT, R187, R184, RZ, 0x1f ;  /* 0x00001fffb8bb7589 */ /* 0x000e2400000e0000 */
[C---:B0-----:R-:W-:Y:S01]  /*2ff0*/  FMUL.FTZ R174, R187.reuse, R187 ;  /* 0x000000bbbbae7220 */ /* 0x041fe20000410000 */
[----:B------:R-:W-:-:S04]  /*3000*/  FSEL R0, R187, RZ, !P6 ;  /* 0x000000ffbb007208 */ /* 0x000fc80007000000 */
[----:B------:R-:W-:Y:S02]  /*3010*/  FSEL R186, R174, RZ, P6 ;  /* 0x000000ffaeba7208 */ /* 0x000fe40003000000 */
[----:B------:R-:W0:Y:S01]  /*3020*/  SHFL.DOWN PT, R174, R173, 0x2, 0x1f ;  /* 0x08401f00adae7f89 */ /* 0x000e2200000e0000 */
[----:B------:R-:W-:Y:S01]  /*3030*/  ISETP.NE.AND P6, PT, R171, RZ, PT ;  /* 0x000000ffab00720c */ /* 0x000fe20003fc5270 */
[----:B0-----:R-:W-:-:S04]  /*3040*/  FADD.FTZ R174, R174, R173 ;  /* 0x000000adaeae7221 */ /* 0x001fc80000010000 */
[----:B------:R-:W-:Y:S01]  /*3050*/  FFMA.FTZ R174, R177, R172, R174 ;  /* 0x000000acb1ae7223 */ /* 0x000fe200000100ae */
[----:B------:R-:W-:-:S04]  /*3060*/  FMUL.FTZ R177, R182, R182 ;  /* 0x000000b6b6b17220 */ /* 0x000fc80000410000 */
[----:B------:R-:W0:Y:S01]  /*3070*/  SHFL.DOWN PT, R175, R174, 0x1, 0x1f ;  /* 0x08201f00aeaf7f89 */ /* 0x000e2200000e0000 */
[----:B------:R-:W-:Y:S02]  /*3080*/  FMUL.FTZ R177, R176, R177 ;  /* 0x000000b1b0b17220 */ /* 0x000fe40000410000 */
[----:B------:R-:W1:Y:S02]  /*3090*/  LDC R176, c[0x0][0x448] ;  /* 0x00011200ffb07b82 */ /* 0x000e640000000800 */
[----:B------:R-:W-:Y:S01]  /*30a0*/  FMUL.FTZ R177, R177, R185 ;  /* 0x000000b9b1b17220 */ /* 0x000fe20000410000 */
[----:B0-----:R-:W-:-:S05]  /*30b0*/  FADD.FTZ R172, R174, R175 ;  /* 0x000000afaeac7221 */ /* 0x001fca0000010000 */
[----:B------:R-:W0:Y:S01]  /*30c0*/  @!P6 LDC.64 R174, c[0x0][0x3c8] ;  /* 0x0000f200ffaeeb82 */ /* 0x000e220000000a00 */
[----:B------:R-:W-:-:S06]  /*30d0*/  FFMA.FTZ R177, R179, R177, R172 ;  /* 0x000000b1b3b17223 */ /* 0x000fcc00000100ac */
[----:B------:R-:W1:Y:S01]  /*30e0*/  SHFL.IDX PT, R177, R177, RZ, 0x1f ;  /* 0x00001fffb1b17589 */ /* 0x000e6200000e0000 */
[----:B------:R-:W2:Y:S01]  /*30f0*/  @!P6 LDC.64 R172, c[0x0][0x3c0] ;  /* 0x0000f000ffaceb82 */ /* 0x000ea20000000a00 */
[----:B0-----:R-:W-:-:S04]  /*3100*/  @!P6 IMAD.WIDE R174, R2, 0x4, R174 ;  /* 0x0000000402aee825 */ /* 0x001fc800078e02ae */
[----:B-1----:R-:W-:Y:S01]  /*3110*/  FFMA.FTZ R171, R177, UR11, R176 ;  /* 0x0000000bb1ab7c23 */ /* 0x002fe200080100b0 */
[----:B--2---:R-:W-:-:S04]  /*3120*/  @!P6 IMAD.WIDE R172, R2, 0x4, R172 ;  /* 0x0000000402ace825 */ /* 0x004fc800078e02ac */
[----:B------:R-:W-:Y:S01]  /*3130*/  FADD.FTZ R171, R171, R186 ;  /* 0x000000baabab7221 */ /* 0x000fe20000010000 */
[----:B------:R0:W-:Y:S05]  /*3140*/  @!P6 STG.E desc[UR6][R172.64], R187 ;  /* 0x000000bbac00e986 */ /* 0x0001ea000c101906 */
[----:B------:R-:W1:Y:S02]  /*3150*/  MUFU.RSQ R171, R171 ;  /* 0x000000ab00ab7308 */ /* 0x000e640000001400 */
[----:B-1----:R0:W-:Y:S01]  /*3160*/  @!P6 STG.E desc[UR6][R174.64], R171 ;  /* 0x000000abae00e986 */ /* 0x0021e2000c101906 */
        /* <DEDUP_REMOVED lines=17> */
.L_x_30448:
[----:B------:R-:W-:Y:S05]  /*3280*/  BSYNC.RECONVERGENT B0 ;  /* 0x0000000000007941 */ /* 0x000fea0003800200 */
.L_x_30447:
[----:B------:R-:W-:Y:S01]  /*3290*/  LOP3.LUT P1, RZ, R180, 0x200, RZ, 0xc0, !PT ;  /* 0x00000200b4ff7812 */ /* 0x000fe2000782c0ff */
        /* <DEDUP_REMOVED lines=18> */
.L_x_30450:
[----:B------:R-:W-:Y:S05]  /*33c0*/  BSYNC.RECONVERGENT B0 ;  /* 0x0000000000007941 */ /* 0x000fea0003800200 */
.L_x_30449:
[----:B------:R-:W-:Y:S01]  /*33d0*/  LOP3.LUT P1, RZ, R180, 0x400, RZ, 0xc0, !PT ;  /* 0x00000400b4ff7812 */ /* 0x000fe2000782c0ff */
        /* <DEDUP_REMOVED lines=18> */
.L_x_30452:
[----:B------:R-:W-:Y:S05]  /*3500*/  BSYNC.RECONVERGENT B0 ;  /* 0x0000000000007941 */ /* 0x000fea0003800200 */
.L_x_30451:
[----:B------:R-:W-:Y:S01]  /*3510*/  LOP3.LUT P1, RZ, R180, 0x800, RZ, 0xc0, !PT ;  /* 0x00000800b4ff7812 */ /* 0x000fe2000782c0ff */
        /* <DEDUP_REMOVED lines=18> */
.L_x_30454:
[----:B------:R-:W-:Y:S05]  /*3640*/  BSYNC.RECONVERGENT B0 ;  /* 0x0000000000007941 */ /* 0x000fea0003800200 */
.L_x_30453:
[----:B------:R-:W-:Y:S01]  /*3650*/  LOP3.LUT P1, RZ, R180, 0x1000, RZ, 0xc0, !PT ;  /* 0x00001000b4ff7812 */ /* 0x000fe2000782c0ff */
        /* <DEDUP_REMOVED lines=18> */
.L_x_30456:
[----:B------:R-:W-:Y:S05]  /*3780*/  BSYNC.RECONVERGENT B0 ;  /* 0x0000000000007941 */ /* 0x000fea0003800200 */
.L_x_30455:
        /* <DEDUP_REMOVED lines=19> */
.L_x_30458:
[----:B------:R-:W-:Y:S05]  /*38c0*/  BSYNC.RECONVERGENT B0 ;  /* 0x0000000000007941 */ /* 0x000fea0003800200 */
.L_x_30457:
        /* <DEDUP_REMOVED lines=18> */
.L_x_30460:
[----:B------:R-:W-:Y:S05]  /*39f0*/  BSYNC.RECONVERGENT B0 ;  /* 0x0000000000007941 */ /* 0x000fea0003800200 */
.L_x_30459:
        /* <DEDUP_REMOVED lines=18> */
.L_x_30462:
[----:B------:R-:W-:Y:S05]  /*3b20*/  BSYNC.RECONVERGENT B0 ;  /* 0x0000000000007941 */ /* 0x000fea0003800200 */
.L_x_30461:
        /* <DEDUP_REMOVED lines=18> */
.L_x_30464:
[----:B------:R-:W-:Y:S05]  /*3c50*/  BSYNC.RECONVERGENT B0 ;  /* 0x0000000000007941 */ /* 0x000fea0003800200 */
.L_x_30463:
        /* <DEDUP_REMOVED lines=17> */
.L_x_30466:
[----:B------:R-:W-:Y:S05]  /*3d70*/  BSYNC.RECONVERGENT B0 ;  /* 0x0000000000007941 */ /* 0x000fea0003800200 */
.L_x_30465:
[----:B0-----:R-:W0:Y:S01]  /*3d80*/  LDC.64 R170, c[0x0][0x380] ;  /* 0x0000e000ffaa7b82 */ /* 0x001e220000000a00 */
[----:B------:R-:W-:Y:S01]  /*3d90*/  UPLOP3.LUT UP0, UPT, UPT, UPT, UP0, 0x40, 0x4 ;  /* 0x000000000004789c */ /* 0x000fe20003f0e800 */
[----:B0-----:R-:W-:-:S04]  /*3da0*/  IADD3 R2, PT, PT, R2, R170, RZ ;  /* 0x000000aa02027210 */ /* 0x001fc80007ffe0ff */
[----:B------:R-:W-:-:S13]  /*3db0*/  ISETP.GE.AND P1, PT, R2, R171, PT ;  /* 0x000000ab0200720c */ /* 0x000fda0003f26270 */
[----:B------:R-:W-:Y:S05]  /*3dc0*/  @!P1 BRA `(.L_x_30467) ;  /* 0xffffffd0007c9947 */ /* 0x000fea000383ffff */
[----:B------:R-:W-:Y:S05]  /*3dd0*/  EXIT ;  /* 0x000000000000794d */ /* 0x000fea0003800000 */
.L_x_30468:
        /* <DEDUP_REMOVED lines=10> */
.L_x_34128:


//--------------------- .text._ZN10layer_norm13ln_fwd_kernelINS_13Kernel_traitsIfffffjLj5120ELj1ELj1ELj4ELj16ENS_18Kernel_traits_baseILj5120EfffffjLj128EEEEELb0ELb1ELb0ELb1EEEvNS_9FwdParamsE --------------------------
	.section	.text._ZN10layer_norm13ln_fwd_kernelINS_13Kernel_traitsIfffffjLj5120ELj1ELj1ELj4ELj16ENS_18Kernel_traits_baseILj5120EfffffjLj128EEEEELb0ELb1ELb0ELb1EEEvNS_9FwdParamsE,"ax",@progbits
	.align	128
        .global         _ZN10layer_norm13ln_fwd_kernelINS_13Kernel_traitsIfffffjLj5120ELj1ELj1ELj4ELj16ENS_18Kernel_traits_baseILj5120EfffffjLj128EEEEELb0ELb1ELb0ELb1EEEvNS_9FwdParamsE
        .type           _ZN10layer_norm13ln_fwd_kernelINS_13Kernel_traitsIfffffjLj5120ELj1ELj1ELj4ELj16ENS_18Kernel_traits_baseILj5120EfffffjLj128EEEEELb0ELb1ELb0ELb1EEEvNS_9FwdParamsE,@function
        .size           _ZN10layer_norm13ln_fwd_kernelINS_13Kernel_traitsIfffffjLj5120ELj1ELj1ELj4ELj16ENS_18Kernel_traits_baseILj5120EfffffjLj128EEEEELb0ELb1ELb0ELb1EEEvNS_9FwdParamsE,(.L_x_34129 - _ZN10layer_norm13ln_fwd_kernelINS_13Kernel_traitsIfffffjLj5120ELj1ELj1ELj4ELj16ENS_18Kernel_traits_baseILj5120EfffffjLj128EEEEELb0ELb1ELb0ELb1EEEvNS_9FwdParamsE)
        .other          _ZN10layer_norm13ln_fwd_kernelINS_13Kernel_traitsIfffffjLj5120ELj1ELj1ELj4ELj16ENS_18Kernel_traits_baseILj5120EfffffjLj128EEEEELb0ELb1ELb0ELb1EEEvNS_9FwdParamsE,@"STO_CUDA_ENTRY STV_DEFAULT"
_ZN10layer_norm13ln_fwd_kernelINS_13Kernel_traitsIfffffjLj5120ELj1ELj1ELj4ELj16ENS_18Kernel_traits_baseILj5120EfffffjLj128EEEEELb0ELb1ELb0ELb1EEEvNS_9FwdParamsE:
.text._ZN10layer_norm13ln_fwd_kernelINS_13Kernel_traitsIfffffjLj5120ELj1ELj1ELj4ELj16ENS_18Kernel_traits_baseILj5120EfffffjLj128EEEEELb0ELb1ELb0ELb1EEEvNS_9FwdParamsE:
        /* <DEDUP_REMOVED lines=46> */
.L_x_30469:
        /* <DEDUP_REMOVED lines=44> */
.L_x_30470:
        /* <DEDUP_REMOVED lines=11> */
.L_x_30475:
[----:B------:R-:W-:Y:S01]  /*0650*/  ISETP.NE.U32.AND P1, PT, RZ, UR8, PT ;  /* 0x00000008ff007c0c */ /* 0x000fe2000bf25070 */
[----:B---3--:R-:W0:Y:S01]  /*0660*/  @P0 LDC.64 R130, c[0x0][0x3e0] ;  /* 0x0000f800ff820b82 */ /* 0x008e220000000a00 */
[----:B------:R-:W-:Y:S02]  /*0670*/  IMAD R3, R2, UR10, RZ ;  /* 0x0000000a02037c24 */ /* 0x000fe4000f8e02ff */
[----:B------:R-:W-:-:S03]  /*0680*/  ISETP.NE.AND.EX P1, PT, RZ, UR9, PT, P1 ;  /* 0x00000009ff007c0c */ /* 0x000fc6000bf25310 */
[----:B------:R-:W-:Y:S02]  /*0690*/  SHF.R.S32.HI R128, RZ, 0x1f, R3 ;  /* 0x0000001fff807819 */ /* 0x000fe40000011403 */
[----:B------:R-:W1:Y:S02]  /*06a0*/  LDC.64 R168, c[0x0][0x390] ;  /* 0x0000e400ffa87b82 */ /* 0x000e640000000a00 */
[----:B------:R-:W-:-:S04]  /*06b0*/  LEA.HI R3, R128, R3, RZ, 0x2 ;  /* 0x0000000380037211 */ /* 0x000fc800078f10ff */
[----:B------:R-:W-:Y:S01]  /*06c0*/  LEA.HI.SX32 R3, R3, R0, 0x1e ;  /* 0x0000000003037211 */ /* 0x000fe200078ff2ff */
[----:B------:R-:W-:Y:S01]  /*06d0*/  HFMA2 R0, -RZ, RZ, 1.875, 0 ;  /* 0x3f800000ff007431 */ /* 0x000fe200000001ff */
[----:B------:R-:W2:Y:S01]  /*06e0*/  @P1 LDC.64 R134, c[0x0][0x3a0] ;  /* 0x0000e800ff861b82 */ /* 0x000ea20000000a00 */
[----:B0-----:R-:W-:-:S07]  /*06f0*/  @P0 IMAD.WIDE R130, R2, 0x4, R130 ;  /* 0x0000000402820825 */ /* 0x001fce00078e0282 */
[----:B------:R-:W0:Y:S01]  /*0700*/  LDC.64 R160, c[0x0][0x3a8] ;  /* 0x0000ea00ffa07b82 */ /* 0x000e220000000a00 */
[----:B------:R-:W3:Y:S01]  /*0710*/  @P0 LDG.E R0, desc[UR6][R130.64] ;  /* 0x0000000682000981 */ /* 0x000ee2000c1e1900 */
[----:B-1----:R-:W-:-:S06]  /*0720*/  IMAD.WIDE.U32 R132, R3, 0x10, R168 ;  /* 0x0000001003847825 */ /* 0x002fcc00078e00a8 */
[----:B------:R-:W1:Y:S01]  /*0730*/  @P1 LDC.64 R138, c[0x0][0x3a0] ;  /* 0x0000e800ff8a1b82 */ /* 0x000e620000000a00 */
[----:B------:R-:W3:Y:S01]  /*0740*/  LDG.E.128 R140, desc[UR6][R132.64] ;  /* 0x00000006848c7981 */ /* 0x000ee2000c1e1d00 */
[----:B--2---:R-:W-:-:S06]  /*0750*/  @P1 IMAD.WIDE.U32 R134, R3, 0x10, R134 ;  /* 0x0000001003861825 */ /* 0x004fcc00078e0086 */
[----:B------:R-:W2:Y:S01]  /*0760*/  @P1 LDC.64 R192, c[0x0][0x3a0] ;  /* 0x0000e800ffc01b82 */ /* 0x000ea20000000a00 */
[----:B------:R0:W4:Y:S01]  /*0770*/  @P1 LDG.E.128 R124, desc[UR6][R134.64] ;  /* 0x00000006867c1981 */ /* 0x000122000c1e1d00 */
[C---:B------:R-:W-:Y:S01]  /*0780*/  IADD3 R163, PT, PT, R3.reuse, 0x80, RZ ;  /* 0x0000008003a37810 */ /* 0x040fe20007ffe0ff */
[----:B0-----:R-:W-:-:S04]  /*0790*/  IMAD.WIDE.U32 R134, R3, 0x10, R160 ;  /* 0x0000001003867825 */ /* 0x001fc800078e00a0 */
[----:B-1----:R-:W-:-:S04]  /*07a0*/  @P1 IMAD.WIDE.U32 R138, R163, 0x10, R138 ;  /* 0x00000010a38a1825 */ /* 0x002fc800078e008a */
[-C--:B---3--:R-:W-:Y:S01]  /*07b0*/  FMUL.FTZ R129, R140, R0.reuse ;  /* 0x000000008c817220 */ /* 0x088fe20000410000 */
[-C--:B------:R-:W-:Y:S01]  /*07c0*/  FMUL.FTZ R136, R141, R0.reuse ;  /* 0x000000008d887220 */ /* 0x080fe20000410000 */
[-C--:B------:R-:W-:Y:S01]  /*07d0*/  FMUL.FTZ R137, R142, R0.reuse ;  /* 0x000000008e897220 */ /* 0x080fe20000410000 */
[----:B------:R-:W-:Y:S02]  /*07e0*/  FMUL.FTZ R140, R143, R0 ;  /* 0x000000008f8c7220 */ /* 0x000fe40000410000 */
[----:B------:R-:W0:Y:S01]  /*07f0*/  @P1 LDC.64 R142, c[0x0][0x3a0] ;  /* 0x0000e800ff8e1b82 */ /* 0x000e220000000a00 */
[CC--:B----45:R-:W-:Y:S01]  /*0800*/  @P1 FFMA.FTZ R128, R129.reuse, R84.reuse, R124 ;  /* 0x0000005481801223 */ /* 0x0f0fe2000001007c */
[----:B------:R-:W-:Y:S01]  /*0810*/  @!P1 FMUL.FTZ R128, R129, R84 ;  /* 0x0000005481809220 */ /* 0x000fe20000410000 */
[----:B------:R-:W-:Y:S01]  /*0820*/  @P1 FFMA.FTZ R129, R136, R85, R125 ;  /* 0x0000005588811223 */ /* 0x000fe2000001007d */
[CC--:B------:R-:W-:Y:S01]  /*0830*/  @P1 FFMA.FTZ R130, R137.reuse, R86.reuse, R126 ;  /* 0x0000005689821223 */ /* 0x0c0fe2000001007e */
[----:B------:R-:W-:Y:S01]  /*0840*/  @P1 FFMA.FTZ R131, R140, R87, R127 ;  /* 0x000000578c831223 */ /* 0x000fe2000001007f */
[----:B------:R-:W-:Y:S01]  /*0850*/  @!P1 FMUL.FTZ R129, R136, R85 ;  /* 0x0000005588819220 */ /* 0x000fe20000410000 */
[----:B------:R-:W-:Y:S01]  /*0860*/  @!P1 FMUL.FTZ R130, R137, R86 ;  /* 0x0000005689829220 */ /* 0x000fe20000410000 */
[----:B------:R-:W-:Y:S01]  /*0870*/  @!P1 FMUL.FTZ R131, R140, R87 ;  /* 0x000000578c839220 */ /* 0x000fe20000410000 */
[----:B------:R-:W-:-:S04]  /*0880*/  IMAD.WIDE.U32 R136, R163, 0x10, R168 ;  /* 0x00000010a3887825 */ /* 0x000fc800078e00a8 */
[----:B------:R1:W-:Y:S04]  /*0890*/  STG.E.128 desc[UR6][R134.64], R128 ;  /* 0x0000008086007986 */ /* 0x0003e8000c101d06 */
[----:B------:R-:W3:Y:S04]  /*08a0*/  LDG.E.128 R144, desc[UR6][R136.64] ;  /* 0x0000000688907981 */ /* 0x000ee8000c1e1d00 */
[----:B------:R4:W2:Y:S01]  /*08b0*/  @P1 LDG.E.128 R124, desc[UR6][R138.64] ;  /* 0x000000068a7c1981 */ /* 0x0008a2000c1e1d00 */
[----:B------:R-:W-:Y:S01]  /*08c0*/  IADD3 R171, PT, PT, R3, 0x100, RZ ;  /* 0x0000010003ab7810 */ /* 0x000fe20007ffe0ff */
[----:B----4-:R-:W-:-:S04]  /*08d0*/  IMAD.WIDE.U32 R138, R163, 0x10, R160 ;  /* 0x00000010a38a7825 */ /* 0x010fc800078e00a0 */
[----:B0-----:R-:W-:-:S04]  /*08e0*/  @P1 IMAD.WIDE.U32 R142, R171, 0x10, R142 ;  /* 0x00000010ab8e1825 */ /* 0x001fc800078e008e */
[-C--:B---3--:R-:W-:Y:S01]  /*08f0*/  FMUL.FTZ R133, R144, R0.reuse ;  /* 0x0000000090857220 */ /* 0x088fe20000410000 */
[-C--:B------:R-:W-:Y:S01]  /*0900*/  FMUL.FTZ R140, R145, R0.reuse ;  /* 0x00000000918c7220 */ /* 0x080fe20000410000 */
[-C--:B------:R-:W-:Y:S01]  /*0910*/  FMUL.FTZ R141, R146, R0.reuse ;  /* 0x00000000928d7220 */ /* 0x080fe20000410000 */
[----:B------:R-:W-:Y:S01]  /*0920*/  FMUL.FTZ R144, R147, R0 ;  /* 0x0000000093907220 */ /* 0x000fe20000410000 */
[CC--:B--2---:R-:W-:Y:S01]  /*0930*/  @P1 FFMA.FTZ R132, R133.reuse, R88.reuse, R124 ;  /* 0x0000005885841223 */ /* 0x0c4fe2000001007c */
[----:B------:R-:W-:Y:S01]  /*0940*/  @!P1 FMUL.FTZ R132, R133, R88 ;  /* 0x0000005885849220 */ /* 0x000fe20000410000 */
[----:B------:R-:W-:Y:S01]  /*0950*/  @P1 FFMA.FTZ R133, R140, R89, R125 ;  /* 0x000000598c851223 */ /* 0x000fe2000001007d */
[CC--:B-1----:R-:W-:Y:S01]  /*0960*/  @P1 FFMA.FTZ R134, R141.reuse, R90.reuse, R126 ;  /* 0x0000005a8d861223 */ /* 0x0c2fe2000001007e */
[----:B------:R-:W-:Y:S01]  /*0970*/  @P1 FFMA.FTZ R135, R144, R91, R127 ;  /* 0x0000005b90871223 */ /* 0x000fe2000001007f */
[----:B------:R-:W-:Y:S01]  /*0980*/  @!P1 FMUL.FTZ R133, R140, R89 ;  /* 0x000000598c859220 */ /* 0x000fe20000410000 */
[----:B------:R-:W-:Y:S01]  /*0990*/  @!P1 FMUL.FTZ R134, R141, R90 ;  /* 0x0000005a8d869220 */ /* 0x000fe20000410000 */
[----:B------:R-:W-:Y:S01]  /*09a0*/  @!P1 FMUL.FTZ R135, R144, R91 ;  /* 0x0000005b90879220 */ /* 0x000fe20000410000 */
[----:B------:R-:W-:Y:S01]  /*09b0*/  IMAD.WIDE.U32 R140, R171, 0x10, R168 ;  /* 0x00000010ab8c7825 */ /* 0x000fe200078e00a8 */
[----:B------:R-:W0:Y:S03]  /*09c0*/  @P1 LDC.64 R146, c[0x0][0x3a0] ;  /* 0x0000e800ff921b82 */ /* 0x000e260000000a00 */
[----:B------:R1:W-:Y:S04]  /*09d0*/  STG.E.128 desc[UR6][R138.64], R132 ;  /* 0x000000848a007986 */ /* 0x0003e8000c101d06 */
[----:B------:R-:W2:Y:S04]  /*09e0*/  LDG.E.128 R148, desc[UR6][R140.64] ;  /* 0x000000068c947981 */ /* 0x000ea8000c1e1d00 */
[----:B------:R3:W4:Y:S01]  /*09f0*/  @P1 LDG.E.128 R124, desc[UR6][R142.64] ;  /* 0x000000068e7c1981 */ /* 0x000722000c1e1d00 */
[----:B------:R-:W-:Y:S01]  /*0a00*/  IADD3 R173, PT, PT, R3, 0x180, RZ ;  /* 0x0000018003ad7810 */ /* 0x000fe20007ffe0ff */
[----:B---3--:R-:W-:-:S04]  /*0a10*/  IMAD.WIDE.U32 R142, R171, 0x10, R160 ;  /* 0x00000010ab8e7825 */ /* 0x008fc800078e00a0 */
[----:B0-----:R-:W-:-:S04]  /*0a20*/  @P1 IMAD.WIDE.U32 R146, R173, 0x10, R146 ;  /* 0x00000010ad921825 */ /* 0x001fc800078e0092 */
[-C--:B--2---:R-:W-:Y:S01]  /*0a30*/  FMUL.FTZ R137, R148, R0.reuse ;  /* 0x0000000094897220 */ /* 0x084fe20000410000 */
[-C--:B------:R-:W-:Y:S01]  /*0a40*/  FMUL.FTZ R144, R149, R0.reuse ;  /* 0x0000000095907220 */ /* 0x080fe20000410000 */
[-C--:B------:R-:W-:Y:S01]  /*0a50*/  FMUL.FTZ R145, R150, R0.reuse ;  /* 0x0000000096917220 */ /* 0x080fe20000410000 */
[----:B------:R-:W-:Y:S01]  /*0a60*/  FMUL.FTZ R148, R151, R0 ;  /* 0x0000000097947220 */ /* 0x000fe20000410000 */
[CC--:B----4-:R-:W-:Y:S01]  /*0a70*/  @P1 FFMA.FTZ R136, R137.reuse, R92.reuse, R124 ;  /* 0x0000005c89881223 */ /* 0x0d0fe2000001007c */
        /* <DEDUP_REMOVED lines=107> */
[----:B------:R-:W-:-:S04]  /*1130*/  IMAD.WIDE.U32 R180, R187, 0x10, R168 ;  /* 0x00000010bbb47825 */ /* 0x000fc800078e00a8 */
[----:B------:R0:W-:Y:S04]  /*1140*/  STG.E.128 desc[UR6][R166.64], R156 ;  /* 0x0000009ca6007986 */ /* 0x0001e8000c101d06 */
[----:B------:R1:W2:Y:S04]  /*1150*/  LDG.E.128 R196, desc[UR6][R180.64] ;  /* 0x00000006b4c47981 */ /* 0x0002a8000c1e1d00 */
[----:B------:R-:W3:Y:S01]  /*1160*/  @P1 LDG.E.128 R124, desc[UR6][R182.64] ;  /* 0x00000006b67c1981 */ /* 0x000ee2000c1e1d00 */
[----:B------:R-:W-:-:S05]  /*1170*/  IADD3 R189, PT, PT, R3, 0x480, RZ ;  /* 0x0000048003bd7810 */ /* 0x000fca0007ffe0ff */
[----:B-1----:R-:W-:-:S04]  /*1180*/  IMAD.WIDE.U32 R180, R189, 0x10, R168 ;  /* 0x00000010bdb47825 */ /* 0x002fc800078e00a8 */
[----:B------:R-:W-:-:S04]  /*1190*/  @P1 IMAD.WIDE.U32 R168, R189, 0x10, R192 ;  /* 0x00000010bda81825 */ /* 0x000fc800078e00c0 */
[-C--:B--2---:R-:W-:Y:S01]  /*11a0*/  FMUL.FTZ R165, R196, R0.reuse ;  /* 0x00000000c4a57220 */ /* 0x084fe20000410000 */
[-C--:B------:R-:W-:Y:S01]  /*11b0*/  FMUL.FTZ R191, R198, R0.reuse ;  /* 0x00000000c6bf7220 */ /* 0x080fe20000410000 */
[-C--:B------:R-:W-:Y:S01]  /*11c0*/  FMUL.FTZ R162, R197, R0.reuse ;  /* 0x00000000c5a27220 */ /* 0x080fe20000410000 */
[----:B------:R-:W-:Y:S01]  /*11d0*/  FMUL.FTZ R170, R199, R0 ;  /* 0x00000000c7aa7220 */ /* 0x000fe20000410000 */
[CC--:B---3--:R-:W-:Y:S01]  /*11e0*/  @P1 FFMA.FTZ R164, R165.reuse, R116.reuse, R124 ;  /* 0x00000074a5a41223 */ /* 0x0c8fe2000001007c */
[----:B------:R-:W-:Y:S01]  /*11f0*/  @!P1 FMUL.FTZ R164, R165, R116 ;  /* 0x00000074a5a49220 */ /* 0x000fe20000410000 */
[CC--:B0-----:R-:W-:Y:S01]  /*1200*/  @P1 FFMA.FTZ R166, R191.reuse, R118.reuse, R126 ;  /* 0x00000076bfa61223 */ /* 0x0c1fe2000001007e */
[----:B------:R-:W-:Y:S01]  /*1210*/  @P1 FFMA.FTZ R165, R162, R117, R125 ;  /* 0x00000075a2a51223 */ /* 0x000fe2000001007d */
[----:B------:R-:W-:Y:S01]  /*1220*/  @P1 FFMA.FTZ R167, R170, R119, R127 ;  /* 0x00000077aaa71223 */ /* 0x000fe2000001007f */
[----:B------:R-:W-:Y:S01]  /*1230*/  @!P1 FMUL.FTZ R166, R191, R118 ;  /* 0x00000076bfa69220 */ /* 0x000fe20000410000 */
[----:B------:R-:W-:Y:S01]  /*1240*/  @!P1 FMUL.FTZ R165, R162, R117 ;  /* 0x00000075a2a59220 */ /* 0x000fe20000410000 */
[----:B------:R-:W-:Y:S01]  /*1250*/  @!P1 FMUL.FTZ R167, R170, R119 ;  /* 0x00000077aaa79220 */ /* 0x000fe20000410000 */
[----:B------:R-:W-:-:S05]  /*1260*/  IMAD.WIDE.U32 R190, R187, 0x10, R160 ;  /* 0x00000010bbbe7825 */ /* 0x000fca00078e00a0 */
[----:B------:R0:W-:Y:S04]  /*1270*/  STG.E.128 desc[UR6][R190.64], R164 ;  /* 0x000000a4be007986 */ /* 0x0001e8000c101d06 */
[----:B------:R-:W2:Y:S04]  /*1280*/  LDG.E.128 R180, desc[UR6][R180.64] ;  /* 0x00000006b4b47981 */ /* 0x000ea8000c1e1d00 */
[----:B------:R1:W3:Y:S01]  /*1290*/  @P1 LDG.E.128 R124, desc[UR6][R168.64] ;  /* 0x00000006a87c1981 */ /* 0x0002e2000c1e1d00 */
[----:B------:R-:W-:-:S04]  /*12a0*/  FADD.FTZ R162, RZ, R128 ;  /* 0x00000080ffa27221 */ /* 0x000fc80000010000 */
        /* <DEDUP_REMOVED lines=10> */
[----:B-1----:R-:W-:-:S04]  /*1350*/  FADD.FTZ R169, R162, R139 ;  /* 0x0000008ba2a97221 */ /* 0x002fc80000010000 */
        /* <DEDUP_REMOVED lines=24> */
[-C--:B--2---:R-:W-:Y:S01]  /*14e0*/  FMUL.FTZ R169, R180, R0.reuse ;  /* 0x00000000b4a97220 */ /* 0x084fe20000410000 */
[----:B------:R-:W-:-:S03]  /*14f0*/  FMUL.FTZ R162, R181, R0 ;  /* 0x00000000b5a27220 */ /* 0x000fc60000410000 */
[CC--:B---3--:R-:W-:Y:S01]  /*1500*/  @P1 FFMA.FTZ R180, R169.reuse, R120.reuse, R124 ;  /* 0x00000078a9b41223 */ /* 0x0c8fe2000001007c */
[----:B------:R-:W-:Y:S01]  /*1510*/  @!P1 FMUL.FTZ R180, R169, R120 ;  /* 0x00000078a9b49220 */ /* 0x000fe20000410000 */
[-C--:B------:R-:W-:Y:S01]  /*1520*/  FMUL.FTZ R169, R182, R0.reuse ;  /* 0x00000000b6a97220 */ /* 0x080fe20000410000 */
[CC--:B------:R-:W-:Y:S01]  /*1530*/  @P1 FFMA.FTZ R181, R162.reuse, R121.reuse, R125 ;  /* 0x00000079a2b51223 */ /* 0x0c0fe2000001007d */
[----:B------:R-:W-:Y:S01]  /*1540*/  @!P1 FMUL.FTZ R181, R162, R121 ;  /* 0x00000079a2b59220 */ /* 0x000fe20000410000 */
[----:B------:R-:W-:Y:S01]  /*1550*/  FADD.FTZ R162, R191, R180 ;  /* 0x000000b4bfa27221 */ /* 0x000fe20000010000 */
[----:B------:R-:W-:Y:S01]  /*1560*/  FMUL.FTZ R0, R183, R0 ;  /* 0x00000000b7007220 */ /* 0x000fe20000410000 */
[CC--:B------:R-:W-:Y:S01]  /*1570*/  @P1 FFMA.FTZ R182, R169.reuse, R122.reuse, R126 ;  /* 0x0000007aa9b61223 */ /* 0x0c0fe2000001007e */
[----:B------:R-:W-:Y:S01]  /*1580*/  @!P1 FMUL.FTZ R182, R169, R122 ;  /* 0x0000007aa9b69220 */ /* 0x000fe20000410000 */
[----:B------:R-:W-:Y:S01]  /*1590*/  FADD.FTZ R169, R162, R181 ;  /* 0x000000b5a2a97221 */ /* 0x000fe20000010000 */
[CC--:B------:R-:W-:Y:S01]  /*15a0*/  @P1 FFMA.FTZ R183, R0.reuse, R123.reuse, R127 ;  /* 0x0000007b00b71223 */ /* 0x0c0fe2000001007f */
[----:B------:R-:W-:-:S02]  /*15b0*/  @!P1 FMUL.FTZ R183, R0, R123 ;  /* 0x0000007b00b79220 */ /* 0x000fc40000410000 */
        /* <DEDUP_REMOVED lines=106> */
[----:B------:R-:W-:Y:S01]  /*1c60*/  BSSY.RECONVERGENT B0, `(.L_x_30471) ;  /* 0x000000a000007945 */ /* 0x000fe20003800200 */
        /* <DEDUP_REMOVED lines=9> */
.L_x_30472:
[----:B------:R-:W-:Y:S05]  /*1d00*/  BSYNC.RECONVERGENT B0 ;  /* 0x0000000000007941 */ /* 0x000fea0003800200 */
.L_x_30471:
        /* <DEDUP_REMOVED lines=15> */
.L_x_30474:
[----:B------:R-:W-:Y:S05]  /*1e00*/  BSYNC.RECONVERGENT B0 ;  /* 0x0000000000007941 */ /* 0x000fea0003800200 */
.L_x_30473:
        /* <DEDUP_REMOVED lines=14> */
[----:B------:R-:W-:-:S02]  /*1ef0*/  FADD.FTZ R168, -R191, R168 ;  /* 0x000000a8bfa87221 */ /* 0x000fc40000010100 */
[----:B------:R-:W3:Y:S02]  /*1f00*/  LDC R191, c[0x0][0x448] ;  /* 0x00011200ffbf7b82 */ /* 0x000ee40000000800 */
        /* <DEDUP_REMOVED lines=8> */
[----:B--2---:R-:W-:-:S04]  /*1f90*/  FADD.FTZ R161, R160, R169 ;  /* 0x000000a9a0a17221 */ /* 0x004fc80000010000 */
[----:B------:R-:W-:Y:S01]  /*1fa0*/  FFMA.FTZ R161, R172, R168, R161 ;  /* 0x000000a8aca17223 */ /* 0x000fe200000100a1 */
[----:B------:R-:W1:Y:S04]  /*1fb0*/  MUFU.RCP R178, R178 ;  /* 0x000000b200b27308 */ /* 0x000e680000001000 */
        /* <DEDUP_REMOVED lines=8> */
[----:B--2---:R-:W-:-:S03]  /*2040*/  FADD.FTZ R169, R161, R160 ;  /* 0x000000a0a1a97221 */ /* 0x004fc60000010000 */
[----:B------:R-:W-:-:S04]  /*2050*/  FMUL.FTZ R170, R170, R195 ;  /* 0x000000c3aaaa7220 */ /* 0x000fc80000410000 */
[----:B------:R-:W-:-:S05]  /*2060*/  FFMA.FTZ R169, R178, R170, R169 ;  /* 0x000000aab2a97223 */ /* 0x000fca00000100a9 */
[----:B------:R-:W3:Y:S01]  /*2070*/  SHFL.IDX PT, R192, R169, RZ, 0x1f ;  /* 0x00001fffa9c07589 */ /* 0x000ee200000e0000 */
        /* <DEDUP_REMOVED lines=9> */
[----:B------:R-:W-:Y:S01]  /*2110*/  FADD.FTZ R170, -R160, R131 ;  /* 0x00000083a0aa7221 */ /* 0x000fe20000010100 */
[----:B------:R-:W-:Y:S01]  /*2120*/  FSEL R133, R133, RZ, P2 ;  /* 0x000000ff85857208 */ /* 0x000fe20001000000 */
[----:B---3--:R-:W-:Y:S01]  /*2130*/  FFMA.FTZ R132, R192, UR11, R191 ;  /* 0x0000000bc0847c23 */ /* 0x008fe200080100bf */
        /* <DEDUP_REMOVED lines=105> */
[----:B------:R-:W0:Y:S01]  /*27d0*/  LDC.64 R178, c[0x0][0x380] ;  /* 0x0000e000ffb27b82 */ /* 0x000e220000000a00 */
[----:B-1----:R-:W-:-:S04]  /*27e0*/  @!P1 IMAD.WIDE R130, R2, 0x4, R130 ;  /* 0x0000000402829825 */ /* 0x002fc800078e0282 */
[----:B------:R-:W-:Y:S01]  /*27f0*/  FFMA.FTZ R134, R141, R10, R50 ;  /* 0x0000000a8d867223 */ /* 0x000fe20000010032 */
[----:B------:R-:W-:Y:S01]  /*2800*/  FFMA.FTZ R141, R188, R17, R57 ;  /* 0x00000011bc8d7223 */ /* 0x000fe20000010039 */
[----:B------:R-:W-:Y:S01]  /*2810*/  FFMA.FTZ R173, R192, R29, R69 ;  /* 0x0000001dc0ad7223 */ /* 0x000fe20000010045 */
[----:B------:R-:W-:Y:S01]  /*2820*/  FFMA.FTZ R174, R197, R30, R70 ;  /* 0x0000001ec5ae7223 */ /* 0x000fe20000010046 */
[----:B------:R1:W-:Y:S01]  /*2830*/  @!P1 STG.E desc[UR6][R130.64], R211 ;  /* 0x000000d382009986 */ /* 0x0003e2000c101906 */
[----:B------:R-:W-:Y:S01]  /*2840*/  FFMA.FTZ R175, R196, R31, R71 ;  /* 0x0000001fc4af7223 */ /* 0x000fe20000010047 */
[----:B-1----:R-:W-:Y:S01]  /*2850*/  FFMA.FTZ R130, R137, R6, R46 ;  /* 0x0000000689827223 */ /* 0x002fe2000001002e */
[----:B------:R-:W-:Y:S01]  /*2860*/  FFMA.FTZ R131, R170, R7, R47 ;  /* 0x00000007aa837223 */ /* 0x000fe2000001002f */
[----:B------:R-:W-:Y:S01]  /*2870*/  FFMA.FTZ R137, R138, R13, R53 ;  /* 0x0000000d8a897223 */ /* 0x000fe20000010035 */
[----:B------:R-:W-:Y:S01]  /*2880*/  FFMA.FTZ R138, R153, R14, R54 ;  /* 0x0000000e998a7223 */ /* 0x000fe20000010036 */
[----:B------:R-:W-:Y:S01]  /*2890*/  FFMA.FTZ R153, R154, R21, R61 ;  /* 0x000000159a997223 */ /* 0x000fe2000001003d */
[----:B------:R-:W-:Y:S01]  /*28a0*/  FFMA.FTZ R154, R183, R22, R62 ;  /* 0x00000016b79a7223 */ /* 0x000fe2000001003e */
[----:B------:R1:W-:Y:S01]  /*28b0*/  STG.E.128 desc[UR6][R146.64], R128 ;  /* 0x0000008092007986 */ /* 0x0003e2000c101d06 */
[----:B------:R-:W-:Y:S01]  /*28c0*/  FFMA.FTZ R170, R193, R26, R66 ;  /* 0x0000001ac1aa7223 */ /* 0x000fe20000010042 */
[----:B0-----:R-:W-:-:S02]  /*28d0*/  IADD3 R2, PT, PT, R2, R178, RZ ;  /* 0x000000b202027210 */ /* 0x001fc40007ffe0ff */
[----:B------:R0:W-:Y:S02]  /*28e0*/  STG.E.128 desc[UR6][R150.64], R132 ;  /* 0x0000008496007986 */ /* 0x0001e4000c101d06 */
[----:B------:R-:W-:Y:S02]  /*28f0*/  ISETP.GE.AND P1, PT, R2, R179, PT ;  /* 0x000000b30200720c */ /* 0x000fe40003f26270 */
[----:B------:R2:W-:Y:S04]  /*2900*/  STG.E.128 desc[UR6][R160.64], R136 ;  /* 0x00000088a0007986 */ /* 0x0005e8000c101d06 */
[----:B------:R3:W-:Y:S04]  /*2910*/  STG.E.128 desc[UR6][R164.64], R140 ;  /* 0x0000008ca4007986 */ /* 0x0007e8000c101d06 */
[----:B------:R3:W-:Y:S01]  /*2920*/  STG.E.128 desc[UR6][R166.64], R152 ;  /* 0x00000098a6007986 */ /* 0x0007e2000c101d06 */
[----:B-1----:R-:W-:Y:S01]  /*2930*/  FFMA.FTZ R128, R199, R32, R72 ;  /* 0x00000020c7807223 */ /* 0x002fe20000010048 */
[----:B------:R-:W-:Y:S01]  /*2940*/  FFMA.FTZ R129, R180, R33, R73 ;  /* 0x00000021b4817223 */ /* 0x000fe20000010049 */
[----:B------:R-:W-:Y:S01]  /*2950*/  FFMA.FTZ R130, R201, R34, R74 ;  /* 0x00000022c9827223 */ /* 0x000fe2000001004a */
[----:B------:R-:W-:Y:S01]  /*2960*/  FFMA.FTZ R131, R182, R35, R75 ;  /* 0x00000023b6837223 */ /* 0x000fe2000001004b */
[----:B0-----:R-:W-:Y:S01]  /*2970*/  FFMA.FTZ R132, R203, R36, R76 ;  /* 0x00000024cb847223 */ /* 0x001fe2000001004c */
[----:B------:R-:W-:Y:S01]  /*2980*/  FFMA.FTZ R133, R184, R37, R77 ;  /* 0x00000025b8857223 */ /* 0x000fe2000001004d */
[----:B------:R-:W-:Y:S01]  /*2990*/  FFMA.FTZ R134, R205, R38, R78 ;  /* 0x00000026cd867223 */ /* 0x000fe2000001004e */
[----:B------:R-:W-:Y:S01]  /*29a0*/  FFMA.FTZ R135, R194, R39, R79 ;  /* 0x00000027c2877223 */ /* 0x000fe2000001004f */
[----:B--2---:R-:W-:Y:S01]  /*29b0*/  FFMA.FTZ R136, R207, R40, R80 ;  /* 0x00000028cf887223 */ /* 0x004fe20000010050 */
        /* <DEDUP_REMOVED lines=10> */
.L_x_30476:
        /* <DEDUP_REMOVED lines=10> */
.L_x_34129:


//--------------------- .text._ZN10layer_norm13ln_fwd_kernelINS_13Kernel_traitsIfffffjLj5120ELj1ELj1ELj4ELj16ENS_18Kernel_traits_baseILj5120EfffffjLj128EEEEELb0ELb1ELb1ELb0EEEvNS_9FwdParamsE --------------------------
	.section	.text._ZN10layer_norm13ln_fwd_kernelINS_13Kernel_traitsIfffffjLj5120ELj1ELj1ELj4ELj16ENS_18Kernel_traits_baseILj5120EfffffjLj128EEEEELb0ELb1ELb1ELb0EEEvNS_9FwdParamsE,"ax",@progbits
	.align	128
        .global         _ZN10layer_norm13ln_fwd_kernelINS_13Kernel_traitsIfffffjLj5120ELj1ELj1ELj4ELj16ENS_18Kernel_traits_baseILj5120EfffffjLj128EEEEELb0ELb1ELb1ELb0EEEvNS_9FwdParamsE
        .type           _ZN10layer_norm13ln_fwd_kernelINS_13Kernel_traitsIfffffjLj5120ELj1ELj1ELj4ELj16ENS_18Kernel_traits_baseILj5120EfffffjLj128EEEEELb0ELb1ELb1ELb0EEEvNS_9FwdParamsE,@function
        .size           _ZN10layer_norm13ln_fwd_kernelINS_13Kernel_traitsIfffffjLj5120ELj1ELj1ELj4ELj16ENS_18Kernel_traits_baseILj5120EfffffjLj128EEEEELb0ELb1ELb1ELb0EEEvNS_9FwdParamsE,(.L_x_34130 - _ZN10layer_norm13ln_fwd_kernelINS_13Kernel_traitsIfffffjLj5120ELj1ELj1ELj4ELj16ENS_18Kernel_traits_baseILj5120EfffffjLj128EEEEELb0ELb1ELb1ELb0EEEvNS_9FwdParamsE)
        .other          _ZN10layer_norm13ln_fwd_kernelINS_13Kernel_traitsIfffffjLj5120ELj1ELj1ELj4ELj16ENS_18Kernel_traits_baseILj5120EfffffjLj128EEEEELb0ELb1ELb1ELb0EEEvNS_9FwdParamsE,@"STO_CUDA_ENTRY STV_DEFAULT"
_ZN10layer_norm13ln_fwd_kernelINS_13Kernel_traitsIfffffjLj5120ELj1ELj1ELj4ELj16ENS_18Kernel_traits_baseILj5120EfffffjLj128EEEEELb0ELb1ELb1ELb0EEEvNS_9FwdParamsE:
.text._ZN10layer_norm13ln_fwd_kernelINS_13Kernel_traitsIfffffjLj5120ELj1ELj1ELj4ELj16ENS_18Kernel_traits_baseILj5120EfffffjLj128EEEEELb0ELb1ELb1ELb0EEEvNS_9FwdParamsE:
        /* <DEDUP_REMOVED lines=52> */
[----:B--2---:R-:W-:Y:S01]  /*0340*/  @P0 IMAD.WIDE.U32 R128, R127, 0x10, R128 ;  /* 0x000000107f800825 */ /* 0x004fe200078e0080 */
        /* <DEDUP_REMOVED lines=76> */
.L_x_30478:
        /* <DEDUP_REMOVED lines=26> */
[----:B------:R-:W5:Y:S04]  /*09b0*/  @P0 LDG.E.128 R68, desc[UR6][R92.64] ;  /* 0x000000065c440981 */ /* 0x000f68000c1e1d00 */
[----:B------:R-:W5:Y:S02]  /*09c0*/  @P0 LDG.E.128 R76, desc[UR6][R94.64] ;  /* 0x000000065e4c0981 */ /* 0x000f64000c1e1d00 */
        /* <DEDUP_REMOVED lines=49> */
[----:B------:R1:W5:Y:S01]  /*0ce0*/  @P1 LDG.E.128 R4, desc[UR6][R90.64] ;  /* 0x000000065a041981 */ /* 0x000362000c1e1d00 */
[----:B------:R-:W-:-:S02]  /*0cf0*/  CS2R R122, SRZ ;  /* 0x00000000007a7805 */ /* 0x000fc4000001ff00 */
[----:B------:R-:W-:Y:S02]  /*0d00*/  CS2R R120, SRZ ;  /* 0x0000000000787805 */ /* 0x000fe4000001ff00 */
[----:B------:R-:W-:Y:S01]  /*0d10*/  CS2R R118, SRZ ;  /* 0x0000000000767805 */ /* 0x000fe2000001ff00 */
[----:B------:R2:W5:Y:S01]  /*0d20*/  @P1 LDG.E.128 R72, desc[UR6][R88.64] ;  /* 0x0000000658481981 */ /* 0x000562000c1e1d00 */
[----:B------:R-:W-:Y:S02]  /*0d30*/  CS2R R116, SRZ ;  /* 0x0000000000747805 */ /* 0x000fe4000001ff00 */
[----:B0-----:R-:W-:Y:S02]  /*0d40*/  CS2R R114, SRZ ;  /* 0x0000000000727805 */ /* 0x001fe4000001ff00 */
        /* <DEDUP_REMOVED lines=11> */
[----:B-1----:R-:W-:Y:S02]  /*0e00*/  CS2R R90, SRZ ;  /* 0x00000000005a7805 */ /* 0x002fe4000001ff00 */
[----:B--2---:R-:W-:Y:S02]  /*0e10*/  CS2R R88, SRZ ;  /* 0x0000000000587805 */ /* 0x004fe4000001ff00 */
[----:B------:R-:W-:-:S02]  /*0e20*/  @P1 CS2R R62, SRZ ;  /* 0x00000000003e1805 */ /* 0x000fc4000001ff00 */
[----:B------:R-:W-:-:S07]  /*0e30*/  @P1 CS2R R60, SRZ ;  /* 0x00000000003c1805 */ /* 0x000fce000001ff00 */
.L_x_30479:
[----:B------:R-:W-:Y:S05]  /*0e40*/  BSYNC.RECONVERGENT B0 ;  /* 0x0000000000007941 */ /* 0x000fea0003800200 */
.L_x_30477:
        /* <DEDUP_REMOVED lines=20> */
.L_x_30545:
[----:B-1234-:R-:W1:Y:S08]  /*0f90*/  LDC.64 R180, c[0x0][0x3f0] ;  /* 0x0000fc00ffb47b82 */ /* 0x01ee700000000a00 */
[----:B------:R-:W2:Y:S08]  /*0fa0*/  LDC.64 R168, c[0x0][0x3f8] ;  /* 0x0000fe00ffa87b82 */ /* 0x000eb00000000a00 */
[----:B------:R-:W3:Y:S01]  /*0fb0*/  LDC R179, c[0x0][0x388] ;  /* 0x0000e200ffb37b82 */ /* 0x000ee20000000800 */
[----:B-1----:R-:W-:-:S06]  /*0fc0*/  IMAD.WIDE R180, R2, 0x4, R180 ;  /* 0x0000000402b47825 */ /* 0x002fcc00078e02b4 */
[----:B------:R-:W4:Y:S01]  /*0fd0*/  LDG.E R180, desc[UR6][R180.64] ;  /* 0x00000006b4b47981 */ /* 0x000f22000c1e1900 */
[----:B--2---:R-:W-:-:S05]  /*0fe0*/  IMAD.WIDE R168, R2, 0x4, R168 ;  /* 0x0000000402a87825 */ /* 0x004fca00078e02a8 */
[----:B-----5:R1:W5:Y:S01]  /*0ff0*/  LDG.E R178, desc[UR6][R168.64] ;  /* 0x00000006a8b27981 */ /* 0x020362000c1e1900 */
[----:B------:R-:W-:Y:S01]  /*1000*/  ISETP.GE.U32.AND P0, PT, R3, 0x80, PT ;  /* 0x000000800300780c */ /* 0x000fe20003f06070 */
[----:B------:R-:W-:Y:S01]  /*1010*/  BSSY.RECONVERGENT B0, `(.L_x_30480) ;  /* 0x000003d000007945 */ /* 0x000fe20003800200 */
[----:B---3--:R-:W-:-:S05]  /*1020*/  IMAD R170, R2, R179, RZ ;  /* 0x000000b302aa7224 */ /* 0x008fca00078e02ff */
[----:B------:R-:W-:-:S04]  /*1030*/  SHF.R.S32.HI R175, RZ, 0x1f, R170 ;  /* 0x0000001fffaf7819 */ /* 0x000fc800000114aa */
[----:B------:R-:W-:-:S04]  /*1040*/  LEA.HI R175, R175, R170, RZ, 0x2 ;  /* 0x000000aaafaf7211 */ /* 0x000fc800078f10ff */
[----:B------:R-:W-:Y:S02]  /*1050*/  LEA.HI.SX32 R0, R175, R0, 0x1e ;  /* 0x00000000af007211 */ /* 0x000fe400078ff2ff */
[----:B----4-:R-:W-:-:S13]  /*1060*/  ISETP.GE.AND P5, PT, R180, 0x1, PT ;  /* 0x00000001b400780c */ /* 0x010fda0003fa6270 */
[----:B------:R-:W2:Y:S01]  /*1070*/  @P5 S2R R183, SR_TID.X ;  /* 0x0000000000b75919 */ /* 0x000ea20000002100 */
[----:B------:R-:W-:-:S05]  /*1080*/  @P5 IADD3 R182, PT, PT, R180, -0x1, RZ ;  /* 0xffffffffb4b65810 */ /* 0x000fca0007ffe0ff */
[----:B------:R-:W-:-:S05]  /*1090*/  @P5 IMAD R182, R182, R179, RZ ;  /* 0x000000b3b6b65224 */ /* 0x000fca00078e02ff */
[----:B------:R-:W-:-:S04]  /*10a0*/  @P5 SHF.R.S32.HI R181, RZ, 0x1f, R182 ;  /* 0x0000001fffb55819 */ /* 0x000fc800000114b6 */
[----:B------:R-:W-:Y:S01]  /*10b0*/  @P5 LEA.HI R182, R181, R182, RZ, 0x2 ;  /* 0x000000b6b5b65211 */ /* 0x000fe200078f10ff */
[----:B------:R-:W-:-:S03]  /*10c0*/  HFMA2 R181, -RZ, RZ, 0, 0 ;  /* 0x00000000ffb57431 */ /* 0x000fc600000001ff */
[----:B--2---:R-:W-:Y:S01]  /*10d0*/  @P5 LEA.HI.SX32 R181, R182, R183, 0x1e ;  /* 0x000000b7b6b55211 */ /* 0x004fe200078ff2ff */
[----:B-1----:R-:W-:Y:S06]  /*10e0*/  @!P0 BRA `(.L_x_30481) ;  /* 0x0000000000bc8947 */ /* 0x002fec0003800000 */
[----:B------:R-:W-:-:S04]  /*10f0*/  UISETP.NE.U32.AND UP0, UPT, UR8, URZ, UPT ;  /* 0x000000ff0800728c */ /* 0x000fc8000bf05070 */
[----:B------:R-:W-:Y:S01]  /*1100*/  UISETP.NE.AND.EX UP0, UPT, UR9, URZ, UPT, UP0 ;  /* 0x000000ff0900728c */ /* 0x000fe2000bf05300 */
[----:B------:R-:W-:Y:S10]  /*1110*/  @!P5 BRA `(.L_x_30482) ;  /* 0x00000000000cd947 */ /* 0x000ff40003800000 */
[----:B------:R-:W1:Y:S02]  /*1120*/  LDC.64 R160, c[0x0][0x390] ;  /* 0x0000e400ffa07b82 */ /* 0x000e640000000a00 */
[----:B-1----:R-:W-:-:S06]  /*1130*/  IMAD.WIDE.U32 R160, R181, 0x10, R160 ;  /* 0x00000010b5a07825 */ /* 0x002fcc00078e00a0 */
[----:B------:R-:W5:Y:S02]  /*1140*/  LDG.E.128 R160, desc[UR6][R160.64] ;  /* 0x00000006a0a07981 */ /* 0x000f64000c1e1d00 */
.L_x_30482:
[----:B------:R-:W-:Y:S05]  /*1150*/  BRA.U !UP0, `(.L_x_30483) ;  /* 0x0000000108547547 */ /* 0x000fea000b800000 */
[----:B------:R-:W1:Y:S02]  /*1160*/  LDC.64 R164, c[0x0][0x3a0] ;  /* 0x0000e800ffa47b82 */ /* 0x000e640000000a00 */
[----:B-1----:R-:W-:-:S06]  /*1170*/  IMAD.WIDE.U32 R164, R0, 0x10, R164 ;  /* 0x0000001000a47825 */ /* 0x002fcc00078e00a4 */
[----:B------:R-:W2:Y:S01]  /*1180*/  LDG.E.128 R164, desc[UR6][R164.64] ;  /* 0x00000006a4a47981 */ /* 0x000ea2000c1e1d00 */
[----:B------:R-:W-:-:S13]  /*1190*/  ISETP.GT.AND P1, PT, R180, RZ, PT ;  /* 0x000000ffb400720c */ /* 0x000fda0003f24270 */
[----:B------:R-:W1:Y:S08]  /*11a0*/  @P1 LDC R171, c[0x0][0x40c] ;  /* 0x00010300ffab1b82 */ /* 0x000e700000000800 */
[----:B------:R-:W3:Y:S08]  /*11b0*/  @P1 LDC R169, c[0x0][0x40c] ;  /* 0x00010300ffa91b82 */ /* 0x000ef00000000800 */
[----:B------:R-:W4:Y:S01]  /*11c0*/  @P1 LDC R168, c[0x0][0x40c] ;  /* 0x00010300ffa81b82 */ /* 0x000f220000000800 */
[----:B-1---5:R-:W-:Y:S01]  /*11d0*/  @P1 FMUL.FTZ R171, R162, R171 ;  /* 0x000000aba2ab1220 */ /* 0x022fe20000410000 */
[----:B---3--:R-:W-:Y:S01]  /*11e0*/  @P1 FMUL.FTZ R169, R160, R169 ;  /* 0x000000a9a0a91220 */ /* 0x008fe20000410000 */
[----:B----4-:R-:W-:Y:S01]  /*11f0*/  @P1 FMUL.FTZ R168, R161, R168 ;  /* 0x000000a8a1a81220 */ /* 0x010fe20000410000 */
        /* <DEDUP_REMOVED lines=8> */
[----:B0-----:R-:W-:-:S04]  /*1280*/  FMUL.FTZ R168, R163, UR12 ;  /* 0x0000000ca3a87c20 */ /* 0x001fc80008410000 */
[----:B------:R-:W-:Y:S01]  /*1290*/  FFMA.FTZ R167, R168, R67, R167 ;  /* 0x00000043a8a77223 */ /* 0x000fe200000100a7 */
[----:B------:R-:W-:Y:S06]  /*12a0*/  BRA `(.L_x_30484) ;  /* 0x0000000000347947 */ /* 0x000fec0003800000 */
.L_x_30483:
[----:B0----5:R-:W-:Y:S01]  /*12b0*/  FMUL.FTZ R167, R160, UR12 ;  /* 0x0000000ca0a77c20 */ /* 0x021fe20008410000 */
[----:B------:R-:W-:Y:S01]  /*12c0*/  FMUL.FTZ R168, R161, UR12 ;  /* 0x0000000ca1a87c20 */ /* 0x000fe20008410000 */
[----:B------:R-:W-:Y:S01]  /*12d0*/  FMUL.FTZ R169, R162, UR12 ;  /* 0x0000000ca2a97c20 */ /* 0x000fe20008410000 */
[----:B------:R-:W-:Y:S01]  /*12e0*/  FMUL.FTZ R170, R163, UR12 ;  /* 0x0000000ca3aa7c20 */ /* 0x000fe20008410000 */
[----:B------:R-:W-:Y:S01]  /*12f0*/  FMUL.FTZ R172, R167, R64 ;  /* 0x00000040a7ac7220 */ /* 0x000fe20000410000 */
[----:B------:R-:W-:Y:S01]  /*1300*/  FMUL.FTZ R173, R168, R65 ;  /* 0x00000041a8ad7220 */ /* 0x000fe20000410000 */
[----:B------:R-:W-:Y:S01]  /*1310*/  FMUL.FTZ R174, R169, R66 ;  /* 0x00000042a9ae7220 */ /* 0x000fe20000410000 */
[----:B------:R-:W-:Y:S01]  /*1320*/  FMUL.FTZ R167, R170, R67 ;  /* 0x00000043aaa77220 */ /* 0x000fe20000410000 */
[----:B------:R-:W-:-:S04]  /*1330*/  ISETP.GT.AND P1, PT, R180, RZ, PT ;  /* 0x000000ffb400720c */ /* 0x000fc80003f24270 */
[----:B------:R-:W-:Y:S02]  /*1340*/  FSEL R172, R172, RZ, P1 ;  /* 0x000000ffacac7208 */ /* 0x000fe40000800000 */
[----:B------:R-:W-:Y:S02]  /*1350*/  FSEL R173, R173, RZ, P1 ;  /* 0x000000ffadad7208 */ /* 0x000fe40000800000 */
[----:B------:R-:W-:Y:S02]  /*1360*/  FSEL R174, R174, RZ, P1 ;  /* 0x000000ffaeae7208 */ /* 0x000fe40000800000 */
[----:B------:R-:W-:-:S07]  /*1370*/  FSEL R167, R167, RZ, P1 ;  /* 0x000000ffa7a77208 */ /* 0x000fce0000800000 */
.L_x_30484:
[----:B------:R-:W1:Y:S01]  /*1380*/  LDC.64 R168, c[0x0][0x3a8] ;  /* 0x0000ea00ffa87b82 */ /* 0x000e620000000a00 */
[----:B------:R-:W-:Y:S02]  /*1390*/  MOV R175, R167 ;  /* 0x000000a700af7202 */ /* 0x000fe40000000f00 */
[----:B------:R-:W-:Y:S01]  /*13a0*/  IADD3 R181, PT, PT, R181, 0x80, RZ ;  /* 0x00000080b5b57810 */ /* 0x000fe20007ffe0ff */
[C---:B-1----:R-:W-:Y:S01]  /*13b0*/  IMAD.WIDE.U32 R168, R0.reuse, 0x10, R168 ;  /* 0x0000001000a87825 */ /* 0x042fe200078e00a8 */
[----:B------:R-:W-:-:S04]  /*13c0*/  IADD3 R0, PT, PT, R0, 0x80, RZ ;  /* 0x0000008000007810 */ /* 0x000fc80007ffe0ff */
[----:B------:R1:W-:Y:S03]  /*13d0*/  STG.E.128 desc[UR6][R168.64], R172 ;  /* 0x000000aca8007986 */ /* 0x0003e6000c101d06 */
.L_x_30481:
[----:B0-----:R-:W-:Y:S05]  /*13e0*/  BSYNC.RECONVERGENT B0 ;  /* 0x0000000000007941 */ /* 0x001fea0003800200 */
.L_x_30480:
[----:B------:R-:W-:Y:S01]  /*13f0*/  ISETP.GE.U32.AND P1, PT, R3, 0x100, PT ;  /* 0x000001000300780c */ /* 0x000fe20003f26070 */
[----:B------:R-:W-:Y:S03]  /*1400*/  BSSY.RECONVERGENT B0, `(.L_x_30485) ;  /* 0x0000033000007945 */ /* 0x000fe60003800200 */
[----:B-1----:R-:W-:-:S09]  /*1410*/  P2R R168, PR, RZ, 0x2 ;  /* 0x00000002ffa87803 */ /* 0x002fd20000000000 */
        /* <DEDUP_REMOVED lines=8> */
[----:B------:R-:W2:Y:S02]  /*14a0*/  @P1 LDG.E.128 R168, desc[UR6][R126.64] ;  /* 0x000000067ea81981 */ /* 0x000ea4000c1e1d00 */
[----:B--2---:R-:W-:Y:S02]  /*14b0*/  @P1 MOV R166, R170 ;  /* 0x000000aa00a61202 */ /* 0x004fe40000000f00 */
[----:B------:R-:W-:Y:S02]  /*14c0*/  @P1 MOV R165, R169 ;  /* 0x000000a900a51202 */ /* 0x000fe40000000f00 */
[----:B------:R-:W-:Y:S01]  /*14d0*/  @P1 MOV R164, R168 ;  /* 0x000000a800a41202 */ /* 0x000fe20000000f00 */
[----:B0-----:R-:W-:Y:S06]  /*14e0*/  @!P1 BRA `(.L_x_30487) ;  /* 0x0000000000489947 */ /* 0x001fec0003800000 */
[----:B------:R-:W-:Y:S02]  /*14f0*/  ISETP.GT.AND P1, PT, R180, RZ, PT ;  /* 0x000000ffb400720c */ /* 0x000fe40003f24270 */
[----:B------:R-:W-:Y:S02]  /*1500*/  MOV R124, R164 ;  /* 0x000000a4007c7202 */ /* 0x000fe40000000f00 */
[----:B------:R-:W-:Y:S02]  /*1510*/  MOV R125, R165 ;  /* 0x000000a5007d7202 */ /* 0x000fe40000000f00 */
[----:B------:R-:W-:-:S07]  /*1520*/  MOV R126, R166 ;  /* 0x000000a6007e7202 */ /* 0x000fce0000000f00 */
[----:B------:R-:W0:Y:S08]  /*1530*/  @P1 LDC R127, c[0x0][0x40c] ;  /* 0x00010300ff7f1b82 */ /* 0x000e300000000800 */
[----:B------:R-:W1:Y:S08]  /*1540*/  @P1 LDC R168, c[0x0][0x40c] ;  /* 0x00010300ffa81b82 */ /* 0x000e700000000800 */
[----:B------:R-:W2:Y:S01]  /*1550*/  @P1 LDC R169, c[0x0][0x40c] ;  /* 0x00010300ffa91b82 */ /* 0x000ea20000000800 */
[----:B0----5:R-:W-:-:S04]  /*1560*/  @P1 FMUL.FTZ R127, R160, R127 ;  /* 0x0000007fa07f1220 */ /* 0x021fc80000410000 */
[----:B------:R-:W-:Y:S01]  /*1570*/  @P1 FFMA.FTZ R124, R127, R76, R164 ;  /* 0x0000004c7f7c1223 */ /* 0x000fe200000100a4 */
[----:B------:R-:W-:Y:S01]  /*1580*/  MOV R127, R171 ;  /* 0x000000ab007f7202 */ /* 0x000fe20000000f00 */
[----:B-1----:R-:W-:-:S04]  /*1590*/  @P1 FMUL.FTZ R168, R161, R168 ;  /* 0x000000a8a1a81220 */ /* 0x002fc80000410000 */
[----:B------:R-:W-:Y:S01]  /*15a0*/  @P1 FFMA.FTZ R125, R168, R77, R165 ;  /* 0x0000004da87d1223 */ /* 0x000fe200000100a5 */
[----:B--2---:R-:W-:-:S04]  /*15b0*/  @P1 FMUL.FTZ R169, R162, R169 ;  /* 0x000000a9a2a91220 */ /* 0x004fc80000410000 */
[----:B------:R-:W-:Y:S01]  /*15c0*/  @P1 FFMA.FTZ R126, R169, R78, R166 ;  /* 0x0000004ea97e1223 */ /* 0x000fe200000100a6 */
[----:B------:R-:W-:Y:S06]  /*15d0*/  @!P1 BRA `(.L_x_30488) ;  /* 0x0000000000409947 */ /* 0x000fec0003800000 */
[----:B------:R-:W-:-:S04]  /*15e0*/  FMUL.FTZ R168, R163, UR12 ;  /* 0x0000000ca3a87c20 */ /* 0x000fc80008410000 */
[----:B------:R-:W-:Y:S01]  /*15f0*/  FFMA.FTZ R127, R168, R79, R171 ;  /* 0x0000004fa87f7223 */ /* 0x000fe200000100ab */
[----:B------:R-:W-:Y:S06]  /*1600*/  BRA `(.L_x_30488) ;  /* 0x0000000000347947 */ /* 0x000fec0003800000 */
.L_x_30487:
[----:B-----5:R-:W-:Y:S01]  /*1610*/  FMUL.FTZ R125, R160, UR12 ;  /* 0x0000000ca07d7c20 */ /* 0x020fe20008410000 */
        /* <DEDUP_REMOVED lines=12> */
.L_x_30488:
[----:B------:R-:W0:Y:S01]  /*16e0*/  LDC.64 R168, c[0x0][0x3a8] ;  /* 0x0000ea00ffa87b82 */ /* 0x000e220000000a00 */
[----:B------:R-:W-:Y:S01]  /*16f0*/  IADD3 R181, PT, PT, R181, 0x80, RZ ;  /* 0x00000080b5b57810 */ /* 0x000fe20007ffe0ff */
[C---:B0-----:R-:W-:Y:S01]  /*1700*/  IMAD.WIDE.U32 R168, R0.reuse, 0x10, R168 ;  /* 0x0000001000a87825 */ /* 0x041fe200078e00a8 */
[----:B------:R-:W-:-:S04]  /*1710*/  IADD3 R0, PT, PT, R0, 0x80, RZ ;  /* 0x0000008000007810 */ /* 0x000fc80007ffe0ff */
[----:B------:R0:W-:Y:S03]  /*1720*/  STG.E.128 desc[UR6][R168.64], R124 ;  /* 0x0000007ca8007986 */ /* 0x0001e6000c101d06 */
.L_x_30486:
[----:B------:R-:W-:Y:S05]  /*1730*/  BSYNC.RECONVERGENT B0 ;  /* 0x0000000000007941 */ /* 0x000fea0003800200 */
.L_x_30485:
        /* <DEDUP_REMOVED lines=35> */
.L_x_30491:
        /* <DEDUP_REMOVED lines=13> */
.L_x_30492:
[----:B------:R-:W0:Y:S01]  /*1a40*/  LDC.64 R168, c[0x0][0x3a8] ;  /* 0x0000ea00ffa87b82 */ /* 0x000e220000000a00 */
[----:B------:R-:W-:Y:S01]  /*1a50*/  IADD3 R181, PT, PT, R181, 0x80, RZ ;  /* 0x00000080b5b57810 */ /* 0x000fe20007ffe0ff */
[C---:B0-----:R-:W-:Y:S01]  /*1a60*/  IMAD.WIDE.U32 R168, R0.reuse, 0x10, R168 ;  /* 0x0000001000a87825 */ /* 0x041fe200078e00a8 */
[----:B------:R-:W-:-:S04]  /*1a70*/  IADD3 R0, PT, PT, R0, 0x80, RZ ;  /* 0x0000008000007810 */ /* 0x000fc80007ffe0ff */
[----:B------:R0:W-:Y:S03]  /*1a80*/  STG.E.128 desc[UR6][R168.64], R128 ;  /* 0x00000080a8007986 */ /* 0x0001e6000c101d06 */
.L_x_30490:
[----:B------:R-:W-:Y:S05]  /*1a90*/  BSYNC.RECONVERGENT B0 ;  /* 0x0000000000007941 */ /* 0x000fea0003800200 */
.L_x_30489:
        /* <DEDUP_REMOVED lines=35> */
.L_x_30495:
        /* <DEDUP_REMOVED lines=13> */
.L_x_30496:
[----:B------:R-:W0:Y:S01]  /*1da0*/  LDC.64 R168, c[0x0][0x3a8] ;  /* 0x0000ea00ffa87b82 */ /* 0x000e220000000a00 */
[----:B------:R-:W-:Y:S01]  /*1db0*/  IADD3 R181, PT, PT, R181, 0x80, RZ ;  /* 0x00000080b5b57810 */ /* 0x000fe20007ffe0ff */
[C---:B0-----:R-:W-:Y:S01]  /*1dc0*/  IMAD.WIDE.U32 R168, R0.reuse, 0x10, R168 ;  /* 0x0000001000a87825 */ /* 0x041fe200078e00a8 */
[----:B------:R-:W-:-:S04]  /*1dd0*/  IADD3 R0, PT, PT, R0, 0x80, RZ ;  /* 0x0000008000007810 */ /* 0x000fc80007ffe0ff */
[----:B------:R0:W-:Y:S03]  /*1de0*/  STG.E.128 desc[UR6][R168.64], R132 ;  /* 0x00000084a8007986 */ /* 0x0001e6000c101d06 */
.L_x_30494:
[----:B------:R-:W-:Y:S05]  /*1df0*/  BSYNC.RECONVERGENT B0 ;  /* 0x0000000000007941 */ /* 0x000fea0003800200 */
.L_x_30493:
        /* <DEDUP_REMOVED lines=35> */
.L_x_30499:
        /* <DEDUP_REMOVED lines=13> */
.L_x_30500:
[----:B------:R-:W0:Y:S01]  /*2100*/  LDC.64 R168, c[0x0][0x3a8] ;  /* 0x0000ea00ffa87b82 */ /* 0x000e220000000a00 */
[----:B------:R-:W-:Y:S01]  /*2110*/  IADD3 R181, PT, PT, R181, 0x80, RZ ;  /* 0x00000080b5b57810 */ /* 0x000fe20007ffe0ff */
[C---:B0-----:R-:W-:Y:S01]  /*2120*/  IMAD.WIDE.U32 R168, R0.reuse, 0x10, R168 ;  /* 0x0000001000a87825 */ /* 0x041fe200078e00a8 */
[----:B------:R-:W-:-:S04]  /*2130*/  IADD3 R0, PT, PT, R0, 0x80, RZ ;  /* 0x0000008000007810 */ /* 0x000fc80007ffe0ff */
[----:B------:R0:W-:Y:S03]  /*2140*/  STG.E.128 desc[UR6][R168.64], R136 ;  /* 0x00000088a8007986 */ /* 0x0001e6000c101d06 */
.L_x_30498:
[----:B------:R-:W-:Y:S05]  /*2150*/  BSYNC.RECONVERGENT B0 ;  /* 0x0000000000007941 */ /* 0x000fea0003800200 */
.L_x_30497:
        /* <DEDUP_REMOVED lines=35> */
.L_x_30503:
        /* <DEDUP_REMOVED lines=13> */
.L_x_30504:
[----:B------:R-:W0:Y:S01]  /*2460*/  LDC.64 R168, c[0x0][0x3a8] ;  /* 0x0000ea00ffa87b82 */ /* 0x000e220000000a00 */
[----:B------:R-:W-:Y:S01]  /*2470*/  IADD3 R181, PT, PT, R181, 0x80, RZ ;  /* 0x00000080b5b57810 */ /* 0x000fe20007ffe0ff */
[C---:B0-----:R-:W-:Y:S01]  /*2480*/  IMAD.WIDE.U32 R168, R0.reuse, 0x10, R168 ;  /* 0x0000001000a87825 */ /* 0x041fe200078e00a8 */
[----:B------:R-:W-:-:S04]  /*2490*/  IADD3 R0, PT, PT, R0, 0x80, RZ ;  /* 0x0000008000007810 */ /* 0x000fc80007ffe0ff */
[----:B------:R0:W-:Y:S03]  /*24a0*/  STG.E.128 desc[UR6][R168.64], R140 ;  /* 0x0000008ca8007986 */ /* 0x0001e6000c101d06 */
.L_x_30502:
[----:B------:R-:W-:Y:S05]  /*24b0*/  BSYNC.RECONVERGENT B0 ;  /* 0x0000000000007941 */ /* 0x000fea0003800200 */
.L_x_30501:
        /* <DEDUP_REMOVED lines=10> */
[----:B------:R-:W2:Y:S02]  /*2560*/  @P2 LDG.E.128 R184, desc[UR6][R146.64] ;  /* 0x0000000692b82981 */ /* 0x000ea4000c1e1d00 */
[----:B--2---:R-:W-:Y:S02]  /*2570*/  @P2 MOV R171, R187 ;  /* 0x000000bb00ab2202 */ /* 0x004fe40000000f00 */
[----:B------:R-:W-:Y:S02]  /*2580*/  @P2 MOV R166, R186 ;  /* 0x000000ba00a62202 */ /* 0x000fe40000000f00 */
[----:B------:R-:W-:Y:S02]  /*2590*/  @P2 MOV R165, R185 ;  /* 0x000000b900a52202 */ /* 0x000fe40000000f00 */
[----:B------:R-:W-:Y:S01]  /*25a0*/  @P2 MOV R164, R184 ;  /* 0x000000b800a42202 */ /* 0x000fe20000000f00 */
[----:B-1----:R-:W-:Y:S06]  /*25b0*/  @!P2 BRA `(.L_x_30507) ;  /* 0x000000000048a947 */ /* 0x002fec0003800000 */
[----:B------:R-:W-:Y:S02]  /*25c0*/  ISETP.GT.AND P2, PT, R180, RZ, PT ;  /* 0x000000ffb400720c */ /* 0x000fe40003f44270 */
[----:B------:R-:W-:Y:S02]  /*25d0*/  MOV R144, R164 ;  /* 0x000000a400907202 */ /* 0x000fe40000000f00 */
[----:B------:R-:W-:Y:S02]  /*25e0*/  MOV R145, R165 ;  /* 0x000000a500917202 */ /* 0x000fe40000000f00 */
[----:B------:R-:W-:-:S07]  /*25f0*/  MOV R146, R166 ;  /* 0x000000a600927202 */ /* 0x000fce0000000f00 */
[----:B------:R-:W1:Y:S08]  /*2600*/  @P2 LDC R147, c[0x0][0x40c] ;  /* 0x00010300ff932b82 */ /* 0x000e700000000800 */
[----:B0-----:R-:W0:Y:S08]  /*2610*/  @P2 LDC R168, c[0x0][0x40c] ;  /* 0x00010300ffa82b82 */ /* 0x001e300000000800 */
[----:B------:R-:W2:Y:S01]  /*2620*/  @P2 LDC R169, c[0x0][0x40c] ;  /* 0x00010300ffa92b82 */ /* 0x000ea20000000800 */
[----:B-1---5:R-:W-:-:S04]  /*2630*/  @P2 FMUL.FTZ R147, R160, R147 ;  /* 0x00000093a0932220 */ /* 0x022fc80000410000 */
[----:B------:R-:W-:Y:S01]  /*2640*/  @P2 FFMA.FTZ R144, R147, R24, R164 ;  /* 0x0000001893902223 */ /* 0x000fe200000100a4 */
[----:B------:R-:W-:Y:S01]  /*2650*/  MOV R147, R171 ;  /* 0x000000ab00937202 */ /* 0x000fe20000000f00 */
[----:B0-----:R-:W-:-:S04]  /*2660*/  @P2 FMUL.FTZ R168, R161, R168 ;  /* 0x000000a8a1a82220 */ /* 0x001fc80000410000 */
[----:B------:R-:W-:Y:S01]  /*2670*/  @P2 FFMA.FTZ R145, R168, R25, R165 ;  /* 0x00000019a8912223 */ /* 0x000fe200000100a5 */
[----:B--2---:R-:W-:-:S04]  /*2680*/  @P2 FMUL.FTZ R169, R162, R169 ;  /* 0x000000a9a2a92220 */ /* 0x004fc80000410000 */
[----:B------:R-:W-:Y:S01]  /*2690*/  @P2 FFMA.FTZ R146, R169, R26, R166 ;  /* 0x0000001aa9922223 */ /* 0x000fe200000100a6 */
[----:B------:R-:W-:Y:S06]  /*26a0*/  @!P2 BRA `(.L_x_30508) ;  /* 0x000000000040a947 */ /* 0x000fec0003800000 */
[----:B------:R-:W-:-:S04]  /*26b0*/  FMUL.FTZ R168, R163, UR12 ;  /* 0x0000000ca3a87c20 */ /* 0x000fc80008410000 */
[----:B------:R-:W-:Y:S01]  /*26c0*/  FFMA.FTZ R147, R168, R27, R171 ;  /* 0x0000001ba8937223 */ /* 0x000fe200000100ab */
[----:B------:R-:W-:Y:S06]  /*26d0*/  BRA `(.L_x_30508) ;  /* 0x0000000000347947 */ /* 0x000fec0003800000 */
.L_x_30507:
[----:B-----5:R-:W-:Y:S01]  /*26e0*/  FMUL.FTZ R145, R160, UR12 ;  /* 0x0000000ca0917c20 */ /* 0x020fe20008410000 */
[----:B------:R-:W-:Y:S01]  /*26f0*/  FMUL.FTZ R146, R161, UR12 ;  /* 0x0000000ca1927c20 */ /* 0x000fe20008410000 */
[----:B------:R-:W-:Y:S01]  /*2700*/  FMUL.FTZ R147, R162, UR12 ;  /* 0x0000000ca2937c20 */ /* 0x000fe20008410000 */
[----:B0-----:R-:W-:Y:S01]  /*2710*/  FMUL.FTZ R168, R163, UR12 ;  /* 0x0000000ca3a87c20 */ /* 0x001fe20008410000 */
        /* <DEDUP_REMOVED lines=9> */
.L_x_30508:
[----:B------:R-:W0:Y:S01]  /*27b0*/  LDC.64 R168, c[0x0][0x3a8] ;  /* 0x0000ea00ffa87b82 */ /* 0x000e220000000a00 */
[----:B------:R-:W-:Y:S01]  /*27c0*/  IADD3 R181, PT, PT, R181, 0x80, RZ ;  /* 0x00000080b5b57810 */ /* 0x000fe20007ffe0ff */
[C---:B0-----:R-:W-:Y:S01]  /*27d0*/  IMAD.WIDE.U32 R168, R0.reuse, 0x10, R168 ;  /* 0x0000001000a87825 */ /* 0x041fe200078e00a8 */
[----:B------:R-:W-:-:S04]  /*27e0*/  IADD3 R0, PT, PT, R0, 0x80, RZ ;  /* 0x0000008000007810 */ /* 0x000fc80007ffe0ff */
[----:B------:R1:W-:Y:S03]  /*27f0*/  STG.E.128 desc[UR6][R168.64], R144 ;  /* 0x00000090a8007986 */ /* 0x0003e6000c101d06 */
.L_x_30506:
[----:B------:R-:W-:Y:S05]  /*2800*/  BSYNC.RECONVERGENT B0 ;  /* 0x0000000000007941 */ /* 0x000fea0003800200 */
.L_x_30505:
        /* <DEDUP_REMOVED lines=10> */
[----:B------:R-:W3:Y:S02]  /*28b0*/  @P3 LDG.E.128 R184, desc[UR6][R150.64] ;  /* 0x0000000696b83981 */ /* 0x000ee4000c1e1d00 */
[----:B---3--:R-:W-:Y:S02]  /*28c0*/  @P3 MOV R171, R187 ;  /* 0x000000bb00ab3202 */ /* 0x008fe40000000f00 */
[----:B------:R-:W-:Y:S02]  /*28d0*/  @P3 MOV R166, R186 ;  /* 0x000000ba00a63202 */ /* 0x000fe40000000f00 */
[----:B------:R-:W-:Y:S02]  /*28e0*/  @P3 MOV R165, R185 ;  /* 0x000000b900a53202 */ /* 0x000fe40000000f00 */
[----:B------:R-:W-:Y:S01]  /*28f0*/  @P3 MOV R164, R184 ;  /* 0x000000b800a43202 */ /* 0x000fe20000000f00 */
[----:B--2---:R-:W-:Y:S06]  /*2900*/  @!P3 BRA `(.L_x_30511) ;  /* 0x000000000048b947 */ /* 0x004fec0003800000 */
[----:B------:R-:W-:Y:S02]  /*2910*/  ISETP.GT.AND P3, PT, R180, RZ, PT ;  /* 0x000000ffb400720c */ /* 0x000fe40003f64270 */
[----:B------:R-:W-:Y:S02]  /*2920*/  MOV R148, R164 ;  /* 0x000000a400947202 */ /* 0x000fe40000000f00 */
[----:B------:R-:W-:Y:S02]  /*2930*/  MOV R149, R165 ;  /* 0x000000a500957202 */ /* 0x000fe40000000f00 */
[----:B------:R-:W-:-:S07]  /*2940*/  MOV R150, R166 ;  /* 0x000000a600967202 */ /* 0x000fce0000000f00 */
[----:B------:R-:W2:Y:S08]  /*2950*/  @P3 LDC R151, c[0x0][0x40c] ;  /* 0x00010300ff973b82 */ /* 0x000eb00000000800 */
[----:B01----:R-:W0:Y:S08]  /*2960*/  @P3 LDC R168, c[0x0][0x40c] ;  /* 0x00010300ffa83b82 */ /* 0x003e300000000800 */
[----:B------:R-:W1:Y:S01]  /*2970*/  @P3 LDC R169, c[0x0][0x40c] ;  /* 0x00010300ffa93b82 */ /* 0x000e620000000800 */
[----:B--2--5:R-:W-:-:S04]  /*2980*/  @P3 FMUL.FTZ R151, R160, R151 ;  /* 0x00000097a0973220 */ /* 0x024fc80000410000 */
[----:B------:R-:W-:Y:S01]  /*2990*/  @P3 FFMA.FTZ R148, R151, R16, R164 ;  /* 0x0000001097943223 */ /* 0x000fe200000100a4 */
[----:B------:R-:W-:Y:S01]  /*29a0*/  MOV R151, R171 ;  /* 0x000000ab00977202 */ /* 0x000fe20000000f00 */
[----:B0-----:R-:W-:-:S04]  /*29b0*/  @P3 FMUL.FTZ R168, R161, R168 ;  /* 0x000000a8a1a83220 */ /* 0x001fc80000410000 */
[----:B------:R-:W-:Y:S01]  /*29c0*/  @P3 FFMA.FTZ R149, R168, R17, R165 ;  /* 0x00000011a8953223 */ /* 0x000fe200000100a5 */
[----:B-1----:R-:W-:-:S04]  /*29d0*/  @P3 FMUL.FTZ R169, R162, R169 ;  /* 0x000000a9a2a93220 */ /* 0x002fc80000410000 */
[----:B------:R-:W-:Y:S01]  /*29e0*/  @P3 FFMA.FTZ R150, R169, R18, R166 ;  /* 0x00000012a9963223 */ /* 0x000fe200000100a6 */
[----:B------:R-:W-:Y:S06]  /*29f0*/  @!P3 BRA `(.L_x_30512) ;  /* 0x000000000040b947 */ /* 0x000fec0003800000 */
[----:B------:R-:W-:-:S04]  /*2a00*/  FMUL.FTZ R168, R163, UR12 ;  /* 0x0000000ca3a87c20 */ /* 0x000fc80008410000 */
[----:B------:R-:W-:Y:S01]  /*2a10*/  FFMA.FTZ R151, R168, R19, R171 ;  /* 0x00000013a8977223 */ /* 0x000fe200000100ab */
[----:B------:R-:W-:Y:S06]  /*2a20*/  BRA `(.L_x_30512) ;  /* 0x0000000000347947 */ /* 0x000fec0003800000 */
.L_x_30511:
[----:B-----5:R-:W-:Y:S01]  /*2a30*/  FMUL.FTZ R149, R160, UR12 ;  /* 0x0000000ca0957c20 */ /* 0x020fe20008410000 */
[----:B------:R-:W-:Y:S01]  /*2a40*/  FMUL.FTZ R150, R161, UR12 ;  /* 0x0000000ca1967c20 */ /* 0x000fe20008410000 */
[----:B------:R-:W-:Y:S01]  /*2a50*/  FMUL.FTZ R151, R162, UR12 ;  /* 0x0000000ca2977c20 */ /* 0x000fe20008410000 */
[----:B01----:R-:W-:Y:S01]  /*2a60*/  FMUL.FTZ R168, R163, UR12 ;  /* 0x0000000ca3a87c20 */ /* 0x003fe20008410000 */
        /* <DEDUP_REMOVED lines=9> */
.L_x_30512:
[----:B------:R-:W0:Y:S01]  /*2b00*/  LDC.64 R168, c[0x0][0x3a8] ;  /* 0x0000ea00ffa87b82 */ /* 0x000e220000000a00 */
[----:B------:R-:W-:Y:S01]  /*2b10*/  IADD3 R181, PT, PT, R181, 0x80, RZ ;  /* 0x00000080b5b57810 */ /* 0x000fe20007ffe0ff */
[C---:B0-----:R-:W-:Y:S01]  /*2b20*/  IMAD.WIDE.U32 R168, R0.reuse, 0x10, R168 ;  /* 0x0000001000a87825 */ /* 0x041fe200078e00a8 */
[----:B------:R-:W-:-:S04]  /*2b30*/  IADD3 R0, PT, PT, R0, 0x80, RZ ;  /* 0x0000008000007810 */ /* 0x000fc80007ffe0ff */
[----:B------:R2:W-:Y:S03]  /*2b40*/  STG.E.128 desc[UR6][R168.64], R148 ;  /* 0x00000094a8007986 */ /* 0x0005e6000c101d06 */
.L_x_30510:
[----:B------:R-:W-:Y:S05]  /*2b50*/  BSYNC.RECONVERGENT B0 ;  /* 0x0000000000007941 */ /* 0x000fea0003800200 */
.L_x_30509:
        /* <DEDUP_REMOVED lines=10> */
[----:B------:R-:W4:Y:S02]  /*2c00*/  @P4 LDG.E.128 R184, desc[UR6][R154.64] ;  /* 0x000000069ab84981 */ /* 0x000f24000c1e1d00 */
[----:B----4-:R-:W-:Y:S02]  /*2c10*/  @P4 MOV R171, R187 ;  /* 0x000000bb00ab4202 */ /* 0x010fe40000000f00 */
[----:B------:R-:W-:Y:S02]  /*2c20*/  @P4 MOV R166, R186 ;  /* 0x000000ba00a64202 */ /* 0x000fe40000000f00 */
[----:B------:R-:W-:Y:S02]  /*2c30*/  @P4 MOV R165, R185 ;  /* 0x000000b900a54202 */ /* 0x000fe40000000f00 */
[----:B------:R-:W-:Y:S01]  /*2c40*/  @P4 MOV R164, R184 ;  /* 0x000000b800a44202 */ /* 0x000fe20000000f00 */
[----:B---3--:R-:W-:Y:S06]  /*2c50*/  @!P4 BRA `(.L_x_30515) ;  /* 0x000000000048c947 */ /* 0x008fec0003800000 */
[----:B------:R-:W-:Y:S02]  /*2c60*/  ISETP.GT.AND P4, PT, R180, RZ, PT ;  /* 0x000000ffb400720c */ /* 0x000fe40003f84270 */
[----:B------:R-:W-:Y:S02]  /*2c70*/  MOV R152, R164 ;  /* 0x000000a400987202 */ /* 0x000fe40000000f00 */
[----:B------:R-:W-:Y:S02]  /*2c80*/  MOV R153, R165 ;  /* 0x000000a500997202 */ /* 0x000fe40000000f00 */
[----:B------:R-:W-:-:S07]  /*2c90*/  MOV R154, R166 ;  /* 0x000000a6009a7202 */ /* 0x000fce0000000f00 */
[----:B------:R-:W3:Y:S08]  /*2ca0*/  @P4 LDC R155, c[0x0][0x40c] ;  /* 0x00010300ff9b4b82 */ /* 0x000ef00000000800 */
[----:B012---:R-:W0:Y:S08]  /*2cb0*/  @P4 LDC R168, c[0x0][0x40c] ;  /* 0x00010300ffa84b82 */ /* 0x007e300000000800 */
[----:B------:R-:W1:Y:S01]  /*2cc0*/  @P4 LDC R169, c[0x0][0x40c] ;  /* 0x00010300ffa94b82 */ /* 0x000e620000000800 */
[----:B---3-5:R-:W-:-:S04]  /*2cd0*/  @P4 FMUL.FTZ R155, R160, R155 ;  /* 0x0000009ba09b4220 */ /* 0x028fc80000410000 */
        /* <DEDUP_REMOVED lines=10> */
.L_x_30515:
[----:B-----5:R-:W-:Y:S01]  /*2d80*/  FMUL.FTZ R153, R160, UR12 ;  /* 0x0000000ca0997c20 */ /* 0x020fe20008410000 */
[----:B------:R-:W-:Y:S01]  /*2d90*/  FMUL.FTZ R154, R161, UR12 ;  /* 0x0000000ca19a7c20 */ /* 0x000fe20008410000 */
[----:B------:R-:W-:Y:S01]  /*2da0*/  FMUL.FTZ R155, R162, UR12 ;  /* 0x0000000ca29b7c20 */ /* 0x000fe20008410000 */
[----:B012---:R-:W-:Y:S01]  /*2db0*/  FMUL.FTZ R168, R163, UR12 ;  /* 0x0000000ca3a87c20 */ /* 0x007fe20008410000 */
        /* <DEDUP_REMOVED lines=9> */
.L_x_30516:
[----:B------:R-:W0:Y:S01]  /*2e50*/  LDC.64 R168, c[0x0][0x3a8] ;  /* 0x0000ea00ffa87b82 */ /* 0x000e220000000a00 */
[----:B------:R-:W-:Y:S01]  /*2e60*/  IADD3 R181, PT, PT, R181, 0x80, RZ ;  /* 0x00000080b5b57810 */ /* 0x000fe20007ffe0ff */
[C---:B0-----:R-:W-:Y:S01]  /*2e70*/  IMAD.WIDE.U32 R168, R0.reuse, 0x10, R168 ;  /* 0x0000001000a87825 */ /* 0x041fe200078e00a8 */
[----:B------:R-:W-:-:S04]  /*2e80*/  IADD3 R0, PT, PT, R0, 0x80, RZ ;  /* 0x0000008000007810 */ /* 0x000fc80007ffe0ff */
[----:B------:R3:W-:Y:S03]  /*2e90*/  STG.E.128 desc[UR6][R168.64], R152 ;  /* 0x00000098a8007986 */ /* 0x0007e6000c101d06 */
.L_x_30514:
[----:B------:R-:W-:Y:S05]  /*2ea0*/  BSYNC.RECONVERGENT B0 ;  /* 0x0000000000007941 */ /* 0x000fea0003800200 */
.L_x_30513:
[----:B------:R-:W-:Y:S01]  /*2eb0*/  ISETP.GE.U32.AND P4, PT, R3, 0x500, PT ;  /* 0x000005000300780c */ /* 0x000fe20003f86070 */
[----:B------:R-:W-:-:S12]  /*2ec0*/  BSSY.RECONVERGENT B0, `(.L_x_30517) ;  /* 0x0000031000007945 */ /* 0x000fd80003800200 */
[----:B------:R-:W-:Y:S05]  /*2ed0*/  @!P4 BRA `(.L_x_30518) ;  /* 0x0000000000bcc947 */ /* 0x000fea0003800000 */
[----:B------:R-:W4:Y:S02]  /*2ee0*/  @P5 LDC.64 R156, c[0x0][0x390] ;  /* 0x0000e400ff9c5b82 */ /* 0x000f240000000a00 */
[----:B----4-:R-:W-:-:S05]  /*2ef0*/  @P5 IMAD.WIDE.U32 R156, R181, 0x10, R156 ;  /* 0x00000010b59c5825 */ /* 0x010fca00078e009c */
[----:B------:R4:W5:Y:S01]  /*2f00*/  @P5 LDG.E.128 R160, desc[UR6][R156.64] ;  /* 0x000000069ca05981 */ /* 0x000962000c1e1d00 */
[----:B------:R-:W-:-:S04]  /*2f10*/  ISETP.NE.U32.AND P5, PT, RZ, UR8, PT ;  /* 0x00000008ff007c0c */ /* 0x000fc8000bfa5070 */
[----:B------:R-:W-:-:S13]  /*2f20*/  ISETP.NE.AND.EX P5, PT, RZ, UR9, PT, P5 ;  /* 0x00000009ff007c0c */ /* 0x000fda000bfa5350 */
[----:B------:R-:W0:Y:S02]  /*2f30*/  @P5 LDC.64 R158, c[0x0][0x3a0] ;  /* 0x0000e800ff9e5b82 */ /* 0x000e240000000a00 */
[----:B0-----:R-:W-:-:S05]  /*2f40*/  @P5 IMAD.WIDE.U32 R158, R0, 0x10, R158 ;  /* 0x00000010009e5825 */ /* 0x001fca00078e009e */
[----:B------:R-:W2:Y:S02]  /*2f50*/  @P5 LDG.E.128 R184, desc[UR6][R158.64] ;  /* 0x000000069eb85981 */ /* 0x000ea4000c1e1d00 */
[----:B--2---:R-:W-:Y:S02]  /*2f60*/  @P5 MOV R171, R187 ;  /* 0x000000bb00ab5202 */ /* 0x004fe40000000f00 */
[----:B------:R-:W-:Y:S02]  /*2f70*/  @P5 MOV R166, R186 ;  /* 0x000000ba00a65202 */ /* 0x000fe40000000f00 */
[----:B------:R-:W-:Y:S02]  /*2f80*/  @P5 MOV R165, R185 ;  /* 0x000000b900a55202 */ /* 0x000fe40000000f00 */
[----:B------:R-:W-:Y:S01]  /*2f90*/  @P5 MOV R164, R184 ;  /* 0x000000b800a45202 */ /* 0x000fe20000000f00 */
[----:B----4-:R-:W-:Y:S06]  /*2fa0*/  @!P5 BRA `(.L_x_30519) ;  /* 0x000000000048d947 */ /* 0x010fec0003800000 */
[----:B------:R-:W-:Y:S02]  /*2fb0*/  ISETP.GT.AND P5, PT, R180, RZ, PT ;  /* 0x000000ffb400720c */ /* 0x000fe40003fa4270 */
[----:B------:R-:W-:Y:S02]  /*2fc0*/  MOV R156, R164 ;  /* 0x000000a4009c7202 */ /* 0x000fe40000000f00 */
[----:B------:R-:W-:Y:S02]  /*2fd0*/  MOV R157, R165 ;  /* 0x000000a5009d7202 */ /* 0x000fe40000000f00 */
[----:B------:R-:W-:-:S07]  /*2fe0*/  MOV R158, R166 ;  /* 0x000000a6009e7202 */ /* 0x000fce0000000f00 */
[----:B------:R-:W0:Y:S08]  /*2ff0*/  @P5 LDC R159, c[0x0][0x40c] ;  /* 0x00010300ff9f5b82 */ /* 0x000e300000000800 */
[----:B-1-3--:R-:W1:Y:S08]  /*3000*/  @P5 LDC R168, c[0x0][0x40c] ;  /* 0x00010300ffa85b82 */ /* 0x00ae700000000800 */
        /* <DEDUP_REMOVED lines=12> */
.L_x_30519:
[----:B-----5:R-:W-:Y:S01]  /*30d0*/  FMUL.FTZ R157, R160, UR12 ;  /* 0x0000000ca09d7c20 */ /* 0x020fe20008410000 */
[----:B------:R-:W-:Y:S01]  /*30e0*/  FMUL.FTZ R158, R161, UR12 ;  /* 0x0000000ca19e7c20 */ /* 0x000fe20008410000 */
[----:B------:R-:W-:Y:S01]  /*30f0*/  FMUL.FTZ R159, R162, UR12 ;  /* 0x0000000ca29f7c20 */ /* 0x000fe20008410000 */
[----:B-1-3--:R-:W-:Y:S01]  /*3100*/  FMUL.FTZ R168, R163, UR12 ;  /* 0x0000000ca3a87c20 */ /* 0x00afe20008410000 */
        /* <DEDUP_REMOVED lines=9> */
.L_x_30520:
[----:B------:R-:W0:Y:S02]  /*31a0*/  LDC.64 R168, c[0x0][0x3a8] ;  /* 0x0000ea00ffa87b82 */ /* 0x000e240000000a00 */
[----:B0-----:R-:W-:-:S05]  /*31b0*/  IMAD.WIDE.U32 R168, R0, 0x10, R168 ;  /* 0x0000001000a87825 */ /* 0x001fca00078e00a8 */
[----:B------:R4:W-:Y:S02]  /*31c0*/  STG.E.128 desc[UR6][R168.64], R156 ;  /* 0x0000009ca8007986 */ /* 0x0009e4000c101d06 */
.L_x_30518:
[----:B------:R-:W-:Y:S05]  /*31d0*/  BSYNC.RECONVERGENT B0 ;  /* 0x0000000000007941 */ /* 0x000fea0003800200 */
.L_x_30517:
[----:B------:R-:W-:Y:S01]  /*31e0*/  FADD.FTZ R0, RZ, R172 ;  /* 0x000000acff007221 */ /* 0x000fe20000010000 */
[C---:B------:R-:W-:Y:S01]  /*31f0*/  ISETP.GT.U32.AND P5, PT, R3.reuse, 0xff, PT ;  /* 0x000000ff0300780c */ /* 0x040fe20003fa4070 */
[----:B------:R-:W-:Y:S01]  /*3200*/  BSSY.RECONVERGENT B0, `(.L_x_30521) ;  /* 0x00000ac000007945 */ /* 0x000fe20003800200 */
[----:B------:R-:W-:Y:S01]  /*3210*/  ISETP.GT.U32.AND P6, PT, R3, 0x17f, PT ;  /* 0x0000017f0300780c */ /* 0x000fe20003fc4070 */
[----:B01234-:R-:W-:Y:S01]  /*3220*/  FADD.FTZ R169, R173, R0 ;  /* 0x00000000ada97221 */ /* 0x01ffe20000010000 */
        /* <DEDUP_REMOVED lines=169> */
.L_x_30522:
[----:B------:R-:W-:Y:S05]  /*3cc0*/  BSYNC.RECONVERGENT B0 ;  /* 0x0000000000007941 */ /* 0x000fea0003800200 */
.L_x_30521:
        /* <DEDUP_REMOVED lines=13> */
.L_x_30524:
[----:B------:R-:W-:Y:S05]  /*3da0*/  BSYNC.RECONVERGENT B0 ;  /* 0x0000000000007941 */ /* 0x000fea0003800200 */
.L_x_30523:
        /* <DEDUP_REMOVED lines=33> */
[----:B------:R-:W0:Y:S02]  /*3fc0*/  @!P6 LDC.64 R182, c[0x0][0x3c8] ;  /* 0x0000f200ffb6eb82 */ /* 0x000e240000000a00 */
[----:B------:R-:W-:Y:S02]  /*3fd0*/  FMUL.FTZ R175, R175, R188 ;  /* 0x000000bcafaf7220 */ /* 0x000fe40000410000 */
[----:B------:R-:W1:Y:S02]  /*3fe0*/  SHFL.IDX PT, R185, R168, RZ, 0x1f ;  /* 0x00001fffa8b97589 */ /* 0x000e6400000e0000 */
[----:B------:R-:W-:-:S02]  /*3ff0*/  FFMA.FTZ R170, R181, R175, R170 ;  /* 0x000000afb5aa7223 */ /* 0x000fc400000100aa */
[----:B------:R-:W2:Y:S04]  /*4000*/  LDC R175, c[0x0][0x448] ;  /* 0x00011200ffaf7b82 */ /* 0x000ea80000000800 */
[----:B------:R-:W2:Y:S04]  /*4010*/  SHFL.IDX PT, R170, R170, RZ, 0x1f ;  /* 0x00001fffaaaa7589 */ /* 0x000ea800000e0000 */
        /* <DEDUP_REMOVED lines=10> */
[----:B-----5:R-:W-:-:S13]  /*40c0*/  ISETP.GE.AND P6, PT, R178, 0x1, PT ;  /* 0x00000001b200780c */ /* 0x020fda0003fc6270 */
[----:B-1----:R-:W-:Y:S05]  /*40d0*/  @!P6 BRA `(.L_x_30525) ;  /* 0x0000000c0020e947 */ /* 0x002fea0003800000 */
        /* <DEDUP_REMOVED lines=24> */
.L_x_30527:
[----:B------:R-:W-:Y:S05]  /*4260*/  BSYNC.RECONVERGENT B0 ;  /* 0x0000000000007941 */ /* 0x000fea0003800200 */
.L_x_30526:
        /* <DEDUP_REMOVED lines=19> */
.L_x_30529:
[----:B------:R-:W-:Y:S05]  /*43a0*/  BSYNC.RECONVERGENT B0 ;  /* 0x0000000000007941 */ /* 0x000fea0003800200 */
.L_x_30528:
        /* <DEDUP_REMOVED lines=19> */
.L_x_30531:
[----:B------:R-:W-:Y:S05]  /*44e0*/  BSYNC.RECONVERGENT B0 ;  /* 0x0000000000007941 */ /* 0x000fea0003800200 */
.L_x_30530:
        /* <DEDUP_REMOVED lines=19> */
.L_x_30533:
[----:B------:R-:W-:Y:S05]  /*4620*/  BSYNC.RECONVERGENT B0 ;  /* 0x0000000000007941 */ /* 0x000fea0003800200 */
.L_x_30532:
        /* <DEDUP_REMOVED lines=19> */
.L_x_30535:
[----:B------:R-:W-:Y:S05]  /*4760*/  BSYNC.RECONVERGENT B0 ;  /* 0x0000000000007941 */ /* 0x000fea0003800200 */
.L_x_30534:
        /* <DEDUP_REMOVED lines=19> */
.L_x_30537:
[----:B------:R-:W-:Y:S05]  /*48a0*/  BSYNC.RECONVERGENT B0 ;  /* 0x0000000000007941 */ /* 0x000fea0003800200 */
.L_x_30536:
        /* <DEDUP_REMOVED lines=18> */
.L_x_30539:
[----:B------:R-:W-:Y:S05]  /*49d0*/  BSYNC.RECONVERGENT B0 ;  /* 0x0000000000007941 */ /* 0x000fea0003800200 */
.L_x_30538:
        /* <DEDUP_REMOVED lines=18> */
.L_x_30541:
[----:B------:R-:W-:Y:S05]  /*4b00*/  BSYNC.RECONVERGENT B0 ;  /* 0x0000000000007941 */ /* 0x000fea0003800200 */
.L_x_30540:
        /* <DEDUP_REMOVED lines=18> */
.L_x_30543:
[----:B------:R-:W-:Y:S05]  /*4c30*/  BSYNC.RECONVERGENT B0 ;  /* 0x0000000000007941 */ /* 0x000fea0003800200 */
.L_x_30542:
        /* <DEDUP_REMOVED lines=17> */
.L_x_30544:
[----:B------:R-:W-:Y:S05]  /*4d50*/  BSYNC.RECONVERGENT B0 ;  /* 0x0000000000007941 */ /* 0x000fea0003800200 */
.L_x_30525:
[----:B0-----:R-:W0:Y:S01]  /*4d60*/  LDC.64 R168, c[0x0][0x380] ;  /* 0x0000e000ffa87b82 */ /* 0x001e220000000a00 */
[----:B------:R-:W-:Y:S01]  /*4d70*/  UPLOP3.LUT UP1, UPT, UPT, UPT, UP1, 0x40, 0x4 ;  /* 0x000000000004789c */ /* 0x000fe20003f2e810 */
[----:B0-----:R-:W-:-:S04]  /*4d80*/  IADD3 R2, PT, PT, R2, R168, RZ ;  /* 0x000000a802027210 */ /* 0x001fc80007ffe0ff */
[----:B------:R-:W-:-:S13]  /*4d90*/  ISETP.GE.AND P0, PT, R2, R169, PT ;  /* 0x000000a90200720c */ /* 0x000fda0003f06270 */
[----:B------:R-:W-:Y:S05]  /*4da0*/  @!P0 BRA `(.L_x_30545) ;  /* 0xffffffc000788947 */ /* 0x000fea000383ffff */
[----:B------:R-:W-:Y:S05]  /*4db0*/  EXIT ;  /* 0x000000000000794d */ /* 0x000fea0003800000 */
.L_x_30546:
        /* <DEDUP_REMOVED lines=12> */
.L_x_34130:


//--------------------- .text._ZN10layer_norm13ln_fwd_kernelINS_13Kernel_traitsIfffffjLj5120ELj1ELj1ELj4ELj16ENS_18Kernel_traits_baseILj5120EfffffjLj128EEEEELb0ELb1ELb1ELb1EEEvNS_9FwdParamsE --------------------------
	.section	.text._ZN10layer_norm13ln_fwd_kernelINS_13Kernel_traitsIfffffjLj5120ELj1ELj1ELj4ELj16ENS_18Kernel_traits_baseILj5120EfffffjLj128EEEEELb0ELb1ELb1ELb1EEEvNS_9FwdParamsE,"ax",@progbits
	.align	128
        .global         _ZN10layer_norm13ln_fwd_kernelINS_13Kernel_traitsIfffffjLj5120ELj1ELj1ELj4ELj16ENS_18Kernel_traits_baseILj5120EfffffjLj128EEEEELb0ELb1ELb1ELb1EEEvNS_9FwdParamsE
        .type           _ZN10layer_norm13ln_fwd_kernelINS_13Kernel_traitsIfffffjLj5120ELj1ELj1ELj4ELj16ENS_18Kernel_traits_baseILj5120EfffffjLj128EEEEELb0ELb1ELb1ELb1EEEvNS_9FwdParamsE,@function
        .size           _ZN10layer_norm13ln_fwd_kernelINS_13Kernel_traitsIfffffjLj5120ELj1ELj1ELj4ELj16ENS_18Kernel_traits_baseILj5120EfffffjLj128EEEEELb0ELb1ELb1ELb1EEEvNS_9FwdParamsE,(.L_x_34131 - _ZN10layer_norm13ln_fwd_kernelINS_13Kernel_traitsIfffffjLj5120ELj1ELj1ELj4ELj16ENS_18Kernel_traits_baseILj5120EfffffjLj128EEEEELb0ELb1ELb1ELb1EEEvNS_9FwdParamsE)
        .other          _ZN10layer_norm13ln_fwd_kernelINS_13Kernel_traitsIfffffjLj5120ELj1ELj1ELj4ELj16ENS_18Kernel_traits_baseILj5120EfffffjLj128EEEEELb0ELb1ELb1ELb1EEEvNS_9FwdParamsE,@"STO_CUDA_ENTRY STV_DEFAULT"
_ZN10layer_norm13ln_fwd_kernelINS_13Kernel_traitsIfffffjLj5120ELj1ELj1ELj4ELj16ENS_18Kernel_traits_baseILj5120EfffffjLj128EEEEELb0ELb1ELb1ELb1EEEvNS_9FwdParamsE:
.text._ZN10layer_norm13ln_fwd_kernelINS_13Kernel_traitsIfffffjLj5120ELj1ELj1ELj4ELj16ENS_18Kernel_traits_baseILj5120EfffffjLj128EEEEELb0ELb1ELb1ELb1EEEvNS_9FwdParamsE:
        /* <DEDUP_REMOVED lines=46> */
.L_x_30547:
        /* <DEDUP_REMOVED lines=44> */
.L_x_30548:
        /* <DEDUP_REMOVED lines=8> */
.L_x_30574:
        /* <DEDUP_REMOVED lines=23> */
[----:B-1----:R-:W-:Y:S05]  /*0790*/  @P0 BRA `(.L_x_30549) ;  /* 0x0000000000380947 */ /* 0x002fea0003800000 */
[----:B-----5:R-:W-:Y:S01]  /*07a0*/  FMUL.FTZ R135, R126, UR10 ;  /* 0x0000000a7e877c20 */ /* 0x020fe20008410000 */
[----:B------:R-:W-:Y:S01]  /*07b0*/  FMUL.FTZ R129, R124, UR10 ;  /* 0x0000000a7c817c20 */ /* 0x000fe20008410000 */
[----:B------:R-:W-:Y:S01]  /*07c0*/  FMUL.FTZ R0, R125, UR10 ;  /* 0x0000000a7d007c20 */ /* 0x000fe20008410000 */
[----:B------:R-:W-:Y:S01]  /*07d0*/  FMUL.FTZ R128, R127, UR10 ;  /* 0x0000000a7f807c20 */ /* 0x000fe20008410000 */
[----:B------:R-:W-:Y:S01]  /*07e0*/  FMUL.FTZ R135, R135, R86 ;  /* 0x0000005687877220 */ /* 0x000fe20000410000 */
[----:B------:R-:W-:Y:S01]  /*07f0*/  ISETP.GT.AND P2, PT, R140, RZ, PT ;  /* 0x000000ff8c00720c */ /* 0x000fe20003f44270 */
[----:B------:R-:W-:Y:S01]  /*0800*/  FMUL.FTZ R129, R129, R84 ;  /* 0x0000005481817220 */ /* 0x000fe20000410000 */
[----:B------:R-:W-:Y:S01]  /*0810*/  FMUL.FTZ R0, R0, R85 ;  /* 0x0000005500007220 */ /* 0x000fe20000410000 */
[----:B------:R-:W-:Y:S01]  /*0820*/  FMUL.FTZ R128, R128, R87 ;  /* 0x0000005780807220 */ /* 0x000fe20000410000 */
[----:B------:R-:W-:Y:S02]  /*0830*/  FSEL R138, R135, RZ, P2 ;  /* 0x000000ff878a7208 */ /* 0x000fe40001000000 */
[----:B------:R-:W-:-:S02]  /*0840*/  FSEL R136, R129, RZ, P2 ;  /* 0x000000ff81887208 */ /* 0x000fc40001000000 */
[----:B------:R-:W-:Y:S02]  /*0850*/  FSEL R137, R0, RZ, P2 ;  /* 0x000000ff00897208 */ /* 0x000fe40001000000 */
[----:B------:R-:W-:Y:S01]  /*0860*/  FSEL R135, R128, RZ, P2 ;  /* 0x000000ff80877208 */ /* 0x000fe20001000000 */
[----:B------:R-:W-:Y:S06]  /*0870*/  BRA `(.L_x_30550) ;  /* 0x0000000000507947 */ /* 0x000fec0003800000 */
.L_x_30549:
[----:B------:R-:W0:Y:S02]  /*0880*/  LDC.64 R132, c[0x0][0x3a0] ;  /* 0x0000e800ff847b82 */ /* 0x000e240000000a00 */
[----:B0-----:R-:W-:-:S06]  /*0890*/  IMAD.WIDE.U32 R132, R173, 0x10, R132 ;  /* 0x00000010ad847825 */ /* 0x001fcc00078e0084 */
[----:B------:R-:W2:Y:S01]  /*08a0*/  LDG.E.128 R132, desc[UR6][R132.64] ;  /* 0x0000000684847981 */ /* 0x000ea2000c1e1d00 */
[----:B------:R-:W-:-:S13]  /*08b0*/  ISETP.GT.AND P2, PT, R140, RZ, PT ;  /* 0x000000ff8c00720c */ /* 0x000fda0003f44270 */
[----:B------:R-:W0:Y:S08]  /*08c0*/  @P2 LDC R131, c[0x0][0x40c] ;  /* 0x00010300ff832b82 */ /* 0x000e300000000800 */
[----:B------:R-:W1:Y:S08]  /*08d0*/  @P2 LDC R129, c[0x0][0x40c] ;  /* 0x00010300ff812b82 */ /* 0x000e700000000800 */
[----:B------:R-:W4:Y:S08]  /*08e0*/  @P2 LDC R0, c[0x0][0x40c] ;  /* 0x00010300ff002b82 */ /* 0x000f300000000800 */
[----:B------:R-:W3:Y:S01]  /*08f0*/  @P2 LDC R128, c[0x0][0x40c] ;  /* 0x00010300ff802b82 */ /* 0x000ee20000000800 */
[----:B0----5:R-:W-:Y:S01]  /*0900*/  @P2 FMUL.FTZ R131, R126, R131 ;  /* 0x000000837e832220 */ /* 0x021fe20000410000 */
[----:B-1----:R-:W-:Y:S01]  /*0910*/  @P2 FMUL.FTZ R129, R124, R129 ;  /* 0x000000817c812220 */ /* 0x002fe20000410000 */
[----:B----4-:R-:W-:Y:S01]  /*0920*/  @P2 FMUL.FTZ R0, R125, R0 ;  /* 0x000000007d002220 */ /* 0x010fe20000410000 */
        /* <DEDUP_REMOVED lines=8> */
[----:B------:R-:W-:-:S07]  /*09b0*/  @P2 FFMA.FTZ R135, R128, R87, R135 ;  /* 0x0000005780872223 */ /* 0x000fce0000010087 */
.L_x_30550:
[----:B------:R-:W0:Y:S01]  /*09c0*/  @P0 LDC.64 R128, c[0x0][0x3a0] ;  /* 0x0000e800ff800b82 */ /* 0x000e220000000a00 */
[----:B------:R-:W-:Y:S02]  /*09d0*/  @P0 IADD3 R145, PT, PT, R173, 0x80, RZ ;  /* 0x00000080ad910810 */ /* 0x000fe40007ffe0ff */
[----:B------:R-:W-:-:S05]  /*09e0*/  MOV R139, R135 ;  /* 0x00000087008b7202 */ /* 0x000fca0000000f00 */
[----:B------:R-:W1:Y:S08]  /*09f0*/  LDC.64 R170, c[0x0][0x3a8] ;  /* 0x0000ea00ffaa7b82 */ /* 0x000e700000000a00 */
[----:B------:R-:W2:Y:S01]  /*0a00*/  @P1 LDC.64 R142, c[0x0][0x390] ;  /* 0x0000e400ff8e1b82 */ /* 0x000ea20000000a00 */
[----:B0-----:R-:W-:Y:S01]  /*0a10*/  @P0 IMAD.WIDE.U32 R128, R145, 0x10, R128 ;  /* 0x0000001091800825 */ /* 0x001fe200078e0080 */
[----:B------:R-:W-:-:S03]  /*0a20*/  @P1 IADD3 R145, PT, PT, R169, 0x80, RZ ;  /* 0x00000080a9911810 */ /* 0x000fc60007ffe0ff */
[----:B-1----:R-:W-:-:S05]  /*0a30*/  IMAD.WIDE.U32 R140, R173, 0x10, R170 ;  /* 0x00000010ad8c7825 */ /* 0x002fca00078e00aa */
[----:B------:R0:W-:Y:S01]  /*0a40*/  STG.E.128 desc[UR6][R140.64], R136 ;  /* 0x000000888c007986 */ /* 0x0001e2000c101d06 */
[----:B--2---:R-:W-:-:S03]  /*0a50*/  @P1 IMAD.WIDE.U32 R142, R145, 0x10, R142 ;  /* 0x00000010918e1825 */ /* 0x004fc600078e008e */
[----:B------:R-:W2:Y:S04]  /*0a60*/  @P0 LDG.E.128 R128, desc[UR6][R128.64] ;  /* 0x0000000680800981 */ /* 0x000ea8000c1e1d00 */
[----:B------:R0:W5:Y:S01]  /*0a70*/  @P1 LDG.E.128 R124, desc[UR6][R142.64] ;  /* 0x000000068e7c1981 */ /* 0x000162000c1e1d00 */
[----:B--2---:R-:W-:Y:S02]  /*0a80*/  @P0 MOV R134, R130 ;  /* 0x0000008200860202 */ /* 0x004fe40000000f00 */
[----:B------:R-:W-:Y:S02]  /*0a90*/  @P0 MOV R133, R129 ;  /* 0x0000008100850202 */ /* 0x000fe40000000f00 */
[----:B------:R-:W-:Y:S01]  /*0aa0*/  @P0 MOV R132, R128 ;  /* 0x0000008000840202 */ /* 0x000fe20000000f00 */
[----:B0-----:R-:W-:Y:S06]  /*0ab0*/  @!P0 BRA `(.L_x_30551) ;  /* 0x0000000000448947 */ /* 0x001fec0003800000 */
[----:B------:R-:W0:Y:S01]  /*0ac0*/  @P2 LDC R129, c[0x0][0x40c] ;  /* 0x00010300ff812b82 */ /* 0x000e220000000800 */
[----:B------:R-:W-:Y:S02]  /*0ad0*/  MOV R140, R132 ;  /* 0x00000084008c7202 */ /* 0x000fe40000000f00 */
[----:B------:R-:W-:Y:S02]  /*0ae0*/  MOV R141, R133 ;  /* 0x00000085008d7202 */ /* 0x000fe40000000f00 */
[----:B------:R-:W-:Y:S02]  /*0af0*/  MOV R142, R134 ;  /* 0x00000086008e7202 */ /* 0x000fe40000000f00 */
[----:B------:R-:W-:Y:S01]  /*0b00*/  MOV R143, R131 ;  /* 0x00000083008f7202 */ /* 0x000fe20000000f00 */
[----:B------:R-:W1:Y:S08]  /*0b10*/  @P2 LDC R0, c[0x0][0x40c] ;  /* 0x00010300ff002b82 */ /* 0x000e700000000800 */
[----:B------:R-:W2:Y:S01]  /*0b20*/  @P2 LDC R139, c[0x0][0x40c] ;  /* 0x00010300ff8b2b82 */ /* 0x000ea20000000800 */
[----:B0----5:R-:W-:-:S04]  /*0b30*/  @P2 FMUL.FTZ R129, R124, R129 ;  /* 0x000000817c812220 */ /* 0x021fc80000410000 */
[----:B------:R-:W-:Y:S01]  /*0b40*/  @P2 FFMA.FTZ R140, R129, R88, R132 ;  /* 0x00000058818c2223 */ /* 0x000fe20000010084 */
        /* <DEDUP_REMOVED lines=8> */
.L_x_30551:
[----:B-----5:R-:W-:Y:S01]  /*0bd0*/  FMUL.FTZ R129, R124, UR10 ;  /* 0x0000000a7c817c20 */ /* 0x020fe20008410000 */
[----:B------:R-:W-:Y:S01]  /*0be0*/  FMUL.FTZ R0, R125, UR10 ;  /* 0x0000000a7d007c20 */ /* 0x000fe20008410000 */
[----:B------:R-:W-:Y:S01]  /*0bf0*/  FMUL.FTZ R139, R126, UR10 ;  /* 0x0000000a7e8b7c20 */ /* 0x000fe20008410000 */
[----:B------:R-:W-:Y:S01]  /*0c00*/  FMUL.FTZ R128, R127, UR10 ;  /* 0x0000000a7f807c20 */ /* 0x000fe20008410000 */
[----:B------:R-:W-:Y:S01]  /*0c10*/  FMUL.FTZ R140, R129, R88 ;  /* 0x00000058818c7220 */ /* 0x000fe20000410000 */
[----:B------:R-:W-:Y:S01]  /*0c20*/  FMUL.FTZ R141, R0, R89 ;  /* 0x00000059008d7220 */ /* 0x000fe20000410000 */
[----:B------:R-:W-:Y:S01]  /*0c30*/  FMUL.FTZ R142, R139, R90 ;  /* 0x0000005a8b8e7220 */ /* 0x000fe20000410000 */
[----:B------:R-:W-:Y:S02]  /*0c40*/  FMUL.FTZ R143, R128, R91 ;  /* 0x0000005b808f7220 */ /* 0x000fe40000410000 */
[----:B------:R-:W-:Y:S02]  /*0c50*/  FSEL R140, R140, RZ, P2 ;  /* 0x000000ff8c8c7208 */ /* 0x000fe40001000000 */
[----:B------:R-:W-:-:S02]  /*0c60*/  FSEL R141, R141, RZ, P2 ;  /* 0x000000ff8d8d7208 */ /* 0x000fc40001000000 */
[----:B------:R-:W-:Y:S02]  /*0c70*/  FSEL R142, R142, RZ, P2 ;  /* 0x000000ff8e8e7208 */ /* 0x000fe40001000000 */
[----:B------:R-:W-:-:S07]  /*0c80*/  FSEL R143, R143, RZ, P2 ;  /* 0x000000ff8f8f7208 */ /* 0x000fce0001000000 */
.L_x_30552:
[----:B------:R-:W0:Y:S01]  /*0c90*/  @P0 LDC.64 R146, c[0x0][0x3a0] ;  /* 0x0000e800ff920b82 */ /* 0x000e220000000a00 */
[C---:B------:R-:W-:Y:S02]  /*0ca0*/  @P0 IADD3 R139, PT, PT, R173.reuse, 0x100, RZ ;  /* 0x00000100ad8b0810 */ /* 0x040fe40007ffe0ff */
[----:B------:R-:W-:-:S05]  /*0cb0*/  IADD3 R129, PT, PT, R173, 0x80, RZ ;  /* 0x00000080ad817810 */ /* 0x000fca0007ffe0ff */
[----:B------:R-:W1:Y:S01]  /*0cc0*/  @P1 LDC.64 R144, c[0x0][0x390] ;  /* 0x0000e400ff901b82 */ /* 0x000e620000000a00 */
[----:B------:R-:W-:-:S05]  /*0cd0*/  IMAD.WIDE.U32 R128, R129, 0x10, R170 ;  /* 0x0000001081807825 */ /* 0x000fca00078e00aa */
[----:B------:R2:W-:Y:S01]  /*0ce0*/  STG.E.128 desc[UR6][R128.64], R140 ;  /* 0x0000008c80007986 */ /* 0x0005e2000c101d06 */
[----:B0-----:R-:W-:Y:S01]  /*0cf0*/  @P0 IMAD.WIDE.U32 R146, R139, 0x10, R146 ;  /* 0x000000108b920825 */ /* 0x001fe200078e0092 */
[----:B------:R-:W-:-:S04]  /*0d00*/  @P1 IADD3 R139, PT, PT, R169, 0x100, RZ ;  /* 0x00000100a98b1810 */ /* 0x000fc80007ffe0ff */
[----:B------:R-:W4:Y:S01]  /*0d10*/  @P0 LDG.E.128 R148, desc[UR6][R146.64] ;  /* 0x0000000692940981 */ /* 0x000f22000c1e1d00 */
[----:B-1----:R-:W-:-:S05]  /*0d20*/  @P1 IMAD.WIDE.U32 R144, R139, 0x10, R144 ;  /* 0x000000108b901825 */ /* 0x002fca00078e0090 */
[----:B------:R2:W5:Y:S01]  /*0d30*/  @P1 LDG.E.128 R124, desc[UR6][R144.64] ;  /* 0x00000006907c1981 */ /* 0x000562000c1e1d00 */
[----:B----4-:R-:W-:Y:S02]  /*0d40*/  @P0 MOV R131, R151 ;  /* 0x0000009700830202 */ /* 0x010fe40000000f00 */
[----:B------:R-:W-:Y:S02]  /*0d50*/  @P0 MOV R134, R150 ;  /* 0x0000009600860202 */ /* 0x000fe40000000f00 */
[----:B------:R-:W-:Y:S02]  /*0d60*/  @P0 MOV R133, R149 ;  /* 0x0000009500850202 */ /* 0x000fe40000000f00 */
[----:B------:R-:W-:Y:S01]  /*0d70*/  @P0 MOV R132, R148 ;  /* 0x0000009400840202 */ /* 0x000fe20000000f00 */
[----:B--2---:R-:W-:Y:S06]  /*0d80*/  @!P0 BRA `(.L_x_30553) ;  /* 0x0000000000448947 */ /* 0x004fec0003800000 */
        /* <DEDUP_REMOVED lines=17> */
.L_x_30553:
        /* <DEDUP_REMOVED lines=12> */
.L_x_30554:
        /* <DEDUP_REMOVED lines=33> */
.L_x_30555:
        /* <DEDUP_REMOVED lines=12> */
.L_x_30556:
        /* <DEDUP_REMOVED lines=33> */
.L_x_30557:
        /* <DEDUP_REMOVED lines=12> */
.L_x_30558:
        /* <DEDUP_REMOVED lines=33> */
.L_x_30559:
        /* <DEDUP_REMOVED lines=12> */
.L_x_30560:
        /* <DEDUP_REMOVED lines=33> */
.L_x_30561:
        /* <DEDUP_REMOVED lines=12> */
.L_x_30562:
        /* <DEDUP_REMOVED lines=33> */
.L_x_30563:
        /* <DEDUP_REMOVED lines=12> */
.L_x_30564:
[----:B------:R-:W0:Y:S01]  /*1d70*/  @P0 LDC.64 R176, c[0x0][0x3a0] ;  /* 0x0000e800ffb00b82 */ /* 0x000e220000000a00 */
[C---:B------:R-:W-:Y:S02]  /*1d80*/  @P0 IADD3 R139, PT, PT, R173.reuse, 0x400, RZ ;  /* 0x00000400ad8b0810 */ /* 0x040fe40007ffe0ff */
[----:B------:R-:W-:-:S05]  /*1d90*/  IADD3 R129, PT, PT, R173, 0x380, RZ ;  /* 0x00000380ad817810 */ /* 0x000fca0007ffe0ff */
[----:B------:R-:W1:Y:S01]  /*1da0*/  @P1 LDC.64 R174, c[0x0][0x390] ;  /* 0x0000e400ffae1b82 */ /* 0x000e620000000a00 */
[----:B------:R-:W-:-:S05]  /*1db0*/  IMAD.WIDE.U32 R128, R129, 0x10, R170 ;  /* 0x0000001081807825 */ /* 0x000fca00078e00aa */
[----:B------:R2:W-:Y:S01]  /*1dc0*/  STG.E.128 desc[UR6][R128.64], R164 ;  /* 0x000000a480007986 */ /* 0x0005e2000c101d06 */
[----:B0-----:R-:W-:Y:S01]  /*1dd0*/  @P0 IMAD.WIDE.U32 R176, R139, 0x10, R176 ;  /* 0x000000108bb00825 */ /* 0x001fe200078e00b0 */
[----:B------:R-:W-:-:S05]  /*1de0*/  @P1 IADD3 R139, PT, PT, R169, 0x400, RZ ;  /* 0x00000400a98b1810 */ /* 0x000fca0007ffe0ff */
        /* <DEDUP_REMOVED lines=25> */
.L_x_30565:
        /* <DEDUP_REMOVED lines=12> */
.L_x_30566:
[----:B------:R-:W0:Y:S01]  /*2040*/  @P0 LDC.64 R180, c[0x0][0x3a0] ;  /* 0x0000e800ffb40b82 */ /* 0x000e220000000a00 */
[C---:B------:R-:W-:Y:S02]  /*2050*/  IADD3 R139, PT, PT, R173.reuse, 0x400, RZ ;  /* 0x00000400ad8b7810 */ /* 0x040fe40007ffe0ff */
[----:B------:R-:W-:Y:S02]  /*2060*/  IADD3 R129, PT, PT, R173, 0x480, RZ ;  /* 0x00000480ad817810 */ /* 0x000fe40007ffe0ff */
[----:B------:R-:W-:Y:S01]  /*2070*/  @P1 IADD3 R169, PT, PT, R169, 0x480, RZ ;  /* 0x00000480a9a91810 */ /* 0x000fe20007ffe0ff */
[----:B------:R-:W-:Y:S02]  /*2080*/  IMAD.WIDE.U32 R172, R139, 0x10, R170 ;  /* 0x000000108bac7825 */ /* 0x000fe400078e00aa */
[----:B------:R-:W1:Y:S03]  /*2090*/  @P1 LDC.64 R174, c[0x0][0x390] ;  /* 0x0000e400ffae1b82 */ /* 0x000e660000000a00 */
[----:B------:R2:W-:Y:S01]  /*20a0*/  STG.E.128 desc[UR6][R172.64], R176 ;  /* 0x000000b0ac007986 */ /* 0x0005e2000c101d06 */
[----:B0-----:R-:W-:-:S06]  /*20b0*/  @P0 IMAD.WIDE.U32 R180, R129, 0x10, R180 ;  /* 0x0000001081b40825 */ /* 0x001fcc00078e00b4 */
        /* <DEDUP_REMOVED lines=25> */
.L_x_30567:
        /* <DEDUP_REMOVED lines=12> */
.L_x_30568:
        /* <DEDUP_REMOVED lines=156> */
.L_x_30570:
[----:B---3--:R-:W-:Y:S05]  /*2cd0*/  BSYNC.RECONVERGENT B0 ;  /* 0x0000000000007941 */ /* 0x008fea0003800200 */
.L_x_30569:
        /* <DEDUP_REMOVED lines=13> */
.L_x_30572:
[----:B------:R-:W-:Y:S05]  /*2db0*/  BSYNC.RECONVERGENT B0 ;  /* 0x0000000000007941 */ /* 0x000fea0003800200 */
.L_x_30571:
        /* <DEDUP_REMOVED lines=30> */
[C---:B------:R-:W-:Y:S02]  /*2fa0*/  FFMA.FTZ R128, R180.reuse, R183, R171 ;  /* 0x000000b7b4807223 */ /* 0x040fe400000100ab */
[----:B------:R-:W1:Y:S01]  /*2fb0*/  @!P0 LDC.64 R170, c[0x0][0x3c8] ;  /* 0x0000f200ffaa8b82 */ /* 0x000e620000000a00 */
[----:B------:R-:W-:Y:S01]  /*2fc0*/  FMUL.FTZ R139, R180, R139 ;  /* 0x0000008bb48b7220 */ /* 0x000fe20000410000 */
[----:B---3--:R-:W-:Y:S01]  /*2fd0*/  FMUL.FTZ R180, R169, R128 ;  /* 0x00000080a9b47220 */ /* 0x008fe20000410000 */
[----:B--2---:R-:W-:Y:S02]  /*2fe0*/  FADD.FTZ R128, R130, R129 ;  /* 0x0000008182807221 */ /* 0x004fe40000010000 */
[----:B------:R-:W-:Y:S02]  /*2ff0*/  FMUL.FTZ R139, R139, R186 ;  /* 0x000000ba8b8b7220 */ /* 0x000fe40000410000 */
[----:B------:R-:W2:Y:S02]  /*3000*/  SHFL.IDX PT, R183, R180, RZ, 0x1f ;  /* 0x00001fffb4b77589 */ /* 0x000ea400000e0000 */
[----:B------:R-:W-:-:S02]  /*3010*/  FFMA.FTZ R139, R169, R139, R128 ;  /* 0x0000008ba98b7223 */ /* 0x000fc40000010080 */
[----:B------:R-:W3:Y:S03]  /*3020*/  @!P0 LDC.64 R128, c[0x0][0x3c0] ;  /* 0x0000f000ff808b82 */ /* 0x000ee60000000a00 */
[----:B------:R-:W0:Y:S01]  /*3030*/  SHFL.IDX PT, R182, R139, RZ, 0x1f ;  /* 0x00001fff8bb67589 */ /* 0x000e2200000e0000 */
[----:B-1----:R-:W-:-:S04]  /*3040*/  @!P0 IMAD.WIDE R170, R2, 0x4, R170 ;  /* 0x0000000402aa8825 */ /* 0x002fc800078e02aa */
[----:B--2---:R-:W-:Y:S01]  /*3050*/  FMUL.FTZ R130, R183, R183 ;  /* 0x000000b7b7827220 */ /* 0x004fe20000410000 */
[----:B---3--:R-:W-:-:S04]  /*3060*/  @!P0 IMAD.WIDE R128, R2, 0x4, R128 ;  /* 0x0000000402808825 */ /* 0x008fc800078e0280 */
[----:B------:R-:W-:Y:S01]  /*3070*/  FSEL R169, R130, RZ, P1 ;  /* 0x000000ff82a97208 */ /* 0x000fe20000800000 */
[----:B0-----:R-:W-:Y:S01]  /*3080*/  FFMA.FTZ R130, R182, UR12, R181 ;  /* 0x0000000cb6827c23 */ /* 0x001fe200080100b5 */
[----:B------:R0:W-:Y:S03]  /*3090*/  @!P0 STG.E desc[UR6][R128.64], R183 ;  /* 0x000000b780008986 */ /* 0x0001e6000c101906 */
[----:B------:R-:W-:-:S06]  /*30a0*/  FADD.FTZ R130, R130, R169 ;  /* 0x000000a982827221 */ /* 0x000fcc0000010000 */
[----:B------:R-:W1:Y:S02]  /*30b0*/  MUFU.RSQ R130, R130 ;  /* 0x0000008200827308 */ /* 0x000e640000001400 */
[----:B-1----:R0:W-:Y:S01]  /*30c0*/  @!P0 STG.E desc[UR6][R170.64], R130 ;  /* 0x00000082aa008986 */ /* 0x0021e2000c101906 */
[----:B------:R-:W-:-:S13]  /*30d0*/  ISETP.GE.AND P0, PT, R168, 0x1, PT ;  /* 0x00000001a800780c */ /* 0x000fda0003f06270 */
[----:B0-----:R-:W-:Y:S05]  /*30e0*/  @!P0 BRA `(.L_x_30573) ;  /* 0x0000000800708947 */ /* 0x001fea0003800000 */
[----:B------:R-:W-:Y:S02]  /*30f0*/  FSEL R128, R183, RZ, !P1 ;  /* 0x000000ffb7807208 */ /* 0x000fe40004800000 */
[----:B------:R-:W-:-:S03]  /*3100*/  IADD3 R168, PT, PT, R168, -0x1, RZ ;  /* 0xffffffffa8a87810 */ /* 0x000fc60007ffe0ff */
        /* <DEDUP_REMOVED lines=40> */
[----:B------:R-:W-:Y:S01]  /*3390*/  IMAD R168, R168, R3, RZ ;  /* 0x00000003a8a87224 */ /* 0x000fe200078e02ff */
[----:B------:R-:W0:Y:S01]  /*33a0*/  LDC.64 R128, c[0x0][0x428] ;  /* 0x00010a00ff807b82 */ /* 0x000e220000000a00 */
[C---:B------:R-:W-:Y:S01]  /*33b0*/  FMUL.FTZ R139, R130.reuse, R139 ;  /* 0x0000008b828b7220 */ /* 0x040fe20000410000 */
[C---:B------:R-:W-:Y:S01]  /*33c0*/  FMUL.FTZ R136, R130.reuse, R137 ;  /* 0x0000008982887220 */ /* 0x040fe20000410000 */
[C---:B------:R-:W-:Y:S01]  /*33d0*/  FMUL.FTZ R169, R130.reuse, R169 ;  /* 0x000000a982a97220 */ /* 0x040fe20000410000 */
[----:B------:R-:W-:Y:S01]  /*33e0*/  SHF.R.S32.HI R3, RZ, 0x1f, R168 ;  /* 0x0000001fff037819 */ /* 0x000fe200000114a8 */
[C---:B------:R-:W-:Y:S01]  /*33f0*/  FMUL.FTZ R138, R130.reuse, R135 ;  /* 0x00000087828a7220 */ /* 0x040fe20000410000 */
[C---:B------:R-:W-:Y:S01]  /*3400*/  FMUL.FTZ R152, R130.reuse, R147 ;  /* 0x0000009382987220 */ /* 0x040fe20000410000 */
[C---:B------:R-:W-:Y:S01]  /*3410*/  FMUL.FTZ R154, R130.reuse, R149 ;  /* 0x00000095829a7220 */ /* 0x040fe20000410000 */
[----:B------:R-:W-:Y:S01]  /*3420*/  LEA.HI R3, R3, R168, RZ, 0x2 ;  /* 0x000000a803037211 */ /* 0x000fe200078f10ff */
[----:B------:R-:W-:Y:S01]  /*3430*/  FMUL.FTZ R156, R130, R151 ;  /* 0x00000097829c7220 */ /* 0x000fe20000410000 */
[----:B------:R-:W-:Y:S01]  /*3440*/  FFMA.FTZ R148, R139, R4, R44 ;  /* 0x000000048b947223 */ /* 0x000fe2000001002c */
[----:B------:R-:W-:Y:S01]  /*3450*/  FFMA.FTZ R149, R136, R5, R45 ;  /* 0x0000000588957223 */ /* 0x000fe2000001002d */
[----:B------:R-:W-:Y:S01]  /*3460*/  LEA.HI.SX32 R3, R3, R0, 0x1e ;  /* 0x0000000003037211 */ /* 0x000fe200078ff2ff */
[----:B------:R-:W-:Y:S01]  /*3470*/  FFMA.FTZ R150, R169, R6, R46 ;  /* 0x00000006a9967223 */ /* 0x000fe2000001002e */
[----:B------:R-:W-:Y:S01]  /*3480*/  FFMA.FTZ R151, R138, R7, R47 ;  /* 0x000000078a977223 */ /* 0x000fe2000001002f */
[C---:B------:R-:W-:Y:S01]  /*3490*/  FMUL.FTZ R172, R130.reuse, R157 ;  /* 0x0000009d82ac7220 */ /* 0x040fe20000410000 */
[C---:B------:R-:W-:Y:S01]  /*34a0*/  FMUL.FTZ R174, R130.reuse, R159 ;  /* 0x0000009f82ae7220 */ /* 0x040fe20000410000 */
[C---:B------:R-:W-:Y:S01]  /*34b0*/  IADD3 R157, PT, PT, R3.reuse, 0x80, RZ ;  /* 0x00000080039d7810 */ /* 0x040fe20007ffe0ff */
[C---:B------:R-:W-:Y:S01]  /*34c0*/  FMUL.FTZ R171, R130.reuse, R171 ;  /* 0x000000ab82ab7220 */ /* 0x040fe20000410000 */
[C---:B------:R-:W-:Y:S01]  /*34d0*/  FMUL.FTZ R140, R130.reuse, R141 ;  /* 0x0000008d828c7220 */ /* 0x040fe20000410000 */
[C---:B------:R-:W-:Y:S01]  /*34e0*/  FMUL.FTZ R181, R130.reuse, R181 ;  /* 0x000000b582b57220 */ /* 0x040fe20000410000 */
[C---:B------:R-:W-:Y:S01]  /*34f0*/  FMUL.FTZ R142, R130.reuse, R143 ;  /* 0x0000008f828e7220 */ /* 0x040fe20000410000 */
[C---:B------:R-:W-:Y:S01]  /*3500*/  FMUL.FTZ R158, R130.reuse, R153 ;  /* 0x00000099829e7220 */ /* 0x040fe20000410000 */
[----:B------:R-:W-:Y:S01]  /*3510*/  FMUL.FTZ R176, R130, R161 ;  /* 0x000000a182b07220 */ /* 0x000fe20000410000 */
[C---:B0-----:R-:W-:Y:S01]  /*3520*/  IMAD.WIDE.U32 R146, R3.reuse, 0x10, R128 ;  /* 0x0000001003927825 */ /* 0x041fe200078e0080 */
[----:B------:R-:W-:-:S03]  /*3530*/  IADD3 R159, PT, PT, R3, 0x100, RZ ;  /* 0x00000100039f7810 */ /* 0x000fc60007ffe0ff */
[C---:B------:R-:W-:Y:S01]  /*3540*/  FMUL.FTZ R183, R130.reuse, R183 ;  /* 0x000000b782b77220 */ /* 0x040fe20000410000 */
[C---:B------:R-:W-:Y:S01]  /*3550*/  FMUL.FTZ R144, R130.reuse, R145 ;  /* 0x0000009182907220 */ /* 0x040fe20000410000 */
[C---:B------:R-:W-:Y:S01]  /*3560*/  FMUL.FTZ R185, R130.reuse, R185 ;  /* 0x000000b982b97220 */ /* 0x040fe20000410000 */
[C---:B------:R-:W-:Y:S01]  /*3570*/  FMUL.FTZ R160, R130.reuse, R155 ;  /* 0x0000009b82a07220 */ /* 0x040fe20000410000 */
[C---:B------:R-:W-:Y:S01]  /*3580*/  FMUL.FTZ R178, R130.reuse, R163 ;  /* 0x000000a382b27220 */ /* 0x040fe20000410000 */
[C---:B------:R-:W-:Y:S01]  /*3590*/  IADD3 R161, PT, PT, R3.reuse, 0x180, RZ ;  /* 0x0000018003a17810 */ /* 0x040fe20007ffe0ff */
[C---:B------:R-:W-:Y:S01]  /*35a0*/  FMUL.FTZ R187, R130.reuse, R187 ;  /* 0x000000bb82bb7220 */ /* 0x040fe20000410000 */
[C---:B------:R-:W-:Y:S01]  /*35b0*/  FMUL.FTZ R189, R130.reuse, R189 ;  /* 0x000000bd82bd7220 */ /* 0x040fe20000410000 */
[C---:B------:R-:W-:Y:S01]  /*35c0*/  FMUL.FTZ R180, R130.reuse, R165 ;  /* 0x000000a582b47220 */ /* 0x040fe20000410000 */
[----:B------:R0:W-:Y:S01]  /*35d0*/  STG.E.128 desc[UR6][R146.64], R148 ;  /* 0x0000009492007986 */ /* 0x0001e2000c101d06 */
[C---:B------:R-:W-:Y:S01]  /*35e0*/  IADD3 R163, PT, PT, R3.reuse, 0x200, RZ ;  /* 0x0000020003a37810 */ /* 0x040fe20007ffe0ff */
[C---:B------:R-:W-:Y:S01]  /*35f0*/  FMUL.FTZ R191, R130.reuse, R191 ;  /* 0x000000bf82bf7220 */ /* 0x040fe20000410000 */
[C---:B------:R-:W-:Y:S01]  /*3600*/  FMUL.FTZ R193, R130.reuse, R193 ;  /* 0x000000c182c17220 */ /* 0x040fe20000410000 */
[C---:B------:R-:W-:Y:S01]  /*3610*/  FMUL.FTZ R182, R130.reuse, R167 ;  /* 0x000000a782b67220 */ /* 0x040fe20000410000 */
[----:B------:R-:W-:Y:S01]  /*3620*/  IADD3 R165, PT, PT, R3, 0x280, RZ ;  /* 0x0000028003a57810 */ /* 0x000fe20007ffe0ff */
[C---:B------:R-:W-:Y:S01]  /*3630*/  FMUL.FTZ R195, R130.reuse, R195 ;  /* 0x000000c382c37220 */ /* 0x040fe20000410000 */
[----:B------:R-:W-:Y:S01]  /*3640*/  FMUL.FTZ R197, R130, R197 ;  /* 0x000000c582c57220 */ /* 0x000fe20000410000 */
[----:B------:R-:W-:Y:S01]  /*3650*/  FFMA.FTZ R136, R171, R8, R48 ;  /* 0x00000008ab887223 */ /* 0x000fe20000010030 */
[----:B------:R-:W-:Y:S01]  /*3660*/  FFMA.FTZ R137, R140, R9, R49 ;  /* 0x000000098c897223 */ /* 0x000fe20000010031 */
[----:B------:R-:W-:Y:S01]  /*3670*/  FFMA.FTZ R138, R181, R10, R50 ;  /* 0x0000000ab58a7223 */ /* 0x000fe20000010032 */
[----:B------:R-:W-:Y:S01]  /*3680*/  FFMA.FTZ R139, R142, R11, R51 ;  /* 0x0000000b8e8b7223 */ /* 0x000fe20000010033 */
[----:B------:R-:W-:Y:S01]  /*3690*/  IADD3 R167, PT, PT, R3, 0x300, RZ ;  /* 0x0000030003a77810 */ /* 0x000fe20007ffe0ff */
[C---:B------:R-:W-:Y:S01]  /*36a0*/  FMUL.FTZ R199, R130.reuse, R199 ;  /* 0x000000c782c77220 */ /* 0x040fe20000410000 */
[----:B------:R-:W-:Y:S01]  /*36b0*/  FMUL.FTZ R201, R130, R201 ;  /* 0x000000c982c97220 */ /* 0x000fe20000410000 */
[----:B------:R-:W-:Y:S01]  /*36c0*/  FFMA.FTZ R140, R183, R12, R52 ;  /* 0x0000000cb78c7223 */ /* 0x000fe20000010034 */
[----:B------:R-:W-:Y:S01]  /*36d0*/  FFMA.FTZ R141, R144, R13, R53 ;  /* 0x0000000d908d7223 */ /* 0x000fe20000010035 */
[----:B------:R-:W-:Y:S01]  /*36e0*/  FFMA.FTZ R142, R185, R14, R54 ;  /* 0x0000000eb98e7223 */ /* 0x000fe20000010036 */
[----:B0-----:R-:W-:Y:S01]  /*36f0*/  FFMA.FTZ R147, R156, R19, R59 ;  /* 0x000000139c937223 */ /* 0x001fe2000001003b */
[----:B------:R-:W-:Y:S01]  /*3700*/  FFMA.FTZ R149, R158, R21, R61 ;  /* 0x000000159e957223 */ /* 0x000fe2000001003d */
[----:B------:R-:W-:-:S04]  /*3710*/  IMAD.WIDE.U32 R156, R157, 0x10, R128 ;  /* 0x000000109d9c7825 */ /* 0x000fc800078e0080 */
[----:B------:R-:W-:Y:S01]  /*3720*/  FFMA.FTZ R143, R152, R15, R55 ;  /* 0x0000000f988f7223 */ /* 0x000fe20000010037 */
[----:B------:R-:W-:Y:S01]  /*3730*/  FFMA.FTZ R151, R160, R23, R63 ;  /* 0x00000017a0977223 */ /* 0x000fe2000001003f */
[----:B------:R-:W-:Y:S01]  /*3740*/  IADD3 R169, PT, PT, R3, 0x380, RZ ;  /* 0x0000038003a97810 */ /* 0x000fe20007ffe0ff */
[----:B------:R-:W-:-:S04]  /*3750*/  IMAD.WIDE.U32 R158, R159, 0x10, R128 ;  /* 0x000000109f9e7825 */ /* 0x000fc800078e0080 */
[C---:B------:R-:W-:Y:S01]  /*3760*/  FMUL.FTZ R203, R130.reuse, R203 ;  /* 0x000000cb82cb7220 */ /* 0x040fe20000410000 */
[----:B------:R-:W-:Y:S01]  /*3770*/  FMUL.FTZ R205, R130, R205 ;  /* 0x000000cd82cd7220 */ /* 0x000fe20000410000 */
[----:B------:R-:W-:Y:S01]  /*3780*/  FFMA.FTZ R144, R187, R16, R56 ;  /* 0x00000010bb907223 */ /* 0x000fe20000010038 */
[----:B------:R-:W-:Y:S01]  /*3790*/  FFMA.FTZ R145, R154, R17, R57 ;  /* 0x000000119a917223 */ /* 0x000fe20000010039 */
[----:B------:R-:W-:Y:S01]  /*37a0*/  FFMA.FTZ R146, R189, R18, R58 ;  /* 0x00000012bd927223 */ /* 0x000fe2000001003a */
[----:B------:R-:W-:Y:S01]  /*37b0*/  IADD3 R171, PT, PT, R3, 0x400, RZ ;  /* 0x0000040003ab7810 */ /* 0x000fe20007ffe0ff */
[----:B------:R-:W-:-:S04]  /*37c0*/  IMAD.WIDE.U32 R160, R161, 0x10, R128 ;  /* 0x00000010a1a07825 */ /* 0x000fc800078e0080 */
        /* <DEDUP_REMOVED lines=9> */
[----:B------:R-:W-:Y:S01]  /*3860*/  IADD3 R3, PT, PT, R3, 0x480, RZ ;  /* 0x0000048003037810 */ /* 0x000fe20007ffe0ff */
[----:B------:R-:W-:-:S04]  /*3870*/  IMAD.WIDE.U32 R162, R163, 0x10, R128 ;  /* 0x00000010a3a27825 */ /* 0x000fc800078e0080 */
[----:B------:R-:W-:Y:S01]  /*3880*/  FMUL.FTZ R130, R130, R175 ;  /* 0x000000af82827220 */ /* 0x000fe20000410000 */
        /* <DEDUP_REMOVED lines=8> */
[----:B------:R-:W-:Y:S01]  /*3910*/  FFMA.FTZ R173, R176, R29, R69 ;  /* 0x0000001db0ad7223 */ /* 0x000fe20000010045 */
[----:B------:R-:W-:Y:S01]  /*3920*/  FFMA.FTZ R174, R201, R30, R70 ;  /* 0x0000001ec9ae7223 */ /* 0x000fe20000010046 */
[----:B------:R-:W-:Y:S01]  /*3930*/  FFMA.FTZ R175, R178, R31, R71 ;  /* 0x0000001fb2af7223 */ /* 0x000fe20000010047 */
[--C-:B------:R-:W-:Y:S01]  /*3940*/  IMAD.WIDE.U32 R168, R169, 0x10, R128.reuse ;  /* 0x00000010a9a87825 */ /* 0x100fe200078e0080 */
[----:B------:R1:W-:Y:S03]  /*3950*/  STG.E.128 desc[UR6][R158.64], R140 ;  /* 0x0000008c9e007986 */ /* 0x0003e6000c101d06 */
[--C-:B------:R-:W-:Y:S01]  /*3960*/  IMAD.WIDE.U32 R170, R171, 0x10, R128.reuse ;  /* 0x00000010abaa7825 */ /* 0x100fe200078e0080 */
[----:B------:R2:W-:Y:S03]  /*3970*/  STG.E.128 desc[UR6][R160.64], R144 ;  /* 0x00000090a0007986 */ /* 0x0005e6000c101d06 */
[----:B------:R-:W-:Y:S01]  /*3980*/  IMAD.WIDE.U32 R128, R3, 0x10, R128 ;  /* 0x0000001003807825 */ /* 0x000fe200078e0080 */
[----:B------:R3:W-:Y:S03]  /*3990*/  STG.E.128 desc[UR6][R162.64], R148 ;  /* 0x00000094a2007986 */ /* 0x0007e6000c101d06 */
[----:B0-----:R-:W-:Y:S01]  /*39a0*/  FFMA.FTZ R136, R203, R32, R72 ;  /* 0x00000020cb887223 */ /* 0x001fe20000010048 */
[----:B------:R-:W-:Y:S01]  /*39b0*/  FFMA.FTZ R137, R180, R33, R73 ;  /* 0x00000021b4897223 */ /* 0x000fe20000010049 */
[----:B------:R-:W-:Y:S01]  /*39c0*/  FFMA.FTZ R138, R205, R34, R74 ;  /* 0x00000022cd8a7223 */ /* 0x000fe2000001004a */
[----:B------:R-:W-:Y:S01]  /*39d0*/  FFMA.FTZ R139, R182, R35, R75 ;  /* 0x00000023b68b7223 */ /* 0x000fe2000001004b */
[----:B------:R3:W-:Y:S01]  /*39e0*/  STG.E.128 desc[UR6][R164.64], R152 ;  /* 0x00000098a4007986 */ /* 0x0007e2000c101d06 */
[----:B-1----:R-:W-:Y:S01]  /*39f0*/  FFMA.FTZ R140, R207, R36, R76 ;  /* 0x00000024cf8c7223 */ /* 0x002fe2000001004c */
        /* <DEDUP_REMOVED lines=10> */
[----:B------:R3:W-:Y:S02]  /*3aa0*/  STG.E.128 desc[UR6][R128.64], R144 ;  /* 0x0000009080007986 */ /* 0x0007e4000c101d06 */
.L_x_30573:
[----:B---3--:R-:W0:Y:S01]  /*3ab0*/  LDC.64 R128, c[0x0][0x380] ;  /* 0x0000e000ff807b82 */ /* 0x008e220000000a00 */
[----:B------:R-:W-:Y:S01]  /*3ac0*/  UPLOP3.LUT UP0, UPT, UPT, UPT, UP0, 0x40, 0x4 ;  /* 0x000000000004789c */ /* 0x000fe20003f0e800 */
[----:B0-----:R-:W-:-:S04]  /*3ad0*/  IADD3 R2, PT, PT, R2, R128, RZ ;  /* 0x0000008002027210 */ /* 0x001fc80007ffe0ff */
[----:B------:R-:W-:-:S13]  /*3ae0*/  ISETP.GE.AND P0, PT, R2, R129, PT ;  /* 0x000000810200720c */ /* 0x000fda0003f06270 */
[----:B------:R-:W-:Y:S05]  /*3af0*/  @!P0 BRA `(.L_x_30574) ;  /* 0xffffffc800c88947 */ /* 0x000fea000383ffff */
[----:B------:R-:W-:Y:S05]  /*3b00*/  EXIT ;  /* 0x000000000000794d */ /* 0x000fea0003800000 */
.L_x_30575:
        /* <DEDUP_REMOVED lines=15> */
.L_x_34131:


//--------------------- .text._ZN10layer_norm13ln_fwd_kernelINS_13Kernel_traitsIfffffjLj5120ELj1ELj1ELj4ELj16ENS_18Kernel_traits_baseILj5120EfffffjLj128EEEEELb1ELb0ELb0ELb0EEEvNS_9FwdParamsE --------------------------
	.section	.text._ZN10layer_norm13ln_fwd_kernelINS_13Kernel_traitsIfffffjLj5120ELj1ELj1ELj4ELj16ENS_18Kernel_traits_baseILj5120EfffffjLj128EEEEELb1ELb0ELb0ELb0EEEvNS_9FwdParamsE,"ax",@progbits
	.align	128
        .global         _ZN10layer_norm13ln_fwd_kernelINS_13Kernel_traitsIfffffjLj5120ELj1ELj1ELj4ELj16ENS_18Kernel_traits_baseILj5120EfffffjLj128EEEEELb1ELb0ELb0ELb0EEEvNS_9FwdParamsE
        .type           _ZN10layer_norm13ln_fwd_kernelINS_13Kernel_traitsIfffffjLj5120ELj1ELj1ELj4ELj16ENS_18Kernel_traits_baseILj5120EfffffjLj128EEEEELb1ELb0ELb0ELb0EEEvNS_9FwdParamsE,@function
        .size           _ZN10layer_norm13ln_fwd_kernelINS_13Kernel_traitsIfffffjLj5120ELj1ELj1ELj4ELj16ENS_18Kernel_traits_baseILj5120EfffffjLj128EEEEELb1ELb0ELb0ELb0EEEvNS_9FwdParamsE,(.L_x_34132 - _ZN10layer_norm13ln_fwd_kernelINS_13Kernel_traitsIfffffjLj5120ELj1ELj1ELj4ELj16ENS_18Kernel_traits_baseILj5120EfffffjLj128EEEEELb1ELb0ELb0ELb0EEEvNS_9FwdParamsE)
        .other          _ZN10layer_norm13ln_fwd_kernelINS_13Kernel_traitsIfffffjLj5120ELj1ELj1ELj4ELj16ENS_18Kernel_traits_baseILj5120EfffffjLj128EEEEELb1ELb0ELb0ELb0EEEvNS_9FwdParamsE,@"STO_CUDA_ENTRY STV_DEFAULT"
_ZN10layer_norm13ln_fwd_kernelINS_13Kernel_traitsIfffffjLj5120ELj1ELj1ELj4ELj16ENS_18Kernel_traits_baseILj5120EfffffjLj128EEEEELb1ELb0ELb0ELb0EEEvNS_9FwdParamsE:
.text._ZN10layer_norm13ln_fwd_kernelINS_13Kernel_traitsIfffffjLj5120ELj1ELj1ELj4ELj16ENS_18Kernel_traits_baseILj5120EfffffjLj128EEEEELb1ELb0ELb0ELb0EEEvNS_9FwdParamsE:
        /* <DEDUP_REMOVED lines=35> */
[----:B------:R-:W-:Y:S01]  /*0230*/  SHF.R.U64 R11, R4, 0x2, R13 ;  /* 0x00000002040b7819 */ /* 0x000fe2000000120d */
        /* <DEDUP_REMOVED lines=52> */
[----:B------:R1:W5:Y:S02]  /*0580*/  @P0 LDG.E.128 R72, desc[UR6][R18.64] ;  /* 0x0000000612480981 */ /* 0x000364000c1e1d00 */
[----:B------:R-:W4:Y:S01]  /*0590*/  @P4 LDC.64 R12, c[0x0][0x3d0] ;  /* 0x0000f400ff0c4b82 */ /* 0x000f220000000a00 */
[----:B------:R-:W-:Y:S01]  /*05a0*/  @P0 VIADD R5, R5, 0x80 ;  /* 0x0000008005050836 */ /* 0x000fe20000000000 */
[----:B------:R1:W5:Y:S06]  /*05b0*/  @P0 LDG.E.128 R68, desc[UR6][R92.64] ;  /* 0x000000065c440981 */ /* 0x00036c000c1e1d00 */
[----:B--2---:R-:W2:Y:S01]  /*05c0*/  @P4 LDC.64 R14, c[0x0][0x438] ;  /* 0x00010e00ff0e4b82 */ /* 0x004ea20000000a00 */
[----:B------:R-:W-:-:S04]  /*05d0*/  @P1 IMAD.WIDE.U32 R94, R5, 0x10, R94 ;  /* 0x00000010055e1825 */ /* 0x000fc800078e005e */
[C---:B---3--:R-:W-:Y:S01]  /*05e0*/  @P1 IMAD.WIDE.U32 R96, R5.reuse, 0x10, R96 ;  /* 0x0000001005601825 */ /* 0x048fe200078e0060 */
[----:B------:R1:W5:Y:S02]  /*05f0*/  @P1 LDG.E.128 R64, desc[UR6][R94.64] ;  /* 0x000000065e401981 */ /* 0x000364000c1e1d00 */
[----:B------:R-:W3:Y:S01]  /*0600*/  @P6 LDC.64 R16, c[0x0][0x3d0] ;  /* 0x0000f400ff106b82 */ /* 0x000ee20000000a00 */
[----:B------:R-:W-:Y:S01]  /*0610*/  @P1 VIADD R5, R5, 0x80 ;  /* 0x0000008005051836 */ /* 0x000fe20000000000 */
[----:B------:R1:W5:Y:S06]  /*0620*/  @P1 LDG.E.128 R60, desc[UR6][R96.64] ;  /* 0x00000006603c1981 */ /* 0x00036c000c1e1d00 */
[----:B------:R-:W1:Y:S01]  /*0630*/  @P6 LDC.64 R104, c[0x0][0x438] ;  /* 0x00010e00ff686b82 */ /* 0x000e620000000a00 */
[----:B------:R-:W-:-:S04]  /*0640*/  @P2 IMAD.WIDE.U32 R98, R5, 0x10, R98 ;  /* 0x0000001005622825 */ /* 0x000fc800078e0062 */
[----:B------:R-:W-:-:S03]  /*0650*/  @P2 IMAD.WIDE.U32 R100, R5, 0x10, R100 ;  /* 0x0000001005642825 */ /* 0x000fc600078e0064 */
[----:B------:R-:W1:Y:S01]  /*0660*/  @P5 LDC.64 R106, c[0x0][0x3d0] ;  /* 0x0000f400ff6a5b82 */ /* 0x000e620000000a00 */
[----:B------:R-:W-:Y:S01]  /*0670*/  @P2 IADD3 R5, PT, PT, R5, 0x80, RZ ;  /* 0x0000008005052810 */ /* 0x000fe20007ffe0ff */
[----:B------:R1:W5:Y:S06]  /*0680*/  @P2 LDG.E.128 R56, desc[UR6][R98.64] ;  /* 0x0000000662382981 */ /* 0x00036c000c1e1d00 */
[----:B------:R-:W1:Y:S01]  /*0690*/  @P5 LDC.64 R108, c[0x0][0x438] ;  /* 0x00010e00ff6c5b82 */ /* 0x000e620000000a00 */
[C---:B0-----:R-:W-:Y:S01]  /*06a0*/  @P3 IMAD.WIDE.U32 R6, R5.reuse, 0x10, R6 ;  /* 0x0000001005063825 */ /* 0x041fe200078e0006 */
[----:B------:R0:W5:Y:S03]  /*06b0*/  @P2 LDG.E.128 R52, desc[UR6][R100.64] ;  /* 0x0000000664342981 */ /* 0x000166000c1e1d00 */
[C---:B------:R-:W-:Y:S01]  /*06c0*/  @P3 IMAD.WIDE.U32 R102, R5.reuse, 0x10, R102 ;  /* 0x0000001005663825 */ /* 0x040fe200078e0066 */
[----:B------:R0:W5:Y:S03]  /*06d0*/  @P3 LDG.E.128 R48, desc[UR6][R6.64] ;  /* 0x0000000606303981 */ /* 0x000166000c1e1d00 */
[----:B------:R-:W-:Y:S01]  /*06e0*/  @P3 VIADD R5, R5, 0x80 ;  /* 0x0000008005053836 */ /* 0x000fe20000000000 */
[----:B------:R0:W5:Y:S03]  /*06f0*/  @P3 LDG.E.128 R44, desc[UR6][R102.64] ;  /* 0x00000006662c3981 */ /* 0x000166000c1e1d00 */
[----:B----4-:R-:W-:-:S04]  /*0700*/  @P4 IMAD.WIDE.U32 R12, R5, 0x10, R12 ;  /* 0x00000010050c4825 */ /* 0x010fc800078e000c */
[C---:B--2---:R-:W-:Y:S01]  /*0710*/  @P4 IMAD.WIDE.U32 R14, R5.reuse, 0x10, R14 ;  /* 0x00000010050e4825 */ /* 0x044fe200078e000e */
[----:B------:R0:W5:Y:S03]  /*0720*/  @P4 LDG.E.128 R40, desc[UR6][R12.64] ;  /* 0x000000060c284981 */ /* 0x000166000c1e1d00 */
[----:B------:R-:W-:Y:S01]  /*0730*/  @P4 VIADD R5, R5, 0x80 ;  /* 0x0000008005054836 */ /* 0x000fe20000000000 */
[----:B------:R0:W5:Y:S03]  /*0740*/  @P4 LDG.E.128 R36, desc[UR6][R14.64] ;  /* 0x000000060e244981 */ /* 0x000166000c1e1d00 */
[----:B---3--:R-:W-:-:S04]  /*0750*/  @P6 IMAD.WIDE.U32 R16, R5, 0x10, R16 ;  /* 0x0000001005106825 */ /* 0x008fc800078e0010 */
[C---:B-1----:R-:W-:Y:S01]  /*0760*/  @P6 IMAD.WIDE.U32 R104, R5.reuse, 0x10, R104 ;  /* 0x0000001005686825 */ /* 0x042fe200078e0068 */
[----:B------:R-:W-:Y:S01]  /*0770*/  @P6 IADD3 R5, PT, PT, R5, 0x80, RZ ;  /* 0x0000008005056810 */ /* 0x000fe20007ffe0ff */
[----:B------:R0:W5:Y:S04]  /*0780*/  @P6 LDG.E.128 R32, desc[UR6][R16.64] ;  /* 0x0000000610206981 */ /* 0x000168000c1e1d00 */
[C---:B------:R-:W-:Y:S01]  /*0790*/  @P5 IMAD.WIDE.U32 R106, R5.reuse, 0x10, R106 ;  /* 0x00000010056a5825 */ /* 0x040fe200078e006a */
[----:B------:R0:W5:Y:S03]  /*07a0*/  @P6 LDG.E.128 R28, desc[UR6][R104.64] ;  /* 0x00000006681c6981 */ /* 0x000166000c1e1d00 */
[----:B------:R-:W-:Y:S01]  /*07b0*/  @P5 IMAD.WIDE.U32 R108, R5, 0x10, R108 ;  /* 0x00000010056c5825 */ /* 0x000fe200078e006c */
[----:B------:R0:W5:Y:S04]  /*07c0*/  @P5 LDG.E.128 R24, desc[UR6][R106.64] ;  /* 0x000000066a185981 */ /* 0x000168000c1e1d00 */
[----:B------:R0:W5:Y:S01]  /*07d0*/  @P5 LDG.E.128 R20, desc[UR6][R108.64] ;  /* 0x000000066c145981 */ /* 0x000162000c1e1d00 */
        /* <DEDUP_REMOVED lines=8> */
[----:B------:R-:W5:Y:S01]  /*0860*/  LDG.E.128 R12, desc[UR6][R12.64] ;  /* 0x000000060c0c7981 */ /* 0x000f62000c1e1d00 */
[----:B------:R-:W-:Y:S05]  /*0870*/  BRA `(.L_x_30578) ;  /* 0x0000000400147947 */ /* 0x000fea0003800000 */
.L_x_30577:
        /* <DEDUP_REMOVED lines=16> */
[----:B------:R-:W-:-:S03]  /*0980*/  ISETP.GE.U32.AND P1, PT, R9, 0x400, PT ;  /* 0x000004000900780c */ /* 0x000fc60003f26070 */
[----:B------:R-:W-:Y:S01]  /*0990*/  @P6 VIADD R5, R5, 0x80 ;  /* 0x0000008005056836 */ /* 0x000fe20000000000 */
[----:B------:R1:W5:Y:S02]  /*09a0*/  @P6 LDG.E.128 R80, desc[UR6][R20.64] ;  /* 0x0000000614506981 */ /* 0x000364000c1e1d00 */
[----:B------:R-:W1:Y:S01]  /*09b0*/  @P3 LDC.64 R38, c[0x0][0x3d0] ;  /* 0x0000f400ff263b82 */ /* 0x000e620000000a00 */
[----:B--2---:R-:W-:Y:S01]  /*09c0*/  @P5 IMAD.WIDE.U32 R22, R5, 0x10, R22 ;  /* 0x0000001005165825 */ /* 0x004fe200078e0016 */
[----:B------:R-:W-:Y:S02]  /*09d0*/  ISETP.GE.U32.AND P6, PT, R9, 0x480, PT ;  /* 0x000004800900780c */ /* 0x000fe40003fc6070 */
[----:B------:R-:W-:Y:S02]  /*09e0*/  @P5 IADD3 R5, PT, PT, R5, 0x80, RZ ;  /* 0x0000008005055810 */ /* 0x000fe40007ffe0ff */
[----:B------:R2:W5:Y:S02]  /*09f0*/  @P5 LDG.E.128 R72, desc[UR6][R22.64] ;  /* 0x0000000616485981 */ /* 0x000564000c1e1d00 */
[----:B------:R-:W2:Y:S01]  /*0a00*/  @P2 LDC.64 R44, c[0x0][0x3d0] ;  /* 0x0000f400ff2c2b82 */ /* 0x000ea20000000a00 */
[----:B------:R-:W-:Y:S01]  /*0a10*/  ISETP.GE.U32.AND P5, PT, R9, 0x500, PT ;  /* 0x000005000900780c */ /* 0x000fe20003fa6070 */
[----:B---3--:R-:W-:-:S06]  /*0a20*/  @P0 IMAD.WIDE.U32 R28, R5, 0x10, R28 ;  /* 0x00000010051c0825 */ /* 0x008fcc00078e001c */
[----:B------:R-:W3:Y:S01]  /*0a30*/  @P1 LDC.64 R46, c[0x0][0x3d0] ;  /* 0x0000f400ff2e1b82 */ /* 0x000ee20000000a00 */
[----:B------:R-:W-:Y:S01]  /*0a40*/  @P0 VIADD R5, R5, 0x80 ;  /* 0x0000008005050836 */ /* 0x000fe20000000000 */
[----:B------:R3:W5:Y:S03]  /*0a50*/  @P0 LDG.E.128 R64, desc[UR6][R28.64] ;  /* 0x000000061c400981 */ /* 0x000766000c1e1d00 */
[----:B----4-:R-:W-:-:S03]  /*0a60*/  @P4 IMAD.WIDE.U32 R36, R5, 0x10, R30 ;  /* 0x0000001005244825 */ /* 0x010fc600078e001e */
[----:B0-----:R-:W0:Y:S01]  /*0a70*/  @P6 LDC.64 R6, c[0x0][0x3d0] ;  /* 0x0000f400ff066b82 */ /* 0x001e220000000a00 */
[----:B------:R-:W-:Y:S01]  /*0a80*/  @P4 VIADD R5, R5, 0x80 ;  /* 0x0000008005054836 */ /* 0x000fe20000000000 */
[----:B------:R-:W5:Y:S03]  /*0a90*/  @P4 LDG.E.128 R56, desc[UR6][R36.64] ;  /* 0x0000000624384981 */ /* 0x000f66000c1e1d00 */
[----:B-1----:R-:W-:-:S03]  /*0aa0*/  @P3 IMAD.WIDE.U32 R38, R5, 0x10, R38 ;  /* 0x0000001005263825 */ /* 0x002fc600078e0026 */
[----:B------:R-:W1:Y:S01]  /*0ab0*/  @P5 LDC.64 R20, c[0x0][0x3d0] ;  /* 0x0000f400ff145b82 */ /* 0x000e620000000a00 */
[----:B------:R-:W-:Y:S01]  /*0ac0*/  @P3 IADD3 R5, PT, PT, R5, 0x80, RZ ;  /* 0x0000008005053810 */ /* 0x000fe20007ffe0ff */
[----:B------:R4:W5:Y:S04]  /*0ad0*/  @P3 LDG.E.128 R48, desc[UR6][R38.64] ;  /* 0x0000000626303981 */ /* 0x000968000c1e1d00 */
[----:B--2---:R-:W-:-:S04]  /*0ae0*/  @P2 IMAD.WIDE.U32 R44, R5, 0x10, R44 ;  /* 0x00000010052c2825 */ /* 0x004fc800078e002c */
[----:B------:R-:W-:Y:S01]  /*0af0*/  @P2 VIADD R5, R5, 0x80 ;  /* 0x0000008005052836 */ /* 0x000fe20000000000 */
[----:B------:R-:W5:Y:S03]  /*0b00*/  @P2 LDG.E.128 R40, desc[UR6][R44.64] ;  /* 0x000000062c282981 */ /* 0x000f66000c1e1d00 */
[----:B---3--:R-:W-:-:S04]  /*0b10*/  @P1 IMAD.WIDE.U32 R46, R5, 0x10, R46 ;  /* 0x00000010052e1825 */ /* 0x008fc800078e002e */
[----:B------:R-:W-:Y:S01]  /*0b20*/  @P1 VIADD R5, R5, 0x80 ;  /* 0x0000008005051836 */ /* 0x000fe20000000000 */
[----:B------:R2:W5:Y:S03]  /*0b30*/  @P1 LDG.E.128 R32, desc[UR6][R46.64] ;  /* 0x000000062e201981 */ /* 0x000566000c1e1d00 */
[C---:B0-----:R-:W-:Y:S01]  /*0b40*/  @P6 IMAD.WIDE.U32 R52, R5.reuse, 0x10, R6 ;  /* 0x0000001005346825 */ /* 0x041fe200078e0006 */
[----:B------:R-:W-:Y:S02]  /*0b50*/  @P6 IADD3 R5, PT, PT, R5, 0x80, RZ ;  /* 0x0000008005056810 */ /* 0x000fe40007ffe0ff */
[----:B------:R-:W-:Y:S02]  /*0b60*/  CS2R R22, SRZ ;  /* 0x0000000000167805 */ /* 0x000fe4000001ff00 */
[----:B------:R-:W-:Y:S02]  /*0b70*/  CS2R R30, SRZ ;  /* 0x00000000001e7805 */ /* 0x000fe4000001ff00 */
[----:B------:R-:W-:Y:S01]  /*0b80*/  CS2R R28, SRZ ;  /* 0x00000000001c7805 */ /* 0x000fe2000001ff00 */
[----:B------:R0:W5:Y:S01]  /*0b90*/  @P6 LDG.E.128 R24, desc[UR6][R52.64] ;  /* 0x0000000634186981 */ /* 0x000162000c1e1d00 */
[----:B-1----:R-:W-:-:S05]  /*0ba0*/  @P5 IMAD.WIDE.U32 R6, R5, 0x10, R20 ;  /* 0x0000001005065825 */ /* 0x002fca00078e0014 */
[----:B------:R1:W5:Y:S01]  /*0bb0*/  @P5 LDG.E.128 R16, desc[UR6][R6.64] ;  /* 0x0000000606105981 */ /* 0x000362000c1e1d00 */
[----:B------:R-:W-:Y:S02]  /*0bc0*/  CS2R R20, SRZ ;  /* 0x0000000000147805 */ /* 0x000fe4000001ff00 */
[----:B----4-:R-:W-:Y:S02]  /*0bd0*/  CS2R R38, SRZ ;  /* 0x0000000000267805 */ /* 0x010fe4000001ff00 */
[----:B------:R-:W-:Y:S02]  /*0be0*/  CS2R R36, SRZ ;  /* 0x0000000000247805 */ /* 0x000fe4000001ff00 */
[----:B--2---:R-:W-:Y:S02]  /*0bf0*/  CS2R R46, SRZ ;  /* 0x00000000002e7805 */ /* 0x004fe4000001ff00 */
[----:B------:R-:W-:Y:S02]  /*0c00*/  CS2R R44, SRZ ;  /* 0x00000000002c7805 */ /* 0x000fe4000001ff00 */
[----:B------:R-:W-:-:S02]  /*0c10*/  CS2R R54, SRZ ;  /* 0x0000000000367805 */ /* 0x000fc4000001ff00 */
[----:B0-----:R-:W-:Y:S02]  /*0c20*/  CS2R R52, SRZ ;  /* 0x0000000000347805 */ /* 0x001fe4000001ff00 */
        /* <DEDUP_REMOVED lines=8> */
[----:B------:R-:W-:Y:S02]  /*0cb0*/  @P5 CS2R R14, SRZ ;  /* 0x00000000000e5805 */ /* 0x000fe4000001ff00 */
[----:B-1----:R-:W-:-:S07]  /*0cc0*/  @P5 CS2R R12, SRZ ;  /* 0x00000000000c5805 */ /* 0x002fce000001ff00 */
.L_x_30578:
[----:B------:R-:W-:Y:S05]  /*0cd0*/  BSYNC.RECONVERGENT B0 ;  /* 0x0000000000007941 */ /* 0x000fea0003800200 */
.L_x_30576:
[----:B------:R-:W0:Y:S02]  /*0ce0*/  LDCU UR4, c[0x0][0x384] ;  /* 0x00007080ff0477ac */ /* 0x000e240008000800 */
[----:B0-----:R-:W-:-:S06]  /*0cf0*/  UISETP.GE.AND UP0, UPT, UR14, UR4, UPT ;  /* 0x000000040e00728c */ /* 0x001fcc000bf06270 */
[----:B------:R-:W-:-:S13]  /*0d00*/  PLOP3.LUT P0, PT, PT, PT, UP0, 0x80, 0x8 ;  /* 0x000000000008781c */ /* 0x000fda0003f0f008 */
[----:B------:R-:W-:Y:S05]  /*0d10*/  @P0 EXIT ;  /* 0x000000000000094d */ /* 0x000fea0003800000 */
[----:B------:R-:W-:Y:S01]  /*0d20*/  IMAD.HI.U32 R5, R136, -0x326172a9, RZ ;  /* 0xcd9e8d5788057827 */ /* 0x000fe200078e00ff */
[C---:B------:R-:W-:Y:S01]  /*0d30*/  LOP3.LUT R94, R2.reuse, 0x7f, RZ, 0xc0, !PT ;  /* 0x0000007f025e7812 */ /* 0x040fe200078ec0ff */
[----:B------:R-:W0:Y:S01]  /*0d40*/  LDCU.64 UR4, c[0x0][0x3e0] ;  /* 0x00007c00ff0477ac */ /* 0x000e220008000a00 */
[----:B------:R-:W-:Y:S01]  /*0d50*/  LOP3.LUT R2, R2, 0xffffff80, RZ, 0xc0, !PT ;  /* 0xffffff8002027812 */ /* 0x000fe200078ec0ff */
        /* <DEDUP_REMOVED lines=54> */
[----:B------:R-:W-:Y:S01]  /*10c0*/  IMAD R3, R3, -0x20, R94 ;  /* 0xffffffe003037824 */ /* 0x000fe200078e025e */
[----:B------:R-:W-:Y:S01]  /*10d0*/  LOP3.LUT R7, R92, UR29, R7, 0x96, !PT ;  /* 0x0000001d5c077c12 */ /* 0x000fe2000f8e9607 */
[----:B------:R-:W-:Y:S02]  /*10e0*/  IMAD R92, R5, -0x326172a9, RZ ;  /* 0xcd9e8d57055c7824 */ /* 0x000fe400078e02ff */
[----:B------:R-:W-:-:S04]  /*10f0*/  IMAD.HI.U32 R5, R8, -0x326172a9, RZ ;  /* 0xcd9e8d5708057827 */ /* 0x000fc800078e00ff */
[----:B------:R-:W-:Y:S01]  /*1100*/  IMAD R95, R8, -0x326172a9, RZ ;  /* 0xcd9e8d57085f7824 */ /* 0x000fe200078e02ff */
[----:B------:R-:W-:Y:S01]  /*1110*/  LOP3.LUT R92, R92, UR31, R5, 0x96, !PT ;  /* 0x0000001f5c5c7c12 */ /* 0x000fe2000f8e9605 */
[----:B------:R-:W-:Y:S01]  /*1120*/  IMAD R93, R6, -0x2daee0ad, RZ ;  /* 0xd2511f53065d7824 */ /* 0x000fe200078e02ff */
[----:B------:R-:W-:Y:S01]  /*1130*/  VIMNMX R5, PT, PT, RZ, R3, !PT ;  /* 0x00000003ff057248 */ /* 0x000fe20007fe0100 */
[----:B------:R-:W-:Y:S01]  /*1140*/  IMAD.HI.U32 R6, R7, -0x2daee0ad, RZ ;  /* 0xd2511f5307067827 */ /* 0x000fe200078e00ff */
[----:B------:R-:W-:Y:S02]  /*1150*/  VIMNMX R3, PT, PT, R0, 0x20, PT ;  /* 0x0000002000037848 */ /* 0x000fe40003fe0100 */
[----:B------:R-:W-:Y:S01]  /*1160*/  VIMNMX R5, PT, PT, R5, 0x20, PT ;  /* 0x0000002005057848 */ /* 0x000fe20003fe0100 */
[----:B------:R-:W-:Y:S01]  /*1170*/  IMAD R0, R7, -0x2daee0ad, RZ ;  /* 0xd2511f5307007824 */ /* 0x000fe200078e02ff */
[----:B------:R-:W-:Y:S01]  /*1180*/  LOP3.LUT R93, R93, UR32, R6, 0x96, !PT ;  /* 0x000000205d5d7c12 */ /* 0x000fe2000f8e9606 */
[----:B------:R-:W-:-:S02]  /*1190*/  IMAD R3, R3, 0x4, R2 ;  /* 0x0000000403037824 */ /* 0x000fc400078e0202 */
[----:B------:R-:W-:Y:S02]  /*11a0*/  IMAD R8, R5, 0x4, R2 ;  /* 0x0000000405087824 */ /* 0x000fe400078e0202 */
[----:B------:R-:W-:Y:S01]  /*11b0*/  IMAD.HI.U32 R7, R92, -0x2daee0ad, RZ ;  /* 0xd2511f535c077827 */ /* 0x000fe200078e00ff */
[----:B------:R-:W-:-:S03]  /*11c0*/  I2FP.F32.U32 R5, R3 ;  /* 0x0000000300057245 */ /* 0x000fc60000201000 */
[----:B------:R-:W-:Y:S02]  /*11d0*/  HFMA2 R3, -RZ, RZ, 0, 0 ;  /* 0x00000000ff037431 */ /* 0x000fe400000001ff */
[----:B------:R-:W-:Y:S01]  /*11e0*/  IMAD.HI.U32 R6, R93, -0x326172a9, RZ ;  /* 0xcd9e8d575d067827 */ /* 0x000fe200078e00ff */
[----:B------:R-:W-:Y:S01]  /*11f0*/  LOP3.LUT R7, R0, UR34, R7, 0x96, !PT ;  /* 0x0000002200077c12 */ /* 0x000fe2000f8e9607 */
[----:B------:R-:W0:Y:S02]  /*1200*/  MUFU.RCP R5, R5 ;  /* 0x0000000500057308 */ /* 0x000e240000001000 */
[----:B------:R-:W-:Y:S01]  /*1210*/  IMAD R2, R92, -0x2daee0ad, RZ ;  /* 0xd2511f535c027824 */ /* 0x000fe200078e02ff */
[----:B------:R-:W-:Y:S01]  /*1220*/  LOP3.LUT R6, R95, UR33, R6, 0x96, !PT ;  /* 0x000000215f067c12 */ /* 0x000fe2000f8e9606 */
[----:B-1234-:R-:W-:-:S07]  /*1230*/  IMAD R0, R93, -0x326172a9, RZ ;  /* 0xcd9e8d575d007824 */ /* 0x01efce00078e02ff */
.L_x_31042:
[----:B-1----:R-:W1:Y:S01]  /*1240*/  @UP0 LDCU.64 UR4, c[0x0][0x3e0] ;  /* 0x00007c00ff0407ac */ /* 0x002e620008000a00 */
[----:B------:R-:W-:Y:S01]  /*1250*/  PLOP3.LUT P0, PT, PT, PT, UP0, 0x80, 0x8 ;  /* 0x000000000008781c */ /* 0x000fe20003f0f008 */
[----:B-1----:R-:W-:-:S06]  /*1260*/  @UP0 UIMAD.WIDE UR4, UR14, 0x4, UR4 ;  /* 0x000000040e0408a5 */ /* 0x002fcc000f8e0204 */
[----:B0-234-:R-:W-:Y:S02]  /*1270*/  IMAD.U32 R128, RZ, RZ, UR4 ;  /* 0x00000004ff807e24 */ /* 0x01dfe4000f8e00ff */
        /* <DEDUP_REMOVED lines=9> */
[----:B------:R-:W-:-:S04]  /*1310*/  MOV R137, UR5 ;  /* 0x0000000500897c02 */ /* 0x000fc80008000f00 */
[----:B-1----:R-:W-:-:S05]  /*1320*/  LEA.HI.SX32 R137, R137, R138, 0x1e ;  /* 0x0000008a89897211 */ /* 0x002fca00078ff2ff */
[----:B------:R-:W-:Y:S01]  /*1330*/  IMAD.MOV.U32 R140, RZ, RZ, R137 ;  /* 0x000000ffff8c7224 */ /* 0x000fe200078e0089 */
[----:B--2---:R-:W-:Y:S02]  /*1340*/  @P0 R2UR UR4, R128 ;  /* 0x00000000800402ca */ /* 0x004fe400000e0000 */
[----:B------:R-:W-:-:S13]  /*1350*/  ISETP.GE.U32.AND P0, PT, R9, 0x80, PT ;  /* 0x000000800900780c */ /* 0x000fda0003f06070 */
[----:B------:R-:W-:Y:S05]  /*1360*/  @!P0 BRA `(.L_x_30580) ;  /* 0x0000002800608947 */ /* 0x000fea0003800000 */
        /* <DEDUP_REMOVED lines=20> */
.L_x_33964:
[----:B------:R-:W-:Y:S05]  /*14b0*/  BRX R140 -0x14c0                                       (*"BRANCH_TARGETS .L_x_33965,.L_x_33966,.L_x_33967"*) ;  /* 0xffffffe88cd07949 */ /* 0x000fea000383ffff */
.L_x_33967:
[----:B------:R-:W-:Y:S01]  /*14c0*/  VIADD R142, R4, 0x1 ;  /* 0x00000001048e7836 */ /* 0x000fe20000000000 */
[----:B------:R-:W-:Y:S01]  /*14d0*/  MOV R141, R6 ;  /* 0x00000006008d7202 */ /* 0x000fe20000000f00 */
[----:B------:R-:W-:Y:S01]  /*14e0*/  IMAD.MOV.U32 R140, RZ, RZ, R2 ;  /* 0x000000ffff8c7224 */ /* 0x000fe200078e0002 */
[----:B------:R-:W-:Y:S06]  /*14f0*/  BRA `(.L_x_30583) ;  /* 0x0000000000f47947 */ /* 0x000fec0003800000 */
.L_x_33965:
[----:B------:R-:W-:Y:S01]  /*1500*/  IMAD.MOV.U32 R140, RZ, RZ, R2 ;  /* 0x000000ffff8c7224 */ /* 0x000fe200078e0002 */
[----:B------:R-:W-:Y:S01]  /*1510*/  MOV R141, R7 ;  /* 0x00000007008d7202 */ /* 0x000fe20000000f00 */
[----:B------:R-:W-:Y:S01]  /*1520*/  IMAD.MOV.U32 R142, RZ, RZ, 0x3 ;  /* 0x00000003ff8e7424 */ /* 0x000fe200078e00ff */
[----:B------:R-:W-:Y:S06]  /*1530*/  BRA `(.L_x_30583) ;  /* 0x0000000000e47947 */ /* 0x000fec0003800000 */
.L_x_33966:
        /* <DEDUP_REMOVED lines=13> */
.L_x_30585:
[----:B------:R-:W-:Y:S05]  /*1610*/  BSYNC.RECONVERGENT B2 ;  /* 0x0000000000027941 */ /* 0x000fea0003800200 */
.L_x_30584:
        /* <DEDUP_REMOVED lines=43> */
.L_x_30583:
[----:B------:R-:W-:Y:S05]  /*18d0*/  BSYNC.RECONVERGENT B1 ;  /* 0x0000000000017941 */ /* 0x000fea0003800200 */
.L_x_30582:
[----:B------:R-:W0:Y:S01]  /*18e0*/  LDC R2, c[0x0][0x408] ;  /* 0x00010200ff027b82 */ /* 0x000e220000000800 */
[----:B------:R-:W-:Y:S01]  /*18f0*/  I2FP.F32.U32 R4, R141 ;  /* 0x0000008d00047245 */ /* 0x000fe20000201000 */
[----:B------:R-:W-:Y:S01]  /*1900*/  HFMA2 R141, -RZ, RZ, 0.1171875, 0 ;  /* 0x2f800000ff8d7431 */ /* 0x000fe200000001ff */
[----:B------:R-:W-:Y:S01]  /*1910*/  ISETP.NE.AND P2, PT, R142, 0x1, PT ;  /* 0x000000018e00780c */ /* 0x000fe20003f45270 */
[----:B-----5:R-:W-:Y:S01]  /*1920*/  FMUL.FTZ R143, R128, UR4 ;  /* 0x00000004808f7c20 */ /* 0x020fe20008410000 */
[----:B------:R-:W-:Y:S01]  /*1930*/  BSSY.RECONVERGENT B1, `(.L_x_30586) ;  /* 0x000004c000017945 */ /* 0x000fe20003800200 */
[----:B------:R-:W-:Y:S02]  /*1940*/  IMAD.MOV.U32 R128, RZ, RZ, 0x2 ;  /* 0x00000002ff807424 */ /* 0x000fe400078e00ff */
[----:B------:R-:W1:Y:S01]  /*1950*/  LDC R139, c[0x0][0x404] ;  /* 0x00010100ff8b7b82 */ /* 0x000e620000000800 */
[----:B------:R-:W-:Y:S01]  /*1960*/  FFMA.FTZ R4, R4, R141, 1.1641532182693481445e-10 ;  /* 0x2f00000004047423 */ /* 0x000fe2000001008d */
[----:B0-----:R-:W-:-:S04]  /*1970*/  FMUL.FTZ R143, R143, R2 ;  /* 0x000000028f8f7220 */ /* 0x001fc80000410000 */
[----:B-1----:R-:W-:Y:S01]  /*1980*/  FSETP.GTU.FTZ.AND P1, PT, R4, R139, PT ;  /* 0x0000008b0400720b */ /* 0x002fe20003f3c000 */
        /* <DEDUP_REMOVED lines=13> */
.L_x_30588:
        /* <DEDUP_REMOVED lines=13> */
.L_x_30590:
[----:B------:R-:W-:Y:S05]  /*1b30*/  BSYNC.RECONVERGENT B2 ;  /* 0x0000000000027941 */ /* 0x000fea0003800200 */
.L_x_30589:
        /* <DEDUP_REMOVED lines=43> */
.L_x_30587:
[----:B------:R-:W-:Y:S05]  /*1df0*/  BSYNC.RECONVERGENT B1 ;  /* 0x0000000000017941 */ /* 0x000fea0003800200 */
.L_x_30586:
[----:B------:R-:W-:Y:S01]  /*1e00*/  I2FP.F32.U32 R4, R4 ;  /* 0x0000000400047245 */ /* 0x000fe20000201000 */
[----:B------:R-:W-:Y:S01]  /*1e10*/  FMUL.FTZ R129, R129, UR4 ;  /* 0x0000000481817c20 */ /* 0x000fe20008410000 */
[----:B------:R-:W-:Y:S01]  /*1e20*/  ISETP.NE.AND P3, PT, R128, 0x1, PT ;  /* 0x000000018000780c */ /* 0x000fe20003f65270 */
[----:B------:R-:W-:Y:S01]  /*1e30*/  BSSY.RECONVERGENT B1, `(.L_x_30591) ;  /* 0x000004b000017945 */ /* 0x000fe20003800200 */
[----:B------:R-:W-:Y:S02]  /*1e40*/  HFMA2 R142, -RZ, RZ, 0, 1.1920928955078125e-07 ;  /* 0x00000002ff8e7431 */ /* 0x000fe400000001ff */
[----:B------:R-:W-:Y:S01]  /*1e50*/  FFMA.FTZ R4, R4, R141, 1.1641532182693481445e-10 ;  /* 0x2f00000004047423 */ /* 0x000fe2000001008d */
[----:B------:R-:W-:-:S04]  /*1e60*/  FMUL.FTZ R129, R129, R2 ;  /* 0x0000000281817220 */ /* 0x000fc80000410000 */
        /* <DEDUP_REMOVED lines=14> */
.L_x_30593:
        /* <DEDUP_REMOVED lines=13> */
.L_x_30595:
[----:B------:R-:W-:Y:S05]  /*2020*/  BSYNC.RECONVERGENT B2 ;  /* 0x0000000000027941 */ /* 0x000fea0003800200 */
.L_x_30594:
        /* <DEDUP_REMOVED lines=43> */
.L_x_30592:
[----:B------:R-:W-:Y:S05]  /*22e0*/  BSYNC.RECONVERGENT B1 ;  /* 0x0000000000017941 */ /* 0x000fea0003800200 */
.L_x_30591:
[----:B------:R-:W-:Y:S01]  /*22f0*/  I2FP.F32.U32 R4, R4 ;  /* 0x0000000400047245 */ /* 0x000fe20000201000 */
[----:B------:R-:W-:Y:S01]  /*2300*/  FMUL.FTZ R129, R130, UR4 ;  /* 0x0000000482817c20 */ /* 0x000fe20008410000 */
[----:B------:R-:W-:Y:S01]  /*2310*/  ISETP.NE.AND P4, PT, R142, 0x1, PT ;  /* 0x000000018e00780c */ /* 0x000fe20003f85270 */
[----:B------:R-:W-:Y:S01]  /*2320*/  BSSY.RECONVERGENT B1, `(.L_x_30596) ;  /* 0x000004b000017945 */ /* 0x000fe20003800200 */
[----:B------:R-:W-:Y:S01]  /*2330*/  MOV R128, R0 ;  /* 0x0000000000807202 */ /* 0x000fe20000000f00 */
[----:B------:R-:W-:Y:S01]  /*2340*/  FFMA.FTZ R4, R4, R141, 1.1641532182693481445e-10 ;  /* 0x2f00000004047423 */ /* 0x000fe2000001008d */
[----:B------:R-:W-:-:S04]  /*2350*/  FMUL.FTZ R129, R129, R2 ;  /* 0x0000000281817220 */ /* 0x000fc80000410000 */
        /* <DEDUP_REMOVED lines=14> */
.L_x_30598:
        /* <DEDUP_REMOVED lines=13> */
.L_x_30600:
[----:B------:R-:W-:Y:S05]  /*2510*/  BSYNC.RECONVERGENT B2 ;  /* 0x0000000000027941 */ /* 0x000fea0003800200 */
.L_x_30599:
        /* <DEDUP_REMOVED lines=43> */
.L_x_30597:
[----:B------:R-:W-:Y:S05]  /*27d0*/  BSYNC.RECONVERGENT B1 ;  /* 0x0000000000017941 */ /* 0x000fea0003800200 */
.L_x_30596:
        /* <DEDUP_REMOVED lines=9> */
.L_x_30581:
        /* <DEDUP_REMOVED lines=16> */
.L_x_30604:
        /* <DEDUP_REMOVED lines=13> */
.L_x_30606:
[----:B------:R-:W-:Y:S05]  /*2a40*/  BSYNC.RECONVERGENT B2 ;  /* 0x0000000000027941 */ /* 0x000fea0003800200 */
.L_x_30605:
        /* <DEDUP_REMOVED lines=42> */
.L_x_30603:
[----:B------:R-:W-:Y:S05]  /*2cf0*/  BSYNC.RECONVERGENT B1 ;  /* 0x0000000000017941 */ /* 0x000fea0003800200 */
.L_x_30602:
[----:B------:R-:W0:Y:S01]  /*2d00*/  LDC R2, c[0x0][0x404] ;  /* 0x00010100ff027b82 */ /* 0x000e220000000800 */
[----:B------:R-:W-:Y:S01]  /*2d10*/  I2FP.F32.U32 R4, R133 ;  /* 0x0000008500047245 */ /* 0x000fe20000201000 */
[----:B------:R-:W-:Y:S01]  /*2d20*/  IMAD.MOV.U32 R133, RZ, RZ, 0x2f800000 ;  /* 0x2f800000ff857424 */ /* 0x000fe200078e00ff */
[----:B------:R-:W-:Y:S01]  /*2d30*/  ISETP.NE.AND P2, PT, R134, 0x1, PT ;  /* 0x000000018600780c */ /* 0x000fe20003f45270 */
[----:B------:R-:W-:Y:S01]  /*2d40*/  BSSY.RECONVERGENT B1, `(.L_x_30607) ;  /* 0x000004a000017945 */ /* 0x000fe20003800200 */
[----:B------:R-:W-:Y:S02]  /*2d50*/  HFMA2 R139, -RZ, RZ, 0, 1.1920928955078125e-07 ;  /* 0x00000002ff8b7431 */ /* 0x000fe400000001ff */
[----:B------:R-:W-:Y:S01]  /*2d60*/  FFMA.FTZ R135, R4, R133, 1.1641532182693481445e-10 ;  /* 0x2f00000004877423 */ /* 0x000fe20000010085 */
[----:B------:R-:W-:Y:S01]  /*2d70*/  IMAD.MOV.U32 R4, RZ, RZ, R0 ;  /* 0x000000ffff047224 */ /* 0x000fe200078e0000 */
[----:B------:R-:W1:Y:S03]  /*2d80*/  LDC R132, c[0x0][0x408] ;  /* 0x00010200ff847b82 */ /* 0x000e660000000800 */
[----:B0-----:R-:W-:Y:S01]  /*2d90*/  FSETP.LE.FTZ.AND P1, PT, R135, R2, PT ;  /* 0x000000028700720b */ /* 0x001fe20003f33000 */
[----:B-----5:R-:W-:-:S04]  /*2da0*/  FMUL.FTZ R135, R128, UR4 ;  /* 0x0000000480877c20 */ /* 0x020fc80008410000 */
        /* <DEDUP_REMOVED lines=10> */
.L_x_30609:
        /* <DEDUP_REMOVED lines=13> */
.L_x_30611:
[----:B------:R-:W-:Y:S05]  /*2f20*/  BSYNC.RECONVERGENT B2 ;  /* 0x0000000000027941 */ /* 0x000fea0003800200 */
.L_x_30610:
        /* <DEDUP_REMOVED lines=43> */
.L_x_30608:
[----:B------:R-:W-:Y:S05]  /*31e0*/  BSYNC.RECONVERGENT B1 ;  /* 0x0000000000017941 */ /* 0x000fea0003800200 */
.L_x_30607:
        /* <DEDUP_REMOVED lines=18> */
.L_x_30614:
        /* <DEDUP_REMOVED lines=13> */
.L_x_30616:
[----:B------:R-:W-:Y:S05]  /*33e0*/  BSYNC.RECONVERGENT B2 ;  /* 0x0000000000027941 */ /* 0x000fea0003800200 */
.L_x_30615:
        /* <DEDUP_REMOVED lines=43> */
.L_x_30613:
[----:B------:R-:W-:Y:S05]  /*36a0*/  BSYNC.RECONVERGENT B1 ;  /* 0x0000000000017941 */ /* 0x000fea0003800200 */
.L_x_30612:
[----:B------:R-:W-:Y:S01]  /*36b0*/  I2FP.F32.U32 R4, R4 ;  /* 0x0000000400047245 */ /* 0x000fe20000201000 */
[----:B------:R-:W-:Y:S01]  /*36c0*/  BSSY.RECONVERGENT B1, `(.L_x_30617) ;  /* 0x000004a000017945 */ /* 0x000fe20003800200 */
[----:B------:R-:W-:-:S03]  /*36d0*/  ISETP.NE.AND P4, PT, R141, 0x1, PT ;  /* 0x000000018d00780c */ /* 0x000fc60003f85270 */
[----:B------:R-:W-:Y:S01]  /*36e0*/  FFMA.FTZ R135, R4, R133, 1.1641532182693481445e-10 ;  /* 0x2f00000004877423 */ /* 0x000fe20000010085 */
[----:B------:R-:W-:-:S04]  /*36f0*/  IMAD.MOV.U32 R4, RZ, RZ, 0x2 ;  /* 0x00000002ff047424 */ /* 0x000fc800078e00ff */
        /* <DEDUP_REMOVED lines=13> */
.L_x_30619:
        /* <DEDUP_REMOVED lines=13> */
.L_x_30621:
[----:B------:R-:W-:Y:S05]  /*38a0*/  BSYNC.RECONVERGENT B2 ;  /* 0x0000000000027941 */ /* 0x000fea0003800200 */
.L_x_30620:
        /* <DEDUP_REMOVED lines=43> */
.L_x_30618:
[----:B------:R-:W-:Y:S05]  /*3b60*/  BSYNC.RECONVERGENT B1 ;  /* 0x0000000000017941 */ /* 0x000fea0003800200 */
.L_x_30617:
[----:B------:R-:W-:Y:S01]  /*3b70*/  I2FP.F32.U32 R130, R130 ;  /* 0x0000008200827245 */ /* 0x000fe20000201000 */
[----:B------:R-:W-:Y:S01]  /*3b80*/  FMUL.FTZ R131, R131, UR4 ;  /* 0x0000000483837c20 */ /* 0x000fe20008410000 */
[----:B------:R-:W-:-:S03]  /*3b90*/  FSEL R134, R134, RZ, P3 ;  /* 0x000000ff86867208 */ /* 0x000fc60001800000 */
[----:B------:R-:W-:Y:S01]  /*3ba0*/  FFMA.FTZ R133, R130, R133, 1.1641532182693481445e-10 ;  /* 0x2f00000082857423 */ /* 0x000fe20000010085 */
[----:B------:R-:W-:Y:S01]  /*3bb0*/  FMUL.FTZ R131, R131, R132 ;  /* 0x0000008483837220 */ /* 0x000fe20000410000 */
[----:B------:R-:W-:-:S03]  /*3bc0*/  FSEL R132, R128, RZ, P1 ;  /* 0x000000ff80847208 */ /* 0x000fc60000800000 */
[----:B------:R-:W-:Y:S02]  /*3bd0*/  FSETP.GTU.FTZ.AND P5, PT, R133, R2, PT ;  /* 0x000000028500720b */ /* 0x000fe40003fbc000 */
[----:B------:R-:W-:Y:S02]  /*3be0*/  FSEL R133, R129, RZ, P2 ;  /* 0x000000ff81857208 */ /* 0x000fe40001000000 */
[----:B------:R-:W-:Y:S02]  /*3bf0*/  PLOP3.LUT P4, PT, P5, PT, PT, 0x8, 0x80 ;  /* 0x000000000080781c */ /* 0x000fe40002f8e170 */
[----:B------:R-:W-:-:S11]  /*3c00*/  FSEL R135, R131, RZ, !P5 ;  /* 0x000000ff83877208 */ /* 0x000fd60006800000 */
.L_x_30601:
        /* <DEDUP_REMOVED lines=9> */
[C---:B------:R-:W-:Y:S02]  /*3ca0*/  VIADD R140, R137.reuse, 0x80 ;  /* 0x00000080898c7836 */ /* 0x040fe40000000000 */
[----:B0-----:R-:W-:-:S05]  /*3cb0*/  IMAD.WIDE.U32 R128, R137, 0x10, R128 ;  /* 0x0000001089807825 */ /* 0x001fca00078e0080 */
[----:B------:R2:W-:Y:S01]  /*3cc0*/  STG.E.128 desc[UR6][R128.64], R132 ;  /* 0x0000008480007986 */ /* 0x0005e2000c101d06 */
[----:B-1----:R-:W-:-:S05]  /*3cd0*/  IMAD.WIDE.U32 R130, R137, 0x4, R130 ;  /* 0x0000000489827825 */ /* 0x002fca00078e0082 */
[----:B------:R2:W-:Y:S02]  /*3ce0*/  STG.E desc[UR6][R130.64], R139 ;  /* 0x0000008b82007986 */ /* 0x0005e4000c101906 */
.L_x_30580:
[----:B0-----:R-:W-:Y:S05]  /*3cf0*/  BSYNC.RECONVERGENT B0 ;  /* 0x0000000000007941 */ /* 0x001fea0003800200 */
.L_x_30579:
        /* <DEDUP_REMOVED lines=29> */
.L_x_30627:
        /* <DEDUP_REMOVED lines=13> */
.L_x_30629:
[----:B------:R-:W-:Y:S05]  /*3fa0*/  BSYNC.RECONVERGENT B2 ;  /* 0x0000000000027941 */ /* 0x000fea0003800200 */
.L_x_30628:
        /* <DEDUP_REMOVED lines=42> */
.L_x_30626:
[----:B------:R-:W-:Y:S05]  /*4250*/  BSYNC.RECONVERGENT B1 ;  /* 0x0000000000017941 */ /* 0x000fea0003800200 */
.L_x_30625:
        /* <DEDUP_REMOVED lines=9> */
[----:B-1----:R-:W-:Y:S02]  /*42f0*/  FSETP.GTU.FTZ.AND P1, PT, R4, R141, PT ;  /* 0x0000008d0400720b */ /* 0x002fe40003f3c000 */
        /* <DEDUP_REMOVED lines=14> */
.L_x_30632:
        /* <DEDUP_REMOVED lines=13> */
.L_x_30634:
[----:B------:R-:W-:Y:S05]  /*44b0*/  BSYNC.RECONVERGENT B2 ;  /* 0x0000000000027941 */ /* 0x000fea0003800200 */
.L_x_30633:
        /* <DEDUP_REMOVED lines=43> */
.L_x_30631:
[----:B------:R-:W-:Y:S05]  /*4770*/  BSYNC.RECONVERGENT B1 ;  /* 0x0000000000017941 */ /* 0x000fea0003800200 */
.L_x_30630:
[----:B------:R-:W-:Y:S01]  /*4780*/  I2FP.F32.U32 R4, R4 ;  /* 0x0000000400047245 */ /* 0x000fe20000201000 */
[----:B------:R-:W-:Y:S01]  /*4790*/  FMUL.FTZ R93, R93, UR4 ;  /* 0x000000045d5d7c20 */ /* 0x000fe20008410000 */
[----:B------:R-:W-:Y:S01]  /*47a0*/  ISETP.NE.AND P3, PT, R128, 0x1, PT ;  /* 0x000000018000780c */ /* 0x000fe20003f65270 */
[----:B------:R-:W-:Y:S01]  /*47b0*/  BSSY.RECONVERGENT B1, `(.L_x_30635) ;  /* 0x000004b000017945 */ /* 0x000fe20003800200 */
[----:B------:R-:W-:Y:S02]  /*47c0*/  IMAD.MOV.U32 R142, RZ, RZ, 0x2 ;  /* 0x00000002ff8e7424 */ /* 0x000fe400078e00ff */
        /* <DEDUP_REMOVED lines=16> */
.L_x_30637:
        /* <DEDUP_REMOVED lines=13> */
.L_x_30639:
[----:B------:R-:W-:Y:S05]  /*49a0*/  BSYNC.RECONVERGENT B2 ;  /* 0x0000000000027941 */ /* 0x000fea0003800200 */
.L_x_30638:
        /* <DEDUP_REMOVED lines=43> */
.L_x_30636:
[----:B------:R-:W-:Y:S05]  /*4c60*/  BSYNC.RECONVERGENT B1 ;  /* 0x0000000000017941 */ /* 0x000fea0003800200 */
.L_x_30635:
[----:B------:R-:W-:Y:S01]  /*4c70*/  I2FP.F32.U32 R4, R4 ;  /* 0x0000000400047245 */ /* 0x000fe20000201000 */
[----:B------:R-:W-:Y:S01]  /*4c80*/  FMUL.FTZ R129, R94, UR4 ;  /* 0x000000045e817c20 */ /* 0x000fe20008410000 */
[----:B------:R-:W-:Y:S01]  /*4c90*/  ISETP.NE.AND P4, PT, R142, 0x1, PT ;  /* 0x000000018e00780c */ /* 0x000fe20003f85270 */
[----:B------:R-:W-:Y:S01]  /*4ca0*/  BSSY.RECONVERGENT B1, `(.L_x_30640) ;  /* 0x000004b000017945 */ /* 0x000fe20003800200 */
[----:B------:R-:W-:Y:S02]  /*4cb0*/  IMAD.MOV.U32 R128, RZ, RZ, R0 ;  /* 0x000000ffff807224 */ /* 0x000fe400078e0000 */
[----:B------:R-:W-:Y:S01]  /*4cc0*/  FFMA.FTZ R4, R4, R151, 1.1641532182693481445e-10 ;  /* 0x2f00000004047423 */ /* 0x000fe20000010097 */
[----:B------:R-:W-:-:S04]  /*4cd0*/  FMUL.FTZ R129, R129, R2 ;  /* 0x0000000281817220 */ /* 0x000fc80000410000 */
        /* <DEDUP_REMOVED lines=14> */
.L_x_30642:
        /* <DEDUP_REMOVED lines=13> */
.L_x_30644:
[----:B------:R-:W-:Y:S05]  /*4e90*/  BSYNC.RECONVERGENT B2 ;  /* 0x0000000000027941 */ /* 0x000fea0003800200 */
.L_x_30643:
        /* <DEDUP_REMOVED lines=43> */
.L_x_30641:
[----:B------:R-:W-:Y:S05]  /*5150*/  BSYNC.RECONVERGENT B1 ;  /* 0x0000000000017941 */ /* 0x000fea0003800200 */
.L_x_30640:
        /* <DEDUP_REMOVED lines=9> */
.L_x_30624:
        /* <DEDUP_REMOVED lines=16> */
.L_x_30648:
        /* <DEDUP_REMOVED lines=13> */
.L_x_30650:
[----:B------:R-:W-:Y:S05]  /*53c0*/  BSYNC.RECONVERGENT B2 ;  /* 0x0000000000027941 */ /* 0x000fea0003800200 */
.L_x_30649:
        /* <DEDUP_REMOVED lines=42> */
.L_x_30647:
[----:B------:R-:W-:Y:S05]  /*5670*/  BSYNC.RECONVERGENT B1 ;  /* 0x0000000000017941 */ /* 0x000fea0003800200 */
.L_x_30646:
        /* <DEDUP_REMOVED lines=8> */
[----:B------:R-:W-:Y:S02]  /*5700*/  IMAD.MOV.U32 R4, RZ, RZ, R0 ;  /* 0x000000ffff047224 */ /* 0x000fe400078e0000 */
[----:B------:R-:W-:-:S05]  /*5710*/  FFMA.FTZ R129, R129, R142, 1.1641532182693481445e-10 ;  /* 0x2f00000081817423 */ /* 0x000fca000001008e */
[----:B0-----:R-:W-:Y:S01]  /*5720*/  FSETP.LE.FTZ.AND P1, PT, R129, R2, PT ;  /* 0x000000028100720b */ /* 0x001fe20003f33000 */
[----:B-1----:R-:W-:Y:S01]  /*5730*/  FMUL.FTZ R143, R92, R141 ;  /* 0x0000008d5c8f7220 */ /* 0x002fe20000410000 */
        /* <DEDUP_REMOVED lines=9> */
.L_x_30653:
        /* <DEDUP_REMOVED lines=13> */
.L_x_30655:
[----:B------:R-:W-:Y:S05]  /*58a0*/  BSYNC.RECONVERGENT B2 ;  /* 0x0000000000027941 */ /* 0x000fea0003800200 */
.L_x_30654:
        /* <DEDUP_REMOVED lines=43> */
.L_x_30652:
[----:B------:R-:W-:Y:S05]  /*5b60*/  BSYNC.RECONVERGENT B1 ;  /* 0x0000000000017941 */ /* 0x000fea0003800200 */
.L_x_30651:
        /* <DEDUP_REMOVED lines=8> */
[----:B------:R-:W-:Y:S01]  /*5bf0*/  HFMA2 R129, -RZ, RZ, 0, 1.1920928955078125e-07 ;  /* 0x00000002ff817431 */ /* 0x000fe200000001ff */
        /* <DEDUP_REMOVED lines=9> */
.L_x_30658:
        /* <DEDUP_REMOVED lines=13> */
.L_x_30660:
[----:B------:R-:W-:Y:S05]  /*5d60*/  BSYNC.RECONVERGENT B2 ;  /* 0x0000000000027941 */ /* 0x000fea0003800200 */
.L_x_30659:
        /* <DEDUP_REMOVED lines=43> */
.L_x_30657:
[----:B------:R-:W-:Y:S05]  /*6020*/  BSYNC.RECONVERGENT B1 ;  /* 0x0000000000017941 */ /* 0x000fea0003800200 */
.L_x_30656:
[----:B------:R-:W-:Y:S01]  /*6030*/  ISETP.NE.AND P4, PT, R129, 0x1, PT ;  /* 0x000000018100780c */ /* 0x000fe20003f85270 */
[----:B------:R-:W-:Y:S01]  /*6040*/  FMUL.FTZ R94, R94, UR4 ;  /* 0x000000045e5e7c20 */ /* 0x000fe20008410000 */
[----:B------:R-:W-:Y:S01]  /*6050*/  I2FP.F32.U32 R93, R4 ;  /* 0x00000004005d7245 */ /* 0x000fe20000201000 */
[----:B------:R-:W-:Y:S01]  /*6060*/  BSSY.RECONVERGENT B1, `(.L_x_30661) ;  /* 0x0000048000017945 */ /* 0x000fe20003800200 */
[----:B------:R-:W-:Y:S01]  /*6070*/  IMAD.MOV.U32 R4, RZ, RZ, 0x2 ;  /* 0x00000002ff047424 */ /* 0x000fe200078e00ff */
[----:B------:R-:W-:Y:S01]  /*6080*/  MOV R92, R0 ;  /* 0x00000000005c7202 */ /* 0x000fe20000000f00 */
[----:B------:R-:W-:Y:S01]  /*6090*/  FMUL.FTZ R94, R94, R141 ;  /* 0x0000008d5e5e7220 */ /* 0x000fe20000410000 */
[----:B------:R-:W-:-:S05]  /*60a0*/  FFMA.FTZ R93, R93, R142, 1.1641532182693481445e-10 ;  /* 0x2f0000005d5d7423 */ /* 0x000fca000001008e */
        /* <DEDUP_REMOVED lines=10> */
.L_x_30663:
        /* <DEDUP_REMOVED lines=13> */
.L_x_30665:
[----:B------:R-:W-:Y:S05]  /*6220*/  BSYNC.RECONVERGENT B2 ;  /* 0x0000000000027941 */ /* 0x000fea0003800200 */
.L_x_30664:
        /* <DEDUP_REMOVED lines=43> */
.L_x_30662:
[----:B------:R-:W-:Y:S05]  /*64e0*/  BSYNC.RECONVERGENT B1 ;  /* 0x0000000000017941 */ /* 0x000fea0003800200 */
.L_x_30661:
[----:B------:R-:W-:Y:S02]  /*64f0*/  I2FP.F32.U32 R93, R92 ;  /* 0x0000005c005d7245 */ /* 0x000fe40000201000 */
[----:B------:R-:W-:Y:S02]  /*6500*/  FSEL R92, R143, RZ, P1 ;  /* 0x000000ff8f5c7208 */ /* 0x000fe40000800000 */
[----:B------:R-:W-:Y:S01]  /*6510*/  FSEL R94, R94, RZ, P3 ;  /* 0x000000ff5e5e7208 */ /* 0x000fe20001800000 */
[----:B------:R-:W-:-:S05]  /*6520*/  FFMA.FTZ R93, R93, R142, 1.1641532182693481445e-10 ;  /* 0x2f0000005d5d7423 */ /* 0x000fca000001008e */
[----:B------:R-:W-:Y:S01]  /*6530*/  FSETP.GTU.FTZ.AND P5, PT, R93, R2, PT ;  /* 0x000000025d00720b */ /* 0x000fe20003fbc000 */
[----:B------:R-:W-:Y:S01]  /*6540*/  FMUL.FTZ R2, R95, UR4 ;  /* 0x000000045f027c20 */ /* 0x000fe20008410000 */
[----:B------:R-:W-:Y:S02]  /*6550*/  FSEL R93, R144, RZ, P2 ;  /* 0x000000ff905d7208 */ /* 0x000fe40001000000 */
[----:B------:R-:W-:Y:S01]  /*6560*/  PLOP3.LUT P4, PT, P5, PT, PT, 0x8, 0x80 ;  /* 0x000000000080781c */ /* 0x000fe20002f8e170 */
[----:B------:R-:W-:-:S05]  /*6570*/  FMUL.FTZ R2, R2, R141 ;  /* 0x0000008d02027220 */ /* 0x000fca0000410000 */
[----:B------:R-:W-:-:S07]  /*6580*/  FSEL R95, R2, RZ, !P5 ;  /* 0x000000ff025f7208 */ /* 0x000fce0006800000 */
.L_x_30645:
[----:B------:R-:W0:Y:S01]  /*6590*/  LDC.64 R130, c[0x0][0x3a8] ;  /* 0x0000ea00ff827b82 */ /* 0x000e220000000a00 */
[----:B------:R-:W-:Y:S02]  /*65a0*/  SEL R2, RZ, 0x1000000, !P4 ;  /* 0x01000000ff027807 */ /* 0x000fe40006000000 */
[----:B------:R-:W-:Y:S02]  /*65b0*/  SEL R141, RZ, 0x10000, !P3 ;  /* 0x00010000ff8d7807 */ /* 0x000fe40005800000 */
[----:B------:R-:W-:-:S03]  /*65c0*/  SEL R142, RZ, 0x100, !P2 ;  /* 0x00000100ff8e7807 */ /* 0x000fc60005000000 */
[----:B------:R-:W1:Y:S01]  /*65d0*/  LDC.64 R128, c[0x0][0x3b0] ;  /* 0x0000ec00ff807b82 */ /* 0x000e620000000a00 */
[----:B------:R-:W-:Y:S02]  /*65e0*/  IADD3 R2, PT, PT, R142, R2, R141 ;  /* 0x000000028e027210 */ /* 0x000fe40007ffe08d */
[----:B------:R-:W-:-:S05]  /*65f0*/  SEL R141, RZ, 0x1, !P1 ;  /* 0x00000001ff8d7807 */ /* 0x000fca0004800000 */
[----:B------:R-:W-:Y:S02]  /*6600*/  IMAD.IADD R141, R2, 0x1, R141 ;  /* 0x00000001028d7824 */ /* 0x000fe400078e028d */
[----:B------:R-:W-:Y:S02]  /*6610*/  IMAD.MOV.U32 R2, RZ, RZ, R150 ;  /* 0x000000ffff027224 */ /* 0x000fe400078e0096 */
[----:B0-----:R-:W-:-:S05]  /*6620*/  IMAD.WIDE.U32 R130, R140, 0x10, R130 ;  /* 0x000000108c827825 */ /* 0x001fca00078e0082 */
[----:B------:R0:W-:Y:S01]  /*6630*/  STG.E.128 desc[UR6][R130.64], R92 ;  /* 0x0000005c82007986 */ /* 0x0001e2000c101d06 */
[C---:B-1----:R-:W-:Y:S01]  /*6640*/  IMAD.WIDE.U32 R128, R140.reuse, 0x4, R128 ;  /* 0x000000048c807825 */ /* 0x042fe200078e0080 */
[----:B------:R-:W-:-:S04]  /*6650*/  IADD3 R140, PT, PT, R140, 0x80, RZ ;  /* 0x000000808c8c7810 */ /* 0x000fc80007ffe0ff */
[----:B------:R0:W-:Y:S03]  /*6660*/  STG.E desc[UR6][R128.64], R141 ;  /* 0x0000008d80007986 */ /* 0x0001e6000c101906 */
.L_x_30623:
[----:B------:R-:W-:Y:S05]  /*6670*/  BSYNC.RECONVERGENT B0 ;  /* 0x0000000000007941 */ /* 0x000fea0003800200 */
.L_x_30622:
        /* <DEDUP_REMOVED lines=29> */
.L_x_30671:
        /* <DEDUP_REMOVED lines=13> */
.L_x_30673:
[----:B------:R-:W-:Y:S05]  /*6920*/  BSYNC.RECONVERGENT B2 ;  /* 0x0000000000027941 */ /* 0x000fea0003800200 */
.L_x_30672:
        /* <DEDUP_REMOVED lines=43> */
.L_x_30670:
[----:B------:R-:W-:Y:S05]  /*6be0*/  BSYNC.RECONVERGENT B1 ;  /* 0x0000000000017941 */ /* 0x000fea0003800200 */
.L_x_30669:
[----:B------:R-:W0:Y:S01]  /*6bf0*/  LDC R2, c[0x0][0x408] ;  /* 0x00010200ff027b82 */ /* 0x000e220000000800 */
[----:B------:R-:W-:Y:S01]  /*6c00*/  HFMA2 R150, -RZ, RZ, 0.1171875, 0 ;  /* 0x2f800000ff967431 */ /* 0x000fe200000001ff */
[----:B------:R-:W-:Y:S01]  /*6c10*/  I2FP.F32.U32 R145, R145 ;  /* 0x0000009100917245 */ /* 0x000fe20000201000 */
[----:B-----5:R-:W-:Y:S01]  /*6c20*/  FMUL.FTZ R147, R96, UR4 ;  /* 0x0000000460937c20 */ /* 0x020fe20008410000 */
[----:B------:R-:W-:Y:S01]  /*6c30*/  ISETP.NE.AND P2, PT, R144, 0x1, PT ;  /* 0x000000019000780c */ /* 0x000fe20003f45270 */
[----:B------:R-:W-:Y:S03]  /*6c40*/  BSSY.RECONVERGENT B1, `(.L_x_30674) ;  /* 0x000004c000017945 */ /* 0x000fe60003800200 */
        /* <DEDUP_REMOVED lines=18> */
.L_x_30676:
        /* <DEDUP_REMOVED lines=13> */
.L_x_30678:
[----:B------:R-:W-:Y:S05]  /*6e40*/  BSYNC.RECONVERGENT B2 ;  /* 0x0000000000027941 */ /* 0x000fea0003800200 */
.L_x_30677:
        /* <DEDUP_REMOVED lines=43> */
.L_x_30675:
[----:B------:R-:W-:Y:S05]  /*7100*/  BSYNC.RECONVERGENT B1 ;  /* 0x0000000000017941 */ /* 0x000fea0003800200 */
.L_x_30674:
        /* <DEDUP_REMOVED lines=21> */
.L_x_30681:
        /* <DEDUP_REMOVED lines=13> */
.L_x_30683:
[----:B------:R-:W-:Y:S05]  /*7330*/  BSYNC.RECONVERGENT B2 ;  /* 0x0000000000027941 */ /* 0x000fea0003800200 */
.L_x_30682:
        /* <DEDUP_REMOVED lines=43> */
.L_x_30680:
[----:B------:R-:W-:Y:S05]  /*75f0*/  BSYNC.RECONVERGENT B1 ;  /* 0x0000000000017941 */ /* 0x000fea0003800200 */
.L_x_30679:
[----:B------:R-:W-:Y:S01]  /*7600*/  I2FP.F32.U32 R129, R4 ;  /* 0x0000000400817245 */ /* 0x000fe20000201000 */
[----:B------:R-:W-:Y:S01]  /*7610*/  FMUL.FTZ R145, R98, UR4 ;  /* 0x0000000462917c20 */ /* 0x000fe20008410000 */
[----:B------:R-:W-:Y:S01]  /*7620*/  ISETP.NE.AND P4, PT, R144, 0x1, PT ;  /* 0x000000019000780c */ /* 0x000fe20003f85270 */
[----:B------:R-:W-:Y:S02]  /*7630*/  BSSY.RECONVERGENT B1, `(.L_x_30684) ;  /* 0x000004b000017945 */ /* 0x000fe40003800200 */
[----:B------:R-:W-:Y:S01]  /*7640*/  FFMA.FTZ R4, R129, R150, 1.1641532182693481445e-10 ;  /* 0x2f00000081047423 */ /* 0x000fe20000010096 */
[----:B------:R-:W-:Y:S01]  /*7650*/  FMUL.FTZ R145, R145, R2 ;  /* 0x0000000291917220 */ /* 0x000fe20000410000 */
[----:B------:R-:W-:-:S03]  /*7660*/  MOV R129, R0 ;  /* 0x0000000000817202 */ /* 0x000fc60000000f00 */
        /* <DEDUP_REMOVED lines=14> */
.L_x_30686:
        /* <DEDUP_REMOVED lines=13> */
.L_x_30688:
[----:B------:R-:W-:Y:S05]  /*7820*/  BSYNC.RECONVERGENT B2 ;  /* 0x0000000000027941 */ /* 0x000fea0003800200 */
.L_x_30687:
        /* <DEDUP_REMOVED lines=43> */
.L_x_30685:
[----:B------:R-:W-:Y:S05]  /*7ae0*/  BSYNC.RECONVERGENT B1 ;  /* 0x0000000000017941 */ /* 0x000fea0003800200 */
.L_x_30684:
        /* <DEDUP_REMOVED lines=9> */
.L_x_30668:
        /* <DEDUP_REMOVED lines=16> */
.L_x_30692:
        /* <DEDUP_REMOVED lines=13> */
.L_x_30694:
[----:B------:R-:W-:Y:S05]  /*7d50*/  BSYNC.RECONVERGENT B2 ;  /* 0x0000000000027941 */ /* 0x000fea0003800200 */
.L_x_30693:
        /* <DEDUP_REMOVED lines=42> */
.L_x_30691:
[----:B------:R-:W-:Y:S05]  /*8000*/  BSYNC.RECONVERGENT B1 ;  /* 0x0000000000017941 */ /* 0x000fea0003800200 */
.L_x_30690:
[----:B------:R-:W0:Y:S01]  /*8010*/  LDC R2, c[0x0][0x404] ;  /* 0x00010100ff027b82 */ /* 0x000e220000000800 */
[----:B------:R-:W-:Y:S01]  /*8020*/  ISETP.NE.AND P2, PT, R130, 0x1, PT ;  /* 0x000000018200780c */ /* 0x000fe20003f45270 */
[----:B------:R-:W-:Y:S01]  /*8030*/  IMAD.MOV.U32 R146, RZ, RZ, 0x2f800000 ;  /* 0x2f800000ff927424 */ /* 0x000fe200078e00ff */
[----:B------:R-:W-:Y:S01]  /*8040*/  I2FP.F32.U32 R129, R128 ;  /* 0x0000008000817245 */ /* 0x000fe20000201000 */
[----:B-----5:R-:W-:Y:S01]  /*8050*/  FMUL.FTZ R96, R96, UR4 ;  /* 0x0000000460607c20 */ /* 0x020fe20008410000 */
[----:B------:R-:W-:Y:S01]  /*8060*/  BSSY.RECONVERGENT B1, `(.L_x_30695) ;  /* 0x0000049000017945 */ /* 0x000fe20003800200 */
[----:B------:R-:W-:Y:S02]  /*8070*/  HFMA2 R128, -RZ, RZ, 0, 1.1920928955078125e-07 ;  /* 0x00000002ff807431 */ /* 0x000fe400000001ff */
[----:B------:R-:W-:Y:S01]  /*8080*/  IMAD.MOV.U32 R4, RZ, RZ, R0 ;  /* 0x000000ffff047224 */ /* 0x000fe200078e0000 */
[----:B------:R-:W1:Y:S01]  /*8090*/  LDC R143, c[0x0][0x408] ;  /* 0x00010200ff8f7b82 */ /* 0x000e620000000800 */
[----:B------:R-:W-:-:S05]  /*80a0*/  FFMA.FTZ R129, R129, R146, 1.1641532182693481445e-10 ;  /* 0x2f00000081817423 */ /* 0x000fca0000010092 */
[----:B0-----:R-:W-:Y:S01]  /*80b0*/  FSETP.LE.FTZ.AND P1, PT, R129, R2, PT ;  /* 0x000000028100720b */ /* 0x001fe20003f33000 */
[----:B-1----:R-:W-:Y:S01]  /*80c0*/  FMUL.FTZ R147, R96, R143 ;  /* 0x0000008f60937220 */ /* 0x002fe20000410000 */
        /* <DEDUP_REMOVED lines=9> */
.L_x_30697:
        /* <DEDUP_REMOVED lines=13> */
.L_x_30699:
[----:B------:R-:W-:Y:S05]  /*8230*/  BSYNC.RECONVERGENT B2 ;  /* 0x0000000000027941 */ /* 0x000fea0003800200 */
.L_x_30698:
        /* <DEDUP_REMOVED lines=43> */
.L_x_30696:
[----:B------:R-:W-:Y:S05]  /*84f0*/  BSYNC.RECONVERGENT B1 ;  /* 0x0000000000017941 */ /* 0x000fea0003800200 */
.L_x_30695:
[----:B------:R-:W-:Y:S01]  /*8500*/  ISETP.NE.AND P3, PT, R128, 0x1, PT ;  /* 0x000000018000780c */ /* 0x000fe20003f65270 */
[----:B------:R-:W-:Y:S01]  /*8510*/  FMUL.FTZ R148, R97, UR4 ;  /* 0x0000000461947c20 */ /* 0x000fe20008410000 */
[----:B------:R-:W-:Y:S01]  /*8520*/  I2FP.F32.U32 R129, R4 ;  /* 0x0000000400817245 */ /* 0x000fe20000201000 */
[----:B------:R-:W-:Y:S01]  /*8530*/  BSSY.RECONVERGENT B1, `(.L_x_30700) ;  /* 0x0000048000017945 */ /* 0x000fe20003800200 */
[----:B------:R-:W-:Y:S01]  /*8540*/  MOV R4, R0 ;  /* 0x0000000000047202 */ /* 0x000fe20000000f00 */
[----:B------:R-:W-:Y:S02]  /*8550*/  FMUL.FTZ R148, R148, R143 ;  /* 0x0000008f94947220 */ /* 0x000fe40000410000 */
[----:B------:R-:W-:-:S05]  /*8560*/  FFMA.FTZ R129, R129, R146, 1.1641532182693481445e-10 ;  /* 0x2f00000081817423 */ /* 0x000fca0000010092 */
[----:B------:R-:W-:Y:S01]  /*8570*/  FSETP.LE.FTZ.AND P2, PT, R129, R2, PT ;  /* 0x000000028100720b */ /* 0x000fe20003f53000 */
[----:B------:R-:W-:Y:S01]  /*8580*/  IMAD.MOV.U32 R129, RZ, RZ, 0x2 ;  /* 0x00000002ff817424 */ /* 0x000fe200078e00ff */
        /* <DEDUP_REMOVED lines=9> */
.L_x_30702:
        /* <DEDUP_REMOVED lines=13> */
.L_x_30704:
[----:B------:R-:W-:Y:S05]  /*86f0*/  BSYNC.RECONVERGENT B2 ;  /* 0x0000000000027941 */ /* 0x000fea0003800200 */
.L_x_30703:
        /* <DEDUP_REMOVED lines=43> */
.L_x_30701:
[----:B------:R-:W-:Y:S05]  /*89b0*/  BSYNC.RECONVERGENT B1 ;  /* 0x0000000000017941 */ /* 0x000fea0003800200 */
.L_x_30700:
[----:B------:R-:W-:Y:S01]  /*89c0*/  ISETP.NE.AND P4, PT, R129, 0x1, PT ;  /* 0x000000018100780c */ /* 0x000fe20003f85270 */
[----:B------:R-:W-:Y:S01]  /*89d0*/  FMUL.FTZ R98, R98, UR4 ;  /* 0x0000000462627c20 */ /* 0x000fe20008410000 */
[----:B------:R-:W-:Y:S01]  /*89e0*/  I2FP.F32.U32 R97, R4 ;  /* 0x0000000400617245 */ /* 0x000fe20000201000 */
[----:B------:R-:W-:Y:S01]  /*89f0*/  BSSY.RECONVERGENT B1, `(.L_x_30705) ;  /* 0x0000048000017945 */ /* 0x000fe20003800200 */
[----:B------:R-:W-:Y:S02]  /*8a00*/  IMAD.MOV.U32 R4, RZ, RZ, 0x2 ;  /* 0x00000002ff047424 */ /* 0x000fe400078e00ff */
        /* <DEDUP_REMOVED lines=13> */
.L_x_30707:
        /* <DEDUP_REMOVED lines=13> */
.L_x_30709:
[----:B------:R-:W-:Y:S05]  /*8bb0*/  BSYNC.RECONVERGENT B2 ;  /* 0x0000000000027941 */ /* 0x000fea0003800200 */
.L_x_30708:
        /* <DEDUP_REMOVED lines=43> */
.L_x_30706:
[----:B------:R-:W-:Y:S05]  /*8e70*/  BSYNC.RECONVERGENT B1 ;  /* 0x0000000000017941 */ /* 0x000fea0003800200 */
.L_x_30705:
        /* <DEDUP_REMOVED lines=10> */
.L_x_30689:
        /* <DEDUP_REMOVED lines=14> */
.L_x_30667:
[----:B------:R-:W-:Y:S05]  /*9000*/  BSYNC.RECONVERGENT B0 ;  /* 0x0000000000007941 */ /* 0x000fea0003800200 */
.L_x_30666:
        /* <DEDUP_REMOVED lines=29> */
.L_x_30715:
        /* <DEDUP_REMOVED lines=13> */
.L_x_30717:
[----:B------:R-:W-:Y:S05]  /*92b0*/  BSYNC.RECONVERGENT B2 ;  /* 0x0000000000027941 */ /* 0x000fea0003800200 */
.L_x_30716:
        /* <DEDUP_REMOVED lines=43> */
.L_x_30714:
[----:B------:R-:W-:Y:S05]  /*9570*/  BSYNC.RECONVERGENT B1 ;  /* 0x0000000000017941 */ /* 0x000fea0003800200 */
.L_x_30713:
        /* <DEDUP_REMOVED lines=24> */
.L_x_30720:
        /* <DEDUP_REMOVED lines=13> */
.L_x_30722:
[----:B------:R-:W-:Y:S05]  /*97d0*/  BSYNC.RECONVERGENT B2 ;  /* 0x0000000000027941 */ /* 0x000fea0003800200 */
.L_x_30721:
        /* <DEDUP_REMOVED lines=43> */
.L_x_30719:
[----:B------:R-:W-:Y:S05]  /*9a90*/  BSYNC.RECONVERGENT B1 ;  /* 0x0000000000017941 */ /* 0x000fea0003800200 */
.L_x_30718:
        /* <DEDUP_REMOVED lines=21> */
.L_x_30725:
        /* <DEDUP_REMOVED lines=13> */
.L_x_30727:
[----:B------:R-:W-:Y:S05]  /*9cc0*/  BSYNC.RECONVERGENT B2 ;  /* 0x0000000000027941 */ /* 0x000fea0003800200 */
.L_x_30726:
        /* <DEDUP_REMOVED lines=43> */
.L_x_30724:
[----:B------:R-:W-:Y:S05]  /*9f80*/  BSYNC.RECONVERGENT B1 ;  /* 0x0000000000017941 */ /* 0x000fea0003800200 */
.L_x_30723:
        /* <DEDUP_REMOVED lines=21> */
.L_x_30730:
        /* <DEDUP_REMOVED lines=13> */
.L_x_30732:
[----:B------:R-:W-:Y:S05]  /*a1b0*/  BSYNC.RECONVERGENT B2 ;  /* 0x0000000000027941 */ /* 0x000fea0003800200 */
.L_x_30731:
        /* <DEDUP_REMOVED lines=43> */
.L_x_30729:
[----:B------:R-:W-:Y:S05]  /*a470*/  BSYNC.RECONVERGENT B1 ;  /* 0x0000000000017941 */ /* 0x000fea0003800200 */
.L_x_30728:
        /* <DEDUP_REMOVED lines=9> */
.L_x_30712:
        /* <DEDUP_REMOVED lines=16> */
.L_x_30736:
        /* <DEDUP_REMOVED lines=13> */
.L_x_30738:
[----:B------:R-:W-:Y:S05]  /*a6e0*/  BSYNC.RECONVERGENT B2 ;  /* 0x0000000000027941 */ /* 0x000fea0003800200 */
.L_x_30737:
        /* <DEDUP_REMOVED lines=39> */
[----:B------:R-:W-:Y:S02]  /*a960*/  HFMA2 R130, -RZ, RZ, 0, 0 ;  /* 0x00000000ff827431 */ /* 0x000fe400000001ff */
[----:B------:R-:W-:Y:S01]  /*a970*/  IMAD.MOV.U32 R0, RZ, RZ, R146 ;  /* 0x000000ffff007224 */ /* 0x000fe200078e0092 */
[----:B------:R-:W-:-:S07]  /*a980*/  LOP3.LUT R7, R128, UR34, R145, 0x96, !PT ;  /* 0x0000002280077c12 */ /* 0x000fce000f8e9691 */
.L_x_30735:
[----:B------:R-:W-:Y:S05]  /*a990*/  BSYNC.RECONVERGENT B1 ;  /* 0x0000000000017941 */ /* 0x000fea0003800200 */
.L_x_30734:
[----:B------:R-:W0:Y:S01]  /*a9a0*/  LDC R2, c[0x0][0x404] ;  /* 0x00010100ff027b82 */ /* 0x000e220000000800 */
[----:B------:R-:W-:Y:S01]  /*a9b0*/  I2FP.F32.U32 R4, R129 ;  /* 0x0000008100047245 */ /* 0x000fe20000201000 */
[----:B------:R-:W-:Y:S01]  /*a9c0*/  IMAD.MOV.U32 R129, RZ, RZ, 0x2f800000 ;  /* 0x2f800000ff817424 */ /* 0x000fe200078e00ff */
[----:B------:R-:W-:Y:S01]  /*a9d0*/  ISETP.NE.AND P2, PT, R130, 0x1, PT ;  /* 0x000000018200780c */ /* 0x000fe20003f45270 */
[----:B------:R-:W-:Y:S01]  /*a9e0*/  BSSY.RECONVERGENT B1, `(.L_x_30739) ;  /* 0x000004a000017945 */ /* 0x000fe20003800200 */
[----:B------:R-:W-:Y:S02]  /*a9f0*/  IMAD.MOV.U32 R143, RZ, RZ, 0x2 ;  /* 0x00000002ff8f7424 */ /* 0x000fe400078e00ff */
[----:B------:R-:W-:Y:S01]  /*aa00*/  FFMA.FTZ R131, R4, R129, 1.1641532182693481445e-10 ;  /* 0x2f00000004837423 */ /* 0x000fe20000010081 */
[----:B------:R-:W-:Y:S01]  /*aa10*/  MOV R4, R0 ;  /* 0x0000000000047202 */ /* 0x000fe20000000f00 */
        /* <DEDUP_REMOVED lines=13> */
.L_x_30741:
        /* <DEDUP_REMOVED lines=13> */
.L_x_30743:
[----:B------:R-:W-:Y:S05]  /*abc0*/  BSYNC.RECONVERGENT B2 ;  /* 0x0000000000027941 */ /* 0x000fea0003800200 */
.L_x_30742:
        /* <DEDUP_REMOVED lines=43> */
.L_x_30740:
[----:B------:R-:W-:Y:S05]  /*ae80*/  BSYNC.RECONVERGENT B1 ;  /* 0x0000000000017941 */ /* 0x000fea0003800200 */
.L_x_30739:
[----:B------:R-:W-:Y:S01]  /*ae90*/  ISETP.NE.AND P3, PT, R143, 0x1, PT ;  /* 0x000000018f00780c */ /* 0x000fe20003f65270 */
[----:B------:R-:W-:Y:S01]  /*aea0*/  FMUL.FTZ R101, R101, UR4 ;  /* 0x0000000465657c20 */ /* 0x000fe20008410000 */
[----:B------:R-:W-:Y:S01]  /*aeb0*/  I2FP.F32.U32 R4, R4 ;  /* 0x0000000400047245 */ /* 0x000fe20000201000 */
[----:B------:R-:W-:Y:S01]  /*aec0*/  BSSY.RECONVERGENT B1, `(.L_x_30744) ;  /* 0x0000048000017945 */ /* 0x000fe20003800200 */
[----:B------:R-:W-:Y:S02]  /*aed0*/  IMAD.MOV.U32 R130, RZ, RZ, 0x2 ;  /* 0x00000002ff827424 */ /* 0x000fe400078e00ff */
        /* <DEDUP_REMOVED lines=13> */
.L_x_30746:
        /* <DEDUP_REMOVED lines=13> */
.L_x_30748:
[----:B------:R-:W-:Y:S05]  /*b080*/  BSYNC.RECONVERGENT B2 ;  /* 0x0000000000027941 */ /* 0x000fea0003800200 */
.L_x_30747:
        /* <DEDUP_REMOVED lines=43> */
.L_x_30745:
[----:B------:R-:W-:Y:S05]  /*b340*/  BSYNC.RECONVERGENT B1 ;  /* 0x0000000000017941 */ /* 0x000fea0003800200 */
.L_x_30744:
[----:B------:R-:W-:Y:S01]  /*b350*/  ISETP.NE.AND P4, PT, R130, 0x1, PT ;  /* 0x000000018200780c */ /* 0x000fe20003f85270 */
[----:B------:R-:W-:Y:S01]  /*b360*/  FMUL.FTZ R143, R102, UR4 ;  /* 0x00000004668f7c20 */ /* 0x000fe20008410000 */
[----:B------:R-:W-:Y:S01]  /*b370*/  I2FP.F32.U32 R4, R4 ;  /* 0x0000000400047245 */ /* 0x000fe20000201000 */
[----:B------:R-:W-:Y:S02]  /*b380*/  BSSY.RECONVERGENT B1, `(.L_x_30749) ;  /* 0x0000048000017945 */ /* 0x000fe40003800200 */
[----:B------:R-:W-:Y:S02]  /*b390*/  FMUL.FTZ R102, R143, R128 ;  /* 0x000000808f667220 */ /* 0x000fe40000410000 */
[----:B------:R-:W-:Y:S01]  /*b3a0*/  FFMA.FTZ R131, R4, R129, 1.1641532182693481445e-10 ;  /* 0x2f00000004837423 */ /* 0x000fe20000010081 */
[----:B------:R-:W-:-:S04]  /*b3b0*/  HFMA2 R4, -RZ, RZ, 0, 1.1920928955078125e-07 ;  /* 0x00000002ff047431 */ /* 0x000fc800000001ff */
        /* <DEDUP_REMOVED lines=11> */
.L_x_30751:
        /* <DEDUP_REMOVED lines=13> */
.L_x_30753:
[----:B------:R-:W-:Y:S05]  /*b540*/  BSYNC.RECONVERGENT B2 ;  /* 0x0000000000027941 */ /* 0x000fea0003800200 */
.L_x_30752:
        /* <DEDUP_REMOVED lines=43> */
.L_x_30750:
[----:B------:R-:W-:Y:S05]  /*b800*/  BSYNC.RECONVERGENT B1 ;  /* 0x0000000000017941 */ /* 0x000fea0003800200 */
.L_x_30749:
        /* <DEDUP_REMOVED lines=10> */
.L_x_30733:
        /* <DEDUP_REMOVED lines=14> */
.L_x_30711:
[----:B------:R-:W-:Y:S05]  /*b990*/  BSYNC.RECONVERGENT B0 ;  /* 0x0000000000007941 */ /* 0x000fea0003800200 */
.L_x_30710:
        /* <DEDUP_REMOVED lines=29> */
.L_x_30759:
        /* <DEDUP_REMOVED lines=13> */
.L_x_30761:
[----:B------:R-:W-:Y:S05]  /*bc40*/  BSYNC.RECONVERGENT B2 ;  /* 0x0000000000027941 */ /* 0x000fea0003800200 */
.L_x_30760:
        /* <DEDUP_REMOVED lines=43> */
.L_x_30758:
[----:B------:R-:W-:Y:S05]  /*bf00*/  BSYNC.RECONVERGENT B1 ;  /* 0x0000000000017941 */ /* 0x000fea0003800200 */
.L_x_30757:
        /* <DEDUP_REMOVED lines=24> */
.L_x_30764:
        /* <DEDUP_REMOVED lines=13> */
.L_x_30766:
[----:B------:R-:W-:Y:S05]  /*c160*/  BSYNC.RECONVERGENT B2 ;  /* 0x0000000000027941 */ /* 0x000fea0003800200 */
.L_x_30765:
        /* <DEDUP_REMOVED lines=43> */
.L_x_30763:
[----:B------:R-:W-:Y:S05]  /*c420*/  BSYNC.RECONVERGENT B1 ;  /* 0x0000000000017941 */ /* 0x000fea0003800200 */
.L_x_30762:
[----:B------:R-:W-:Y:S01]  /*c430*/  I2FP.F32.U32 R147, R4 ;  /* 0x0000000400937245 */ /* 0x000fe20000201000 */
[----:B------:R-:W-:Y:S01]  /*c440*/  FMUL.FTZ R105, R105, UR4 ;  /* 0x0000000469697c20 */ /* 0x000fe20008410000 */
[----:B------:R-:W-:Y:S01]  /*c450*/  ISETP.NE.AND P3, PT, R128, 0x1, PT ;  /* 0x000000018000780c */ /* 0x000fe20003f65270 */
[----:B------:R-:W-:Y:S01]  /*c460*/  BSSY.RECONVERGENT B1, `(.L_x_30767) ;  /* 0x000004b000017945 */ /* 0x000fe20003800200 */
[----:B------:R-:W-:Y:S02]  /*c470*/  IMAD.MOV.U32 R148, RZ, RZ, 0x2 ;  /* 0x00000002ff947424 */ /* 0x000fe400078e00ff */
        /* <DEDUP_REMOVED lines=16> */
.L_x_30769:
        /* <DEDUP_REMOVED lines=13> */
.L_x_30771:
[----:B------:R-:W-:Y:S05]  /*c650*/  BSYNC.RECONVERGENT B2 ;  /* 0x0000000000027941 */ /* 0x000fea0003800200 */
.L_x_30770:
        /* <DEDUP_REMOVED lines=43> */
.L_x_30768:
[----:B------:R-:W-:Y:S05]  /*c910*/  BSYNC.RECONVERGENT B1 ;  /* 0x0000000000017941 */ /* 0x000fea0003800200 */
.L_x_30767:
[----:B------:R-:W-:Y:S01]  /*c920*/  I2FP.F32.U32 R129, R146 ;  /* 0x0000009200817245 */ /* 0x000fe20000201000 */
[----:B------:R-:W-:Y:S01]  /*c930*/  FMUL.FTZ R147, R106, UR4 ;  /* 0x000000046a937c20 */ /* 0x000fe20008410000 */
[----:B------:R-:W-:Y:S01]  /*c940*/  ISETP.NE.AND P4, PT, R148, 0x1, PT ;  /* 0x000000019400780c */ /* 0x000fe20003f85270 */
[----:B------:R-:W-:Y:S02]  /*c950*/  BSSY.RECONVERGENT B1, `(.L_x_30772) ;  /* 0x000004b000017945 */ /* 0x000fe40003800200 */
[----:B------:R-:W-:Y:S01]  /*c960*/  FFMA.FTZ R4, R129, R152, 1.1641532182693481445e-10 ;  /* 0x2f00000081047423 */ /* 0x000fe20000010098 */
[----:B------:R-:W-:Y:S01]  /*c970*/  FMUL.FTZ R147, R147, R2 ;  /* 0x0000000293937220 */ /* 0x000fe20000410000 */
[----:B------:R-:W-:-:S03]  /*c980*/  IMAD.MOV.U32 R129, RZ, RZ, R0 ;  /* 0x000000ffff817224 */ /* 0x000fc600078e0000 */
        /* <DEDUP_REMOVED lines=14> */
.L_x_30774:
        /* <DEDUP_REMOVED lines=13> */
.L_x_30776:
[----:B------:R-:W-:Y:S05]  /*cb40*/  BSYNC.RECONVERGENT B2 ;  /* 0x0000000000027941 */ /* 0x000fea0003800200 */
.L_x_30775:
        /* <DEDUP_REMOVED lines=43> */
.L_x_30773:
[----:B------:R-:W-:Y:S05]  /*ce00*/  BSYNC.RECONVERGENT B1 ;  /* 0x0000000000017941 */ /* 0x000fea0003800200 */
.L_x_30772:
        /* <DEDUP_REMOVED lines=9> */
.L_x_30756:
        /* <DEDUP_REMOVED lines=16> */
.L_x_30780:
        /* <DEDUP_REMOVED lines=13> */
.L_x_30782:
[----:B------:R-:W-:Y:S05]  /*d070*/  BSYNC.RECONVERGENT B2 ;  /* 0x0000000000027941 */ /* 0x000fea0003800200 */
.L_x_30781:
        /* <DEDUP_REMOVED lines=40> */
[----:B------:R-:W-:Y:S01]  /*d300*/  IMAD.MOV.U32 R130, RZ, RZ, RZ ;  /* 0x000000ffff827224 */ /* 0x000fe200078e00ff */
[----:B------:R-:W-:-:S07]  /*d310*/  LOP3.LUT R7, R128, UR34, R145, 0x96, !PT ;  /* 0x0000002280077c12 */ /* 0x000fce000f8e9691 */
.L_x_30779:
[----:B------:R-:W-:Y:S05]  /*d320*/  BSYNC.RECONVERGENT B1 ;  /* 0x0000000000017941 */ /* 0x000fea0003800200 */
.L_x_30778:
[----:B------:R-:W0:Y:S01]  /*d330*/  LDC R2, c[0x0][0x404] ;  /* 0x00010100ff027b82 */ /* 0x000e220000000800 */
[----:B------:R-:W-:Y:S01]  /*d340*/  I2FP.F32.U32 R4, R129 ;  /* 0x0000008100047245 */ /* 0x000fe20000201000 */
[----:B------:R-:W-:Y:S01]  /*d350*/  HFMA2 R129, -RZ, RZ, 0.1171875, 0 ;  /* 0x2f800000ff817431 */ /* 0x000fe200000001ff */
[----:B------:R-:W-:Y:S01]  /*d360*/  ISETP.NE.AND P2, PT, R130, 0x1, PT ;  /* 0x000000018200780c */ /* 0x000fe20003f45270 */
[----:B------:R-:W-:Y:S01]  /*d370*/  BSSY.RECONVERGENT B1, `(.L_x_30783) ;  /* 0x000004a000017945 */ /* 0x000fe20003800200 */
[----:B------:R-:W-:-:S03]  /*d380*/  IMAD.MOV.U32 R145, RZ, RZ, 0x2 ;  /* 0x00000002ff917424 */ /* 0x000fc600078e00ff */
[----:B------:R-:W1:Y:S01]  /*d390*/  LDC R128, c[0x0][0x408] ;  /* 0x00010200ff807b82 */ /* 0x000e620000000800 */
[----:B------:R-:W-:Y:S01]  /*d3a0*/  FFMA.FTZ R131, R4, R129, 1.1641532182693481445e-10 ;  /* 0x2f00000004837423 */ /* 0x000fe20000010081 */
[----:B------:R-:W-:-:S04]  /*d3b0*/  IMAD.MOV.U32 R4, RZ, RZ, R0 ;  /* 0x000000ffff047224 */ /* 0x000fc800078e0000 */
[----:B0-----:R-:W-:Y:S01]  /*d3c0*/  FSETP.LE.FTZ.AND P1, PT, R131, R2, PT ;  /* 0x000000028300720b */ /* 0x001fe20003f33000 */
[----:B-----5:R-:W-:-:S04]  /*d3d0*/  FMUL.FTZ R131, R104, UR4 ;  /* 0x0000000468837c20 */ /* 0x020fc80008410000 */
        /* <DEDUP_REMOVED lines=10> */
.L_x_30785:
        /* <DEDUP_REMOVED lines=13> */
.L_x_30787:
[----:B------:R-:W-:Y:S05]  /*d550*/  BSYNC.RECONVERGENT B2 ;  /* 0x0000000000027941 */ /* 0x000fea0003800200 */
.L_x_30786:
        /* <DEDUP_REMOVED lines=43> */
.L_x_30784:
[----:B------:R-:W-:Y:S05]  /*d810*/  BSYNC.RECONVERGENT B1 ;  /* 0x0000000000017941 */ /* 0x000fea0003800200 */
.L_x_30783:
        /* <DEDUP_REMOVED lines=18> */
.L_x_30790:
        /* <DEDUP_REMOVED lines=13> */
.L_x_30792:
[----:B------:R-:W-:Y:S05]  /*da10*/  BSYNC.RECONVERGENT B2 ;  /* 0x0000000000027941 */ /* 0x000fea0003800200 */
.L_x_30791:
        /* <DEDUP_REMOVED lines=43> */
.L_x_30789:
[----:B------:R-:W-:Y:S05]  /*dcd0*/  BSYNC.RECONVERGENT B1 ;  /* 0x0000000000017941 */ /* 0x000fea0003800200 */
.L_x_30788:
[----:B------:R-:W-:Y:S01]  /*dce0*/  ISETP.NE.AND P4, PT, R130, 0x1, PT ;  /* 0x000000018200780c */ /* 0x000fe20003f85270 */
[----:B------:R-:W-:Y:S01]  /*dcf0*/  FMUL.FTZ R147, R106, UR4 ;  /* 0x000000046a937c20 */ /* 0x000fe20008410000 */
[----:B------:R-:W-:Y:S01]  /*dd00*/  I2FP.F32.U32 R4, R4 ;  /* 0x0000000400047245 */ /* 0x000fe20000201000 */
[----:B------:R-:W-:Y:S01]  /*dd10*/  BSSY.RECONVERGENT B1, `(.L_x_30793) ;  /* 0x0000048000017945 */ /* 0x000fe20003800200 */
[----:B------:R-:W-:Y:S01]  /*dd20*/  MOV R145, R0 ;  /* 0x0000000000917202 */ /* 0x000fe20000000f00 */
[----:B------:R-:W-:Y:S02]  /*dd30*/  FMUL.FTZ R106, R147, R128 ;  /* 0x00000080936a7220 */ /* 0x000fe40000410000 */
        /* <DEDUP_REMOVED lines=12> */
.L_x_30795:
        /* <DEDUP_REMOVED lines=13> */
.L_x_30797:
[----:B------:R-:W-:Y:S05]  /*ded0*/  BSYNC.RECONVERGENT B2 ;  /* 0x0000000000027941 */ /* 0x000fea0003800200 */
.L_x_30796:
        /* <DEDUP_REMOVED lines=43> */
.L_x_30794:
[----:B------:R-:W-:Y:S05]  /*e190*/  BSYNC.RECONVERGENT B1 ;  /* 0x0000000000017941 */ /* 0x000fea0003800200 */
.L_x_30793:
        /* <DEDUP_REMOVED lines=10> */
.L_x_30777:
        /* <DEDUP_REMOVED lines=14> */
.L_x_30755:
[----:B------:R-:W-:Y:S05]  /*e320*/  BSYNC.RECONVERGENT B0 ;  /* 0x0000000000007941 */ /* 0x000fea0003800200 */
.L_x_30754:
        /* <DEDUP_REMOVED lines=29> */
.L_x_30803:
        /* <DEDUP_REMOVED lines=13> */
.L_x_30805:
[----:B------:R-:W-:Y:S05]  /*e5d0*/  BSYNC.RECONVERGENT B2 ;  /* 0x0000000000027941 */ /* 0x000fea0003800200 */
.L_x_30804:
        /* <DEDUP_REMOVED lines=42> */
.L_x_30802:
[----:B------:R-:W-:Y:S05]  /*e880*/  BSYNC.RECONVERGENT B1 ;  /* 0x0000000000017941 */ /* 0x000fea0003800200 */
.L_x_30801:
[----:B------:R-:W0:Y:S01]  /*e890*/  LDC R2, c[0x0][0x408] ;  /* 0x00010200ff027b82 */ /* 0x000e220000000800 */
[----:B------:R-:W-:Y:S01]  /*e8a0*/  I2FP.F32.U32 R4, R147 ;  /* 0x0000009300047245 */ /* 0x000fe20000201000 */
[----:B------:R-:W-:Y:S01]  /*e8b0*/  IMAD.MOV.U32 R153, RZ, RZ, 0x2f800000 ;  /* 0x2f800000ff997424 */ /* 0x000fe200078e00ff */
[----:B------:R-:W-:Y:S01]  /*e8c0*/  ISETP.NE.AND P2, PT, R146, 0x1, PT ;  /* 0x000000019200780c */ /* 0x000fe20003f45270 */
[----:B-----5:R-:W-:Y:S01]  /*e8d0*/  FMUL.FTZ R147, R108, UR4 ;  /* 0x000000046c937c20 */ /* 0x020fe20008410000 */
[----:B------:R-:W-:Y:S01]  /*e8e0*/  BSSY.RECONVERGENT B1, `(.L_x_30806) ;  /* 0x000004c000017945 */ /* 0x000fe20003800200 */
[----:B------:R-:W-:Y:S01]  /*e8f0*/  FFMA.FTZ R4, R4, R153, 1.1641532182693481445e-10 ;  /* 0x2f00000004047423 */ /* 0x000fe20000010099 */
[----:B------:R-:W-:Y:S01]  /*e900*/  HFMA2 R148, -RZ, RZ, 0, 1.1920928955078125e-07 ;  /* 0x00000002ff947431 */ /* 0x000fe200000001ff */
[----:B------:R-:W1:Y:S01]  /*e910*/  LDC R145, c[0x0][0x404] ;  /* 0x00010100ff917b82 */ /* 0x000e620000000800 */
[----:B0-----:R-:W-:Y:S02]  /*e920*/  FMUL.FTZ R147, R147, R2 ;  /* 0x0000000293937220 */ /* 0x001fe40000410000 */
        /* <DEDUP_REMOVED lines=14> */
.L_x_30808:
        /* <DEDUP_REMOVED lines=13> */
.L_x_30810:
[----:B------:R-:W-:Y:S05]  /*eae0*/  BSYNC.RECONVERGENT B2 ;  /* 0x0000000000027941 */ /* 0x000fea0003800200 */
.L_x_30809:
        /* <DEDUP_REMOVED lines=43> */
.L_x_30807:
[----:B------:R-:W-:Y:S05]  /*eda0*/  BSYNC.RECONVERGENT B1 ;  /* 0x0000000000017941 */ /* 0x000fea0003800200 */
.L_x_30806:
[----:B------:R-:W-:Y:S01]  /*edb0*/  I2FP.F32.U32 R4, R4 ;  /* 0x0000000400047245 */ /* 0x000fe20000201000 */
[----:B------:R-:W-:Y:S01]  /*edc0*/  FMUL.FTZ R109, R109, UR4 ;  /* 0x000000046d6d7c20 */ /* 0x000fe20008410000 */
[----:B------:R-:W-:Y:S01]  /*edd0*/  ISETP.NE.AND P3, PT, R148, 0x1, PT ;  /* 0x000000019400780c */ /* 0x000fe20003f65270 */
[----:B------:R-:W-:Y:S01]  /*ede0*/  BSSY.RECONVERGENT B1, `(.L_x_30811) ;  /* 0x000004b000017945 */ /* 0x000fe20003800200 */
[----:B------:R-:W-:Y:S02]  /*edf0*/  IMAD.MOV.U32 R128, RZ, RZ, 0x2 ;  /* 0x00000002ff807424 */ /* 0x000fe400078e00ff */
[----:B------:R-:W-:Y:S01]  /*ee00*/  FFMA.FTZ R4, R4, R153, 1.1641532182693481445e-10 ;  /* 0x2f00000004047423 */ /* 0x000fe20000010099 */
[----:B------:R-:W-:Y:S01]  /*ee10*/  FMUL.FTZ R109, R109, R2 ;  /* 0x000000026d6d7220 */ /* 0x000fe20000410000 */
[----:B------:R-:W-:-:S03]  /*ee20*/  MOV R146, R0 ;  /* 0x0000000000927202 */ /* 0x000fc60000000f00 */
        /* <DEDUP_REMOVED lines=13> */
.L_x_30813:
        /* <DEDUP_REMOVED lines=13> */
.L_x_30815:
[----:B------:R-:W-:Y:S05]  /*efd0*/  BSYNC.RECONVERGENT B2 ;  /* 0x0000000000027941 */ /* 0x000fea0003800200 */
.L_x_30814:
        /* <DEDUP_REMOVED lines=43> */
.L_x_30812:
[----:B------:R-:W-:Y:S05]  /*f290*/  BSYNC.RECONVERGENT B1 ;  /* 0x0000000000017941 */ /* 0x000fea0003800200 */
.L_x_30811:
        /* <DEDUP_REMOVED lines=21> */
.L_x_30818:
        /* <DEDUP_REMOVED lines=13> */
.L_x_30820:
[----:B------:R-:W-:Y:S05]  /*f4c0*/  BSYNC.RECONVERGENT B2 ;  /* 0x0000000000027941 */ /* 0x000fea0003800200 */
.L_x_30819:
        /* <DEDUP_REMOVED lines=43> */
.L_x_30817:
[----:B------:R-:W-:Y:S05]  /*f780*/  BSYNC.RECONVERGENT B1 ;  /* 0x0000000000017941 */ /* 0x000fea0003800200 */
.L_x_30816:
        /* <DEDUP_REMOVED lines=9> */
.L_x_30800:
        /* <DEDUP_REMOVED lines=16> */
.L_x_30824:
        /* <DEDUP_REMOVED lines=13> */
.L_x_30826:
[----:B------:R-:W-:Y:S05]  /*f9f0*/  BSYNC.RECONVERGENT B2 ;  /* 0x0000000000027941 */ /* 0x000fea0003800200 */
.L_x_30825:
        /* <DEDUP_REMOVED lines=42> */
.L_x_30823:
[----:B------:R-:W-:Y:S05]  /*fca0*/  BSYNC.RECONVERGENT B1 ;  /* 0x0000000000017941 */ /* 0x000fea0003800200 */
.L_x_30822:
[----:B------:R-:W0:Y:S01]  /*fcb0*/  LDC R2, c[0x0][0x404] ;  /* 0x00010100ff027b82 */ /* 0x000e220000000800 */
[----:B------:R-:W-:Y:S01]  /*fcc0*/  ISETP.NE.AND P2, PT, R130, 0x1, PT ;  /* 0x000000018200780c */ /* 0x000fe20003f45270 */
[----:B-----5:R-:W-:Y:S01]  /*fcd0*/  FMUL.FTZ R145, R108, UR4 ;  /* 0x000000046c917c20 */ /* 0x020fe20008410000 */
[----:B------:R-:W-:Y:S01]  /*fce0*/  I2FP.F32.U32 R4, R129 ;  /* 0x0000008100047245 */ /* 0x000fe20000201000 */
[----:B------:R-:W-:Y:S01]  /*fcf0*/  IMAD.MOV.U32 R129, RZ, RZ, 0x2f800000 ;  /* 0x2f800000ff817424 */ /* 0x000fe200078e00ff */
[----:B------:R-:W-:Y:S01]  /*fd00*/  BSSY.RECONVERGENT B1, `(.L_x_30827) ;  /* 0x0000049000017945 */ /* 0x000fe20003800200 */
[----:B------:R-:W-:Y:S02]  /*fd10*/  IMAD.MOV.U32 R108, RZ, RZ, 0x2 ;  /* 0x00000002ff6c7424 */ /* 0x000fe400078e00ff */
[----:B------:R-:W1:Y:S01]  /*fd20*/  LDC R128, c[0x0][0x408] ;  /* 0x00010200ff807b82 */ /* 0x000e620000000800 */
[----:B------:R-:W-:Y:S01]  /*fd30*/  FFMA.FTZ R131, R4, R129, 1.1641532182693481445e-10 ;  /* 0x2f00000004837423 */ /* 0x000fe20000010081 */
[----:B------:R-:W-:-:S04]  /*fd40*/  MOV R4, R0 ;  /* 0x0000000000047202 */ /* 0x000fc80000000f00 */
[----:B0-----:R-:W-:Y:S01]  /*fd50*/  FSETP.LE.FTZ.AND P1, PT, R131, R2, PT ;  /* 0x000000028300720b */ /* 0x001fe20003f33000 */
[----:B-1----:R-:W-:Y:S01]  /*fd60*/  FMUL.FTZ R145, R145, R128 ;  /* 0x0000008091917220 */ /* 0x002fe20000410000 */
        /* <DEDUP_REMOVED lines=9> */
.L_x_30829:
        /* <DEDUP_REMOVED lines=13> */
.L_x_30831:
[----:B------:R-:W-:Y:S05]  /*fed0*/  BSYNC.RECONVERGENT B2 ;  /* 0x0000000000027941 */ /* 0x000fea0003800200 */
.L_x_30830:
        /* <DEDUP_REMOVED lines=43> */
.L_x_30828:
[----:B------:R-:W-:Y:S05]  /*10190*/  BSYNC.RECONVERGENT B1 ;  /* 0x0000000000017941 */ /* 0x000fea0003800200 */
.L_x_30827:
        /* <DEDUP_REMOVED lines=18> */
.L_x_30834:
        /* <DEDUP_REMOVED lines=13> */
.L_x_30836:
[----:B------:R-:W-:Y:S05]  /*10390*/  BSYNC.RECONVERGENT B2 ;  /* 0x0000000000027941 */ /* 0x000fea0003800200 */
.L_x_30835:
        /* <DEDUP_REMOVED lines=43> */
.L_x_30833:
[----:B------:R-:W-:Y:S05]  /*10650*/  BSYNC.RECONVERGENT B1 ;  /* 0x0000000000017941 */ /* 0x000fea0003800200 */
.L_x_30832:
[----:B------:R-:W-:Y:S01]  /*10660*/  ISETP.NE.AND P4, PT, R146, 0x1, PT ;  /* 0x000000019200780c */ /* 0x000fe20003f85270 */
[----:B------:R-:W-:Y:S01]  /*10670*/  FMUL.FTZ R131, R110, UR4 ;  /* 0x000000046e837c20 */ /* 0x000fe20008410000 */
[----:B------:R-:W-:Y:S01]  /*10680*/  I2FP.F32.U32 R4, R4 ;  /* 0x0000000400047245 */ /* 0x000fe20000201000 */
[----:B------:R-:W-:Y:S01]  /*10690*/  BSSY.RECONVERGENT B1, `(.L_x_30837) ;  /* 0x0000048000017945 */ /* 0x000fe20003800200 */
[----:B------:R-:W-:Y:S02]  /*106a0*/  IMAD.MOV.U32 R130, RZ, RZ, R0 ;  /* 0x000000ffff827224 */ /* 0x000fe400078e0000 */
[----:B------:R-:W-:Y:S01]  /*106b0*/  FMUL.FTZ R110, R131, R128 ;  /* 0x00000080836e7220 */ /* 0x000fe20000410000 */
[----:B------:R-:W-:Y:S01]  /*106c0*/  FFMA.FTZ R109, R4, R129, 1.1641532182693481445e-10 ;  /* 0x2f000000046d7423 */ /* 0x000fe20000010081 */
[----:B------:R-:W-:-:S04]  /*106d0*/  HFMA2 R4, -RZ, RZ, 0, 1.1920928955078125e-07 ;  /* 0x00000002ff047431 */ /* 0x000fc800000001ff */
        /* <DEDUP_REMOVED lines=10> */
.L_x_30839:
        /* <DEDUP_REMOVED lines=13> */
.L_x_30841:
[----:B------:R-:W-:Y:S05]  /*10850*/  BSYNC.RECONVERGENT B2 ;  /* 0x0000000000027941 */ /* 0x000fea0003800200 */
.L_x_30840:
        /* <DEDUP_REMOVED lines=43> */
.L_x_30838:
[----:B------:R-:W-:Y:S05]  /*10b10*/  BSYNC.RECONVERGENT B1 ;  /* 0x0000000000017941 */ /* 0x000fea0003800200 */
.L_x_30837:
        /* <DEDUP_REMOVED lines=10> */
.L_x_30821:
        /* <DEDUP_REMOVED lines=14> */
.L_x_30799:
[----:B------:R-:W-:Y:S05]  /*10ca0*/  BSYNC.RECONVERGENT B0 ;  /* 0x0000000000007941 */ /* 0x000fea0003800200 */
.L_x_30798:
        /* <DEDUP_REMOVED lines=29> */
.L_x_30847:
        /* <DEDUP_REMOVED lines=13> */
.L_x_30849:
[----:B------:R-:W-:Y:S05]  /*10f50*/  BSYNC.RECONVERGENT B2 ;  /* 0x0000000000027941 */ /* 0x000fea0003800200 */
.L_x_30848:
        /* <DEDUP_REMOVED lines=42> */
.L_x_30846:
[----:B------:R-:W-:Y:S05]  /*11200*/  BSYNC.RECONVERGENT B1 ;  /* 0x0000000000017941 */ /* 0x000fea0003800200 */
.L_x_30845:
[----:B------:R-:W0:Y:S01]  /*11210*/  LDC R2, c[0x0][0x408] ;  /* 0x00010200ff027b82 */ /* 0x000e220000000800 */
[----:B------:R-:W-:Y:S01]  /*11220*/  I2FP.F32.U32 R147, R147 ;  /* 0x0000009300937245 */ /* 0x000fe20000201000 */
[----:B------:R-:W-:Y:S01]  /*11230*/  IMAD.MOV.U32 R154, RZ, RZ, 0x2f800000 ;  /* 0x2f800000ff9a7424 */ /* 0x000fe200078e00ff */
[----:B------:R-:W-:Y:S01]  /*11240*/  ISETP.NE.AND P2, PT, R146, 0x1, PT ;  /* 0x000000019200780c */ /* 0x000fe20003f45270 */
[----:B-----5:R-:W-:Y:S01]  /*11250*/  FMUL.FTZ R149, R112, UR4 ;  /* 0x0000000470957c20 */ /* 0x020fe20008410000 */
[----:B------:R-:W-:Y:S01]  /*11260*/  BSSY.RECONVERGENT B1, `(.L_x_30850) ;  /* 0x000004c000017945 */ /* 0x000fe20003800200 */
[----:B------:R-:W-:Y:S01]  /*11270*/  FFMA.FTZ R4, R147, R154, 1.1641532182693481445e-10 ;  /* 0x2f00000093047423 */ /* 0x000fe2000001009a */
[----:B------:R-:W-:Y:S01]  /*11280*/  MOV R148, 0x2 ;  /* 0x0000000200947802 */ /* 0x000fe20000000f00 */
        /* <DEDUP_REMOVED lines=16> */
.L_x_30852:
        /* <DEDUP_REMOVED lines=13> */
.L_x_30854:
[----:B------:R-:W-:Y:S05]  /*11460*/  BSYNC.RECONVERGENT B2 ;  /* 0x0000000000027941 */ /* 0x000fea0003800200 */
.L_x_30853:
        /* <DEDUP_REMOVED lines=43> */
.L_x_30851:
[----:B------:R-:W-:Y:S05]  /*11720*/  BSYNC.RECONVERGENT B1 ;  /* 0x0000000000017941 */ /* 0x000fea0003800200 */
.L_x_30850:
        /* <DEDUP_REMOVED lines=21> */
.L_x_30857:
        /* <DEDUP_REMOVED lines=13> */
.L_x_30859:
[----:B------:R-:W-:Y:S05]  /*11950*/  BSYNC.RECONVERGENT B2 ;  /* 0x0000000000027941 */ /* 0x000fea0003800200 */
.L_x_30858:
        /* <DEDUP_REMOVED lines=43> */
.L_x_30856:
[----:B------:R-:W-:Y:S05]  /*11c10*/  BSYNC.RECONVERGENT B1 ;  /* 0x0000000000017941 */ /* 0x000fea0003800200 */
.L_x_30855:
        /* <DEDUP_REMOVED lines=21> */
.L_x_30862:
        /* <DEDUP_REMOVED lines=13> */
.L_x_30864:
[----:B------:R-:W-:Y:S05]  /*11e40*/  BSYNC.RECONVERGENT B2 ;  /* 0x0000000000027941 */ /* 0x000fea0003800200 */
.L_x_30863:
        /* <DEDUP_REMOVED lines=43> */
.L_x_30861:
[----:B------:R-:W-:Y:S05]  /*12100*/  BSYNC.RECONVERGENT B1 ;  /* 0x0000000000017941 */ /* 0x000fea0003800200 */
.L_x_30860:
        /* <DEDUP_REMOVED lines=9> */
.L_x_30844:
        /* <DEDUP_REMOVED lines=16> */
.L_x_30868:
        /* <DEDUP_REMOVED lines=13> */
.L_x_30870:
[----:B------:R-:W-:Y:S05]  /*12370*/  BSYNC.RECONVERGENT B2 ;  /* 0x0000000000027941 */ /* 0x000fea0003800200 */
.L_x_30869:
        /* <DEDUP_REMOVED lines=42> */
.L_x_30867:
[----:B------:R-:W-:Y:S05]  /*12620*/  BSYNC.RECONVERGENT B1 ;  /* 0x0000000000017941 */ /* 0x000fea0003800200 */
.L_x_30866:
        /* <DEDUP_REMOVED lines=9> */
[----:B------:R-:W-:Y:S01]  /*126c0*/  MOV R4, R0 ;  /* 0x0000000000047202 */ /* 0x000fe20000000f00 */
[----:B0-----:R-:W-:-:S03]  /*126d0*/  FMUL.FTZ R148, R147, R2 ;  /* 0x0000000293947220 */ /* 0x001fc60000410000 */
[----:B-1----:R-:W-:Y:S02]  /*126e0*/  FSETP.LE.FTZ.AND P1, PT, R131, R128, PT ;  /* 0x000000808300720b */ /* 0x002fe40003f33000 */
        /* <DEDUP_REMOVED lines=9> */
.L_x_30873:
        /* <DEDUP_REMOVED lines=13> */
.L_x_30875:
[----:B------:R-:W-:Y:S05]  /*12850*/  BSYNC.RECONVERGENT B2 ;  /* 0x0000000000027941 */ /* 0x000fea0003800200 */
.L_x_30874:
        /* <DEDUP_REMOVED lines=43> */
.L_x_30872:
[----:B------:R-:W-:Y:S05]  /*12b10*/  BSYNC.RECONVERGENT B1 ;  /* 0x0000000000017941 */ /* 0x000fea0003800200 */
.L_x_30871:
        /* <DEDUP_REMOVED lines=18> */
.L_x_30878:
        /* <DEDUP_REMOVED lines=13> */
.L_x_30880:
[----:B------:R-:W-:Y:S05]  /*12d10*/  BSYNC.RECONVERGENT B2 ;  /* 0x0000000000027941 */ /* 0x000fea0003800200 */
.L_x_30879:
        /* <DEDUP_REMOVED lines=43> */
.L_x_30877:
[----:B------:R-:W-:Y:S05]  /*12fd0*/  BSYNC.RECONVERGENT B1 ;  /* 0x0000000000017941 */ /* 0x000fea0003800200 */
.L_x_30876:
        /* <DEDUP_REMOVED lines=18> */
.L_x_30883:
        /* <DEDUP_REMOVED lines=13> */
.L_x_30885:
[----:B------:R-:W-:Y:S05]  /*131d0*/  BSYNC.RECONVERGENT B2 ;  /* 0x0000000000027941 */ /* 0x000fea0003800200 */
.L_x_30884:
        /* <DEDUP_REMOVED lines=43> */
.L_x_30882:
[----:B------:R-:W-:Y:S05]  /*13490*/  BSYNC.RECONVERGENT B1 ;  /* 0x0000000000017941 */ /* 0x000fea0003800200 */
.L_x_30881:
        /* <DEDUP_REMOVED lines=10> */
.L_x_30865:
        /* <DEDUP_REMOVED lines=14> */
.L_x_30843:
[----:B------:R-:W-:Y:S05]  /*13620*/  BSYNC.RECONVERGENT B0 ;  /* 0x0000000000007941 */ /* 0x000fea0003800200 */
.L_x_30842:
        /* <DEDUP_REMOVED lines=29> */
.L_x_30891:
        /* <DEDUP_REMOVED lines=13> */
.L_x_30893:
[----:B------:R-:W-:Y:S05]  /*138d0*/  BSYNC.RECONVERGENT B2 ;  /* 0x0000000000027941 */ /* 0x000fea0003800200 */
.L_x_30892:
        /* <DEDUP_REMOVED lines=42> */
.L_x_30890:
[----:B------:R-:W-:Y:S05]  /*13b80*/  BSYNC.RECONVERGENT B1 ;  /* 0x0000000000017941 */ /* 0x000fea0003800200 */
.L_x_30889:
        /* <DEDUP_REMOVED lines=10> */
[----:B-1----:R-:W-:Y:S02]  /*13c30*/  FSETP.GTU.FTZ.AND P1, PT, R4, R147, PT ;  /* 0x000000930400720b */ /* 0x002fe40003f3c000 */
        /* <DEDUP_REMOVED lines=13> */
.L_x_30896:
        /* <DEDUP_REMOVED lines=13> */
.L_x_30898:
[----:B------:R-:W-:Y:S05]  /*13de0*/  BSYNC.RECONVERGENT B2 ;  /* 0x0000000000027941 */ /* 0x000fea0003800200 */
.L_x_30897:
        /* <DEDUP_REMOVED lines=43> */
.L_x_30895:
[----:B------:R-:W-:Y:S05]  /*140a0*/  BSYNC.RECONVERGENT B1 ;  /* 0x0000000000017941 */ /* 0x000fea0003800200 */
.L_x_30894:
        /* <DEDUP_REMOVED lines=21> */
.L_x_30901:
        /* <DEDUP_REMOVED lines=13> */
.L_x_30903:
[----:B------:R-:W-:Y:S05]  /*142d0*/  BSYNC.RECONVERGENT B2 ;  /* 0x0000000000027941 */ /* 0x000fea0003800200 */
.L_x_30902:
        /* <DEDUP_REMOVED lines=43> */
.L_x_30900:
[----:B------:R-:W-:Y:S05]  /*14590*/  BSYNC.RECONVERGENT B1 ;  /* 0x0000000000017941 */ /* 0x000fea0003800200 */
.L_x_30899:
        /* <DEDUP_REMOVED lines=21> */
.L_x_30906:
        /* <DEDUP_REMOVED lines=13> */
.L_x_30908:
[----:B------:R-:W-:Y:S05]  /*147c0*/  BSYNC.RECONVERGENT B2 ;  /* 0x0000000000027941 */ /* 0x000fea0003800200 */
.L_x_30907:
        /* <DEDUP_REMOVED lines=43> */
.L_x_30905:
[----:B------:R-:W-:Y:S05]  /*14a80*/  BSYNC.RECONVERGENT B1 ;  /* 0x0000000000017941 */ /* 0x000fea0003800200 */
.L_x_30904:
        /* <DEDUP_REMOVED lines=9> */
.L_x_30888:
        /* <DEDUP_REMOVED lines=16> */
.L_x_30912:
        /* <DEDUP_REMOVED lines=13> */
.L_x_30914:
[----:B------:R-:W-:Y:S05]  /*14cf0*/  BSYNC.RECONVERGENT B2 ;  /* 0x0000000000027941 */ /* 0x000fea0003800200 */
.L_x_30913:
        /* <DEDUP_REMOVED lines=42> */
.L_x_30911:
[----:B------:R-:W-:Y:S05]  /*14fa0*/  BSYNC.RECONVERGENT B1 ;  /* 0x0000000000017941 */ /* 0x000fea0003800200 */
.L_x_30910:
[----:B------:R-:W0:Y:S01]  /*14fb0*/  LDC R2, c[0x0][0x408] ;  /* 0x00010200ff027b82 */ /* 0x000e220000000800 */
[----:B------:R-:W-:Y:S01]  /*14fc0*/  ISETP.NE.AND P2, PT, R130, 0x1, PT ;  /* 0x000000018200780c */ /* 0x000fe20003f45270 */
[----:B------:R-:W-:Y:S01]  /*14fd0*/  IMAD.MOV.U32 R148, RZ, RZ, 0x2f800000 ;  /* 0x2f800000ff947424 */ /* 0x000fe200078e00ff */
[----:B------:R-:W-:Y:S01]  /*14fe0*/  I2FP.F32.U32 R129, R128 ;  /* 0x0000008000817245 */ /* 0x000fe20000201000 */
[----:B-----5:R-:W-:Y:S01]  /*14ff0*/  FMUL.FTZ R149, R116, UR4 ;  /* 0x0000000474957c20 */ /* 0x020fe20008410000 */
[----:B------:R-:W-:Y:S01]  /*15000*/  BSSY.RECONVERGENT B1, `(.L_x_30915) ;  /* 0x0000049000017945 */ /* 0x000fe20003800200 */
[----:B------:R-:W-:Y:S01]  /*15010*/  MOV R128, 0x2 ;  /* 0x0000000200807802 */ /* 0x000fe20000000f00 */
[----:B------:R-:W-:Y:S01]  /*15020*/  IMAD.MOV.U32 R116, RZ, RZ, R0 ;  /* 0x000000ffff747224 */ /* 0x000fe200078e0000 */
[----:B------:R-:W1:Y:S01]  /*15030*/  LDC R147, c[0x0][0x404] ;  /* 0x00010100ff937b82 */ /* 0x000e620000000800 */
[----:B------:R-:W-:Y:S01]  /*15040*/  FFMA.FTZ R4, R129, R148, 1.1641532182693481445e-10 ;  /* 0x2f00000081047423 */ /* 0x000fe20000010094 */
[----:B0-----:R-:W-:-:S04]  /*15050*/  FMUL.FTZ R149, R149, R2 ;  /* 0x0000000295957220 */ /* 0x001fc80000410000 */
        /* <DEDUP_REMOVED lines=10> */
.L_x_30917:
        /* <DEDUP_REMOVED lines=13> */
.L_x_30919:
[----:B------:R-:W-:Y:S05]  /*151d0*/  BSYNC.RECONVERGENT B2 ;  /* 0x0000000000027941 */ /* 0x000fea0003800200 */
.L_x_30918:
        /* <DEDUP_REMOVED lines=43> */
.L_x_30916:
[----:B------:R-:W-:Y:S05]  /*15490*/  BSYNC.RECONVERGENT B1 ;  /* 0x0000000000017941 */ /* 0x000fea0003800200 */
.L_x_30915:
        /* <DEDUP_REMOVED lines=18> */
.L_x_30922:
        /* <DEDUP_REMOVED lines=13> */
.L_x_30924:
[----:B------:R-:W-:Y:S05]  /*15690*/  BSYNC.RECONVERGENT B2 ;  /* 0x0000000000027941 */ /* 0x000fea0003800200 */
.L_x_30923:
        /* <DEDUP_REMOVED lines=43> */
.L_x_30921:
[----:B------:R-:W-:Y:S05]  /*15950*/  BSYNC.RECONVERGENT B1 ;  /* 0x0000000000017941 */ /* 0x000fea0003800200 */
.L_x_30920:
        /* <DEDUP_REMOVED lines=18> */
.L_x_30927:
        /* <DEDUP_REMOVED lines=13> */
.L_x_30929:
[----:B------:R-:W-:Y:S05]  /*15b50*/  BSYNC.RECONVERGENT B2 ;  /* 0x0000000000027941 */ /* 0x000fea0003800200 */
.L_x_30928:
        /* <DEDUP_REMOVED lines=43> */
.L_x_30926:
[----:B------:R-:W-:Y:S05]  /*15e10*/  BSYNC.RECONVERGENT B1 ;  /* 0x0000000000017941 */ /* 0x000fea0003800200 */
.L_x_30925:
        /* <DEDUP_REMOVED lines=10> */
.L_x_30909:
        /* <DEDUP_REMOVED lines=14> */
.L_x_30887:
[----:B------:R-:W-:Y:S05]  /*15fa0*/  BSYNC.RECONVERGENT B0 ;  /* 0x0000000000007941 */ /* 0x000fea0003800200 */
.L_x_30886:
        /* <DEDUP_REMOVED lines=29> */
.L_x_30935:
        /* <DEDUP_REMOVED lines=13> */
.L_x_30937:
[----:B------:R-:W-:Y:S05]  /*16250*/  BSYNC.RECONVERGENT B2 ;  /* 0x0000000000027941 */ /* 0x000fea0003800200 */
.L_x_30936:
        /* <DEDUP_REMOVED lines=42> */
.L_x_30934:
[----:B------:R-:W-:Y:S05]  /*16500*/  BSYNC.RECONVERGENT B1 ;  /* 0x0000000000017941 */ /* 0x000fea0003800200 */
.L_x_30933:
        /* <DEDUP_REMOVED lines=24> */
.L_x_30940:
        /* <DEDUP_REMOVED lines=13> */
.L_x_30942:
[----:B------:R-:W-:Y:S05]  /*16760*/  BSYNC.RECONVERGENT B2 ;  /* 0x0000000000027941 */ /* 0x000fea0003800200 */
.L_x_30941:
        /* <DEDUP_REMOVED lines=43> */
.L_x_30939:
[----:B------:R-:W-:Y:S05]  /*16a20*/  BSYNC.RECONVERGENT B1 ;  /* 0x0000000000017941 */ /* 0x000fea0003800200 */
.L_x_30938:
        /* <DEDUP_REMOVED lines=21> */
.L_x_30945:
        /* <DEDUP_REMOVED lines=13> */
.L_x_30947:
[----:B------:R-:W-:Y:S05]  /*16c50*/  BSYNC.RECONVERGENT B2 ;  /* 0x0000000000027941 */ /* 0x000fea0003800200 */
.L_x_30946:
        /* <DEDUP_REMOVED lines=43> */
.L_x_30944:
[----:B------:R-:W-:Y:S05]  /*16f10*/  BSYNC.RECONVERGENT B1 ;  /* 0x0000000000017941 */ /* 0x000fea0003800200 */
.L_x_30943:
        /* <DEDUP_REMOVED lines=21> */
.L_x_30950:
        /* <DEDUP_REMOVED lines=13> */
.L_x_30952:
[----:B------:R-:W-:Y:S05]  /*17140*/  BSYNC.RECONVERGENT B2 ;  /* 0x0000000000027941 */ /* 0x000fea0003800200 */
.L_x_30951:
        /* <DEDUP_REMOVED lines=43> */
.L_x_30949:
[----:B------:R-:W-:Y:S05]  /*17400*/  BSYNC.RECONVERGENT B1 ;  /* 0x0000000000017941 */ /* 0x000fea0003800200 */
.L_x_30948:
        /* <DEDUP_REMOVED lines=9> */
.L_x_30932:
        /* <DEDUP_REMOVED lines=16> */
.L_x_30956:
        /* <DEDUP_REMOVED lines=13> */
.L_x_30958:
[----:B------:R-:W-:Y:S05]  /*17670*/  BSYNC.RECONVERGENT B2 ;  /* 0x0000000000027941 */ /* 0x000fea0003800200 */
.L_x_30957:
        /* <DEDUP_REMOVED lines=42> */
.L_x_30955:
[----:B------:R-:W-:Y:S05]  /*17920*/  BSYNC.RECONVERGENT B1 ;  /* 0x0000000000017941 */ /* 0x000fea0003800200 */
.L_x_30954:
        /* <DEDUP_REMOVED lines=21> */
.L_x_30961:
        /* <DEDUP_REMOVED lines=13> */
.L_x_30963:
[----:B------:R-:W-:Y:S05]  /*17b50*/  BSYNC.RECONVERGENT B2 ;  /* 0x0000000000027941 */ /* 0x000fea0003800200 */
.L_x_30962:
        /* <DEDUP_REMOVED lines=43> */
.L_x_30960:
[----:B------:R-:W-:Y:S05]  /*17e10*/  BSYNC.RECONVERGENT B1 ;  /* 0x0000000000017941 */ /* 0x000fea0003800200 */
.L_x_30959:
        /* <DEDUP_REMOVED lines=18> */
.L_x_30966:
        /* <DEDUP_REMOVED lines=13> */
.L_x_30968:
[----:B------:R-:W-:Y:S05]  /*18010*/  BSYNC.RECONVERGENT B2 ;  /* 0x0000000000027941 */ /* 0x000fea0003800200 */
.L_x_30967:
        /* <DEDUP_REMOVED lines=43> */
.L_x_30965:
[----:B------:R-:W-:Y:S05]  /*182d0*/  BSYNC.RECONVERGENT B1 ;  /* 0x0000000000017941 */ /* 0x000fea0003800200 */
.L_x_30964:
        /* <DEDUP_REMOVED lines=18> */
.L_x_30971:
        /* <DEDUP_REMOVED lines=13> */
.L_x_30973:
[----:B------:R-:W-:Y:S05]  /*184d0*/  BSYNC.RECONVERGENT B2 ;  /* 0x0000000000027941 */ /* 0x000fea0003800200 */
.L_x_30972:
        /* <DEDUP_REMOVED lines=43> */
.L_x_30970:
[----:B------:R-:W-:Y:S05]  /*18790*/  BSYNC.RECONVERGENT B1 ;  /* 0x0000000000017941 */ /* 0x000fea0003800200 */
.L_x_30969:
        /* <DEDUP_REMOVED lines=10> */
.L_x_30953:
        /* <DEDUP_REMOVED lines=14> */
.L_x_30931:
[----:B------:R-:W-:Y:S05]  /*18920*/  BSYNC.RECONVERGENT B0 ;  /* 0x0000000000007941 */ /* 0x000fea0003800200 */
.L_x_30930:
        /* <DEDUP_REMOVED lines=28> */
.L_x_30979:
        /* <DEDUP_REMOVED lines=13> */
.L_x_30981:
[----:B------:R-:W-:Y:S05]  /*18bc0*/  BSYNC.RECONVERGENT B2 ;  /* 0x0000000000027941 */ /* 0x000fea0003800200 */
.L_x_30980:
        /* <DEDUP_REMOVED lines=42> */
.L_x_30978:
[----:B------:R-:W-:Y:S05]  /*18e70*/  BSYNC.RECONVERGENT B1 ;  /* 0x0000000000017941 */ /* 0x000fea0003800200 */
.L_x_30977:
        /* <DEDUP_REMOVED lines=24> */
.L_x_30984:
        /* <DEDUP_REMOVED lines=13> */
.L_x_30986:
[----:B------:R-:W-:Y:S05]  /*190d0*/  BSYNC.RECONVERGENT B2 ;  /* 0x0000000000027941 */ /* 0x000fea0003800200 */
.L_x_30985:
        /* <DEDUP_REMOVED lines=43> */
.L_x_30983:
[----:B------:R-:W-:Y:S05]  /*19390*/  BSYNC.RECONVERGENT B1 ;  /* 0x0000000000017941 */ /* 0x000fea0003800200 */
.L_x_30982:
        /* <DEDUP_REMOVED lines=21> */
.L_x_30989:
        /* <DEDUP_REMOVED lines=13> */
.L_x_30991:
[----:B------:R-:W-:Y:S05]  /*195c0*/  BSYNC.RECONVERGENT B2 ;  /* 0x0000000000027941 */ /* 0x000fea0003800200 */
.L_x_30990:
        /* <DEDUP_REMOVED lines=43> */
.L_x_30988:
[----:B------:R-:W-:Y:S05]  /*19880*/  BSYNC.RECONVERGENT B1 ;  /* 0x0000000000017941 */ /* 0x000fea0003800200 */
.L_x_30987:
        /* <DEDUP_REMOVED lines=21> */
.L_x_30994:
        /* <DEDUP_REMOVED lines=13> */
.L_x_30996:
[----:B------:R-:W-:Y:S05]  /*19ab0*/  BSYNC.RECONVERGENT B2 ;  /* 0x0000000000027941 */ /* 0x000fea0003800200 */
.L_x_30995:
        /* <DEDUP_REMOVED lines=43> */
.L_x_30993:
[----:B------:R-:W-:Y:S05]  /*19d70*/  BSYNC.RECONVERGENT B1 ;  /* 0x0000000000017941 */ /* 0x000fea0003800200 */
.L_x_30992:
        /* <DEDUP_REMOVED lines=9> */
.L_x_30976:
        /* <DEDUP_REMOVED lines=16> */
.L_x_31000:
        /* <DEDUP_REMOVED lines=13> */
.L_x_31002:
[----:B------:R-:W-:Y:S05]  /*19fe0*/  BSYNC.RECONVERGENT B2 ;  /* 0x0000000000027941 */ /* 0x000fea0003800200 */
.L_x_31001:
        /* <DEDUP_REMOVED lines=42> */
.L_x_30999:
[----:B------:R-:W-:Y:S05]  /*1a290*/  BSYNC.RECONVERGENT B1 ;  /* 0x0000000000017941 */ /* 0x000fea0003800200 */
.L_x_30998:
        /* <DEDUP_REMOVED lines=9> */
[----:B------:R-:W-:-:S02]  /*1a330*/  IMAD.MOV.U32 R4, RZ, RZ, R0 ;  /* 0x000000ffff047224 */ /* 0x000fc400078e0000 */
[----:B0-----:R-:W-:Y:S02]  /*1a340*/  FMUL.FTZ R150, R131, R2 ;  /* 0x0000000283967220 */ /* 0x001fe40000410000 */
        /* <DEDUP_REMOVED lines=10> */
.L_x_31005:
        /* <DEDUP_REMOVED lines=13> */
.L_x_31007:
[----:B------:R-:W-:Y:S05]  /*1a4c0*/  BSYNC.RECONVERGENT B2 ;  /* 0x0000000000027941 */ /* 0x000fea0003800200 */
.L_x_31006:
        /* <DEDUP_REMOVED lines=43> */
.L_x_31004:
[----:B------:R-:W-:Y:S05]  /*1a780*/  BSYNC.RECONVERGENT B1 ;  /* 0x0000000000017941 */ /* 0x000fea0003800200 */
.L_x_31003:
        /* <DEDUP_REMOVED lines=18> */
.L_x_31010:
        /* <DEDUP_REMOVED lines=13> */
.L_x_31012:
[----:B------:R-:W-:Y:S05]  /*1a980*/  BSYNC.RECONVERGENT B2 ;  /* 0x0000000000027941 */ /* 0x000fea0003800200 */
.L_x_31011:
        /* <DEDUP_REMOVED lines=43> */
.L_x_31009:
[----:B------:R-:W-:Y:S05]  /*1ac40*/  BSYNC.RECONVERGENT B1 ;  /* 0x0000000000017941 */ /* 0x000fea0003800200 */
.L_x_31008:
        /* <DEDUP_REMOVED lines=18> */
.L_x_31015:
        /* <DEDUP_REMOVED lines=13> */
.L_x_31017:
[----:B------:R-:W-:Y:S05]  /*1ae40*/  BSYNC.RECONVERGENT B2 ;  /* 0x0000000000027941 */ /* 0x000fea0003800200 */
.L_x_31016:
        /* <DEDUP_REMOVED lines=43> */
.L_x_31014:
[----:B------:R-:W-:Y:S05]  /*1b100*/  BSYNC.RECONVERGENT B1 ;  /* 0x0000000000017941 */ /* 0x000fea0003800200 */
.L_x_31013:
        /* <DEDUP_REMOVED lines=10> */
.L_x_30997:
        /* <DEDUP_REMOVED lines=13> */
.L_x_30975:
[----:B------:R-:W-:Y:S05]  /*1b280*/  BSYNC.RECONVERGENT B0 ;  /* 0x0000000000007941 */ /* 0x000fea0003800200 */
.L_x_30974:
[----:B0-234-:R-:W-:Y:S01]  /*1b290*/  FADD.FTZ R128, RZ, R132 ;  /* 0x00000084ff807221 */ /* 0x01dfe20000010000 */
[C---:B------:R-:W-:Y:S01]  /*1b2a0*/  ISETP.GT.U32.AND P2, PT, R9.reuse, 0xff, PT ;  /* 0x000000ff0900780c */ /* 0x040fe20003f44070 */
[----:B------:R-:W-:Y:S01]  /*1b2b0*/  BSSY.RECONVERGENT B0, `(.L_x_31018) ;  /* 0x00000a8000007945 */ /* 0x000fe20003800200 */
[----:B------:R-:W-:Y:S01]  /*1b2c0*/  ISETP.GT.U32.AND P3, PT, R9, 0x17f, PT ;  /* 0x0000017f0900780c */ /* 0x000fe20003f64070 */
[----:B------:R-:W-:Y:S01]  /*1b2d0*/  FADD.FTZ R129, R133, R128 ;  /* 0x0000008085817221 */ /* 0x000fe20000010000 */
[C---:B------:R-:W-:Y:S01]  /*1b2e0*/  ISETP.GT.U32.AND P4, PT, R9.reuse, 0x1ff, PT ;  /* 0x000001ff0900780c */ /* 0x040fe20003f84070 */
[----:B------:R-:W-:Y:S01]  /*1b2f0*/  IMAD.MOV.U32 R152, RZ, RZ, RZ ;  /* 0x000000ffff987224 */ /* 0x000fe200078e00ff */
[C---:B------:R-:W-:Y:S01]  /*1b300*/  ISETP.GT.U32.AND P6, PT, R9.reuse, 0x27f, PT ;  /* 0x0000027f0900780c */ /* 0x040fe20003fc4070 */
[----:B------:R-:W-:Y:S01]  /*1b310*/  FADD.FTZ R128, R134, R129 ;  /* 0x0000008186807221 */ /* 0x000fe20000010000 */
[----:B------:R-:W-:Y:S02]  /*1b320*/  ISETP.GT.U32.AND P5, PT, R9, 0x2ff, PT ;  /* 0x000002ff0900780c */ /* 0x000fe40003fa4070 */
[----:B------:R-:W-:Y:S01]  /*1b330*/  P2R R130, PR, RZ, 0x2 ;  /* 0x00000002ff827803 */ /* 0x000fe20000000000 */
        /* <DEDUP_REMOVED lines=147> */
[----:B------:R-:W-:-:S04]  /*1bc70*/  HFMA2 R129, -RZ, RZ, 0, 0 ;  /* 0x00000000ff817431 */ /* 0x000fc800000001ff */
[----:B------:R-:W0:Y:S02]  /*1bc80*/  SHFL.BFLY PT, R140, R151, 0x10, 0x1f ;  /* 0x0e001f00978c7f89 */ /* 0x000e2400000e0000 */
[----:B0-----:R-:W-:Y:S01]  /*1bc90*/  FADD.FTZ R131, R151, R140 ;  /* 0x0000008c97837221 */ /* 0x001fe20000010000 */
[----:B------:R-:W-:-:S13]  /*1bca0*/  LOP3.LUT P2, R140, R138, 0x1f, RZ, 0xc0, !PT ;  /* 0x0000001f8a8c7812 */ /* 0x000fda000784c0ff */
        /* <DEDUP_REMOVED lines=8> */
.L_x_31019:
[----:B------:R-:W-:Y:S05]  /*1bd30*/  BSYNC.RECONVERGENT B0 ;  /* 0x0000000000007941 */ /* 0x000fea0003800200 */
.L_x_31018:
[----:B------:R-:W-:Y:S01]  /*1bd40*/  BAR.SYNC.DEFER_BLOCKING 0x0 ;  /* 0x0000000000007b1d */ /* 0x000fe20000010000 */
[----:B------:R-:W-:Y:S01]  /*1bd50*/  ISETP.GT.U32.AND P2, PT, R140, 0x3, PT ;  /* 0x000000038c00780c */ /* 0x000fe20003f44070 */
[----:B0-----:R-:W-:-:S04]  /*1bd60*/  IMAD.MOV.U32 R128, RZ, RZ, RZ ;  /* 0x000000ffff807224 */ /* 0x001fc800078e00ff */
        /* <DEDUP_REMOVED lines=10> */
.L_x_31021:
[----:B------:R-:W-:Y:S05]  /*1be10*/  BSYNC.RECONVERGENT B0 ;  /* 0x0000000000007941 */ /* 0x000fea0003800200 */
.L_x_31020:
[----:B------:R-:W1:Y:S01]  /*1be20*/  SHFL.DOWN PT, R149, R152, 0x2, 0x1f ;  /* 0x08401f0098957f89 */ /* 0x000e6200000e0000 */
[-C--:B------:R-:W-:Y:S01]  /*1be30*/  I2FP.F32.S32 R157, R152.reuse ;  /* 0x00000098009d7245 */ /* 0x080fe20000201400 */
[----:B------:R-:W-:Y:S01]  /*1be40*/  BSSY.RECONVERGENT B0, `(.L_x_31022) ;  /* 0x0000044000007945 */ /* 0x000fe20003800200 */
[----:B------:R-:W-:Y:S01]  /*1be50*/  ISETP.NE.AND P2, PT, RZ, UR15, PT ;  /* 0x0000000fff007c0c */ /* 0x000fe2000bf45270 */
[----:B0-----:R-:W0:Y:S04]  /*1be60*/  SHFL.DOWN PT, R159, R128, 0x2, 0x1f ;  /* 0x08401f00809f7f89 */ /* 0x001e2800000e0000 */
[----:B------:R-:W2:Y:S01]  /*1be70*/  SHFL.DOWN PT, R154, R129, 0x2, 0x1f ;  /* 0x08401f00819a7f89 */ /* 0x000ea200000e0000 */
[----:B-1----:R-:W-:Y:S02]  /*1be80*/  IADD3 R140, PT, PT, R149, R152, RZ ;  /* 0x00000098958c7210 */ /* 0x002fe40007ffe0ff */
[----:B------:R-:W-:-:S02]  /*1be90*/  I2FP.F32.S32 R150, R149 ;  /* 0x0000009500967245 */ /* 0x000fc40000201400 */
[----:B------:R-:W-:Y:S01]  /*1bea0*/  I2FP.F32.S32 R130, R140 ;  /* 0x0000008c00827245 */ /* 0x000fe20000201400 */
[----:B------:R-:W1:Y:S02]  /*1beb0*/  SHFL.DOWN PT, R155, R140, 0x1, 0x1f ;  /* 0x08201f008c9b7f89 */ /* 0x000e6400000e0000 */
        /* <DEDUP_REMOVED lines=16> */
[----:B0-----:R-:W-:-:S04]  /*1bfc0*/  FMUL.FTZ R149, R152, R155 ;  /* 0x0000009b98957220 */ /* 0x001fc80000410000 */
[----:B------:R-:W-:Y:S01]  /*1bfd0*/  FFMA.FTZ R140, R130, R151, R149 ;  /* 0x00000097828c7223 */ /* 0x000fe20000010095 */
[----:B------:R-:W-:Y:S01]  /*1bfe0*/  FADD.FTZ R151, R151, -R152 ;  /* 0x8000009897977221 */ /* 0x000fe20000010000 */
[----:B-1----:R-:W-:Y:S02]  /*1bff0*/  FADD.FTZ R128, R154, R131 ;  /* 0x000000839a807221 */ /* 0x002fe40000010000 */
[----:B--2---:R-:W-:Y:S01]  /*1c000*/  FMUL.FTZ R149, R153, R140 ;  /* 0x0000008c99957220 */ /* 0x004fe20000410000 */
[----:B------:R-:W-:-:S04]  /*1c010*/  FMUL.FTZ R151, R151, R151 ;  /* 0x0000009797977220 */ /* 0x000fc80000410000 */
[----:B------:R-:W-:Y:S01]  /*1c020*/  FMUL.FTZ R130, R130, R151 ;  /* 0x0000009782827220 */ /* 0x000fe20000410000 */
[----:B------:R-:W0:Y:S01]  /*1c030*/  SHFL.IDX PT, R149, R149, RZ, 0x1f ;  /* 0x00001fff95957589 */ /* 0x000e2200000e0000 */
[----:B------:R-:W1:Y:S02]  /*1c040*/  LDC R151, c[0x0][0x448] ;  /* 0x00011200ff977b82 */ /* 0x000e640000000800 */
[----:B------:R-:W-:Y:S01]  /*1c050*/  FMUL.FTZ R130, R130, R155 ;  /* 0x0000009b82827220 */ /* 0x000fe20000410000 */
[----:B------:R-:W-:-:S03]  /*1c060*/  IMAD.U32 R155, RZ, RZ, UR14 ;  /* 0x0000000eff9b7e24 */ /* 0x000fc6000f8e00ff */
[----:B------:R-:W-:-:S05]  /*1c070*/  FFMA.FTZ R153, R153, R130, R128 ;  /* 0x0000008299997223 */ /* 0x000fca0000010080 */
[----:B------:R-:W1:Y:S01]  /*1c080*/  SHFL.IDX PT, R150, R153, RZ, 0x1f ;  /* 0x00001fff99967589 */ /* 0x000e6200000e0000 */
[C---:B0-----:R-:W-:Y:S01]  /*1c090*/  FMUL.FTZ R148, R149.reuse, R149 ;  /* 0x0000009595947220 */ /* 0x041fe20000410000 */
[----:B------:R-:W-:-:S04]  /*1c0a0*/  FSEL R140, R149, RZ, !P2 ;  /* 0x000000ff958c7208 */ /* 0x000fc80005000000 */
[----:B------:R-:W-:Y:S02]  /*1c0b0*/  FSEL R148, R148, RZ, P2 ;  /* 0x000000ff94947208 */ /* 0x000fe40001000000 */
[----:B------:R-:W-:Y:S01]  /*1c0c0*/  ISETP.NE.AND P2, PT, R138, RZ, PT ;  /* 0x000000ff8a00720c */ /* 0x000fe20003f45270 */
[----:B-1----:R-:W-:-:S04]  /*1c0d0*/  FFMA.FTZ R151, R150, UR16, R151 ;  /* 0x0000001096977c23 */ /* 0x002fc80008010097 */
        /* <DEDUP_REMOVED lines=23> */
[C---:B0-----:R-:W-:Y:S01]  /*1c250*/  IMAD.WIDE.U32 R148, R137.reuse, 0x10, R148 ;  /* 0x0000001089947825 */ /* 0x041fe200078e0094 */
[----:B------:R-:W-:-:S04]  /*1c260*/  IADD3 R137, PT, PT, R137, 0x80, RZ ;  /* 0x0000008089897810 */ /* 0x000fc80007ffe0ff */
[----:B------:R1:W-:Y:S03]  /*1c270*/  STG.E.128 desc[UR6][R148.64], R128 ;  /* 0x0000008094007986 */ /* 0x0003e6000c101d06 */
.L_x_31023:
[----:B------:R-:W-:Y:S05]  /*1c280*/  BSYNC.RECONVERGENT B0 ;  /* 0x0000000000007941 */ /* 0x000fea0003800200 */
.L_x_31022:
        /* <DEDUP_REMOVED lines=16> */
[----:B0-----:R-:W-:-:S04]  /*1c390*/  IMAD.WIDE.U32 R148, R137, 0x10, R148 ;  /* 0x0000001089947825 */ /* 0x001fc800078e0094 */
[----:B------:R-:W-:Y:S01]  /*1c3a0*/  VIADD R137, R137, 0x80 ;  /* 0x0000008089897836 */ /* 0x000fe20000000000 */
[----:B------:R2:W-:Y:S06]  /*1c3b0*/  STG.E.128 desc[UR6][R148.64], R128 ;  /* 0x0000008094007986 */ /* 0x0005ec000c101d06 */
.L_x_31025:
[----:B------:R-:W-:Y:S05]  /*1c3c0*/  BSYNC.RECONVERGENT B0 ;  /* 0x0000000000007941 */ /* 0x000fea0003800200 */
.L_x_31024:
        /* <DEDUP_REMOVED lines=19> */
.L_x_31027:
[----:B------:R-:W-:Y:S05]  /*1c500*/  BSYNC.RECONVERGENT B0 ;  /* 0x0000000000007941 */ /* 0x000fea0003800200 */
.L_x_31026:
        /* <DEDUP_REMOVED lines=19> */
.L_x_31029:
[----:B------:R-:W-:Y:S05]  /*1c640*/  BSYNC.RECONVERGENT B0 ;  /* 0x0000000000007941 */ /* 0x000fea0003800200 */
.L_x_31028:
[----:B------:R-:W-:Y:S01]  /*1c650*/  ISETP.NE.AND P0, PT, R143, RZ, PT ;  /* 0x000000ff8f00720c */ /* 0x000fe20003f05270 */
[----:B------:R-:W-:-:S12]  /*1c660*/  BSSY.RECONVERGENT B0, `(.L_x_31030) ;  /* 0x0000012000007945 */ /* 0x000fd80003800200 */
[----:B------:R-:W-:Y:S05]  /*1c670*/  @!P0 BRA `(.L_x_31031) ;  /* 0x0000000000408947 */ /* 0x000fea0003800000 */
[----:B------:R-:W0:Y:S02]  /*1c680*/  LDC.64 R142, c[0x0][0x428] ;  /* 0x00010a00ff8e7b82 */ /* 0x000e240000000a00 */
        /* <DEDUP_REMOVED lines=12> */
[C---:B------:R-:W-:Y:S01]  /*1c750*/  IMAD.WIDE.U32 R142, R137.reuse, 0x10, R142 ;  /* 0x00000010898e7825 */ /* 0x040fe200078e008e */
[----:B------:R-:W-:-:S04]  /*1c760*/  IADD3 R137, PT, PT, R137, 0x80, RZ ;  /* 0x0000008089897810 */ /* 0x000fc80007ffe0ff */
[----:B------:R0:W-:Y:S03]  /*1c770*/  STG.E.128 desc[UR6][R142.64], R128 ;  /* 0x000000808e007986 */ /* 0x0001e6000c101d06 */
.L_x_31031:
[----:B------:R-:W-:Y:S05]  /*1c780*/  BSYNC.RECONVERGENT B0 ;  /* 0x0000000000007941 */ /* 0x000fea0003800200 */
.L_x_31030:
        /* <DEDUP_REMOVED lines=13> */
[----:B-----5:R-:W-:Y:S01]  /*1c860*/  FFMA.FTZ R128, R131, R48, R44 ;  /* 0x0000003083807223 */ /* 0x020fe2000001002c */
[----:B------:R-:W-:Y:S01]  /*1c870*/  FFMA.FTZ R129, R130, R49, R45 ;  /* 0x0000003182817223 */ /* 0x000fe2000001002d */
[----:B------:R-:W-:Y:S01]  /*1c880*/  FFMA.FTZ R130, R141, R50, R46 ;  /* 0x000000328d827223 */ /* 0x000fe2000001002e */
[----:B------:R-:W-:Y:S01]  /*1c890*/  FFMA.FTZ R131, R144, R51, R47 ;  /* 0x0000003390837223 */ /* 0x000fe2000001002f */
[----:B------:R-:W-:-:S04]  /*1c8a0*/  VIADD R137, R137, 0x80 ;  /* 0x0000008089897836 */ /* 0x000fc80000000000 */
[----:B------:R0:W-:Y:S03]  /*1c8b0*/  STG.E.128 desc[UR6][R142.64], R128 ;  /* 0x000000808e007986 */ /* 0x0001e6000c101d06 */
.L_x_31033:
[----:B------:R-:W-:Y:S05]  /*1c8c0*/  BSYNC.RECONVERGENT B0 ;  /* 0x0000000000007941 */ /* 0x000fea0003800200 */
.L_x_31032:
        /* <DEDUP_REMOVED lines=17> */
[----:B------:R-:W-:-:S04]  /*1c9e0*/  IADD3 R137, PT, PT, R137, 0x80, RZ ;  /* 0x0000008089897810 */ /* 0x000fc80007ffe0ff */
[----:B------:R0:W-:Y:S03]  /*1c9f0*/  STG.E.128 desc[UR6][R142.64], R128 ;  /* 0x000000808e007986 */ /* 0x0001e6000c101d06 */
.L_x_31035:
[----:B------:R-:W-:Y:S05]  /*1ca00*/  BSYNC.RECONVERGENT B0 ;  /* 0x0000000000007941 */ /* 0x000fea0003800200 */
.L_x_31034:
        /* <DEDUP_REMOVED lines=19> */
.L_x_31037:
[----:B------:R-:W-:Y:S05]  /*1cb40*/  BSYNC.RECONVERGENT B0 ;  /* 0x0000000000007941 */ /* 0x000fea0003800200 */
.L_x_31036:
        /* <DEDUP_REMOVED lines=19> */
.L_x_31039:
[----:B------:R-:W-:Y:S05]  /*1cc80*/  BSYNC.RECONVERGENT B0 ;  /* 0x0000000000007941 */ /* 0x000fea0003800200 */
.L_x_31038:
        /* <DEDUP_REMOVED lines=15> */
[----:B------:R-:W-:-:S05]  /*1cd80*/  FFMA.FTZ R131, R140, R19, R15 ;  /* 0x000000138c837223 */ /* 0x000fca000001000f */
[----:B------:R0:W-:Y:S02]  /*1cd90*/  STG.E.128 desc[UR6][R138.64], R128 ;  /* 0x000000808a007986 */ /* 0x0001e4000c101d06 */
.L_x_31041:
[----:B------:R-:W-:Y:S05]  /*1cda0*/  BSYNC.RECONVERGENT B0 ;  /* 0x0000000000007941 */ /* 0x000fea0003800200 */
.L_x_31040:
[----:B------:R-:W-:Y:S02]  /*1cdb0*/  UIADD3 UR14, UPT, UPT, UR14, UR12, URZ ;  /* 0x0000000c0e0e7290 */ /* 0x000fe4000fffe0ff */
[----:B------:R-:W-:Y:S02]  /*1cdc0*/  UPLOP3.LUT UP2, UPT, UPT, UPT, UP2, 0x40, 0x4 ;  /* 0x000000000004789c */ /* 0x000fe40003f4e820 */
[----:B------:R-:W-:-:S09]  /*1cdd0*/  UISETP.GE.AND UP1, UPT, UR14, UR13, UPT ;  /* 0x0000000d0e00728c */ /* 0x000fd2000bf26270 */
[----:B------:R-:W-:Y:S05]  /*1cde0*/  BRA.U !UP1, `(.L_x_31042) ;  /* 0xfffffe4509147547 */ /* 0x000fea000b83ffff */
[----:B------:R-:W-:Y:S05]  /*1cdf0*/  EXIT ;  /* 0x000000000000794d */ /* 0x000fea0003800000 */
.L_x_31043:
        /* <DEDUP_REMOVED lines=16> */
.L_x_34132:


//--------------------- .text._ZN10layer_norm13ln_fwd_kernelINS_13Kernel_traitsIfffffjLj5120ELj1ELj1ELj4ELj16ENS_18Kernel_traits_baseILj5120EfffffjLj128EEEEELb1ELb0ELb0ELb1EEEvNS_9FwdParamsE --------------------------
	.section	.text._ZN10layer_norm13ln_fwd_kernelINS_13Kernel_traitsIfffffjLj5120ELj1ELj1ELj4ELj16ENS_18Kernel_traits_baseILj5120EfffffjLj128EEEEELb1ELb0ELb0ELb1EEEvNS_9FwdParamsE,"ax",@progbits
	.align	128
        .global         _ZN10layer_norm13ln_fwd_kernelINS_13Kernel_traitsIfffffjLj5120ELj1ELj1ELj4ELj16ENS_18Kernel_traits_baseILj5120EfffffjLj128EEEEELb1ELb0ELb0ELb1EEEvNS_9FwdParamsE
        .type           _ZN10layer_norm13ln_fwd_kernelINS_13Kernel_traitsIfffffjLj5120ELj1ELj1ELj4ELj16ENS_18Kernel_traits_baseILj5120EfffffjLj128EEEEELb1ELb0ELb0ELb1EEEvNS_9FwdParamsE,@function
        .size           _ZN10layer_norm13ln_fwd_kernelINS_13Kernel_traitsIfffffjLj5120ELj1ELj1ELj4ELj16ENS_18Kernel_traits_baseILj5120EfffffjLj128EEEEELb1ELb0ELb0ELb1EEEvNS_9FwdParamsE,(.L_x_34133 - _ZN10layer_norm13ln_fwd_kernelINS_13Kernel_traitsIfffffjLj5120ELj1ELj1ELj4ELj16ENS_18Kernel_traits_baseILj5120EfffffjLj128EEEEELb1ELb0ELb0ELb1EEEvNS_9FwdParamsE)
        .other          _ZN10layer_norm13ln_fwd_kernelINS_13Kernel_traitsIfffffjLj5120ELj1ELj1ELj4ELj16ENS_18Kernel_traits_baseILj5120EfffffjLj128EEEEELb1ELb0ELb0ELb1EEEvNS_9FwdParamsE,@"STO_CUDA_ENTRY STV_DEFAULT"
_ZN10layer_norm13ln_fwd_kernelINS_13Kernel_traitsIfffffjLj5120ELj1ELj1ELj4ELj16ENS_18Kernel_traits_baseILj5120EfffffjLj128EEEEELb1ELb0ELb0ELb1EEEvNS_9FwdParamsE:
.text._ZN10layer_norm13ln_fwd_kernelINS_13Kernel_traitsIfffffjLj5120ELj1ELj1ELj4ELj16ENS_18Kernel_traits_baseILj5120EfffffjLj128EEEEELb1ELb0ELb0ELb1EEEvNS_9FwdParamsE:
        /* <DEDUP_REMOVED lines=71> */
.L_x_31044:
        /* <DEDUP_REMOVED lines=32> */
.L_x_31045:
        /* <DEDUP_REMOVED lines=77> */
.L_x_31309:
        /* <DEDUP_REMOVED lines=14> */
[----:B-----5:R-:W5:Y:S01]  /*0c20*/  LDG.E.128 R92, desc[UR10][R92.64] ;  /* 0x0000000a5c5c7981 */ /* 0x020f62000c1e1d00 */
[----:B------:R-:W-:Y:S01]  /*0c30*/  UISETP.NE.U32.AND UP1, UPT, UR14, URZ, UPT ;  /* 0x000000ff0e00728c */ /* 0x000fe2000bf25070 */
[----:B------:R-:W-:Y:S01]  /*0c40*/  IMAD.MOV.U32 R139, RZ, RZ, 0x2f800000 ;  /* 0x2f800000ff8b7424 */ /* 0x000fe200078e00ff */
[----:B------:R-:W-:Y:S02]  /*0c50*/  UMOV UR6, 0x3f800000 ;  /* 0x3f80000000067882 */ /* 0x000fe40000000000 */
[----:B------:R-:W-:Y:S01]  /*0c60*/  UISETP.NE.AND.EX UP1, UPT, UR15, URZ, UPT, UP1 ;  /* 0x000000ff0f00728c */ /* 0x000fe2000bf25310 */
[----:B---3--:R-:W-:-:S08]  /*0c70*/  @P0 R2UR UR6, R2 ;  /* 0x00000000020602ca */ /* 0x008fd000000e0000 */
[----:B------:R-:W-:Y:S07]  /*0c80*/  BRA.U !UP1, `(.L_x_31046) ;  /* 0x0000001109e47547 */ /* 0x000fee000b800000 */
        /* <DEDUP_REMOVED lines=13> */
.L_x_33968:
[----:B------:R-:W-:Y:S05]  /*0d60*/  BRX R2 -0xd70                                          (*"BRANCH_TARGETS .L_x_33969,.L_x_33970,.L_x_33971"*) ;  /* 0xfffffff002a47949 */ /* 0x000fea000383ffff */
.L_x_33971:
[----:B------:R-:W-:Y:S01]  /*0d70*/  VIADD R2, R128, 0x1 ;  /* 0x0000000180027836 */ /* 0x000fe20000000000 */
[----:B------:R-:W-:Y:S01]  /*0d80*/  MOV R3, R10 ;  /* 0x0000000a00037202 */ /* 0x000fe20000000f00 */
[----:B------:R-:W-:Y:S01]  /*0d90*/  IMAD.MOV.U32 R0, RZ, RZ, R143 ;  /* 0x000000ffff007224 */ /* 0x000fe200078e008f */
[----:B------:R-:W-:Y:S06]  /*0da0*/  BRA `(.L_x_31047) ;  /* 0x0000000000ec7947 */ /* 0x000fec0003800000 */
.L_x_33969:
[----:B------:R-:W-:Y:S01]  /*0db0*/  IMAD.MOV.U32 R0, RZ, RZ, R143 ;  /* 0x000000ffff007224 */ /* 0x000fe200078e008f */
[----:B------:R-:W-:Y:S01]  /*0dc0*/  MOV R3, R11 ;  /* 0x0000000b00037202 */ /* 0x000fe20000000f00 */
[----:B------:R-:W-:Y:S01]  /*0dd0*/  IMAD.MOV.U32 R2, RZ, RZ, 0x3 ;  /* 0x00000003ff027424 */ /* 0x000fe200078e00ff */
[----:B------:R-:W-:Y:S06]  /*0de0*/  BRA `(.L_x_31047) ;  /* 0x0000000000dc7947 */ /* 0x000fec0003800000 */
.L_x_33970:
        /* <DEDUP_REMOVED lines=12> */
.L_x_31048:
        /* <DEDUP_REMOVED lines=43> */
.L_x_31047:
[----:B------:R-:W-:Y:S01]  /*1160*/  I2FP.F32.U32 R4, R3 ;  /* 0x0000000300047245 */ /* 0x000fe20000201000 */
[----:B-----5:R-:W-:Y:S01]  /*1170*/  FMUL.FTZ R92, R92, UR6 ;  /* 0x000000065c5c7c20 */ /* 0x020fe20008410000 */
[----:B------:R-:W-:Y:S01]  /*1180*/  ISETP.NE.AND P1, PT, R2, 0x1, PT ;  /* 0x000000010200780c */ /* 0x000fe20003f25270 */
[----:B------:R-:W-:Y:S01]  /*1190*/  UMOV UR5, UR9 ;  /* 0x0000000900057c82 */ /* 0x000fe20008000000 */
[----:B------:R-:W-:Y:S01]  /*11a0*/  UMOV UR4, UR8 ;  /* 0x0000000800047c82 */ /* 0x000fe20008000000 */
        /* <DEDUP_REMOVED lines=17> */
.L_x_31050:
        /* <DEDUP_REMOVED lines=12> */
.L_x_31051:
        /* <DEDUP_REMOVED lines=43> */
.L_x_31049:
        /* <DEDUP_REMOVED lines=20> */
.L_x_31053:
        /* <DEDUP_REMOVED lines=12> */
.L_x_31054:
        /* <DEDUP_REMOVED lines=43> */
.L_x_31052:
[----:B------:R-:W-:Y:S01]  /*1ae0*/  I2FP.F32.U32 R2, R2 ;  /* 0x0000000200027245 */ /* 0x000fe20000201000 */
[----:B------:R-:W-:Y:S01]  /*1af0*/  FMUL.FTZ R94, R94, UR6 ;  /* 0x000000065e5e7c20 */ /* 0x000fe20008410000 */
[----:B------:R-:W-:Y:S01]  /*1b00*/  ISETP.NE.AND P3, PT, R5, 0x1, PT ;  /* 0x000000010500780c */ /* 0x000fe20003f65270 */
[----:B------:R-:W-:Y:S02]  /*1b10*/  IMAD.MOV.U32 R104, RZ, RZ, 0x2 ;  /* 0x00000002ff687424 */ /* 0x000fe400078e00ff */
[----:B------:R-:W-:Y:S01]  /*1b20*/  FFMA.FTZ R2, R2, R139, 1.1641532182693481445e-10 ;  /* 0x2f00000002027423 */ /* 0x000fe2000001008b */
[----:B------:R-:W-:-:S04]  /*1b30*/  FMUL.FTZ R94, R94, UR5 ;  /* 0x000000055e5e7c20 */ /* 0x000fc80008410000 */
        /* <DEDUP_REMOVED lines=14> */
.L_x_31056:
        /* <DEDUP_REMOVED lines=12> */
.L_x_31057:
        /* <DEDUP_REMOVED lines=43> */
.L_x_31055:
        /* <DEDUP_REMOVED lines=9> */
.L_x_31046:
        /* <DEDUP_REMOVED lines=15> */
.L_x_31060:
        /* <DEDUP_REMOVED lines=12> */
.L_x_31061:
        /* <DEDUP_REMOVED lines=43> */
.L_x_31059:
        /* <DEDUP_REMOVED lines=19> */
.L_x_31063:
        /* <DEDUP_REMOVED lines=12> */
.L_x_31064:
        /* <DEDUP_REMOVED lines=43> */
.L_x_31062:
        /* <DEDUP_REMOVED lines=17> */
.L_x_31066:
        /* <DEDUP_REMOVED lines=12> */
.L_x_31067:
        /* <DEDUP_REMOVED lines=43> */
.L_x_31065:
        /* <DEDUP_REMOVED lines=17> */
.L_x_31069:
        /* <DEDUP_REMOVED lines=12> */
.L_x_31070:
        /* <DEDUP_REMOVED lines=43> */
.L_x_31068:
        /* <DEDUP_REMOVED lines=10> */
.L_x_31058:
[----:B------:R-:W0:Y:S01]  /*32c0*/  LDC.64 R148, c[0x0][0x3a8] ;  /* 0x0000ea00ff947b82 */ /* 0x000e220000000a00 */
[----:B------:R-:W-:Y:S01]  /*32d0*/  SEL R2, RZ, 0x1000000, !P3 ;  /* 0x01000000ff027807 */ /* 0x000fe20005800000 */
[----:B------:R-:W-:Y:S01]  /*32e0*/  VIADD R5, R6, 0x80 ;  /* 0x0000008006057836 */ /* 0x000fe20000000000 */
[----:B------:R-:W-:Y:S02]  /*32f0*/  SEL R3, RZ, 0x10000, !P2 ;  /* 0x00010000ff037807 */ /* 0x000fe40005000000 */
[----:B------:R-:W-:Y:S01]  /*3300*/  SEL R4, RZ, 0x100, !P1 ;  /* 0x00000100ff047807 */ /* 0x000fe20004800000 */
[----:B------:R-:W-:Y:S02]  /*3310*/  IMAD.WIDE.U32 R96, R5, 0x10, R132 ;  /* 0x0000001005607825 */ /* 0x000fe400078e0084 */
[----:B------:R-:W1:Y:S01]  /*3320*/  LDC.64 R146, c[0x0][0x3b0] ;  /* 0x0000ec00ff927b82 */ /* 0x000e620000000a00 */
[----:B------:R-:W-:Y:S02]  /*3330*/  IADD3 R2, PT, PT, R4, R2, R3 ;  /* 0x0000000204027210 */ /* 0x000fe40007ffe003 */
[----:B------:R-:W-:-:S04]  /*3340*/  SEL R3, RZ, 0x1, !P0 ;  /* 0x00000001ff037807 */ /* 0x000fc80004000000 */
[----:B------:R-:W-:Y:S01]  /*3350*/  IADD3 R103, PT, PT, R2, R3, RZ ;  /* 0x0000000302677210 */ /* 0x000fe20007ffe0ff */
[----:B0-----:R-:W-:-:S05]  /*3360*/  IMAD.WIDE.U32 R2, R6, 0x10, R148 ;  /* 0x0000001006027825 */ /* 0x001fca00078e0094 */
[----:B------:R0:W-:Y:S01]  /*3370*/  STG.E.128 desc[UR10][R2.64], R92 ;  /* 0x0000005c02007986 */ /* 0x0001e2000c101d0a */
[----:B-1----:R-:W-:-:S05]  /*3380*/  IMAD.WIDE.U32 R100, R6, 0x4, R146 ;  /* 0x0000000406647825 */ /* 0x002fca00078e0092 */
[----:B------:R0:W-:Y:S04]  /*3390*/  STG.E desc[UR10][R100.64], R103 ;  /* 0x0000006764007986 */ /* 0x0001e8000c10190a */
[----:B------:R-:W5:Y:S01]  /*33a0*/  LDG.E.128 R96, desc[UR10][R96.64] ;  /* 0x0000000a60607981 */ /* 0x000f62000c1e1d00 */
        /* <DEDUP_REMOVED lines=19> */
.L_x_31073:
        /* <DEDUP_REMOVED lines=12> */
.L_x_31074:
        /* <DEDUP_REMOVED lines=43> */
.L_x_31072:
[----:B------:R-:W-:Y:S01]  /*3850*/  I2FP.F32.U32 R0, R4 ;  /* 0x0000000400007245 */ /* 0x000fe20000201000 */
[----:B-----5:R-:W-:Y:S01]  /*3860*/  FMUL.FTZ R96, R96, UR6 ;  /* 0x0000000660607c20 */ /* 0x020fe20008410000 */
[----:B------:R-:W-:Y:S01]  /*3870*/  ISETP.NE.AND P1, PT, R3, 0x1, PT ;  /* 0x000000010300780c */ /* 0x000fe20003f25270 */
[----:B------:R-:W-:Y:S02]  /*3880*/  HFMA2 R4, -RZ, RZ, 0, 1.1920928955078125e-07 ;  /* 0x00000002ff047431 */ /* 0x000fe400000001ff */
        /* <DEDUP_REMOVED lines=16> */
.L_x_31076:
        /* <DEDUP_REMOVED lines=12> */
.L_x_31077:
        /* <DEDUP_REMOVED lines=43> */
.L_x_31075:
        /* <DEDUP_REMOVED lines=20> */
.L_x_31079:
        /* <DEDUP_REMOVED lines=12> */
.L_x_31080:
        /* <DEDUP_REMOVED lines=43> */
.L_x_31078:
        /* <DEDUP_REMOVED lines=20> */
.L_x_31082:
        /* <DEDUP_REMOVED lines=12> */
.L_x_31083:
        /* <DEDUP_REMOVED lines=43> */
.L_x_31081:
        /* <DEDUP_REMOVED lines=9> */
.L_x_31071:
        /* <DEDUP_REMOVED lines=15> */
.L_x_31086:
        /* <DEDUP_REMOVED lines=12> */
.L_x_31087:
        /* <DEDUP_REMOVED lines=43> */
.L_x_31085:
        /* <DEDUP_REMOVED lines=17> */
.L_x_31089:
        /* <DEDUP_REMOVED lines=12> */
.L_x_31090:
        /* <DEDUP_REMOVED lines=43> */
.L_x_31088:
        /* <DEDUP_REMOVED lines=17> */
.L_x_31092:
        /* <DEDUP_REMOVED lines=12> */
.L_x_31093:
        /* <DEDUP_REMOVED lines=43> */
.L_x_31091:
        /* <DEDUP_REMOVED lines=17> */
.L_x_31095:
        /* <DEDUP_REMOVED lines=12> */
.L_x_31096:
        /* <DEDUP_REMOVED lines=43> */
.L_x_31094:
        /* <DEDUP_REMOVED lines=10> */
.L_x_31084:
[----:B------:R-:W-:Y:S01]  /*5970*/  SEL R0, RZ, 0x1000000, !P3 ;  /* 0x01000000ff007807 */ /* 0x000fe20005800000 */
[----:B------:R-:W-:Y:S01]  /*5980*/  IMAD.WIDE.U32 R100, R5, 0x10, R148 ;  /* 0x0000001005647825 */ /* 0x000fe200078e0094 */
[----:B------:R-:W-:Y:S02]  /*5990*/  SEL R3, RZ, 0x10000, !P2 ;  /* 0x00010000ff037807 */ /* 0x000fe40005000000 */
[----:B------:R-:W-:Y:S02]  /*59a0*/  SEL R4, RZ, 0x100, !P1 ;  /* 0x00000100ff047807 */ /* 0x000fe40004800000 */
[----:B------:R-:W-:Y:S01]  /*59b0*/  SEL R103, RZ, 0x1, !P0 ;  /* 0x00000001ff677807 */ /* 0x000fe20004000000 */
[----:B------:R0:W-:Y:S01]  /*59c0*/  STG.E.128 desc[UR10][R100.64], R96 ;  /* 0x0000006064007986 */ /* 0x0001e2000c101d0a */
[----:B------:R-:W-:Y:S01]  /*59d0*/  IADD3 R0, PT, PT, R4, R0, R3 ;  /* 0x0000000004007210 */ /* 0x000fe20007ffe003 */
[----:B------:R-:W-:-:S03]  /*59e0*/  VIADD R4, R6, 0x100 ;  /* 0x0000010006047836 */ /* 0x000fc60000000000 */
[----:B------:R-:W-:Y:S01]  /*59f0*/  IADD3 R3, PT, PT, R0, R103, RZ ;  /* 0x0000006700037210 */ /* 0x000fe20007ffe0ff */
[----:B------:R-:W-:-:S04]  /*5a00*/  IMAD.WIDE.U32 R102, R5, 0x4, R146 ;  /* 0x0000000405667825 */ /* 0x000fc800078e0092 */
[----:B------:R-:W-:Y:S01]  /*5a10*/  IMAD.WIDE.U32 R104, R4, 0x10, R132 ;  /* 0x0000001004687825 */ /* 0x000fe200078e0084 */
[----:B------:R0:W-:Y:S05]  /*5a20*/  STG.E desc[UR10][R102.64], R3 ;  /* 0x0000000366007986 */ /* 0x0001ea000c10190a */
        /* <DEDUP_REMOVED lines=20> */
.L_x_31099:
        /* <DEDUP_REMOVED lines=12> */
.L_x_31100:
        /* <DEDUP_REMOVED lines=43> */
.L_x_31098:
[----:B------:R-:W-:Y:S01]  /*5ee0*/  I2FP.F32.U32 R2, R108 ;  /* 0x0000006c00027245 */ /* 0x000fe20000201000 */
[----:B-----5:R-:W-:Y:S01]  /*5ef0*/  FMUL.FTZ R104, R104, UR6 ;  /* 0x0000000668687c20 */ /* 0x020fe20008410000 */
[----:B------:R-:W-:-:S03]  /*5f00*/  ISETP.NE.AND P1, PT, R3, 0x1, PT ;  /* 0x000000010300780c */ /* 0x000fc60003f25270 */
[----:B------:R-:W-:Y:S01]  /*5f10*/  FFMA.FTZ R2, R2, R139, 1.1641532182693481445e-10 ;  /* 0x2f00000002027423 */ /* 0x000fe2000001008b */
[----:B------:R-:W-:-:S04]  /*5f20*/  FMUL.FTZ R104, R104, UR5 ;  /* 0x0000000568687c20 */ /* 0x000fc80008410000 */
[----:B------:R-:W-:Y:S01]  /*5f30*/  FSETP.GTU.FTZ.AND P0, PT, R2, UR4, PT ;  /* 0x0000000402007c0b */ /* 0x000fe2000bf1c000 */
        /* <DEDUP_REMOVED lines=14> */
.L_x_31102:
        /* <DEDUP_REMOVED lines=12> */
.L_x_31103:
        /* <DEDUP_REMOVED lines=43> */
.L_x_31101:
[----:B------:R-:W-:Y:S01]  /*6390*/  I2FP.F32.U32 R2, R2 ;  /* 0x0000000200027245 */ /* 0x000fe20000201000 */
[----:B------:R-:W-:Y:S01]  /*63a0*/  FMUL.FTZ R105, R105, UR6 ;  /* 0x0000000669697c20 */ /* 0x000fe20008410000 */
[----:B------:R-:W-:-:S03]  /*63b0*/  ISETP.NE.AND P2, PT, R104, 0x1, PT ;  /* 0x000000016800780c */ /* 0x000fc60003f45270 */
[----:B------:R-:W-:Y:S01]  /*63c0*/  FFMA.FTZ R2, R2, R139, 1.1641532182693481445e-10 ;  /* 0x2f00000002027423 */ /* 0x000fe2000001008b */
[----:B------:R-:W-:-:S04]  /*63d0*/  FMUL.FTZ R105, R105, UR5 ;  /* 0x0000000569697c20 */ /* 0x000fc80008410000 */
        /* <DEDUP_REMOVED lines=15> */
.L_x_31105:
        /* <DEDUP_REMOVED lines=12> */
.L_x_31106:
        /* <DEDUP_REMOVED lines=43> */
.L_x_31104:
        /* <DEDUP_REMOVED lines=20> */
.L_x_31108:
        /* <DEDUP_REMOVED lines=12> */
.L_x_31109:
        /* <DEDUP_REMOVED lines=43> */
.L_x_31107:
        /* <DEDUP_REMOVED lines=9> */
.L_x_31097:
        /* <DEDUP_REMOVED lines=15> */
.L_x_31112:
        /* <DEDUP_REMOVED lines=12> */
.L_x_31113:
        /* <DEDUP_REMOVED lines=43> */
.L_x_31111:
        /* <DEDUP_REMOVED lines=17> */
.L_x_31115:
        /* <DEDUP_REMOVED lines=12> */
.L_x_31116:
        /* <DEDUP_REMOVED lines=43> */
.L_x_31114:
        /* <DEDUP_REMOVED lines=17> */
.L_x_31118:
        /* <DEDUP_REMOVED lines=12> */
.L_x_31119:
        /* <DEDUP_REMOVED lines=43> */
.L_x_31117:
        /* <DEDUP_REMOVED lines=17> */
.L_x_31121:
        /* <DEDUP_REMOVED lines=12> */
.L_x_31122:
        /* <DEDUP_REMOVED lines=43> */
.L_x_31120:
        /* <DEDUP_REMOVED lines=10> */
.L_x_31110:
[----:B------:R-:W-:Y:S01]  /*8000*/  SEL R2, RZ, 0x1000000, !P3 ;  /* 0x01000000ff027807 */ /* 0x000fe20005800000 */
[C---:B------:R-:W-:Y:S01]  /*8010*/  IMAD.WIDE.U32 R108, R4.reuse, 0x10, R148 ;  /* 0x00000010046c7825 */ /* 0x040fe200078e0094 */
[----:B------:R-:W-:Y:S02]  /*8020*/  SEL R3, RZ, 0x10000, !P2 ;  /* 0x00010000ff037807 */ /* 0x000fe40005000000 */
[----:B------:R-:W-:Y:S01]  /*8030*/  SEL R104, RZ, 0x100, !P1 ;  /* 0x00000100ff687807 */ /* 0x000fe20004800000 */
[----:B------:R-:W-:Y:S01]  /*8040*/  IMAD.WIDE.U32 R110, R4, 0x4, R146 ;  /* 0x00000004046e7825 */ /* 0x000fe200078e0092 */
[----:B------:R-:W-:Y:S01]  /*8050*/  SEL R105, RZ, 0x1, !P0 ;  /* 0x00000001ff697807 */ /* 0x000fe20004000000 */
[----:B------:R0:W-:Y:S01]  /*8060*/  STG.E.128 desc[UR10][R108.64], R100 ;  /* 0x000000646c007986 */ /* 0x0001e2000c101d0a */
[----:B------:R-:W-:Y:S01]  /*8070*/  IADD3 R2, PT, PT, R104, R2, R3 ;  /* 0x0000000268027210 */ /* 0x000fe20007ffe003 */
[----:B------:R-:W-:-:S03]  /*8080*/  VIADD R3, R6, 0x180 ;  /* 0x0000018006037836 */ /* 0x000fc60000000000 */
[----:B------:R-:W-:Y:S01]  /*8090*/  IADD3 R113, PT, PT, R2, R105, RZ ;  /* 0x0000006902717210 */ /* 0x000fe20007ffe0ff */
[----:B------:R-:W-:-:S04]  /*80a0*/  IMAD.WIDE.U32 R104, R3, 0x10, R132 ;  /* 0x0000001003687825 */ /* 0x000fc800078e0084 */
        /* <DEDUP_REMOVED lines=21> */
.L_x_31125:
        /* <DEDUP_REMOVED lines=12> */
.L_x_31126:
        /* <DEDUP_REMOVED lines=42> */
.L_x_31124:
[----:B------:R-:W-:Y:S01]  /*8560*/  I2FP.F32.U32 R0, R112 ;  /* 0x0000007000007245 */ /* 0x000fe20000201000 */
[----:B-----5:R-:W-:Y:S01]  /*8570*/  FMUL.FTZ R104, R104, UR6 ;  /* 0x0000000668687c20 */ /* 0x020fe20008410000 */
        /* <DEDUP_REMOVED lines=18> */
.L_x_31128:
        /* <DEDUP_REMOVED lines=12> */
.L_x_31129:
        /* <DEDUP_REMOVED lines=43> */
.L_x_31127:
        /* <DEDUP_REMOVED lines=20> */
.L_x_31131:
        /* <DEDUP_REMOVED lines=12> */
.L_x_31132:
        /* <DEDUP_REMOVED lines=43> */
.L_x_31130:
[----:B------:R-:W-:Y:S01]  /*8ec0*/  I2FP.F32.U32 R0, R0 ;  /* 0x0000000000007245 */ /* 0x000fe20000201000 */
[----:B------:R-:W-:Y:S01]  /*8ed0*/  FMUL.FTZ R106, R106, UR6 ;  /* 0x000000066a6a7c20 */ /* 0x000fe20008410000 */
        /* <DEDUP_REMOVED lines=18> */
.L_x_31134:
        /* <DEDUP_REMOVED lines=12> */
.L_x_31135:
        /* <DEDUP_REMOVED lines=43> */
.L_x_31133:
        /* <DEDUP_REMOVED lines=9> */
.L_x_31123:
        /* <DEDUP_REMOVED lines=15> */
.L_x_31138:
        /* <DEDUP_REMOVED lines=12> */
.L_x_31139:
        /* <DEDUP_REMOVED lines=42> */
.L_x_31137:
[----:B------:R-:W-:Y:S01]  /*9850*/  ISETP.NE.AND P1, PT, R108, 0x1, PT ;  /* 0x000000016c00780c */ /* 0x000fe20003f25270 */
[----:B-----5:R-:W-:Y:S01]  /*9860*/  FMUL.FTZ R104, R104, UR6 ;  /* 0x0000000668687c20 */ /* 0x020fe20008410000 */
        /* <DEDUP_REMOVED lines=15> */
.L_x_31141:
        /* <DEDUP_REMOVED lines=12> */
.L_x_31142:
        /* <DEDUP_REMOVED lines=43> */
.L_x_31140:
        /* <DEDUP_REMOVED lines=17> */
.L_x_31144:
        /* <DEDUP_REMOVED lines=12> */
.L_x_31145:
        /* <DEDUP_REMOVED lines=43> */
.L_x_31143:
        /* <DEDUP_REMOVED lines=17> */
.L_x_31147:
        /* <DEDUP_REMOVED lines=12> */
.L_x_31148:
        /* <DEDUP_REMOVED lines=43> */
.L_x_31146:
        /* <DEDUP_REMOVED lines=10> */
.L_x_31136:
        /* <DEDUP_REMOVED lines=32> */
.L_x_31151:
        /* <DEDUP_REMOVED lines=12> */
.L_x_31152:
        /* <DEDUP_REMOVED lines=42> */
.L_x_31150:
[----:B------:R-:W-:Y:S01]  /*abd0*/  I2FP.F32.U32 R116, R117 ;  /* 0x0000007500747245 */ /* 0x000fe20000201000 */
[----:B-----5:R-:W-:Y:S01]  /*abe0*/  FMUL.FTZ R108, R108, UR6 ;  /* 0x000000066c6c7c20 */ /* 0x020fe20008410000 */
        /* <DEDUP_REMOVED lines=18> */
.L_x_31154:
        /* <DEDUP_REMOVED lines=12> */
.L_x_31155:
        /* <DEDUP_REMOVED lines=43> */
.L_x_31153:
        /* <DEDUP_REMOVED lines=20> */
.L_x_31157:
        /* <DEDUP_REMOVED lines=12> */
.L_x_31158:
        /* <DEDUP_REMOVED lines=43> */
.L_x_31156:
        /* <DEDUP_REMOVED lines=20> */
.L_x_31160:
        /* <DEDUP_REMOVED lines=12> */
.L_x_31161:
        /* <DEDUP_REMOVED lines=43> */
.L_x_31159:
        /* <DEDUP_REMOVED lines=9> */
.L_x_31149:
        /* <DEDUP_REMOVED lines=15> */
.L_x_31164:
        /* <DEDUP_REMOVED lines=12> */
.L_x_31165:
        /* <DEDUP_REMOVED lines=42> */
.L_x_31163:
[----:B------:R-:W-:Y:S01]  /*bec0*/  ISETP.NE.AND P1, PT, R112, 0x1, PT ;  /* 0x000000017000780c */ /* 0x000fe20003f25270 */
[----:B-----5:R-:W-:Y:S01]  /*bed0*/  FMUL.FTZ R108, R108, UR6 ;  /* 0x000000066c6c7c20 */ /* 0x020fe20008410000 */
        /* <DEDUP_REMOVED lines=15> */
.L_x_31167:
        /* <DEDUP_REMOVED lines=12> */
.L_x_31168:
        /* <DEDUP_REMOVED lines=43> */
.L_x_31166:
        /* <DEDUP_REMOVED lines=17> */
.L_x_31170:
        /* <DEDUP_REMOVED lines=12> */
.L_x_31171:
        /* <DEDUP_REMOVED lines=43> */
.L_x_31169:
[----:B------:R-:W-:Y:S01]  /*c7c0*/  ISETP.NE.AND P3, PT, R112, 0x1, PT ;  /* 0x000000017000780c */ /* 0x000fe20003f65270 */
[----:B------:R-:W-:Y:S01]  /*c7d0*/  FMUL.FTZ R110, R110, UR6 ;  /* 0x000000066e6e7c20 */ /* 0x000fe20008410000 */
[----:B------:R-:W-:Y:S02]  /*c7e0*/  I2FP.F32.U32 R0, R0 ;  /* 0x0000000000007245 */ /* 0x000fe40000201000 */
[----:B------:R-:W-:Y:S01]  /*c7f0*/  MOV R123, 0x2 ;  /* 0x00000002007b7802 */ /* 0x000fe20000000f00 */
        /* <DEDUP_REMOVED lines=13> */
.L_x_31173:
        /* <DEDUP_REMOVED lines=12> */
.L_x_31174:
        /* <DEDUP_REMOVED lines=43> */
.L_x_31172:
        /* <DEDUP_REMOVED lines=10> */
.L_x_31162:
        /* <DEDUP_REMOVED lines=32> */
.L_x_31177:
        /* <DEDUP_REMOVED lines=12> */
.L_x_31178:
        /* <DEDUP_REMOVED lines=42> */
.L_x_31176:
        /* <DEDUP_REMOVED lines=20> */
.L_x_31180:
        /* <DEDUP_REMOVED lines=12> */
.L_x_31181:
        /* <DEDUP_REMOVED lines=43> */
.L_x_31179:
        /* <DEDUP_REMOVED lines=20> */
.L_x_31183:
        /* <DEDUP_REMOVED lines=12> */
.L_x_31184:
        /* <DEDUP_REMOVED lines=43> */
.L_x_31182:
        /* <DEDUP_REMOVED lines=20> */
.L_x_31186:
        /* <DEDUP_REMOVED lines=12> */
.L_x_31187:
        /* <DEDUP_REMOVED lines=43> */
.L_x_31185:
        /* <DEDUP_REMOVED lines=9> */
.L_x_31175:
        /* <DEDUP_REMOVED lines=15> */
.L_x_31190:
        /* <DEDUP_REMOVED lines=12> */
.L_x_31191:
        /* <DEDUP_REMOVED lines=42> */
.L_x_31189:
        /* <DEDUP_REMOVED lines=17> */
.L_x_31193:
        /* <DEDUP_REMOVED lines=12> */
.L_x_31194:
        /* <DEDUP_REMOVED lines=43> */
.L_x_31192:
        /* <DEDUP_REMOVED lines=17> */
.L_x_31196:
        /* <DEDUP_REMOVED lines=12> */
.L_x_31197:
        /* <DEDUP_REMOVED lines=43> */
.L_x_31195:
        /* <DEDUP_REMOVED lines=17> */
.L_x_31199:
        /* <DEDUP_REMOVED lines=12> */
.L_x_31200:
        /* <DEDUP_REMOVED lines=43> */
.L_x_31198:
        /* <DEDUP_REMOVED lines=10> */
.L_x_31188:
[----:B------:R-:W-:Y:S01]  /*f350*/  SEL R116, RZ, 0x1000000, !P3 ;  /* 0x01000000ff747807 */ /* 0x000fe20005800000 */
[----:B------:R-:W-:Y:S01]  /*f360*/  VIADD R140, R6, 0x300 ;  /* 0x00000300068c7836 */ /* 0x000fe20000000000 */
[----:B------:R-:W-:Y:S01]  /*f370*/  SEL R117, RZ, 0x10000, !P2 ;  /* 0x00010000ff757807 */ /* 0x000fe20005000000 */
[C---:B------:R-:W-:Y:S01]  /*f380*/  IMAD.WIDE.U32 R120, R0.reuse, 0x10, R148 ;  /* 0x0000001000787825 */ /* 0x040fe200078e0094 */
[----:B------:R-:W-:Y:S02]  /*f390*/  SEL R118, RZ, 0x100, !P1 ;  /* 0x00000100ff767807 */ /* 0x000fe40004800000 */
[----:B------:R-:W-:Y:S01]  /*f3a0*/  SEL R119, RZ, 0x1, !P0 ;  /* 0x00000001ff777807 */ /* 0x000fe20004000000 */
[----:B------:R-:W-:Y:S01]  /*f3b0*/  IMAD.WIDE.U32 R122, R0, 0x4, R146 ;  /* 0x00000004007a7825 */ /* 0x000fe200078e0092 */
[----:B------:R-:W-:Y:S01]  /*f3c0*/  IADD3 R116, PT, PT, R118, R116, R117 ;  /* 0x0000007476747210 */ /* 0x000fe20007ffe075 */
[----:B------:R0:W-:Y:S03]  /*f3d0*/  STG.E.128 desc[UR10][R120.64], R112 ;  /* 0x0000007078007986 */ /* 0x0001e6000c101d0a */
        /* <DEDUP_REMOVED lines=23> */
.L_x_31203:
        /* <DEDUP_REMOVED lines=12> */
.L_x_31204:
        /* <DEDUP_REMOVED lines=43> */
.L_x_31202:
        /* <DEDUP_REMOVED lines=20> */
.L_x_31206:
        /* <DEDUP_REMOVED lines=12> */
.L_x_31207:
        /* <DEDUP_REMOVED lines=43> */
.L_x_31205:
        /* <DEDUP_REMOVED lines=20> */
.L_x_31209:
        /* <DEDUP_REMOVED lines=12> */
.L_x_31210:
        /* <DEDUP_REMOVED lines=43> */
.L_x_31208:
        /* <DEDUP_REMOVED lines=20> */
.L_x_31212:
        /* <DEDUP_REMOVED lines=12> */
.L_x_31213:
        /* <DEDUP_REMOVED lines=43> */
.L_x_31211:
        /* <DEDUP_REMOVED lines=9> */
.L_x_31201:
        /* <DEDUP_REMOVED lines=15> */
.L_x_31216:
        /* <DEDUP_REMOVED lines=12> */
.L_x_31217:
        /* <DEDUP_REMOVED lines=42> */
.L_x_31215:
        /* <DEDUP_REMOVED lines=17> */
.L_x_31219:
        /* <DEDUP_REMOVED lines=12> */
.L_x_31220:
        /* <DEDUP_REMOVED lines=43> */
.L_x_31218:
        /* <DEDUP_REMOVED lines=17> */
.L_x_31222:
        /* <DEDUP_REMOVED lines=12> */
.L_x_31223:
        /* <DEDUP_REMOVED lines=43> */
.L_x_31221:
        /* <DEDUP_REMOVED lines=17> */
.L_x_31225:
        /* <DEDUP_REMOVED lines=12> */
.L_x_31226:
        /* <DEDUP_REMOVED lines=43> */
.L_x_31224:
        /* <DEDUP_REMOVED lines=10> */
.L_x_31214:
        /* <DEDUP_REMOVED lines=32> */
.L_x_31229:
        /* <DEDUP_REMOVED lines=12> */
.L_x_31230:
        /* <DEDUP_REMOVED lines=43> */
.L_x_31228:
        /* <DEDUP_REMOVED lines=20> */
.L_x_31232:
        /* <DEDUP_REMOVED lines=12> */
.L_x_31233:
        /* <DEDUP_REMOVED lines=43> */
.L_x_31231:
        /* <DEDUP_REMOVED lines=20> */
.L_x_31235:
        /* <DEDUP_REMOVED lines=12> */
.L_x_31236:
        /* <DEDUP_REMOVED lines=43> */
.L_x_31234:
        /* <DEDUP_REMOVED lines=20> */
.L_x_31238:
        /* <DEDUP_REMOVED lines=12> */
.L_x_31239:
        /* <DEDUP_REMOVED lines=43> */
.L_x_31237:
        /* <DEDUP_REMOVED lines=9> */
.L_x_31227:
        /* <DEDUP_REMOVED lines=15> */
.L_x_31242:
        /* <DEDUP_REMOVED lines=12> */
.L_x_31243:
        /* <DEDUP_REMOVED lines=43> */
.L_x_31241:
        /* <DEDUP_REMOVED lines=17> */
.L_x_31245:
        /* <DEDUP_REMOVED lines=12> */
.L_x_31246:
        /* <DEDUP_REMOVED lines=43> */
.L_x_31244:
        /* <DEDUP_REMOVED lines=17> */
.L_x_31248:
        /* <DEDUP_REMOVED lines=12> */
.L_x_31249:
        /* <DEDUP_REMOVED lines=43> */
.L_x_31247:
        /* <DEDUP_REMOVED lines=17> */
.L_x_31251:
        /* <DEDUP_REMOVED lines=12> */
.L_x_31252:
        /* <DEDUP_REMOVED lines=43> */
.L_x_31250:
        /* <DEDUP_REMOVED lines=10> */
.L_x_31240:
        /* <DEDUP_REMOVED lines=32> */
.L_x_31255:
        /* <DEDUP_REMOVED lines=12> */
.L_x_31256:
        /* <DEDUP_REMOVED lines=43> */
.L_x_31254:
        /* <DEDUP_REMOVED lines=20> */
.L_x_31258:
        /* <DEDUP_REMOVED lines=12> */
.L_x_31259:
        /* <DEDUP_REMOVED lines=43> */
.L_x_31257:
        /* <DEDUP_REMOVED lines=20> */
.L_x_31261:
        /* <DEDUP_REMOVED lines=12> */
.L_x_31262:
        /* <DEDUP_REMOVED lines=43> */
.L_x_31260:
        /* <DEDUP_REMOVED lines=20> */
.L_x_31264:
        /* <DEDUP_REMOVED lines=12> */
.L_x_31265:
        /* <DEDUP_REMOVED lines=43> */
.L_x_31263:
        /* <DEDUP_REMOVED lines=9> */
.L_x_31253:
        /* <DEDUP_REMOVED lines=15> */
.L_x_31268:
        /* <DEDUP_REMOVED lines=12> */
.L_x_31269:
        /* <DEDUP_REMOVED lines=43> */
.L_x_31267:
[----:B------:R-:W-:Y:S01]  /*158d0*/  ISETP.NE.AND P1, PT, R130, 0x1, PT ;  /* 0x000000018200780c */ /* 0x000fe20003f25270 */
[----:B-----5:R-:W-:Y:S01]  /*158e0*/  FMUL.FTZ R124, R124, UR6 ;  /* 0x000000067c7c7c20 */ /* 0x020fe20008410000 */
        /* <DEDUP_REMOVED lines=15> */
.L_x_31271:
        /* <DEDUP_REMOVED lines=12> */
.L_x_31272:
        /* <DEDUP_REMOVED lines=43> */
.L_x_31270:
        /* <DEDUP_REMOVED lines=17> */
.L_x_31274:
        /* <DEDUP_REMOVED lines=12> */
.L_x_31275:
        /* <DEDUP_REMOVED lines=43> */
.L_x_31273:
        /* <DEDUP_REMOVED lines=17> */
.L_x_31277:
        /* <DEDUP_REMOVED lines=12> */
.L_x_31278:
        /* <DEDUP_REMOVED lines=43> */
.L_x_31276:
        /* <DEDUP_REMOVED lines=10> */
.L_x_31266:
        /* <DEDUP_REMOVED lines=32> */
.L_x_31281:
        /* <DEDUP_REMOVED lines=12> */
.L_x_31282:
        /* <DEDUP_REMOVED lines=40> */
[----:B------:R-:W-:Y:S01]  /*16c30*/  LOP3.LUT R11, R152, UR38, R151, 0x96, !PT ;  /* 0x00000026980b7c12 */ /* 0x000fe2000f8e9697 */
[----:B------:R-:W-:Y:S01]  /*16c40*/  IMAD.MOV.U32 R151, RZ, RZ, RZ ;  /* 0x000000ffff977224 */ /* 0x000fe200078e00ff */
[----:B------:R-:W-:-:S07]  /*16c50*/  MOV R152, R145 ;  /* 0x0000009100987202 */ /* 0x000fce0000000f00 */
.L_x_31280:
[----:B------:R-:W-:Y:S01]  /*16c60*/  I2FP.F32.U32 R150, R152 ;  /* 0x0000009800967245 */ /* 0x000fe20000201000 */
[----:B-----5:R-:W-:Y:S01]  /*16c70*/  FMUL.FTZ R128, R128, UR6 ;  /* 0x0000000680807c20 */ /* 0x020fe20008410000 */
[----:B------:R-:W-:-:S03]  /*16c80*/  ISETP.NE.AND P1, PT, R151, 0x1, PT ;  /* 0x000000019700780c */ /* 0x000fc60003f25270 */
[----:B------:R-:W-:Y:S01]  /*16c90*/  FFMA.FTZ R150, R150, R139, 1.1641532182693481445e-10 ;  /* 0x2f00000096967423 */ /* 0x000fe2000001008b */
[----:B------:R-:W-:-:S04]  /*16ca0*/  FMUL.FTZ R128, R128, UR5 ;  /* 0x0000000580807c20 */ /* 0x000fc80008410000 */
[----:B------:R-:W-:-:S04]  /*16cb0*/  FSETP.GTU.FTZ.AND P0, PT, R150, UR4, PT ;  /* 0x0000000496007c0b */ /* 0x000fc8000bf1c000 */
[----:B------:R-:W-:Y:S01]  /*16cc0*/  FSEL R145, R128, RZ, !P0 ;  /* 0x000000ff80917208 */ /* 0x000fe20004000000 */
[----:B------:R-:W-:Y:S01]  /*16cd0*/  IMAD.MOV.U32 R128, RZ, RZ, R8 ;  /* 0x000000ffff807224 */ /* 0x000fe200078e0008 */
        /* <DEDUP_REMOVED lines=12> */
.L_x_31284:
        /* <DEDUP_REMOVED lines=12> */
.L_x_31285:
[----:B------:R-:W-:Y:S01]  /*16e60*/  LOP3.LUT R150, R9, UR13, R153, 0x96, !PT ;  /* 0x0000000d09967c12 */ /* 0x000fe2000f8e9699 */
[----:B------:R-:W-:-:S04]  /*16e70*/  IMAD.WIDE.U32 R10, R138, -0x326172a9, RZ ;  /* 0xcd9e8d578a0a7825 */ /* 0x000fc800078e00ff */
        /* <DEDUP_REMOVED lines=38> */
[----:B------:R-:W-:-:S04]  /*170e0*/  IMAD.WIDE.U32 R150, R150, -0x2daee0ad, RZ ;  /* 0xd2511f5396967825 */ /* 0x000fc800078e00ff */
[----:B------:R-:W-:Y:S01]  /*170f0*/  IMAD.MOV.U32 R143, RZ, RZ, R150 ;  /* 0x000000ffff8f7224 */ /* 0x000fe200078e0096 */
[----:B------:R-:W-:-:S07]  /*17100*/  LOP3.LUT R11, R152, UR38, R151, 0x96, !PT ;  /* 0x00000026980b7c12 */ /* 0x000fce000f8e9697 */
.L_x_31283:
        /* <DEDUP_REMOVED lines=20> */
.L_x_31287:
        /* <DEDUP_REMOVED lines=12> */
.L_x_31288:
        /* <DEDUP_REMOVED lines=43> */
.L_x_31286:
        /* <DEDUP_REMOVED lines=20> */
.L_x_31290:
        /* <DEDUP_REMOVED lines=12> */
.L_x_31291:
        /* <DEDUP_REMOVED lines=43> */
.L_x_31289:
        /* <DEDUP_REMOVED lines=9> */
.L_x_31279:
        /* <DEDUP_REMOVED lines=15> */
.L_x_31294:
        /* <DEDUP_REMOVED lines=12> */
.L_x_31295:
        /* <DEDUP_REMOVED lines=43> */
.L_x_31293:
[----:B------:R-:W-:Y:S01]  /*17f60*/  ISETP.NE.AND P1, PT, R133, 0x1, PT ;  /* 0x000000018500780c */ /* 0x000fe20003f25270 */
[----:B-----5:R-:W-:Y:S01]  /*17f70*/  FMUL.FTZ R145, R128, UR6 ;  /* 0x0000000680917c20 */ /* 0x020fe20008410000 */
[----:B------:R-:W-:Y:S02]  /*17f80*/  I2FP.F32.U32 R132, R132 ;  /* 0x0000008400847245 */ /* 0x000fe40000201000 */
[----:B------:R-:W-:Y:S01]  /*17f90*/  MOV R128, R8 ;  /* 0x0000000800807202 */ /* 0x000fe20000000f00 */
[----:B------:R-:W-:Y:S02]  /*17fa0*/  FMUL.FTZ R145, R145, UR5 ;  /* 0x0000000591917c20 */ /* 0x000fe40008410000 */
[----:B------:R-:W-:-:S05]  /*17fb0*/  FFMA.FTZ R132, R132, R139, 1.1641532182693481445e-10 ;  /* 0x2f00000084847423 */ /* 0x000fca000001008b */
[----:B------:R-:W-:Y:S01]  /*17fc0*/  FSETP.LE.FTZ.AND P0, PT, R132, UR4, PT ;  /* 0x0000000484007c0b */ /* 0x000fe2000bf13000 */
[----:B------:R-:W-:Y:S01]  /*17fd0*/  IMAD.MOV.U32 R132, RZ, RZ, 0x2 ;  /* 0x00000002ff847424 */ /* 0x000fe200078e00ff */
        /* <DEDUP_REMOVED lines=9> */
.L_x_31297:
        /* <DEDUP_REMOVED lines=12> */
.L_x_31298:
        /* <DEDUP_REMOVED lines=43> */
.L_x_31296:
        /* <DEDUP_REMOVED lines=17> */
.L_x_31300:
        /* <DEDUP_REMOVED lines=12> */
.L_x_31301:
        /* <DEDUP_REMOVED lines=43> */
.L_x_31299:
[----:B------:R-:W-:Y:S01]  /*18860*/  ISETP.NE.AND P3, PT, R133, 0x1, PT ;  /* 0x000000018500780c */ /* 0x000fe20003f65270 */
[----:B------:R-:W-:Y:S01]  /*18870*/  FMUL.FTZ R130, R130, UR6 ;  /* 0x0000000682827c20 */ /* 0x000fe20008410000 */
        /* <DEDUP_REMOVED lines=15> */
.L_x_31303:
        /* <DEDUP_REMOVED lines=12> */
.L_x_31304:
        /* <DEDUP_REMOVED lines=43> */
.L_x_31302:
[----:B------:R-:W-:Y:S01]  /*18ce0*/  I2FP.F32.U32 R132, R129 ;  /* 0x0000008100847245 */ /* 0x000fe20000201000 */
[----:B------:R-:W-:Y:S01]  /*18cf0*/  FMUL.FTZ R131, R131, UR6 ;  /* 0x0000000683837c20 */ /* 0x000fe20008410000 */
[----:B------:R-:W-:Y:S02]  /*18d00*/  FSEL R133, R150, RZ, P1 ;  /* 0x000000ff96857208 */ /* 0x000fe40000800000 */
[----:B------:R-:W-:Y:S01]  /*18d10*/  FSEL R134, R130, RZ, P2 ;  /* 0x000000ff82867208 */ /* 0x000fe20001000000 */
[----:B------:R-:W-:Y:S01]  /*18d20*/  FFMA.FTZ R132, R132, R139, 1.1641532182693481445e-10 ;  /* 0x2f00000084847423 */ /* 0x000fe2000001008b */
[----:B------:R-:W-:-:S04]  /*18d30*/  FMUL.FTZ R131, R131, UR5 ;  /* 0x0000000583837c20 */ /* 0x000fc80008410000 */
[----:B------:R-:W-:Y:S02]  /*18d40*/  FSETP.GTU.FTZ.AND P4, PT, R132, UR4, PT ;  /* 0x0000000484007c0b */ /* 0x000fe4000bf9c000 */
[----:B------:R-:W-:Y:S02]  /*18d50*/  FSEL R132, R145, RZ, P0 ;  /* 0x000000ff91847208 */ /* 0x000fe40000000000 */
[----:B------:R-:W-:Y:S02]  /*18d60*/  PLOP3.LUT P3, PT, P4, PT, PT, 0x8, 0x80 ;  /* 0x000000000080781c */ /* 0x000fe4000276e170 */
[----:B------:R-:W-:-:S11]  /*18d70*/  FSEL R135, R131, RZ, !P4 ;  /* 0x000000ff83877208 */ /* 0x000fd60006000000 */
.L_x_31292:
[----:B------:R-:W-:Y:S01]  /*18d80*/  FADD.FTZ R130, RZ, R92 ;  /* 0x0000005cff827221 */ /* 0x000fe20000010000 */
[----:B------:R-:W-:Y:S01]  /*18d90*/  IMAD.WIDE.U32 R148, R144, 0x10, R148 ;  /* 0x0000001090947825 */ /* 0x000fe200078e0094 */
[----:B------:R-:W-:Y:S03]  /*18da0*/  BSSY.RECONVERGENT B0, `(.L_x_31305) ;  /* 0x000009f000007945 */ /* 0x000fe60003800200 */
[----:B------:R-:W-:Y:S01]  /*18db0*/  FADD.FTZ R129, R130, R93 ;  /* 0x0000005d82817221 */ /* 0x000fe20000010000 */
        /* <DEDUP_REMOVED lines=43> */
[----:B0-----:R-:W-:Y:S01]  /*19070*/  FADD.FTZ R139, R131, R130 ;  /* 0x00000082838b7221 */ /* 0x001fe20000010000 */
[----:B------:R-:W-:-:S04]  /*19080*/  SEL R131, RZ, 0x100, !P1 ;  /* 0x00000100ff837807 */ /* 0x000fc80004800000 */
        /* <DEDUP_REMOVED lines=87> */
[----:B------:R-:W-:-:S04]  /*19600*/  SEL R129, RZ, 0x1000000, !P3 ;  /* 0x01000000ff817807 */ /* 0x000fc80005800000 */
[----:B------:R-:W0:Y:S02]  /*19610*/  SHFL.BFLY PT, R150, R139, 0x1, 0x1f ;  /* 0x0c201f008b967f89 */ /* 0x000e2400000e0000 */
[----:B0-----:R-:W-:-:S05]  /*19620*/  FADD.FTZ R145, R139, R150 ;  /* 0x000000968b917221 */ /* 0x001fca0000010000 */
[----:B------:R-:W0:Y:S02]  /*19630*/  SHFL.BFLY PT, R150, R145, 0x2, 0x1f ;  /* 0x0c401f0091967f89 */ /* 0x000e2400000e0000 */
[----:B0-----:R-:W-:-:S05]  /*19640*/  FADD.FTZ R151, R145, R150 ;  /* 0x0000009691977221 */ /* 0x001fca0000010000 */
[----:B------:R-:W0:Y:S02]  /*19650*/  SHFL.BFLY PT, R150, R151, 0x4, 0x1f ;  /* 0x0c801f0097967f89 */ /* 0x000e2400000e0000 */
[----:B0-----:R-:W-:Y:S01]  /*19660*/  FADD.FTZ R152, R151, R150 ;  /* 0x0000009697987221 */ /* 0x001fe20000010000 */
[----:B------:R-:W-:-:S04]  /*19670*/  SEL R150, RZ, 0x10000, !P2 ;  /* 0x00010000ff967807 */ /* 0x000fc80005000000 */
[----:B------:R-:W0:Y:S01]  /*19680*/  SHFL.BFLY PT, R153, R152, 0x8, 0x1f ;  /* 0x0d001f0098997f89 */ /* 0x000e2200000e0000 */
[----:B------:R-:W-:Y:S02]  /*19690*/  IADD3 R129, PT, PT, R131, R129, R150 ;  /* 0x0000008183817210 */ /* 0x000fe40007ffe096 */
[----:B------:R-:W-:-:S04]  /*196a0*/  SEL R150, RZ, 0x1, !P0 ;  /* 0x00000001ff967807 */ /* 0x000fc80004000000 */
[----:B------:R-:W-:Y:S02]  /*196b0*/  IADD3 R139, PT, PT, R129, R150, RZ ;  /* 0x00000096818b7210 */ /* 0x000fe40007ffe0ff */
[----:B------:R-:W-:-:S03]  /*196c0*/  LOP3.LUT P0, R129, R7, 0x1f, RZ, 0xc0, !PT ;  /* 0x0000001f07817812 */ /* 0x000fc6000780c0ff */
[----:B------:R-:W-:Y:S01]  /*196d0*/  STG.E desc[UR10][R146.64], R139 ;  /* 0x0000008b92007986 */ /* 0x000fe2000c10190a */
[----:B0-----:R-:W-:-:S05]  /*196e0*/  FADD.FTZ R153, R152, R153 ;  /* 0x0000009998997221 */ /* 0x001fca0000010000 */
[----:B------:R-:W0:Y:S02]  /*196f0*/  SHFL.BFLY PT, R150, R153, 0x10, 0x1f ;  /* 0x0e001f0099967f89 */ /* 0x000e2400000e0000 */
[----:B0-----:R-:W-:Y:S02]  /*19700*/  FADD.FTZ R131, R153, R150 ;  /* 0x0000009699837221 */ /* 0x001fe40000010000 */
        /* <DEDUP_REMOVED lines=8> */
.L_x_31306:
[----:B------:R-:W-:Y:S05]  /*19790*/  BSYNC.RECONVERGENT B0 ;  /* 0x0000000000007941 */ /* 0x000fea0003800200 */
.L_x_31305:
        /* <DEDUP_REMOVED lines=14> */
.L_x_31308:
[----:B------:R-:W-:Y:S05]  /*19880*/  BSYNC.RECONVERGENT B0 ;  /* 0x0000000000007941 */ /* 0x000fea0003800200 */
.L_x_31307:
[----:B------:R-:W2:Y:S01]  /*19890*/  SHFL.DOWN PT, R146, R145, 0x2, 0x1f ;  /* 0x08401f0091927f89 */ /* 0x000ea200000e0000 */
[----:B------:R-:W-:Y:S01]  /*198a0*/  I2FP.F32.U32 R151, R145 ;  /* 0x0000009100977245 */ /* 0x000fe20000201000 */
[----:B------:R-:W-:Y:S01]  /*198b0*/  UPLOP3.LUT UP2, UPT, UPT, UPT, UP2, 0x40, 0x4 ;  /* 0x000000000004789c */ /* 0x000fe20003f4e820 */
        /* <DEDUP_REMOVED lines=8> */
[----:B-1----:R-:W-:Y:S01]  /*19940*/  FMUL.FTZ R146, R147, R150 ;  /* 0x0000009693927220 */ /* 0x002fe20000410000 */
[----:B------:R-:W1:Y:S01]  /*19950*/  MUFU.RCP R139, R129 ;  /* 0x00000081008b7308 */ /* 0x000e620000001000 */
[----:B---3--:R-:W-:-:S02]  /*19960*/  FADD.FTZ R148, R148, R131 ;  /* 0x0000008394947221 */ /* 0x008fc40000010000 */
[----:B------:R-:W-:Y:S01]  /*19970*/  FFMA.FTZ R146, R151, R130, R146 ;  /* 0x0000008297927223 */ /* 0x000fe20000010092 */
[----:B------:R-:W-:-:S04]  /*19980*/  FADD.FTZ R130, -R147, R130 ;  /* 0x0000008293827221 */ /* 0x000fc80000010100 */
        /* <DEDUP_REMOVED lines=14> */
[----:B------:R-:W-:-:S03]  /*19a70*/  FMUL.FTZ R146, R145, R145 ;  /* 0x0000009191927220 */ /* 0x000fc60000410000 */
[----:B--2---:R-:W-:Y:S01]  /*19a80*/  FMUL.FTZ R130, R147, R150 ;  /* 0x0000009693827220 */ /* 0x004fe20000410000 */
[----:B------:R-:W-:Y:S01]  /*19a90*/  FMUL.FTZ R129, R129, R146 ;  /* 0x0000009281817220 */ /* 0x000fe20000410000 */
[----:B-1----:R-:W-:Y:S02]  /*19aa0*/  FADD.FTZ R146, R148, R131 ;  /* 0x0000008394927221 */ /* 0x002fe40000010000 */
[----:B------:R-:W0:Y:S01]  /*19ab0*/  LDC R131, c[0x0][0x448] ;  /* 0x00011200ff837b82 */ /* 0x000e220000000800 */
[----:B------:R-:W-:Y:S01]  /*19ac0*/  FMUL.FTZ R129, R129, R152 ;  /* 0x0000009881817220 */ /* 0x000fe20000410000 */
[----:B------:R-:W1:Y:S03]  /*19ad0*/  SHFL.IDX PT, R130, R130, RZ, 0x1f ;  /* 0x00001fff82827589 */ /* 0x000e6600000e0000 */
[----:B------:R-:W-:-:S03]  /*19ae0*/  FFMA.FTZ R139, R147, R129, R146 ;  /* 0x00000081938b7223 */ /* 0x000fc60000010092 */
[----:B------:R-:W2:Y:S03]  /*19af0*/  @!P0 LDC.64 R148, c[0x0][0x3c0] ;  /* 0x0000f000ff948b82 */ /* 0x000ea60000000a00 */
[----:B------:R-:W0:Y:S05]  /*19b00*/  SHFL.IDX PT, R139, R139, RZ, 0x1f ;  /* 0x00001fff8b8b7589 */ /* 0x000e2a00000e0000 */
[----:B------:R-:W3:Y:S01]  /*19b10*/  @!P0 LDC.64 R146, c[0x0][0x3c8] ;  /* 0x0000f200ff928b82 */ /* 0x000ee20000000a00 */
[C---:B-1----:R-:W-:Y:S01]  /*19b20*/  FMUL.FTZ R7, R130.reuse, R130 ;  /* 0x0000008282077220 */ /* 0x042fe20000410000 */
[----:B------:R-:W-:-:S04]  /*19b30*/  FSEL R129, R130, RZ, !P1 ;  /* 0x000000ff82817208 */ /* 0x000fc80004800000 */
[----:B------:R-:W-:Y:S01]  /*19b40*/  FSEL R150, R7, RZ, P1 ;  /* 0x000000ff07967208 */ /* 0x000fe20000800000 */
[C---:B------:R-:W-:Y:S01]  /*19b50*/  FADD.FTZ R92, -R129.reuse, R92 ;  /* 0x0000005c815c7221 */ /* 0x040fe20000010100 */
[C---:B------:R-:W-:Y:S01]  /*19b60*/  FADD.FTZ R93, -R129.reuse, R93 ;  /* 0x0000005d815d7221 */ /* 0x040fe20000010100 */
[----:B------:R-:W-:Y:S01]  /*19b70*/  FADD.FTZ R94, -R129, R94 ;  /* 0x0000005e815e7221 */ /* 0x000fe20000010100 */
[----:B0-----:R-:W-:Y:S01]  /*19b80*/  FFMA.FTZ R131, R139, UR20, R131 ;  /* 0x000000148b837c23 */ /* 0x001fe20008010083 */
[C---:B------:R-:W-:Y:S01]  /*19b90*/  FADD.FTZ R95, -R129.reuse, R95 ;  /* 0x0000005f815f7221 */ /* 0x040fe20000010100 */
[C---:B------:R-:W-:Y:S01]  /*19ba0*/  FADD.FTZ R96, -R129.reuse, R96 ;  /* 0x0000006081607221 */ /* 0x040fe20000010100 */
[----:B------:R-:W-:Y:S01]  /*19bb0*/  FADD.FTZ R97, -R129, R97 ;  /* 0x0000006181617221 */ /* 0x000fe20000010100 */
[----:B------:R-:W-:Y:S01]  /*19bc0*/  FADD.FTZ R7, R131, R150 ;  /* 0x0000009683077221 */ /* 0x000fe20000010000 */
[----:B------:R-:W-:Y:S01]  /*19bd0*/  MOV R131, UR18 ;  /* 0x0000001200837c02 */ /* 0x000fe20008000f00 */
[C---:B------:R-:W-:Y:S01]  /*19be0*/  FADD.FTZ R98, -R129.reuse, R98 ;  /* 0x0000006281627221 */ /* 0x040fe20000010100 */
[C---:B------:R-:W-:Y:S01]  /*19bf0*/  FADD.FTZ R99, -R129.reuse, R99 ;  /* 0x0000006381637221 */ /* 0x040fe20000010100 */
[C---:B------:R-:W-:Y:S01]  /*19c00*/  FADD.FTZ R100, -R129.reuse, R100 ;  /* 0x0000006481647221 */ /* 0x040fe20000010100 */
[----:B------:R-:W-:Y:S01]  /*19c10*/  FADD.FTZ R101, -R129, R101 ;  /* 0x0000006581657221 */ /* 0x000fe20000010100 */
[----:B--2---:R-:W-:Y:S01]  /*19c20*/  @!P0 IMAD.WIDE R148, R131, 0x4, R148 ;  /* 0x0000000483948825 */ /* 0x004fe200078e0294 */
[----:B------:R-:W0:Y:S03]  /*19c30*/  MUFU.RSQ R7, R7 ;  /* 0x0000000700077308 */ /* 0x000e260000001400 */
[C---:B------:R-:W-:Y:S01]  /*19c40*/  FADD.FTZ R102, -R129.reuse, R102 ;  /* 0x0000006681667221 */ /* 0x040fe20000010100 */
[----:B------:R-:W-:Y:S01]  /*19c50*/  FADD.FTZ R103, -R129, R103 ;  /* 0x0000006781677221 */ /* 0x000fe20000010100 */
[----:B---3--:R-:W-:Y:S01]  /*19c60*/  @!P0 IMAD.WIDE R146, R131, 0x4, R146 ;  /* 0x0000000483928825 */ /* 0x008fe200078e0292 */
[----:B------:R1:W-:Y:S03]  /*19c70*/  @!P0 STG.E desc[UR10][R148.64], R130 ;  /* 0x0000008294008986 */ /* 0x0003e6000c10190a */
        /* <DEDUP_REMOVED lines=11> */
[----:B-1----:R-:W1:Y:S01]  /*19d30*/  LDC.64 R130, c[0x0][0x428] ;  /* 0x00010a00ff827b82 */ /* 0x002e620000000a00 */
[C---:B0-----:R-:W-:Y:S01]  /*19d40*/  FMUL.FTZ R92, R7.reuse, R92 ;  /* 0x0000005c075c7220 */ /* 0x041fe20000410000 */
[C---:B------:R-:W-:Y:S01]  /*19d50*/  FMUL.FTZ R93, R7.reuse, R93 ;  /* 0x0000005d075d7220 */ /* 0x040fe20000410000 */
[C---:B------:R-:W-:Y:S01]  /*19d60*/  FMUL.FTZ R94, R7.reuse, R94 ;  /* 0x0000005e075e7220 */ /* 0x040fe20000410000 */
[----:B------:R-:W-:Y:S01]  /*19d70*/  FMUL.FTZ R95, R7, R95 ;  /* 0x0000005f075f7220 */ /* 0x000fe20000410000 */
[----:B------:R-:W-:Y:S01]  /*19d80*/  FADD.FTZ R115, -R129, R115 ;  /* 0x0000007381737221 */ /* 0x000fe20000010100 */
[C---:B------:R-:W-:Y:S01]  /*19d90*/  FMUL.FTZ R96, R7.reuse, R96 ;  /* 0x0000006007607220 */ /* 0x040fe20000410000 */
[C---:B------:R-:W-:Y:S01]  /*19da0*/  FMUL.FTZ R97, R7.reuse, R97 ;  /* 0x0000006107617220 */ /* 0x040fe20000410000 */
[C---:B------:R-:W-:Y:S01]  /*19db0*/  FMUL.FTZ R98, R7.reuse, R98 ;  /* 0x0000006207627220 */ /* 0x040fe20000410000 */
[----:B------:R-:W-:Y:S01]  /*19dc0*/  FMUL.FTZ R99, R7, R99 ;  /* 0x0000006307637220 */ /* 0x000fe20000410000 */
        /* <DEDUP_REMOVED lines=16> */
[----:B------:R1:W-:Y:S01]  /*19ed0*/  @!P0 STG.E desc[UR10][R146.64], R7 ;  /* 0x0000000792008986 */ /* 0x0003e2000c10190a */
        /* <DEDUP_REMOVED lines=15> */
[----:B------:R-:W-:Y:S01]  /*19fd0*/  FFMA.FTZ R95, R95, R91, R51 ;  /* 0x0000005b5f5f7223 */ /* 0x000fe20000010033 */
[----:B------:R-:W-:Y:S01]  /*19fe0*/  FADD.FTZ R129, -R129, R135 ;  /* 0x0000008781817221 */ /* 0x000fe20000010100 */
        /* <DEDUP_REMOVED lines=40> */
[----:B------:R-:W-:Y:S01]  /*1a270*/  IMAD.WIDE.U32 R2, R0, 0x10, R130 ;  /* 0x0000001000027825 */ /* 0x000fe200078e0082 */
[----:B------:R0:W-:Y:S03]  /*1a280*/  STG.E.128 desc[UR10][R146.64], R92 ;  /* 0x0000005c92007986 */ /* 0x0001e6000c101d0a */
[----:B------:R-:W-:Y:S01]  /*1a290*/  FFMA.FTZ R112, R112, R68, R28 ;  /* 0x0000004470707223 */ /* 0x000fe2000001001c */
[----:B------:R-:W-:Y:S01]  /*1a2a0*/  FFMA.FTZ R113, R113, R69, R29 ;  /* 0x0000004571717223 */ /* 0x000fe2000001001d */
[----:B------:R-:W-:Y:S01]  /*1a2b0*/  FFMA.FTZ R114, R114, R70, R30 ;  /* 0x0000004672727223 */ /* 0x000fe2000001001e */
[----:B------:R-:W-:Y:S01]  /*1a2c0*/  FFMA.FTZ R115, R115, R71, R31 ;  /* 0x0000004773737223 */ /* 0x000fe2000001001f */
        /* <DEDUP_REMOVED lines=24> */
[----:B------:R0:W-:Y:S01]  /*1a450*/  STG.E.128 desc[UR10][R2.64], R112 ;  /* 0x0000007002007986 */ /* 0x0001e2000c101d0a */
[----:B------:R-:W-:-:S03]  /*1a460*/  UIADD3 UR18, UPT, UPT, UR18, UR16, URZ ;  /* 0x0000001012127290 */ /* 0x000fc6000fffe0ff */
[----:B------:R0:W-:Y:S01]  /*1a470*/  STG.E.128 desc[UR10][R4.64], R116 ;  /* 0x0000007404007986 */ /* 0x0001e2000c101d0a */
[----:B------:R-:W-:-:S03]  /*1a480*/  UISETP.GE.AND UP1, UPT, UR18, UR17, UPT ;  /* 0x000000111200728c */ /* 0x000fc6000bf26270 */
[----:B------:R0:W-:Y:S04]  /*1a490*/  STG.E.128 desc[UR10][R6.64], R120 ;  /* 0x0000007806007986 */ /* 0x0001e8000c101d0a */
[----:B------:R0:W-:Y:S04]  /*1a4a0*/  STG.E.128 desc[UR10][R140.64], R124 ;  /* 0x0000007c8c007986 */ /* 0x0001e8000c101d0a */
[----:B------:R0:W-:Y:S01]  /*1a4b0*/  STG.E.128 desc[UR10][R130.64], R132 ;  /* 0x0000008482007986 */ /* 0x0001e2000c101d0a */
[----:B------:R-:W-:Y:S05]  /*1a4c0*/  BRA.U !UP1, `(.L_x_31309) ;  /* 0xfffffe65099c7547 */ /* 0x000fea000b83ffff */
[----:B------:R-:W-:Y:S05]  /*1a4d0*/  EXIT ;  /* 0x000000000000794d */ /* 0x000fea0003800000 */
.L_x_31310:
        /* <DEDUP_REMOVED lines=10> */
.L_x_34133:


//--------------------- .text._ZN10layer_norm13ln_fwd_kernelINS_13Kernel_traitsIfffffjLj5120ELj1ELj1ELj4ELj16ENS_18Kernel_traits_baseILj5120EfffffjLj128EEEEELb1ELb0ELb1ELb0EEEvNS_9FwdParamsE --------------------------
	.section	.text._ZN10layer_norm13ln_fwd_kernelINS_13Kernel_traitsIfffffjLj5120ELj1ELj1ELj4ELj16ENS_18Kernel_traits_baseILj5120EfffffjLj128EEEEELb1ELb0ELb1ELb0EEEvNS_9FwdParamsE,"ax",@progbits
	.align	128
        .global         _ZN10layer_norm13ln_fwd_kernelINS_13Kernel_traitsIfffffjLj5120ELj1ELj1ELj4ELj16ENS_18Kernel_traits_baseILj5120EfffffjLj128EEEEELb1ELb0ELb1ELb0EEEvNS_9FwdParamsE
        .type           _ZN10layer_norm13ln_fwd_kernelINS_13Kernel_traitsIfffffjLj5120ELj1ELj1ELj4ELj16ENS_18Kernel_traits_baseILj5120EfffffjLj128EEEEELb1ELb0ELb1ELb0EEEvNS_9FwdParamsE,@function
        .size           _ZN10layer_norm13ln_fwd_kernelINS_13Kernel_traitsIfffffjLj5120ELj1ELj1ELj4ELj16ENS_18Kernel_traits_baseILj5120EfffffjLj128EEEEELb1ELb0ELb1ELb0EEEvNS_9FwdParamsE,(.L_x_34134 - _ZN10layer_norm13ln_fwd_kernelINS_13Kernel_traitsIfffffjLj5120ELj1ELj1ELj4ELj16ENS_18Kernel_traits_baseILj5120EfffffjLj128EEEEELb1ELb0ELb1ELb0EEEvNS_9FwdParamsE)
        .other          _ZN10layer_norm13ln_fwd_kernelINS_13Kernel_traitsIfffffjLj5120ELj1ELj1ELj4ELj16ENS_18Kernel_traits_baseILj5120EfffffjLj128EEEEELb1ELb0ELb1ELb0EEEvNS_9FwdParamsE,@"STO_CUDA_ENTRY STV_DEFAULT"
_ZN10layer_norm13ln_fwd_kernelINS_13Kernel_traitsIfffffjLj5120ELj1ELj1ELj4ELj16ENS_18Kernel_traits_baseILj5120EfffffjLj128EEEEELb1ELb0ELb1ELb0EEEvNS_9FwdParamsE:
.text._ZN10layer_norm13ln_fwd_kernelINS_13Kernel_traitsIfffffjLj5120ELj1ELj1ELj4ELj16ENS_18Kernel_traits_baseILj5120EfffffjLj128EEEEELb1ELb0ELb1ELb0EEEvNS_9FwdParamsE:
        /* <DEDUP_REMOVED lines=19> */
[----:B-----5:R-:W-:Y:S01]  /*0130*/  SHF.R.S32.HI R0, RZ, 0x1f, R13 ;  /* 0x0000001fff007819 */ /* 0x020fe2000001140d */
[----:B------:R-:W-:-:S03]  /*0140*/  UISETP.NE.AND.EX UP0, UPT, UR5, URZ, UPT, UP0 ;  /* 0x000000ff0500728c */ /* 0x000fc6000bf05300 */
[----:B------:R-:W-:Y:S02]  /*0150*/  LEA.HI R0, R0, R13, RZ, 0x2 ;  /* 0x0000000d00007211 */ /* 0x000fe400078f10ff */
[----:B---3--:R-:W-:Y:S02]  /*0160*/  LOP3.LUT R3, R8, 0x60, RZ, 0xc0, !PT ;  /* 0x0000006008037812 */ /* 0x008fe400078ec0ff */
[----:B--2---:R-:W-:Y:S02]  /*0170*/  @P0 R2UR UR15, R5 ;  /* 0x00000000050f02ca */ /* 0x004fe400000e0000 */
[----:B------:R-:W0:Y:S01]  /*0180*/  LDC R5, c[0x0][0x360] ;  /* 0x0000d800ff057b82 */ /* 0x000e220000000800 */
[----:B------:R-:W-:Y:S02]  /*0190*/  @P0 R2UR UR14, R4 ;  /* 0x00000000040e02ca */ /* 0x000fe400000e0000 */
[----:B------:R-:W-:Y:S02]  /*01a0*/  SHF.R.S32.HI R4, RZ, 0x2, R0 ;  /* 0x00000002ff047819 */ /* 0x000fe40000011400 */
[----:B-1----:R-:W-:-:S02]  /*01b0*/  @P0 IADD3 R2, P1, PT, R6, R11, RZ ;  /* 0x0000000b06020210 */ /* 0x002fc40007f3e0ff */
[----:B------:R-:W-:-:S03]  /*01c0*/  LOP3.LUT R6, R3, 0x1f, R8, 0xf8, !PT ;  /* 0x0000001f03067812 */ /* 0x000fc600078ef808 */
[----:B------:R-:W-:Y:S01]  /*01d0*/  @P0 IMAD.X R9, RZ, RZ, R7, P1 ;  /* 0x000000ffff090224 */ /* 0x000fe200008e0607 */
[----:B------:R-:W-:Y:S01]  /*01e0*/  LOP3.LUT R7, R6, 0x7f, RZ, 0x3c, !PT ;  /* 0x0000007f06077812 */ /* 0x000fe200078e3cff */
[----:B------:R-:W-:Y:S02]  /*01f0*/  UIADD3 UR5, UPT, UPT, UR15, -0x4498517b, URZ ;  /* 0xbb67ae850f057890 */ /* 0x000fe4000fffe0ff */
[----:B------:R-:W-:Y:S01]  /*0200*/  UIADD3 UR22, UPT, UPT, UR14, -0x61c88647, URZ ;  /* 0x9e3779b90e167890 */ /* 0x000fe2000fffe0ff */
[----:B------:R-:W-:Y:S01]  /*0210*/  SHF.R.U64 R143, R2, 0x2, R9 ;  /* 0x00000002028f7819 */ /* 0x000fe20000001209 */
[----:B------:R-:W-:Y:S01]  /*0220*/  IMAD.IADD R0, R4, 0x1, R7 ;  /* 0x0000000104007824 */ /* 0x000fe200078e0207 */
[----:B------:R-:W-:Y:S01]  /*0230*/  SHF.R.U32.HI R142, RZ, 0x2, R9 ;  /* 0x00000002ff8e7819 */ /* 0x000fe20000011609 */
[----:B------:R-:W-:Y:S02]  /*0240*/  UIADD3 UR24, UPT, UPT, UR14, 0x3c6ef372, URZ ;  /* 0x3c6ef3720e187890 */ /* 0x000fe4000fffe0ff */
[----:B------:R-:W-:-:S02]  /*0250*/  UIADD3 UR25, UPT, UPT, UR15, 0x76cf5d0a, URZ ;  /* 0x76cf5d0a0f197890 */ /* 0x000fc4000fffe0ff */
[----:B------:R-:W-:Y:S01]  /*0260*/  UIADD3 UR6, UPT, UPT, UR14, -0x255992d5, URZ ;  /* 0xdaa66d2b0e067890 */ /* 0x000fe2000fffe0ff */
[----:B0-----:R-:W-:Y:S01]  /*0270*/  IMAD R144, R5, UR23, R8 ;  /* 0x0000001705907c24 */ /* 0x001fe2000f8e0208 */
[----:B------:R-:W-:Y:S01]  /*0280*/  LOP3.LUT R5, R8, 0x1f, RZ, 0xc0, !PT ;  /* 0x0000001f08057812 */ /* 0x000fe200078ec0ff */
        /* <DEDUP_REMOVED lines=92> */
[----:B-1----:R-:W-:-:S05]  /*0850*/  IMAD.WIDE.U32 R6, R6, 0x10, R8 ;  /* 0x0000001006067825 */ /* 0x002fca00078e0008 */
[----:B------:R0:W5:Y:S01]  /*0860*/  LDG.E.128 R88, desc[UR12][R6.64] ;  /* 0x0000000c06587981 */ /* 0x000162000c1e1d00 */
[----:B------:R-:W-:Y:S05]  /*0870*/  BRA `(.L_x_31313) ;  /* 0x0000000400147947 */ /* 0x000fea0003800000 */
.L_x_31312:
        /* <DEDUP_REMOVED lines=23> */
[----:B------:R-:W5:Y:S02]  /*09f0*/  @P5 LDG.E.128 R28, desc[UR12][R16.64] ;  /* 0x0000000c101c5981 */ /* 0x000f64000c1e1d00 */
[----:B------:R-:W2:Y:S01]  /*0a00*/  @P2 LDC.64 R32, c[0x0][0x3d0] ;  /* 0x0000f400ff202b82 */ /* 0x000ea20000000a00 */
[----:B------:R-:W-:Y:S01]  /*0a10*/  ISETP.GE.U32.AND P5, PT, R0, 0x500, PT ;  /* 0x000005000000780c */ /* 0x000fe20003fa6070 */
[----:B---3--:R-:W-:-:S06]  /*0a20*/  @P0 IMAD.WIDE.U32 R18, R6, 0x10, R18 ;  /* 0x0000001006120825 */ /* 0x008fcc00078e0012 */
[----:B------:R-:W3:Y:S01]  /*0a30*/  @P1 LDC.64 R34, c[0x0][0x3d0] ;  /* 0x0000f400ff221b82 */ /* 0x000ee20000000a00 */
[----:B------:R-:W-:Y:S01]  /*0a40*/  @P0 VIADD R6, R6, 0x80 ;  /* 0x0000008006060836 */ /* 0x000fe20000000000 */
[----:B------:R-:W5:Y:S03]  /*0a50*/  @P0 LDG.E.128 R36, desc[UR12][R18.64] ;  /* 0x0000000c12240981 */ /* 0x000f66000c1e1d00 */
[----:B----4-:R-:W-:-:S03]  /*0a60*/  @P4 IMAD.WIDE.U32 R24, R6, 0x10, R24 ;  /* 0x0000001006184825 */ /* 0x010fc600078e0018 */
[----:B0-----:R-:W0:Y:S01]  /*0a70*/  @P6 LDC.64 R8, c[0x0][0x3d0] ;  /* 0x0000f400ff086b82 */ /* 0x001e220000000a00 */
[----:B------:R-:W-:Y:S01]  /*0a80*/  @P4 VIADD R6, R6, 0x80 ;  /* 0x0000008006064836 */ /* 0x000fe20000000000 */
[----:B------:R-:W5:Y:S03]  /*0a90*/  @P4 LDG.E.128 R44, desc[UR12][R24.64] ;  /* 0x0000000c182c4981 */ /* 0x000f66000c1e1d00 */
[----:B-1----:R-:W-:-:S03]  /*0aa0*/  @P3 IMAD.WIDE.U32 R26, R6, 0x10, R26 ;  /* 0x00000010061a3825 */ /* 0x002fc600078e001a */
[----:B------:R-:W1:Y:S01]  /*0ab0*/  @P5 LDC.64 R10, c[0x0][0x3d0] ;  /* 0x0000f400ff0a5b82 */ /* 0x000e620000000a00 */
[----:B------:R-:W-:Y:S01]  /*0ac0*/  @P3 IADD3 R6, PT, PT, R6, 0x80, RZ ;  /* 0x0000008006063810 */ /* 0x000fe20007ffe0ff */
[----:B------:R-:W5:Y:S04]  /*0ad0*/  @P3 LDG.E.128 R52, desc[UR12][R26.64] ;  /* 0x0000000c1a343981 */ /* 0x000f68000c1e1d00 */
[----:B--2---:R-:W-:-:S04]  /*0ae0*/  @P2 IMAD.WIDE.U32 R32, R6, 0x10, R32 ;  /* 0x0000001006202825 */ /* 0x004fc800078e0020 */
[----:B------:R-:W-:Y:S01]  /*0af0*/  @P2 VIADD R6, R6, 0x80 ;  /* 0x0000008006062836 */ /* 0x000fe20000000000 */
[----:B------:R-:W5:Y:S03]  /*0b00*/  @P2 LDG.E.128 R60, desc[UR12][R32.64] ;  /* 0x0000000c203c2981 */ /* 0x000f66000c1e1d00 */
[----:B---3--:R-:W-:-:S04]  /*0b10*/  @P1 IMAD.WIDE.U32 R34, R6, 0x10, R34 ;  /* 0x0000001006221825 */ /* 0x008fc800078e0022 */
[----:B------:R-:W-:Y:S01]  /*0b20*/  @P1 VIADD R6, R6, 0x80 ;  /* 0x0000008006061836 */ /* 0x000fe20000000000 */
[----:B------:R2:W5:Y:S03]  /*0b30*/  @P1 LDG.E.128 R68, desc[UR12][R34.64] ;  /* 0x0000000c22441981 */ /* 0x000566000c1e1d00 */
        /* <DEDUP_REMOVED lines=17> */
[----:B--2---:R-:W-:Y:S02]  /*0c50*/  CS2R R34, SRZ ;  /* 0x0000000000227805 */ /* 0x004fe4000001ff00 */
[----:B------:R-:W-:Y:S02]  /*0c60*/  CS2R R32, SRZ ;  /* 0x0000000000207805 */ /* 0x000fe4000001ff00 */
[----:B------:R-:W-:Y:S02]  /*0c70*/  CS2R R26, SRZ ;  /* 0x00000000001a7805 */ /* 0x000fe4000001ff00 */
[----:B------:R-:W-:Y:S02]  /*0c80*/  CS2R R24, SRZ ;  /* 0x0000000000187805 */ /* 0x000fe4000001ff00 */
[----:B------:R-:W-:Y:S02]  /*0c90*/  CS2R R18, SRZ ;  /* 0x0000000000127805 */ /* 0x000fe4000001ff00 */
[----:B------:R-:W-:-:S02]  /*0ca0*/  CS2R R16, SRZ ;  /* 0x0000000000107805 */ /* 0x000fc4000001ff00 */
[----:B------:R-:W-:Y:S02]  /*0cb0*/  @P5 CS2R R90, SRZ ;  /* 0x00000000005a5805 */ /* 0x000fe4000001ff00 */
[----:B0-----:R-:W-:-:S07]  /*0cc0*/  @P5 CS2R R88, SRZ ;  /* 0x0000000000585805 */ /* 0x001fce000001ff00 */
.L_x_31313:
[----:B------:R-:W-:Y:S05]  /*0cd0*/  BSYNC.RECONVERGENT B0 ;  /* 0x0000000000007941 */ /* 0x000fea0003800200 */
.L_x_31311:
[----:B------:R-:W1:Y:S02]  /*0ce0*/  LDCU UR4, c[0x0][0x384] ;  /* 0x00007080ff0477ac */ /* 0x000e640008000800 */
[----:B-1----:R-:W-:-:S06]  /*0cf0*/  UISETP.GE.AND UP0, UPT, UR23, UR4, UPT ;  /* 0x000000041700728c */ /* 0x002fcc000bf06270 */
[----:B------:R-:W-:-:S13]  /*0d00*/  PLOP3.LUT P0, PT, PT, PT, UP0, 0x80, 0x8 ;  /* 0x000000000008781c */ /* 0x000fda0003f0f008 */
[----:B------:R-:W-:Y:S05]  /*0d10*/  @P0 EXIT ;  /* 0x000000000000094d */ /* 0x000fea0003800000 */
[----:B0-----:R-:W-:Y:S01]  /*0d20*/  IMAD.HI.U32 R6, R143, -0x2daee0ad, RZ ;  /* 0xd2511f538f067827 */ /* 0x001fe200078e00ff */
[C---:B------:R-:W-:Y:S01]  /*0d30*/  LOP3.LUT R94, R4.reuse, 0x7f, RZ, 0xc0, !PT ;  /* 0x0000007f045e7812 */ /* 0x040fe200078ec0ff */
[----:B------:R-:W0:Y:S01]  /*0d40*/  LDCU UR33, c[0x0][0x404] ;  /* 0x00008080ff2177ac */ /* 0x000e220008000800 */
[----:B------:R-:W-:Y:S01]  /*0d50*/  LOP3.LUT R4, R4, 0xffffff80, RZ, 0xc0, !PT ;  /* 0xffffff8004047812 */ /* 0x000fe200078ec0ff */
[----:B------:R-:W-:Y:S01]  /*0d60*/  IMAD.HI.U32 R7, R144, -0x326172a9, RZ ;  /* 0xcd9e8d5790077827 */ /* 0x000fe200078e00ff */
[----:B------:R-:W-:Y:S01]  /*0d70*/  LOP3.LUT R6, R6, UR15, RZ, 0x3c, !PT ;  /* 0x0000000f06067c12 */ /* 0x000fe2000f8e3cff */
[----:B------:R-:W1:Y:S01]  /*0d80*/  LDCU UR34, c[0x0][0x388] ;  /* 0x00007100ff2277ac */ /* 0x000e620008000800 */
[----:B------:R-:W-:Y:S01]  /*0d90*/  VIADDMNMX R3, R94, -R3, RZ, !PT ;  /* 0x800000035e037246 */ /* 0x000fe200078001ff */
[----:B------:R-:W-:Y:S01]  /*0da0*/  IMAD R9, R144, -0x326172a9, RZ ;  /* 0xcd9e8d5790097824 */ /* 0x000fe200078e02ff */
[----:B------:R-:W-:Y:S01]  /*0db0*/  LOP3.LUT R7, R142, UR14, R7, 0x96, !PT ;  /* 0x0000000e8e077c12 */ /* 0x000fe2000f8e9607 */
[----:B------:R-:W-:Y:S01]  /*0dc0*/  IMAD.HI.U32 R8, R6, -0x326172a9, RZ ;  /* 0xcd9e8d5706087827 */ /* 0x000fe200078e00ff */
[----:B------:R-:W-:Y:S01]  /*0dd0*/  VIMNMX R3, PT, PT, R3, 0x20, PT ;  /* 0x0000002003037848 */ /* 0x000fe20003fe0100 */
[----:B------:R-:W2:Y:S01]  /*0de0*/  LDCU.U8 UR35, c[0x0][0x410] ;  /* 0x00008200ff2377ac */ /* 0x000ea20008000000 */
[----:B------:R-:W-:Y:S01]  /*0df0*/  LOP3.LUT R2, R2, 0x3, RZ, 0xc0, !PT ;  /* 0x0000000302027812 */ /* 0x000fe200078ec0ff */
        /* <DEDUP_REMOVED lines=44> */
[----:B------:R-:W-:Y:S01]  /*10c0*/  IMAD R3, R3, 0x4, R4 ;  /* 0x0000000403037824 */ /* 0x000fe200078e0204 */
[----:B------:R-:W-:Y:S01]  /*10d0*/  LOP3.LUT R10, R11, UR32, R10, 0x96, !PT ;  /* 0x000000200b0a7c12 */ /* 0x000fe2000f8e960a */
[----:B------:R-:W-:Y:S02]  /*10e0*/  IMAD R9, R6, -0x2daee0ad, RZ ;  /* 0xd2511f5306097824 */ /* 0x000fe400078e02ff */
[----:B------:R-:W-:Y:S01]  /*10f0*/  IMAD.HI.U32 R6, R8, -0x2daee0ad, RZ ;  /* 0xd2511f5308067827 */ /* 0x000fe200078e00ff */
[----:B------:R-:W-:-:S03]  /*1100*/  I2FP.F32.U32 R141, R3 ;  /* 0x00000003008d7245 */ /* 0x000fc60000201000 */
[----:B------:R-:W-:Y:S02]  /*1110*/  HFMA2 R3, -RZ, RZ, 0, 0 ;  /* 0x00000000ff037431 */ /* 0x000fe400000001ff */
[----:B------:R-:W-:Y:S01]  /*1120*/  IMAD R5, R5, -0x20, R94 ;  /* 0xffffffe005057824 */ /* 0x000fe200078e025e */
[----:B------:R-:W-:Y:S01]  /*1130*/  LOP3.LUT R6, R9, UR9, R6, 0x96, !PT ;  /* 0x0000000909067c12 */ /* 0x000fe2000f8e9606 */
[----:B------:R-:W-:Y:S01]  /*1140*/  IMAD R92, R7, -0x326172a9, RZ ;  /* 0xcd9e8d57075c7824 */ /* 0x000fe200078e02ff */
[----:B------:R-:W0:Y:S01]  /*1150*/  MUFU.RCP R141, R141 ;  /* 0x0000008d008d7308 */ /* 0x000e220000001000 */
[----:B------:R-:W-:Y:S01]  /*1160*/  IMAD.HI.U32 R7, R10, -0x326172a9, RZ ;  /* 0xcd9e8d570a077827 */ /* 0x000fe200078e00ff */
[----:B------:R-:W-:-:S03]  /*1170*/  VIMNMX R5, PT, PT, RZ, R5, !PT ;  /* 0x00000005ff057248 */ /* 0x000fc60007fe0100 */
[----:B------:R-:W-:Y:S01]  /*1180*/  IMAD R10, R10, -0x326172a9, RZ ;  /* 0xcd9e8d570a0a7824 */ /* 0x000fe200078e02ff */
[----:B------:R-:W-:Y:S01]  /*1190*/  LOP3.LUT R7, R92, UR8, R7, 0x96, !PT ;  /* 0x000000085c077c12 */ /* 0x000fe2000f8e9607 */
[----:B------:R-:W-:Y:S01]  /*11a0*/  IMAD.HI.U32 R9, R6, -0x326172a9, RZ ;  /* 0xcd9e8d5706097827 */ /* 0x000fe200078e00ff */
[----:B------:R-:W-:-:S03]  /*11b0*/  VIMNMX R5, PT, PT, R5, 0x20, PT ;  /* 0x0000002005057848 */ /* 0x000fc60003fe0100 */
[----:B------:R-:W-:Y:S01]  /*11c0*/  IMAD R8, R8, -0x2daee0ad, RZ ;  /* 0xd2511f5308087824 */ /* 0x000fe200078e02ff */
[----:B------:R-:W-:Y:S01]  /*11d0*/  LOP3.LUT R9, R10, UR10, R9, 0x96, !PT ;  /* 0x0000000a0a097c12 */ /* 0x000fe2000f8e9609 */
[----:B------:R-:W-:-:S04]  /*11e0*/  IMAD.HI.U32 R11, R7, -0x2daee0ad, RZ ;  /* 0xd2511f53070b7827 */ /* 0x000fc800078e00ff */
[----:B------:R-:W-:Y:S01]  /*11f0*/  IMAD R140, R5, 0x4, R4 ;  /* 0x00000004058c7824 */ /* 0x000fe200078e0204 */
[----:B------:R-:W-:Y:S01]  /*1200*/  LOP3.LUT R11, R8, UR11, R11, 0x96, !PT ;  /* 0x0000000b080b7c12 */ /* 0x000fe2000f8e960b */
[----:B------:R-:W-:Y:S01]  /*1210*/  IMAD R4, R7, -0x2daee0ad, RZ ;  /* 0xd2511f5307047824 */ /* 0x000fe200078e02ff */
[----:B------:R-:W0:Y:S01]  /*1220*/  LDCU.128 UR8, c[0x0][0x3f0] ;  /* 0x00007e00ff0877ac */ /* 0x000e220008000c00 */
[----:B-1234-:R-:W-:-:S07]  /*1230*/  IMAD R10, R6, -0x326172a9, RZ ;  /* 0xcd9e8d57060a7824 */ /* 0x01efce00078e02ff */
.L_x_31857:
[----:B0-----:R-:W-:-:S06]  /*1240*/  UIMAD.WIDE UR4, UR23, 0x4, UR8 ;  /* 0x00000004170478a5 */ /* 0x001fcc000f8e0208 */
[----:B-1234-:R-:W-:Y:S02]  /*1250*/  IMAD.U32 R138, RZ, RZ, UR4 ;  /* 0x00000004ff8a7e24 */ /* 0x01efe4000f8e00ff */
        /* <DEDUP_REMOVED lines=32> */
.L_x_31316:
        /* <DEDUP_REMOVED lines=24> */
.L_x_31321:
        /* <DEDUP_REMOVED lines=13> */
.L_x_31323:
[----:B------:R-:W-:Y:S05]  /*16b0*/  BSYNC.RECONVERGENT B2 ;  /* 0x0000000000027941 */ /* 0x000fea0003800200 */
.L_x_31322:
        /* <DEDUP_REMOVED lines=8> */
[----:B------:R-:W-:-:S03]  /*1740*/  LOP3.LUT R149, R150, UR22, R11, 0x96, !PT ;  /* 0x0000001696957c12 */ /* 0x000fc6000f8e960b */
[----:B------:R-:W-:Y:S01]  /*1750*/  IMAD.MOV.U32 R5, RZ, RZ, R4 ;  /* 0x000000ffff057224 */ /* 0x000fe200078e0004 */
[----:B------:R-:W-:Y:S01]  /*1760*/  LOP3.LUT R150, R148, UR5, R147, 0x96, !PT ;  /* 0x0000000594967c12 */ /* 0x000fe2000f8e9693 */
[----:B------:R-:W-:Y:S01]  /*1770*/  IMAD.WIDE.U32 R148, R149, -0x2daee0ad, RZ ;  /* 0xd2511f5395947825 */ /* 0x000fe200078e00ff */
[----:B------:R-:W-:-:S03]  /*1780*/  UIADD3 UR5, UPT, UPT, UR14, -0x255992d5, URZ ;  /* 0xdaa66d2b0e057890 */ /* 0x000fc6000fffe0ff */
[----:B------:R-:W-:Y:S01]  /*1790*/  IMAD.WIDE.U32 R150, R150, -0x326172a9, RZ ;  /* 0xcd9e8d5796967825 */ /* 0x000fe200078e00ff */
[----:B------:R-:W-:-:S04]  /*17a0*/  LOP3.LUT R11, R146, UR25, R149, 0x96, !PT ;  /* 0x00000019920b7c12 */ /* 0x000fc8000f8e9695 */
        /* <DEDUP_REMOVED lines=33> */
[----:B------:R-:W-:-:S07]  /*19c0*/  LOP3.LUT R11, R146, UR6, R153, 0x96, !PT ;  /* 0x00000006920b7c12 */ /* 0x000fce000f8e9699 */
.L_x_31320:
[----:B------:R-:W-:Y:S05]  /*19d0*/  BSYNC.RECONVERGENT B1 ;  /* 0x0000000000017941 */ /* 0x000fea0003800200 */
.L_x_31319:
        /* <DEDUP_REMOVED lines=8> */
[----:B------:R-:W-:-:S07]  /*1a60*/  FADD.FTZ R96, R96, R145 ;  /* 0x0000009160607221 */ /* 0x000fce0000010000 */
.L_x_31318:
        /* <DEDUP_REMOVED lines=19> */
.L_x_31327:
        /* <DEDUP_REMOVED lines=13> */
.L_x_31329:
[----:B------:R-:W-:Y:S05]  /*1c70*/  BSYNC.RECONVERGENT B2 ;  /* 0x0000000000027941 */ /* 0x000fea0003800200 */
.L_x_31328:
        /* <DEDUP_REMOVED lines=8> */
[----:B------:R-:W-:-:S03]  /*1d00*/  LOP3.LUT R10, R10, UR22, R149, 0x96, !PT ;  /* 0x000000160a0a7c12 */ /* 0x000fc6000f8e9695 */
[----:B------:R-:W-:Y:S01]  /*1d10*/  IMAD.MOV.U32 R2, RZ, RZ, RZ ;  /* 0x000000ffff027224 */ /* 0x000fe200078e00ff */
        /* <DEDUP_REMOVED lines=37> */
[----:B------:R-:W-:-:S03]  /*1f70*/  LOP3.LUT R9, R10, UR5, R151, 0x96, !PT ;  /* 0x000000050a097c12 */ /* 0x000fc6000f8e9697 */
[----:B------:R-:W-:Y:S01]  /*1f80*/  IMAD.MOV.U32 R10, RZ, RZ, R150 ;  /* 0x000000ffff0a7224 */ /* 0x000fe200078e0096 */
[----:B------:R-:W-:-:S07]  /*1f90*/  LOP3.LUT R11, R146, UR6, R149, 0x96, !PT ;  /* 0x00000006920b7c12 */ /* 0x000fce000f8e9695 */
.L_x_31326:
[----:B------:R-:W-:Y:S05]  /*1fa0*/  BSYNC.RECONVERGENT B1 ;  /* 0x0000000000017941 */ /* 0x000fea0003800200 */
.L_x_31325:
        /* <DEDUP_REMOVED lines=9> */
.L_x_31324:
        /* <DEDUP_REMOVED lines=19> */
.L_x_31333:
        /* <DEDUP_REMOVED lines=13> */
.L_x_31335:
[----:B------:R-:W-:Y:S05]  /*2240*/  BSYNC.RECONVERGENT B2 ;  /* 0x0000000000027941 */ /* 0x000fea0003800200 */
.L_x_31334:
[----:B------:R-:W-:Y:S01]  /*2250*/  IMAD.WIDE.U32 R152, R144, -0x326172a9, RZ ;  /* 0xcd9e8d5790987825 */ /* 0x000fe200078e00ff */
[----:B------:R-:W-:Y:S01]  /*2260*/  LOP3.LUT R10, R3, UR15, R151, 0x96, !PT ;  /* 0x0000000f030a7c12 */ /* 0x000fe2000f8e9697 */
[----:B------:R-:W-:Y:S02]  /*2270*/  UIADD3 UR5, UPT, UPT, UR15, -0x4498517b, URZ ;  /* 0xbb67ae850f057890 */ /* 0x000fe4000fffe0ff */
        /* <DEDUP_REMOVED lines=10> */
[----:B------:R-:W-:-:S03]  /*2320*/  LOP3.LUT R11, R146, UR25, R151, 0x96, !PT ;  /* 0x00000019920b7c12 */ /* 0x000fc6000f8e9697 */
[----:B------:R-:W-:Y:S01]  /*2330*/  IMAD.MOV.U32 R139, RZ, RZ, RZ ;  /* 0x000000ffff8b7224 */ /* 0x000fe200078e00ff */
        /* <DEDUP_REMOVED lines=33> */
[----:B------:R-:W-:Y:S02]  /*2550*/  LOP3.LUT R11, R146, UR6, R151, 0x96, !PT ;  /* 0x00000006920b7c12 */ /* 0x000fe4000f8e9697 */
[----:B------:R-:W-:-:S07]  /*2560*/  MOV R4, R150 ;  /* 0x0000009600047202 */ /* 0x000fce0000000f00 */
.L_x_31332:
[----:B------:R-:W-:Y:S05]  /*2570*/  BSYNC.RECONVERGENT B1 ;  /* 0x0000000000017941 */ /* 0x000fea0003800200 */
.L_x_31331:
        /* <DEDUP_REMOVED lines=8> */
[----:B------:R-:W-:-:S07]  /*2600*/  FADD.FTZ R98, R98, R145 ;  /* 0x0000009162627221 */ /* 0x000fce0000010000 */
.L_x_31330:
        /* <DEDUP_REMOVED lines=19> */
.L_x_31339:
        /* <DEDUP_REMOVED lines=13> */
.L_x_31341:
[----:B------:R-:W-:Y:S05]  /*2810*/  BSYNC.RECONVERGENT B2 ;  /* 0x0000000000027941 */ /* 0x000fea0003800200 */
.L_x_31340:
        /* <DEDUP_REMOVED lines=50> */
.L_x_31338:
[----:B------:R-:W-:Y:S05]  /*2b40*/  BSYNC.RECONVERGENT B1 ;  /* 0x0000000000017941 */ /* 0x000fea0003800200 */
.L_x_31337:
        /* <DEDUP_REMOVED lines=9> */
[----:B------:R-:W-:Y:S06]  /*2be0*/  BRA `(.L_x_31336) ;  /* 0x00000014009c7947 */ /* 0x000fec0003800000 */
.L_x_31317:
        /* <DEDUP_REMOVED lines=20> */
.L_x_31345:
        /* <DEDUP_REMOVED lines=13> */
.L_x_31347:
[----:B------:R-:W-:Y:S05]  /*2e00*/  BSYNC.RECONVERGENT B2 ;  /* 0x0000000000027941 */ /* 0x000fea0003800200 */
.L_x_31346:
        /* <DEDUP_REMOVED lines=47> */
[----:B------:R-:W-:Y:S01]  /*3100*/  IMAD.MOV.U32 R98, RZ, RZ, RZ ;  /* 0x000000ffff627224 */ /* 0x000fe200078e00ff */
[----:B------:R-:W-:-:S07]  /*3110*/  LOP3.LUT R11, R96, UR6, R147, 0x96, !PT ;  /* 0x00000006600b7c12 */ /* 0x000fce000f8e9693 */
.L_x_31344:
[----:B------:R-:W-:Y:S05]  /*3120*/  BSYNC.RECONVERGENT B1 ;  /* 0x0000000000017941 */ /* 0x000fea0003800200 */
.L_x_31343:
[----:B------:R-:W-:Y:S01]  /*3130*/  I2FP.F32.U32 R2, R5 ;  /* 0x0000000500027245 */ /* 0x000fe20000201000 */
[----:B------:R-:W-:Y:S02]  /*3140*/  IMAD.MOV.U32 R5, RZ, RZ, 0x2f800000 ;  /* 0x2f800000ff057424 */ /* 0x000fe400078e00ff */
[----:B-----5:R-:W-:Y:S02]  /*3150*/  FMUL.FTZ R4, R92, UR17 ;  /* 0x000000115c047c20 */ /* 0x020fe40008410000 */
[----:B------:R-:W-:Y:S02]  /*3160*/  FFMA.FTZ R2, R2, R5, 1.1641532182693481445e-10 ;  /* 0x2f00000002027423 */ /* 0x000fe40000010005 */
[----:B------:R-:W-:-:S03]  /*3170*/  FMUL.FTZ R4, R4, UR16 ;  /* 0x0000001004047c20 */ /* 0x000fc60008410000 */
[----:B------:R-:W-:-:S04]  /*3180*/  FSETP.GTU.FTZ.AND P1, PT, R2, UR33, PT ;  /* 0x0000002102007c0b */ /* 0x000fc8000bf3c000 */
[----:B------:R-:W-:Y:S02]  /*3190*/  SEL R5, RZ, 0x1, P1 ;  /* 0x00000001ff057807 */ /* 0x000fe40000800000 */
[----:B------:R-:W-:-:S07]  /*31a0*/  FSEL R96, R4, RZ, !P1 ;  /* 0x000000ff04607208 */ /* 0x000fce0004800000 */
.L_x_31342:
        /* <DEDUP_REMOVED lines=16> */
.L_x_31351:
        /* <DEDUP_REMOVED lines=13> */
.L_x_31353:
[----:B------:R-:W-:Y:S05]  /*3380*/  BSYNC.RECONVERGENT B2 ;  /* 0x0000000000027941 */ /* 0x000fea0003800200 */
.L_x_31352:
        /* <DEDUP_REMOVED lines=50> */
.L_x_31350:
[----:B------:R-:W-:Y:S05]  /*36b0*/  BSYNC.RECONVERGENT B1 ;  /* 0x0000000000017941 */ /* 0x000fea0003800200 */
.L_x_31349:
[----:B------:R-:W-:Y:S01]  /*36c0*/  HFMA2 R97, -RZ, RZ, 0.1171875, 0 ;  /* 0x2f800000ff617431 */ /* 0x000fe200000001ff */
[----:B------:R-:W-:Y:S01]  /*36d0*/  I2FP.F32.U32 R4, R4 ;  /* 0x0000000400047245 */ /* 0x000fe20000201000 */
[----:B-----5:R-:W-:-:S04]  /*36e0*/  FMUL.FTZ R6, R93, UR17 ;  /* 0x000000115d067c20 */ /* 0x020fc80008410000 */
[----:B------:R-:W-:Y:S01]  /*36f0*/  FFMA.FTZ R4, R4, R97, 1.1641532182693481445e-10 ;  /* 0x2f00000004047423 */ /* 0x000fe20000010061 */
[----:B------:R-:W-:-:S04]  /*3700*/  FMUL.FTZ R97, R6, UR16 ;  /* 0x0000001006617c20 */ /* 0x000fc80008410000 */
[----:B------:R-:W-:-:S04]  /*3710*/  FSETP.GTU.FTZ.AND P1, PT, R4, UR33, PT ;  /* 0x0000002104007c0b */ /* 0x000fc8000bf3c000 */
[----:B------:R-:W-:Y:S02]  /*3720*/  SEL R6, RZ, 0x1, P1 ;  /* 0x00000001ff067807 */ /* 0x000fe40000800000 */
[----:B------:R-:W-:-:S07]  /*3730*/  FSEL R97, R97, RZ, !P1 ;  /* 0x000000ff61617208 */ /* 0x000fce0004800000 */
.L_x_31348:
        /* <DEDUP_REMOVED lines=16> */
.L_x_31357:
        /* <DEDUP_REMOVED lines=13> */
.L_x_31359:
[----:B------:R-:W-:Y:S05]  /*3910*/  BSYNC.RECONVERGENT B2 ;  /* 0x0000000000027941 */ /* 0x000fea0003800200 */
.L_x_31358:
        /* <DEDUP_REMOVED lines=50> */
.L_x_31356:
[----:B------:R-:W-:Y:S05]  /*3c40*/  BSYNC.RECONVERGENT B1 ;  /* 0x0000000000017941 */ /* 0x000fea0003800200 */
.L_x_31355:
[----:B------:R-:W-:Y:S01]  /*3c50*/  I2FP.F32.U32 R2, R7 ;  /* 0x0000000700027245 */ /* 0x000fe20000201000 */
[----:B------:R-:W-:-:S04]  /*3c60*/  IMAD.MOV.U32 R7, RZ, RZ, 0x2f800000 ;  /* 0x2f800000ff077424 */ /* 0x000fc800078e00ff */
[----:B------:R-:W-:Y:S01]  /*3c70*/  FFMA.FTZ R2, R2, R7, 1.1641532182693481445e-10 ;  /* 0x2f00000002027423 */ /* 0x000fe20000010007 */
[----:B-----5:R-:W-:-:S04]  /*3c80*/  FMUL.FTZ R7, R94, UR17 ;  /* 0x000000115e077c20 */ /* 0x020fc80008410000 */
[----:B------:R-:W-:Y:S01]  /*3c90*/  FMUL.FTZ R98, R7, UR16 ;  /* 0x0000001007627c20 */ /* 0x000fe20008410000 */
[----:B------:R-:W-:-:S04]  /*3ca0*/  FSETP.GTU.FTZ.AND P1, PT, R2, UR33, PT ;  /* 0x0000002102007c0b */ /* 0x000fc8000bf3c000 */
[----:B------:R-:W-:Y:S02]  /*3cb0*/  SEL R7, RZ, 0x1, P1 ;  /* 0x00000001ff077807 */ /* 0x000fe40000800000 */
[----:B------:R-:W-:-:S07]  /*3cc0*/  FSEL R98, R98, RZ, !P1 ;  /* 0x000000ff62627208 */ /* 0x000fce0004800000 */
.L_x_31354:
        /* <DEDUP_REMOVED lines=16> */
.L_x_31362:
        /* <DEDUP_REMOVED lines=13> */
.L_x_31364:
[----:B------:R-:W-:Y:S05]  /*3ea0*/  BSYNC.RECONVERGENT B2 ;  /* 0x0000000000027941 */ /* 0x000fea0003800200 */
.L_x_31363:
        /* <DEDUP_REMOVED lines=48> */
[----:B------:R-:W-:Y:S01]  /*41b0*/  IMAD.MOV.U32 R8, RZ, RZ, R146 ;  /* 0x000000ffff087224 */ /* 0x000fe200078e0092 */
[----:B------:R-:W-:-:S07]  /*41c0*/  MOV R146, R148 ;  /* 0x0000009400927202 */ /* 0x000fce0000000f00 */
.L_x_31361:
[----:B------:R-:W-:Y:S05]  /*41d0*/  BSYNC.RECONVERGENT B1 ;  /* 0x0000000000017941 */ /* 0x000fea0003800200 */
.L_x_31360:
        /* <DEDUP_REMOVED lines=8> */
.L_x_31336:
[----:B------:R-:W0:Y:S01]  /*4260*/  LDC.64 R148, c[0x0][0x3a8] ;  /* 0x0000ea00ff947b82 */ /* 0x000e220000000a00 */
[----:B------:R-:W-:Y:S01]  /*4270*/  MOV R4, R146 ;  /* 0x0000009200047202 */ /* 0x000fe20000000f00 */
[----:B0-----:R-:W-:-:S05]  /*4280*/  IMAD.WIDE.U32 R148, R138, 0x10, R148 ;  /* 0x000000108a947825 */ /* 0x001fca00078e0094 */
[----:B-----5:R0:W-:Y:S01]  /*4290*/  STG.E.128 desc[UR12][R148.64], R96 ;  /* 0x0000006094007986 */ /* 0x0201e2000c101d0c */
[----:B------:R-:W-:Y:S05]  /*42a0*/  BRA.U !UP2, `(.L_x_31365) ;  /* 0x000000010a2c7547 */ /* 0x000fea000b800000 */
[----:B------:R-:W1:Y:S01]  /*42b0*/  LDC.64 R146, c[0x0][0x3b0] ;  /* 0x0000ec00ff927b82 */ /* 0x000e620000000a00 */
[----:B------:R-:W-:Y:S01]  /*42c0*/  IMAD.U32 R145, R7, 0x10000, RZ ;  /* 0x0001000007917824 */ /* 0x000fe200078e00ff */
[----:B------:R-:W-:Y:S02]  /*42d0*/  LOP3.LUT R139, R8, 0xffff, RZ, 0xc0, !PT ;  /* 0x0000ffff088b7812 */ /* 0x000fe400078ec0ff */
[----:B------:R-:W-:Y:S02]  /*42e0*/  LOP3.LUT R150, R6, 0xff, RZ, 0xc0, !PT ;  /* 0x000000ff06967812 */ /* 0x000fe400078ec0ff */
[----:B0-----:R-:W-:-:S05]  /*42f0*/  LOP3.LUT R148, R145, 0xff0000, RZ, 0xc0, !PT ;  /* 0x00ff000091947812 */ /* 0x001fca00078ec0ff */
[----:B------:R-:W-:Y:S01]  /*4300*/  IMAD R139, R139, 0x1000000, R148 ;  /* 0x010000008b8b7824 */ /* 0x000fe200078e0294 */
[----:B------:R-:W-:-:S04]  /*4310*/  LOP3.LUT R148, R5, 0xff, RZ, 0xc0, !PT ;  /* 0x000000ff05947812 */ /* 0x000fc800078ec0ff */
[----:B------:R-:W-:-:S05]  /*4320*/  LEA R139, R150, R139, 0x8 ;  /* 0x0000008b968b7211 */ /* 0x000fca00078e40ff */
[----:B------:R-:W-:Y:S02]  /*4330*/  IMAD.IADD R139, R139, 0x1, R148 ;  /* 0x000000018b8b7824 */ /* 0x000fe400078e0294 */
[----:B-1----:R-:W-:-:S05]  /*4340*/  IMAD.WIDE.U32 R146, R137, 0x4, R146 ;  /* 0x0000000489927825 */ /* 0x002fca00078e0092 */
[----:B------:R1:W-:Y:S02]  /*4350*/  STG.E desc[UR12][R146.64], R139 ;  /* 0x0000008b92007986 */ /* 0x0003e4000c10190c */
.L_x_31365:
[----:B------:R-:W-:Y:S01]  /*4360*/  VIADD R138, R138, 0x80 ;  /* 0x000000808a8a7836 */ /* 0x000fe20000000000 */
[----:B------:R-:W-:-:S07]  /*4370*/  IADD3 R137, PT, PT, R137, 0x80, RZ ;  /* 0x0000008089897810 */ /* 0x000fce0007ffe0ff */
.L_x_31315:
[----:B------:R-:W-:Y:S05]  /*4380*/  BSYNC.RECONVERGENT B0 ;  /* 0x0000000000007941 */ /* 0x000fea0003800200 */
.L_x_31314:
        /* <DEDUP_REMOVED lines=10> */
.L_x_31368:
[----:B------:R-:W-:Y:S05]  /*4430*/  BRA.U !UP0, `(.L_x_31369) ;  /* 0x0000001508f07547 */ /* 0x000fea000b800000 */
[----:B------:R-:W2:Y:S02]  /*4440*/  LDC.64 R100, c[0x0][0x3a0] ;  /* 0x0000e800ff647b82 */ /* 0x000ea40000000a00 */
[----:B--2---:R-:W-:-:S06]  /*4450*/  IMAD.WIDE.U32 R102, R138, 0x10, R100 ;  /* 0x000000108a667825 */ /* 0x004fcc00078e0064 */
[----:B------:R-:W5:Y:S01]  /*4460*/  LDG.E.128 R100, desc[UR12][R102.64] ;  /* 0x0000000c66647981 */ /* 0x000f62000c1e1d00 */
[----:B------:R-:W-:-:S13]  /*4470*/  ISETP.LT.AND P1, PT, RZ, UR37, PT ;  /* 0x00000025ff007c0c */ /* 0x000fda000bf21270 */
[----:B-1----:R-:W-:Y:S02]  /*4480*/  @!P1 IMAD.MOV.U32 R139, RZ, RZ, R2 ;  /* 0x000000ffff8b9224 */ /* 0x002fe400078e0002 */
        /* <DEDUP_REMOVED lines=18> */
.L_x_31373:
        /* <DEDUP_REMOVED lines=13> */
.L_x_31375:
[----:B------:R-:W-:Y:S05]  /*4680*/  BSYNC.RECONVERGENT B2 ;  /* 0x0000000000027941 */ /* 0x000fea0003800200 */
.L_x_31374:
[----:B------:R-:W-:Y:S01]  /*4690*/  IMAD.WIDE.U32 R10, R144, -0x326172a9, RZ ;  /* 0xcd9e8d57900a7825 */ /* 0x000fe200078e00ff */
[----:B0-----:R-:W-:Y:S01]  /*46a0*/  LOP3.LUT R148, R3, UR15, R147, 0x96, !PT ;  /* 0x0000000f03947c12 */ /* 0x001fe2000f8e9693 */
        /* <DEDUP_REMOVED lines=48> */
.L_x_31372:
[----:B------:R-:W-:Y:S05]  /*49b0*/  BSYNC.RECONVERGENT B1 ;  /* 0x0000000000017941 */ /* 0x000fea0003800200 */
.L_x_31371:
        /* <DEDUP_REMOVED lines=9> */
.L_x_31370:
        /* <DEDUP_REMOVED lines=19> */
.L_x_31379:
        /* <DEDUP_REMOVED lines=13> */
.L_x_31381:
[----:B------:R-:W-:Y:S05]  /*4c50*/  BSYNC.RECONVERGENT B2 ;  /* 0x0000000000027941 */ /* 0x000fea0003800200 */
.L_x_31380:
        /* <DEDUP_REMOVED lines=51> */
.L_x_31378:
[----:B------:R-:W-:Y:S05]  /*4f90*/  BSYNC.RECONVERGENT B1 ;  /* 0x0000000000017941 */ /* 0x000fea0003800200 */
.L_x_31377:
        /* <DEDUP_REMOVED lines=9> */
.L_x_31376:
        /* <DEDUP_REMOVED lines=19> */
.L_x_31385:
        /* <DEDUP_REMOVED lines=13> */
.L_x_31387:
[----:B------:R-:W-:Y:S05]  /*5230*/  BSYNC.RECONVERGENT B2 ;  /* 0x0000000000027941 */ /* 0x000fea0003800200 */
.L_x_31386:
[----:B------:R-:W-:Y:S01]  /*5240*/  IMAD.WIDE.U32 R10, R144, -0x326172a9, RZ ;  /* 0xcd9e8d57900a7825 */ /* 0x000fe200078e00ff */
[----:B0-----:R-:W-:Y:S01]  /*5250*/  LOP3.LUT R148, R3, UR15, R147, 0x96, !PT ;  /* 0x0000000f03947c12 */ /* 0x001fe2000f8e9693 */
        /* <DEDUP_REMOVED lines=49> */
.L_x_31384:
[----:B------:R-:W-:Y:S05]  /*5570*/  BSYNC.RECONVERGENT B1 ;  /* 0x0000000000017941 */ /* 0x000fea0003800200 */
.L_x_31383:
        /* <DEDUP_REMOVED lines=9> */
.L_x_31382:
        /* <DEDUP_REMOVED lines=19> */
.L_x_31391:
        /* <DEDUP_REMOVED lines=13> */
.L_x_31393:
[----:B------:R-:W-:Y:S05]  /*5810*/  BSYNC.RECONVERGENT B2 ;  /* 0x0000000000027941 */ /* 0x000fea0003800200 */
.L_x_31392:
        /* <DEDUP_REMOVED lines=46> */
[----:B------:R-:W-:Y:S02]  /*5b00*/  LOP3.LUT R9, R10, UR5, R149, 0x96, !PT ;  /* 0x000000050a097c12 */ /* 0x000fe4000f8e9695 */
[----:B------:R-:W-:Y:S01]  /*5b10*/  MOV R10, R148 ;  /* 0x00000094000a7202 */ /* 0x000fe20000000f00 */
[----:B------:R-:W-:Y:S01]  /*5b20*/  IMAD.MOV.U32 R148, RZ, RZ, R146 ;  /* 0x000000ffff947224 */ /* 0x000fe200078e0092 */
[----:B------:R-:W-:Y:S01]  /*5b30*/  LOP3.LUT R11, R8, UR6, R147, 0x96, !PT ;  /* 0x00000006080b7c12 */ /* 0x000fe2000f8e9693 */
[----:B------:R-:W-:-:S07]  /*5b40*/  IMAD.MOV.U32 R8, RZ, RZ, R4 ;  /* 0x000000ffff087224 */ /* 0x000fce00078e0004 */
.L_x_31390:
[----:B------:R-:W-:Y:S05]  /*5b50*/  BSYNC.RECONVERGENT B1 ;  /* 0x0000000000017941 */ /* 0x000fea0003800200 */
.L_x_31389:
        /* <DEDUP_REMOVED lines=10> */
.L_x_31369:
[----:B------:R-:W-:Y:S01]  /*5c00*/  IMAD.MOV.U32 R102, RZ, RZ, R2 ;  /* 0x000000ffff667224 */ /* 0x000fe200078e0002 */
[----:B0-----:R-:W-:Y:S01]  /*5c10*/  MOV R148, R4 ;  /* 0x0000000400947202 */ /* 0x001fe20000000f00 */
        /* <DEDUP_REMOVED lines=18> */
.L_x_31397:
        /* <DEDUP_REMOVED lines=13> */
.L_x_31399:
[----:B------:R-:W-:Y:S05]  /*5e10*/  BSYNC.RECONVERGENT B2 ;  /* 0x0000000000027941 */ /* 0x000fea0003800200 */
.L_x_31398:
[----:B-1----:R-:W-:Y:S01]  /*5e20*/  IMAD.WIDE.U32 R146, R144, -0x326172a9, RZ ;  /* 0xcd9e8d5790927825 */ /* 0x002fe200078e00ff */
        /* <DEDUP_REMOVED lines=48> */
.L_x_31396:
[----:B------:R-:W-:Y:S05]  /*6130*/  BSYNC.RECONVERGENT B1 ;  /* 0x0000000000017941 */ /* 0x000fea0003800200 */
.L_x_31395:
        /* <DEDUP_REMOVED lines=8> */
.L_x_31394:
        /* <DEDUP_REMOVED lines=16> */
.L_x_31403:
        /* <DEDUP_REMOVED lines=13> */
.L_x_31405:
[----:B------:R-:W-:Y:S05]  /*6390*/  BSYNC.RECONVERGENT B2 ;  /* 0x0000000000027941 */ /* 0x000fea0003800200 */
.L_x_31404:
        /* <DEDUP_REMOVED lines=50> */
.L_x_31402:
[----:B------:R-:W-:Y:S05]  /*66c0*/  BSYNC.RECONVERGENT B1 ;  /* 0x0000000000017941 */ /* 0x000fea0003800200 */
.L_x_31401:
        /* <DEDUP_REMOVED lines=8> */
.L_x_31400:
        /* <DEDUP_REMOVED lines=16> */
.L_x_31409:
[----:B------:R-:W-:Y:S01]  /*6850*/  IADD3 R143, PT, PT, R143, 0x1, RZ ;  /* 0x000000018f8f7810 */ /* 0x000fe20007ffe0ff */
[----:B------:R-:W-:Y:S03]  /*6860*/  BSSY.RECONVERGENT B2, `(.L_x_31410) ;  /* 0x000000c000027945 */ /* 0x000fe60003800200 */
        /* <DEDUP_REMOVED lines=11> */
.L_x_31411:
[----:B------:R-:W-:Y:S05]  /*6920*/  BSYNC.RECONVERGENT B2 ;  /* 0x0000000000027941 */ /* 0x000fea0003800200 */
.L_x_31410:
        /* <DEDUP_REMOVED lines=50> */
.L_x_31408:
[----:B------:R-:W-:Y:S05]  /*6c50*/  BSYNC.RECONVERGENT B1 ;  /* 0x0000000000017941 */ /* 0x000fea0003800200 */
.L_x_31407:
        /* <DEDUP_REMOVED lines=8> */
.L_x_31406:
        /* <DEDUP_REMOVED lines=16> */
.L_x_31414:
        /* <DEDUP_REMOVED lines=13> */
.L_x_31416:
[----:B------:R-:W-:Y:S05]  /*6eb0*/  BSYNC.RECONVERGENT B2 ;  /* 0x0000000000027941 */ /* 0x000fea0003800200 */
.L_x_31415:
[----:B------:R-:W-:Y:S01]  /*6ec0*/  IMAD.WIDE.U32 R10, R144, -0x326172a9, RZ ;  /* 0xcd9e8d57900a7825 */ /* 0x000fe200078e00ff */
[----:B-1----:R-:W-:Y:S01]  /*6ed0*/  LOP3.LUT R146, R3, UR15, R9, 0x96, !PT ;  /* 0x0000000f03927c12 */ /* 0x002fe2000f8e9609 */
        /* <DEDUP_REMOVED lines=47> */
[----:B------:R-:W-:Y:S01]  /*71d0*/  MOV R8, R148 ;  /* 0x0000009400087202 */ /* 0x000fe20000000f00 */
[----:B------:R-:W-:-:S07]  /*71e0*/  IMAD.MOV.U32 R148, RZ, RZ, R146 ;  /* 0x000000ffff947224 */ /* 0x000fce00078e0092 */
.L_x_31413:
[----:B------:R-:W-:Y:S05]  /*71f0*/  BSYNC.RECONVERGENT B1 ;  /* 0x0000000000017941 */ /* 0x000fea0003800200 */
.L_x_31412:
        /* <DEDUP_REMOVED lines=8> */
.L_x_31388:
[----:B-1----:R-:W0:Y:S01]  /*7280*/  LDC.64 R146, c[0x0][0x3a8] ;  /* 0x0000ea00ff927b82 */ /* 0x002e220000000a00 */
[----:B------:R-:W-:Y:S02]  /*7290*/  IMAD.MOV.U32 R4, RZ, RZ, R148 ;  /* 0x000000ffff047224 */ /* 0x000fe400078e0094 */
[----:B0-----:R-:W-:-:S05]  /*72a0*/  IMAD.WIDE.U32 R146, R138, 0x10, R146 ;  /* 0x000000108a927825 */ /* 0x001fca00078e0092 */
[----:B-----5:R0:W-:Y:S01]  /*72b0*/  STG.E.128 desc[UR12][R146.64], R100 ;  /* 0x0000006492007986 */ /* 0x0201e2000c101d0c */
[----:B------:R-:W-:Y:S05]  /*72c0*/  BRA.U !UP2, `(.L_x_31417) ;  /* 0x000000010a2c7547 */ /* 0x000fea000b800000 */
        /* <DEDUP_REMOVED lines=11> */
.L_x_31417:
[----:B------:R-:W-:Y:S01]  /*7380*/  IADD3 R138, PT, PT, R138, 0x80, RZ ;  /* 0x000000808a8a7810 */ /* 0x000fe20007ffe0ff */
[----:B------:R-:W-:-:S07]  /*7390*/  VIADD R137, R137, 0x80 ;  /* 0x0000008089897836 */ /* 0x000fce0000000000 */
.L_x_31367:
[----:B------:R-:W-:Y:S05]  /*73a0*/  BSYNC.RECONVERGENT B0 ;  /* 0x0000000000007941 */ /* 0x000fea0003800200 */
.L_x_31366:
        /* <DEDUP_REMOVED lines=10> */
.L_x_31420:
[----:B------:R-:W-:Y:S05]  /*7450*/  BRA.U !UP0, `(.L_x_31421) ;  /* 0x0000001508e87547 */ /* 0x000fea000b800000 */
[----:B------:R-:W2:Y:S02]  /*7460*/  LDC.64 R104, c[0x0][0x3a0] ;  /* 0x0000e800ff687b82 */ /* 0x000ea40000000a00 */
[----:B--2---:R-:W-:-:S06]  /*7470*/  IMAD.WIDE.U32 R106, R138, 0x10, R104 ;  /* 0x000000108a6a7825 */ /* 0x004fcc00078e0068 */
[----:B------:R-:W5:Y:S01]  /*7480*/  LDG.E.128 R104, desc[UR12][R106.64] ;  /* 0x0000000c6a687981 */ /* 0x000f62000c1e1d00 */
[----:B------:R-:W-:-:S13]  /*7490*/  ISETP.LT.AND P1, PT, RZ, UR37, PT ;  /* 0x00000025ff007c0c */ /* 0x000fda000bf21270 */
[----:B-1----:R-:W-:Y:S01]  /*74a0*/  @!P1 IMAD.MOV.U32 R139, RZ, RZ, R2 ;  /* 0x000000ffff8b9224 */ /* 0x002fe200078e0002 */
        /* <DEDUP_REMOVED lines=18> */
.L_x_31425:
        /* <DEDUP_REMOVED lines=13> */
.L_x_31427:
[----:B------:R-:W-:Y:S05]  /*76a0*/  BSYNC.RECONVERGENT B2 ;  /* 0x0000000000027941 */ /* 0x000fea0003800200 */
.L_x_31426:
[----:B0-----:R-:W-:Y:S01]  /*76b0*/  IMAD.WIDE.U32 R148, R144, -0x326172a9, RZ ;  /* 0xcd9e8d5790947825 */ /* 0x001fe200078e00ff */
        /* <DEDUP_REMOVED lines=49> */
.L_x_31424:
[----:B------:R-:W-:Y:S05]  /*79d0*/  BSYNC.RECONVERGENT B1 ;  /* 0x0000000000017941 */ /* 0x000fea0003800200 */
.L_x_31423:
        /* <DEDUP_REMOVED lines=9> */
.L_x_31422:
        /* <DEDUP_REMOVED lines=19> */
.L_x_31431:
        /* <DEDUP_REMOVED lines=13> */
.L_x_31433:
[----:B------:R-:W-:Y:S05]  /*7c70*/  BSYNC.RECONVERGENT B2 ;  /* 0x0000000000027941 */ /* 0x000fea0003800200 */
.L_x_31432:
[----:B0-----:R-:W-:Y:S01]  /*7c80*/  IMAD.WIDE.U32 R148, R144, -0x326172a9, RZ ;  /* 0xcd9e8d5790947825 */ /* 0x001fe200078e00ff */
        /* <DEDUP_REMOVED lines=49> */
.L_x_31430:
[----:B------:R-:W-:Y:S05]  /*7fa0*/  BSYNC.RECONVERGENT B1 ;  /* 0x0000000000017941 */ /* 0x000fea0003800200 */
.L_x_31429:
        /* <DEDUP_REMOVED lines=9> */
.L_x_31428:
        /* <DEDUP_REMOVED lines=19> */
.L_x_31437:
        /* <DEDUP_REMOVED lines=13> */
.L_x_31439:
[----:B------:R-:W-:Y:S05]  /*8240*/  BSYNC.RECONVERGENT B2 ;  /* 0x0000000000027941 */ /* 0x000fea0003800200 */
.L_x_31438:
        /* <DEDUP_REMOVED lines=51> */
.L_x_31436:
[----:B------:R-:W-:Y:S05]  /*8580*/  BSYNC.RECONVERGENT B1 ;  /* 0x0000000000017941 */ /* 0x000fea0003800200 */
.L_x_31435:
        /* <DEDUP_REMOVED lines=9> */
.L_x_31434:
        /* <DEDUP_REMOVED lines=19> */
.L_x_31443:
        /* <DEDUP_REMOVED lines=13> */
.L_x_31445:
[----:B------:R-:W-:Y:S05]  /*8820*/  BSYNC.RECONVERGENT B2 ;  /* 0x0000000000027941 */ /* 0x000fea0003800200 */
.L_x_31444:
        /* <DEDUP_REMOVED lines=50> */
.L_x_31442:
[----:B------:R-:W-:Y:S05]  /*8b50*/  BSYNC.RECONVERGENT B1 ;  /* 0x0000000000017941 */ /* 0x000fea0003800200 */
.L_x_31441:
        /* <DEDUP_REMOVED lines=9> */
[----:B------:R-:W-:Y:S06]  /*8bf0*/  BRA `(.L_x_31440) ;  /* 0x0000001400a87947 */ /* 0x000fec0003800000 */
.L_x_31421:
        /* <DEDUP_REMOVED lines=20> */
.L_x_31449:
        /* <DEDUP_REMOVED lines=13> */
.L_x_31451:
[----:B------:R-:W-:Y:S05]  /*8e10*/  BSYNC.RECONVERGENT B2 ;  /* 0x0000000000027941 */ /* 0x000fea0003800200 */
.L_x_31450:
[----:B01----:R-:W-:Y:S01]  /*8e20*/  IMAD.WIDE.U32 R146, R144, -0x326172a9, RZ ;  /* 0xcd9e8d5790927825 */ /* 0x003fe200078e00ff */
        /* <DEDUP_REMOVED lines=49> */
.L_x_31448:
[----:B------:R-:W-:Y:S05]  /*9140*/  BSYNC.RECONVERGENT B1 ;  /* 0x0000000000017941 */ /* 0x000fea0003800200 */
.L_x_31447:
        /* <DEDUP_REMOVED lines=8> */
.L_x_31446:
        /* <DEDUP_REMOVED lines=16> */
.L_x_31455:
        /* <DEDUP_REMOVED lines=13> */
.L_x_31457:
[----:B------:R-:W-:Y:S05]  /*93a0*/  BSYNC.RECONVERGENT B2 ;  /* 0x0000000000027941 */ /* 0x000fea0003800200 */
.L_x_31456:
[----:B------:R-:W-:Y:S01]  /*93b0*/  IMAD.WIDE.U32 R106, R144, -0x326172a9, RZ ;  /* 0xcd9e8d57906a7825 */ /* 0x000fe200078e00ff */
[----:B01----:R-:W-:Y:S01]  /*93c0*/  LOP3.LUT R146, R3, UR15, R11, 0x96, !PT ;  /* 0x0000000f03927c12 */ /* 0x003fe2000f8e960b */
        /* <DEDUP_REMOVED lines=49> */
.L_x_31454:
[----:B------:R-:W-:Y:S05]  /*96e0*/  BSYNC.RECONVERGENT B1 ;  /* 0x0000000000017941 */ /* 0x000fea0003800200 */
.L_x_31453:
        /* <DEDUP_REMOVED lines=8> */
.L_x_31452:
        /* <DEDUP_REMOVED lines=16> */
.L_x_31461:
        /* <DEDUP_REMOVED lines=13> */
.L_x_31463:
[----:B------:R-:W-:Y:S05]  /*9940*/  BSYNC.RECONVERGENT B2 ;  /* 0x0000000000027941 */ /* 0x000fea0003800200 */
.L_x_31462:
        /* <DEDUP_REMOVED lines=51> */
.L_x_31460:
[----:B------:R-:W-:Y:S05]  /*9c80*/  BSYNC.RECONVERGENT B1 ;  /* 0x0000000000017941 */ /* 0x000fea0003800200 */
.L_x_31459:
[----:B------:R-:W-:Y:S01]  /*9c90*/  I2FP.F32.U32 R2, R7 ;  /* 0x0000000700027245 */ /* 0x000fe20000201000 */
[----:B------:R-:W-:-:S05]  /*9ca0*/  HFMA2 R7, -RZ, RZ, 0.1171875, 0 ;  /* 0x2f800000ff077431 */ /* 0x000fca00000001ff */
[----:B------:R-:W-:Y:S01]  /*9cb0*/  FFMA.FTZ R2, R2, R7, 1.1641532182693481445e-10 ;  /* 0x2f00000002027423 */ /* 0x000fe20000010007 */
[----:B-----5:R-:W-:-:S04]  /*9cc0*/  FMUL.FTZ R7, R94, UR17 ;  /* 0x000000115e077c20 */ /* 0x020fc80008410000 */
[----:B------:R-:W-:Y:S01]  /*9cd0*/  FMUL.FTZ R106, R7, UR16 ;  /* 0x00000010076a7c20 */ /* 0x000fe20008410000 */
[----:B------:R-:W-:-:S04]  /*9ce0*/  FSETP.GTU.FTZ.AND P1, PT, R2, UR33, PT ;  /* 0x0000002102007c0b */ /* 0x000fc8000bf3c000 */
[----:B------:R-:W-:Y:S02]  /*9cf0*/  SEL R7, RZ, 0x1, P1 ;  /* 0x00000001ff077807 */ /* 0x000fe40000800000 */
[----:B------:R-:W-:-:S07]  /*9d00*/  FSEL R106, R106, RZ, !P1 ;  /* 0x000000ff6a6a7208 */ /* 0x000fce0004800000 */
.L_x_31458:
        /* <DEDUP_REMOVED lines=16> */
.L_x_31466:
        /* <DEDUP_REMOVED lines=13> */
.L_x_31468:
[----:B------:R-:W-:Y:S05]  /*9ee0*/  BSYNC.RECONVERGENT B2 ;  /* 0x0000000000027941 */ /* 0x000fea0003800200 */
.L_x_31467:
[----:B0-----:R-:W-:Y:S01]  /*9ef0*/  IMAD.WIDE.U32 R148, R144, -0x326172a9, RZ ;  /* 0xcd9e8d5790947825 */ /* 0x001fe200078e00ff */
[----:B------:R-:W-:Y:S01]  /*9f00*/  LOP3.LUT R10, R3, UR15, R9, 0x96, !PT ;  /* 0x0000000f030a7c12 */ /* 0x000fe2000f8e9609 */
[----:B------:R-:W-:Y:S02]  /*9f10*/  UIADD3 UR5, UPT, UPT, UR15, -0x4498517b, URZ ;  /* 0xbb67ae850f057890 */ /* 0x000fe4000fffe0ff */
[----:B------:R-:W-:Y:S01]  /*9f20*/  HFMA2 R2, -RZ, RZ, 0, 0 ;  /* 0x00000000ff027431 */ /* 0x000fe200000001ff */
[----:B------:R-:W-:Y:S01]  /*9f30*/  UIADD3 UR6, UPT, UPT, UR15, -0x24c28bd8, URZ ;  /* 0xdb3d74280f067890 */ /* 0x000fe2000fffe0ff */
[----:B-1----:R-:W-:Y:S01]  /*9f40*/  LOP3.LUT R146, R142, UR14, R149, 0x96, !PT ;  /* 0x0000000e8e927c12 */ /* 0x002fe2000f8e9695 */
        /* <DEDUP_REMOVED lines=44> */
.L_x_31465:
[----:B------:R-:W-:Y:S05]  /*a210*/  BSYNC.RECONVERGENT B1 ;  /* 0x0000000000017941 */ /* 0x000fea0003800200 */
.L_x_31464:
        /* <DEDUP_REMOVED lines=8> */
.L_x_31440:
[----:B01----:R-:W0:Y:S01]  /*a2a0*/  LDC.64 R146, c[0x0][0x3a8] ;  /* 0x0000ea00ff927b82 */ /* 0x003e220000000a00 */
[----:B------:R-:W-:Y:S02]  /*a2b0*/  IMAD.MOV.U32 R4, RZ, RZ, R150 ;  /* 0x000000ffff047224 */ /* 0x000fe400078e0096 */
[----:B0-----:R-:W-:-:S05]  /*a2c0*/  IMAD.WIDE.U32 R146, R138, 0x10, R146 ;  /* 0x000000108a927825 */ /* 0x001fca00078e0092 */
[----:B-----5:R0:W-:Y:S01]  /*a2d0*/  STG.E.128 desc[UR12][R146.64], R104 ;  /* 0x0000006892007986 */ /* 0x0201e2000c101d0c */
[----:B------:R-:W-:Y:S05]  /*a2e0*/  BRA.U !UP2, `(.L_x_31469) ;  /* 0x000000010a2c7547 */ /* 0x000fea000b800000 */
[----:B0-----:R-:W0:Y:S01]  /*a2f0*/  LDC.64 R146, c[0x0][0x3b0] ;  /* 0x0000ec00ff927b82 */ /* 0x001e220000000a00 */
[----:B------:R-:W-:Y:S02]  /*a300*/  SHF.L.U32 R145, R7, 0x10, RZ ;  /* 0x0000001007917819 */ /* 0x000fe400000006ff */
[----:B------:R-:W-:Y:S02]  /*a310*/  LOP3.LUT R139, R8, 0xffff, RZ, 0xc0, !PT ;  /* 0x0000ffff088b7812 */ /* 0x000fe400078ec0ff */
[----:B------:R-:W-:Y:S02]  /*a320*/  LOP3.LUT R148, R145, 0xff0000, RZ, 0xc0, !PT ;  /* 0x00ff000091947812 */ /* 0x000fe400078ec0ff */
[----:B------:R-:W-:-:S03]  /*a330*/  LOP3.LUT R150, R6, 0xff, RZ, 0xc0, !PT ;  /* 0x000000ff06967812 */ /* 0x000fc600078ec0ff */
[----:B------:R-:W-:Y:S01]  /*a340*/  IMAD R139, R139, 0x1000000, R148 ;  /* 0x010000008b8b7824 */ /* 0x000fe200078e0294 */
[----:B------:R-:W-:-:S03]  /*a350*/  LOP3.LUT R148, R5, 0xff, RZ, 0xc0, !PT ;  /* 0x000000ff05947812 */ /* 0x000fc600078ec0ff */
[----:B------:R-:W-:-:S05]  /*a360*/  IMAD R139, R150, 0x100, R139 ;  /* 0x00000100968b7824 */ /* 0x000fca00078e028b */
[----:B------:R-:W-:Y:S01]  /*a370*/  IADD3 R139, PT, PT, R139, R148, RZ ;  /* 0x000000948b8b7210 */ /* 0x000fe20007ffe0ff */
[----:B0-----:R-:W-:-:S05]  /*a380*/  IMAD.WIDE.U32 R146, R137, 0x4, R146 ;  /* 0x0000000489927825 */ /* 0x001fca00078e0092 */
[----:B------:R1:W-:Y:S02]  /*a390*/  STG.E desc[UR12][R146.64], R139 ;  /* 0x0000008b92007986 */ /* 0x0003e4000c10190c */
.L_x_31469:
[----:B------:R-:W-:Y:S02]  /*a3a0*/  VIADD R138, R138, 0x80 ;  /* 0x000000808a8a7836 */ /* 0x000fe40000000000 */
[----:B------:R-:W-:-:S07]  /*a3b0*/  VIADD R137, R137, 0x80 ;  /* 0x0000008089897836 */ /* 0x000fce0000000000 */
.L_x_31419:
[----:B------:R-:W-:Y:S05]  /*a3c0*/  BSYNC.RECONVERGENT B0 ;  /* 0x0000000000007941 */ /* 0x000fea0003800200 */
.L_x_31418:
        /* <DEDUP_REMOVED lines=10> */
.L_x_31472:
[----:B------:R-:W-:Y:S05]  /*a470*/  BRA.U !UP0, `(.L_x_31473) ;  /* 0x0000001508e07547 */ /* 0x000fea000b800000 */
[----:B------:R-:W2:Y:S02]  /*a480*/  LDC.64 R110, c[0x0][0x3a0] ;  /* 0x0000e800ff6e7b82 */ /* 0x000ea40000000a00 */
[----:B--2---:R-:W-:-:S06]  /*a490*/  IMAD.WIDE.U32 R110, R138, 0x10, R110 ;  /* 0x000000108a6e7825 */ /* 0x004fcc00078e006e */
[----:B------:R-:W5:Y:S01]  /*a4a0*/  LDG.E.128 R108, desc[UR12][R110.64] ;  /* 0x0000000c6e6c7981 */ /* 0x000f62000c1e1d00 */
[----:B------:R-:W-:-:S13]  /*a4b0*/  ISETP.LT.AND P1, PT, RZ, UR37, PT ;  /* 0x00000025ff007c0c */ /* 0x000fda000bf21270 */
[----:B-1----:R-:W-:Y:S01]  /*a4c0*/  @!P1 MOV R139, R2 ;  /* 0x00000002008b9202 */ /* 0x002fe20000000f00 */
        /* <DEDUP_REMOVED lines=18> */
.L_x_31477:
        /* <DEDUP_REMOVED lines=13> */
.L_x_31479:
[----:B------:R-:W-:Y:S05]  /*a6c0*/  BSYNC.RECONVERGENT B2 ;  /* 0x0000000000027941 */ /* 0x000fea0003800200 */
.L_x_31478:
        /* <DEDUP_REMOVED lines=49> */
.L_x_31476:
[----:B------:R-:W-:Y:S05]  /*a9e0*/  BSYNC.RECONVERGENT B1 ;  /* 0x0000000000017941 */ /* 0x000fea0003800200 */
.L_x_31475:
        /* <DEDUP_REMOVED lines=9> */
.L_x_31474:
        /* <DEDUP_REMOVED lines=19> */
.L_x_31483:
        /* <DEDUP_REMOVED lines=13> */
.L_x_31485:
[----:B------:R-:W-:Y:S05]  /*ac80*/  BSYNC.RECONVERGENT B2 ;  /* 0x0000000000027941 */ /* 0x000fea0003800200 */
.L_x_31484:
        /* <DEDUP_REMOVED lines=50> */
.L_x_31482:
[----:B------:R-:W-:Y:S05]  /*afb0*/  BSYNC.RECONVERGENT B1 ;  /* 0x0000000000017941 */ /* 0x000fea0003800200 */
.L_x_31481:
        /* <DEDUP_REMOVED lines=9> */
.L_x_31480:
        /* <DEDUP_REMOVED lines=19> */
.L_x_31489:
        /* <DEDUP_REMOVED lines=13> */
.L_x_31491:
[----:B------:R-:W-:Y:S05]  /*b250*/  BSYNC.RECONVERGENT B2 ;  /* 0x0000000000027941 */ /* 0x000fea0003800200 */
.L_x_31490:
[----:B0-----:R-:W-:Y:S01]  /*b260*/  IMAD.WIDE.U32 R148, R144, -0x326172a9, RZ ;  /* 0xcd9e8d5790947825 */ /* 0x001fe200078e00ff */
        /* <DEDUP_REMOVED lines=49> */
.L_x_31488:
[----:B------:R-:W-:Y:S05]  /*b580*/  BSYNC.RECONVERGENT B1 ;  /* 0x0000000000017941 */ /* 0x000fea0003800200 */
.L_x_31487:
        /* <DEDUP_REMOVED lines=9> */
.L_x_31486:
        /* <DEDUP_REMOVED lines=19> */
.L_x_31495:
        /* <DEDUP_REMOVED lines=13> */
.L_x_31497:
[----:B------:R-:W-:Y:S05]  /*b820*/  BSYNC.RECONVERGENT B2 ;  /* 0x0000000000027941 */ /* 0x000fea0003800200 */
.L_x_31496:
        /* <DEDUP_REMOVED lines=50> */
.L_x_31494:
[----:B------:R-:W-:Y:S05]  /*bb50*/  BSYNC.RECONVERGENT B1 ;  /* 0x0000000000017941 */ /* 0x000fea0003800200 */
.L_x_31493:
        /* <DEDUP_REMOVED lines=10> */
.L_x_31473:
        /* <DEDUP_REMOVED lines=20> */
.L_x_31501:
        /* <DEDUP_REMOVED lines=13> */
.L_x_31503:
[----:B------:R-:W-:Y:S05]  /*be10*/  BSYNC.RECONVERGENT B2 ;  /* 0x0000000000027941 */ /* 0x000fea0003800200 */
.L_x_31502:
[----:B------:R-:W-:Y:S01]  /*be20*/  IMAD.WIDE.U32 R10, R144, -0x326172a9, RZ ;  /* 0xcd9e8d57900a7825 */ /* 0x000fe200078e00ff */
[----:B------:R-:W-:Y:S01]  /*be30*/  LOP3.LUT R110, R3, UR15, R109, 0x96, !PT ;  /* 0x0000000f036e7c12 */ /* 0x000fe2000f8e966d */
[----:B------:R-:W-:Y:S02]  /*be40*/  UIADD3 UR5, UPT, UPT, UR15, -0x4498517b, URZ ;  /* 0xbb67ae850f057890 */ /* 0x000fe4000fffe0ff */
[----:B------:R-:W-:Y:S01]  /*be50*/  UIADD3 UR6, UPT, UPT, UR15, -0x24c28bd8, URZ ;  /* 0xdb3d74280f067890 */ /* 0x000fe2000fffe0ff */
[----:B01----:R-:W-:Y:S01]  /*be60*/  LOP3.LUT R146, R142, UR14, R11, 0x96, !PT ;  /* 0x0000000e8e927c12 */ /* 0x003fe2000f8e960b */
        /* <DEDUP_REMOVED lines=45> */
.L_x_31500:
[----:B------:R-:W-:Y:S05]  /*c140*/  BSYNC.RECONVERGENT B1 ;  /* 0x0000000000017941 */ /* 0x000fea0003800200 */
.L_x_31499:
        /* <DEDUP_REMOVED lines=8> */
.L_x_31498:
        /* <DEDUP_REMOVED lines=16> */
.L_x_31507:
        /* <DEDUP_REMOVED lines=13> */
.L_x_31509:
[----:B------:R-:W-:Y:S05]  /*c3a0*/  BSYNC.RECONVERGENT B2 ;  /* 0x0000000000027941 */ /* 0x000fea0003800200 */
.L_x_31508:
        /* <DEDUP_REMOVED lines=50> */
.L_x_31506:
[----:B------:R-:W-:Y:S05]  /*c6d0*/  BSYNC.RECONVERGENT B1 ;  /* 0x0000000000017941 */ /* 0x000fea0003800200 */
.L_x_31505:
        /* <DEDUP_REMOVED lines=8> */
.L_x_31504:
        /* <DEDUP_REMOVED lines=16> */
.L_x_31513:
        /* <DEDUP_REMOVED lines=13> */
.L_x_31515:
[----:B------:R-:W-:Y:S05]  /*c930*/  BSYNC.RECONVERGENT B2 ;  /* 0x0000000000027941 */ /* 0x000fea0003800200 */
.L_x_31514:
        /* <DEDUP_REMOVED lines=50> */
.L_x_31512:
[----:B------:R-:W-:Y:S05]  /*cc60*/  BSYNC.RECONVERGENT B1 ;  /* 0x0000000000017941 */ /* 0x000fea0003800200 */
.L_x_31511:
        /* <DEDUP_REMOVED lines=8> */
.L_x_31510:
        /* <DEDUP_REMOVED lines=16> */
.L_x_31518:
        /* <DEDUP_REMOVED lines=13> */
.L_x_31520:
[----:B------:R-:W-:Y:S05]  /*cec0*/  BSYNC.RECONVERGENT B2 ;  /* 0x0000000000027941 */ /* 0x000fea0003800200 */
.L_x_31519:
[----:B------:R-:W-:Y:S01]  /*ced0*/  IMAD.WIDE.U32 R8, R144, -0x326172a9, RZ ;  /* 0xcd9e8d5790087825 */ /* 0x000fe200078e00ff */
        /* <DEDUP_REMOVED lines=49> */
.L_x_31517:
[----:B------:R-:W-:Y:S05]  /*d1f0*/  BSYNC.RECONVERGENT B1 ;  /* 0x0000000000017941 */ /* 0x000fea0003800200 */
.L_x_31516:
        /* <DEDUP_REMOVED lines=8> */
.L_x_31492:
        /* <DEDUP_REMOVED lines=16> */
.L_x_31521:
[----:B------:R-:W-:Y:S02]  /*d380*/  VIADD R138, R138, 0x80 ;  /* 0x000000808a8a7836 */ /* 0x000fe40000000000 */
[----:B------:R-:W-:-:S07]  /*d390*/  VIADD R137, R137, 0x80 ;  /* 0x0000008089897836 */ /* 0x000fce0000000000 */
.L_x_31471:
[----:B------:R-:W-:Y:S05]  /*d3a0*/  BSYNC.RECONVERGENT B0 ;  /* 0x0000000000007941 */ /* 0x000fea0003800200 */
.L_x_31470:
[----:B------:R-:W-:Y:S01]  /*d3b0*/  ISETP.GE.U32.AND P1, PT, R0, 0x280, PT ;  /* 0x000002800000780c */ /* 0x000fe20003f26070 */
[----:B------:R-:W-:Y:S03]  /*d3c0*/  BSSY.RECONVERGENT B0, `(.L_x_31522) ;  /* 0x00002fd000007945 */ /* 0x000fe60003800200 */
[----:B0-----:R-:W-:-:S09]  /*d3d0*/  P2R R149, PR, RZ, 0x2 ;  /* 0x00000002ff957803 */ /* 0x001fd20000000000 */
[----:B------:R-:W-:Y:S05]  /*d3e0*/  @!P1 BRA `(.L_x_31523) ;  /* 0x0000002c00e89947 */ /* 0x000fea0003800000 */
[----:B------:R-:W-:-:S04]  /*d3f0*/  UISETP.NE.U32.AND UP0, UPT, UR18, URZ, UPT ;  /* 0x000000ff1200728c */ /* 0x000fc8000bf05070 */
[----:B------:R-:W-:Y:S01]  /*d400*/  UISETP.NE.AND.EX UP0, UPT, UR19, URZ, UPT, UP0 ;  /* 0x000000ff1300728c */ /* 0x000fe2000bf05300 */
[----:B------:R-:W-:Y:S10]  /*d410*/  BRA.U !UP2, `(.L_x_31524) ;  /* 0x000000010a0c7547 */ /* 0x000ff4000b800000 */
[----:B------:R-:W0:Y:S02]  /*d420*/  LDC.64 R92, c[0x0][0x390] ;  /* 0x0000e400ff5c7b82 */ /* 0x000e240000000a00 */
[----:B0-----:R-:W-:-:S06]  /*d430*/  IMAD.WIDE.U32 R92, R137, 0x10, R92 ;  /* 0x00000010895c7825 */ /* 0x001fcc00078e005c */
[----:B------:R-:W5:Y:S02]  /*d440*/  LDG.E.128 R92, desc[UR12][R92.64] ;  /* 0x0000000c5c5c7981 */ /* 0x000f64000c1e1d00 */
.L_x_31524:
[----:B------:R-:W-:Y:S05]  /*d450*/  BRA.U !UP0, `(.L_x_31525) ;  /* 0x0000001508e47547 */ /* 0x000fea000b800000 */
[----:B------:R-:W0:Y:S02]  /*d460*/  LDC.64 R114, c[0x0][0x3a0] ;  /* 0x0000e800ff727b82 */ /* 0x000e240000000a00 */
[----:B0-----:R-:W-:-:S06]  /*d470*/  IMAD.WIDE.U32 R114, R138, 0x10, R114 ;  /* 0x000000108a727825 */ /* 0x001fcc00078e0072 */
        /* <DEDUP_REMOVED lines=21> */
.L_x_31529:
        /* <DEDUP_REMOVED lines=13> */
.L_x_31531:
[----:B------:R-:W-:Y:S05]  /*d6a0*/  BSYNC.RECONVERGENT B2 ;  /* 0x0000000000027941 */ /* 0x000fea0003800200 */
.L_x_31530:
        /* <DEDUP_REMOVED lines=50> */
.L_x_31528:
[----:B------:R-:W-:Y:S05]  /*d9d0*/  BSYNC.RECONVERGENT B1 ;  /* 0x0000000000017941 */ /* 0x000fea0003800200 */
.L_x_31527:
        /* <DEDUP_REMOVED lines=8> */
[----:B------:R-:W-:-:S07]  /*da60*/  FADD.FTZ R112, R112, R145 ;  /* 0x0000009170707221 */ /* 0x000fce0000010000 */
.L_x_31526:
        /* <DEDUP_REMOVED lines=19> */
.L_x_31535:
        /* <DEDUP_REMOVED lines=13> */
.L_x_31537:
[----:B------:R-:W-:Y:S05]  /*dc70*/  BSYNC.RECONVERGENT B2 ;  /* 0x0000000000027941 */ /* 0x000fea0003800200 */
.L_x_31536:
        /* <DEDUP_REMOVED lines=50> */
.L_x_31534:
[----:B------:R-:W-:Y:S05]  /*dfa0*/  BSYNC.RECONVERGENT B1 ;  /* 0x0000000000017941 */ /* 0x000fea0003800200 */
.L_x_31533:
        /* <DEDUP_REMOVED lines=9> */
.L_x_31532:
        /* <DEDUP_REMOVED lines=19> */
.L_x_31541:
        /* <DEDUP_REMOVED lines=13> */
.L_x_31543:
[----:B------:R-:W-:Y:S05]  /*e240*/  BSYNC.RECONVERGENT B2 ;  /* 0x0000000000027941 */ /* 0x000fea0003800200 */
.L_x_31542:
        /* <DEDUP_REMOVED lines=50> */
.L_x_31540:
[----:B------:R-:W-:Y:S05]  /*e570*/  BSYNC.RECONVERGENT B1 ;  /* 0x0000000000017941 */ /* 0x000fea0003800200 */
.L_x_31539:
        /* <DEDUP_REMOVED lines=9> */
.L_x_31538:
        /* <DEDUP_REMOVED lines=19> */
.L_x_31547:
        /* <DEDUP_REMOVED lines=13> */
.L_x_31549:
[----:B------:R-:W-:Y:S05]  /*e810*/  BSYNC.RECONVERGENT B2 ;  /* 0x0000000000027941 */ /* 0x000fea0003800200 */
.L_x_31548:
        /* <DEDUP_REMOVED lines=50> */
.L_x_31546:
[----:B------:R-:W-:Y:S05]  /*eb40*/  BSYNC.RECONVERGENT B1 ;  /* 0x0000000000017941 */ /* 0x000fea0003800200 */
.L_x_31545:
        /* <DEDUP_REMOVED lines=10> */
.L_x_31525:
        /* <DEDUP_REMOVED lines=20> */
.L_x_31553:
        /* <DEDUP_REMOVED lines=13> */
.L_x_31555:
[----:B------:R-:W-:Y:S05]  /*ee00*/  BSYNC.RECONVERGENT B2 ;  /* 0x0000000000027941 */ /* 0x000fea0003800200 */
.L_x_31554:
        /* <DEDUP_REMOVED lines=50> */
.L_x_31552:
[----:B------:R-:W-:Y:S05]  /*f130*/  BSYNC.RECONVERGENT B1 ;  /* 0x0000000000017941 */ /* 0x000fea0003800200 */
.L_x_31551:
        /* <DEDUP_REMOVED lines=8> */
.L_x_31550:
        /* <DEDUP_REMOVED lines=16> */
.L_x_31559:
        /* <DEDUP_REMOVED lines=13> */
.L_x_31561:
[----:B------:R-:W-:Y:S05]  /*f390*/  BSYNC.RECONVERGENT B2 ;  /* 0x0000000000027941 */ /* 0x000fea0003800200 */
.L_x_31560:
        /* <DEDUP_REMOVED lines=50> */
.L_x_31558:
[----:B------:R-:W-:Y:S05]  /*f6c0*/  BSYNC.RECONVERGENT B1 ;  /* 0x0000000000017941 */ /* 0x000fea0003800200 */
.L_x_31557:
        /* <DEDUP_REMOVED lines=8> */
.L_x_31556:
        /* <DEDUP_REMOVED lines=16> */
.L_x_31565:
        /* <DEDUP_REMOVED lines=13> */
.L_x_31567:
[----:B------:R-:W-:Y:S05]  /*f920*/  BSYNC.RECONVERGENT B2 ;  /* 0x0000000000027941 */ /* 0x000fea0003800200 */
.L_x_31566:
[----:B-1----:R-:W-:Y:S01]  /*f930*/  IMAD.WIDE.U32 R146, R144, -0x326172a9, RZ ;  /* 0xcd9e8d5790927825 */ /* 0x002fe200078e00ff */
        /* <DEDUP_REMOVED lines=49> */
.L_x_31564:
[----:B------:R-:W-:Y:S05]  /*fc50*/  BSYNC.RECONVERGENT B1 ;  /* 0x0000000000017941 */ /* 0x000fea0003800200 */
.L_x_31563:
        /* <DEDUP_REMOVED lines=8> */
.L_x_31562:
        /* <DEDUP_REMOVED lines=16> */
.L_x_31570:
        /* <DEDUP_REMOVED lines=13> */
.L_x_31572:
[----:B------:R-:W-:Y:S05]  /*feb0*/  BSYNC.RECONVERGENT B2 ;  /* 0x0000000000027941 */ /* 0x000fea0003800200 */
.L_x_31571:
[----:B------:R-:W-:Y:S01]  /*fec0*/  IMAD.WIDE.U32 R8, R144, -0x326172a9, RZ ;  /* 0xcd9e8d5790087825 */ /* 0x000fe200078e00ff */
[----:B------:R-:W-:Y:S01]  /*fed0*/  LOP3.LUT R10, R3, UR15, R155, 0x96, !PT ;  /* 0x0000000f030a7c12 */ /* 0x000fe2000f8e969b */
[----:B------:R-:W-:Y:S02]  /*fee0*/  UIADD3 UR5, UPT, UPT, UR15, -0x4498517b, URZ ;  /* 0xbb67ae850f057890 */ /* 0x000fe4000fffe0ff */
[----:B------:R-:W-:Y:S01]  /*fef0*/  UIADD3 UR6, UPT, UPT, UR15, -0x24c28bd8, URZ ;  /* 0xdb3d74280f067890 */ /* 0x000fe2000fffe0ff */
[----:B-1----:R-:W-:Y:S01]  /*ff00*/  LOP3.LUT R146, R142, UR14, R9, 0x96, !PT ;  /* 0x0000000e8e927c12 */ /* 0x002fe2000f8e9609 */
        /* <DEDUP_REMOVED lines=45> */
.L_x_31569:
[----:B------:R-:W-:Y:S05]  /*101e0*/  BSYNC.RECONVERGENT B1 ;  /* 0x0000000000017941 */ /* 0x000fea0003800200 */
.L_x_31568:
        /* <DEDUP_REMOVED lines=8> */
.L_x_31544:
[----:B-1----:R-:W0:Y:S01]  /*10270*/  LDC.64 R146, c[0x0][0x3a8] ;  /* 0x0000ea00ff927b82 */ /* 0x002e220000000a00 */
[----:B------:R-:W-:Y:S01]  /*10280*/  MOV R4, R148 ;  /* 0x0000009400047202 */ /* 0x000fe20000000f00 */
[----:B0-----:R-:W-:-:S05]  /*10290*/  IMAD.WIDE.U32 R146, R138, 0x10, R146 ;  /* 0x000000108a927825 */ /* 0x001fca00078e0092 */
[----:B-----5:R0:W-:Y:S01]  /*102a0*/  STG.E.128 desc[UR12][R146.64], R112 ;  /* 0x0000007092007986 */ /* 0x0201e2000c101d0c */
[----:B------:R-:W-:Y:S05]  /*102b0*/  BRA.U !UP2, `(.L_x_31573) ;  /* 0x000000010a2c7547 */ /* 0x000fea000b800000 */
        /* <DEDUP_REMOVED lines=11> */
.L_x_31573:
[----:B------:R-:W-:Y:S01]  /*10370*/  VIADD R138, R138, 0x80 ;  /* 0x000000808a8a7836 */ /* 0x000fe20000000000 */
[----:B------:R-:W-:-:S07]  /*10380*/  IADD3 R137, PT, PT, R137, 0x80, RZ ;  /* 0x0000008089897810 */ /* 0x000fce0007ffe0ff */
.L_x_31523:
[----:B------:R-:W-:Y:S05]  /*10390*/  BSYNC.RECONVERGENT B0 ;  /* 0x0000000000007941 */ /* 0x000fea0003800200 */
.L_x_31522:
        /* <DEDUP_REMOVED lines=10> */
.L_x_31576:
        /* <DEDUP_REMOVED lines=24> */
.L_x_31581:
        /* <DEDUP_REMOVED lines=13> */
.L_x_31583:
[----:B------:R-:W-:Y:S05]  /*10690*/  BSYNC.RECONVERGENT B2 ;  /* 0x0000000000027941 */ /* 0x000fea0003800200 */
.L_x_31582:
        /* <DEDUP_REMOVED lines=49> */
.L_x_31580:
[----:B------:R-:W-:Y:S05]  /*109b0*/  BSYNC.RECONVERGENT B1 ;  /* 0x0000000000017941 */ /* 0x000fea0003800200 */
.L_x_31579:
        /* <DEDUP_REMOVED lines=9> */
.L_x_31578:
        /* <DEDUP_REMOVED lines=19> */
.L_x_31587:
        /* <DEDUP_REMOVED lines=13> */
.L_x_31589:
[----:B------:R-:W-:Y:S05]  /*10c50*/  BSYNC.RECONVERGENT B2 ;  /* 0x0000000000027941 */ /* 0x000fea0003800200 */
.L_x_31588:
        /* <DEDUP_REMOVED lines=50> */
.L_x_31586:
[----:B------:R-:W-:Y:S05]  /*10f80*/  BSYNC.RECONVERGENT B1 ;  /* 0x0000000000017941 */ /* 0x000fea0003800200 */
.L_x_31585:
        /* <DEDUP_REMOVED lines=9> */
.L_x_31584:
        /* <DEDUP_REMOVED lines=19> */
.L_x_31593:
        /* <DEDUP_REMOVED lines=13> */
.L_x_31595:
[----:B------:R-:W-:Y:S05]  /*11220*/  BSYNC.RECONVERGENT B2 ;  /* 0x0000000000027941 */ /* 0x000fea0003800200 */
.L_x_31594:
        /* <DEDUP_REMOVED lines=50> */
.L_x_31592:
[----:B------:R-:W-:Y:S05]  /*11550*/  BSYNC.RECONVERGENT B1 ;  /* 0x0000000000017941 */ /* 0x000fea0003800200 */
.L_x_31591:
        /* <DEDUP_REMOVED lines=9> */
.L_x_31590:
        /* <DEDUP_REMOVED lines=19> */
.L_x_31599:
        /* <DEDUP_REMOVED lines=13> */
.L_x_31601:
[----:B------:R-:W-:Y:S05]  /*117f0*/  BSYNC.RECONVERGENT B2 ;  /* 0x0000000000027941 */ /* 0x000fea0003800200 */
.L_x_31600:
        /* <DEDUP_REMOVED lines=50> */
.L_x_31598:
[----:B------:R-:W-:Y:S05]  /*11b20*/  BSYNC.RECONVERGENT B1 ;  /* 0x0000000000017941 */ /* 0x000fea0003800200 */
.L_x_31597:
        /* <DEDUP_REMOVED lines=10> */
.L_x_31577:
        /* <DEDUP_REMOVED lines=20> */
.L_x_31605:
        /* <DEDUP_REMOVED lines=13> */
.L_x_31607:
[----:B------:R-:W-:Y:S05]  /*11de0*/  BSYNC.RECONVERGENT B2 ;  /* 0x0000000000027941 */ /* 0x000fea0003800200 */
.L_x_31606:
        /* <DEDUP_REMOVED lines=47> */
[----:B------:R-:W-:Y:S01]  /*120e0*/  HFMA2 R118, -RZ, RZ, 0, 0 ;  /* 0x00000000ff767431 */ /* 0x000fe200000001ff */
[----:B------:R-:W-:-:S07]  /*120f0*/  LOP3.LUT R11, R116, UR6, R157, 0x96, !PT ;  /* 0x00000006740b7c12 */ /* 0x000fce000f8e969d */
.L_x_31604:
[----:B------:R-:W-:Y:S05]  /*12100*/  BSYNC.RECONVERGENT B1 ;  /* 0x0000000000017941 */ /* 0x000fea0003800200 */
.L_x_31603:
[----:B------:R-:W-:Y:S01]  /*12110*/  I2FP.F32.U32 R2, R5 ;  /* 0x0000000500027245 */ /* 0x000fe20000201000 */
[----:B------:R-:W-:Y:S02]  /*12120*/  IMAD.MOV.U32 R5, RZ, RZ, 0x2f800000 ;  /* 0x2f800000ff057424 */ /* 0x000fe400078e00ff */
[----:B-----5:R-:W-:Y:S02]  /*12130*/  FMUL.FTZ R4, R92, UR17 ;  /* 0x000000115c047c20 */ /* 0x020fe40008410000 */
[----:B------:R-:W-:Y:S02]  /*12140*/  FFMA.FTZ R2, R2, R5, 1.1641532182693481445e-10 ;  /* 0x2f00000002027423 */ /* 0x000fe40000010005 */
[----:B------:R-:W-:-:S03]  /*12150*/  FMUL.FTZ R4, R4, UR16 ;  /* 0x0000001004047c20 */ /* 0x000fc60008410000 */
[----:B------:R-:W-:-:S04]  /*12160*/  FSETP.GTU.FTZ.AND P1, PT, R2, UR33, PT ;  /* 0x0000002102007c0b */ /* 0x000fc8000bf3c000 */
[----:B------:R-:W-:Y:S02]  /*12170*/  FSEL R116, R4, RZ, !P1 ;  /* 0x000000ff04747208 */ /* 0x000fe40004800000 */
[----:B------:R-:W-:-:S07]  /*12180*/  SEL R5, RZ, 0x1, P1 ;  /* 0x00000001ff057807 */ /* 0x000fce0000800000 */
.L_x_31602:
        /* <DEDUP_REMOVED lines=16> */
.L_x_31611:
        /* <DEDUP_REMOVED lines=13> */
.L_x_31613:
[----:B------:R-:W-:Y:S05]  /*12360*/  BSYNC.RECONVERGENT B2 ;  /* 0x0000000000027941 */ /* 0x000fea0003800200 */
.L_x_31612:
[----:B01----:R-:W-:Y:S01]  /*12370*/  IMAD.WIDE.U32 R146, R144, -0x326172a9, RZ ;  /* 0xcd9e8d5790927825 */ /* 0x003fe200078e00ff */
        /* <DEDUP_REMOVED lines=49> */
.L_x_31610:
[----:B------:R-:W-:Y:S05]  /*12690*/  BSYNC.RECONVERGENT B1 ;  /* 0x0000000000017941 */ /* 0x000fea0003800200 */
.L_x_31609:
[----:B------:R-:W-:Y:S01]  /*126a0*/  HFMA2 R117, -RZ, RZ, 0.1171875, 0 ;  /* 0x2f800000ff757431 */ /* 0x000fe200000001ff */
[----:B------:R-:W-:Y:S01]  /*126b0*/  I2FP.F32.U32 R4, R4 ;  /* 0x0000000400047245 */ /* 0x000fe20000201000 */
[----:B-----5:R-:W-:-:S04]  /*126c0*/  FMUL.FTZ R6, R93, UR17 ;  /* 0x000000115d067c20 */ /* 0x020fc80008410000 */
[----:B------:R-:W-:Y:S01]  /*126d0*/  FMUL.FTZ R6, R6, UR16 ;  /* 0x0000001006067c20 */ /* 0x000fe20008410000 */
[----:B------:R-:W-:-:S05]  /*126e0*/  FFMA.FTZ R4, R4, R117, 1.1641532182693481445e-10 ;  /* 0x2f00000004047423 */ /* 0x000fca0000010075 */
[----:B------:R-:W-:-:S04]  /*126f0*/  FSETP.GTU.FTZ.AND P1, PT, R4, UR33, PT ;  /* 0x0000002104007c0b */ /* 0x000fc8000bf3c000 */
[----:B------:R-:W-:Y:S02]  /*12700*/  FSEL R117, R6, RZ, !P1 ;  /* 0x000000ff06757208 */ /* 0x000fe40004800000 */
[----:B------:R-:W-:-:S07]  /*12710*/  SEL R6, RZ, 0x1, P1 ;  /* 0x00000001ff067807 */ /* 0x000fce0000800000 */
.L_x_31608:
        /* <DEDUP_REMOVED lines=16> */
.L_x_31617:
        /* <DEDUP_REMOVED lines=13> */
.L_x_31619:
[----:B------:R-:W-:Y:S05]  /*128f0*/  BSYNC.RECONVERGENT B2 ;  /* 0x0000000000027941 */ /* 0x000fea0003800200 */
.L_x_31618:
[----:B01----:R-:W-:Y:S01]  /*12900*/  IMAD.WIDE.U32 R146, R144, -0x326172a9, RZ ;  /* 0xcd9e8d5790927825 */ /* 0x003fe200078e00ff */
        /* <DEDUP_REMOVED lines=49> */
.L_x_31616:
[----:B------:R-:W-:Y:S05]  /*12c20*/  BSYNC.RECONVERGENT B1 ;  /* 0x0000000000017941 */ /* 0x000fea0003800200 */
.L_x_31615:
        /* <DEDUP_REMOVED lines=8> */
.L_x_31614:
        /* <DEDUP_REMOVED lines=16> */
.L_x_31622:
        /* <DEDUP_REMOVED lines=13> */
.L_x_31624:
[----:B------:R-:W-:Y:S05]  /*12e80*/  BSYNC.RECONVERGENT B2 ;  /* 0x0000000000027941 */ /* 0x000fea0003800200 */
.L_x_31623:
        /* <DEDUP_REMOVED lines=50> */
.L_x_31621:
[----:B------:R-:W-:Y:S05]  /*131b0*/  BSYNC.RECONVERGENT B1 ;  /* 0x0000000000017941 */ /* 0x000fea0003800200 */
.L_x_31620:
        /* <DEDUP_REMOVED lines=8> */
.L_x_31596:
        /* <DEDUP_REMOVED lines=11> */
[----:B------:R-:W-:-:S04]  /*132f0*/  LOP3.LUT R154, R5, 0xff, RZ, 0xc0, !PT ;  /* 0x000000ff059a7812 */ /* 0x000fc800078ec0ff */
[----:B------:R-:W-:-:S05]  /*13300*/  LEA R139, R156, R139, 0x8 ;  /* 0x0000008b9c8b7211 */ /* 0x000fca00078e40ff */
[----:B------:R-:W-:Y:S02]  /*13310*/  IMAD.IADD R139, R139, 0x1, R154 ;  /* 0x000000018b8b7824 */ /* 0x000fe400078e029a */
[----:B0-----:R-:W-:-:S05]  /*13320*/  IMAD.WIDE.U32 R146, R137, 0x4, R146 ;  /* 0x0000000489927825 */ /* 0x001fca00078e0092 */
[----:B------:R1:W-:Y:S02]  /*13330*/  STG.E desc[UR12][R146.64], R139 ;  /* 0x0000008b92007986 */ /* 0x0003e4000c10190c */
.L_x_31625:
[----:B------:R-:W-:Y:S01]  /*13340*/  IADD3 R138, PT, PT, R138, 0x80, RZ ;  /* 0x000000808a8a7810 */ /* 0x000fe20007ffe0ff */
[----:B------:R-:W-:-:S07]  /*13350*/  VIADD R137, R137, 0x80 ;  /* 0x0000008089897836 */ /* 0x000fce0000000000 */
.L_x_31575:
[----:B------:R-:W-:Y:S05]  /*13360*/  BSYNC.RECONVERGENT B0 ;  /* 0x0000000000007941 */ /* 0x000fea0003800200 */
.L_x_31574:
        /* <DEDUP_REMOVED lines=10> */
.L_x_31628:
        /* <DEDUP_REMOVED lines=24> */
.L_x_31633:
        /* <DEDUP_REMOVED lines=13> */
.L_x_31635:
[----:B------:R-:W-:Y:S05]  /*13660*/  BSYNC.RECONVERGENT B2 ;  /* 0x0000000000027941 */ /* 0x000fea0003800200 */
.L_x_31634:
        /* <DEDUP_REMOVED lines=49> */
.L_x_31632:
[----:B------:R-:W-:Y:S05]  /*13980*/  BSYNC.RECONVERGENT B1 ;  /* 0x0000000000017941 */ /* 0x000fea0003800200 */
.L_x_31631:
[----:B------:R-:W-:Y:S01]  /*13990*/  I2FP.F32.U32 R2, R5 ;  /* 0x0000000500027245 */ /* 0x000fe20000201000 */
[----:B------:R-:W-:Y:S02]  /*139a0*/  HFMA2 R5, -RZ, RZ, 0.1171875, 0 ;  /* 0x2f800000ff057431 */ /* 0x000fe400000001ff */
[----:B-----5:R-:W-:-:S04]  /*139b0*/  FMUL.FTZ R4, R92, UR17 ;  /* 0x000000115c047c20 */ /* 0x020fc80008410000 */
[----:B------:R-:W-:Y:S01]  /*139c0*/  FMUL.FTZ R4, R4, UR16 ;  /* 0x0000001004047c20 */ /* 0x000fe20008410000 */
[----:B------:R-:W-:-:S05]  /*139d0*/  FFMA.FTZ R2, R2, R5, 1.1641532182693481445e-10 ;  /* 0x2f00000002027423 */ /* 0x000fca0000010005 */
[----:B------:R-:W-:-:S04]  /*139e0*/  FSETP.GTU.FTZ.AND P2, PT, R2, UR33, PT ;  /* 0x0000002102007c0b */ /* 0x000fc8000bf5c000 */
[----:B0-----:R-:W-:Y:S02]  /*139f0*/  FSEL R147, R4, RZ, !P2 ;  /* 0x000000ff04937208 */ /* 0x001fe40005000000 */
[----:B------:R-:W-:-:S03]  /*13a00*/  SEL R5, RZ, 0x1, P2 ;  /* 0x00000001ff057807 */ /* 0x000fc60001000000 */
[----:B------:R-:W-:-:S07]  /*13a10*/  FADD.FTZ R120, R120, R147 ;  /* 0x0000009378787221 */ /* 0x000fce0000010000 */
.L_x_31630:
        /* <DEDUP_REMOVED lines=19> */
.L_x_31639:
        /* <DEDUP_REMOVED lines=13> */
.L_x_31641:
[----:B------:R-:W-:Y:S05]  /*13c20*/  BSYNC.RECONVERGENT B2 ;  /* 0x0000000000027941 */ /* 0x000fea0003800200 */
.L_x_31640:
        /* <DEDUP_REMOVED lines=50> */
.L_x_31638:
[----:B------:R-:W-:Y:S05]  /*13f50*/  BSYNC.RECONVERGENT B1 ;  /* 0x0000000000017941 */ /* 0x000fea0003800200 */
.L_x_31637:
        /* <DEDUP_REMOVED lines=9> */
.L_x_31636:
        /* <DEDUP_REMOVED lines=19> */
.L_x_31645:
        /* <DEDUP_REMOVED lines=13> */
.L_x_31647:
[----:B------:R-:W-:Y:S05]  /*141f0*/  BSYNC.RECONVERGENT B2 ;  /* 0x0000000000027941 */ /* 0x000fea0003800200 */
.L_x_31646:
        /* <DEDUP_REMOVED lines=50> */
.L_x_31644:
[----:B------:R-:W-:Y:S05]  /*14520*/  BSYNC.RECONVERGENT B1 ;  /* 0x0000000000017941 */ /* 0x000fea0003800200 */
.L_x_31643:
        /* <DEDUP_REMOVED lines=9> */
.L_x_31642:
        /* <DEDUP_REMOVED lines=19> */
.L_x_31651:
        /* <DEDUP_REMOVED lines=13> */
.L_x_31653:
[----:B------:R-:W-:Y:S05]  /*147c0*/  BSYNC.RECONVERGENT B2 ;  /* 0x0000000000027941 */ /* 0x000fea0003800200 */
.L_x_31652:
        /* <DEDUP_REMOVED lines=50> */
.L_x_31650:
[----:B------:R-:W-:Y:S05]  /*14af0*/  BSYNC.RECONVERGENT B1 ;  /* 0x0000000000017941 */ /* 0x000fea0003800200 */
.L_x_31649:
        /* <DEDUP_REMOVED lines=10> */
.L_x_31629:
        /* <DEDUP_REMOVED lines=20> */
.L_x_31657:
        /* <DEDUP_REMOVED lines=13> */
.L_x_31659:
[----:B------:R-:W-:Y:S05]  /*14db0*/  BSYNC.RECONVERGENT B2 ;  /* 0x0000000000027941 */ /* 0x000fea0003800200 */
.L_x_31658:
[----:B------:R-:W-:Y:S01]  /*14dc0*/  IMAD.WIDE.U32 R120, R144, -0x326172a9, RZ ;  /* 0xcd9e8d5790787825 */ /* 0x000fe200078e00ff */
[----:B------:R-:W-:Y:S01]  /*14dd0*/  LOP3.LUT R10, R3, UR15, R123, 0x96, !PT ;  /* 0x0000000f030a7c12 */ /* 0x000fe2000f8e967b */
[----:B------:R-:W-:Y:S01]  /*14de0*/  UIADD3 UR5, UPT, UPT, UR15, -0x4498517b, URZ ;  /* 0xbb67ae850f057890 */ /* 0x000fe2000fffe0ff */
[----:B------:R-:W-:Y:S01]  /*14df0*/  MOV R5, R4 ;  /* 0x0000000400057202 */ /* 0x000fe20000000f00 */
[----:B------:R-:W-:Y:S01]  /*14e00*/  UIADD3 UR6, UPT, UPT, UR15, -0x24c28bd8, URZ ;  /* 0xdb3d74280f067890 */ /* 0x000fe2000fffe0ff */
[----:B01----:R-:W-:Y:S01]  /*14e10*/  LOP3.LUT R146, R142, UR14, R121, 0x96, !PT ;  /* 0x0000000e8e927c12 */ /* 0x003fe2000f8e9679 */
        /* <DEDUP_REMOVED lines=43> */
.L_x_31656:
[----:B------:R-:W-:Y:S05]  /*150d0*/  BSYNC.RECONVERGENT B1 ;  /* 0x0000000000017941 */ /* 0x000fea0003800200 */
.L_x_31655:
[----:B------:R-:W-:Y:S01]  /*150e0*/  I2FP.F32.U32 R2, R5 ;  /* 0x0000000500027245 */ /* 0x000fe20000201000 */
[----:B------:R-:W-:Y:S02]  /*150f0*/  HFMA2 R5, -RZ, RZ, 0.1171875, 0 ;  /* 0x2f800000ff057431 */ /* 0x000fe400000001ff */
[----:B-----5:R-:W-:-:S04]  /*15100*/  FMUL.FTZ R4, R92, UR17 ;  /* 0x000000115c047c20 */ /* 0x020fc80008410000 */
[----:B------:R-:W-:Y:S01]  /*15110*/  FMUL.FTZ R4, R4, UR16 ;  /* 0x0000001004047c20 */ /* 0x000fe20008410000 */
[----:B------:R-:W-:-:S05]  /*15120*/  FFMA.FTZ R2, R2, R5, 1.1641532182693481445e-10 ;  /* 0x2f00000002027423 */ /* 0x000fca0000010005 */
[----:B------:R-:W-:-:S04]  /*15130*/  FSETP.GTU.FTZ.AND P1, PT, R2, UR33, PT ;  /* 0x0000002102007c0b */ /* 0x000fc8000bf3c000 */
[----:B------:R-:W-:Y:S02]  /*15140*/  SEL R5, RZ, 0x1, P1 ;  /* 0x00000001ff057807 */ /* 0x000fe40000800000 */
[----:B------:R-:W-:-:S07]  /*15150*/  FSEL R120, R4, RZ, !P1 ;  /* 0x000000ff04787208 */ /* 0x000fce0004800000 */
.L_x_31654:
        /* <DEDUP_REMOVED lines=16> */
.L_x_31663:
        /* <DEDUP_REMOVED lines=13> */
.L_x_31665:
[----:B------:R-:W-:Y:S05]  /*15330*/  BSYNC.RECONVERGENT B2 ;  /* 0x0000000000027941 */ /* 0x000fea0003800200 */
.L_x_31664:
        /* <DEDUP_REMOVED lines=50> */
.L_x_31662:
[----:B------:R-:W-:Y:S05]  /*15660*/  BSYNC.RECONVERGENT B1 ;  /* 0x0000000000017941 */ /* 0x000fea0003800200 */
.L_x_31661:
        /* <DEDUP_REMOVED lines=8> */
.L_x_31660:
        /* <DEDUP_REMOVED lines=16> */
.L_x_31669:
        /* <DEDUP_REMOVED lines=13> */
.L_x_31671:
[----:B------:R-:W-:Y:S05]  /*158c0*/  BSYNC.RECONVERGENT B2 ;  /* 0x0000000000027941 */ /* 0x000fea0003800200 */
.L_x_31670:
        /* <DEDUP_REMOVED lines=50> */
.L_x_31668:
[----:B------:R-:W-:Y:S05]  /*15bf0*/  BSYNC.RECONVERGENT B1 ;  /* 0x0000000000017941 */ /* 0x000fea0003800200 */
.L_x_31667:
        /* <DEDUP_REMOVED lines=8> */
.L_x_31666:
        /* <DEDUP_REMOVED lines=16> */
.L_x_31674:
        /* <DEDUP_REMOVED lines=13> */
.L_x_31676:
[----:B------:R-:W-:Y:S05]  /*15e50*/  BSYNC.RECONVERGENT B2 ;  /* 0x0000000000027941 */ /* 0x000fea0003800200 */
.L_x_31675:
[----:B------:R-:W-:Y:S01]  /*15e60*/  IMAD.WIDE.U32 R8, R144, -0x326172a9, RZ ;  /* 0xcd9e8d5790087825 */ /* 0x000fe200078e00ff */
[----:B------:R-:W-:Y:S01]  /*15e70*/  LOP3.LUT R10, R3, UR15, R155, 0x96, !PT ;  /* 0x0000000f030a7c12 */ /* 0x000fe2000f8e969b */
[----:B------:R-:W-:Y:S02]  /*15e80*/  UIADD3 UR5, UPT, UPT, UR15, -0x4498517b, URZ ;  /* 0xbb67ae850f057890 */ /* 0x000fe4000fffe0ff */
[----:B------:R-:W-:Y:S01]  /*15e90*/  HFMA2 R2, -RZ, RZ, 0, 0 ;  /* 0x00000000ff027431 */ /* 0x000fe200000001ff */
        /* <DEDUP_REMOVED lines=46> */
.L_x_31673:
[----:B------:R-:W-:Y:S05]  /*16180*/  BSYNC.RECONVERGENT B1 ;  /* 0x0000000000017941 */ /* 0x000fea0003800200 */
.L_x_31672:
        /* <DEDUP_REMOVED lines=8> */
.L_x_31648:
[----:B01----:R-:W0:Y:S01]  /*16210*/  LDC.64 R146, c[0x0][0x3a8] ;  /* 0x0000ea00ff927b82 */ /* 0x003e220000000a00 */
        /* <DEDUP_REMOVED lines=15> */
.L_x_31677:
[----:B------:R-:W-:Y:S01]  /*16310*/  VIADD R138, R138, 0x80 ;  /* 0x000000808a8a7836 */ /* 0x000fe20000000000 */
[----:B------:R-:W-:-:S07]  /*16320*/  IADD3 R137, PT, PT, R137, 0x80, RZ ;  /* 0x0000008089897810 */ /* 0x000fce0007ffe0ff */
.L_x_31627:
[----:B------:R-:W-:Y:S05]  /*16330*/  BSYNC.RECONVERGENT B0 ;  /* 0x0000000000007941 */ /* 0x000fea0003800200 */
.L_x_31626:
        /* <DEDUP_REMOVED lines=9> */
.L_x_31680:
        /* <DEDUP_REMOVED lines=24> */
.L_x_31685:
        /* <DEDUP_REMOVED lines=13> */
.L_x_31687:
[----:B------:R-:W-:Y:S05]  /*16620*/  BSYNC.RECONVERGENT B2 ;  /* 0x0000000000027941 */ /* 0x000fea0003800200 */
.L_x_31686:
        /* <DEDUP_REMOVED lines=49> */
.L_x_31684:
[----:B------:R-:W-:Y:S05]  /*16940*/  BSYNC.RECONVERGENT B1 ;  /* 0x0000000000017941 */ /* 0x000fea0003800200 */
.L_x_31683:
[----:B------:R-:W-:Y:S01]  /*16950*/  I2FP.F32.U32 R2, R5 ;  /* 0x0000000500027245 */ /* 0x000fe20000201000 */
[----:B------:R-:W-:Y:S02]  /*16960*/  IMAD.MOV.U32 R5, RZ, RZ, 0x2f800000 ;  /* 0x2f800000ff057424 */ /* 0x000fe400078e00ff */
[----:B-----5:R-:W-:Y:S02]  /*16970*/  FMUL.FTZ R4, R92, UR17 ;  /* 0x000000115c047c20 */ /* 0x020fe40008410000 */
[----:B------:R-:W-:Y:S02]  /*16980*/  FFMA.FTZ R2, R2, R5, 1.1641532182693481445e-10 ;  /* 0x2f00000002027423 */ /* 0x000fe40000010005 */
[----:B------:R-:W-:-:S03]  /*16990*/  FMUL.FTZ R4, R4, UR16 ;  /* 0x0000001004047c20 */ /* 0x000fc60008410000 */
[----:B------:R-:W-:-:S04]  /*169a0*/  FSETP.GTU.FTZ.AND P3, PT, R2, UR33, PT ;  /* 0x0000002102007c0b */ /* 0x000fc8000bf7c000 */
[----:B0-----:R-:W-:Y:S02]  /*169b0*/  FSEL R147, R4, RZ, !P3 ;  /* 0x000000ff04937208 */ /* 0x001fe40005800000 */
[----:B------:R-:W-:-:S03]  /*169c0*/  SEL R5, RZ, 0x1, P3 ;  /* 0x00000001ff057807 */ /* 0x000fc60001800000 */
[----:B------:R-:W-:-:S07]  /*169d0*/  FADD.FTZ R124, R124, R147 ;  /* 0x000000937c7c7221 */ /* 0x000fce0000010000 */
.L_x_31682:
        /* <DEDUP_REMOVED lines=19> */
.L_x_31691:
        /* <DEDUP_REMOVED lines=13> */
.L_x_31693:
[----:B------:R-:W-:Y:S05]  /*16be0*/  BSYNC.RECONVERGENT B2 ;  /* 0x0000000000027941 */ /* 0x000fea0003800200 */
.L_x_31692:
        /* <DEDUP_REMOVED lines=50> */
.L_x_31690:
[----:B------:R-:W-:Y:S05]  /*16f10*/  BSYNC.RECONVERGENT B1 ;  /* 0x0000000000017941 */ /* 0x000fea0003800200 */
.L_x_31689:
        /* <DEDUP_REMOVED lines=9> */
.L_x_31688:
        /* <DEDUP_REMOVED lines=19> */
.L_x_31697:
        /* <DEDUP_REMOVED lines=13> */
.L_x_31699:
[----:B------:R-:W-:Y:S05]  /*171b0*/  BSYNC.RECONVERGENT B2 ;  /* 0x0000000000027941 */ /* 0x000fea0003800200 */
.L_x_31698:
        /* <DEDUP_REMOVED lines=50> */
.L_x_31696:
[----:B------:R-:W-:Y:S05]  /*174e0*/  BSYNC.RECONVERGENT B1 ;  /* 0x0000000000017941 */ /* 0x000fea0003800200 */
.L_x_31695:
        /* <DEDUP_REMOVED lines=9> */
.L_x_31694:
        /* <DEDUP_REMOVED lines=19> */
.L_x_31703:
        /* <DEDUP_REMOVED lines=13> */
.L_x_31705:
[----:B------:R-:W-:Y:S05]  /*17780*/  BSYNC.RECONVERGENT B2 ;  /* 0x0000000000027941 */ /* 0x000fea0003800200 */
.L_x_31704:
        /* <DEDUP_REMOVED lines=50> */
.L_x_31702:
[----:B------:R-:W-:Y:S05]  /*17ab0*/  BSYNC.RECONVERGENT B1 ;  /* 0x0000000000017941 */ /* 0x000fea0003800200 */
.L_x_31701:
        /* <DEDUP_REMOVED lines=10> */
.L_x_31681:
        /* <DEDUP_REMOVED lines=20> */
.L_x_31709:
        /* <DEDUP_REMOVED lines=13> */
.L_x_31711:
[----:B------:R-:W-:Y:S05]  /*17d70*/  BSYNC.RECONVERGENT B2 ;  /* 0x0000000000027941 */ /* 0x000fea0003800200 */
.L_x_31710:
        /* <DEDUP_REMOVED lines=49> */
.L_x_31708:
[----:B------:R-:W-:Y:S05]  /*18090*/  BSYNC.RECONVERGENT B1 ;  /* 0x0000000000017941 */ /* 0x000fea0003800200 */
.L_x_31707:
        /* <DEDUP_REMOVED lines=8> */
.L_x_31706:
        /* <DEDUP_REMOVED lines=16> */
.L_x_31715:
        /* <DEDUP_REMOVED lines=13> */
.L_x_31717:
[----:B------:R-:W-:Y:S05]  /*182f0*/  BSYNC.RECONVERGENT B2 ;  /* 0x0000000000027941 */ /* 0x000fea0003800200 */
.L_x_31716:
        /* <DEDUP_REMOVED lines=50> */
.L_x_31714:
[----:B------:R-:W-:Y:S05]  /*18620*/  BSYNC.RECONVERGENT B1 ;  /* 0x0000000000017941 */ /* 0x000fea0003800200 */
.L_x_31713:
        /* <DEDUP_REMOVED lines=8> */
.L_x_31712:
        /* <DEDUP_REMOVED lines=16> */
.L_x_31721:
        /* <DEDUP_REMOVED lines=13> */
.L_x_31723:
[----:B------:R-:W-:Y:S05]  /*18880*/  BSYNC.RECONVERGENT B2 ;  /* 0x0000000000027941 */ /* 0x000fea0003800200 */
.L_x_31722:
        /* <DEDUP_REMOVED lines=50> */
.L_x_31720:
[----:B------:R-:W-:Y:S05]  /*18bb0*/  BSYNC.RECONVERGENT B1 ;  /* 0x0000000000017941 */ /* 0x000fea0003800200 */
.L_x_31719:
        /* <DEDUP_REMOVED lines=8> */
.L_x_31718:
        /* <DEDUP_REMOVED lines=16> */
.L_x_31726:
        /* <DEDUP_REMOVED lines=13> */
.L_x_31728:
[----:B------:R-:W-:Y:S05]  /*18e10*/  BSYNC.RECONVERGENT B2 ;  /* 0x0000000000027941 */ /* 0x000fea0003800200 */
.L_x_31727:
        /* <DEDUP_REMOVED lines=50> */
.L_x_31725:
[----:B------:R-:W-:Y:S05]  /*19140*/  BSYNC.RECONVERGENT B1 ;  /* 0x0000000000017941 */ /* 0x000fea0003800200 */
.L_x_31724:
        /* <DEDUP_REMOVED lines=8> */
.L_x_31700:
        /* <DEDUP_REMOVED lines=16> */
.L_x_31729:
[----:B------:R-:W-:Y:S01]  /*192d0*/  IADD3 R138, PT, PT, R138, 0x80, RZ ;  /* 0x000000808a8a7810 */ /* 0x000fe20007ffe0ff */
[----:B------:R-:W-:-:S07]  /*192e0*/  VIADD R137, R137, 0x80 ;  /* 0x0000008089897836 */ /* 0x000fce0000000000 */
.L_x_31679:
[----:B------:R-:W-:Y:S05]  /*192f0*/  BSYNC.RECONVERGENT B0 ;  /* 0x0000000000007941 */ /* 0x000fea0003800200 */
.L_x_31678:
        /* <DEDUP_REMOVED lines=9> */
.L_x_31732:
        /* <DEDUP_REMOVED lines=24> */
.L_x_31737:
        /* <DEDUP_REMOVED lines=13> */
.L_x_31739:
[----:B------:R-:W-:Y:S05]  /*195e0*/  BSYNC.RECONVERGENT B2 ;  /* 0x0000000000027941 */ /* 0x000fea0003800200 */
.L_x_31738:
        /* <DEDUP_REMOVED lines=49> */
.L_x_31736:
[----:B------:R-:W-:Y:S05]  /*19900*/  BSYNC.RECONVERGENT B1 ;  /* 0x0000000000017941 */ /* 0x000fea0003800200 */
.L_x_31735:
        /* <DEDUP_REMOVED lines=9> */
.L_x_31734:
        /* <DEDUP_REMOVED lines=19> */
.L_x_31743:
        /* <DEDUP_REMOVED lines=13> */
.L_x_31745:
[----:B------:R-:W-:Y:S05]  /*19ba0*/  BSYNC.RECONVERGENT B2 ;  /* 0x0000000000027941 */ /* 0x000fea0003800200 */
.L_x_31744:
        /* <DEDUP_REMOVED lines=50> */
.L_x_31742:
[----:B------:R-:W-:Y:S05]  /*19ed0*/  BSYNC.RECONVERGENT B1 ;  /* 0x0000000000017941 */ /* 0x000fea0003800200 */
.L_x_31741:
        /* <DEDUP_REMOVED lines=9> */
.L_x_31740:
        /* <DEDUP_REMOVED lines=19> */
.L_x_31749:
        /* <DEDUP_REMOVED lines=13> */
.L_x_31751:
[----:B------:R-:W-:Y:S05]  /*1a170*/  BSYNC.RECONVERGENT B2 ;  /* 0x0000000000027941 */ /* 0x000fea0003800200 */
.L_x_31750:
        /* <DEDUP_REMOVED lines=50> */
.L_x_31748:
[----:B------:R-:W-:Y:S05]  /*1a4a0*/  BSYNC.RECONVERGENT B1 ;  /* 0x0000000000017941 */ /* 0x000fea0003800200 */
.L_x_31747:
        /* <DEDUP_REMOVED lines=9> */
.L_x_31746:
        /* <DEDUP_REMOVED lines=19> */
.L_x_31755:
        /* <DEDUP_REMOVED lines=13> */
.L_x_31757:
[----:B------:R-:W-:Y:S05]  /*1a740*/  BSYNC.RECONVERGENT B2 ;  /* 0x0000000000027941 */ /* 0x000fea0003800200 */
.L_x_31756:
        /* <DEDUP_REMOVED lines=50> */
.L_x_31754:
[----:B------:R-:W-:Y:S05]  /*1aa70*/  BSYNC.RECONVERGENT B1 ;  /* 0x0000000000017941 */ /* 0x000fea0003800200 */
.L_x_31753:
        /* <DEDUP_REMOVED lines=10> */
.L_x_31733:
        /* <DEDUP_REMOVED lines=20> */
.L_x_31761:
        /* <DEDUP_REMOVED lines=13> */
.L_x_31763:
[----:B------:R-:W-:Y:S05]  /*1ad30*/  BSYNC.RECONVERGENT B2 ;  /* 0x0000000000027941 */ /* 0x000fea0003800200 */
.L_x_31762:
        /* <DEDUP_REMOVED lines=49> */
.L_x_31760:
[----:B------:R-:W-:Y:S05]  /*1b050*/  BSYNC.RECONVERGENT B1 ;  /* 0x0000000000017941 */ /* 0x000fea0003800200 */
.L_x_31759:
        /* <DEDUP_REMOVED lines=8> */
.L_x_31758:
        /* <DEDUP_REMOVED lines=16> */
.L_x_31767:
        /* <DEDUP_REMOVED lines=13> */
.L_x_31769:
[----:B------:R-:W-:Y:S05]  /*1b2b0*/  BSYNC.RECONVERGENT B2 ;  /* 0x0000000000027941 */ /* 0x000fea0003800200 */
.L_x_31768:
        /* <DEDUP_REMOVED lines=50> */
.L_x_31766:
[----:B------:R-:W-:Y:S05]  /*1b5e0*/  BSYNC.RECONVERGENT B1 ;  /* 0x0000000000017941 */ /* 0x000fea0003800200 */
.L_x_31765:
        /* <DEDUP_REMOVED lines=8> */
.L_x_31764:
        /* <DEDUP_REMOVED lines=16> */
.L_x_31773:
        /* <DEDUP_REMOVED lines=13> */
.L_x_31775:
[----:B------:R-:W-:Y:S05]  /*1b840*/  BSYNC.RECONVERGENT B2 ;  /* 0x0000000000027941 */ /* 0x000fea0003800200 */
.L_x_31774:
        /* <DEDUP_REMOVED lines=50> */
.L_x_31772:
[----:B------:R-:W-:Y:S05]  /*1bb70*/  BSYNC.RECONVERGENT B1 ;  /* 0x0000000000017941 */ /* 0x000fea0003800200 */
.L_x_31771:
        /* <DEDUP_REMOVED lines=8> */
.L_x_31770:
        /* <DEDUP_REMOVED lines=16> */
.L_x_31778:
        /* <DEDUP_REMOVED lines=13> */
.L_x_31780:
[----:B------:R-:W-:Y:S05]  /*1bdd0*/  BSYNC.RECONVERGENT B2 ;  /* 0x0000000000027941 */ /* 0x000fea0003800200 */
.L_x_31779:
        /* <DEDUP_REMOVED lines=50> */
.L_x_31777:
[----:B------:R-:W-:Y:S05]  /*1c100*/  BSYNC.RECONVERGENT B1 ;  /* 0x0000000000017941 */ /* 0x000fea0003800200 */
.L_x_31776:
        /* <DEDUP_REMOVED lines=8> */
.L_x_31752:
        /* <DEDUP_REMOVED lines=16> */
.L_x_31781:
[----:B------:R-:W-:Y:S01]  /*1c290*/  VIADD R138, R138, 0x80 ;  /* 0x000000808a8a7836 */ /* 0x000fe20000000000 */
[----:B------:R-:W-:-:S07]  /*1c2a0*/  IADD3 R137, PT, PT, R137, 0x80, RZ ;  /* 0x0000008089897810 */ /* 0x000fce0007ffe0ff */
.L_x_31731:
[----:B------:R-:W-:Y:S05]  /*1c2b0*/  BSYNC.RECONVERGENT B0 ;  /* 0x0000000000007941 */ /* 0x000fea0003800200 */
.L_x_31730:
        /* <DEDUP_REMOVED lines=9> */
.L_x_31784:
        /* <DEDUP_REMOVED lines=24> */
.L_x_31789:
        /* <DEDUP_REMOVED lines=13> */
.L_x_31791:
[----:B------:R-:W-:Y:S05]  /*1c5a0*/  BSYNC.RECONVERGENT B2 ;  /* 0x0000000000027941 */ /* 0x000fea0003800200 */
.L_x_31790:
        /* <DEDUP_REMOVED lines=49> */
.L_x_31788:
[----:B------:R-:W-:Y:S05]  /*1c8c0*/  BSYNC.RECONVERGENT B1 ;  /* 0x0000000000017941 */ /* 0x000fea0003800200 */
.L_x_31787:
        /* <DEDUP_REMOVED lines=9> */
.L_x_31786:
        /* <DEDUP_REMOVED lines=19> */
.L_x_31795:
        /* <DEDUP_REMOVED lines=13> */
.L_x_31797:
[----:B------:R-:W-:Y:S05]  /*1cb60*/  BSYNC.RECONVERGENT B2 ;  /* 0x0000000000027941 */ /* 0x000fea0003800200 */
.L_x_31796:
        /* <DEDUP_REMOVED lines=50> */
.L_x_31794:
[----:B------:R-:W-:Y:S05]  /*1ce90*/  BSYNC.RECONVERGENT B1 ;  /* 0x0000000000017941 */ /* 0x000fea0003800200 */
.L_x_31793:
[----:B------:R-:W-:Y:S01]  /*1cea0*/  I2FP.F32.U32 R6, R6 ;  /* 0x0000000600067245 */ /* 0x000fe20000201000 */
[----:B------:R-:W-:Y:S02]  /*1ceb0*/  IMAD.MOV.U32 R139, RZ, RZ, 0x2f800000 ;  /* 0x2f800000ff8b7424 */ /* 0x000fe400078e00ff */
[----:B0----5:R-:W-:Y:S02]  /*1cec0*/  FMUL.FTZ R146, R93, UR17 ;  /* 0x000000115d927c20 */ /* 0x021fe40008410000 */
[----:B------:R-:W-:Y:S02]  /*1ced0*/  FFMA.FTZ R6, R6, R139, 1.1641532182693481445e-10 ;  /* 0x2f00000006067423 */ /* 0x000fe4000001008b */
[----:B------:R-:W-:-:S03]  /*1cee0*/  FMUL.FTZ R146, R146, UR16 ;  /* 0x0000001092927c20 */ /* 0x000fc60008410000 */
[----:B------:R-:W-:-:S04]  /*1cef0*/  FSETP.GTU.FTZ.AND P5, PT, R6, UR33, PT ;  /* 0x0000002106007c0b */ /* 0x000fc8000bfbc000 */
[----:B------:R-:W-:Y:S02]  /*1cf00*/  FSEL R146, R146, RZ, !P5 ;  /* 0x000000ff92927208 */ /* 0x000fe40006800000 */
[----:B------:R-:W-:-:S03]  /*1cf10*/  SEL R6, RZ, 0x1, P5 ;  /* 0x00000001ff067807 */ /* 0x000fc60002800000 */
[----:B------:R-:W-:-:S07]  /*1cf20*/  FADD.FTZ R133, R133, R146 ;  /* 0x0000009285857221 */ /* 0x000fce0000010000 */
.L_x_31792:
        /* <DEDUP_REMOVED lines=19> */
.L_x_31801:
        /* <DEDUP_REMOVED lines=13> */
.L_x_31803:
[----:B------:R-:W-:Y:S05]  /*1d130*/  BSYNC.RECONVERGENT B2 ;  /* 0x0000000000027941 */ /* 0x000fea0003800200 */
.L_x_31802:
        /* <DEDUP_REMOVED lines=49> */
.L_x_31800:
[----:B------:R-:W-:Y:S05]  /*1d450*/  BSYNC.RECONVERGENT B1 ;  /* 0x0000000000017941 */ /* 0x000fea0003800200 */
.L_x_31799:
        /* <DEDUP_REMOVED lines=9> */
.L_x_31798:
        /* <DEDUP_REMOVED lines=19> */
.L_x_31807:
        /* <DEDUP_REMOVED lines=13> */
.L_x_31809:
[----:B------:R-:W-:Y:S05]  /*1d6f0*/  BSYNC.RECONVERGENT B2 ;  /* 0x0000000000027941 */ /* 0x000fea0003800200 */
.L_x_31808:
[----:B------:R-:W-:Y:S01]  /*1d700*/  IMAD.WIDE.U32 R8, R144, -0x326172a9, RZ ;  /* 0xcd9e8d5790087825 */ /* 0x000fe200078e00ff */
[----:B------:R-:W-:Y:S01]  /*1d710*/  LOP3.LUT R10, R3, UR15, R155, 0x96, !PT ;  /* 0x0000000f030a7c12 */ /* 0x000fe2000f8e969b */
[----:B------:R-:W-:Y:S02]  /*1d720*/  UIADD3 UR5, UPT, UPT, UR15, -0x4498517b, URZ ;  /* 0xbb67ae850f057890 */ /* 0x000fe4000fffe0ff */
[----:B------:R-:W-:Y:S01]  /*1d730*/  UIADD3 UR6, UPT, UPT, UR15, -0x24c28bd8, URZ ;  /* 0xdb3d74280f067890 */ /* 0x000fe2000fffe0ff */
[----:B0-----:R-:W-:Y:S01]  /*1d740*/  LOP3.LUT R146, R142, UR14, R9, 0x96, !PT ;  /* 0x0000000e8e927c12 */ /* 0x001fe2000f8e9609 */
        /* <DEDUP_REMOVED lines=45> */
.L_x_31806:
[----:B------:R-:W-:Y:S05]  /*1da20*/  BSYNC.RECONVERGENT B1 ;  /* 0x0000000000017941 */ /* 0x000fea0003800200 */
.L_x_31805:
[----:B------:R-:W-:Y:S01]  /*1da30*/  HFMA2 R139, -RZ, RZ, 0.1171875, 0 ;  /* 0x2f800000ff8b7431 */ /* 0x000fe200000001ff */
[----:B------:R-:W-:Y:S01]  /*1da40*/  I2FP.F32.U32 R8, R8 ;  /* 0x0000000800087245 */ /* 0x000fe20000201000 */
[----:B0----5:R-:W-:-:S04]  /*1da50*/  FMUL.FTZ R146, R95, UR17 ;  /* 0x000000115f927c20 */ /* 0x021fc80008410000 */
[----:B------:R-:W-:Y:S01]  /*1da60*/  FMUL.FTZ R146, R146, UR16 ;  /* 0x0000001092927c20 */ /* 0x000fe20008410000 */
[----:B------:R-:W-:-:S05]  /*1da70*/  FFMA.FTZ R8, R8, R139, 1.1641532182693481445e-10 ;  /* 0x2f00000008087423 */ /* 0x000fca000001008b */
[----:B------:R-:W-:-:S04]  /*1da80*/  FSETP.GTU.FTZ.AND P4, PT, R8, UR33, PT ;  /* 0x0000002108007c0b */ /* 0x000fc8000bf9c000 */
[----:B------:R-:W-:Y:S02]  /*1da90*/  FSEL R146, R146, RZ, !P4 ;  /* 0x000000ff92927208 */ /* 0x000fe40006000000 */
[----:B------:R-:W-:-:S03]  /*1daa0*/  SEL R8, RZ, 0x1, P4 ;  /* 0x00000001ff087807 */ /* 0x000fc60002000000 */
[----:B------:R-:W-:Y:S01]  /*1dab0*/  FADD.FTZ R135, R135, R146 ;  /* 0x0000009287877221 */ /* 0x000fe20000010000 */
[----:B------:R-:W-:Y:S06]  /*1dac0*/  BRA `(.L_x_31804) ;  /* 0x0000001400ac7947 */ /* 0x000fec0003800000 */
.L_x_31785:
        /* <DEDUP_REMOVED lines=20> */
.L_x_31813:
        /* <DEDUP_REMOVED lines=13> */
.L_x_31815:
[----:B------:R-:W-:Y:S05]  /*1dce0*/  BSYNC.RECONVERGENT B2 ;  /* 0x0000000000027941 */ /* 0x000fea0003800200 */
.L_x_31814:
        /* <DEDUP_REMOVED lines=49> */
.L_x_31812:
[----:B------:R-:W-:Y:S05]  /*1e000*/  BSYNC.RECONVERGENT B1 ;  /* 0x0000000000017941 */ /* 0x000fea0003800200 */
.L_x_31811:
        /* <DEDUP_REMOVED lines=8> */
.L_x_31810:
        /* <DEDUP_REMOVED lines=16> */
.L_x_31819:
        /* <DEDUP_REMOVED lines=13> */
.L_x_31821:
[----:B------:R-:W-:Y:S05]  /*1e260*/  BSYNC.RECONVERGENT B2 ;  /* 0x0000000000027941 */ /* 0x000fea0003800200 */
.L_x_31820:
        /* <DEDUP_REMOVED lines=50> */
.L_x_31818:
[----:B------:R-:W-:Y:S05]  /*1e590*/  BSYNC.RECONVERGENT B1 ;  /* 0x0000000000017941 */ /* 0x000fea0003800200 */
.L_x_31817:
        /* <DEDUP_REMOVED lines=8> */
.L_x_31816:
[----:B-1----:R-:W-:Y:S01]  /*1e620*/  MOV R139, R2 ;  /* 0x00000002008b7202 */ /* 0x002fe20000000f00 */
        /* <DEDUP_REMOVED lines=15> */
.L_x_31825:
        /* <DEDUP_REMOVED lines=13> */
.L_x_31827:
[----:B------:R-:W-:Y:S05]  /*1e7f0*/  BSYNC.RECONVERGENT B2 ;  /* 0x0000000000027941 */ /* 0x000fea0003800200 */
.L_x_31826:
        /* <DEDUP_REMOVED lines=50> */
.L_x_31824:
[----:B------:R-:W-:Y:S05]  /*1eb20*/  BSYNC.RECONVERGENT B1 ;  /* 0x0000000000017941 */ /* 0x000fea0003800200 */
.L_x_31823:
[----:B------:R-:W-:Y:S01]  /*1eb30*/  HFMA2 R7, -RZ, RZ, 0.1171875, 0 ;  /* 0x2f800000ff077431 */ /* 0x000fe200000001ff */
[----:B------:R-:W-:Y:S01]  /*1eb40*/  I2FP.F32.U32 R2, R4 ;  /* 0x0000000400027245 */ /* 0x000fe20000201000 */
[----:B-----5:R-:W-:-:S04]  /*1eb50*/  FMUL.FTZ R4, R94, UR17 ;  /* 0x000000115e047c20 */ /* 0x020fc80008410000 */
[----:B------:R-:W-:Y:S01]  /*1eb60*/  FMUL.FTZ R4, R4, UR16 ;  /* 0x0000001004047c20 */ /* 0x000fe20008410000 */
[----:B------:R-:W-:-:S05]  /*1eb70*/  FFMA.FTZ R2, R2, R7, 1.1641532182693481445e-10 ;  /* 0x2f00000002027423 */ /* 0x000fca0000010007 */
[----:B------:R-:W-:-:S04]  /*1eb80*/  FSETP.GTU.FTZ.AND P4, PT, R2, UR33, PT ;  /* 0x0000002102007c0b */ /* 0x000fc8000bf9c000 */
[----:B------:R-:W-:Y:S02]  /*1eb90*/  SEL R7, RZ, 0x1, P4 ;  /* 0x00000001ff077807 */ /* 0x000fe40002000000 */
[----:B------:R-:W-:-:S07]  /*1eba0*/  FSEL R134, R4, RZ, !P4 ;  /* 0x000000ff04867208 */ /* 0x000fce0006000000 */
.L_x_31822:
        /* <DEDUP_REMOVED lines=20> */
.L_x_31830:
        /* <DEDUP_REMOVED lines=13> */
.L_x_31832:
[----:B------:R-:W-:Y:S05]  /*1edc0*/  BSYNC.RECONVERGENT B2 ;  /* 0x0000000000027941 */ /* 0x000fea0003800200 */
.L_x_31831:
        /* <DEDUP_REMOVED lines=50> */
.L_x_31829:
[----:B------:R-:W-:Y:S05]  /*1f0f0*/  BSYNC.RECONVERGENT B1 ;  /* 0x0000000000017941 */ /* 0x000fea0003800200 */
.L_x_31828:
        /* <DEDUP_REMOVED lines=8> */
.L_x_31804:
[----:B0-----:R-:W0:Y:S02]  /*1f180*/  LDC.64 R146, c[0x0][0x3a8] ;  /* 0x0000ea00ff927b82 */ /* 0x001e240000000a00 */
[----:B0-----:R-:W-:-:S05]  /*1f190*/  IMAD.WIDE.U32 R146, R138, 0x10, R146 ;  /* 0x000000108a927825 */ /* 0x001fca00078e0092 */
[----:B-----5:R2:W-:Y:S01]  /*1f1a0*/  STG.E.128 desc[UR12][R146.64], R132 ;  /* 0x0000008492007986 */ /* 0x0205e2000c101d0c */
[----:B------:R-:W-:Y:S05]  /*1f1b0*/  BRA.U !UP2, `(.L_x_31783) ;  /* 0x000000010a2c7547 */ /* 0x000fea000b800000 */
[----:B------:R-:W0:Y:S01]  /*1f1c0*/  LDC.64 R138, c[0x0][0x3b0] ;  /* 0x0000ec00ff8a7b82 */ /* 0x000e220000000a00 */
[----:B--2---:R-:W-:Y:S02]  /*1f1d0*/  SHF.L.U32 R147, R7, 0x10, RZ ;  /* 0x0000001007937819 */ /* 0x004fe400000006ff */
        /* <DEDUP_REMOVED lines=9> */
.L_x_31783:
[----:B------:R-:W-:Y:S05]  /*1f270*/  BSYNC.RECONVERGENT B0 ;  /* 0x0000000000007941 */ /* 0x000fea0003800200 */
.L_x_31782:
[----:B---3--:R-:W-:Y:S01]  /*1f280*/  FADD.FTZ R138, RZ, R96 ;  /* 0x00000060ff8a7221 */ /* 0x008fe20000010000 */
[C---:B------:R-:W-:Y:S01]  /*1f290*/  ISETP.GT.U32.AND P4, PT, R0.reuse, 0xff, PT ;  /* 0x000000ff0000780c */ /* 0x040fe20003f84070 */
[----:B------:R-:W-:Y:S01]  /*1f2a0*/  BSSY.RECONVERGENT B0, `(.L_x_31833) ;  /* 0x00000aa000007945 */ /* 0x000fe20003800200 */
[C---:B------:R-:W-:Y:S01]  /*1f2b0*/  ISETP.GT.U32.AND P5, PT, R0.reuse, 0x17f, PT ;  /* 0x0000017f0000780c */ /* 0x040fe20003fa4070 */
[----:B------:R-:W-:Y:S01]  /*1f2c0*/  FADD.FTZ R137, R97, R138 ;  /* 0x0000008a61897221 */ /* 0x000fe20000010000 */
[----:B------:R-:W-:Y:S02]  /*1f2d0*/  ISETP.GT.U32.AND P6, PT, R0, 0x1ff, PT ;  /* 0x000001ff0000780c */ /* 0x000fe40003fc4070 */
[----:B012---:R-:W-:Y:S01]  /*1f2e0*/  P2R R146, PR, RZ, 0x2 ;  /* 0x00000002ff927803 */ /* 0x007fe20000000000 */
[----:B------:R-:W-:Y:S01]  /*1f2f0*/  FADD.FTZ R138, R98, R137 ;  /* 0x00000089628a7221 */ /* 0x000fe20000010000 */
[----:B------:R-:W-:Y:S02]  /*1f300*/  ISETP.GT.U32.AND P1, PT, R0, 0x27f, PT ;  /* 0x0000027f0000780c */ /* 0x000fe40003f24070 */
[----:B------:R-:W-:Y:S01]  /*1f310*/  MOV R157, RZ ;  /* 0x000000ff009d7202 */ /* 0x000fe20000000f00 */
        /* <DEDUP_REMOVED lines=143> */
[----:B0-----:R-:W-:Y:S01]  /*1fc10*/  FADD.FTZ R138, R137, R138 ;  /* 0x0000008a898a7221 */ /* 0x001fe20000010000 */
[----:B------:R-:W-:-:S04]  /*1fc20*/  LOP3.LUT P4, R137, R136, 0x1f, RZ, 0xc0, !PT ;  /* 0x0000001f88897812 */ /* 0x000fc8000788c0ff */
[----:B------:R-:W0:Y:S02]  /*1fc30*/  SHFL.BFLY PT, R139, R138, 0x2, 0x1f ;  /* 0x0c401f008a8b7f89 */ /* 0x000e2400000e0000 */
[----:B0-----:R-:W-:-:S05]  /*1fc40*/  FADD.FTZ R153, R138, R139 ;  /* 0x0000008b8a997221 */ /* 0x001fca0000010000 */
[----:B------:R-:W0:Y:S02]  /*1fc50*/  SHFL.BFLY PT, R154, R153, 0x4, 0x1f ;  /* 0x0c801f00999a7f89 */ /* 0x000e2400000e0000 */
[----:B0-----:R-:W-:-:S05]  /*1fc60*/  FADD.FTZ R154, R153, R154 ;  /* 0x0000009a999a7221 */ /* 0x001fca0000010000 */
[----:B------:R-:W0:Y:S02]  /*1fc70*/  SHFL.BFLY PT, R139, R154, 0x8, 0x1f ;  /* 0x0d001f009a8b7f89 */ /* 0x000e2400000e0000 */
[----:B0-----:R-:W-:Y:S01]  /*1fc80*/  FADD.FTZ R155, R154, R139 ;  /* 0x0000008b9a9b7221 */ /* 0x001fe20000010000 */
[----:B------:R-:W-:-:S04]  /*1fc90*/  IMAD.MOV.U32 R139, RZ, RZ, RZ ;  /* 0x000000ffff8b7224 */ /* 0x000fc800078e00ff */
        /* <DEDUP_REMOVED lines=10> */
.L_x_31834:
[----:B------:R-:W-:Y:S05]  /*1fd40*/  BSYNC.RECONVERGENT B0 ;  /* 0x0000000000007941 */ /* 0x000fea0003800200 */
.L_x_31833:
[----:B------:R-:W-:Y:S01]  /*1fd50*/  BAR.SYNC.DEFER_BLOCKING 0x0 ;  /* 0x0000000000007b1d */ /* 0x000fe20000010000 */
[----:B------:R-:W-:Y:S01]  /*1fd60*/  ISETP.GT.U32.AND P4, PT, R137, 0x3, PT ;  /* 0x000000038900780c */ /* 0x000fe20003f84070 */
[----:B0-----:R-:W-:-:S04]  /*1fd70*/  HFMA2 R138, -RZ, RZ, 0, 0 ;  /* 0x00000000ff8a7431 */ /* 0x001fc800000001ff */
        /* <DEDUP_REMOVED lines=10> */
.L_x_31836:
[----:B------:R-:W-:Y:S05]  /*1fe20*/  BSYNC.RECONVERGENT B0 ;  /* 0x0000000000007941 */ /* 0x000fea0003800200 */
.L_x_31835:
[----:B------:R-:W2:Y:S01]  /*1fe30*/  SHFL.DOWN PT, R154, R157, 0x2, 0x1f ;  /* 0x08401f009d9a7f89 */ /* 0x000ea200000e0000 */
[----:B------:R-:W-:Y:S01]  /*1fe40*/  I2FP.F32.S32 R156, R157 ;  /* 0x0000009d009c7245 */ /* 0x000fe20000201400 */
[----:B------:R-:W-:Y:S01]  /*1fe50*/  UISETP.GE.AND UP0, UPT, UR4, 0x1, UPT ;  /* 0x000000010400788c */ /* 0x000fe2000bf06270 */
[----:B------:R-:W-:Y:S01]  /*1fe60*/  ISETP.NE.AND P5, PT, R136, RZ, PT ;  /* 0x000000ff8800720c */ /* 0x000fe20003fa5270 */
[----:B-1----:R-:W1:Y:S01]  /*1fe70*/  SHFL.DOWN PT, R153, R138, 0x2, 0x1f ;  /* 0x08401f008a997f89 */ /* 0x002e6200000e0000 */
[----:B------:R-:W-:Y:S01]  /*1fe80*/  ISETP.NE.AND P4, PT, RZ, UR35, PT ;  /* 0x00000023ff007c0c */ /* 0x000fe2000bf85270 */
[----:B--2---:R-:W-:Y:S01]  /*1fe90*/  IMAD.IADD R146, R154, 0x1, R157 ;  /* 0x000000019a927824 */ /* 0x004fe200078e029d */
[----:B------:R-:W-:Y:S02]  /*1fea0*/  I2FP.F32.S32 R158, R154 ;  /* 0x0000009a009e7245 */ /* 0x000fe40000201400 */
[----:B------:R-:W2:Y:S01]  /*1feb0*/  SHFL.DOWN PT, R154, R139, 0x2, 0x1f ;  /* 0x08401f008b9a7f89 */ /* 0x000ea200000e0000 */
[C---:B-1----:R-:W-:Y:S01]  /*1fec0*/  FADD.FTZ R155, -R153.reuse, R138 ;  /* 0x0000008a999b7221 */ /* 0x042fe20000010100 */
[----:B0-----:R-:W-:Y:S01]  /*1fed0*/  I2FP.F32.S32 R137, R146 ;  /* 0x0000009200897245 */ /* 0x001fe20000201400 */
[----:B------:R-:W-:-:S02]  /*1fee0*/  FMUL.FTZ R159, R153, R158 ;  /* 0x0000009e999f7220 */ /* 0x000fc40000410000 */
[----:B------:R-:W0:Y:S01]  /*1fef0*/  SHFL.DOWN PT, R153, R146, 0x1, 0x1f ;  /* 0x08201f0092997f89 */ /* 0x000e2200000e0000 */
[----:B------:R-:W1:Y:S01]  /*1ff00*/  MUFU.RCP R147, R137 ;  /* 0x0000008900937308 */ /* 0x000e620000001000 */
[----:B------:R-:W-:Y:S01]  /*1ff10*/  FFMA.FTZ R160, R156, R138, R159 ;  /* 0x0000008a9ca07223 */ /* 0x000fe2000001009f */
[----:B------:R-:W-:-:S04]  /*1ff20*/  FMUL.FTZ R155, R155, R155 ;  /* 0x0000009b9b9b7220 */ /* 0x000fc80000410000 */
[----:B------:R-:W-:-:S04]  /*1ff30*/  FMUL.FTZ R155, R155, R156 ;  /* 0x0000009c9b9b7220 */ /* 0x000fc80000410000 */
[----:B------:R-:W-:Y:S01]  /*1ff40*/  FMUL.FTZ R155, R155, R158 ;  /* 0x0000009e9b9b7220 */ /* 0x000fe20000410000 */
[----:B-1----:R-:W-:Y:S01]  /*1ff50*/  FMUL.FTZ R138, R147, R160 ;  /* 0x000000a0938a7220 */ /* 0x002fe20000410000 */
[----:B--2---:R-:W-:-:S04]  /*1ff60*/  FADD.FTZ R154, R154, R139 ;  /* 0x0000008b9a9a7221 */ /* 0x004fc80000010000 */
[----:B------:R-:W1:Y:S01]  /*1ff70*/  SHFL.DOWN PT, R157, R138, 0x1, 0x1f ;  /* 0x08201f008a9d7f89 */ /* 0x000e6200000e0000 */
[----:B------:R-:W-:Y:S01]  /*1ff80*/  FFMA.FTZ R154, R147, R155, R154 ;  /* 0x0000009b939a7223 */ /* 0x000fe2000001009a */
[-C--:B0-----:R-:W-:Y:S02]  /*1ff90*/  IADD3 R147, PT, PT, R146, R153.reuse, RZ ;  /* 0x0000009992937210 */ /* 0x081fe40007ffe0ff */
[----:B------:R-:W-:Y:S02]  /*1ffa0*/  I2FP.F32.S32 R153, R153 ;  /* 0x0000009900997245 */ /* 0x000fe40000201400 */
[----:B------:R-:W-:Y:S01]  /*1ffb0*/  I2FP.F32.S32 R147, R147 ;  /* 0x0000009300937245 */ /* 0x000fe20000201400 */
[----:B------:R-:W0:Y:S05]  /*1ffc0*/  SHFL.DOWN PT, R139, R154, 0x1, 0x1f ;  /* 0x08201f009a8b7f89 */ /* 0x000e2a00000e0000 */
[----:B------:R-:W2:Y:S01]  /*1ffd0*/  MUFU.RCP R147, R147 ;  /* 0x0000009300937308 */ /* 0x000ea20000001000 */
[----:B-1----:R-:W-:Y:S01]  /*1ffe0*/  FADD.FTZ R146, R138, -R157 ;  /* 0x8000009d8a927221 */ /* 0x002fe20000010000 */
[----:B------:R-:W-:Y:S01]  /*1fff0*/  FMUL.FTZ R156, R157, R153 ;  /* 0x000000999d9c7220 */ /* 0x000fe20000410000 */
[----:B------:R-:W-:-:S02]  /*20000*/  MOV R157, UR23 ;  /* 0x00000017009d7c02 */ /* 0x000fc40008000f00 */
[----:B------:R-:W-:Y:S01]  /*20010*/  FMUL.FTZ R146, R146, R146 ;  /* 0x0000009292927220 */ /* 0x000fe20000410000 */
[C---:B------:R-:W-:Y:S01]  /*20020*/  FFMA.FTZ R156, R137.reuse, R138, R156 ;  /* 0x0000008a899c7223 */ /* 0x040fe2000001009c */
[----:B0-----:R-:W-:Y:S02]  /*20030*/  FADD.FTZ R138, R154, R139 ;  /* 0x0000008b9a8a7221 */ /* 0x001fe40000010000 */
[----:B------:R-:W-:Y:S01]  /*20040*/  FMUL.FTZ R146, R137, R146 ;  /* 0x0000009289927220 */ /* 0x000fe20000410000 */
[----:B--2---:R-:W-:Y:S01]  /*20050*/  FMUL.FTZ R137, R147, R156 ;  /* 0x0000009c93897220 */ /* 0x004fe20000410000 */
[----:B------:R-:W0:Y:S02]  /*20060*/  @!P5 LDC.64 R154, c[0x0][0x3c0] ;  /* 0x0000f000ff9adb82 */ /* 0x000e240000000a00 */
[----:B------:R-:W-:-:S03]  /*20070*/  FMUL.FTZ R146, R146, R153 ;  /* 0x0000009992927220 */ /* 0x000fc60000410000 */
[----:B------:R-:W1:Y:S01]  /*20080*/  SHFL.IDX PT, R137, R137, RZ, 0x1f ;  /* 0x00001fff89897589 */ /* 0x000e6200000e0000 */
[----:B------:R-:W-:Y:S02]  /*20090*/  FFMA.FTZ R146, R147, R146, R138 ;  /* 0x0000009293927223 */ /* 0x000fe4000001008a */
[----:B------:R-:W2:Y:S04]  /*200a0*/  LDC R153, c[0x0][0x448] ;  /* 0x00011200ff997b82 */ /* 0x000ea80000000800 */
[----:B------:R-:W2:Y:S04]  /*200b0*/  SHFL.IDX PT, R146, R146, RZ, 0x1f ;  /* 0x00001fff92927589 */ /* 0x000ea800000e0000 */
[----:B------:R-:W3:Y:S01]  /*200c0*/  @!P5 LDC.64 R138, c[0x0][0x3c8] ;  /* 0x0000f200ff8adb82 */ /* 0x000ee20000000a00 */
[----:B-1----:R-:W-:-:S05]  /*200d0*/  FMUL.FTZ R147, R137, R137 ;  /* 0x0000008989937220 */ /* 0x002fca0000410000 */
[----:B------:R-:W-:Y:S01]  /*200e0*/  FSEL R156, R147, RZ, P4 ;  /* 0x000000ff939c7208 */ /* 0x000fe20002000000 */
[----:B--2---:R-:W-:Y:S01]  /*200f0*/  FFMA.FTZ R147, R146, UR36, R153 ;  /* 0x0000002492937c23 */ /* 0x004fe20008010099 */
[----:B------:R-:W-:-:S03]  /*20100*/  IMAD.U32 R153, RZ, RZ, UR23 ;  /* 0x00000017ff997e24 */ /* 0x000fc6000f8e00ff */
[----:B------:R-:W-:Y:S01]  /*20110*/  FADD.FTZ R147, R147, R156 ;  /* 0x0000009c93937221 */ /* 0x000fe20000010000 */
[----:B0-----:R-:W-:-:S04]  /*20120*/  @!P5 IMAD.WIDE R154, R153, 0x4, R154 ;  /* 0x00000004999ad825 */ /* 0x001fc800078e029a */
[----:B---3--:R-:W-:Y:S01]  /*20130*/  @!P5 IMAD.WIDE R138, R157, 0x4, R138 ;  /* 0x000000049d8ad825 */ /* 0x008fe200078e028a */
[----:B------:R-:W0:Y:S01]  /*20140*/  MUFU.RSQ R147, R147 ;  /* 0x0000009300937308 */ /* 0x000e220000001400 */
        /* <DEDUP_REMOVED lines=28> */
.L_x_31839:
[----:B------:R-:W-:Y:S05]  /*20310*/  BSYNC.RECONVERGENT B0 ;  /* 0x0000000000007941 */ /* 0x000fea0003800200 */
.L_x_31838:
        /* <DEDUP_REMOVED lines=19> */
.L_x_31841:
[----:B------:R-:W-:Y:S05]  /*20450*/  BSYNC.RECONVERGENT B0 ;  /* 0x0000000000007941 */ /* 0x000fea0003800200 */
.L_x_31840:
        /* <DEDUP_REMOVED lines=19> */
.L_x_31843:
[----:B------:R-:W-:Y:S05]  /*20590*/  BSYNC.RECONVERGENT B0 ;  /* 0x0000000000007941 */ /* 0x000fea0003800200 */
.L_x_31842:
[----:B------:R-:W-:Y:S01]  /*205a0*/  ISETP.NE.AND P0, PT, R150, RZ, PT ;  /* 0x000000ff9600720c */ /* 0x000fe20003f05270 */
[----:B------:R-:W-:-:S12]  /*205b0*/  BSSY.RECONVERGENT B0, `(.L_x_31844) ;  /* 0x0000012000007945 */ /* 0x000fd80003800200 */
[----:B------:R-:W-:Y:S05]  /*205c0*/  @!P0 BRA `(.L_x_31845) ;  /* 0x0000000000408947 */ /* 0x000fea0003800000 */
[----:B------:R-:W4:Y:S01]  /*205d0*/  LDC.64 R150, c[0x0][0x428] ;  /* 0x00010a00ff967b82 */ /* 0x000f220000000a00 */
[--C-:B0-23--:R-:W-:Y:S01]  /*205e0*/  FADD.FTZ R136, R108, -R146.reuse ;  /* 0x800000926c887221 */ /* 0x10dfe20000010000 */
[--C-:B-1----:R-:W-:Y:S01]  /*205f0*/  FADD.FTZ R138, R109, -R146.reuse ;  /* 0x800000926d8a7221 */ /* 0x102fe20000010000 */
        /* <DEDUP_REMOVED lines=10> */
[----:B----4-:R-:W-:-:S04]  /*206a0*/  IMAD.WIDE.U32 R150, R153, 0x10, R150 ;  /* 0x0000001099967825 */ /* 0x010fc800078e0096 */
[----:B------:R-:W-:Y:S01]  /*206b0*/  VIADD R153, R153, 0x80 ;  /* 0x0000008099997836 */ /* 0x000fe20000000000 */
[----:B------:R4:W-:Y:S06]  /*206c0*/  STG.E.128 desc[UR12][R150.64], R136 ;  /* 0x0000008896007986 */ /* 0x0009ec000c101d0c */
.L_x_31845:
[----:B------:R-:W-:Y:S05]  /*206d0*/  BSYNC.RECONVERGENT B0 ;  /* 0x0000000000007941 */ /* 0x000fea0003800200 */
.L_x_31844:
[----:B------:R-:W-:Y:S01]  /*206e0*/  ISETP.NE.AND P0, PT, R149, RZ, PT ;  /* 0x000000ff9500720c */ /* 0x000fe20003f05270 */
[----:B------:R-:W-:-:S12]  /*206f0*/  BSSY.RECONVERGENT B0, `(.L_x_31846) ;  /* 0x0000012000007945 */ /* 0x000fd80003800200 */
[----:B------:R-:W-:Y:S05]  /*20700*/  @!P0 BRA `(.L_x_31847) ;  /* 0x0000000000408947 */ /* 0x000fea0003800000 */
[----:B----4-:R-:W4:Y:S01]  /*20710*/  LDC.64 R150, c[0x0][0x428] ;  /* 0x00010a00ff967b82 */ /* 0x010f220000000a00 */
        /* <DEDUP_REMOVED lines=12> */
[C---:B----4-:R-:W-:Y:S01]  /*207e0*/  IMAD.WIDE.U32 R150, R153.reuse, 0x10, R150 ;  /* 0x0000001099967825 */ /* 0x050fe200078e0096 */
[----:B------:R-:W-:-:S04]  /*207f0*/  IADD3 R153, PT, PT, R153, 0x80, RZ ;  /* 0x0000008099997810 */ /* 0x000fc80007ffe0ff */
[----:B------:R0:W-:Y:S03]  /*20800*/  STG.E.128 desc[UR12][R150.64], R136 ;  /* 0x0000008896007986 */ /* 0x0001e6000c101d0c */
.L_x_31847:
[----:B------:R-:W-:Y:S05]  /*20810*/  BSYNC.RECONVERGENT B0 ;  /* 0x0000000000007941 */ /* 0x000fea0003800200 */
.L_x_31846:
[----:B------:R-:W-:Y:S01]  /*20820*/  ISETP.NE.AND P0, PT, R148, RZ, PT ;  /* 0x000000ff9400720c */ /* 0x000fe20003f05270 */
[----:B------:R-:W-:-:S12]  /*20830*/  BSSY.RECONVERGENT B0, `(.L_x_31848) ;  /* 0x0000012000007945 */ /* 0x000fd80003800200 */
[----:B------:R-:W-:Y:S05]  /*20840*/  @!P0 BRA `(.L_x_31849) ;  /* 0x0000000000408947 */ /* 0x000fea0003800000 */
[----:B------:R-:W1:Y:S01]  /*20850*/  LDC.64 R148, c[0x0][0x428] ;  /* 0x00010a00ff947b82 */ /* 0x000e620000000a00 */
[--C-:B0-234-:R-:W-:Y:S01]  /*20860*/  FADD.FTZ R136, R116, -R146.reuse ;  /* 0x8000009274887221 */ /* 0x11dfe20000010000 */
        /* <DEDUP_REMOVED lines=11> */
[----:B------:R-:W-:-:S04]  /*20920*/  IMAD.WIDE.U32 R148, R153, 0x10, R148 ;  /* 0x0000001099947825 */ /* 0x000fc800078e0094 */
[----:B------:R-:W-:Y:S01]  /*20930*/  VIADD R153, R153, 0x80 ;  /* 0x0000008099997836 */ /* 0x000fe20000000000 */
[----:B------:R0:W-:Y:S06]  /*20940*/  STG.E.128 desc[UR12][R148.64], R136 ;  /* 0x0000008894007986 */ /* 0x0001ec000c101d0c */
.L_x_31849:
[----:B------:R-:W-:Y:S05]  /*20950*/  BSYNC.RECONVERGENT B0 ;  /* 0x0000000000007941 */ /* 0x000fea0003800200 */
.L_x_31848:
[----:B------:R-:W-:Y:S01]  /*20960*/  ISETP.NE.AND P0, PT, R145, RZ, PT ;  /* 0x000000ff9100720c */ /* 0x000fe20003f05270 */
[----:B------:R-:W-:-:S12]  /*20970*/  BSSY.RECONVERGENT B0, `(.L_x_31850) ;  /* 0x0000012000007945 */ /* 0x000fd80003800200 */
[----:B------:R-:W-:Y:S05]  /*20980*/  @!P0 BRA `(.L_x_31851) ;  /* 0x0000000000408947 */ /* 0x000fea0003800000 */
[----:B0-----:R-:W0:Y:S01]  /*20990*/  LDC.64 R148, c[0x0][0x428] ;  /* 0x00010a00ff947b82 */ /* 0x001e220000000a00 */
[--C-:B--234-:R-:W-:Y:S01]  /*209a0*/  FADD.FTZ R136, R120, -R146.reuse ;  /* 0x8000009278887221 */ /* 0x11cfe20000010000 */
        /* <DEDUP_REMOVED lines=14> */
.L_x_31851:
[----:B------:R-:W-:Y:S05]  /*20a90*/  BSYNC.RECONVERGENT B0 ;  /* 0x0000000000007941 */ /* 0x000fea0003800200 */
.L_x_31850:
[----:B------:R-:W-:Y:S04]  /*20aa0*/  BSSY.RECONVERGENT B0, `(.L_x_31852) ;  /* 0x0000012000007945 */ /* 0x000fe80003800200 */
        /* <DEDUP_REMOVED lines=17> */
.L_x_31853:
[----:B------:R-:W-:Y:S05]  /*20bc0*/  BSYNC.RECONVERGENT B0 ;  /* 0x0000000000007941 */ /* 0x000fea0003800200 */
.L_x_31852:
        /* <DEDUP_REMOVED lines=18> */
.L_x_31855:
[----:B------:R-:W-:Y:S05]  /*20cf0*/  BSYNC.RECONVERGENT B0 ;  /* 0x0000000000007941 */ /* 0x000fea0003800200 */
.L_x_31854:
        /* <DEDUP_REMOVED lines=11> */
[----:B-----5:R-:W-:Y:S01]  /*20db0*/  FFMA.FTZ R138, R145, R86, R90 ;  /* 0x00000056918a7223 */ /* 0x020fe2000001005a */
[----:B0-----:R-:W-:-:S04]  /*20dc0*/  IMAD.WIDE.U32 R146, R153, 0x10, R136 ;  /* 0x0000001099927825 */ /* 0x001fc800078e0088 */
[----:B------:R-:W-:Y:S01]  /*20dd0*/  FFMA.FTZ R136, R139, R84, R88 ;  /* 0x000000548b887223 */ /* 0x000fe20000010058 */
[----:B------:R-:W-:Y:S01]  /*20de0*/  FFMA.FTZ R137, R148, R85, R89 ;  /* 0x0000005594897223 */ /* 0x000fe20000010059 */
[----:B------:R-:W-:-:S05]  /*20df0*/  FFMA.FTZ R139, R150, R87, R91 ;  /* 0x00000057968b7223 */ /* 0x000fca000001005b */
[----:B------:R0:W-:Y:S02]  /*20e00*/  STG.E.128 desc[UR12][R146.64], R136 ;  /* 0x0000008892007986 */ /* 0x0001e4000c101d0c */
.L_x_31856:
[----:B------:R-:W-:Y:S05]  /*20e10*/  BSYNC.RECONVERGENT B0 ;  /* 0x0000000000007941 */ /* 0x000fea0003800200 */
.L_x_31837:
[----:B------:R-:W-:Y:S02]  /*20e20*/  UIADD3 UR23, UPT, UPT, UR23, UR20, URZ ;  /* 0x0000001417177290 */ /* 0x000fe4000fffe0ff */
[----:B------:R-:W-:Y:S02]  /*20e30*/  UPLOP3.LUT UP1, UPT, UPT, UPT, UP1, 0x40, 0x4 ;  /* 0x000000000004789c */ /* 0x000fe40003f2e810 */
[----:B------:R-:W-:-:S09]  /*20e40*/  UISETP.GE.AND UP0, UPT, UR23, UR21, UPT ;  /* 0x000000151700728c */ /* 0x000fd2000bf06270 */
[----:B------:R-:W-:Y:S05]  /*20e50*/  BRA.U !UP0, `(.L_x_31857) ;  /* 0xfffffe0108f87547 */ /* 0x000fea000b83ffff */
[----:B------:R-:W-:Y:S05]  /*20e60*/  EXIT ;  /* 0x000000000000794d */ /* 0x000fea0003800000 */
.L_x_31858:
        /* <DEDUP_REMOVED lines=9> */
.L_x_34134:


//--------------------- .text._ZN10layer_norm13ln_fwd_kernelINS_13Kernel_traitsIfffffjLj5120ELj1ELj1ELj4ELj16ENS_18Kernel_traits_baseILj5120EfffffjLj128EEEEELb1ELb0ELb1ELb1EEEvNS_9FwdParamsE --------------------------
	.section	.text._ZN10layer_norm13ln_fwd_kernelINS_13Kernel_traitsIfffffjLj5120ELj1ELj1ELj4ELj16ENS_18Kernel_traits_baseILj5120EfffffjLj128EEEEELb1ELb0ELb1ELb1EEEvNS_9FwdParamsE,"ax",@progbits
	.align	128
        .global         _ZN10layer_norm13ln_fwd_kernelINS_13Kernel_traitsIfffffjLj5120ELj1ELj1ELj4ELj16ENS_18Kernel_traits_baseILj5120EfffffjLj128EEEEELb1ELb0ELb1ELb1EEEvNS_9FwdParamsE
        .type           _ZN10layer_norm13ln_fwd_kernelINS_13Kernel_traitsIfffffjLj5120ELj1ELj1ELj4ELj16ENS_18Kernel_traits_baseILj5120EfffffjLj128EEEEELb1ELb0ELb1ELb1EEEvNS_9FwdParamsE,@function
        .size           _ZN10layer_norm13ln_fwd_kernelINS_13Kernel_traitsIfffffjLj5120ELj1ELj1ELj4ELj16ENS_18Kernel_traits_baseILj5120EfffffjLj128EEEEELb1ELb0ELb1ELb1EEEvNS_9FwdParamsE,(.L_x_34135 - _ZN10layer_norm13ln_fwd_kernelINS_13Kernel_traitsIfffffjLj5120ELj1ELj1ELj4ELj16ENS_18Kernel_traits_baseILj5120EfffffjLj128EEEEELb1ELb0ELb1ELb1EEEvNS_9FwdParamsE)
        .other          _ZN10layer_norm13ln_fwd_kernelINS_13Kernel_traitsIfffffjLj5120ELj1ELj1ELj4ELj16ENS_18Kernel_traits_baseILj5120EfffffjLj128EEEEELb1ELb0ELb1ELb1EEEvNS_9FwdParamsE,@"STO_CUDA_ENTRY STV_DEFAULT"
_ZN10layer_norm13ln_fwd_kernelINS_13Kernel_traitsIfffffjLj5120ELj1ELj1ELj4ELj16ENS_18Kernel_traits_baseILj5120EfffffjLj128EEEEELb1ELb0ELb1ELb1EEEvNS_9FwdParamsE:
.text._ZN10layer_norm13ln_fwd_kernelINS_13Kernel_traitsIfffffjLj5120ELj1ELj1ELj4ELj16ENS_18Kernel_traits_baseILj5120EfffffjLj128EEEEELb1ELb0ELb1ELb1EEEvNS_9FwdParamsE:
        /* <DEDUP_REMOVED lines=71> */
.L_x_31859:
        /* <DEDUP_REMOVED lines=32> */
.L_x_31860:
        /* <DEDUP_REMOVED lines=16> */
[----:B------:R-:W-:Y:S01]  /*0770*/  IMAD.HI.U32 R6, R5, -0x326172a9, RZ ;  /* 0xcd9e8d5705067827 */ /* 0x000fe200078e00ff */
[----:B------:R-:W3:Y:S03]  /*0780*/  LDCU UR25, c[0x0][0x400] ;  /* 0x00008000ff1977ac */ /* 0x000ee60008000800 */
[----:B------:R-:W-:Y:S01]  /*0790*/  IMAD R10, R4, -0x2daee0ad, RZ ;  /* 0xd2511f53040a7824 */ /* 0x000fe200078e02ff */
[----:B------:R-:W-:Y:S01]  /*07a0*/  LOP3.LUT R6, R7, UR6, R6, 0x96, !PT ;  /* 0x0000000607067c12 */ /* 0x000fe2000f8e9606 */
[----:B------:R-:W-:Y:S01]  /*07b0*/  IMAD R5, R5, -0x326172a9, RZ ;  /* 0xcd9e8d5705057824 */ /* 0x000fe200078e02ff */
[----:B------:R-:W4:Y:S01]  /*07c0*/  LDCU.64 UR16, c[0x0][0x408] ;  /* 0x00008100ff1077ac */ /* 0x000f220008000a00 */
[----:B------:R-:W-:Y:S01]  /*07d0*/  IMAD.HI.U32 R4, R8, -0x326172a9, RZ ;  /* 0xcd9e8d5708047827 */ /* 0x000fe200078e00ff */
[----:B------:R-:W0:Y:S03]  /*07e0*/  LDCU.64 UR18, c[0x0][0x3a0] ;  /* 0x00007400ff1277ac */ /* 0x000e260008000a00 */
[C---:B------:R-:W-:Y:S01]  /*07f0*/  IMAD.HI.U32 R7, R6.reuse, -0x2daee0ad, RZ ;  /* 0xd2511f5306077827 */ /* 0x040fe200078e00ff */
[----:B------:R-:W-:Y:S01]  /*0800*/  LOP3.LUT R4, R5, UR27, R4, 0x96, !PT ;  /* 0x0000001b05047c12 */ /* 0x000fe2000f8e9604 */
[----:B------:R-:W0:Y:S02]  /*0810*/  LDCU.64 UR20, c[0x0][0x380] ;  /* 0x00007000ff1477ac */ /* 0x000e240008000a00 */
        /* <DEDUP_REMOVED lines=46> */
[----:B------:R-:W-:Y:S02]  /*0b00*/  HFMA2 R6, -RZ, RZ, 0, 0 ;  /* 0x00000000ff067431 */ /* 0x000fe400000001ff */
[----:B01234-:R-:W-:-:S07]  /*0b10*/  IMAD R8, R11, -0x326172a9, RZ ;  /* 0xcd9e8d570b087824 */ /* 0x01ffce00078e02ff */
.L_x_32205:
[----:B------:R-:W-:-:S06]  /*0b20*/  UIMAD.WIDE UR4, UR7, 0x4, UR8 ;  /* 0x00000004070478a5 */ /* 0x000fcc000f8e0208 */
[----:B01----:R-:W-:Y:S02]  /*0b30*/  IMAD.U32 R140, RZ, RZ, UR4 ;  /* 0x00000004ff8c7e24 */ /* 0x003fe4000f8e00ff */
        /* <DEDUP_REMOVED lines=24> */
[----:B------:R-:W-:Y:S02]  /*0cc0*/  UIADD3 UR41, UPT, UPT, UR14, 0x5384540f, URZ ;  /* 0x5384540f0e297890 */ /* 0x000fe4000fffe0ff */
[----:B------:R-:W-:Y:S02]  /*0cd0*/  UIADD3 UR4, UPT, UPT, UR14, -0x61c88647, URZ ;  /* 0x9e3779b90e047890 */ /* 0x000fe4000fffe0ff */
[----:B------:R-:W-:Y:S01]  /*0ce0*/  LEA.HI.SX32 R133, R133, R138, 0x1e ;  /* 0x0000008a85857211 */ /* 0x000fe200078ff2ff */
[----:B------:R-:W-:Y:S01]  /*0cf0*/  UIADD3 UR42, UPT, UPT, UR15, 0x1fd5c5a3, URZ ;  /* 0x1fd5c5a30f2a7890 */ /* 0x000fe2000fffe0ff */
[----:B--2---:R-:W-:Y:S01]  /*0d00*/  R2UR UR6, R14 ;  /* 0x000000000e0672ca */ /* 0x004fe200000e0000 */
[----:B0-----:R-:W-:-:S14]  /*0d10*/  BRA.U !UP0, `(.L_x_31861) ;  /* 0x00000015082c7547 */ /* 0x001fdc000b800000 */
[----:B------:R-:W0:Y:S02]  /*0d20*/  LDC.64 R46, c[0x0][0x3a0] ;  /* 0x0000e800ff2e7b82 */ /* 0x000e240000000a00 */
[----:B0-----:R-:W-:-:S06]  /*0d30*/  IMAD.WIDE.U32 R46, R133, 0x10, R46 ;  /* 0x00000010852e7825 */ /* 0x001fcc00078e002e */
        /* <DEDUP_REMOVED lines=20> */
.L_x_31864:
        /* <DEDUP_REMOVED lines=12> */
.L_x_31865:
        /* <DEDUP_REMOVED lines=43> */
.L_x_31863:
        /* <DEDUP_REMOVED lines=9> */
.L_x_31862:
        /* <DEDUP_REMOVED lines=18> */
.L_x_31868:
        /* <DEDUP_REMOVED lines=12> */
.L_x_31869:
        /* <DEDUP_REMOVED lines=42> */
.L_x_31867:
        /* <DEDUP_REMOVED lines=9> */
.L_x_31866:
        /* <DEDUP_REMOVED lines=18> */
.L_x_31872:
        /* <DEDUP_REMOVED lines=12> */
.L_x_31873:
        /* <DEDUP_REMOVED lines=42> */
.L_x_31871:
        /* <DEDUP_REMOVED lines=9> */
.L_x_31870:
        /* <DEDUP_REMOVED lines=18> */
.L_x_31876:
        /* <DEDUP_REMOVED lines=12> */
.L_x_31877:
        /* <DEDUP_REMOVED lines=43> */
.L_x_31875:
        /* <DEDUP_REMOVED lines=10> */
.L_x_31861:
        /* <DEDUP_REMOVED lines=19> */
.L_x_31880:
        /* <DEDUP_REMOVED lines=12> */
.L_x_31881:
        /* <DEDUP_REMOVED lines=43> */
.L_x_31879:
        /* <DEDUP_REMOVED lines=8> */
.L_x_31878:
        /* <DEDUP_REMOVED lines=15> */
.L_x_31884:
        /* <DEDUP_REMOVED lines=12> */
.L_x_31885:
        /* <DEDUP_REMOVED lines=43> */
.L_x_31883:
        /* <DEDUP_REMOVED lines=8> */
.L_x_31882:
        /* <DEDUP_REMOVED lines=15> */
.L_x_31888:
        /* <DEDUP_REMOVED lines=12> */
.L_x_31889:
        /* <DEDUP_REMOVED lines=43> */
.L_x_31887:
        /* <DEDUP_REMOVED lines=8> */
.L_x_31886:
        /* <DEDUP_REMOVED lines=15> */
.L_x_31891:
        /* <DEDUP_REMOVED lines=12> */
.L_x_31892:
        /* <DEDUP_REMOVED lines=43> */
.L_x_31890:
        /* <DEDUP_REMOVED lines=8> */
.L_x_31874:
[----:B------:R-:W0:Y:S01]  /*3590*/  LDC.64 R138, c[0x0][0x3a8] ;  /* 0x0000ea00ff8a7b82 */ /* 0x000e220000000a00 */
[----:B------:R-:W-:Y:S02]  /*35a0*/  VIADD R13, R132, 0x80 ;  /* 0x00000080840d7836 */ /* 0x000fe40000000000 */
[----:B0-----:R-:W-:-:S05]  /*35b0*/  IMAD.WIDE.U32 R14, R133, 0x10, R138 ;  /* 0x00000010850e7825 */ /* 0x001fca00078e008a */
[----:B-----5:R0:W-:Y:S01]  /*35c0*/  STG.E.128 desc[UR12][R14.64], R44 ;  /* 0x0000002c0e007986 */ /* 0x0201e2000c101d0c */
[----:B------:R-:W-:Y:S05]  /*35d0*/  @!P0 BRA `(.L_x_31893) ;  /* 0x00000000002c8947 */ /* 0x000fea0003800000 */
        /* <DEDUP_REMOVED lines=11> */
.L_x_31893:
[----:B------:R-:W-:Y:S05]  /*3690*/  @!P0 BRA `(.L_x_31894) ;  /* 0x00000000000c8947 */ /* 0x000fea0003800000 */
[----:B------:R-:W2:Y:S02]  /*36a0*/  LDC.64 R48, c[0x0][0x390] ;  /* 0x0000e400ff307b82 */ /* 0x000ea40000000a00 */
[----:B--2---:R-:W-:-:S06]  /*36b0*/  IMAD.WIDE.U32 R48, R13, 0x10, R48 ;  /* 0x000000100d307825 */ /* 0x004fcc00078e0030 */
[----:B------:R-:W5:Y:S02]  /*36c0*/  LDG.E.128 R48, desc[UR12][R48.64] ;  /* 0x0000000c30307981 */ /* 0x000f64000c1e1d00 */
.L_x_31894:
[----:B01----:R-:W-:Y:S01]  /*36d0*/  VIADD R15, R133, 0x80 ;  /* 0x00000080850f7836 */ /* 0x003fe20000000000 */
[----:B------:R-:W-:Y:S06]  /*36e0*/  BRA.U !UP0, `(.L_x_31895) ;  /* 0x0000001508347547 */ /* 0x000fec000b800000 */
        /* <DEDUP_REMOVED lines=22> */
.L_x_31898:
        /* <DEDUP_REMOVED lines=12> */
.L_x_31899:
        /* <DEDUP_REMOVED lines=43> */
.L_x_31897:
        /* <DEDUP_REMOVED lines=9> */
.L_x_31896:
        /* <DEDUP_REMOVED lines=18> */
.L_x_31902:
        /* <DEDUP_REMOVED lines=12> */
.L_x_31903:
        /* <DEDUP_REMOVED lines=43> */
.L_x_31901:
        /* <DEDUP_REMOVED lines=9> */
.L_x_31900:
        /* <DEDUP_REMOVED lines=18> */
.L_x_31906:
        /* <DEDUP_REMOVED lines=12> */
.L_x_31907:
        /* <DEDUP_REMOVED lines=43> */
.L_x_31905:
        /* <DEDUP_REMOVED lines=9> */
.L_x_31904:
        /* <DEDUP_REMOVED lines=18> */
.L_x_31910:
        /* <DEDUP_REMOVED lines=12> */
.L_x_31911:
        /* <DEDUP_REMOVED lines=43> */
.L_x_31909:
[----:B------:R-:W-:Y:S01]  /*4b20*/  HFMA2 R12, -RZ, RZ, 0.1171875, 0 ;  /* 0x2f800000ff0c7431 */ /* 0x000fe200000001ff */
[----:B------:R-:W-:Y:S01]  /*4b30*/  I2FP.F32.U32 R11, R11 ;  /* 0x0000000b000b7245 */ /* 0x000fe20000201000 */
[----:B-----5:R-:W-:-:S04]  /*4b40*/  FMUL.FTZ R16, R51, UR17 ;  /* 0x0000001133107c20 */ /* 0x020fc80008410000 */
[----:B------:R-:W-:Y:S01]  /*4b50*/  FFMA.FTZ R11, R11, R12, 1.1641532182693481445e-10 ;  /* 0x2f0000000b0b7423 */ /* 0x000fe2000001000c */
[----:B------:R-:W-:-:S04]  /*4b60*/  FMUL.FTZ R12, R16, UR16 ;  /* 0x00000010100c7c20 */ /* 0x000fc80008410000 */
[----:B------:R-:W-:-:S04]  /*4b70*/  FSETP.GTU.FTZ.AND P1, PT, R11, UR23, PT ;  /* 0x000000170b007c0b */ /* 0x000fc8000bf3c000 */
[----:B------:R-:W-:Y:S02]  /*4b80*/  FSEL R12, R12, RZ, !P1 ;  /* 0x000000ff0c0c7208 */ /* 0x000fe40004800000 */
[----:B------:R-:W-:-:S03]  /*4b90*/  SEL R11, RZ, 0x1, P1 ;  /* 0x00000001ff0b7807 */ /* 0x000fc60000800000 */
[----:B------:R-:W-:Y:S01]  /*4ba0*/  FADD.FTZ R43, R43, R12 ;  /* 0x0000000c2b2b7221 */ /* 0x000fe20000010000 */
[----:B------:R-:W-:Y:S06]  /*4bb0*/  BRA `(.L_x_31908) ;  /* 0x0000001000f07947 */ /* 0x000fec0003800000 */
.L_x_31895:
        /* <DEDUP_REMOVED lines=19> */
.L_x_31914:
        /* <DEDUP_REMOVED lines=12> */
.L_x_31915:
        /* <DEDUP_REMOVED lines=43> */
.L_x_31913:
[----:B------:R-:W-:Y:S01]  /*5060*/  HFMA2 R12, -RZ, RZ, 0.1171875, 0 ;  /* 0x2f800000ff0c7431 */ /* 0x000fe200000001ff */
[----:B------:R-:W-:-:S05]  /*5070*/  I2FP.F32.U32 R7, R7 ;  /* 0x0000000700077245 */ /* 0x000fca0000201000 */
[----:B------:R-:W-:Y:S01]  /*5080*/  FFMA.FTZ R7, R7, R12, 1.1641532182693481445e-10 ;  /* 0x2f00000007077423 */ /* 0x000fe2000001000c */
[----:B-----5:R-:W-:-:S04]  /*5090*/  FMUL.FTZ R12, R48, UR17 ;  /* 0x00000011300c7c20 */ /* 0x020fc80008410000 */
[----:B------:R-:W-:Y:S01]  /*50a0*/  FMUL.FTZ R12, R12, UR16 ;  /* 0x000000100c0c7c20 */ /* 0x000fe20008410000 */
[----:B------:R-:W-:-:S04]  /*50b0*/  FSETP.GTU.FTZ.AND P1, PT, R7, UR23, PT ;  /* 0x0000001707007c0b */ /* 0x000fc8000bf3c000 */
[----:B------:R-:W-:Y:S02]  /*50c0*/  SEL R7, RZ, 0x1, P1 ;  /* 0x00000001ff077807 */ /* 0x000fe40000800000 */
[----:B------:R-:W-:-:S07]  /*50d0*/  FSEL R40, R12, RZ, !P1 ;  /* 0x000000ff0c287208 */ /* 0x000fce0004800000 */
.L_x_31912:
        /* <DEDUP_REMOVED lines=15> */
.L_x_31918:
        /* <DEDUP_REMOVED lines=12> */
.L_x_31919:
        /* <DEDUP_REMOVED lines=43> */
.L_x_31917:
        /* <DEDUP_REMOVED lines=8> */
.L_x_31916:
        /* <DEDUP_REMOVED lines=15> */
.L_x_31922:
        /* <DEDUP_REMOVED lines=12> */
.L_x_31923:
        /* <DEDUP_REMOVED lines=43> */
.L_x_31921:
        /* <DEDUP_REMOVED lines=8> */
.L_x_31920:
        /* <DEDUP_REMOVED lines=15> */
.L_x_31925:
        /* <DEDUP_REMOVED lines=12> */
.L_x_31926:
        /* <DEDUP_REMOVED lines=43> */
.L_x_31924:
        /* <DEDUP_REMOVED lines=8> */
.L_x_31908:
[----:B------:R-:W-:-:S04]  /*5f80*/  IMAD.WIDE.U32 R18, R15, 0x10, R138 ;  /* 0x000000100f127825 */ /* 0x000fc800078e008a */
[----:B------:R-:W-:Y:S01]  /*5f90*/  VIADD R12, R132, 0x100 ;  /* 0x00000100840c7836 */ /* 0x000fe20000000000 */
[----:B-----5:R0:W-:Y:S01]  /*5fa0*/  STG.E.128 desc[UR12][R18.64], R40 ;  /* 0x0000002812007986 */ /* 0x0201e2000c101d0c */
[----:B------:R-:W-:Y:S05]  /*5fb0*/  @!P0 BRA `(.L_x_31927) ;  /* 0x00000000002c8947 */ /* 0x000fea0003800000 */
        /* <DEDUP_REMOVED lines=11> */
.L_x_31927:
[----:B------:R-:W-:Y:S05]  /*6070*/  @!P0 BRA `(.L_x_31928) ;  /* 0x00000000000c8947 */ /* 0x000fea0003800000 */
[----:B------:R-:W2:Y:S02]  /*6080*/  LDC.64 R48, c[0x0][0x390] ;  /* 0x0000e400ff307b82 */ /* 0x000ea40000000a00 */
[----:B--2---:R-:W-:-:S06]  /*6090*/  IMAD.WIDE.U32 R48, R12, 0x10, R48 ;  /* 0x000000100c307825 */ /* 0x004fcc00078e0030 */
[----:B------:R-:W5:Y:S02]  /*60a0*/  LDG.E.128 R48, desc[UR12][R48.64] ;  /* 0x0000000c30307981 */ /* 0x000f64000c1e1d00 */
.L_x_31928:
[----:B------:R-:W-:Y:S01]  /*60b0*/  IADD3 R13, PT, PT, R133, 0x100, RZ ;  /* 0x00000100850d7810 */ /* 0x000fe20007ffe0ff */
[----:B------:R-:W-:Y:S06]  /*60c0*/  BRA.U !UP0, `(.L_x_31929) ;  /* 0x0000001508287547 */ /* 0x000fec000b800000 */
[----:B------:R-:W2:Y:S02]  /*60d0*/  LDC.64 R38, c[0x0][0x3a0] ;  /* 0x0000e800ff267b82 */ /* 0x000ea40000000a00 */
[----:B--2---:R-:W-:-:S06]  /*60e0*/  IMAD.WIDE.U32 R38, R13, 0x10, R38 ;  /* 0x000000100d267825 */ /* 0x004fcc00078e0026 */
[----:B------:R-:W5:Y:S01]  /*60f0*/  LDG.E.128 R36, desc[UR12][R38.64] ;  /* 0x0000000c26247981 */ /* 0x000f62000c1e1d00 */
[----:B------:R-:W-:-:S13]  /*6100*/  ISETP.GT.AND P1, PT, R140, RZ, PT ;  /* 0x000000ff8c00720c */ /* 0x000fda0003f24270 */
[----:B-1----:R-:W-:Y:S02]  /*6110*/  @!P1 IMAD.MOV.U32 R15, RZ, RZ, R17 ;  /* 0x000000ffff0f9224 */ /* 0x002fe400078e0011 */
        /* <DEDUP_REMOVED lines=17> */
.L_x_31932:
        /* <DEDUP_REMOVED lines=12> */
.L_x_31933:
[----:B------:R-:W-:Y:S01]  /*62f0*/  IMAD.WIDE.U32 R16, R0, -0x326172a9, RZ ;  /* 0xcd9e8d5700107825 */ /* 0x000fe200078e00ff */
[----:B------:R-:W-:Y:S02]  /*6300*/  LOP3.LUT R20, R6, UR15, R5, 0x96, !PT ;  /* 0x0000000f06147c12 */ /* 0x000fe4000f8e9605 */
[----:B------:R-:W-:Y:S01]  /*6310*/  MOV R7, R14 ;  /* 0x0000000e00077202 */ /* 0x000fe20000000f00 */
[----:B------:R-:W-:Y:S01]  /*6320*/  IMAD.MOV.U32 R15, RZ, RZ, RZ ;  /* 0x000000ffff0f7224 */ /* 0x000fe200078e00ff */
        /* <DEDUP_REMOVED lines=39> */
.L_x_31931:
        /* <DEDUP_REMOVED lines=9> */
.L_x_31930:
        /* <DEDUP_REMOVED lines=18> */
.L_x_31936:
        /* <DEDUP_REMOVED lines=12> */
.L_x_31937:
        /* <DEDUP_REMOVED lines=42> */
.L_x_31935:
        /* <DEDUP_REMOVED lines=9> */
.L_x_31934:
[----:B------:R-:W-:Y:S02]  /*6b40*/  @!P1 IMAD.MOV.U32 R15, RZ, RZ, R17 ;  /* 0x000000ffff0f9224 */ /* 0x000fe400078e0011 */
[----:B0-----:R-:W-:Y:S01]  /*6b50*/  @!P1 IMAD.MOV.U32 R18, RZ, RZ, R14 ;  /* 0x000000ffff129224 */ /* 0x001fe200078e000e */
        /* <DEDUP_REMOVED lines=16> */
.L_x_31940:
        /* <DEDUP_REMOVED lines=12> */
.L_x_31941:
        /* <DEDUP_REMOVED lines=42> */
.L_x_31939:
        /* <DEDUP_REMOVED lines=9> */
.L_x_31938:
        /* <DEDUP_REMOVED lines=18> */
.L_x_31944:
        /* <DEDUP_REMOVED lines=12> */
.L_x_31945:
        /* <DEDUP_REMOVED lines=42> */
.L_x_31943:
        /* <DEDUP_REMOVED lines=10> */
.L_x_31929:
[----:B-1----:R-:W-:Y:S01]  /*7570*/  MOV R15, R17 ;  /* 0x00000011000f7202 */ /* 0x002fe20000000f00 */
        /* <DEDUP_REMOVED lines=18> */
.L_x_31948:
        /* <DEDUP_REMOVED lines=12> */
.L_x_31949:
        /* <DEDUP_REMOVED lines=43> */
.L_x_31947:
        /* <DEDUP_REMOVED lines=8> */
.L_x_31946:
        /* <DEDUP_REMOVED lines=15> */
.L_x_31952:
        /* <DEDUP_REMOVED lines=12> */
.L_x_31953:
        /* <DEDUP_REMOVED lines=43> */
.L_x_31951:
[----:B------:R-:W-:Y:S01]  /*7ef0*/  I2FP.F32.U32 R9, R9 ;  /* 0x0000000900097245 */ /* 0x000fe20000201000 */
[----:B0-----:R-:W-:Y:S02]  /*7f00*/  IMAD.MOV.U32 R18, RZ, RZ, 0x2f800000 ;  /* 0x2f800000ff127424 */ /* 0x001fe400078e00ff */
[----:B-----5:R-:W-:Y:S02]  /*7f10*/  FMUL.FTZ R15, R49, UR17 ;  /* 0x00000011310f7c20 */ /* 0x020fe40008410000 */
[----:B------:R-:W-:Y:S02]  /*7f20*/  FFMA.FTZ R9, R9, R18, 1.1641532182693481445e-10 ;  /* 0x2f00000009097423 */ /* 0x000fe40000010012 */
[----:B------:R-:W-:-:S03]  /*7f30*/  FMUL.FTZ R15, R15, UR16 ;  /* 0x000000100f0f7c20 */ /* 0x000fc60008410000 */
[----:B------:R-:W-:-:S04]  /*7f40*/  FSETP.GTU.FTZ.AND P1, PT, R9, UR23, PT ;  /* 0x0000001709007c0b */ /* 0x000fc8000bf3c000 */
[----:B------:R-:W-:Y:S02]  /*7f50*/  SEL R9, RZ, 0x1, P1 ;  /* 0x00000001ff097807 */ /* 0x000fe40000800000 */
[----:B------:R-:W-:-:S07]  /*7f60*/  FSEL R37, R15, RZ, !P1 ;  /* 0x000000ff0f257208 */ /* 0x000fce0004800000 */
.L_x_31950:
        /* <DEDUP_REMOVED lines=15> */
.L_x_31956:
        /* <DEDUP_REMOVED lines=12> */
.L_x_31957:
        /* <DEDUP_REMOVED lines=43> */
.L_x_31955:
        /* <DEDUP_REMOVED lines=8> */
.L_x_31954:
        /* <DEDUP_REMOVED lines=15> */
.L_x_31959:
        /* <DEDUP_REMOVED lines=12> */
.L_x_31960:
        /* <DEDUP_REMOVED lines=43> */
.L_x_31958:
        /* <DEDUP_REMOVED lines=8> */
.L_x_31942:
[----:B0-----:R-:W-:Y:S01]  /*8930*/  IMAD.WIDE.U32 R18, R13, 0x10, R138 ;  /* 0x000000100d127825 */ /* 0x001fe200078e008a */
        /* <DEDUP_REMOVED lines=14> */
.L_x_31961:
[----:B------:R-:W-:Y:S05]  /*8a20*/  @!P0 BRA `(.L_x_31962) ;  /* 0x00000000000c8947 */ /* 0x000fea0003800000 */
[----:B------:R-:W2:Y:S02]  /*8a30*/  LDC.64 R48, c[0x0][0x390] ;  /* 0x0000e400ff307b82 */ /* 0x000ea40000000a00 */
[----:B--2---:R-:W-:-:S06]  /*8a40*/  IMAD.WIDE.U32 R48, R13, 0x10, R48 ;  /* 0x000000100d307825 */ /* 0x004fcc00078e0030 */
[----:B------:R-:W5:Y:S02]  /*8a50*/  LDG.E.128 R48, desc[UR12][R48.64] ;  /* 0x0000000c30307981 */ /* 0x000f64000c1e1d00 */
.L_x_31962:
[----:B------:R-:W-:Y:S05]  /*8a60*/  BRA.U !UP0, `(.L_x_31963) ;  /* 0x0000001508347547 */ /* 0x000fea000b800000 */
[----:B------:R-:W2:Y:S01]  /*8a70*/  LDC.64 R34, c[0x0][0x3a0] ;  /* 0x0000e800ff227b82 */ /* 0x000ea20000000a00 */
[----:B-1----:R-:W-:-:S04]  /*8a80*/  VIADD R15, R133, 0x180 ;  /* 0x00000180850f7836 */ /* 0x002fc80000000000 */
[----:B--2---:R-:W-:-:S06]  /*8a90*/  IMAD.WIDE.U32 R34, R15, 0x10, R34 ;  /* 0x000000100f227825 */ /* 0x004fcc00078e0022 */
        /* <DEDUP_REMOVED lines=20> */
.L_x_31966:
        /* <DEDUP_REMOVED lines=12> */
.L_x_31967:
        /* <DEDUP_REMOVED lines=43> */
.L_x_31965:
        /* <DEDUP_REMOVED lines=9> */
.L_x_31964:
        /* <DEDUP_REMOVED lines=18> */
.L_x_31970:
        /* <DEDUP_REMOVED lines=12> */
.L_x_31971:
        /* <DEDUP_REMOVED lines=42> */
.L_x_31969:
        /* <DEDUP_REMOVED lines=9> */
.L_x_31968:
[----:B0-----:R-:W-:Y:S01]  /*94f0*/  @!P1 MOV R18, R17 ;  /* 0x0000001100129202 */ /* 0x001fe20000000f00 */
        /* <DEDUP_REMOVED lines=17> */
.L_x_31974:
        /* <DEDUP_REMOVED lines=12> */
.L_x_31975:
        /* <DEDUP_REMOVED lines=43> */
.L_x_31973:
        /* <DEDUP_REMOVED lines=9> */
.L_x_31972:
        /* <DEDUP_REMOVED lines=18> */
.L_x_31978:
        /* <DEDUP_REMOVED lines=12> */
.L_x_31979:
        /* <DEDUP_REMOVED lines=43> */
.L_x_31977:
        /* <DEDUP_REMOVED lines=10> */
.L_x_31963:
[----:B-1----:R-:W-:Y:S01]  /*9f40*/  IMAD.MOV.U32 R15, RZ, RZ, R14 ;  /* 0x000000ffff0f7224 */ /* 0x002fe200078e000e */
        /* <DEDUP_REMOVED lines=18> */
.L_x_31982:
        /* <DEDUP_REMOVED lines=12> */
.L_x_31983:
        /* <DEDUP_REMOVED lines=43> */
.L_x_31981:
        /* <DEDUP_REMOVED lines=8> */
.L_x_31980:
        /* <DEDUP_REMOVED lines=15> */
.L_x_31986:
        /* <DEDUP_REMOVED lines=12> */
.L_x_31987:
        /* <DEDUP_REMOVED lines=43> */
.L_x_31985:
        /* <DEDUP_REMOVED lines=8> */
.L_x_31984:
        /* <DEDUP_REMOVED lines=15> */
.L_x_31990:
        /* <DEDUP_REMOVED lines=12> */
.L_x_31991:
        /* <DEDUP_REMOVED lines=43> */
.L_x_31989:
        /* <DEDUP_REMOVED lines=8> */
.L_x_31988:
        /* <DEDUP_REMOVED lines=15> */
.L_x_31993:
        /* <DEDUP_REMOVED lines=12> */
.L_x_31994:
[----:B------:R-:W-:Y:S01]  /*afd0*/  IMAD.WIDE.U32 R14, R0, -0x326172a9, RZ ;  /* 0xcd9e8d57000e7825 */ /* 0x000fe200078e00ff */
[----:B0-----:R-:W-:Y:S02]  /*afe0*/  LOP3.LUT R18, R6, UR15, R5, 0x96, !PT ;  /* 0x0000000f06127c12 */ /* 0x001fe4000f8e9605 */
        /* <DEDUP_REMOVED lines=41> */
.L_x_31992:
        /* <DEDUP_REMOVED lines=8> */
.L_x_31976:
[----:B------:R-:W-:-:S04]  /*b300*/  VIADD R17, R133, 0x180 ;  /* 0x0000018085117836 */ /* 0x000fc80000000000 */
[----:B------:R-:W-:-:S05]  /*b310*/  IMAD.WIDE.U32 R16, R17, 0x10, R138 ;  /* 0x0000001011107825 */ /* 0x000fca00078e008a */
[----:B-----5:R1:W-:Y:S01]  /*b320*/  STG.E.128 desc[UR12][R16.64], R32 ;  /* 0x0000002010007986 */ /* 0x0203e2000c101d0c */
[----:B------:R-:W-:Y:S05]  /*b330*/  @!P0 BRA `(.L_x_31995) ;  /* 0x00000000002c8947 */ /* 0x000fea0003800000 */
[----:B-1----:R-:W1:Y:S01]  /*b340*/  LDC.64 R16, c[0x0][0x3b0] ;  /* 0x0000ec00ff107b82 */ /* 0x002e620000000a00 */
[----:B0-----:R-:W-:Y:S01]  /*b350*/  IMAD.U32 R18, R10, 0x10000, RZ ;  /* 0x000100000a127824 */ /* 0x001fe200078e00ff */
[----:B------:R-:W-:Y:S02]  /*b360*/  LOP3.LUT R14, R11, 0xffff, RZ, 0xc0, !PT ;  /* 0x0000ffff0b0e7812 */ /* 0x000fe400078ec0ff */
[----:B------:R-:W-:Y:S02]  /*b370*/  LOP3.LUT R21, R9, 0xff, RZ, 0xc0, !PT ;  /* 0x000000ff09157812 */ /* 0x000fe400078ec0ff */
[----:B------:R-:W-:-:S04]  /*b380*/  LOP3.LUT R19, R18, 0xff0000, RZ, 0xc0, !PT ;  /* 0x00ff000012137812 */ /* 0x000fc800078ec0ff */
[----:B------:R-:W-:Y:S02]  /*b390*/  LEA R14, R14, R19, 0x18 ;  /* 0x000000130e0e7211 */ /* 0x000fe400078ec0ff */
[----:B------:R-:W-:-:S03]  /*b3a0*/  LOP3.LUT R19, R7, 0xff, RZ, 0xc0, !PT ;  /* 0x000000ff07137812 */ /* 0x000fc600078ec0ff */
[----:B------:R-:W-:-:S04]  /*b3b0*/  IMAD R14, R21, 0x100, R14 ;  /* 0x00000100150e7824 */ /* 0x000fc800078e020e */
[----:B------:R-:W-:Y:S02]  /*b3c0*/  IMAD.IADD R19, R14, 0x1, R19 ;  /* 0x000000010e137824 */ /* 0x000fe400078e0213 */
[----:B-1----:R-:W-:-:S05]  /*b3d0*/  IMAD.WIDE.U32 R16, R13, 0x4, R16 ;  /* 0x000000040d107825 */ /* 0x002fca00078e0010 */
[----:B------:R2:W-:Y:S02]  /*b3e0*/  STG.E desc[UR12][R16.64], R19 ;  /* 0x0000001310007986 */ /* 0x0005e4000c10190c */
.L_x_31995:
[----:B------:R-:W-:Y:S05]  /*b3f0*/  @!P0 BRA `(.L_x_31996) ;  /* 0x0000000000108947 */ /* 0x000fea0003800000 */
[----:B------:R-:W3:Y:S01]  /*b400*/  LDC.64 R48, c[0x0][0x390] ;  /* 0x0000e400ff307b82 */ /* 0x000ee20000000a00 */
[----:B------:R-:W-:-:S05]  /*b410*/  IADD3 R13, PT, PT, R132, 0x200, RZ ;  /* 0x00000200840d7810 */ /* 0x000fca0007ffe0ff */
[----:B---3--:R-:W-:-:S06]  /*b420*/  IMAD.WIDE.U32 R48, R13, 0x10, R48 ;  /* 0x000000100d307825 */ /* 0x008fcc00078e0030 */
[----:B------:R-:W5:Y:S02]  /*b430*/  LDG.E.128 R48, desc[UR12][R48.64] ;  /* 0x0000000c30307981 */ /* 0x000f64000c1e1d00 */
.L_x_31996:
[----:B------:R-:W-:Y:S05]  /*b440*/  BRA.U !UP0, `(.L_x_31997) ;  /* 0x0000001508347547 */ /* 0x000fea000b800000 */
[----:B------:R-:W3:Y:S01]  /*b450*/  LDC.64 R30, c[0x0][0x3a0] ;  /* 0x0000e800ff1e7b82 */ /* 0x000ee20000000a00 */
[----:B------:R-:W-:-:S04]  /*b460*/  VIADD R13, R133, 0x200 ;  /* 0x00000200850d7836 */ /* 0x000fc80000000000 */
[----:B---3--:R-:W-:-:S06]  /*b470*/  IMAD.WIDE.U32 R30, R13, 0x10, R30 ;  /* 0x000000100d1e7825 */ /* 0x008fcc00078e001e */
        /* <DEDUP_REMOVED lines=20> */
.L_x_32000:
        /* <DEDUP_REMOVED lines=12> */
.L_x_32001:
[----:B------:R-:W-:Y:S01]  /*b680*/  IMAD.WIDE.U32 R14, R0, -0x326172a9, RZ ;  /* 0xcd9e8d57000e7825 */ /* 0x000fe200078e00ff */
[----:B0-----:R-:W-:-:S03]  /*b690*/  LOP3.LUT R18, R6, UR15, R5, 0x96, !PT ;  /* 0x0000000f06127c12 */ /* 0x001fc6000f8e9605 */
[----:B------:R-:W-:Y:S01]  /*b6a0*/  IMAD.MOV.U32 R7, RZ, RZ, R12 ;  /* 0x000000ffff077224 */ /* 0x000fe200078e000c */
[----:B-12---:R-:W-:Y:S01]  /*b6b0*/  LOP3.LUT R16, R3, UR14, R15, 0x96, !PT ;  /* 0x0000000e03107c12 */ /* 0x006fe2000f8e960f */
        /* <DEDUP_REMOVED lines=39> */
.L_x_31999:
        /* <DEDUP_REMOVED lines=9> */
.L_x_31998:
[----:B------:R-:W-:Y:S02]  /*b9c0*/  @!P1 IMAD.MOV.U32 R15, RZ, RZ, R13 ;  /* 0x000000ffff0f9224 */ /* 0x000fe400078e000d */
[----:B-12---:R-:W-:Y:S01]  /*b9d0*/  @!P1 IMAD.MOV.U32 R16, RZ, RZ, R14 ;  /* 0x000000ffff109224 */ /* 0x006fe200078e000e */
        /* <DEDUP_REMOVED lines=16> */
.L_x_32004:
        /* <DEDUP_REMOVED lines=12> */
.L_x_32005:
        /* <DEDUP_REMOVED lines=42> */
.L_x_32003:
        /* <DEDUP_REMOVED lines=9> */
.L_x_32002:
        /* <DEDUP_REMOVED lines=18> */
.L_x_32008:
        /* <DEDUP_REMOVED lines=12> */
.L_x_32009:
[----:B------:R-:W-:Y:S01]  /*c0b0*/  IMAD.WIDE.U32 R12, R0, -0x326172a9, RZ ;  /* 0xcd9e8d57000c7825 */ /* 0x000fe200078e00ff */
[----:B0-----:R-:W-:-:S03]  /*c0c0*/  LOP3.LUT R18, R6, UR15, R5, 0x96, !PT ;  /* 0x0000000f06127c12 */ /* 0x001fc6000f8e9605 */
        /* <DEDUP_REMOVED lines=41> */
.L_x_32007:
        /* <DEDUP_REMOVED lines=8> */
[----:B------:R-:W-:-:S07]  /*c3e0*/  FADD.FTZ R30, R30, R13 ;  /* 0x0000000d1e1e7221 */ /* 0x000fce0000010000 */
.L_x_32006:
[----:B------:R-:W-:Y:S02]  /*c3f0*/  @!P1 IMAD.MOV.U32 R13, RZ, RZ, R17 ;  /* 0x000000ffff0d9224 */ /* 0x000fe400078e0011 */
        /* <DEDUP_REMOVED lines=17> */
.L_x_32012:
        /* <DEDUP_REMOVED lines=12> */
.L_x_32013:
[----:B------:R-:W-:Y:S01]  /*c5d0*/  IMAD.WIDE.U32 R14, R0, -0x326172a9, RZ ;  /* 0xcd9e8d57000e7825 */ /* 0x000fe200078e00ff */
[----:B0-----:R-:W-:Y:S02]  /*c5e0*/  LOP3.LUT R18, R6, UR15, R5, 0x96, !PT ;  /* 0x0000000f06127c12 */ /* 0x001fe4000f8e9605 */
        /* <DEDUP_REMOVED lines=41> */
.L_x_32011:
        /* <DEDUP_REMOVED lines=10> */
.L_x_31997:
        /* <DEDUP_REMOVED lines=19> */
.L_x_32016:
        /* <DEDUP_REMOVED lines=12> */
.L_x_32017:
[----:B------:R-:W-:Y:S01]  /*cb10*/  IMAD.WIDE.U32 R14, R0, -0x326172a9, RZ ;  /* 0xcd9e8d57000e7825 */ /* 0x000fe200078e00ff */
[----:B0-----:R-:W-:Y:S02]  /*cb20*/  LOP3.LUT R18, R6, UR15, R5, 0x96, !PT ;  /* 0x0000000f06127c12 */ /* 0x001fe4000f8e9605 */
[----:B------:R-:W-:Y:S01]  /*cb30*/  MOV R7, R12 ;  /* 0x0000000c00077202 */ /* 0x000fe20000000f00 */
[----:B------:R-:W-:Y:S01]  /*cb40*/  IMAD.MOV.U32 R13, RZ, RZ, RZ ;  /* 0x000000ffff0d7224 */ /* 0x000fe200078e00ff */
        /* <DEDUP_REMOVED lines=39> */
.L_x_32015:
[----:B------:R-:W-:Y:S02]  /*cdc0*/  I2FP.F32.U32 R7, R7 ;  /* 0x0000000700077245 */ /* 0x000fe40000201000 */
[----:B------:R-:W-:-:S05]  /*cdd0*/  MOV R12, 0x2f800000 ;  /* 0x2f800000000c7802 */ /* 0x000fca0000000f00 */
[----:B------:R-:W-:Y:S01]  /*cde0*/  FFMA.FTZ R7, R7, R12, 1.1641532182693481445e-10 ;  /* 0x2f00000007077423 */ /* 0x000fe2000001000c */
[----:B-----5:R-:W-:-:S04]  /*cdf0*/  FMUL.FTZ R12, R48, UR17 ;  /* 0x00000011300c7c20 */ /* 0x020fc80008410000 */
[----:B------:R-:W-:Y:S01]  /*ce00*/  FMUL.FTZ R12, R12, UR16 ;  /* 0x000000100c0c7c20 */ /* 0x000fe20008410000 */
[----:B------:R-:W-:-:S04]  /*ce10*/  FSETP.GTU.FTZ.AND P1, PT, R7, UR23, PT ;  /* 0x0000001707007c0b */ /* 0x000fc8000bf3c000 */
[----:B------:R-:W-:Y:S02]  /*ce20*/  SEL R7, RZ, 0x1, P1 ;  /* 0x00000001ff077807 */ /* 0x000fe40000800000 */
[----:B------:R-:W-:-:S07]  /*ce30*/  FSEL R28, R12, RZ, !P1 ;  /* 0x000000ff0c1c7208 */ /* 0x000fce0004800000 */
.L_x_32014:
        /* <DEDUP_REMOVED lines=15> */
.L_x_32020:
        /* <DEDUP_REMOVED lines=12> */
.L_x_32021:
[----:B------:R-:W-:Y:S01]  /*cff0*/  IMAD.WIDE.U32 R8, R0, -0x326172a9, RZ ;  /* 0xcd9e8d5700087825 */ /* 0x000fe200078e00ff */
[----:B-12---:R-:W-:-:S04]  /*d000*/  LOP3.LUT R16, R6, UR15, R5, 0x96, !PT ;  /* 0x0000000f06107c12 */ /* 0x006fc8000f8e9605 */
        /* <DEDUP_REMOVED lines=38> */
[----:B------:R-:W-:Y:S01]  /*d270*/  MOV R14, R12 ;  /* 0x0000000c000e7202 */ /* 0x000fe20000000f00 */
[----:B------:R-:W-:Y:S01]  /*d280*/  IMAD.MOV.U32 R12, RZ, RZ, RZ ;  /* 0x000000ffff0c7224 */ /* 0x000fe200078e00ff */
[----:B------:R-:W-:-:S07]  /*d290*/  LOP3.LUT R4, R4, UR38, R13, 0x96, !PT ;  /* 0x0000002604047c12 */ /* 0x000fce000f8e960d */
.L_x_32019:
[----:B-12---:R-:W-:Y:S01]  /*d2a0*/  HFMA2 R16, -RZ, RZ, 0.1171875, 0 ;  /* 0x2f800000ff107431 */ /* 0x006fe200000001ff */
[----:B------:R-:W-:Y:S01]  /*d2b0*/  I2FP.F32.U32 R9, R9 ;  /* 0x0000000900097245 */ /* 0x000fe20000201000 */
[----:B-----5:R-:W-:-:S04]  /*d2c0*/  FMUL.FTZ R13, R49, UR17 ;  /* 0x00000011310d7c20 */ /* 0x020fc80008410000 */
[----:B------:R-:W-:Y:S01]  /*d2d0*/  FMUL.FTZ R13, R13, UR16 ;  /* 0x000000100d0d7c20 */ /* 0x000fe20008410000 */
[----:B------:R-:W-:-:S05]  /*d2e0*/  FFMA.FTZ R9, R9, R16, 1.1641532182693481445e-10 ;  /* 0x2f00000009097423 */ /* 0x000fca0000010010 */
[----:B------:R-:W-:-:S04]  /*d2f0*/  FSETP.GTU.FTZ.AND P1, PT, R9, UR23, PT ;  /* 0x0000001709007c0b */ /* 0x000fc8000bf3c000 */
[----:B------:R-:W-:Y:S02]  /*d300*/  SEL R9, RZ, 0x1, P1 ;  /* 0x00000001ff097807 */ /* 0x000fe40000800000 */
[----:B------:R-:W-:-:S07]  /*d310*/  FSEL R29, R13, RZ, !P1 ;  /* 0x000000ff0d1d7208 */ /* 0x000fce0004800000 */
.L_x_32018:
        /* <DEDUP_REMOVED lines=15> */
.L_x_32024:
        /* <DEDUP_REMOVED lines=12> */
.L_x_32025:
        /* <DEDUP_REMOVED lines=43> */
.L_x_32023:
        /* <DEDUP_REMOVED lines=8> */
.L_x_32022:
        /* <DEDUP_REMOVED lines=15> */
.L_x_32027:
        /* <DEDUP_REMOVED lines=12> */
.L_x_32028:
[----:B------:R-:W-:Y:S01]  /*d9b0*/  IMAD.WIDE.U32 R12, R0, -0x326172a9, RZ ;  /* 0xcd9e8d57000c7825 */ /* 0x000fe200078e00ff */
[----:B0-----:R-:W-:-:S03]  /*d9c0*/  LOP3.LUT R18, R6, UR15, R5, 0x96, !PT ;  /* 0x0000000f06127c12 */ /* 0x001fc6000f8e9605 */
        /* <DEDUP_REMOVED lines=41> */
.L_x_32026:
        /* <DEDUP_REMOVED lines=8> */
.L_x_32010:
[----:B-12---:R-:W-:-:S04]  /*dce0*/  VIADD R17, R133, 0x200 ;  /* 0x0000020085117836 */ /* 0x006fc80000000000 */
[----:B------:R-:W-:-:S05]  /*dcf0*/  IMAD.WIDE.U32 R16, R17, 0x10, R138 ;  /* 0x0000001011107825 */ /* 0x000fca00078e008a */
[----:B-----5:R1:W-:Y:S01]  /*dd00*/  STG.E.128 desc[UR12][R16.64], R28 ;  /* 0x0000001c10007986 */ /* 0x0203e2000c101d0c */
[----:B------:R-:W-:Y:S05]  /*dd10*/  @!P0 BRA `(.L_x_32029) ;  /* 0x0000000000308947 */ /* 0x000fea0003800000 */
[----:B-1----:R-:W1:Y:S01]  /*dd20*/  LDC.64 R16, c[0x0][0x3b0] ;  /* 0x0000ec00ff107b82 */ /* 0x002e620000000a00 */
[----:B------:R-:W-:Y:S02]  /*dd30*/  SHF.L.U32 R15, R10, 0x10, RZ ;  /* 0x000000100a0f7819 */ /* 0x000fe400000006ff */
[----:B------:R-:W-:Y:S02]  /*dd40*/  LOP3.LUT R12, R11, 0xffff, RZ, 0xc0, !PT ;  /* 0x0000ffff0b0c7812 */ /* 0x000fe400078ec0ff */
[----:B------:R-:W-:Y:S02]  /*dd50*/  LOP3.LUT R15, R15, 0xff0000, RZ, 0xc0, !PT ;  /* 0x00ff00000f0f7812 */ /* 0x000fe400078ec0ff */
[----:B0-----:R-:W-:-:S03]  /*dd60*/  LOP3.LUT R19, R9, 0xff, RZ, 0xc0, !PT ;  /* 0x000000ff09137812 */ /* 0x001fc600078ec0ff */
[----:B------:R-:W-:Y:S01]  /*dd70*/  IMAD R12, R12, 0x1000000, R15 ;  /* 0x010000000c0c7824 */ /* 0x000fe200078e020f */
[----:B------:R-:W-:-:S03]  /*dd80*/  IADD3 R15, PT, PT, R132, 0x200, RZ ;  /* 0x00000200840f7810 */ /* 0x000fc60007ffe0ff */
[----:B------:R-:W-:Y:S01]  /*dd90*/  IMAD R12, R19, 0x100, R12 ;  /* 0x00000100130c7824 */ /* 0x000fe200078e020c */
[----:B------:R-:W-:-:S04]  /*dda0*/  LOP3.LUT R19, R7, 0xff, RZ, 0xc0, !PT ;  /* 0x000000ff07137812 */ /* 0x000fc800078ec0ff */
[----:B------:R-:W-:Y:S01]  /*ddb0*/  IADD3 R19, PT, PT, R12, R19, RZ ;  /* 0x000000130c137210 */ /* 0x000fe20007ffe0ff */
[----:B-1----:R-:W-:-:S05]  /*ddc0*/  IMAD.WIDE.U32 R16, R15, 0x4, R16 ;  /* 0x000000040f107825 */ /* 0x002fca00078e0010 */
[----:B------:R2:W-:Y:S02]  /*ddd0*/  STG.E desc[UR12][R16.64], R19 ;  /* 0x0000001310007986 */ /* 0x0005e4000c10190c */
.L_x_32029:
[----:B------:R-:W-:Y:S05]  /*dde0*/  @!P0 BRA `(.L_x_32030) ;  /* 0x0000000000108947 */ /* 0x000fea0003800000 */
[----:B------:R-:W3:Y:S01]  /*ddf0*/  LDC.64 R48, c[0x0][0x390] ;  /* 0x0000e400ff307b82 */ /* 0x000ee20000000a00 */
[----:B------:R-:W-:-:S04]  /*de00*/  VIADD R15, R132, 0x280 ;  /* 0x00000280840f7836 */ /* 0x000fc80000000000 */
[----:B---3--:R-:W-:-:S06]  /*de10*/  IMAD.WIDE.U32 R48, R15, 0x10, R48 ;  /* 0x000000100f307825 */ /* 0x008fcc00078e0030 */
[----:B------:R-:W5:Y:S02]  /*de20*/  LDG.E.128 R48, desc[UR12][R48.64] ;  /* 0x0000000c30307981 */ /* 0x000f64000c1e1d00 */
.L_x_32030:
[----:B------:R-:W-:Y:S05]  /*de30*/  BRA.U !UP0, `(.L_x_32031) ;  /* 0x0000001508307547 */ /* 0x000fea000b800000 */
[----:B------:R-:W3:Y:S01]  /*de40*/  LDC.64 R26, c[0x0][0x3a0] ;  /* 0x0000e800ff1a7b82 */ /* 0x000ee20000000a00 */
[----:B------:R-:W-:-:S05]  /*de50*/  IADD3 R15, PT, PT, R133, 0x280, RZ ;  /* 0x00000280850f7810 */ /* 0x000fca0007ffe0ff */
        /* <DEDUP_REMOVED lines=21> */
.L_x_32034:
        /* <DEDUP_REMOVED lines=12> */
.L_x_32035:
[----:B------:R-:W-:Y:S01]  /*e070*/  IMAD.WIDE.U32 R12, R0, -0x326172a9, RZ ;  /* 0xcd9e8d57000c7825 */ /* 0x000fe200078e00ff */
[----:B0-----:R-:W-:-:S03]  /*e080*/  LOP3.LUT R18, R6, UR15, R5, 0x96, !PT ;  /* 0x0000000f06127c12 */ /* 0x001fc6000f8e9605 */
[----:B------:R-:W-:Y:S02]  /*e090*/  HFMA2 R15, -RZ, RZ, 0, 0 ;  /* 0x00000000ff0f7431 */ /* 0x000fe400000001ff */
        /* <DEDUP_REMOVED lines=40> */
.L_x_32033:
        /* <DEDUP_REMOVED lines=9> */
.L_x_32032:
        /* <DEDUP_REMOVED lines=18> */
.L_x_32038:
        /* <DEDUP_REMOVED lines=12> */
.L_x_32039:
[----:B------:R-:W-:Y:S01]  /*e590*/  IMAD.WIDE.U32 R8, R0, -0x326172a9, RZ ;  /* 0xcd9e8d5700087825 */ /* 0x000fe200078e00ff */
[----:B-12---:R-:W-:-:S03]  /*e5a0*/  LOP3.LUT R16, R6, UR15, R5, 0x96, !PT ;  /* 0x0000000f06107c12 */ /* 0x006fc6000f8e9605 */
        /* <DEDUP_REMOVED lines=40> */
.L_x_32037:
        /* <DEDUP_REMOVED lines=9> */
.L_x_32036:
        /* <DEDUP_REMOVED lines=18> */
.L_x_32042:
        /* <DEDUP_REMOVED lines=12> */
.L_x_32043:
        /* <DEDUP_REMOVED lines=43> */
.L_x_32041:
[----:B------:R-:W-:Y:S01]  /*ed50*/  I2FP.F32.U32 R10, R10 ;  /* 0x0000000a000a7245 */ /* 0x000fe20000201000 */
[----:B-----5:R-:W-:Y:S01]  /*ed60*/  FMUL.FTZ R14, R50, UR17 ;  /* 0x00000011320e7c20 */ /* 0x020fe20008410000 */
[----:B------:R-:W-:-:S05]  /*ed70*/  MOV R13, 0x2f800000 ;  /* 0x2f800000000d7802 */ /* 0x000fca0000000f00 */
[----:B------:R-:W-:Y:S01]  /*ed80*/  FFMA.FTZ R10, R10, R13, 1.1641532182693481445e-10 ;  /* 0x2f0000000a0a7423 */ /* 0x000fe2000001000d */
[----:B------:R-:W-:-:S04]  /*ed90*/  FMUL.FTZ R13, R14, UR16 ;  /* 0x000000100e0d7c20 */ /* 0x000fc80008410000 */
[----:B------:R-:W-:-:S04]  /*eda0*/  FSETP.GTU.FTZ.AND P2, PT, R10, UR23, PT ;  /* 0x000000170a007c0b */ /* 0x000fc8000bf5c000 */
[----:B------:R-:W-:Y:S02]  /*edb0*/  FSEL R13, R13, RZ, !P2 ;  /* 0x000000ff0d0d7208 */ /* 0x000fe40005000000 */
[----:B------:R-:W-:-:S03]  /*edc0*/  SEL R10, RZ, 0x1, P2 ;  /* 0x00000001ff0a7807 */ /* 0x000fc60001000000 */
[----:B------:R-:W-:-:S07]  /*edd0*/  FADD.FTZ R26, R26, R13 ;  /* 0x0000000d1a1a7221 */ /* 0x000fce0000010000 */
.L_x_32040:
[----:B------:R-:W-:Y:S01]  /*ede0*/  @!P1 IMAD.MOV.U32 R13, RZ, RZ, R15 ;  /* 0x000000ffff0d9224 */ /* 0x000fe200078e000f */
[----:B-12---:R-:W-:Y:S01]  /*edf0*/  @!P1 MOV R16, R12 ;  /* 0x0000000c00109202 */ /* 0x006fe20000000f00 */
        /* <DEDUP_REMOVED lines=16> */
.L_x_32046:
        /* <DEDUP_REMOVED lines=12> */
.L_x_32047:
        /* <DEDUP_REMOVED lines=42> */
.L_x_32045:
        /* <DEDUP_REMOVED lines=10> */
.L_x_32031:
[----:B------:R-:W-:Y:S01]  /*f300*/  IMAD.MOV.U32 R12, RZ, RZ, R13 ;  /* 0x000000ffff0c7224 */ /* 0x000fe200078e000d */
[----:B-12---:R-:W-:Y:S01]  /*f310*/  MOV R16, R14 ;  /* 0x0000000e00107202 */ /* 0x006fe20000000f00 */
        /* <DEDUP_REMOVED lines=17> */
.L_x_32050:
        /* <DEDUP_REMOVED lines=12> */
.L_x_32051:
        /* <DEDUP_REMOVED lines=42> */
.L_x_32049:
        /* <DEDUP_REMOVED lines=8> */
.L_x_32048:
        /* <DEDUP_REMOVED lines=15> */
.L_x_32054:
        /* <DEDUP_REMOVED lines=12> */
.L_x_32055:
        /* <DEDUP_REMOVED lines=43> */
.L_x_32053:
        /* <DEDUP_REMOVED lines=8> */
.L_x_32052:
        /* <DEDUP_REMOVED lines=15> */
.L_x_32058:
        /* <DEDUP_REMOVED lines=12> */
.L_x_32059:
        /* <DEDUP_REMOVED lines=43> */
.L_x_32057:
        /* <DEDUP_REMOVED lines=8> */
.L_x_32056:
        /* <DEDUP_REMOVED lines=15> */
.L_x_32061:
        /* <DEDUP_REMOVED lines=12> */
.L_x_32062:
        /* <DEDUP_REMOVED lines=43> */
.L_x_32060:
        /* <DEDUP_REMOVED lines=8> */
.L_x_32044:
[----:B------:R-:W-:-:S05]  /*106b0*/  IADD3 R15, PT, PT, R133, 0x280, RZ ;  /* 0x00000280850f7810 */ /* 0x000fca0007ffe0ff */
[----:B------:R-:W-:-:S05]  /*106c0*/  IMAD.WIDE.U32 R14, R15, 0x10, R138 ;  /* 0x000000100f0e7825 */ /* 0x000fca00078e008a */
[----:B-----5:R1:W-:Y:S01]  /*106d0*/  STG.E.128 desc[UR12][R14.64], R24 ;  /* 0x000000180e007986 */ /* 0x0203e2000c101d0c */
[----:B------:R-:W-:Y:S05]  /*106e0*/  @!P0 BRA `(.L_x_32063) ;  /* 0x0000000000308947 */ /* 0x000fea0003800000 */
[----:B-1----:R-:W1:Y:S01]  /*106f0*/  LDC.64 R14, c[0x0][0x3b0] ;  /* 0x0000ec00ff0e7b82 */ /* 0x002e620000000a00 */
[----:B------:R-:W-:Y:S01]  /*10700*/  IMAD.U32 R17, R10, 0x10000, RZ ;  /* 0x000100000a117824 */ /* 0x000fe200078e00ff */
[----:B------:R-:W-:Y:S02]  /*10710*/  LOP3.LUT R12, R11, 0xffff, RZ, 0xc0, !PT ;  /* 0x0000ffff0b0c7812 */ /* 0x000fe400078ec0ff */
[----:B0-----:R-:W-:Y:S02]  /*10720*/  LOP3.LUT R19, R9, 0xff, RZ, 0xc0, !PT ;  /* 0x000000ff09137812 */ /* 0x001fe400078ec0ff */
        /* <DEDUP_REMOVED lines=8> */
.L_x_32063:
[----:B------:R-:W-:Y:S05]  /*107b0*/  @!P0 BRA `(.L_x_32064) ;  /* 0x0000000000108947 */ /* 0x000fea0003800000 */
[----:B------:R-:W3:Y:S01]  /*107c0*/  LDC.64 R48, c[0x0][0x390] ;  /* 0x0000e400ff307b82 */ /* 0x000ee20000000a00 */
[----:B-12---:R-:W-:-:S05]  /*107d0*/  IADD3 R15, PT, PT, R132, 0x300, RZ ;  /* 0x00000300840f7810 */ /* 0x006fca0007ffe0ff */
[----:B---3--:R-:W-:-:S06]  /*107e0*/  IMAD.WIDE.U32 R48, R15, 0x10, R48 ;  /* 0x000000100f307825 */ /* 0x008fcc00078e0030 */
[----:B------:R-:W5:Y:S02]  /*107f0*/  LDG.E.128 R48, desc[UR12][R48.64] ;  /* 0x0000000c30307981 */ /* 0x000f64000c1e1d00 */
.L_x_32064:
[----:B------:R-:W-:Y:S05]  /*10800*/  BRA.U !UP0, `(.L_x_32065) ;  /* 0x0000001508347547 */ /* 0x000fea000b800000 */
[----:B------:R-:W3:Y:S01]  /*10810*/  LDC.64 R22, c[0x0][0x3a0] ;  /* 0x0000e800ff167b82 */ /* 0x000ee20000000a00 */
[----:B-12---:R-:W-:-:S04]  /*10820*/  VIADD R15, R133, 0x300 ;  /* 0x00000300850f7836 */ /* 0x006fc80000000000 */
[----:B---3--:R-:W-:-:S06]  /*10830*/  IMAD.WIDE.U32 R22, R15, 0x10, R22 ;  /* 0x000000100f167825 */ /* 0x008fcc00078e0016 */
        /* <DEDUP_REMOVED lines=20> */
.L_x_32068:
        /* <DEDUP_REMOVED lines=12> */
.L_x_32069:
        /* <DEDUP_REMOVED lines=43> */
.L_x_32067:
        /* <DEDUP_REMOVED lines=8> */
[----:B------:R-:W-:-:S07]  /*10d70*/  FADD.FTZ R20, R20, R13 ;  /* 0x0000000d14147221 */ /* 0x000fce0000010000 */
.L_x_32066:
        /* <DEDUP_REMOVED lines=18> */
.L_x_32072:
        /* <DEDUP_REMOVED lines=12> */
.L_x_32073:
        /* <DEDUP_REMOVED lines=41> */
[----:B------:R-:W-:-:S07]  /*111f0*/  LOP3.LUT R4, R4, UR38, R15, 0x96, !PT ;  /* 0x0000002604047c12 */ /* 0x000fce000f8e960f */
.L_x_32071:
        /* <DEDUP_REMOVED lines=9> */
.L_x_32070:
        /* <DEDUP_REMOVED lines=18> */
.L_x_32076:
        /* <DEDUP_REMOVED lines=12> */
.L_x_32077:
[----:B------:R-:W-:Y:S01]  /*11470*/  IMAD.WIDE.U32 R12, R0, -0x326172a9, RZ ;  /* 0xcd9e8d57000c7825 */ /* 0x000fe200078e00ff */
[----:B0-----:R-:W-:-:S03]  /*11480*/  LOP3.LUT R18, R6, UR15, R5, 0x96, !PT ;  /* 0x0000000f06127c12 */ /* 0x001fc6000f8e9605 */
        /* <DEDUP_REMOVED lines=41> */
.L_x_32075:
        /* <DEDUP_REMOVED lines=9> */
.L_x_32074:
        /* <DEDUP_REMOVED lines=18> */
.L_x_32080:
        /* <DEDUP_REMOVED lines=12> */
.L_x_32081:
        /* <DEDUP_REMOVED lines=43> */
.L_x_32079:
        /* <DEDUP_REMOVED lines=8> */
[----:B------:R-:W-:Y:S01]  /*11cc0*/  FADD.FTZ R23, R23, R12 ;  /* 0x0000000c17177221 */ /* 0x000fe20000010000 */
[----:B------:R-:W-:Y:S06]  /*11cd0*/  BRA `(.L_x_32078) ;  /* 0x0000001000ec7947 */ /* 0x000fec0003800000 */
.L_x_32065:
        /* <DEDUP_REMOVED lines=19> */
.L_x_32084:
        /* <DEDUP_REMOVED lines=12> */
.L_x_32085:
        /* <DEDUP_REMOVED lines=42> */
.L_x_32083:
        /* <DEDUP_REMOVED lines=8> */
.L_x_32082:
        /* <DEDUP_REMOVED lines=15> */
.L_x_32088:
        /* <DEDUP_REMOVED lines=12> */
.L_x_32089:
        /* <DEDUP_REMOVED lines=43> */
.L_x_32087:
        /* <DEDUP_REMOVED lines=8> */
.L_x_32086:
        /* <DEDUP_REMOVED lines=15> */
.L_x_32092:
        /* <DEDUP_REMOVED lines=12> */
.L_x_32093:
        /* <DEDUP_REMOVED lines=43> */
.L_x_32091:
        /* <DEDUP_REMOVED lines=8> */
.L_x_32090:
        /* <DEDUP_REMOVED lines=15> */
.L_x_32095:
        /* <DEDUP_REMOVED lines=12> */
.L_x_32096:
        /* <DEDUP_REMOVED lines=43> */
.L_x_32094:
        /* <DEDUP_REMOVED lines=8> */
.L_x_32078:
        /* <DEDUP_REMOVED lines=16> */
.L_x_32097:
[----:B------:R-:W-:Y:S05]  /*13190*/  @!P0 BRA `(.L_x_32098) ;  /* 0x0000000000108947 */ /* 0x000fea0003800000 */
[----:B------:R-:W3:Y:S01]  /*131a0*/  LDC.64 R48, c[0x0][0x390] ;  /* 0x0000e400ff307b82 */ /* 0x000ee20000000a00 */
[----:B------:R-:W-:-:S05]  /*131b0*/  IADD3 R15, PT, PT, R132, 0x380, RZ ;  /* 0x00000380840f7810 */ /* 0x000fca0007ffe0ff */
[----:B---3--:R-:W-:-:S06]  /*131c0*/  IMAD.WIDE.U32 R48, R15, 0x10, R48 ;  /* 0x000000100f307825 */ /* 0x008fcc00078e0030 */
[----:B------:R-:W5:Y:S02]  /*131d0*/  LDG.E.128 R48, desc[UR12][R48.64] ;  /* 0x0000000c30307981 */ /* 0x000f64000c1e1d00 */
.L_x_32098:
[----:B------:R-:W-:Y:S05]  /*131e0*/  BRA.U !UP0, `(.L_x_32099) ;  /* 0x0000001508307547 */ /* 0x000fea000b800000 */
[----:B0-2---:R-:W0:Y:S01]  /*131f0*/  LDC.64 R18, c[0x0][0x3a0] ;  /* 0x0000e800ff127b82 */ /* 0x005e220000000a00 */
[----:B------:R-:W-:-:S04]  /*13200*/  VIADD R15, R133, 0x380 ;  /* 0x00000380850f7836 */ /* 0x000fc80000000000 */
[----:B0-----:R-:W-:-:S06]  /*13210*/  IMAD.WIDE.U32 R18, R15, 0x10, R18 ;  /* 0x000000100f127825 */ /* 0x001fcc00078e0012 */
[----:B-1----:R-:W5:Y:S01]  /*13220*/  LDG.E.128 R16, desc[UR12][R18.64] ;  /* 0x0000000c12107981 */ /* 0x002f62000c1e1d00 */
        /* <DEDUP_REMOVED lines=19> */
.L_x_32102:
        /* <DEDUP_REMOVED lines=12> */
.L_x_32103:
        /* <DEDUP_REMOVED lines=43> */
.L_x_32101:
        /* <DEDUP_REMOVED lines=9> */
.L_x_32100:
        /* <DEDUP_REMOVED lines=18> */
.L_x_32106:
        /* <DEDUP_REMOVED lines=12> */
.L_x_32107:
        /* <DEDUP_REMOVED lines=42> */
.L_x_32105:
        /* <DEDUP_REMOVED lines=9> */
.L_x_32104:
        /* <DEDUP_REMOVED lines=18> */
.L_x_32110:
        /* <DEDUP_REMOVED lines=12> */
.L_x_32111:
        /* <DEDUP_REMOVED lines=43> */
.L_x_32109:
        /* <DEDUP_REMOVED lines=9> */
.L_x_32108:
        /* <DEDUP_REMOVED lines=18> */
.L_x_32114:
        /* <DEDUP_REMOVED lines=12> */
.L_x_32115:
        /* <DEDUP_REMOVED lines=42> */
.L_x_32113:
        /* <DEDUP_REMOVED lines=10> */
.L_x_32099:
[----:B-12---:R-:W-:Y:S01]  /*146b0*/  HFMA2 R16, -RZ, RZ, 0, 0 ;  /* 0x00000000ff107431 */ /* 0x006fe200000001ff */
        /* <DEDUP_REMOVED lines=18> */
.L_x_32118:
        /* <DEDUP_REMOVED lines=12> */
.L_x_32119:
        /* <DEDUP_REMOVED lines=42> */
.L_x_32117:
        /* <DEDUP_REMOVED lines=8> */
.L_x_32116:
        /* <DEDUP_REMOVED lines=15> */
.L_x_32122:
        /* <DEDUP_REMOVED lines=12> */
.L_x_32123:
        /* <DEDUP_REMOVED lines=43> */
.L_x_32121:
        /* <DEDUP_REMOVED lines=8> */
.L_x_32120:
        /* <DEDUP_REMOVED lines=15> */
.L_x_32126:
        /* <DEDUP_REMOVED lines=12> */
.L_x_32127:
        /* <DEDUP_REMOVED lines=43> */
.L_x_32125:
        /* <DEDUP_REMOVED lines=8> */
.L_x_32124:
        /* <DEDUP_REMOVED lines=15> */
.L_x_32129:
        /* <DEDUP_REMOVED lines=12> */
.L_x_32130:
        /* <DEDUP_REMOVED lines=43> */
.L_x_32128:
        /* <DEDUP_REMOVED lines=8> */
.L_x_32112:
        /* <DEDUP_REMOVED lines=16> */
.L_x_32131:
[----:B------:R-:W-:Y:S05]  /*15b60*/  @!P0 BRA `(.L_x_32132) ;  /* 0x0000000000108947 */ /* 0x000fea0003800000 */
[----:B------:R-:W2:Y:S01]  /*15b70*/  LDC.64 R48, c[0x0][0x390] ;  /* 0x0000e400ff307b82 */ /* 0x000ea20000000a00 */
[----:B01----:R-:W-:-:S04]  /*15b80*/  VIADD R13, R132, 0x400 ;  /* 0x00000400840d7836 */ /* 0x003fc80000000000 */
[----:B--2---:R-:W-:-:S06]  /*15b90*/  IMAD.WIDE.U32 R48, R13, 0x10, R48 ;  /* 0x000000100d307825 */ /* 0x004fcc00078e0030 */
[----:B------:R-:W5:Y:S02]  /*15ba0*/  LDG.E.128 R48, desc[UR12][R48.64] ;  /* 0x0000000c30307981 */ /* 0x000f64000c1e1d00 */
.L_x_32132:
[----:B------:R-:W-:Y:S05]  /*15bb0*/  BRA.U !UP0, `(.L_x_32133) ;  /* 0x0000001508287547 */ /* 0x000fea000b800000 */
[----:B------:R-:W2:Y:S01]  /*15bc0*/  LDC.64 R14, c[0x0][0x3a0] ;  /* 0x0000e800ff0e7b82 */ /* 0x000ea20000000a00 */
[----:B01----:R-:W-:-:S05]  /*15bd0*/  IADD3 R13, PT, PT, R133, 0x400, RZ ;  /* 0x00000400850d7810 */ /* 0x003fca0007ffe0ff */
[----:B--2---:R-:W-:-:S06]  /*15be0*/  IMAD.WIDE.U32 R14, R13, 0x10, R14 ;  /* 0x000000100d0e7825 */ /* 0x004fcc00078e000e */
        /* <DEDUP_REMOVED lines=20> */
.L_x_32136:
        /* <DEDUP_REMOVED lines=12> */
.L_x_32137:
        /* <DEDUP_REMOVED lines=42> */
.L_x_32135:
        /* <DEDUP_REMOVED lines=9> */
.L_x_32134:
        /* <DEDUP_REMOVED lines=18> */
.L_x_32140:
        /* <DEDUP_REMOVED lines=12> */
.L_x_32141:
        /* <DEDUP_REMOVED lines=42> */
.L_x_32139:
        /* <DEDUP_REMOVED lines=9> */
.L_x_32138:
        /* <DEDUP_REMOVED lines=18> */
.L_x_32144:
        /* <DEDUP_REMOVED lines=12> */
.L_x_32145:
        /* <DEDUP_REMOVED lines=42> */
.L_x_32143:
        /* <DEDUP_REMOVED lines=9> */
.L_x_32142:
        /* <DEDUP_REMOVED lines=18> */
.L_x_32148:
        /* <DEDUP_REMOVED lines=12> */
.L_x_32149:
        /* <DEDUP_REMOVED lines=42> */
.L_x_32147:
        /* <DEDUP_REMOVED lines=10> */
.L_x_32133:
[----:B------:R-:W-:Y:S01]  /*17060*/  IMAD.MOV.U32 R14, RZ, RZ, R135 ;  /* 0x000000ffff0e7224 */ /* 0x000fe200078e0087 */
[----:B------:R-:W-:Y:S01]  /*17070*/  MOV R136, R134 ;  /* 0x0000008600887202 */ /* 0x000fe20000000f00 */
[----:B01----:R-:W-:Y:S01]  /*17080*/  IMAD.MOV.U32 R12, RZ, RZ, RZ ;  /* 0x000000ffff0c7224 */ /* 0x003fe200078e00ff */
        /* <DEDUP_REMOVED lines=16> */
.L_x_32152:
        /* <DEDUP_REMOVED lines=12> */
.L_x_32153:
        /* <DEDUP_REMOVED lines=41> */
[----:B------:R-:W-:-:S07]  /*174e0*/  LOP3.LUT R4, R4, UR38, R137, 0x96, !PT ;  /* 0x0000002604047c12 */ /* 0x000fce000f8e9689 */
.L_x_32151:
        /* <DEDUP_REMOVED lines=8> */
.L_x_32150:
        /* <DEDUP_REMOVED lines=15> */
.L_x_32156:
        /* <DEDUP_REMOVED lines=12> */
.L_x_32157:
        /* <DEDUP_REMOVED lines=43> */
.L_x_32155:
        /* <DEDUP_REMOVED lines=8> */
.L_x_32154:
        /* <DEDUP_REMOVED lines=15> */
.L_x_32160:
        /* <DEDUP_REMOVED lines=12> */
.L_x_32161:
        /* <DEDUP_REMOVED lines=43> */
.L_x_32159:
        /* <DEDUP_REMOVED lines=8> */
.L_x_32158:
        /* <DEDUP_REMOVED lines=15> */
.L_x_32163:
        /* <DEDUP_REMOVED lines=12> */
.L_x_32164:
        /* <DEDUP_REMOVED lines=43> */
.L_x_32162:
        /* <DEDUP_REMOVED lines=8> */
.L_x_32146:
[----:B------:R-:W-:Y:S01]  /*18410*/  IADD3 R135, PT, PT, R133, 0x400, RZ ;  /* 0x0000040085877810 */ /* 0x000fe20007ffe0ff */
        /* <DEDUP_REMOVED lines=16> */
.L_x_32165:
[----:B------:R-:W-:Y:S05]  /*18520*/  @!P0 BRA `(.L_x_32166) ;  /* 0x00000000000c8947 */ /* 0x000fea0003800000 */
[----:B------:R-:W2:Y:S02]  /*18530*/  LDC.64 R48, c[0x0][0x390] ;  /* 0x0000e400ff307b82 */ /* 0x000ea40000000a00 */
[----:B--2---:R-:W-:-:S06]  /*18540*/  IMAD.WIDE.U32 R48, R141, 0x10, R48 ;  /* 0x000000108d307825 */ /* 0x004fcc00078e0030 */
[----:B------:R-:W5:Y:S02]  /*18550*/  LDG.E.128 R48, desc[UR12][R48.64] ;  /* 0x0000000c30307981 */ /* 0x000f64000c1e1d00 */
.L_x_32166:
[----:B-1----:R-:W-:Y:S01]  /*18560*/  VIADD R143, R133, 0x480 ;  /* 0x00000480858f7836 */ /* 0x002fe20000000000 */
        /* <DEDUP_REMOVED lines=23> */
.L_x_32170:
        /* <DEDUP_REMOVED lines=12> */
.L_x_32171:
        /* <DEDUP_REMOVED lines=43> */
.L_x_32169:
        /* <DEDUP_REMOVED lines=9> */
.L_x_32168:
        /* <DEDUP_REMOVED lines=18> */
.L_x_32174:
        /* <DEDUP_REMOVED lines=12> */
.L_x_32175:
        /* <DEDUP_REMOVED lines=43> */
.L_x_32173:
        /* <DEDUP_REMOVED lines=9> */
.L_x_32172:
        /* <DEDUP_REMOVED lines=18> */
.L_x_32178:
        /* <DEDUP_REMOVED lines=12> */
.L_x_32179:
        /* <DEDUP_REMOVED lines=43> */
.L_x_32177:
        /* <DEDUP_REMOVED lines=9> */
.L_x_32176:
        /* <DEDUP_REMOVED lines=18> */
.L_x_32182:
        /* <DEDUP_REMOVED lines=12> */
.L_x_32183:
        /* <DEDUP_REMOVED lines=43> */
.L_x_32181:
        /* <DEDUP_REMOVED lines=10> */
.L_x_32167:
        /* <DEDUP_REMOVED lines=19> */
.L_x_32186:
        /* <DEDUP_REMOVED lines=12> */
.L_x_32187:
        /* <DEDUP_REMOVED lines=43> */
.L_x_32185:
        /* <DEDUP_REMOVED lines=8> */
.L_x_32184:
        /* <DEDUP_REMOVED lines=15> */
.L_x_32190:
        /* <DEDUP_REMOVED lines=12> */
.L_x_32191:
        /* <DEDUP_REMOVED lines=43> */
.L_x_32189:
        /* <DEDUP_REMOVED lines=8> */
.L_x_32188:
        /* <DEDUP_REMOVED lines=15> */
.L_x_32194:
        /* <DEDUP_REMOVED lines=12> */
.L_x_32195:
        /* <DEDUP_REMOVED lines=43> */
.L_x_32193:
        /* <DEDUP_REMOVED lines=8> */
.L_x_32192:
        /* <DEDUP_REMOVED lines=15> */
.L_x_32197:
        /* <DEDUP_REMOVED lines=12> */
.L_x_32198:
        /* <DEDUP_REMOVED lines=43> */
.L_x_32196:
        /* <DEDUP_REMOVED lines=8> */
.L_x_32180:
        /* <DEDUP_REMOVED lines=54> */
.L_x_32199:
[----:B0-----:R-:W0:Y:S01]  /*1b170*/  SHFL.BFLY PT, R139, R142, 0x1, 0x1f ;  /* 0x0c201f008e8b7f89 */ /* 0x001e2200000e0000 */
[----:B------:R-:W-:Y:S01]  /*1b180*/  BSSY.RECONVERGENT B0, `(.L_x_32200) ;  /* 0x0000071000007945 */ /* 0x000fe20003800200 */
        /* <DEDUP_REMOVED lines=112> */
.L_x_32201:
[----:B------:R-:W-:Y:S05]  /*1b890*/  BSYNC.RECONVERGENT B0 ;  /* 0x0000000000007941 */ /* 0x000fea0003800200 */
.L_x_32200:
        /* <DEDUP_REMOVED lines=12> */
.L_x_32203:
[----:B------:R-:W-:Y:S05]  /*1b960*/  BSYNC.RECONVERGENT B0 ;  /* 0x0000000000007941 */ /* 0x000fea0003800200 */
.L_x_32202:
[----:B------:R-:W2:Y:S01]  /*1b970*/  SHFL.DOWN PT, R142, R147, 0x2, 0x1f ;  /* 0x08401f00938e7f89 */ /* 0x000ea200000e0000 */
[----:B------:R-:W-:Y:S01]  /*1b980*/  ISETP.NE.AND P0, PT, R138, RZ, PT ;  /* 0x000000ff8a00720c */ /* 0x000fe20003f05270 */
[----:B------:R-:W-:Y:S01]  /*1b990*/  UISETP.GE.AND UP0, UPT, UR6, 0x1, UPT ;  /* 0x000000010600788c */ /* 0x000fe2000bf06270 */
        /* <DEDUP_REMOVED lines=18> */
[----:B------:R-:W-:Y:S02]  /*1bac0*/  MOV R149, UR7 ;  /* 0x0000000700957c02 */ /* 0x000fe40008000f00 */
        /* <DEDUP_REMOVED lines=23> */
[----:B--2---:R-:W-:Y:S01]  /*1bc40*/  FFMA.FTZ R139, R144, UR25, R145 ;  /* 0x00000019908b7c23 */ /* 0x004fe20008010091 */
[----:B------:R-:W-:-:S03]  /*1bc50*/  IMAD.U32 R145, RZ, RZ, UR7 ;  /* 0x00000007ff917e24 */ /* 0x000fc6000f8e00ff */
[----:B------:R-:W-:Y:S01]  /*1bc60*/  FADD.FTZ R139, R139, R148 ;  /* 0x000000948b8b7221 */ /* 0x000fe20000010000 */
[----:B---3--:R-:W-:-:S05]  /*1bc70*/  @!P0 IMAD.WIDE R142, R145, 0x4, R142 ;  /* 0x00000004918e8825 */ /* 0x008fca00078e028e */
[----:B------:R-:W0:Y:S01]  /*1bc80*/  MUFU.RSQ R139, R139 ;  /* 0x0000008b008b7308 */ /* 0x000e220000001400 */
[----:B------:R1:W-:Y:S04]  /*1bc90*/  @!P0 STG.E desc[UR12][R142.64], R147 ;  /* 0x000000938e008986 */ /* 0x0003e8000c10190c */
[----:B0-----:R1:W-:Y:S01]  /*1bca0*/  @!P0 STG.E desc[UR12][R140.64], R139 ;  /* 0x0000008b8c008986 */ /* 0x0013e2000c10190c */
[----:B------:R-:W-:Y:S05]  /*1bcb0*/  BRA.U !UP0, `(.L_x_32204) ;  /* 0x0000000908747547 */ /* 0x000fea000b800000 */
[----:B------:R-:W-:Y:S01]  /*1bcc0*/  UIADD3 UR4, UPT, UPT, UR6, -0x1, URZ ;  /* 0xffffffff06047890 */ /* 0x000fe2000fffe0ff */
[----:B------:R-:W0:Y:S01]  /*1bcd0*/  LDC.64 R148, c[0x0][0x428] ;  /* 0x00010a00ff947b82 */ /* 0x000e220000000a00 */
[----:B-1----:R-:W-:Y:S02]  /*1bce0*/  FSEL R140, R147, RZ, !P1 ;  /* 0x000000ff938c7208 */ /* 0x002fe40004800000 */
[----:B------:R-:W-:-:S03]  /*1bcf0*/  UIMAD UR4, UR4, UR22, URZ ;  /* 0x00000016040472a4 */ /* 0x000fc6000f8e02ff */
[C---:B------:R-:W-:Y:S01]  /*1bd00*/  FADD.FTZ R47, -R140.reuse, R47 ;  /* 0x0000002f8c2f7221 */ /* 0x040fe20000010100 */
[----:B------:R-:W-:Y:S01]  /*1bd10*/  USHF.R.S32.HI UR5, URZ, 0x1f, UR4 ;  /* 0x0000001fff057899 */ /* 0x000fe20008011404 */
[C---:B------:R-:W-:Y:S01]  /*1bd20*/  FADD.FTZ R15, -R140.reuse, R15 ;  /* 0x0000000f8c0f7221 */ /* 0x040fe20000010100 */
[C---:B------:R-:W-:Y:S01]  /*1bd30*/  FADD.FTZ R45, -R140.reuse, R45 ;  /* 0x0000002d8c2d7221 */ /* 0x040fe20000010100 */
[C---:B------:R-:W-:Y:S01]  /*1bd40*/  FMUL.FTZ R144, R139.reuse, R47 ;  /* 0x0000002f8b907220 */ /* 0x040fe20000410000 */
[----:B------:R-:W-:Y:S01]  /*1bd50*/  ULEA.HI UR5, UR5, UR4, URZ, 0x2 ;  /* 0x0000000405057291 */ /* 0x000fe2000f8f10ff */
[C---:B------:R-:W-:Y:S01]  /*1bd60*/  FADD.FTZ R13, -R140.reuse, R13 ;  /* 0x0000000d8c0d7221 */ /* 0x040fe20000010100 */
[C---:B------:R-:W-:Y:S01]  /*1bd70*/  FMUL.FTZ R47, R139.reuse, R15 ;  /* 0x0000000f8b2f7220 */ /* 0x040fe20000410000 */
[C---:B------:R-:W-:Y:S01]  /*1bd80*/  FADD.FTZ R46, -R140.reuse, R46 ;  /* 0x0000002e8c2e7221 */ /* 0x040fe20000010100 */
[----:B------:R-:W-:Y:S01]  /*1bd90*/  FMUL.FTZ R146, R139, R45 ;  /* 0x0000002d8b927220 */ /* 0x000fe20000410000 */
[----:B------:R-:W-:Y:S01]  /*1bda0*/  FADD.FTZ R40, -R140, R40 ;  /* 0x000000288c287221 */ /* 0x000fe20000010100 */
[----:B------:R-:W-:-:S02]  /*1bdb0*/  IMAD.U32 R15, RZ, RZ, UR5 ;  /* 0x00000005ff0f7e24 */ /* 0x000fc4000f8e00ff */
[C---:B------:R-:W-:Y:S01]  /*1bdc0*/  FADD.FTZ R41, -R140.reuse, R41 ;  /* 0x000000298c297221 */ /* 0x040fe20000010100 */
[C---:B------:R-:W-:Y:S01]  /*1bdd0*/  FADD.FTZ R14, -R140.reuse, R14 ;  /* 0x0000000e8c0e7221 */ /* 0x040fe20000010100 */
[C---:B------:R-:W-:Y:S01]  /*1bde0*/  FMUL.FTZ R45, R139.reuse, R13 ;  /* 0x0000000d8b2d7220 */ /* 0x040fe20000410000 */
[----:B------:R-:W-:Y:S01]  /*1bdf0*/  FADD.FTZ R44, -R140, R44 ;  /* 0x0000002c8c2c7221 */ /* 0x000fe20000010100 */
[----:B------:R-:W-:Y:S01]  /*1be00*/  FMUL.FTZ R145, R139, R46 ;  /* 0x0000002e8b917220 */ /* 0x000fe20000410000 */
[----:B------:R-:W-:Y:S01]  /*1be10*/  FFMA.FTZ R13, R146, R129, R89 ;  /* 0x00000081920d7223 */ /* 0x000fe20000010059 */
[C---:B------:R-:W-:Y:S01]  /*1be20*/  FADD.FTZ R42, -R140.reuse, R42 ;  /* 0x0000002a8c2a7221 */ /* 0x040fe20000010100 */
[C---:B------:R-:W-:Y:S01]  /*1be30*/  FADD.FTZ R43, -R140.reuse, R43 ;  /* 0x0000002b8c2b7221 */ /* 0x040fe20000010100 */
[----:B------:R-:W-:Y:S01]  /*1be40*/  LEA.HI.SX32 R146, R15, R138, 0x1e ;  /* 0x0000008a0f927211 */ /* 0x000fe200078ff2ff */
        /* <DEDUP_REMOVED lines=34> */
[C---:B------:R-:W-:Y:S01]  /*1c070*/  FMUL.FTZ R141, R139.reuse, R42 ;  /* 0x0000002a8b8d7220 */ /* 0x040fe20000410000 */
[C---:B------:R-:W-:Y:S01]  /*1c080*/  FMUL.FTZ R140, R139.reuse, R43 ;  /* 0x0000002b8b8c7220 */ /* 0x040fe20000410000 */
[----:B------:R-:W-:Y:S01]  /*1c090*/  IADD3 R145, PT, PT, R146, 0x80, RZ ;  /* 0x0000008092917810 */ /* 0x000fe20007ffe0ff */
[C---:B------:R-:W-:Y:S01]  /*1c0a0*/  FMUL.FTZ R40, R139.reuse, R16 ;  /* 0x000000108b287220 */ /* 0x040fe20000410000 */
[C---:B------:R-:W-:Y:S01]  /*1c0b0*/  FMUL.FTZ R41, R139.reuse, R17 ;  /* 0x000000118b297220 */ /* 0x040fe20000410000 */
[----:B------:R-:W-:Y:S01]  /*1c0c0*/  FMUL.FTZ R44, R139, R12 ;  /* 0x0000000c8b2c7220 */ /* 0x000fe20000410000 */
[----:B------:R-:W-:Y:S01]  /*1c0d0*/  FFMA.FTZ R16, R143, R124, R84 ;  /* 0x0000007c8f107223 */ /* 0x000fe20000010054 */
[----:B------:R-:W-:Y:S01]  /*1c0e0*/  FFMA.FTZ R17, R142, R125, R85 ;  /* 0x0000007d8e117223 */ /* 0x000fe20000010055 */
[C---:B------:R-:W-:Y:S01]  /*1c0f0*/  FMUL.FTZ R42, R139.reuse, R18 ;  /* 0x000000128b2a7220 */ /* 0x040fe20000410000 */
[----:B------:R-:W-:Y:S01]  /*1c100*/  FMUL.FTZ R43, R139, R19 ;  /* 0x000000138b2b7220 */ /* 0x000fe20000410000 */
[----:B------:R-:W-:Y:S01]  /*1c110*/  FFMA.FTZ R12, R147, R128, R88 ;  /* 0x00000080930c7223 */ /* 0x000fe20000010058 */
[----:B------:R-:W-:Y:S01]  /*1c120*/  FFMA.FTZ R15, R144, R131, R91 ;  /* 0x00000083900f7223 */ /* 0x000fe2000001005b */
[----:B0-----:R-:W-:-:S04]  /*1c130*/  IMAD.WIDE.U32 R142, R146, 0x10, R148 ;  /* 0x00000010928e7825 */ /* 0x001fc800078e0094 */
[----:B------:R-:W-:Y:S01]  /*1c140*/  FFMA.FTZ R18, R141, R126, R86 ;  /* 0x0000007e8d127223 */ /* 0x000fe20000010056 */
[----:B------:R-:W-:Y:S01]  /*1c150*/  FFMA.FTZ R19, R140, R127, R87 ;  /* 0x0000007f8c137223 */ /* 0x000fe20000010057 */
[----:B------:R-:W-:Y:S01]  /*1c160*/  FMUL.FTZ R36, R139, R36 ;  /* 0x000000248b247220 */ /* 0x000fe20000410000 */
[----:B------:R-:W-:Y:S01]  /*1c170*/  IMAD.WIDE.U32 R140, R145, 0x10, R148 ;  /* 0x00000010918c7825 */ /* 0x000fe200078e0094 */
[----:B------:R0:W-:Y:S03]  /*1c180*/  STG.E.128 desc[UR12][R142.64], R12 ;  /* 0x0000000c8e007986 */ /* 0x0001e6000c101d0c */
[C---:B------:R-:W-:Y:S01]  /*1c190*/  FMUL.FTZ R37, R139.reuse, R37 ;  /* 0x000000258b257220 */ /* 0x040fe20000410000 */
[C---:B------:R-:W-:Y:S01]  /*1c1a0*/  FMUL.FTZ R38, R139.reuse, R38 ;  /* 0x000000268b267220 */ /* 0x040fe20000410000 */
[----:B------:R-:W-:Y:S01]  /*1c1b0*/  FMUL.FTZ R39, R139, R39 ;  /* 0x000000278b277220 */ /* 0x000fe20000410000 */
[----:B------:R-:W-:-:S02]  /*1c1c0*/  VIADD R145, R146, 0x100 ;  /* 0x0000010092917836 */ /* 0x000fc40000000000 */
[C---:B------:R-:W-:Y:S01]  /*1c1d0*/  FMUL.FTZ R32, R139.reuse, R32 ;  /* 0x000000208b207220 */ /* 0x040fe20000410000 */
[C---:B------:R-:W-:Y:S01]  /*1c1e0*/  FMUL.FTZ R33, R139.reuse, R33 ;  /* 0x000000218b217220 */ /* 0x040fe20000410000 */
[C---:B------:R-:W-:Y:S01]  /*1c1f0*/  FMUL.FTZ R34, R139.reuse, R34 ;  /* 0x000000228b227220 */ /* 0x040fe20000410000 */
[C---:B------:R-:W-:Y:S01]  /*1c200*/  FMUL.FTZ R35, R139.reuse, R35 ;  /* 0x000000238b237220 */ /* 0x040fe20000410000 */
[----:B------:R1:W-:Y:S01]  /*1c210*/  STG.E.128 desc[UR12][R140.64], R16 ;  /* 0x000000108c007986 */ /* 0x0003e2000c101d0c */
        /* <DEDUP_REMOVED lines=8> */
[----:B0-----:R-:W-:Y:S01]  /*1c2a0*/  IADD3 R143, PT, PT, R146, 0x180, RZ ;  /* 0x00000180928f7810 */ /* 0x001fe20007ffe0ff */
        /* <DEDUP_REMOVED lines=8> */
[C---:B-1----:R-:W-:Y:S01]  /*1c330*/  VIADD R141, R146.reuse, 0x200 ;  /* 0x00000200928d7836 */ /* 0x042fe20000000000 */
[C---:B------:R-:W-:Y:S01]  /*1c340*/  IADD3 R19, PT, PT, R146.reuse, 0x280, RZ ;  /* 0x0000028092137810 */ /* 0x040fe20007ffe0ff */
[C---:B------:R-:W-:Y:S01]  /*1c350*/  VIADD R17, R146.reuse, 0x300 ;  /* 0x0000030092117836 */ /* 0x040fe20000000000 */
[----:B------:R-:W-:Y:S01]  /*1c360*/  IADD3 R15, PT, PT, R146, 0x380, RZ ;  /* 0x00000380920f7810 */ /* 0x000fe20007ffe0ff */
[----:B------:R-:W-:-:S04]  /*1c370*/  IMAD.WIDE.U32 R144, R145, 0x10, R148 ;  /* 0x0000001091907825 */ /* 0x000fc800078e0094 */
        /* <DEDUP_REMOVED lines=13> */
[C---:B------:R-:W-:Y:S01]  /*1c450*/  VIADD R13, R146.reuse, 0x400 ;  /* 0x00000400920d7836 */ /* 0x040fe20000000000 */
        /* <DEDUP_REMOVED lines=30> */
[----:B------:R0:W-:Y:S04]  /*1c640*/  STG.E.128 desc[UR12][R18.64], R24 ;  /* 0x0000001812007986 */ /* 0x0001e8000c101d0c */
[----:B------:R0:W-:Y:S04]  /*1c650*/  STG.E.128 desc[UR12][R16.64], R20 ;  /* 0x0000001410007986 */ /* 0x0001e8000c101d0c */
[----:B------:R0:W-:Y:S04]  /*1c660*/  STG.E.128 desc[UR12][R14.64], R40 ;  /* 0x000000280e007986 */ /* 0x0001e8000c101d0c */
[----:B------:R0:W-:Y:S04]  /*1c670*/  STG.E.128 desc[UR12][R12.64], R44 ;  /* 0x0000002c0c007986 */ /* 0x0001e8000c101d0c */
[----:B------:R0:W-:Y:S02]  /*1c680*/  STG.E.128 desc[UR12][R148.64], R132 ;  /* 0x0000008494007986 */ /* 0x0001e4000c101d0c */
.L_x_32204:
[----:B------:R-:W-:Y:S02]  /*1c690*/  UIADD3 UR7, UPT, UPT, UR7, UR20, URZ ;  /* 0x0000001407077290 */ /* 0x000fe4000fffe0ff */
[----:B------:R-:W-:Y:S02]  /*1c6a0*/  UPLOP3.LUT UP1, UPT, UPT, UPT, UP1, 0x40, 0x4 ;  /* 0x000000000004789c */ /* 0x000fe40003f2e810 */
[----:B------:R-:W-:-:S09]  /*1c6b0*/  UISETP.GE.AND UP0, UPT, UR7, UR21, UPT ;  /* 0x000000150700728c */ /* 0x000fd2000bf06270 */
[----:B------:R-:W-:Y:S05]  /*1c6c0*/  BRA.U !UP0, `(.L_x_32205) ;  /* 0xfffffe4508147547 */ /* 0x000fea000b83ffff */
[----:B------:R-:W-:Y:S05]  /*1c6d0*/  EXIT ;  /* 0x000000000000794d */ /* 0x000fea0003800000 */
.L_x_32206:
        /* <DEDUP_REMOVED lines=10> */
.L_x_34135:


//--------------------- .text._ZN10layer_norm13ln_fwd_kernelINS_13Kernel_traitsIfffffjLj5120ELj1ELj1ELj4ELj16ENS_18Kernel_traits_baseILj5120EfffffjLj128EEEEELb1ELb1ELb0ELb0EEEvNS_9FwdParamsE --------------------------
	.section	.text._ZN10layer_norm13ln_fwd_kernelINS_13Kernel_traitsIfffffjLj5120ELj1ELj1ELj4ELj16ENS_18Kernel_traits_baseILj5120EfffffjLj128EEEEELb1ELb1ELb0ELb0EEEvNS_9FwdParamsE,"ax",@progbits
	.align	128
        .global         _ZN10layer_norm13ln_fwd_kernelINS_13Kernel_traitsIfffffjLj5120ELj1ELj1ELj4ELj16ENS_18Kernel_traits_baseILj5120EfffffjLj128EEEEELb1ELb1ELb0ELb0EEEvNS_9FwdParamsE
        .type           _ZN10layer_norm13ln_fwd_kernelINS_13Kernel_traitsIfffffjLj5120ELj1ELj1ELj4ELj16ENS_18Kernel_traits_baseILj5120EfffffjLj128EEEEELb1ELb1ELb0ELb0EEEvNS_9FwdParamsE,@function
        .size           _ZN10layer_norm13ln_fwd_kernelINS_13Kernel_traitsIfffffjLj5120ELj1ELj1ELj4ELj16ENS_18Kernel_traits_baseILj5120EfffffjLj128EEEEELb1ELb1ELb0ELb0EEEvNS_9FwdParamsE,(.L_x_34136 - _ZN10layer_norm13ln_fwd_kernelINS_13Kernel_traitsIfffffjLj5120ELj1ELj1ELj4ELj16ENS_18Kernel_traits_baseILj5120EfffffjLj128EEEEELb1ELb1ELb0ELb0EEEvNS_9FwdParamsE)
        .other          _ZN10layer_norm13ln_fwd_kernelINS_13Kernel_traitsIfffffjLj5120ELj1ELj1ELj4ELj16ENS_18Kernel_traits_baseILj5120EfffffjLj128EEEEELb1ELb1ELb0ELb0EEEvNS_9FwdParamsE,@"STO_CUDA_ENTRY STV_DEFAULT"
_ZN10layer_norm13ln_fwd_kernelINS_13Kernel_traitsIfffffjLj5120ELj1ELj1ELj4ELj16ENS_18Kernel_traits_baseILj5120EfffffjLj128EEEEELb1ELb1ELb0ELb0EEEvNS_9FwdParamsE:
.text._ZN10layer_norm13ln_fwd_kernelINS_13Kernel_traitsIfffffjLj5120ELj1ELj1ELj4ELj16ENS_18Kernel_traits_baseILj5120EfffffjLj128EEEEELb1ELb1ELb0ELb0EEEvNS_9FwdParamsE:
[----:B------:R-:W-:Y:S01]  /*0000*/  LDC R1, c[0x0][0x37c] ;  /* 0x0000df00ff017b82 */ /* 0x000fe20000000800 */
[----:B------:R-:W0:Y:S07]  /*0010*/  LDCU.U8 UR4, c[0x0][0x464] ;  /* 0x00008c80ff0477ac */ /* 0x000e2e0008000000 */
[----:B------:R-:W1:Y:S01]  /*0020*/  LDC R0, c[0x0][0x458] ;  /* 0x00011600ff007b82 */ /* 0x000e620000000800 */
[----:B------:R-:W2:Y:S07]  /*0030*/  LDCU.64 UR6, c[0x0][0x358] ;  /* 0x00006b00ff0677ac */ /* 0x000eae0008000a00 */
[----:B------:R-:W3:Y:S01]  /*0040*/  LDC R169, c[0x0][0x45c] ;  /* 0x00011700ffa97b82 */ /* 0x000ee20000000800 */
[----:B------:R-:W4:Y:S07]  /*0050*/  S2R R5, SR_TID.X ;  /* 0x0000000000057919 */ /* 0x000f2e0000002100 */
        /* <DEDUP_REMOVED lines=8> */
[----:B------:R-:W-:Y:S01]  /*00e0*/  IMAD.U32 R3, RZ, RZ, UR5 ;  /* 0x00000005ff037e24 */ /* 0x000fe2000f8e00ff */
[----:B------:R-:W0:Y:S05]  /*00f0*/  LDCU.64 UR4, c[0x0][0x438] ;  /* 0x00008700ff0477ac */ /* 0x000e2a0008000a00 */
[----:B------:R-:W5:Y:S01]  /*0100*/  @P0 LDG.E.64 R2, desc[UR6][R2.64] ;  /* 0x0000000602020981 */ /* 0x000f62000c1e1b00 */
[----:B----4-:R-:W-:Y:S01]  /*0110*/  IMAD.MOV.U32 R6, RZ, RZ, R5 ;  /* 0x000000ffff067224 */ /* 0x010fe200078e0005 */
[----:B------:R-:W-:Y:S01]  /*0120*/  SHF.R.S32.HI R4, RZ, 0x1f, R11 ;  /* 0x0000001fff047819 */ /* 0x000fe2000001140b */
[----:B------:R-:W-:Y:S03]  /*0130*/  BSSY.RECONVERGENT B0, `(.L_x_32207) ;  /* 0x00000dd000007945 */ /* 0x000fe60003800200 */
[----:B------:R-:W-:Y:S01]  /*0140*/  LEA.HI R4, R4, R11, RZ, 0x2 ;  /* 0x0000000b04047211 */ /* 0x000fe200078f10ff */
[----:B0-----:R-:W-:-:S04]  /*0150*/  UISETP.NE.U32.AND UP0, UPT, UR4, URZ, UPT ;  /* 0x000000ff0400728c */ /* 0x001fc8000bf05070 */
[----:B------:R-:W-:Y:S01]  /*0160*/  UISETP.NE.AND.EX UP0, UPT, UR5, URZ, UPT, UP0 ;  /* 0x000000ff0500728c */ /* 0x000fe2000bf05300 */
[----:B-1----:R-:W-:Y:S02]  /*0170*/  @P0 IADD3 R0, P1, PT, R8, R7, RZ ;  /* 0x0000000708000210 */ /* 0x002fe40007f3e0ff */
        /* <DEDUP_REMOVED lines=23> */
[----:B------:R-:W2:Y:S08]  /*02f0*/  @P0 LDC.64 R128, c[0x0][0x3d0] ;  /* 0x0000f400ff800b82 */ /* 0x000eb00000000a00 */
[----:B------:R-:W2:Y:S01]  /*0300*/  @P0 LDC.64 R130, c[0x0][0x438] ;  /* 0x00010e00ff820b82 */ /* 0x000ea20000000a00 */
[----:B------:R-:W-:Y:S01]  /*0310*/  @P3 LOP3.LUT R6, R6, 0x80, RZ, 0xfc, !PT ;  /* 0x0000008006063812 */ /* 0x000fe200078efcff */
[----:B------:R2:W5:Y:S06]  /*0320*/  @P3 LDG.E.128 R116, desc[UR6][R12.64] ;  /* 0x000000060c743981 */ /* 0x00056c000c1e1d00 */
[----:B------:R-:W2:Y:S01]  /*0330*/  @P0 LDC.64 R132, c[0x0][0x3e8] ;  /* 0x0000fa00ff840b82 */ /* 0x000ea20000000a00 */
[----:B------:R-:W-:Y:S01]  /*0340*/  ISETP.GE.U32.AND P3, PT, R168, 0x380, PT ;  /* 0x00000380a800780c */ /* 0x000fe20003f66070 */
[----:B---3--:R-:W-:-:S06]  /*0350*/  @P5 IMAD.WIDE.U32 R14, R6, 0x10, R14 ;  /* 0x00000010060e5825 */ /* 0x008fcc00078e000e */
[----:B------:R-:W3:Y:S01]  /*0360*/  @P1 LDC.64 R134, c[0x0][0x3d0] ;  /* 0x0000f400ff861b82 */ /* 0x000ee20000000a00 */
[----:B----4-:R-:W-:Y:S01]  /*0370*/  @P5 IMAD.WIDE.U32 R16, R6, 0x10, R16 ;  /* 0x0000001006105825 */ /* 0x010fe200078e0010 */
[----:B------:R-:W-:Y:S01]  /*0380*/  ISETP.GE.U32.AND P6, PT, R168, 0x400, PT ;  /* 0x00000400a800780c */ /* 0x000fe20003fc6070 */
[----:B------:R4:W5:Y:S05]  /*0390*/  @P5 LDG.E.128 R112, desc[UR6][R14.64] ;  /* 0x000000060e705981 */ /* 0x00096a000c1e1d00 */
[----:B------:R-:W3:Y:S01]  /*03a0*/  @P1 LDC.64 R136, c[0x0][0x438] ;  /* 0x00010e00ff881b82 */ /* 0x000ee20000000a00 */
[C---:B0-----:R-:W-:Y:S01]  /*03b0*/  @P5 IMAD.WIDE.U32 R18, R6.reuse, 0x10, R18 ;  /* 0x0000001006125825 */ /* 0x041fe200078e0012 */
[----:B------:R0:W5:Y:S06]  /*03c0*/  @P5 LDG.E.128 R108, desc[UR6][R16.64] ;  /* 0x00000006106c5981 */ /* 0x00016c000c1e1d00 */
[----:B------:R-:W3:Y:S01]  /*03d0*/  @P1 LDC.64 R8, c[0x0][0x3e8] ;  /* 0x0000fa00ff081b82 */ /* 0x000ee20000000a00 */
[----:B------:R-:W-:Y:S01]  /*03e0*/  @P5 VIADD R6, R6, 0x80 ;  /* 0x0000008006065836 */ /* 0x000fe20000000000 */
[----:B------:R0:W5:Y:S06]  /*03f0*/  @P5 LDG.E.128 R104, desc[UR6][R18.64] ;  /* 0x0000000612685981 */ /* 0x00016c000c1e1d00 */
[----:B-1----:R-:W1:Y:S01]  /*0400*/  @P2 LDC.64 R10, c[0x0][0x3d0] ;  /* 0x0000f400ff0a2b82 */ /* 0x002e620000000a00 */
[----:B--2---:R-:W-:-:S07]  /*0410*/  @P0 IMAD.WIDE.U32 R128, R6, 0x10, R128 ;  /* 0x0000001006800825 */ /* 0x004fce00078e0080 */
[----:B------:R-:W2:Y:S08]  /*0420*/  @P2 LDC.64 R12, c[0x0][0x438] ;  /* 0x00010e00ff0c2b82 */ /* 0x000eb00000000a00 */
[----:B------:R-:W2:Y:S01]  /*0430*/  @P2 LDC.64 R138, c[0x0][0x3e8] ;  /* 0x0000fa00ff8a2b82 */ /* 0x000ea20000000a00 */
[----:B------:R-:W-:Y:S01]  /*0440*/  ISETP.GE.U32.AND P5, PT, R168, 0x480, PT ;  /* 0x00000480a800780c */ /* 0x000fe20003fa6070 */
[----:B------:R3:W5:Y:S01]  /*0450*/  @P0 LDG.E.128 R100, desc[UR6][R128.64] ;  /* 0x0000000680640981 */ /* 0x000762000c1e1d00 */
[----:B------:R-:W-:-:S05]  /*0460*/  @P0 IMAD.WIDE.U32 R130, R6, 0x10, R130 ;  /* 0x0000001006820825 */ /* 0x000fca00078e0082 */
[----:B----4-:R-:W4:Y:S08]  /*0470*/  @P4 LDC.64 R14, c[0x0][0x3d0] ;  /* 0x0000f400ff0e4b82 */ /* 0x010f300000000a00 */
[----:B0-----:R-:W0:Y:S08]  /*0480*/  @P4 LDC.64 R16, c[0x0][0x438] ;  /* 0x00010e00ff104b82 */ /* 0x001e300000000a00 */
[----:B------:R-:W0:Y:S01]  /*0490*/  @P4 LDC.64 R140, c[0x0][0x3e8] ;  /* 0x0000fa00ff8c4b82 */ /* 0x000e220000000a00 */
[C---:B------:R-:W-:Y:S01]  /*04a0*/  @P0 IMAD.WIDE.U32 R132, R6.reuse, 0x10, R132 ;  /* 0x0000001006840825 */ /* 0x040fe200078e0084 */
[----:B------:R1:W5:Y:S06]  /*04b0*/  @P0 LDG.E.128 R96, desc[UR6][R130.64] ;  /* 0x0000000682600981 */ /* 0x00036c000c1e1d00 */
[----:B------:R-:W0:Y:S01]  /*04c0*/  @P3 LDC.64 R142, c[0x0][0x3d0] ;  /* 0x0000f400ff8e3b82 */ /* 0x000e220000000a00 */
[----:B------:R-:W-:Y:S01]  /*04d0*/  @P0 VIADD R6, R6, 0x80 ;  /* 0x0000008006060836 */ /* 0x000fe20000000000 */
[----:B------:R4:W5:Y:S06]  /*04e0*/  @P0 LDG.E.128 R92, desc[UR6][R132.64] ;  /* 0x00000006845c0981 */ /* 0x00096c000c1e1d00 */
[----:B------:R-:W0:Y:S08]  /*04f0*/  @P3 LDC.64 R18, c[0x0][0x438] ;  /* 0x00010e00ff123b82 */ /* 0x000e300000000a00 */
[----:B---3--:R-:W3:Y:S01]  /*0500*/  @P3 LDC.64 R128, c[0x0][0x3e8] ;  /* 0x0000fa00ff803b82 */ /* 0x008ee20000000a00 */
[----:B------:R-:W-:-:S04]  /*0510*/  @P1 IMAD.WIDE.U32 R134, R6, 0x10, R134 ;  /* 0x0000001006861825 */ /* 0x000fc800078e0086 */
[C---:B------:R-:W-:Y:S01]  /*0520*/  @P1 IMAD.WIDE.U32 R136, R6.reuse, 0x10, R136 ;  /* 0x0000001006881825 */ /* 0x040fe200078e0088 */
[----:B------:R0:W5:Y:S02]  /*0530*/  @P1 LDG.E.128 R88, desc[UR6][R134.64] ;  /* 0x0000000686581981 */ /* 0x000164000c1e1d00 */
[----:B-1----:R-:W1:Y:S01]  /*0540*/  @P6 LDC.64 R130, c[0x0][0x3d0] ;  /* 0x0000f400ff826b82 */ /* 0x002e620000000a00 */
[C---:B------:R-:W-:Y:S01]  /*0550*/  @P1 IMAD.WIDE.U32 R8, R6.reuse, 0x10, R8 ;  /* 0x0000001006081825 */ /* 0x040fe200078e0008 */
[----:B------:R-:W-:Y:S01]  /*0560*/  @P1 IADD3 R6, PT, PT, R6, 0x80, RZ ;  /* 0x0000008006061810 */ /* 0x000fe20007ffe0ff */
[----:B------:R0:W5:Y:S05]  /*0570*/  @P1 LDG.E.128 R84, desc[UR6][R136.64] ;  /* 0x0000000688541981 */ /* 0x00016a000c1e1d00 */
[----:B------:R-:W1:Y:S08]  /*0580*/  @P6 LDC.64 R144, c[0x0][0x438] ;  /* 0x00010e00ff906b82 */ /* 0x000e700000000a00 */
[----:B------:R-:W1:Y:S01]  /*0590*/  @P6 LDC.64 R146, c[0x0][0x3e8] ;  /* 0x0000fa00ff926b82 */ /* 0x000e620000000a00 */
[C---:B------:R-:W-:Y:S01]  /*05a0*/  @P2 IMAD.WIDE.U32 R10, R6.reuse, 0x10, R10 ;  /* 0x00000010060a2825 */ /* 0x040fe200078e000a */
[----:B------:R0:W5:Y:S03]  /*05b0*/  @P1 LDG.E.128 R80, desc[UR6][R8.64] ;  /* 0x0000000608501981 */ /* 0x000166000c1e1d00 */
[C---:B--2---:R-:W-:Y:S01]  /*05c0*/  @P2 IMAD.WIDE.U32 R12, R6.reuse, 0x10, R12 ;  /* 0x00000010060c2825 */ /* 0x044fe200078e000c */
[----:B------:R2:W5:Y:S02]  /*05d0*/  @P2 LDG.E.128 R76, desc[UR6][R10.64] ;  /* 0x000000060a4c2981 */ /* 0x000564000c1e1d00 */
[----:B------:R-:W2:Y:S01]  /*05e0*/  @P5 LDC.64 R148, c[0x0][0x3d0] ;  /* 0x0000f400ff945b82 */ /* 0x000ea20000000a00 */
[C---:B------:R-:W-:Y:S01]  /*05f0*/  @P2 IMAD.WIDE.U32 R138, R6.reuse, 0x10, R138 ;  /* 0x00000010068a2825 */ /* 0x040fe200078e008a */
[----:B------:R0:W5:Y:S06]  /*0600*/  @P2 LDG.E.128 R72, desc[UR6][R12.64] ;  /* 0x000000060c482981 */ /* 0x00016c000c1e1d00 */
[----:B------:R-:W2:Y:S01]  /*0610*/  @P5 LDC.64 R150, c[0x0][0x438] ;  /* 0x00010e00ff965b82 */ /* 0x000ea20000000a00 */
[----:B------:R-:W-:Y:S01]  /*0620*/  @P2 VIADD R6, R6, 0x80 ;  /* 0x0000008006062836 */ /* 0x000fe20000000000 */
[----:B------:R0:W5:Y:S06]  /*0630*/  @P2 LDG.E.128 R68, desc[UR6][R138.64] ;  /* 0x000000068a442981 */ /* 0x00016c000c1e1d00 */
[----:B----4-:R-:W4:Y:S01]  /*0640*/  @P5 LDC.64 R132, c[0x0][0x3e8] ;  /* 0x0000fa00ff845b82 */ /* 0x010f220000000a00 */
[----:B------:R-:W-:-:S04]  /*0650*/  @P4 IMAD.WIDE.U32 R14, R6, 0x10, R14 ;  /* 0x00000010060e4825 */ /* 0x000fc800078e000e */
[C---:B0-----:R-:W-:Y:S01]  /*0660*/  @P4 IMAD.WIDE.U32 R16, R6.reuse, 0x10, R16 ;  /* 0x0000001006104825 */ /* 0x041fe200078e0010 */
[----:B------:R0:W5:Y:S03]  /*0670*/  @P4 LDG.E.128 R64, desc[UR6][R14.64] ;  /* 0x000000060e404981 */ /* 0x000166000c1e1d00 */
[C---:B------:R-:W-:Y:S01]  /*0680*/  @P4 IMAD.WIDE.U32 R140, R6.reuse, 0x10, R140 ;  /* 0x00000010068c4825 */ /* 0x040fe200078e008c */
[----:B------:R0:W5:Y:S03]  /*0690*/  @P4 LDG.E.128 R60, desc[UR6][R16.64] ;  /* 0x00000006103c4981 */ /* 0x000166000c1e1d00 */
[----:B------:R-:W-:Y:S01]  /*06a0*/  @P4 VIADD R6, R6, 0x80 ;  /* 0x0000008006064836 */ /* 0x000fe20000000000 */
[----:B------:R0:W5:Y:S03]  /*06b0*/  @P4 LDG.E.128 R56, desc[UR6][R140.64] ;  /* 0x000000068c384981 */ /* 0x000166000c1e1d00 */
[----:B------:R-:W-:-:S04]  /*06c0*/  @P3 IMAD.WIDE.U32 R142, R6, 0x10, R142 ;  /* 0x00000010068e3825 */ /* 0x000fc800078e008e */
[C---:B------:R-:W-:Y:S01]  /*06d0*/  @P3 IMAD.WIDE.U32 R18, R6.reuse, 0x10, R18 ;  /* 0x0000001006123825 */ /* 0x040fe200078e0012 */
[----:B------:R0:W5:Y:S03]  /*06e0*/  @P3 LDG.E.128 R52, desc[UR6][R142.64] ;  /* 0x000000068e343981 */ /* 0x000166000c1e1d00 */
[C---:B---3--:R-:W-:Y:S01]  /*06f0*/  @P3 IMAD.WIDE.U32 R128, R6.reuse, 0x10, R128 ;  /* 0x0000001006803825 */ /* 0x048fe200078e0080 */
[----:B------:R-:W-:Y:S01]  /*0700*/  @P3 IADD3 R6, PT, PT, R6, 0x80, RZ ;  /* 0x0000008006063810 */ /* 0x000fe20007ffe0ff */
[----:B------:R0:W5:Y:S04]  /*0710*/  @P3 LDG.E.128 R48, desc[UR6][R18.64] ;  /* 0x0000000612303981 */ /* 0x000168000c1e1d00 */
[C---:B-1----:R-:W-:Y:S01]  /*0720*/  @P6 IMAD.WIDE.U32 R130, R6.reuse, 0x10, R130 ;  /* 0x0000001006826825 */ /* 0x042fe200078e0082 */
[----:B------:R0:W5:Y:S03]  /*0730*/  @P3 LDG.E.128 R44, desc[UR6][R128.64] ;  /* 0x00000006802c3981 */ /* 0x000166000c1e1d00 */
[C---:B------:R-:W-:Y:S01]  /*0740*/  @P6 IMAD.WIDE.U32 R144, R6.reuse, 0x10, R144 ;  /* 0x0000001006906825 */ /* 0x040fe200078e0090 */
[----:B------:R0:W5:Y:S03]  /*0750*/  @P6 LDG.E.128 R40, desc[UR6][R130.64] ;  /* 0x0000000682286981 */ /* 0x000166000c1e1d00 */
[C---:B------:R-:W-:Y:S01]  /*0760*/  @P6 IMAD.WIDE.U32 R146, R6.reuse, 0x10, R146 ;  /* 0x0000001006926825 */ /* 0x040fe200078e0092 */
[----:B------:R0:W5:Y:S03]  /*0770*/  @P6 LDG.E.128 R36, desc[UR6][R144.64] ;  /* 0x0000000690246981 */ /* 0x000166000c1e1d00 */
[----:B------:R-:W-:Y:S01]  /*0780*/  @P6 VIADD R6, R6, 0x80 ;  /* 0x0000008006066836 */ /* 0x000fe20000000000 */
[----:B------:R0:W5:Y:S03]  /*0790*/  @P6 LDG.E.128 R32, desc[UR6][R146.64] ;  /* 0x0000000692206981 */ /* 0x000166000c1e1d00 */
[----:B--2---:R-:W-:-:S04]  /*07a0*/  @P5 IMAD.WIDE.U32 R148, R6, 0x10, R148 ;  /* 0x0000001006945825 */ /* 0x004fc800078e0094 */
[C---:B------:R-:W-:Y:S01]  /*07b0*/  @P5 IMAD.WIDE.U32 R150, R6.reuse, 0x10, R150 ;  /* 0x0000001006965825 */ /* 0x040fe200078e0096 */
[----:B------:R0:W5:Y:S03]  /*07c0*/  @P5 LDG.E.128 R28, desc[UR6][R148.64] ;  /* 0x00000006941c5981 */ /* 0x000166000c1e1d00 */
[----:B----4-:R-:W-:Y:S01]  /*07d0*/  @P5 IMAD.WIDE.U32 R132, R6, 0x10, R132 ;  /* 0x0000001006845825 */ /* 0x010fe200078e0084 */
[----:B------:R0:W5:Y:S04]  /*07e0*/  @P5 LDG.E.128 R24, desc[UR6][R150.64] ;  /* 0x0000000696185981 */ /* 0x000168000c1e1d00 */
[----:B------:R0:W5:Y:S01]  /*07f0*/  @P5 LDG.E.128 R20, desc[UR6][R132.64] ;  /* 0x0000000684145981 */ /* 0x000162000c1e1d00 */
[----:B------:R-:W-:Y:S01]  /*0800*/  ISETP.GE.U32.AND P0, PT, R168, 0x500, PT ;  /* 0x00000500a800780c */ /* 0x000fe20003f06070 */
[----:B------:R-:W-:-:S12]  /*0810*/  @P5 VIADD R6, R6, 0x80 ;  /* 0x0000008006065836 */ /* 0x000fd80000000000 */
[----:B0-----:R-:W-:Y:S05]  /*0820*/  @!P0 BRA `(.L_x_32209) ;  /* 0x0000000400b48947 */ /* 0x001fea0003800000 */
        /* <DEDUP_REMOVED lines=10> */
.L_x_32208:
        /* <DEDUP_REMOVED lines=17> */
[----:B------:R-:W0:Y:S01]  /*09e0*/  @P1 LDC.64 R50, c[0x0][0x3e8] ;  /* 0x0000fa00ff321b82 */ /* 0x000e220000000a00 */
[----:B--2---:R-:W-:-:S07]  /*09f0*/  @P0 IMAD.WIDE.U32 R36, R6, 0x10, R36 ;  /* 0x0000001006240825 */ /* 0x004fce00078e0024 */
[----:B------:R-:W2:Y:S01]  /*0a00*/  @P2 LDC.64 R60, c[0x0][0x3d0] ;  /* 0x0000f400ff3c2b82 */ /* 0x000ea20000000a00 */
[----:B---3--:R-:W-:-:S07]  /*0a10*/  @P0 IMAD.WIDE.U32 R38, R6, 0x10, R38 ;  /* 0x0000001006260825 */ /* 0x008fce00078e0026 */
[----:B------:R-:W3:Y:S01]  /*0a20*/  @P2 LDC.64 R62, c[0x0][0x3e8] ;  /* 0x0000fa00ff3e2b82 */ /* 0x000ee20000000a00 */
[----:B------:R-:W-:Y:S01]  /*0a30*/  @P0 IADD3 R6, PT, PT, R6, 0x80, RZ ;  /* 0x0000008006060810 */ /* 0x000fe20007ffe0ff */
[----:B------:R-:W5:Y:S01]  /*0a40*/  @P0 LDG.E.128 R112, desc[UR6][R36.64] ;  /* 0x0000000624700981 */ /* 0x000f62000c1e1d00 */
[----:B------:R-:W-:-:S05]  /*0a50*/  ISETP.GE.U32.AND P6, PT, R168, 0x400, PT ;  /* 0x00000400a800780c */ /* 0x000fca0003fc6070 */
[----:B------:R-:W3:Y:S08]  /*0a60*/  @P3 LDC.64 R72, c[0x0][0x3d0] ;  /* 0x0000f400ff483b82 */ /* 0x000ef00000000a00 */
[----:B------:R-:W3:Y:S01]  /*0a70*/  @P3 LDC.64 R74, c[0x0][0x3e8] ;  /* 0x0000fa00ff4a3b82 */ /* 0x000ee20000000a00 */
[----:B----4-:R-:W-:Y:S01]  /*0a80*/  @P1 IMAD.WIDE.U32 R48, R6, 0x10, R48 ;  /* 0x0000001006301825 */ /* 0x010fe200078e0030 */
[----:B------:R4:W5:Y:S01]  /*0a90*/  @P0 LDG.E.128 R104, desc[UR6][R38.64] ;  /* 0x0000000626680981 */ /* 0x000962000c1e1d00 */
[----:B------:R-:W-:-:S02]  /*0aa0*/  ISETP.GE.U32.AND P0, PT, R168, 0x480, PT ;  /* 0x00000480a800780c */ /* 0x000fc40003f06070 */
[C---:B0-----:R-:W-:Y:S01]  /*0ab0*/  @P1 IMAD.WIDE.U32 R50, R6.reuse, 0x10, R50 ;  /* 0x0000001006321825 */ /* 0x041fe200078e0032 */
[----:B------:R0:W5:Y:S02]  /*0ac0*/  @P1 LDG.E.128 R100, desc[UR6][R48.64] ;  /* 0x0000000630641981 */ /* 0x000164000c1e1d00 */
[----:B------:R-:W0:Y:S01]  /*0ad0*/  @P4 LDC.64 R24, c[0x0][0x3d0] ;  /* 0x0000f400ff184b82 */ /* 0x000e220000000a00 */
[----:B------:R-:W-:Y:S01]  /*0ae0*/  @P1 VIADD R6, R6, 0x80 ;  /* 0x0000008006061836 */ /* 0x000fe20000000000 */
[----:B------:R0:W5:Y:S06]  /*0af0*/  @P1 LDG.E.128 R92, desc[UR6][R50.64] ;  /* 0x00000006325c1981 */ /* 0x00016c000c1e1d00 */
[----:B------:R-:W0:Y:S01]  /*0b00*/  @P4 LDC.64 R84, c[0x0][0x3e8] ;  /* 0x0000fa00ff544b82 */ /* 0x000e220000000a00 */
[----:B------:R-:W-:-:S07]  /*0b10*/  ISETP.GE.U32.AND P1, PT, R168, 0x500, PT ;  /* 0x00000500a800780c */ /* 0x000fce0003f26070 */
[----:B-1----:R-:W1:Y:S08]  /*0b20*/  @P5 LDC.64 R26, c[0x0][0x3d0] ;  /* 0x0000f400ff1a5b82 */ /* 0x002e700000000a00 */
[----:B------:R-:W1:Y:S01]  /*0b30*/  @P5 LDC.64 R86, c[0x0][0x3e8] ;  /* 0x0000fa00ff565b82 */ /* 0x000e620000000a00 */
[----:B--2---:R-:W-:-:S04]  /*0b40*/  @P2 IMAD.WIDE.U32 R60, R6, 0x10, R60 ;  /* 0x00000010063c2825 */ /* 0x004fc800078e003c */
[C---:B---3--:R-:W-:Y:S01]  /*0b50*/  @P2 IMAD.WIDE.U32 R62, R6.reuse, 0x10, R62 ;  /* 0x00000010063e2825 */ /* 0x048fe200078e003e */
[----:B------:R-:W5:Y:S02]  /*0b60*/  @P2 LDG.E.128 R88, desc[UR6][R60.64] ;  /* 0x000000063c582981 */ /* 0x000f64000c1e1d00 */
[----:B----4-:R-:W2:Y:S01]  /*0b70*/  @P6 LDC.64 R38, c[0x0][0x3d0] ;  /* 0x0000f400ff266b82 */ /* 0x010ea20000000a00 */
[----:B------:R-:W-:Y:S01]  /*0b80*/  @P2 VIADD R6, R6, 0x80 ;  /* 0x0000008006062836 */ /* 0x000fe20000000000 */
[----:B------:R-:W5:Y:S06]  /*0b90*/  @P2 LDG.E.128 R80, desc[UR6][R62.64] ;  /* 0x000000063e502981 */ /* 0x000f6c000c1e1d00 */
[----:B0-----:R-:W0:Y:S01]  /*0ba0*/  @P6 LDC.64 R48, c[0x0][0x3e8] ;  /* 0x0000fa00ff306b82 */ /* 0x001e220000000a00 */
[----:B------:R-:W-:-:S04]  /*0bb0*/  @P3 IMAD.WIDE.U32 R72, R6, 0x10, R72 ;  /* 0x0000001006483825 */ /* 0x000fc800078e0048 */
[----:B------:R-:W-:-:S03]  /*0bc0*/  @P3 IMAD.WIDE.U32 R74, R6, 0x10, R74 ;  /* 0x00000010064a3825 */ /* 0x000fc600078e004a */
[----:B------:R-:W3:Y:S01]  /*0bd0*/  @P0 LDC.64 R98, c[0x0][0x3d0] ;  /* 0x0000f400ff620b82 */ /* 0x000ee20000000a00 */
[----:B------:R-:W-:Y:S01]  /*0be0*/  @P3 IADD3 R6, PT, PT, R6, 0x80, RZ ;  /* 0x0000008006063810 */ /* 0x000fe20007ffe0ff */
[----:B------:R-:W5:Y:S06]  /*0bf0*/  @P3 LDG.E.128 R76, desc[UR6][R72.64] ;  /* 0x00000006484c3981 */ /* 0x000f6c000c1e1d00 */
[----:B------:R-:W4:Y:S01]  /*0c00*/  @P0 LDC.64 R108, c[0x0][0x3e8] ;  /* 0x0000fa00ff6c0b82 */ /* 0x000f220000000a00 */
[C---:B------:R-:W-:Y:S01]  /*0c10*/  @P4 IMAD.WIDE.U32 R24, R6.reuse, 0x10, R24 ;  /* 0x0000001006184825 */ /* 0x040fe200078e0018 */
[----:B------:R-:W5:Y:S03]  /*0c20*/  @P3 LDG.E.128 R68, desc[UR6][R74.64] ;  /* 0x000000064a443981 */ /* 0x000f66000c1e1d00 */
[C---:B------:R-:W-:Y:S01]  /*0c30*/  @P4 IMAD.WIDE.U32 R84, R6.reuse, 0x10, R84 ;  /* 0x0000001006544825 */ /* 0x040fe200078e0054 */
[----:B------:R4:W5:Y:S02]  /*0c40*/  @P4 LDG.E.128 R64, desc[UR6][R24.64] ;  /* 0x0000000618404981 */ /* 0x000964000c1e1d00 */
[----:B------:R-:W4:Y:S01]  /*0c50*/  @P1 LDC.64 R120, c[0x0][0x3e8] ;  /* 0x0000fa00ff781b82 */ /* 0x000f220000000a00 */
[----:B------:R-:W-:Y:S01]  /*0c60*/  @P4 VIADD R6, R6, 0x80 ;  /* 0x0000008006064836 */ /* 0x000fe20000000000 */
[----:B------:R-:W5:Y:S06]  /*0c70*/  @P4 LDG.E.128 R56, desc[UR6][R84.64] ;  /* 0x0000000654384981 */ /* 0x000f6c000c1e1d00 */
[----:B------:R-:W4:Y:S01]  /*0c80*/  @P1 LDC.64 R110, c[0x0][0x3d0] ;  /* 0x0000f400ff6e1b82 */ /* 0x000f220000000a00 */
[----:B-1----:R-:W-:-:S04]  /*0c90*/  @P5 IMAD.WIDE.U32 R36, R6, 0x10, R26 ;  /* 0x0000001006245825 */ /* 0x002fc800078e001a */
[C---:B------:R-:W-:Y:S01]  /*0ca0*/  @P5 IMAD.WIDE.U32 R86, R6.reuse, 0x10, R86 ;  /* 0x0000001006565825 */ /* 0x040fe200078e0056 */
[----:B------:R1:W5:Y:S03]  /*0cb0*/  @P5 LDG.E.128 R52, desc[UR6][R36.64] ;  /* 0x0000000624345981 */ /* 0x000366000c1e1d00 */
[----:B------:R-:W-:Y:S01]  /*0cc0*/  @P5 VIADD R6, R6, 0x80 ;  /* 0x0000008006065836 */ /* 0x000fe20000000000 */
[----:B------:R-:W5:Y:S03]  /*0cd0*/  @P5 LDG.E.128 R44, desc[UR6][R86.64] ;  /* 0x00000006562c5981 */ /* 0x000f66000c1e1d00 */
[----:B--2---:R-:W-:-:S04]  /*0ce0*/  @P6 IMAD.WIDE.U32 R50, R6, 0x10, R38 ;  /* 0x0000001006326825 */ /* 0x004fc800078e0026 */
[C---:B0-----:R-:W-:Y:S01]  /*0cf0*/  @P6 IMAD.WIDE.U32 R96, R6.reuse, 0x10, R48 ;  /* 0x0000001006606825 */ /* 0x041fe200078e0030 */
[----:B------:R-:W-:Y:S01]  /*0d00*/  @P6 IADD3 R6, PT, PT, R6, 0x80, RZ ;  /* 0x0000008006066810 */ /* 0x000fe20007ffe0ff */
[----:B------:R0:W5:Y:S04]  /*0d10*/  @P6 LDG.E.128 R40, desc[UR6][R50.64] ;  /* 0x0000000632286981 */ /* 0x000168000c1e1d00 */
[C---:B---3--:R-:W-:Y:S01]  /*0d20*/  @P0 IMAD.WIDE.U32 R98, R6.reuse, 0x10, R98 ;  /* 0x0000001006620825 */ /* 0x048fe200078e0062 */
[----:B------:R-:W5:Y:S03]  /*0d30*/  @P6 LDG.E.128 R32, desc[UR6][R96.64] ;  /* 0x0000000660206981 */ /* 0x000f66000c1e1d00 */
[C---:B----4-:R-:W-:Y:S01]  /*0d40*/  @P0 IMAD.WIDE.U32 R108, R6.reuse, 0x10, R108 ;  /* 0x00000010066c0825 */ /* 0x050fe200078e006c */
[----:B------:R-:W5:Y:S03]  /*0d50*/  @P0 LDG.E.128 R28, desc[UR6][R98.64] ;  /* 0x00000006621c0981 */ /* 0x000f66000c1e1d00 */
[----:B------:R-:W-:Y:S01]  /*0d60*/  @P0 VIADD R6, R6, 0x80 ;  /* 0x0000008006060836 */ /* 0x000fe20000000000 */
[----:B------:R-:W5:Y:S03]  /*0d70*/  @P0 LDG.E.128 R20, desc[UR6][R108.64] ;  /* 0x000000066c140981 */ /* 0x000f66000c1e1d00 */
[----:B------:R-:W-:-:S04]  /*0d80*/  @P1 IMAD.WIDE.U32 R48, R6, 0x10, R120 ;  /* 0x0000001006301825 */ /* 0x000fc800078e0078 */
[----:B------:R-:W-:Y:S01]  /*0d90*/  @P1 IMAD.WIDE.U32 R6, R6, 0x10, R110 ;  /* 0x0000001006061825 */ /* 0x000fe200078e006e */
[----:B------:R2:W5:Y:S04]  /*0da0*/  @P1 LDG.E.128 R16, desc[UR6][R48.64] ;  /* 0x0000000630101981 */ /* 0x000568000c1e1d00 */
[----:B------:R3:W5:Y:S01]  /*0db0*/  @P1 LDG.E.128 R12, desc[UR6][R6.64] ;  /* 0x00000006060c1981 */ /* 0x000762000c1e1d00 */
[----:B------:R-:W-:Y:S02]  /*0dc0*/  CS2R R26, SRZ ;  /* 0x00000000001a7805 */ /* 0x000fe4000001ff00 */
[----:B------:R-:W-:Y:S02]  /*0dd0*/  CS2R R24, SRZ ;  /* 0x0000000000187805 */ /* 0x000fe4000001ff00 */
[----:B------:R-:W-:-:S02]  /*0de0*/  CS2R R38, SRZ ;  /* 0x0000000000267805 */ /* 0x000fc4000001ff00 */
[----:B-1----:R-:W-:Y:S02]  /*0df0*/  CS2R R36, SRZ ;  /* 0x0000000000247805 */ /* 0x002fe4000001ff00 */
[----:B0-----:R-:W-:Y:S02]  /*0e00*/  CS2R R50, SRZ ;  /* 0x0000000000327805 */ /* 0x001fe4000001ff00 */
[----:B--2---:R-:W-:Y:S02]  /*0e10*/  CS2R R48, SRZ ;  /* 0x0000000000307805 */ /* 0x004fe4000001ff00 */
        /* <DEDUP_REMOVED lines=13> */
[----:B---3--:R-:W-:-:S07]  /*0ef0*/  @P1 CS2R R8, SRZ ;  /* 0x0000000000081805 */ /* 0x008fce000001ff00 */
.L_x_32209:
[----:B------:R-:W-:Y:S05]  /*0f00*/  BSYNC.RECONVERGENT B0 ;  /* 0x0000000000007941 */ /* 0x000fea0003800200 */
.L_x_32207:
[----:B------:R-:W0:Y:S08]  /*0f10*/  S2UR UR4, SR_CTAID.X ;  /* 0x00000000000479c3 */ /* 0x000e300000002500 */
[----:B------:R-:W0:Y:S02]  /*0f20*/  LDC R6, c[0x0][0x384] ;  /* 0x0000e100ff067b82 */ /* 0x000e240000000800 */
[----:B0-----:R-:W-:-:S13]  /*0f30*/  ISETP.LE.AND P0, PT, R6, UR4, PT ;  /* 0x0000000406007c0c */ /* 0x001fda000bf03270 */
[----:B------:R-:W-:Y:S05]  /*0f40*/  @P0 EXIT ;  /* 0x000000000000094d */ /* 0x000fea0003800000 */
[----:B------:R-:W0:Y:S01]  /*0f50*/  LDCU UR5, c[0x0][0x360] ;  /* 0x00006c00ff0577ac */ /* 0x000e220008000800 */
[----:B------:R-:W-:Y:S01]  /*0f60*/  IMAD.U32 R170, RZ, RZ, UR4 ;  /* 0x00000004ffaa7e24 */ /* 0x000fe2000f8e00ff */
[----:B-----5:R-:W-:Y:S01]  /*0f70*/  IADD3 R130, PT, PT, R2, -0x61c88647, RZ ;  /* 0x9e3779b902827810 */ /* 0x020fe20007ffe0ff */
[----:B------:R-:W-:Y:S01]  /*0f80*/  IMAD.HI.U32 R7, R187, -0x2daee0ad, RZ ;  /* 0xd2511f53bb077827 */ /* 0x000fe200078e00ff */
[----:B------:R-:W-:Y:S01]  /*0f90*/  LOP3.LUT R134, R5, 0x60, RZ, 0xc0, !PT ;  /* 0x0000006005867812 */ /* 0x000fe200078ec0ff */
[----:B------:R-:W1:Y:S02]  /*0fa0*/  LDC.64 R138, c[0x0][0x3e0] ;  /* 0x0000f800ff8a7b82 */ /* 0x000e640000000a00 */
[----:B------:R-:W-:Y:S02]  /*0fb0*/  HFMA2 R177, -RZ, RZ, 0, 0 ;  /* 0x00000000ffb17431 */ /* 0x000fe400000001ff */
[----:B------:R-:W-:Y:S01]  /*0fc0*/  IMAD R132, R187, -0x2daee0ad, RZ ;  /* 0xd2511f53bb847824 */ /* 0x000fe200078e02ff */
[----:B------:R-:W-:Y:S01]  /*0fd0*/  LOP3.LUT R7, R7, R3, RZ, 0x3c, !PT ;  /* 0x0000000307077212 */ /* 0x000fe200078e3cff */
[----:B------:R-:W-:Y:S01]  /*0fe0*/  VIADD R133, R3, 0xbb67ae85 ;  /* 0xbb67ae8503857836 */ /* 0x000fe20000000000 */
[----:B------:R-:W-:Y:S01]  /*0ff0*/  LOP3.LUT R179, R0, 0x3, RZ, 0xc0, !PT ;  /* 0x0000000300b37812 */ /* 0x000fe200078ec0ff */
[----:B------:R-:W2:Y:S02]  /*1000*/  LDCU UR12, c[0x0][0x388] ;  /* 0x00007100ff0c77ac */ /* 0x000ea40008000800 */
[C---:B------:R-:W-:Y:S01]  /*1010*/  IMAD.HI.U32 R128, R7.reuse, -0x326172a9, RZ ;  /* 0xcd9e8d5707807827 */ /* 0x040fe200078e00ff */
[----:B------:R-:W3:Y:S03]  /*1020*/  LDCU.U8 UR10, c[0x0][0x410] ;  /* 0x00008200ff0a77ac */ /* 0x000ee60008000000 */
[----:B------:R-:W-:-:S02]  /*1030*/  IMAD R7, R7, -0x326172a9, RZ ;  /* 0xcd9e8d5707077824 */ /* 0x000fc400078e02ff */
[----:B0-----:R-:W-:Y:S01]  /*1040*/  IMAD R188, R170, UR5, R5 ;  /* 0x00000005aabc7c24 */ /* 0x001fe2000f8e0205 */
[----:B------:R-:W0:Y:S03]  /*1050*/  LDCU UR11, c[0x0][0x400] ;  /* 0x00008000ff0b77ac */ /* 0x000e260008000800 */
[C---:B------:R-:W-:Y:S01]  /*1060*/  IMAD.HI.U32 R6, R188.reuse, -0x326172a9, RZ ;  /* 0xcd9e8d57bc067827 */ /* 0x040fe200078e00ff */
[----:B------:R-:W4:Y:S03]  /*1070*/  LDCU.64 UR8, c[0x0][0x3a0] ;  /* 0x00007400ff0877ac */ /* 0x000f260008000a00 */
[----:B------:R-:W-:Y:S01]  /*1080*/  IMAD R129, R188, -0x326172a9, RZ ;  /* 0xcd9e8d57bc817824 */ /* 0x000fe200078e02ff */
[----:B------:R-:W-:Y:S01]  /*1090*/  LOP3.LUT R6, R169, R6, R2, 0x96, !PT ;  /* 0x00000006a9067212 */ /* 0x000fe200078e9602 */
[----:B------:R-:W-:Y:S01]  /*10a0*/  UPLOP3.LUT UP1, UPT, UPT, UPT, UPT, 0x40, 0x4 ;  /* 0x000000000004789c */ /* 0x000fe20003f2e870 */
[----:B-1----:R-:W-:-:S02]  /*10b0*/  ISETP.NE.U32.AND P0, PT, R138, RZ, PT ;  /* 0x000000ff8a00720c */ /* 0x002fc40003f05070 */
[----:B------:R-:W-:Y:S01]  /*10c0*/  LOP3.LUT R128, R130, R129, R128, 0x96, !PT ;  /* 0x0000008182807212 */ /* 0x000fe200078e9680 */
[----:B------:R-:W-:Y:S01]  /*10d0*/  IMAD.HI.U32 R131, R6, -0x2daee0ad, RZ ;  /* 0xd2511f5306837827 */ /* 0x000fe200078e00ff */
[----:B------:R-:W-:Y:S02]  /*10e0*/  IADD3 R129, PT, PT, R2, 0x3c6ef372, RZ ;  /* 0x3c6ef37202817810 */ /* 0x000fe40007ffe0ff */
[----:B------:R-:W-:Y:S01]  /*10f0*/  ISETP.NE.AND.EX P0, PT, R139, RZ, PT, P0 ;  /* 0x000000ff8b00720c */ /* 0x000fe20003f05300 */
[----:B------:R-:W-:Y:S01]  /*1100*/  IMAD.HI.U32 R130, R128, -0x2daee0ad, RZ ;  /* 0xd2511f5380827827 */ /* 0x000fe200078e00ff */
[----:B------:R-:W-:-:S03]  /*1110*/  LOP3.LUT R131, R133, R132, R131, 0x96, !PT ;  /* 0x0000008485837212 */ /* 0x000fc600078e9683 */
[----:B------:R-:W-:Y:S02]  /*1120*/  VIADD R132, R3, 0x76cf5d0a ;  /* 0x76cf5d0a03847836 */ /* 0x000fe40000000000 */
[----:B------:R-:W-:Y:S02]  /*1130*/  IMAD R133, R6, -0x2daee0ad, RZ ;  /* 0xd2511f5306857824 */ /* 0x000fe400078e02ff */
[----:B------:R-:W-:-:S03]  /*1140*/  IMAD.HI.U32 R6, R131, -0x326172a9, RZ ;  /* 0xcd9e8d5783067827 */ /* 0x000fc600078e00ff */
[----:B------:R-:W-:Y:S01]  /*1150*/  LOP3.LUT R130, R132, R133, R130, 0x96, !PT ;  /* 0x0000008584827212 */ /* 0x000fe200078e9682 */
        /* <DEDUP_REMOVED lines=9> */
[----:B------:R-:W-:Y:S01]  /*11f0*/  IMAD R129, R130, -0x326172a9, RZ ;  /* 0xcd9e8d5782817824 */ /* 0x000fe200078e02ff */
[----:B------:R-:W-:Y:S01]  /*1200*/  LOP3.LUT R128, R133, R131, R128, 0x96, !PT ;  /* 0x0000008385807212 */ /* 0x000fe200078e9680 */
[----:B------:R-:W-:Y:S01]  /*1210*/  IMAD.HI.U32 R131, R7, -0x2daee0ad, RZ ;  /* 0xd2511f5307837827 */ /* 0x000fe200078e00ff */
[----:B------:R-:W-:-:S03]  /*1220*/  IADD3 R133, PT, PT, R3, -0x126145ec, RZ ;  /* 0xed9eba1403857810 */ /* 0x000fc60007ffe0ff */
[----:B------:R-:W-:Y:S01]  /*1230*/  IMAD.HI.U32 R6, R128, -0x326172a9, RZ ;  /* 0xcd9e8d5780067827 */ /* 0x000fe200078e00ff */
[----:B------:R-:W-:Y:S02]  /*1240*/  LOP3.LUT R131, R133, R132, R131, 0x96, !PT ;  /* 0x0000008485837212 */ /* 0x000fe400078e9683 */
[----:B------:R-:W-:Y:S01]  /*1250*/  IADD3 R133, PT, PT, R3, -0x56f99767, RZ ;  /* 0xa906689903857810 */ /* 0x000fe20007ffe0ff */
[----:B------:R-:W-:Y:S02]  /*1260*/  VIADD R130, R2, 0x78dde6e4 ;  /* 0x78dde6e402827836 */ /* 0x000fe40000000000 */
[----:B------:R-:W-:-:S03]  /*1270*/  IMAD R132, R7, -0x2daee0ad, RZ ;  /* 0xd2511f5307847824 */ /* 0x000fc600078e02ff */
        /* <DEDUP_REMOVED lines=14> */
[C---:B------:R-:W-:Y:S01]  /*1360*/  VIADD R129, R2.reuse, 0xb54cda56 ;  /* 0xb54cda5602817836 */ /* 0x040fe20000000000 */
[----:B------:R-:W-:Y:S01]  /*1370*/  SHF.L.U32 R4, R5, 0x5, RZ ;  /* 0x0000000505047819 */ /* 0x000fe200000006ff */
[----:B------:R-:W-:Y:S01]  /*1380*/  VIADD R5, R2, 0x5384540f ;  /* 0x5384540f02057836 */ /* 0x000fe20000000000 */
[----:B------:R-:W-:Y:S01]  /*1390*/  LOP3.LUT R133, R132, 0x7f, RZ, 0xc0, !PT ;  /* 0x0000007f84857812 */ /* 0x000fe200078ec0ff */
[----:B------:R-:W-:Y:S01]  /*13a0*/  IMAD R7, R7, -0x326172a9, RZ ;  /* 0xcd9e8d5707077824 */ /* 0x000fe200078e02ff */
[----:B------:R-:W-:Y:S01]  /*13b0*/  LOP3.LUT R6, R129, R131, R6, 0x96, !PT ;  /* 0x0000008381067212 */ /* 0x000fe200078e9606 */
[----:B------:R-:W-:Y:S01]  /*13c0*/  IMAD R129, R128, -0x2daee0ad, RZ ;  /* 0xd2511f5380817824 */ /* 0x000fe200078e02ff */
[----:B------:R-:W-:Y:S01]  /*13d0*/  VIADDMNMX R134, R133, -R134, RZ, !PT ;  /* 0x8000008685867246 */ /* 0x000fe200078001ff */
[----:B------:R-:W-:Y:S01]  /*13e0*/  VIADD R131, R3, 0x1fd5c5a3 ;  /* 0x1fd5c5a303837836 */ /* 0x000fe20000000000 */
[----:B------:R-:W-:Y:S01]  /*13f0*/  LOP3.LUT R136, R4, 0x3e0, RZ, 0xc0, !PT ;  /* 0x000003e004887812 */ /* 0x000fe200078ec0ff */
[----:B------:R-:W-:Y:S01]  /*1400*/  IMAD.HI.U32 R4, R130, -0x326172a9, RZ ;  /* 0xcd9e8d5782047827 */ /* 0x000fe200078e00ff */
[----:B------:R-:W-:-:S02]  /*1410*/  LOP3.LUT R173, R132, 0xffffff80, RZ, 0xc0, !PT ;  /* 0xffffff8084ad7812 */ /* 0x000fc400078ec0ff */
[----:B------:R-:W-:Y:S01]  /*1420*/  VIMNMX R134, PT, PT, R134, 0x20, PT ;  /* 0x0000002086867848 */ /* 0x000fe20003fe0100 */
[----:B------:R-:W-:Y:S01]  /*1430*/  IMAD.HI.U32 R128, R6, -0x2daee0ad, RZ ;  /* 0xd2511f5306807827 */ /* 0x000fe200078e00ff */
[----:B------:R-:W-:Y:S02]  /*1440*/  LOP3.LUT R4, R5, R7, R4, 0x96, !PT ;  /* 0x0000000705047212 */ /* 0x000fe400078e9604 */
[----:B------:R-:W-:Y:S01]  /*1450*/  VIADDMNMX R136, R133, -R136, RZ, !PT ;  /* 0x8000008885887246 */ /* 0x000fe200078001ff */
[----:B------:R-:W-:Y:S01]  /*1460*/  IMAD R134, R134, 0x4, R173 ;  /* 0x0000000486867824 */ /* 0x000fe200078e02ad */
[----:B------:R-:W-:Y:S01]  /*1470*/  LOP3.LUT R128, R131, R129, R128, 0x96, !PT ;  /* 0x0000008183807212 */ /* 0x000fe200078e9680 */
[----:B------:R-:W-:Y:S01]  /*1480*/  IMAD R132, R6, -0x2daee0ad, RZ ;  /* 0xd2511f5306847824 */ /* 0x000fe200078e02ff */
[----:B------:R-:W-:Y:S01]  /*1490*/  IADD3 R129, PT, PT, R3, -0x24c28bd8, RZ ;  /* 0xdb3d742803817810 */ /* 0x000fe20007ffe0ff */
[----:B------:R-:W-:Y:S01]  /*14a0*/  IMAD.HI.U32 R7, R4, -0x2daee0ad, RZ ;  /* 0xd2511f5304077827 */ /* 0x000fe200078e00ff */
[----:B------:R-:W-:-:S02]  /*14b0*/  I2FP.F32.U32 R134, R134 ;  /* 0x0000008600867245 */ /* 0x000fc40000201000 */
[----:B------:R-:W-:Y:S01]  /*14c0*/  VIMNMX R136, PT, PT, R136, 0x20, PT ;  /* 0x0000002088887848 */ /* 0x000fe20003fe0100 */
[----:B------:R-:W-:Y:S01]  /*14d0*/  IMAD R130, R130, -0x326172a9, RZ ;  /* 0xcd9e8d5782827824 */ /* 0x000fe200078e02ff */
[----:B------:R1:W0:Y:S01]  /*14e0*/  MUFU.RCP R174, R134 ;  /* 0x0000008600ae7308 */ /* 0x0002220000001000 */
        /* <DEDUP_REMOVED lines=11> */
[----:B------:R-:W-:Y:S02]  /*15a0*/  IMAD R173, R136, 0x4, R173 ;  /* 0x0000000488ad7824 */ /* 0x000fe400078e02ad */
[----:B------:R-:W-:Y:S01]  /*15b0*/  IMAD R178, R7, -0x326172a9, RZ ;  /* 0xcd9e8d5707b27824 */ /* 0x000fe200078e02ff */
[----:B------:R-:W-:Y:S01]  /*15c0*/  LOP3.LUT R171, R6, R4, R171, 0x96, !PT ;  /* 0x0000000406ab7212 */ /* 0x000fe200078e96ab */
[----:B01234-:R-:W-:-:S07]  /*15d0*/  IMAD R181, R5, -0x2daee0ad, RZ ;  /* 0xd2511f5305b57824 */ /* 0x01ffce00078e02ff */
.L_x_32673:
[----:B------:R-:W0:Y:S01]  /*15e0*/  @P0 LDC.64 R182, c[0x0][0x3e0] ;  /* 0x0000f800ffb60b82 */ /* 0x000e220000000a00 */
        /* <DEDUP_REMOVED lines=9> */
[----:B-1----:R-:W-:-:S05]  /*1680*/  LEA.HI.SX32 R175, R175, R176, 0x1e ;  /* 0x000000b0afaf7211 */ /* 0x002fca00078ff2ff */
[----:B------:R-:W-:Y:S01]  /*1690*/  IMAD.MOV.U32 R180, RZ, RZ, R175 ;  /* 0x000000ffffb47224 */ /* 0x000fe200078e00af */
        /* <DEDUP_REMOVED lines=21> */
.L_x_33972:
[----:B------:R-:W-:Y:S05]  /*17f0*/  BRX R182 -0x1800                                       (*"BRANCH_TARGETS .L_x_33973,.L_x_33974,.L_x_33975"*) ;  /* 0xffffffe8b6007949 */ /* 0x000fea000383ffff */
.L_x_33975:
[----:B------:R-:W-:Y:S01]  /*1800*/  VIADD R184, R179, 0x1 ;  /* 0x00000001b3b87836 */ /* 0x000fe20000000000 */
[----:B------:R-:W-:Y:S01]  /*1810*/  MOV R180, R181 ;  /* 0x000000b500b47202 */ /* 0x000fe20000000f00 */
[----:B------:R-:W-:Y:S01]  /*1820*/  IMAD.MOV.U32 R183, RZ, RZ, R172 ;  /* 0x000000ffffb77224 */ /* 0x000fe200078e00ac */
[----:B------:R-:W-:Y:S06]  /*1830*/  BRA `(.L_x_32214) ;  /* 0x00000004003c7947 */ /* 0x000fec0003800000 */
.L_x_33973:
[----:B------:R-:W-:Y:S01]  /*1840*/  IMAD.MOV.U32 R180, RZ, RZ, R181 ;  /* 0x000000ffffb47224 */ /* 0x000fe200078e00b5 */
[----:B------:R-:W-:Y:S01]  /*1850*/  MOV R184, 0x3 ;  /* 0x0000000300b87802 */ /* 0x000fe20000000f00 */
[----:B------:R-:W-:Y:S01]  /*1860*/  IMAD.MOV.U32 R183, RZ, RZ, R171 ;  /* 0x000000ffffb77224 */ /* 0x000fe200078e00ab */
[----:B------:R-:W-:Y:S06]  /*1870*/  BRA `(.L_x_32214) ;  /* 0x00000004002c7947 */ /* 0x000fec0003800000 */
.L_x_33974:
        /* <DEDUP_REMOVED lines=13> */
.L_x_32216:
[----:B------:R-:W-:Y:S05]  /*1950*/  BSYNC.RECONVERGENT B2 ;  /* 0x0000000000027941 */ /* 0x000fea0003800200 */
.L_x_32215:
        /* <DEDUP_REMOVED lines=53> */
[----:B------:R-:W-:-:S04]  /*1cb0*/  IMAD.WIDE.U32 R184, R184, -0x2daee0ad, RZ ;  /* 0xd2511f53b8b87825 */ /* 0x000fc800078e00ff */
[----:B------:R-:W-:Y:S02]  /*1cc0*/  VIADD R171, R2, 0x8ff34781 ;  /* 0x8ff3478102ab7836 */ /* 0x000fe40000000000 */
[----:B------:R-:W-:Y:S02]  /*1cd0*/  VIADD R179, R3, 0x96a522ad ;  /* 0x96a522ad03b37836 */ /* 0x000fe40000000000 */
[----:B------:R-:W-:Y:S02]  /*1ce0*/  IMAD.MOV.U32 R180, RZ, RZ, R184 ;  /* 0x000000ffffb47224 */ /* 0x000fe400078e00b8 */
[----:B------:R-:W-:Y:S01]  /*1cf0*/  HFMA2 R184, -RZ, RZ, 0, 0 ;  /* 0x00000000ffb87431 */ /* 0x000fe200000001ff */
[----:B------:R-:W-:Y:S02]  /*1d00*/  LOP3.LUT R172, R171, R178, R191, 0x96, !PT ;  /* 0x000000b2abac7212 */ /* 0x000fe400078e96bf */
[----:B------:R-:W-:Y:S02]  /*1d10*/  MOV R178, R190 ;  /* 0x000000be00b27202 */ /* 0x000fe40000000f00 */
[----:B------:R-:W-:-:S07]  /*1d20*/  LOP3.LUT R171, R179, R182, R185, 0x96, !PT ;  /* 0x000000b6b3ab7212 */ /* 0x000fce00078e96b9 */
.L_x_32214:
[----:B------:R-:W-:Y:S05]  /*1d30*/  BSYNC.RECONVERGENT B1 ;  /* 0x0000000000017941 */ /* 0x000fea0003800200 */
.L_x_32213:
[----:B------:R-:W0:Y:S01]  /*1d40*/  LDC R181, c[0x0][0x408] ;  /* 0x00010200ffb57b82 */ /* 0x000e220000000800 */
[----:B------:R-:W-:Y:S01]  /*1d50*/  I2FP.F32.U32 R186, R183 ;  /* 0x000000b700ba7245 */ /* 0x000fe20000201000 */
[----:B------:R-:W-:Y:S01]  /*1d60*/  IMAD.MOV.U32 R183, RZ, RZ, 0x2f800000 ;  /* 0x2f800000ffb77424 */ /* 0x000fe200078e00ff */
[----:B------:R-:W-:Y:S01]  /*1d70*/  ISETP.NE.AND P4, PT, R184, 0x1, PT ;  /* 0x00000001b800780c */ /* 0x000fe20003f85270 */
[----:B-----5:R-:W-:Y:S01]  /*1d80*/  FMUL.FTZ R164, R164, R0 ;  /* 0x00000000a4a47220 */ /* 0x020fe20000410000 */
[----:B------:R-:W-:Y:S01]  /*1d90*/  BSSY.RECONVERGENT B1, `(.L_x_32217) ;  /* 0x000005e000017945 */ /* 0x000fe20003800200 */
[----:B------:R-:W-:Y:S01]  /*1da0*/  FFMA.FTZ R179, R186, R183, 1.1641532182693481445e-10 ;  /* 0x2f000000bab37423 */ /* 0x000fe200000100b7 */
[----:B------:R-:W-:Y:S01]  /*1db0*/  IMAD.MOV.U32 R190, RZ, RZ, 0x2 ;  /* 0x00000002ffbe7424 */ /* 0x000fe200078e00ff */
[----:B------:R-:W1:Y:S01]  /*1dc0*/  LDC R182, c[0x0][0x404] ;  /* 0x00010100ffb67b82 */ /* 0x000e620000000800 */
[----:B------:R-:W-:Y:S01]  /*1dd0*/  MOV R185, R178 ;  /* 0x000000b200b97202 */ /* 0x000fe20000000f00 */
        /* <DEDUP_REMOVED lines=14> */
.L_x_32219:
        /* <DEDUP_REMOVED lines=13> */
.L_x_32221:
[----:B------:R-:W-:Y:S05]  /*1f90*/  BSYNC.RECONVERGENT B2 ;  /* 0x0000000000027941 */ /* 0x000fea0003800200 */
.L_x_32220:
        /* <DEDUP_REMOVED lines=61> */
.L_x_32218:
[----:B------:R-:W-:Y:S05]  /*2370*/  BSYNC.RECONVERGENT B1 ;  /* 0x0000000000017941 */ /* 0x000fea0003800200 */
.L_x_32217:
[----:B------:R-:W-:Y:S01]  /*2380*/  I2FP.F32.U32 R184, R185 ;  /* 0x000000b900b87245 */ /* 0x000fe20000201000 */
[----:B------:R-:W-:Y:S01]  /*2390*/  FMUL.FTZ R186, R165, R0 ;  /* 0x00000000a5ba7220 */ /* 0x000fe20000410000 */
        /* <DEDUP_REMOVED lines=19> */
.L_x_32224:
        /* <DEDUP_REMOVED lines=13> */
.L_x_32226:
[----:B------:R-:W-:Y:S05]  /*25a0*/  BSYNC.RECONVERGENT B2 ;  /* 0x0000000000027941 */ /* 0x000fea0003800200 */
.L_x_32225:
        /* <DEDUP_REMOVED lines=61> */
.L_x_32223:
[----:B------:R-:W-:Y:S05]  /*2980*/  BSYNC.RECONVERGENT B1 ;  /* 0x0000000000017941 */ /* 0x000fea0003800200 */
.L_x_32222:
[----:B------:R-:W-:Y:S01]  /*2990*/  I2FP.F32.U32 R184, R179 ;  /* 0x000000b300b87245 */ /* 0x000fe20000201000 */
[----:B------:R-:W-:Y:S01]  /*29a0*/  FMUL.FTZ R166, R166, R0 ;  /* 0x00000000a6a67220 */ /* 0x000fe20000410000 */
        /* <DEDUP_REMOVED lines=19> */
.L_x_32229:
        /* <DEDUP_REMOVED lines=13> */
.L_x_32231:
[----:B------:R-:W-:Y:S05]  /*2bb0*/  BSYNC.RECONVERGENT B2 ;  /* 0x0000000000027941 */ /* 0x000fea0003800200 */
.L_x_32230:
        /* <DEDUP_REMOVED lines=59> */
[----:B------:R-:W-:Y:S02]  /*2f70*/  IMAD.MOV.U32 R178, RZ, RZ, R192 ;  /* 0x000000ffffb27224 */ /* 0x000fe400078e00c0 */
[----:B------:R-:W-:-:S07]  /*2f80*/  IMAD.MOV.U32 R179, RZ, RZ, RZ ;  /* 0x000000ffffb37224 */ /* 0x000fce00078e00ff */
.L_x_32228:
[----:B------:R-:W-:Y:S05]  /*2f90*/  BSYNC.RECONVERGENT B1 ;  /* 0x0000000000017941 */ /* 0x000fea0003800200 */
.L_x_32227:
[----:B------:R-:W-:Y:S01]  /*2fa0*/  I2FP.F32.U32 R184, R184 ;  /* 0x000000b800b87245 */ /* 0x000fe20000201000 */
[----:B------:R-:W-:-:S04]  /*2fb0*/  FMUL.FTZ R186, R167, R0 ;  /* 0x00000000a7ba7220 */ /* 0x000fc80000410000 */
[----:B------:R-:W-:Y:S01]  /*2fc0*/  FFMA.FTZ R183, R184, R183, 1.1641532182693481445e-10 ;  /* 0x2f000000b8b77423 */ /* 0x000fe200000100b7 */
[----:B------:R-:W-:-:S04]  /*2fd0*/  FMUL.FTZ R186, R186, R181 ;  /* 0x000000b5baba7220 */ /* 0x000fc80000410000 */
[----:B------:R-:W-:-:S04]  /*2fe0*/  FSETP.GTU.FTZ.AND P6, PT, R183, R182, PT ;  /* 0x000000b6b700720b */ /* 0x000fc80003fdc000 */
[----:B------:R-:W-:Y:S02]  /*2ff0*/  FSEL R186, R186, RZ, !P6 ;  /* 0x000000ffbaba7208 */ /* 0x000fe40007000000 */
[----:B------:R-:W-:-:S03]  /*3000*/  PLOP3.LUT P5, PT, P6, PT, PT, 0x8, 0x80 ;  /* 0x000000000080781c */ /* 0x000fc600037ae170 */
[----:B------:R-:W-:Y:S01]  /*3010*/  FFMA.FTZ R167, R186, R119, R7 ;  /* 0x00000077baa77223 */ /* 0x000fe20000010007 */
[----:B------:R-:W-:Y:S09]  /*3020*/  BRA `(.L_x_32232) ;  /* 0x0000001800287947 */ /* 0x000ff20003800000 */
.L_x_32212:
        /* <DEDUP_REMOVED lines=16> */
.L_x_32235:
        /* <DEDUP_REMOVED lines=13> */
.L_x_32237:
[----:B------:R-:W-:Y:S05]  /*3200*/  BSYNC.RECONVERGENT B2 ;  /* 0x0000000000027941 */ /* 0x000fea0003800200 */
.L_x_32236:
        /* <DEDUP_REMOVED lines=60> */
[----:B------:R-:W-:-:S07]  /*35d0*/  LOP3.LUT R171, R171, R182, R185, 0x96, !PT ;  /* 0x000000b6abab7212 */ /* 0x000fce00078e96b9 */
.L_x_32234:
[----:B------:R-:W-:Y:S05]  /*35e0*/  BSYNC.RECONVERGENT B1 ;  /* 0x0000000000017941 */ /* 0x000fea0003800200 */
.L_x_32233:
[----:B------:R-:W0:Y:S01]  /*35f0*/  LDC R182, c[0x0][0x408] ;  /* 0x00010200ffb67b82 */ /* 0x000e220000000800 */
[----:B------:R-:W-:Y:S01]  /*3600*/  ISETP.NE.AND P4, PT, R186, 0x1, PT ;  /* 0x00000001ba00780c */ /* 0x000fe20003f85270 */
[----:B-----5:R-:W-:Y:S01]  /*3610*/  FMUL.FTZ R179, R164, R0 ;  /* 0x00000000a4b37220 */ /* 0x020fe20000410000 */
[----:B------:R-:W-:Y:S01]  /*3620*/  I2FP.F32.U32 R184, R183 ;  /* 0x000000b700b87245 */ /* 0x000fe20000201000 */
[----:B------:R-:W-:Y:S01]  /*3630*/  IMAD.MOV.U32 R183, RZ, RZ, 0x2f800000 ;  /* 0x2f800000ffb77424 */ /* 0x000fe200078e00ff */
[----:B------:R-:W-:Y:S01]  /*3640*/  BSSY.RECONVERGENT B1, `(.L_x_32238) ;  /* 0x000005d000017945 */ /* 0x000fe20003800200 */
[----:B------:R-:W-:Y:S01]  /*3650*/  IMAD.MOV.U32 R190, RZ, RZ, 0x2 ;  /* 0x00000002ffbe7424 */ /* 0x000fe200078e00ff */
[----:B------:R-:W-:Y:S01]  /*3660*/  MOV R164, R178 ;  /* 0x000000b200a47202 */ /* 0x000fe20000000f00 */
[----:B------:R-:W1:Y:S01]  /*3670*/  LDC R181, c[0x0][0x404] ;  /* 0x00010100ffb57b82 */ /* 0x000e620000000800 */
[----:B------:R-:W-:Y:S01]  /*3680*/  FFMA.FTZ R184, R184, R183, 1.1641532182693481445e-10 ;  /* 0x2f000000b8b87423 */ /* 0x000fe200000100b7 */
[----:B0-----:R-:W-:-:S04]  /*3690*/  FMUL.FTZ R179, R179, R182 ;  /* 0x000000b6b3b37220 */ /* 0x001fc80000410000 */
[----:B-1----:R-:W-:-:S04]  /*36a0*/  FSETP.GTU.FTZ.AND P3, PT, R184, R181, PT ;  /* 0x000000b5b800720b */ /* 0x002fc80003f7c000 */
        /* <DEDUP_REMOVED lines=11> */
.L_x_32240:
        /* <DEDUP_REMOVED lines=13> */
.L_x_32242:
[----:B------:R-:W-:Y:S05]  /*3830*/  BSYNC.RECONVERGENT B2 ;  /* 0x0000000000027941 */ /* 0x000fea0003800200 */
.L_x_32241:
        /* <DEDUP_REMOVED lines=57> */
[----:B------:R-:W-:Y:S01]  /*3bd0*/  LOP3.LUT R171, R171, R190, R193, 0x96, !PT ;  /* 0x000000beabab7212 */ /* 0x000fe200078e96c1 */
[----:B------:R-:W-:Y:S01]  /*3be0*/  HFMA2 R190, -RZ, RZ, 0, 0 ;  /* 0x00000000ffbe7431 */ /* 0x000fe200000001ff */
[----:B------:R-:W-:Y:S02]  /*3bf0*/  LOP3.LUT R172, R179, R178, R195, 0x96, !PT ;  /* 0x000000b2b3ac7212 */ /* 0x000fe400078e96c3 */
[----:B------:R-:W-:-:S07]  /*3c00*/  MOV R178, R194 ;  /* 0x000000c200b27202 */ /* 0x000fce0000000f00 */
.L_x_32239:
[----:B------:R-:W-:Y:S05]  /*3c10*/  BSYNC.RECONVERGENT B1 ;  /* 0x0000000000017941 */ /* 0x000fea0003800200 */
.L_x_32238:
[----:B------:R-:W-:Y:S01]  /*3c20*/  ISETP.NE.AND P5, PT, R190, 0x1, PT ;  /* 0x00000001be00780c */ /* 0x000fe20003fa5270 */
[----:B------:R-:W-:Y:S01]  /*3c30*/  FMUL.FTZ R165, R165, R0 ;  /* 0x00000000a5a57220 */ /* 0x000fe20000410000 */
[----:B------:R-:W-:Y:S01]  /*3c40*/  I2FP.F32.U32 R164, R164 ;  /* 0x000000a400a47245 */ /* 0x000fe20000201000 */
[----:B------:R-:W-:Y:S01]  /*3c50*/  BSSY.RECONVERGENT B1, `(.L_x_32243) ;  /* 0x000005c000017945 */ /* 0x000fe20003800200 */
[----:B------:R-:W-:Y:S02]  /*3c60*/  IMAD.MOV.U32 R186, RZ, RZ, 0x2 ;  /* 0x00000002ffba7424 */ /* 0x000fe400078e00ff */
[----:B------:R-:W-:Y:S01]  /*3c70*/  FMUL.FTZ R165, R165, R182 ;  /* 0x000000b6a5a57220 */ /* 0x000fe20000410000 */
[----:B------:R-:W-:-:S05]  /*3c80*/  FFMA.FTZ R164, R164, R183, 1.1641532182693481445e-10 ;  /* 0x2f000000a4a47423 */ /* 0x000fca00000100b7 */
        /* <DEDUP_REMOVED lines=13> */
.L_x_32245:
        /* <DEDUP_REMOVED lines=13> */
.L_x_32247:
[----:B------:R-:W-:Y:S05]  /*3e30*/  BSYNC.RECONVERGENT B2 ;  /* 0x0000000000027941 */ /* 0x000fea0003800200 */
.L_x_32246:
        /* <DEDUP_REMOVED lines=61> */
.L_x_32244:
[----:B------:R-:W-:Y:S05]  /*4210*/  BSYNC.RECONVERGENT B1 ;  /* 0x0000000000017941 */ /* 0x000fea0003800200 */
.L_x_32243:
[----:B------:R-:W-:Y:S01]  /*4220*/  ISETP.NE.AND P6, PT, R186, 0x1, PT ;  /* 0x00000001ba00780c */ /* 0x000fe20003fc5270 */
[----:B------:R-:W-:Y:S01]  /*4230*/  FMUL.FTZ R165, R166, R0 ;  /* 0x00000000a6a57220 */ /* 0x000fe20000410000 */
[----:B------:R-:W-:Y:S01]  /*4240*/  I2FP.F32.U32 R164, R164 ;  /* 0x000000a400a47245 */ /* 0x000fe20000201000 */
[----:B------:R-:W-:Y:S01]  /*4250*/  BSSY.RECONVERGENT B1, `(.L_x_32248) ;  /* 0x000005c000017945 */ /* 0x000fe20003800200 */
[----:B------:R-:W-:Y:S02]  /*4260*/  HFMA2 R179, -RZ, RZ, 0, 1.1920928955078125e-07 ;  /* 0x00000002ffb37431 */ /* 0x000fe400000001ff */
        /* <DEDUP_REMOVED lines=15> */
.L_x_32250:
        /* <DEDUP_REMOVED lines=13> */
.L_x_32252:
[----:B------:R-:W-:Y:S05]  /*4430*/  BSYNC.RECONVERGENT B2 ;  /* 0x0000000000027941 */ /* 0x000fea0003800200 */
.L_x_32251:
        /* <DEDUP_REMOVED lines=61> */
.L_x_32249:
[----:B------:R-:W-:Y:S05]  /*4810*/  BSYNC.RECONVERGENT B1 ;  /* 0x0000000000017941 */ /* 0x000fea0003800200 */
.L_x_32248:
[----:B------:R-:W-:Y:S01]  /*4820*/  I2FP.F32.U32 R164, R164 ;  /* 0x000000a400a47245 */ /* 0x000fe20000201000 */
[----:B------:R-:W-:Y:S01]  /*4830*/  FMUL.FTZ R167, R167, R0 ;  /* 0x00000000a7a77220 */ /* 0x000fe20000410000 */
[----:B------:R-:W-:Y:S01]  /*4840*/  FMUL.FTZ R165, R184, R117 ;  /* 0x00000075b8a57220 */ /* 0x000fe20000410000 */
[----:B------:R-:W-:Y:S02]  /*4850*/  FMUL.FTZ R166, R191, R118 ;  /* 0x00000076bfa67220 */ /* 0x000fe40000410000 */
[----:B------:R-:W-:Y:S01]  /*4860*/  FFMA.FTZ R164, R164, R183, 1.1641532182693481445e-10 ;  /* 0x2f000000a4a47423 */ /* 0x000fe200000100b7 */
[----:B------:R-:W-:-:S04]  /*4870*/  FMUL.FTZ R182, R167, R182 ;  /* 0x000000b6a7b67220 */ /* 0x000fc80000410000 */
[----:B------:R-:W-:Y:S01]  /*4880*/  FSETP.GTU.FTZ.AND P6, PT, R164, R181, PT ;  /* 0x000000b5a400720b */ /* 0x000fe20003fdc000 */
[----:B------:R-:W-:-:S03]  /*4890*/  FMUL.FTZ R164, R185, R116 ;  /* 0x00000074b9a47220 */ /* 0x000fc60000410000 */
[----:B------:R-:W-:Y:S02]  /*48a0*/  FSEL R182, R182, RZ, !P6 ;  /* 0x000000ffb6b67208 */ /* 0x000fe40007000000 */
[----:B------:R-:W-:-:S03]  /*48b0*/  PLOP3.LUT P5, PT, P6, PT, PT, 0x8, 0x80 ;  /* 0x000000000080781c */ /* 0x000fc600037ae170 */
[----:B------:R-:W-:-:S10]  /*48c0*/  FMUL.FTZ R167, R182, R119 ;  /* 0x00000077b6a77220 */ /* 0x000fd40000410000 */
.L_x_32232:
        /* <DEDUP_REMOVED lines=9> */
[C---:B------:R-:W-:Y:S02]  /*4960*/  VIADD R180, R175.reuse, 0x80 ;  /* 0x00000080afb47836 */ /* 0x040fe40000000000 */
[----:B0-----:R-:W-:-:S05]  /*4970*/  IMAD.WIDE.U32 R182, R175, 0x10, R182 ;  /* 0x00000010afb67825 */ /* 0x001fca00078e00b6 */
[----:B------:R0:W-:Y:S01]  /*4980*/  STG.E.128 desc[UR6][R182.64], R164 ;  /* 0x000000a4b6007986 */ /* 0x0001e2000c101d06 */
[----:B-1----:R-:W-:-:S05]  /*4990*/  IMAD.WIDE.U32 R184, R175, 0x4, R184 ;  /* 0x00000004afb87825 */ /* 0x002fca00078e00b8 */
[----:B------:R0:W-:Y:S02]  /*49a0*/  STG.E desc[UR6][R184.64], R191 ;  /* 0x000000bfb8007986 */ /* 0x0001e4000c101906 */
.L_x_32211:
[----:B------:R-:W-:Y:S05]  /*49b0*/  BSYNC.RECONVERGENT B0 ;  /* 0x0000000000007941 */ /* 0x000fea0003800200 */
.L_x_32210:
        /* <DEDUP_REMOVED lines=30> */
.L_x_32258:
        /* <DEDUP_REMOVED lines=13> */
.L_x_32260:
[----:B------:R-:W-:Y:S05]  /*4c70*/  BSYNC.RECONVERGENT B2 ;  /* 0x0000000000027941 */ /* 0x000fea0003800200 */
.L_x_32259:
        /* <DEDUP_REMOVED lines=57> */
[----:B------:R-:W-:-:S03]  /*5010*/  HFMA2 R190, -RZ, RZ, 0, 0 ;  /* 0x00000000ffbe7431 */ /* 0x000fc600000001ff */
[----:B------:R-:W-:Y:S01]  /*5020*/  LOP3.LUT R171, R171, R182, R185, 0x96, !PT ;  /* 0x000000b6abab7212 */ /* 0x000fe200078e96b9 */
[----:B------:R-:W-:Y:S02]  /*5030*/  IMAD.MOV.U32 R182, RZ, RZ, R184 ;  /* 0x000000ffffb67224 */ /* 0x000fe400078e00b8 */
[----:B------:R-:W-:-:S07]  /*5040*/  IMAD.MOV.U32 R184, RZ, RZ, R181 ;  /* 0x000000ffffb87224 */ /* 0x000fce00078e00b5 */
.L_x_32257:
[----:B------:R-:W-:Y:S05]  /*5050*/  BSYNC.RECONVERGENT B1 ;  /* 0x0000000000017941 */ /* 0x000fea0003800200 */
.L_x_32256:
[----:B------:R-:W0:Y:S01]  /*5060*/  LDC R181, c[0x0][0x408] ;  /* 0x00010200ffb57b82 */ /* 0x000e220000000800 */
[----:B------:R-:W-:Y:S01]  /*5070*/  I2FP.F32.U32 R179, R184 ;  /* 0x000000b800b37245 */ /* 0x000fe20000201000 */
[----:B------:R-:W-:Y:S02]  /*5080*/  IMAD.MOV.U32 R184, RZ, RZ, 0x2f800000 ;  /* 0x2f800000ffb87424 */ /* 0x000fe400078e00ff */
[----:B-----5:R-:W-:Y:S01]  /*5090*/  FMUL.FTZ R186, R160, R0 ;  /* 0x00000000a0ba7220 */ /* 0x020fe20000410000 */
[----:B------:R-:W-:Y:S01]  /*50a0*/  ISETP.NE.AND P4, PT, R190, 0x1, PT ;  /* 0x00000001be00780c */ /* 0x000fe20003f85270 */
        /* <DEDUP_REMOVED lines=19> */
.L_x_32263:
        /* <DEDUP_REMOVED lines=13> */
.L_x_32265:
[----:B------:R-:W-:Y:S05]  /*52b0*/  BSYNC.RECONVERGENT B2 ;  /* 0x0000000000027941 */ /* 0x000fea0003800200 */
.L_x_32264:
        /* <DEDUP_REMOVED lines=59> */
[----:B------:R-:W-:Y:S01]  /*5670*/  IMAD.MOV.U32 R182, RZ, RZ, R192 ;  /* 0x000000ffffb67224 */ /* 0x000fe200078e00c0 */
[----:B------:R-:W-:-:S07]  /*5680*/  LOP3.LUT R171, R171, R190, R193, 0x96, !PT ;  /* 0x000000beabab7212 */ /* 0x000fce00078e96c1 */
.L_x_32262:
[----:B------:R-:W-:Y:S05]  /*5690*/  BSYNC.RECONVERGENT B1 ;  /* 0x0000000000017941 */ /* 0x000fea0003800200 */
.L_x_32261:
        /* <DEDUP_REMOVED lines=21> */
.L_x_32268:
        /* <DEDUP_REMOVED lines=13> */
.L_x_32270:
[----:B------:R-:W-:Y:S05]  /*58c0*/  BSYNC.RECONVERGENT B2 ;  /* 0x0000000000027941 */ /* 0x000fea0003800200 */
.L_x_32269:
        /* <DEDUP_REMOVED lines=61> */
.L_x_32267:
[----:B------:R-:W-:Y:S05]  /*5ca0*/  BSYNC.RECONVERGENT B1 ;  /* 0x0000000000017941 */ /* 0x000fea0003800200 */
.L_x_32266:
[----:B------:R-:W-:Y:S01]  /*5cb0*/  I2FP.F32.U32 R179, R179 ;  /* 0x000000b300b37245 */ /* 0x000fe20000201000 */
[----:B------:R-:W-:Y:S01]  /*5cc0*/  FMUL.FTZ R186, R162, R0 ;  /* 0x00000000a2ba7220 */ /* 0x000fe20000410000 */
[----:B------:R-:W-:Y:S01]  /*5cd0*/  ISETP.NE.AND P5, PT, R192, 0x1, PT ;  /* 0x00000001c000780c */ /* 0x000fe20003fa5270 */
[----:B------:R-:W-:Y:S02]  /*5ce0*/  BSSY.RECONVERGENT B1, `(.L_x_32271) ;  /* 0x000005d000017945 */ /* 0x000fe40003800200 */
[----:B------:R-:W-:Y:S01]  /*5cf0*/  FFMA.FTZ R162, R179, R184, 1.1641532182693481445e-10 ;  /* 0x2f000000b3a27423 */ /* 0x000fe200000100b8 */
[----:B------:R-:W-:Y:S01]  /*5d00*/  FMUL.FTZ R186, R186, R181 ;  /* 0x000000b5baba7220 */ /* 0x000fe20000410000 */
[----:B------:R-:W-:-:S03]  /*5d10*/  HFMA2 R179, -RZ, RZ, 0, 1.1920928955078125e-07 ;  /* 0x00000002ffb37431 */ /* 0x000fc600000001ff */
        /* <DEDUP_REMOVED lines=14> */
.L_x_32273:
        /* <DEDUP_REMOVED lines=13> */
.L_x_32275:
[----:B------:R-:W-:Y:S05]  /*5ed0*/  BSYNC.RECONVERGENT B2 ;  /* 0x0000000000027941 */ /* 0x000fea0003800200 */
.L_x_32274:
        /* <DEDUP_REMOVED lines=61> */
.L_x_32272:
[----:B------:R-:W-:Y:S05]  /*62b0*/  BSYNC.RECONVERGENT B1 ;  /* 0x0000000000017941 */ /* 0x000fea0003800200 */
.L_x_32271:
        /* <DEDUP_REMOVED lines=9> */
.L_x_32255:
        /* <DEDUP_REMOVED lines=16> */
.L_x_32279:
        /* <DEDUP_REMOVED lines=13> */
.L_x_32281:
[----:B------:R-:W-:Y:S05]  /*6520*/  BSYNC.RECONVERGENT B2 ;  /* 0x0000000000027941 */ /* 0x000fea0003800200 */
.L_x_32280:
        /* <DEDUP_REMOVED lines=61> */
.L_x_32278:
[----:B------:R-:W-:Y:S05]  /*6900*/  BSYNC.RECONVERGENT B1 ;  /* 0x0000000000017941 */ /* 0x000fea0003800200 */
.L_x_32277:
[----:B------:R-:W0:Y:S01]  /*6910*/  LDC R183, c[0x0][0x408] ;  /* 0x00010200ffb77b82 */ /* 0x000e220000000800 */
[----:B------:R-:W-:Y:S01]  /*6920*/  ISETP.NE.AND P4, PT, R190, 0x1, PT ;  /* 0x00000001be00780c */ /* 0x000fe20003f85270 */
[----:B-----5:R-:W-:Y:S01]  /*6930*/  FMUL.FTZ R160, R160, R0 ;  /* 0x00000000a0a07220 */ /* 0x020fe20000410000 */
[----:B------:R-:W-:Y:S01]  /*6940*/  I2FP.F32.U32 R179, R184 ;  /* 0x000000b800b37245 */ /* 0x000fe20000201000 */
[----:B------:R-:W-:Y:S01]  /*6950*/  IMAD.MOV.U32 R184, RZ, RZ, 0x2f800000 ;  /* 0x2f800000ffb87424 */ /* 0x000fe200078e00ff */
[----:B------:R-:W-:Y:S01]  /*6960*/  BSSY.RECONVERGENT B1, `(.L_x_32282) ;  /* 0x000005d000017945 */ /* 0x000fe20003800200 */
[----:B------:R-:W-:Y:S02]  /*6970*/  IMAD.MOV.U32 R191, RZ, RZ, 0x2 ;  /* 0x00000002ffbf7424 */ /* 0x000fe400078e00ff */
[----:B------:R-:W1:Y:S01]  /*6980*/  LDC R181, c[0x0][0x404] ;  /* 0x00010100ffb57b82 */ /* 0x000e620000000800 */
[----:B------:R-:W-:Y:S01]  /*6990*/  FFMA.FTZ R186, R179, R184, 1.1641532182693481445e-10 ;  /* 0x2f000000b3ba7423 */ /* 0x000fe200000100b8 */
[----:B0-----:R-:W-:Y:S01]  /*69a0*/  FMUL.FTZ R185, R160, R183 ;  /* 0x000000b7a0b97220 */ /* 0x001fe20000410000 */
[----:B------:R-:W-:-:S03]  /*69b0*/  MOV R160, R178 ;  /* 0x000000b200a07202 */ /* 0x000fc60000000f00 */
        /* <DEDUP_REMOVED lines=12> */
.L_x_32284:
        /* <DEDUP_REMOVED lines=13> */
.L_x_32286:
[----:B------:R-:W-:Y:S05]  /*6b50*/  BSYNC.RECONVERGENT B2 ;  /* 0x0000000000027941 */ /* 0x000fea0003800200 */
.L_x_32285:
        /* <DEDUP_REMOVED lines=61> */
.L_x_32283:
[----:B------:R-:W-:Y:S05]  /*6f30*/  BSYNC.RECONVERGENT B1 ;  /* 0x0000000000017941 */ /* 0x000fea0003800200 */
.L_x_32282:
[----:B------:R-:W-:Y:S01]  /*6f40*/  I2FP.F32.U32 R179, R160 ;  /* 0x000000a000b37245 */ /* 0x000fe20000201000 */
[----:B------:R-:W-:Y:S01]  /*6f50*/  BSSY.RECONVERGENT B1, `(.L_x_32287) ;  /* 0x000005e000017945 */ /* 0x000fe20003800200 */
[----:B------:R-:W-:Y:S01]  /*6f60*/  ISETP.NE.AND P5, PT, R191, 0x1, PT ;  /* 0x00000001bf00780c */ /* 0x000fe20003fa5270 */
[----:B------:R-:W-:Y:S02]  /*6f70*/  IMAD.MOV.U32 R190, RZ, RZ, 0x2 ;  /* 0x00000002ffbe7424 */ /* 0x000fe400078e00ff */
[----:B------:R-:W-:-:S05]  /*6f80*/  FFMA.FTZ R160, R179, R184, 1.1641532182693481445e-10 ;  /* 0x2f000000b3a07423 */ /* 0x000fca00000100b8 */
[----:B------:R-:W-:Y:S01]  /*6f90*/  FSETP.GTU.FTZ.AND P4, PT, R160, R181, PT ;  /* 0x000000b5a000720b */ /* 0x000fe20003f9c000 */
[----:B------:R-:W-:-:S03]  /*6fa0*/  FMUL.FTZ R160, R161, R0 ;  /* 0x00000000a1a07220 */ /* 0x000fc60000410000 */
[----:B------:R-:W-:Y:S01]  /*6fb0*/  PLOP3.LUT P3, PT, P4, PT, PT, 0x8, 0x80 ;  /* 0x000000000080781c */ /* 0x000fe2000276e170 */
[----:B------:R-:W-:Y:S01]  /*6fc0*/  FMUL.FTZ R186, R160, R183 ;  /* 0x000000b7a0ba7220 */ /* 0x000fe20000410000 */
[----:B------:R-:W-:-:S04]  /*6fd0*/  IMAD.MOV.U32 R160, RZ, RZ, R178 ;  /* 0x000000ffffa07224 */ /* 0x000fc800078e00b2 */
        /* <DEDUP_REMOVED lines=10> */
.L_x_32289:
        /* <DEDUP_REMOVED lines=13> */
.L_x_32291:
[----:B------:R-:W-:Y:S05]  /*7150*/  BSYNC.RECONVERGENT B2 ;  /* 0x0000000000027941 */ /* 0x000fea0003800200 */
.L_x_32290:
        /* <DEDUP_REMOVED lines=59> */
[----:B------:R-:W-:Y:S02]  /*7510*/  IMAD.MOV.U32 R182, RZ, RZ, R190 ;  /* 0x000000ffffb67224 */ /* 0x000fe400078e00be */
[----:B------:R-:W-:-:S07]  /*7520*/  IMAD.MOV.U32 R190, RZ, RZ, RZ ;  /* 0x000000ffffbe7224 */ /* 0x000fce00078e00ff */
.L_x_32288:
[----:B------:R-:W-:Y:S05]  /*7530*/  BSYNC.RECONVERGENT B1 ;  /* 0x0000000000017941 */ /* 0x000fea0003800200 */
.L_x_32287:
[----:B------:R-:W-:Y:S01]  /*7540*/  I2FP.F32.U32 R161, R160 ;  /* 0x000000a000a17245 */ /* 0x000fe20000201000 */
[----:B------:R-:W-:Y:S01]  /*7550*/  FMUL.FTZ R162, R162, R0 ;  /* 0x00000000a2a27220 */ /* 0x000fe20000410000 */
[----:B------:R-:W-:Y:S01]  /*7560*/  ISETP.NE.AND P5, PT, R190, 0x1, PT ;  /* 0x00000001be00780c */ /* 0x000fe20003fa5270 */
[----:B------:R-:W-:Y:S01]  /*7570*/  BSSY.RECONVERGENT B1, `(.L_x_32292) ;  /* 0x000005c000017945 */ /* 0x000fe20003800200 */
[----:B------:R-:W-:Y:S02]  /*7580*/  HFMA2 R179, -RZ, RZ, 0, 1.1920928955078125e-07 ;  /* 0x00000002ffb37431 */ /* 0x000fe400000001ff */
[----:B------:R-:W-:Y:S01]  /*7590*/  FFMA.FTZ R160, R161, R184, 1.1641532182693481445e-10 ;  /* 0x2f000000a1a07423 */ /* 0x000fe200000100b8 */
[----:B------:R-:W-:-:S04]  /*75a0*/  FMUL.FTZ R162, R162, R183 ;  /* 0x000000b7a2a27220 */ /* 0x000fc80000410000 */
        /* <DEDUP_REMOVED lines=13> */
.L_x_32294:
        /* <DEDUP_REMOVED lines=13> */
.L_x_32296:
[----:B------:R-:W-:Y:S05]  /*7750*/  BSYNC.RECONVERGENT B2 ;  /* 0x0000000000027941 */ /* 0x000fea0003800200 */
.L_x_32295:
        /* <DEDUP_REMOVED lines=61> */
.L_x_32293:
[----:B------:R-:W-:Y:S05]  /*7b30*/  BSYNC.RECONVERGENT B1 ;  /* 0x0000000000017941 */ /* 0x000fea0003800200 */
.L_x_32292:
[----:B------:R-:W-:Y:S01]  /*7b40*/  I2FP.F32.U32 R161, R160 ;  /* 0x000000a000a17245 */ /* 0x000fe20000201000 */
[----:B------:R-:W-:Y:S01]  /*7b50*/  FMUL.FTZ R160, R163, R0 ;  /* 0x00000000a3a07220 */ /* 0x000fe20000410000 */
[----:B------:R-:W-:-:S03]  /*7b60*/  FMUL.FTZ R162, R191, R106 ;  /* 0x0000006abfa27220 */ /* 0x000fc60000410000 */
[----:B------:R-:W-:Y:S01]  /*7b70*/  FFMA.FTZ R184, R161, R184, 1.1641532182693481445e-10 ;  /* 0x2f000000a1b87423 */ /* 0x000fe200000100b8 */
[----:B------:R-:W-:Y:S01]  /*7b80*/  FMUL.FTZ R160, R160, R183 ;  /* 0x000000b7a0a07220 */ /* 0x000fe20000410000 */
[----:B------:R-:W-:-:S03]  /*7b90*/  FMUL.FTZ R161, R186, R105 ;  /* 0x00000069baa17220 */ /* 0x000fc60000410000 */
[----:B------:R-:W-:-:S04]  /*7ba0*/  FSETP.GTU.FTZ.AND P5, PT, R184, R181, PT ;  /* 0x000000b5b800720b */ /* 0x000fc80003fbc000 */
[----:B------:R-:W-:Y:S01]  /*7bb0*/  FSEL R184, R160, RZ, !P5 ;  /* 0x000000ffa0b87208 */ /* 0x000fe20006800000 */
[----:B------:R-:W-:Y:S01]  /*7bc0*/  FMUL.FTZ R160, R185, R104 ;  /* 0x00000068b9a07220 */ /* 0x000fe20000410000 */
[----:B------:R-:W-:-:S03]  /*7bd0*/  PLOP3.LUT P5, PT, P5, PT, PT, 0x8, 0x80 ;  /* 0x000000000080781c */ /* 0x000fc60002fae170 */
[----:B------:R-:W-:-:S10]  /*7be0*/  FMUL.FTZ R163, R184, R107 ;  /* 0x0000006bb8a37220 */ /* 0x000fd40000410000 */
.L_x_32276:
        /* <DEDUP_REMOVED lines=14> */
.L_x_32254:
[----:B------:R-:W-:Y:S05]  /*7cd0*/  BSYNC.RECONVERGENT B0 ;  /* 0x0000000000007941 */ /* 0x000fea0003800200 */
.L_x_32253:
        /* <DEDUP_REMOVED lines=8> */
[----:B------:R-:W0:Y:S01]  /*7d60*/  @P2 LDC.64 R158, c[0x0][0x3a0] ;  /* 0x0000e800ff9e2b82 */ /* 0x000e220000000a00 */
[----:B-1----:R-:W-:-:S04]  /*7d70*/  IMAD.WIDE.U32 R156, R180, 0x10, R156 ;  /* 0x00000010b49c7825 */ /* 0x002fc800078e009c */
[----:B0-2---:R-:W-:Y:S02]  /*7d80*/  @P2 IMAD.WIDE.U32 R182, R180, 0x10, R158 ;  /* 0x00000010b4b62825 */ /* 0x005fe400078e009e */
[----:B------:R-:W5:Y:S04]  /*7d90*/  LDG.E.128 R156, desc[UR6][R156.64] ;  /* 0x000000069c9c7981 */ /* 0x000f68000c1e1d00 */
        /* <DEDUP_REMOVED lines=18> */
.L_x_32302:
        /* <DEDUP_REMOVED lines=13> */
.L_x_32304:
[----:B------:R-:W-:Y:S05]  /*7f90*/  BSYNC.RECONVERGENT B2 ;  /* 0x0000000000027941 */ /* 0x000fea0003800200 */
.L_x_32303:
        /* <DEDUP_REMOVED lines=61> */
.L_x_32301:
[----:B------:R-:W-:Y:S05]  /*8370*/  BSYNC.RECONVERGENT B1 ;  /* 0x0000000000017941 */ /* 0x000fea0003800200 */
.L_x_32300:
        /* <DEDUP_REMOVED lines=24> */
.L_x_32307:
        /* <DEDUP_REMOVED lines=13> */
.L_x_32309:
[----:B------:R-:W-:Y:S05]  /*85d0*/  BSYNC.RECONVERGENT B2 ;  /* 0x0000000000027941 */ /* 0x000fea0003800200 */
.L_x_32308:
        /* <DEDUP_REMOVED lines=61> */
.L_x_32306:
[----:B------:R-:W-:Y:S05]  /*89b0*/  BSYNC.RECONVERGENT B1 ;  /* 0x0000000000017941 */ /* 0x000fea0003800200 */
.L_x_32305:
        /* <DEDUP_REMOVED lines=21> */
.L_x_32312:
        /* <DEDUP_REMOVED lines=13> */
.L_x_32314:
[----:B------:R-:W-:Y:S05]  /*8be0*/  BSYNC.RECONVERGENT B2 ;  /* 0x0000000000027941 */ /* 0x000fea0003800200 */
.L_x_32313:
        /* <DEDUP_REMOVED lines=61> */
.L_x_32311:
[----:B------:R-:W-:Y:S05]  /*8fc0*/  BSYNC.RECONVERGENT B1 ;  /* 0x0000000000017941 */ /* 0x000fea0003800200 */
.L_x_32310:
        /* <DEDUP_REMOVED lines=21> */
.L_x_32317:
        /* <DEDUP_REMOVED lines=13> */
.L_x_32319:
[----:B------:R-:W-:Y:S05]  /*91f0*/  BSYNC.RECONVERGENT B2 ;  /* 0x0000000000027941 */ /* 0x000fea0003800200 */
.L_x_32318:
        /* <DEDUP_REMOVED lines=61> */
.L_x_32316:
[----:B------:R-:W-:Y:S05]  /*95d0*/  BSYNC.RECONVERGENT B1 ;  /* 0x0000000000017941 */ /* 0x000fea0003800200 */
.L_x_32315:
        /* <DEDUP_REMOVED lines=9> */
.L_x_32299:
        /* <DEDUP_REMOVED lines=16> */
.L_x_32323:
        /* <DEDUP_REMOVED lines=13> */
.L_x_32325:
[----:B------:R-:W-:Y:S05]  /*9840*/  BSYNC.RECONVERGENT B2 ;  /* 0x0000000000027941 */ /* 0x000fea0003800200 */
.L_x_32324:
        /* <DEDUP_REMOVED lines=61> */
.L_x_32322:
[----:B------:R-:W-:Y:S05]  /*9c20*/  BSYNC.RECONVERGENT B1 ;  /* 0x0000000000017941 */ /* 0x000fea0003800200 */
.L_x_32321:
        /* <DEDUP_REMOVED lines=23> */
.L_x_32328:
        /* <DEDUP_REMOVED lines=13> */
.L_x_32330:
[----:B------:R-:W-:Y:S05]  /*9e70*/  BSYNC.RECONVERGENT B2 ;  /* 0x0000000000027941 */ /* 0x000fea0003800200 */
.L_x_32329:
        /* <DEDUP_REMOVED lines=61> */
.L_x_32327:
[----:B------:R-:W-:Y:S05]  /*a250*/  BSYNC.RECONVERGENT B1 ;  /* 0x0000000000017941 */ /* 0x000fea0003800200 */
.L_x_32326:
        /* <DEDUP_REMOVED lines=20> */
.L_x_32333:
        /* <DEDUP_REMOVED lines=13> */
.L_x_32335:
[----:B------:R-:W-:Y:S05]  /*a470*/  BSYNC.RECONVERGENT B2 ;  /* 0x0000000000027941 */ /* 0x000fea0003800200 */
.L_x_32334:
        /* <DEDUP_REMOVED lines=61> */
.L_x_32332:
[----:B------:R-:W-:Y:S05]  /*a850*/  BSYNC.RECONVERGENT B1 ;  /* 0x0000000000017941 */ /* 0x000fea0003800200 */
.L_x_32331:
        /* <DEDUP_REMOVED lines=20> */
.L_x_32338:
        /* <DEDUP_REMOVED lines=13> */
.L_x_32340:
[----:B------:R-:W-:Y:S05]  /*aa70*/  BSYNC.RECONVERGENT B2 ;  /* 0x0000000000027941 */ /* 0x000fea0003800200 */
.L_x_32339:
        /* <DEDUP_REMOVED lines=61> */
.L_x_32337:
[----:B------:R-:W-:Y:S05]  /*ae50*/  BSYNC.RECONVERGENT B1 ;  /* 0x0000000000017941 */ /* 0x000fea0003800200 */
.L_x_32336:
        /* <DEDUP_REMOVED lines=11> */
.L_x_32320:
        /* <DEDUP_REMOVED lines=14> */
.L_x_32298:
[----:B------:R-:W-:Y:S05]  /*aff0*/  BSYNC.RECONVERGENT B0 ;  /* 0x0000000000007941 */ /* 0x000fea0003800200 */
.L_x_32297:
        /* <DEDUP_REMOVED lines=10> */
[----:B0-23--:R-:W-:Y:S02]  /*b0a0*/  @P2 IMAD.WIDE.U32 R182, R180, 0x10, R154 ;  /* 0x00000010b4b62825 */ /* 0x00dfe400078e009a */
[----:B------:R-:W5:Y:S04]  /*b0b0*/  LDG.E.128 R152, desc[UR6][R152.64] ;  /* 0x0000000698987981 */ /* 0x000f68000c1e1d00 */
        /* <DEDUP_REMOVED lines=18> */
.L_x_32346:
        /* <DEDUP_REMOVED lines=13> */
.L_x_32348:
[----:B------:R-:W-:Y:S05]  /*b2b0*/  BSYNC.RECONVERGENT B2 ;  /* 0x0000000000027941 */ /* 0x000fea0003800200 */
.L_x_32347:
        /* <DEDUP_REMOVED lines=61> */
.L_x_32345:
[----:B------:R-:W-:Y:S05]  /*b690*/  BSYNC.RECONVERGENT B1 ;  /* 0x0000000000017941 */ /* 0x000fea0003800200 */
.L_x_32344:
[----:B------:R-:W0:Y:S01]  /*b6a0*/  LDC R181, c[0x0][0x408] ;  /* 0x00010200ffb57b82 */ /* 0x000e220000000800 */
[----:B------:R-:W-:Y:S01]  /*b6b0*/  I2FP.F32.U32 R179, R184 ;  /* 0x000000b800b37245 */ /* 0x000fe20000201000 */
[----:B------:R-:W-:Y:S02]  /*b6c0*/  HFMA2 R184, -RZ, RZ, 0.1171875, 0 ;  /* 0x2f800000ffb87431 */ /* 0x000fe400000001ff */
[----:B-----5:R-:W-:Y:S01]  /*b6d0*/  FMUL.FTZ R186, R152, R0 ;  /* 0x0000000098ba7220 */ /* 0x020fe20000410000 */
[----:B------:R-:W-:Y:S01]  /*b6e0*/  ISETP.NE.AND P3, PT, R190, 0x1, PT ;  /* 0x00000001be00780c */ /* 0x000fe20003f65270 */
[----:B------:R-:W-:Y:S01]  /*b6f0*/  BSSY.RECONVERGENT B1, `(.L_x_32349) ;  /* 0x000005e000017945 */ /* 0x000fe20003800200 */
[----:B------:R-:W-:Y:S01]  /*b700*/  IMAD.MOV.U32 R191, RZ, RZ, 0x2 ;  /* 0x00000002ffbf7424 */ /* 0x000fe200078e00ff */
[----:B------:R-:W-:Y:S01]  /*b710*/  MOV R185, R178 ;  /* 0x000000b200b97202 */ /* 0x000fe20000000f00 */
[----:B------:R-:W1:Y:S01]  /*b720*/  LDC R183, c[0x0][0x404] ;  /* 0x00010100ffb77b82 */ /* 0x000e620000000800 */
        /* <DEDUP_REMOVED lines=15> */
.L_x_32351:
        /* <DEDUP_REMOVED lines=13> */
.L_x_32353:
[----:B------:R-:W-:Y:S05]  /*b8f0*/  BSYNC.RECONVERGENT B2 ;  /* 0x0000000000027941 */ /* 0x000fea0003800200 */
.L_x_32352:
        /* <DEDUP_REMOVED lines=61> */
.L_x_32350:
[----:B------:R-:W-:Y:S05]  /*bcd0*/  BSYNC.RECONVERGENT B1 ;  /* 0x0000000000017941 */ /* 0x000fea0003800200 */
.L_x_32349:
        /* <DEDUP_REMOVED lines=21> */
.L_x_32356:
        /* <DEDUP_REMOVED lines=13> */
.L_x_32358:
[----:B------:R-:W-:Y:S05]  /*bf00*/  BSYNC.RECONVERGENT B2 ;  /* 0x0000000000027941 */ /* 0x000fea0003800200 */
.L_x_32357:
        /* <DEDUP_REMOVED lines=57> */
[----:B------:R-:W-:Y:S01]  /*c2a0*/  MOV R179, R182 ;  /* 0x000000b600b37202 */ /* 0x000fe20000000f00 */
[----:B------:R-:W-:Y:S02]  /*c2b0*/  IMAD.MOV.U32 R182, RZ, RZ, R192 ;  /* 0x000000ffffb67224 */ /* 0x000fe400078e00c0 */
[----:B------:R-:W-:Y:S01]  /*c2c0*/  HFMA2 R192, -RZ, RZ, 0, 0 ;  /* 0x00000000ffc07431 */ /* 0x000fe200000001ff */
[----:B------:R-:W-:-:S07]  /*c2d0*/  LOP3.LUT R171, R171, R190, R193, 0x96, !PT ;  /* 0x000000beabab7212 */ /* 0x000fce00078e96c1 */
.L_x_32355:
[----:B------:R-:W-:Y:S05]  /*c2e0*/  BSYNC.RECONVERGENT B1 ;  /* 0x0000000000017941 */ /* 0x000fea0003800200 */
.L_x_32354:
[----:B------:R-:W-:Y:S01]  /*c2f0*/  I2FP.F32.U32 R179, R179 ;  /* 0x000000b300b37245 */ /* 0x000fe20000201000 */
[----:B------:R-:W-:Y:S01]  /*c300*/  FMUL.FTZ R186, R154, R0 ;  /* 0x000000009aba7220 */ /* 0x000fe20000410000 */
[----:B------:R-:W-:Y:S01]  /*c310*/  ISETP.NE.AND P5, PT, R192, 0x1, PT ;  /* 0x00000001c000780c */ /* 0x000fe20003fa5270 */
[----:B------:R-:W-:Y:S02]  /*c320*/  BSSY.RECONVERGENT B1, `(.L_x_32359) ;  /* 0x000005d000017945 */ /* 0x000fe40003800200 */
[----:B------:R-:W-:Y:S01]  /*c330*/  FFMA.FTZ R154, R179, R184, 1.1641532182693481445e-10 ;  /* 0x2f000000b39a7423 */ /* 0x000fe200000100b8 */
[----:B------:R-:W-:Y:S01]  /*c340*/  FMUL.FTZ R186, R186, R181 ;  /* 0x000000b5baba7220 */ /* 0x000fe20000410000 */
[----:B------:R-:W-:-:S03]  /*c350*/  IMAD.MOV.U32 R179, RZ, RZ, 0x2 ;  /* 0x00000002ffb37424 */ /* 0x000fc600078e00ff */
        /* <DEDUP_REMOVED lines=14> */
.L_x_32361:
        /* <DEDUP_REMOVED lines=13> */
.L_x_32363:
[----:B------:R-:W-:Y:S05]  /*c510*/  BSYNC.RECONVERGENT B2 ;  /* 0x0000000000027941 */ /* 0x000fea0003800200 */
.L_x_32362:
        /* <DEDUP_REMOVED lines=58> */
[----:B------:R-:W-:Y:S01]  /*c8c0*/  MOV R182, R192 ;  /* 0x000000c000b67202 */ /* 0x000fe20000000f00 */
[----:B------:R-:W-:-:S03]  /*c8d0*/  IMAD.MOV.U32 R179, RZ, RZ, RZ ;  /* 0x000000ffffb37224 */ /* 0x000fc600078e00ff */
[----:B------:R-:W-:-:S07]  /*c8e0*/  LOP3.LUT R171, R171, R190, R193, 0x96, !PT ;  /* 0x000000beabab7212 */ /* 0x000fce00078e96c1 */
.L_x_32360:
[----:B------:R-:W-:Y:S05]  /*c8f0*/  BSYNC.RECONVERGENT B1 ;  /* 0x0000000000017941 */ /* 0x000fea0003800200 */
.L_x_32359:
        /* <DEDUP_REMOVED lines=9> */
.L_x_32343:
        /* <DEDUP_REMOVED lines=16> */
.L_x_32367:
        /* <DEDUP_REMOVED lines=13> */
.L_x_32369:
[----:B------:R-:W-:Y:S05]  /*cb60*/  BSYNC.RECONVERGENT B2 ;  /* 0x0000000000027941 */ /* 0x000fea0003800200 */
.L_x_32368:
        /* <DEDUP_REMOVED lines=61> */
.L_x_32366:
[----:B------:R-:W-:Y:S05]  /*cf40*/  BSYNC.RECONVERGENT B1 ;  /* 0x0000000000017941 */ /* 0x000fea0003800200 */
.L_x_32365:
[----:B------:R-:W0:Y:S01]  /*cf50*/  LDC R181, c[0x0][0x408] ;  /* 0x00010200ffb57b82 */ /* 0x000e220000000800 */
[----:B------:R-:W-:Y:S01]  /*cf60*/  I2FP.F32.U32 R179, R184 ;  /* 0x000000b800b37245 */ /* 0x000fe20000201000 */
[----:B------:R-:W-:Y:S01]  /*cf70*/  HFMA2 R184, -RZ, RZ, 0.1171875, 0 ;  /* 0x2f800000ffb87431 */ /* 0x000fe200000001ff */
[----:B------:R-:W-:Y:S01]  /*cf80*/  ISETP.NE.AND P3, PT, R190, 0x1, PT ;  /* 0x00000001be00780c */ /* 0x000fe20003f65270 */
[----:B-----5:R-:W-:Y:S01]  /*cf90*/  FMUL.FTZ R186, R152, R0 ;  /* 0x0000000098ba7220 */ /* 0x020fe20000410000 */
        /* <DEDUP_REMOVED lines=18> */
.L_x_32372:
        /* <DEDUP_REMOVED lines=13> */
.L_x_32374:
[----:B------:R-:W-:Y:S05]  /*d190*/  BSYNC.RECONVERGENT B2 ;  /* 0x0000000000027941 */ /* 0x000fea0003800200 */
.L_x_32373:
        /* <DEDUP_REMOVED lines=61> */
.L_x_32371:
[----:B------:R-:W-:Y:S05]  /*d570*/  BSYNC.RECONVERGENT B1 ;  /* 0x0000000000017941 */ /* 0x000fea0003800200 */
.L_x_32370:
        /* <DEDUP_REMOVED lines=20> */
.L_x_32377:
        /* <DEDUP_REMOVED lines=13> */
.L_x_32379:
[----:B------:R-:W-:Y:S05]  /*d790*/  BSYNC.RECONVERGENT B2 ;  /* 0x0000000000027941 */ /* 0x000fea0003800200 */
.L_x_32378:
        /* <DEDUP_REMOVED lines=61> */
.L_x_32376:
[----:B------:R-:W-:Y:S05]  /*db70*/  BSYNC.RECONVERGENT B1 ;  /* 0x0000000000017941 */ /* 0x000fea0003800200 */
.L_x_32375:
[----:B------:R-:W-:Y:S01]  /*db80*/  I2FP.F32.U32 R153, R152 ;  /* 0x0000009800997245 */ /* 0x000fe20000201000 */
[----:B------:R-:W-:Y:S01]  /*db90*/  FMUL.FTZ R154, R154, R0 ;  /* 0x000000009a9a7220 */ /* 0x000fe20000410000 */
        /* <DEDUP_REMOVED lines=18> */
.L_x_32382:
        /* <DEDUP_REMOVED lines=13> */
.L_x_32384:
[----:B------:R-:W-:Y:S05]  /*dd90*/  BSYNC.RECONVERGENT B2 ;  /* 0x0000000000027941 */ /* 0x000fea0003800200 */
.L_x_32383:
        /* <DEDUP_REMOVED lines=61> */
.L_x_32381:
[----:B------:R-:W-:Y:S05]  /*e170*/  BSYNC.RECONVERGENT B1 ;  /* 0x0000000000017941 */ /* 0x000fea0003800200 */
.L_x_32380:
        /* <DEDUP_REMOVED lines=11> */
.L_x_32364:
        /* <DEDUP_REMOVED lines=14> */
.L_x_32342:
[----:B------:R-:W-:Y:S05]  /*e310*/  BSYNC.RECONVERGENT B0 ;  /* 0x0000000000007941 */ /* 0x000fea0003800200 */
.L_x_32341:
        /* <DEDUP_REMOVED lines=10> */
[----:B0-234-:R-:W-:Y:S02]  /*e3c0*/  @P2 IMAD.WIDE.U32 R182, R180, 0x10, R150 ;  /* 0x00000010b4b62825 */ /* 0x01dfe400078e0096 */
        /* <DEDUP_REMOVED lines=19> */
.L_x_32390:
        /* <DEDUP_REMOVED lines=13> */
.L_x_32392:
[----:B------:R-:W-:Y:S05]  /*e5d0*/  BSYNC.RECONVERGENT B2 ;  /* 0x0000000000027941 */ /* 0x000fea0003800200 */
.L_x_32391:
        /* <DEDUP_REMOVED lines=61> */
.L_x_32389:
[----:B------:R-:W-:Y:S05]  /*e9b0*/  BSYNC.RECONVERGENT B1 ;  /* 0x0000000000017941 */ /* 0x000fea0003800200 */
.L_x_32388:
[----:B------:R-:W0:Y:S01]  /*e9c0*/  LDC R181, c[0x0][0x408] ;  /* 0x00010200ffb57b82 */ /* 0x000e220000000800 */
        /* <DEDUP_REMOVED lines=23> */
.L_x_32395:
        /* <DEDUP_REMOVED lines=13> */
.L_x_32397:
[----:B------:R-:W-:Y:S05]  /*ec10*/  BSYNC.RECONVERGENT B2 ;  /* 0x0000000000027941 */ /* 0x000fea0003800200 */
.L_x_32396:
        /* <DEDUP_REMOVED lines=51> */
[----:B------:R-:W-:Y:S01]  /*ef50*/  LOP3.LUT R171, R171, R194, R179, 0x96, !PT ;  /* 0x000000c2abab7212 */ /* 0x000fe200078e96b3 */
[----:B------:R-:W-:Y:S01]  /*ef60*/  IMAD.WIDE.U32 R194, R185, -0x326172a9, RZ ;  /* 0xcd9e8d57b9c27825 */ /* 0x000fe200078e00ff */
[----:B------:R-:W-:-:S03]  /*ef70*/  MOV R185, R182 ;  /* 0x000000b600b97202 */ /* 0x000fc60000000f00 */
[----:B------:R-:W-:Y:S02]  /*ef80*/  VIADD R179, R2, 0x8ff34781 ;  /* 0x8ff3478102b37836 */ /* 0x000fe40000000000 */
[----:B------:R-:W-:Y:S01]  /*ef90*/  IMAD.WIDE.U32 R192, R171, -0x2daee0ad, RZ ;  /* 0xd2511f53abc07825 */ /* 0x000fe200078e00ff */
[----:B------:R-:W-:Y:S02]  /*efa0*/  IADD3 R171, PT, PT, R3, -0x695add53, RZ ;  /* 0x96a522ad03ab7810 */ /* 0x000fe40007ffe0ff */
[----:B------:R-:W-:Y:S01]  /*efb0*/  LOP3.LUT R172, R179, R178, R195, 0x96, !PT ;  /* 0x000000b2b3ac7212 */ /* 0x000fe200078e96c3 */
[----:B------:R-:W-:Y:S01]  /*efc0*/  IMAD.MOV.U32 R178, RZ, RZ, R194 ;  /* 0x000000ffffb27224 */ /* 0x000fe200078e00c2 */
[----:B------:R-:W-:Y:S01]  /*efd0*/  LOP3.LUT R171, R171, R190, R193, 0x96, !PT ;  /* 0x000000beabab7212 */ /* 0x000fe200078e96c1 */
[----:B------:R-:W-:-:S07]  /*efe0*/  IMAD.MOV.U32 R182, RZ, RZ, R192 ;  /* 0x000000ffffb67224 */ /* 0x000fce00078e00c0 */
.L_x_32394:
[----:B------:R-:W-:Y:S05]  /*eff0*/  BSYNC.RECONVERGENT B1 ;  /* 0x0000000000017941 */ /* 0x000fea0003800200 */
.L_x_32393:
        /* <DEDUP_REMOVED lines=21> */
.L_x_32400:
        /* <DEDUP_REMOVED lines=13> */
.L_x_32402:
[----:B------:R-:W-:Y:S05]  /*f220*/  BSYNC.RECONVERGENT B2 ;  /* 0x0000000000027941 */ /* 0x000fea0003800200 */
.L_x_32401:
        /* <DEDUP_REMOVED lines=61> */
.L_x_32399:
[----:B------:R-:W-:Y:S05]  /*f600*/  BSYNC.RECONVERGENT B1 ;  /* 0x0000000000017941 */ /* 0x000fea0003800200 */
.L_x_32398:
        /* <DEDUP_REMOVED lines=21> */
.L_x_32405:
        /* <DEDUP_REMOVED lines=13> */
.L_x_32407:
[----:B------:R-:W-:Y:S05]  /*f830*/  BSYNC.RECONVERGENT B2 ;  /* 0x0000000000027941 */ /* 0x000fea0003800200 */
.L_x_32406:
        /* <DEDUP_REMOVED lines=61> */
.L_x_32404:
[----:B------:R-:W-:Y:S05]  /*fc10*/  BSYNC.RECONVERGENT B1 ;  /* 0x0000000000017941 */ /* 0x000fea0003800200 */
.L_x_32403:
        /* <DEDUP_REMOVED lines=9> */
.L_x_32387:
        /* <DEDUP_REMOVED lines=16> */
.L_x_32411:
        /* <DEDUP_REMOVED lines=13> */
.L_x_32413:
[----:B------:R-:W-:Y:S05]  /*fe80*/  BSYNC.RECONVERGENT B2 ;  /* 0x0000000000027941 */ /* 0x000fea0003800200 */
.L_x_32412:
        /* <DEDUP_REMOVED lines=61> */
.L_x_32410:
[----:B------:R-:W-:Y:S05]  /*10260*/  BSYNC.RECONVERGENT B1 ;  /* 0x0000000000017941 */ /* 0x000fea0003800200 */
.L_x_32409:
[----:B------:R-:W0:Y:S01]  /*10270*/  LDC R181, c[0x0][0x408] ;  /* 0x00010200ffb57b82 */ /* 0x000e220000000800 */
[----:B------:R-:W-:Y:S01]  /*10280*/  I2FP.F32.U32 R179, R184 ;  /* 0x000000b800b37245 */ /* 0x000fe20000201000 */
[----:B------:R-:W-:Y:S01]  /*10290*/  IMAD.MOV.U32 R184, RZ, RZ, 0x2f800000 ;  /* 0x2f800000ffb87424 */ /* 0x000fe200078e00ff */
[----:B------:R-:W-:Y:S01]  /*102a0*/  ISETP.NE.AND P3, PT, R190, 0x1, PT ;  /* 0x00000001be00780c */ /* 0x000fe20003f65270 */
[----:B-----5:R-:W-:Y:S01]  /*102b0*/  FMUL.FTZ R186, R148, R0 ;  /* 0x0000000094ba7220 */ /* 0x020fe20000410000 */
        /* <DEDUP_REMOVED lines=18> */
.L_x_32416:
        /* <DEDUP_REMOVED lines=13> */
.L_x_32418:
[----:B------:R-:W-:Y:S05]  /*104b0*/  BSYNC.RECONVERGENT B2 ;  /* 0x0000000000027941 */ /* 0x000fea0003800200 */
.L_x_32417:
        /* <DEDUP_REMOVED lines=61> */
.L_x_32415:
[----:B------:R-:W-:Y:S05]  /*10890*/  BSYNC.RECONVERGENT B1 ;  /* 0x0000000000017941 */ /* 0x000fea0003800200 */
.L_x_32414:
        /* <DEDUP_REMOVED lines=20> */
.L_x_32421:
        /* <DEDUP_REMOVED lines=13> */
.L_x_32423:
[----:B------:R-:W-:Y:S05]  /*10ab0*/  BSYNC.RECONVERGENT B2 ;  /* 0x0000000000027941 */ /* 0x000fea0003800200 */
.L_x_32422:
        /* <DEDUP_REMOVED lines=61> */
.L_x_32420:
[----:B------:R-:W-:Y:S05]  /*10e90*/  BSYNC.RECONVERGENT B1 ;  /* 0x0000000000017941 */ /* 0x000fea0003800200 */
.L_x_32419:
        /* <DEDUP_REMOVED lines=20> */
.L_x_32426:
        /* <DEDUP_REMOVED lines=13> */
.L_x_32428:
[----:B------:R-:W-:Y:S05]  /*110b0*/  BSYNC.RECONVERGENT B2 ;  /* 0x0000000000027941 */ /* 0x000fea0003800200 */
.L_x_32427:
        /* <DEDUP_REMOVED lines=61> */
.L_x_32425:
[----:B------:R-:W-:Y:S05]  /*11490*/  BSYNC.RECONVERGENT B1 ;  /* 0x0000000000017941 */ /* 0x000fea0003800200 */
.L_x_32424:
        /* <DEDUP_REMOVED lines=11> */
.L_x_32408:
        /* <DEDUP_REMOVED lines=14> */
.L_x_32386:
[----:B------:R-:W-:Y:S05]  /*11630*/  BSYNC.RECONVERGENT B0 ;  /* 0x0000000000007941 */ /* 0x000fea0003800200 */
.L_x_32385:
        /* <DEDUP_REMOVED lines=30> */
.L_x_32434:
        /* <DEDUP_REMOVED lines=13> */
.L_x_32436:
[----:B------:R-:W-:Y:S05]  /*118f0*/  BSYNC.RECONVERGENT B2 ;  /* 0x0000000000027941 */ /* 0x000fea0003800200 */
.L_x_32435:
        /* <DEDUP_REMOVED lines=61> */
.L_x_32433:
[----:B------:R-:W-:Y:S05]  /*11cd0*/  BSYNC.RECONVERGENT B1 ;  /* 0x0000000000017941 */ /* 0x000fea0003800200 */
.L_x_32432:
        /* <DEDUP_REMOVED lines=24> */
.L_x_32439:
        /* <DEDUP_REMOVED lines=13> */
.L_x_32441:
[----:B------:R-:W-:Y:S05]  /*11f30*/  BSYNC.RECONVERGENT B2 ;  /* 0x0000000000027941 */ /* 0x000fea0003800200 */
.L_x_32440:
        /* <DEDUP_REMOVED lines=61> */
.L_x_32438:
[----:B------:R-:W-:Y:S05]  /*12310*/  BSYNC.RECONVERGENT B1 ;  /* 0x0000000000017941 */ /* 0x000fea0003800200 */
.L_x_32437:
        /* <DEDUP_REMOVED lines=21> */
.L_x_32444:
        /* <DEDUP_REMOVED lines=13> */
.L_x_32446:
[----:B------:R-:W-:Y:S05]  /*12540*/  BSYNC.RECONVERGENT B2 ;  /* 0x0000000000027941 */ /* 0x000fea0003800200 */
.L_x_32445:
        /* <DEDUP_REMOVED lines=61> */
.L_x_32443:
[----:B------:R-:W-:Y:S05]  /*12920*/  BSYNC.RECONVERGENT B1 ;  /* 0x0000000000017941 */ /* 0x000fea0003800200 */
.L_x_32442:
        /* <DEDUP_REMOVED lines=21> */
.L_x_32449:
        /* <DEDUP_REMOVED lines=13> */
.L_x_32451:
[----:B------:R-:W-:Y:S05]  /*12b50*/  BSYNC.RECONVERGENT B2 ;  /* 0x0000000000027941 */ /* 0x000fea0003800200 */
.L_x_32450:
        /* <DEDUP_REMOVED lines=61> */
.L_x_32448:
[----:B------:R-:W-:Y:S05]  /*12f30*/  BSYNC.RECONVERGENT B1 ;  /* 0x0000000000017941 */ /* 0x000fea0003800200 */
.L_x_32447:
        /* <DEDUP_REMOVED lines=9> */
.L_x_32431:
        /* <DEDUP_REMOVED lines=16> */
.L_x_32455:
        /* <DEDUP_REMOVED lines=13> */
.L_x_32457:
[----:B------:R-:W-:Y:S05]  /*131a0*/  BSYNC.RECONVERGENT B2 ;  /* 0x0000000000027941 */ /* 0x000fea0003800200 */
.L_x_32456:
        /* <DEDUP_REMOVED lines=61> */
.L_x_32454:
[----:B------:R-:W-:Y:S05]  /*13580*/  BSYNC.RECONVERGENT B1 ;  /* 0x0000000000017941 */ /* 0x000fea0003800200 */
.L_x_32453:
        /* <DEDUP_REMOVED lines=9> */
[----:B------:R-:W-:Y:S01]  /*13620*/  MOV R179, R178 ;  /* 0x000000b200b37202 */ /* 0x000fe20000000f00 */
[----:B0-----:R-:W-:-:S03]  /*13630*/  FMUL.FTZ R185, R186, R181 ;  /* 0x000000b5bab97220 */ /* 0x001fc60000410000 */
[----:B-1----:R-:W-:-:S04]  /*13640*/  FSETP.GTU.FTZ.AND P2, PT, R144, R183, PT ;  /* 0x000000b79000720b */ /* 0x002fc80003f5c000 */
        /* <DEDUP_REMOVED lines=11> */
.L_x_32460:
        /* <DEDUP_REMOVED lines=13> */
.L_x_32462:
[----:B------:R-:W-:Y:S05]  /*137d0*/  BSYNC.RECONVERGENT B2 ;  /* 0x0000000000027941 */ /* 0x000fea0003800200 */
.L_x_32461:
        /* <DEDUP_REMOVED lines=61> */
.L_x_32459:
[----:B------:R-:W-:Y:S05]  /*13bb0*/  BSYNC.RECONVERGENT B1 ;  /* 0x0000000000017941 */ /* 0x000fea0003800200 */
.L_x_32458:
        /* <DEDUP_REMOVED lines=20> */
.L_x_32465:
        /* <DEDUP_REMOVED lines=13> */
.L_x_32467:
[----:B------:R-:W-:Y:S05]  /*13dd0*/  BSYNC.RECONVERGENT B2 ;  /* 0x0000000000027941 */ /* 0x000fea0003800200 */
.L_x_32466:
        /* <DEDUP_REMOVED lines=55> */
[----:B------:R-:W-:Y:S01]  /*14150*/  IADD3 R171, PT, PT, R3, -0x695add53, RZ ;  /* 0x96a522ad03ab7810 */ /* 0x000fe20007ffe0ff */
[----:B------:R-:W-:Y:S01]  /*14160*/  IMAD.MOV.U32 R178, RZ, RZ, R192 ;  /* 0x000000ffffb27224 */ /* 0x000fe200078e00c0 */
[----:B------:R-:W-:Y:S01]  /*14170*/  MOV R145, R182 ;  /* 0x000000b600917202 */ /* 0x000fe20000000f00 */
[----:B------:R-:W-:Y:S02]  /*14180*/  IMAD.MOV.U32 R182, RZ, RZ, R190 ;  /* 0x000000ffffb67224 */ /* 0x000fe400078e00be */
[----:B------:R-:W-:Y:S01]  /*14190*/  HFMA2 R190, -RZ, RZ, 0, 0 ;  /* 0x00000000ffbe7431 */ /* 0x000fe200000001ff */
[----:B------:R-:W-:-:S07]  /*141a0*/  LOP3.LUT R171, R171, R144, R191, 0x96, !PT ;  /* 0x00000090abab7212 */ /* 0x000fce00078e96bf */
.L_x_32464:
[----:B------:R-:W-:Y:S05]  /*141b0*/  BSYNC.RECONVERGENT B1 ;  /* 0x0000000000017941 */ /* 0x000fea0003800200 */
.L_x_32463:
        /* <DEDUP_REMOVED lines=20> */
.L_x_32470:
        /* <DEDUP_REMOVED lines=13> */
.L_x_32472:
[----:B------:R-:W-:Y:S05]  /*143d0*/  BSYNC.RECONVERGENT B2 ;  /* 0x0000000000027941 */ /* 0x000fea0003800200 */
.L_x_32471:
        /* <DEDUP_REMOVED lines=61> */
.L_x_32469:
[----:B------:R-:W-:Y:S05]  /*147b0*/  BSYNC.RECONVERGENT B1 ;  /* 0x0000000000017941 */ /* 0x000fea0003800200 */
.L_x_32468:
        /* <DEDUP_REMOVED lines=11> */
.L_x_32452:
        /* <DEDUP_REMOVED lines=14> */
.L_x_32430:
[----:B------:R-:W-:Y:S05]  /*14950*/  BSYNC.RECONVERGENT B0 ;  /* 0x0000000000007941 */ /* 0x000fea0003800200 */
.L_x_32429:
        /* <DEDUP_REMOVED lines=30> */
.L_x_32478:
        /* <DEDUP_REMOVED lines=13> */
.L_x_32480:
[----:B------:R-:W-:Y:S05]  /*14c10*/  BSYNC.RECONVERGENT B2 ;  /* 0x0000000000027941 */ /* 0x000fea0003800200 */
.L_x_32479:
        /* <DEDUP_REMOVED lines=61> */
.L_x_32477:
[----:B------:R-:W-:Y:S05]  /*14ff0*/  BSYNC.RECONVERGENT B1 ;  /* 0x0000000000017941 */ /* 0x000fea0003800200 */
.L_x_32476:
        /* <DEDUP_REMOVED lines=24> */
.L_x_32483:
        /* <DEDUP_REMOVED lines=13> */
.L_x_32485:
[----:B------:R-:W-:Y:S05]  /*15250*/  BSYNC.RECONVERGENT B2 ;  /* 0x0000000000027941 */ /* 0x000fea0003800200 */
.L_x_32484:
        /* <DEDUP_REMOVED lines=61> */
.L_x_32482:
[----:B------:R-:W-:Y:S05]  /*15630*/  BSYNC.RECONVERGENT B1 ;  /* 0x0000000000017941 */ /* 0x000fea0003800200 */
.L_x_32481:
        /* <DEDUP_REMOVED lines=21> */
.L_x_32488:
        /* <DEDUP_REMOVED lines=13> */
.L_x_32490:
[----:B------:R-:W-:Y:S05]  /*15860*/  BSYNC.RECONVERGENT B2 ;  /* 0x0000000000027941 */ /* 0x000fea0003800200 */
.L_x_32489:
        /* <DEDUP_REMOVED lines=61> */
.L_x_32487:
[----:B------:R-:W-:Y:S05]  /*15c40*/  BSYNC.RECONVERGENT B1 ;  /* 0x0000000000017941 */ /* 0x000fea0003800200 */
.L_x_32486:
        /* <DEDUP_REMOVED lines=21> */
.L_x_32493:
        /* <DEDUP_REMOVED lines=13> */
.L_x_32495:
[----:B------:R-:W-:Y:S05]  /*15e70*/  BSYNC.RECONVERGENT B2 ;  /* 0x0000000000027941 */ /* 0x000fea0003800200 */
.L_x_32494:
        /* <DEDUP_REMOVED lines=61> */
.L_x_32492:
[----:B------:R-:W-:Y:S05]  /*16250*/  BSYNC.RECONVERGENT B1 ;  /* 0x0000000000017941 */ /* 0x000fea0003800200 */
.L_x_32491:
        /* <DEDUP_REMOVED lines=9> */
.L_x_32475:
        /* <DEDUP_REMOVED lines=16> */
.L_x_32499:
        /* <DEDUP_REMOVED lines=13> */
.L_x_32501:
[----:B------:R-:W-:Y:S05]  /*164c0*/  BSYNC.RECONVERGENT B2 ;  /* 0x0000000000027941 */ /* 0x000fea0003800200 */
.L_x_32500:
        /* <DEDUP_REMOVED lines=61> */
.L_x_32498:
[----:B------:R-:W-:Y:S05]  /*168a0*/  BSYNC.RECONVERGENT B1 ;  /* 0x0000000000017941 */ /* 0x000fea0003800200 */
.L_x_32497:
        /* <DEDUP_REMOVED lines=9> */
[----:B------:R-:W-:Y:S02]  /*16940*/  IMAD.MOV.U32 R179, RZ, RZ, R178 ;  /* 0x000000ffffb37224 */ /* 0x000fe400078e00b2 */
[----:B0-----:R-:W-:Y:S01]  /*16950*/  FMUL.FTZ R185, R186, R181 ;  /* 0x000000b5bab97220 */ /* 0x001fe20000410000 */
[----:B-1----:R-:W-:-:S04]  /*16960*/  FSETP.GTU.FTZ.AND P2, PT, R128, R183, PT ;  /* 0x000000b78000720b */ /* 0x002fc80003f5c000 */
        /* <DEDUP_REMOVED lines=11> */
.L_x_32504:
        /* <DEDUP_REMOVED lines=13> */
.L_x_32506:
[----:B------:R-:W-:Y:S05]  /*16af0*/  BSYNC.RECONVERGENT B2 ;  /* 0x0000000000027941 */ /* 0x000fea0003800200 */
.L_x_32505:
        /* <DEDUP_REMOVED lines=61> */
.L_x_32503:
[----:B------:R-:W-:Y:S05]  /*16ed0*/  BSYNC.RECONVERGENT B1 ;  /* 0x0000000000017941 */ /* 0x000fea0003800200 */
.L_x_32502:
        /* <DEDUP_REMOVED lines=20> */
.L_x_32509:
        /* <DEDUP_REMOVED lines=13> */
.L_x_32511:
[----:B------:R-:W-:Y:S05]  /*170f0*/  BSYNC.RECONVERGENT B2 ;  /* 0x0000000000027941 */ /* 0x000fea0003800200 */
.L_x_32510:
        /* <DEDUP_REMOVED lines=61> */
.L_x_32508:
[----:B------:R-:W-:Y:S05]  /*174d0*/  BSYNC.RECONVERGENT B1 ;  /* 0x0000000000017941 */ /* 0x000fea0003800200 */
.L_x_32507:
        /* <DEDUP_REMOVED lines=20> */
.L_x_32514:
        /* <DEDUP_REMOVED lines=13> */
.L_x_32516:
[----:B------:R-:W-:Y:S05]  /*176f0*/  BSYNC.RECONVERGENT B2 ;  /* 0x0000000000027941 */ /* 0x000fea0003800200 */
.L_x_32515:
        /* <DEDUP_REMOVED lines=61> */
.L_x_32513:
[----:B------:R-:W-:Y:S05]  /*17ad0*/  BSYNC.RECONVERGENT B1 ;  /* 0x0000000000017941 */ /* 0x000fea0003800200 */
.L_x_32512:
        /* <DEDUP_REMOVED lines=11> */
.L_x_32496:
        /* <DEDUP_REMOVED lines=14> */
.L_x_32474:
[----:B------:R-:W-:Y:S05]  /*17c70*/  BSYNC.RECONVERGENT B0 ;  /* 0x0000000000007941 */ /* 0x000fea0003800200 */
.L_x_32473:
        /* <DEDUP_REMOVED lines=30> */
.L_x_32522:
        /* <DEDUP_REMOVED lines=13> */
.L_x_32524:
[----:B------:R-:W-:Y:S05]  /*17f30*/  BSYNC.RECONVERGENT B2 ;  /* 0x0000000000027941 */ /* 0x000fea0003800200 */
.L_x_32523:
        /* <DEDUP_REMOVED lines=61> */
.L_x_32521:
[----:B------:R-:W-:Y:S05]  /*18310*/  BSYNC.RECONVERGENT B1 ;  /* 0x0000000000017941 */ /* 0x000fea0003800200 */
.L_x_32520:
        /* <DEDUP_REMOVED lines=24> */
.L_x_32527:
        /* <DEDUP_REMOVED lines=13> */
.L_x_32529:
[----:B------:R-:W-:Y:S05]  /*18570*/  BSYNC.RECONVERGENT B2 ;  /* 0x0000000000027941 */ /* 0x000fea0003800200 */
.L_x_32528:
        /* <DEDUP_REMOVED lines=61> */
.L_x_32526:
[----:B------:R-:W-:Y:S05]  /*18950*/  BSYNC.RECONVERGENT B1 ;  /* 0x0000000000017941 */ /* 0x000fea0003800200 */
.L_x_32525:
        /* <DEDUP_REMOVED lines=21> */
.L_x_32532:
        /* <DEDUP_REMOVED lines=13> */
.L_x_32534:
[----:B------:R-:W-:Y:S05]  /*18b80*/  BSYNC.RECONVERGENT B2 ;  /* 0x0000000000027941 */ /* 0x000fea0003800200 */
.L_x_32533:
        /* <DEDUP_REMOVED lines=61> */
.L_x_32531:
[----:B------:R-:W-:Y:S05]  /*18f60*/  BSYNC.RECONVERGENT B1 ;  /* 0x0000000000017941 */ /* 0x000fea0003800200 */
.L_x_32530:
        /* <DEDUP_REMOVED lines=21> */
.L_x_32537:
        /* <DEDUP_REMOVED lines=13> */
.L_x_32539:
[----:B------:R-:W-:Y:S05]  /*19190*/  BSYNC.RECONVERGENT B2 ;  /* 0x0000000000027941 */ /* 0x000fea0003800200 */
.L_x_32538:
        /* <DEDUP_REMOVED lines=61> */
.L_x_32536:
[----:B------:R-:W-:Y:S05]  /*19570*/  BSYNC.RECONVERGENT B1 ;  /* 0x0000000000017941 */ /* 0x000fea0003800200 */
.L_x_32535:
        /* <DEDUP_REMOVED lines=9> */
.L_x_32519:
        /* <DEDUP_REMOVED lines=16> */
.L_x_32543:
        /* <DEDUP_REMOVED lines=13> */
.L_x_32545:
[----:B------:R-:W-:Y:S05]  /*197e0*/  BSYNC.RECONVERGENT B2 ;  /* 0x0000000000027941 */ /* 0x000fea0003800200 */
.L_x_32544:
        /* <DEDUP_REMOVED lines=61> */
.L_x_32542:
[----:B------:R-:W-:Y:S05]  /*19bc0*/  BSYNC.RECONVERGENT B1 ;  /* 0x0000000000017941 */ /* 0x000fea0003800200 */
.L_x_32541:
        /* <DEDUP_REMOVED lines=23> */
.L_x_32548:
        /* <DEDUP_REMOVED lines=13> */
.L_x_32550:
[----:B------:R-:W-:Y:S05]  /*19e10*/  BSYNC.RECONVERGENT B2 ;  /* 0x0000000000027941 */ /* 0x000fea0003800200 */
.L_x_32549:
        /* <DEDUP_REMOVED lines=61> */
.L_x_32547:
[----:B------:R-:W-:Y:S05]  /*1a1f0*/  BSYNC.RECONVERGENT B1 ;  /* 0x0000000000017941 */ /* 0x000fea0003800200 */
.L_x_32546:
        /* <DEDUP_REMOVED lines=20> */
.L_x_32553:
        /* <DEDUP_REMOVED lines=13> */
.L_x_32555:
[----:B------:R-:W-:Y:S05]  /*1a410*/  BSYNC.RECONVERGENT B2 ;  /* 0x0000000000027941 */ /* 0x000fea0003800200 */
.L_x_32554:
        /* <DEDUP_REMOVED lines=61> */
.L_x_32552:
[----:B------:R-:W-:Y:S05]  /*1a7f0*/  BSYNC.RECONVERGENT B1 ;  /* 0x0000000000017941 */ /* 0x000fea0003800200 */
.L_x_32551:
        /* <DEDUP_REMOVED lines=20> */
.L_x_32558:
        /* <DEDUP_REMOVED lines=13> */
.L_x_32560:
[----:B------:R-:W-:Y:S05]  /*1aa10*/  BSYNC.RECONVERGENT B2 ;  /* 0x0000000000027941 */ /* 0x000fea0003800200 */
.L_x_32559:
        /* <DEDUP_REMOVED lines=61> */
.L_x_32557:
[----:B------:R-:W-:Y:S05]  /*1adf0*/  BSYNC.RECONVERGENT B1 ;  /* 0x0000000000017941 */ /* 0x000fea0003800200 */
.L_x_32556:
        /* <DEDUP_REMOVED lines=11> */
.L_x_32540:
        /* <DEDUP_REMOVED lines=14> */
.L_x_32518:
[----:B------:R-:W-:Y:S05]  /*1af90*/  BSYNC.RECONVERGENT B0 ;  /* 0x0000000000007941 */ /* 0x000fea0003800200 */
.L_x_32517:
        /* <DEDUP_REMOVED lines=30> */
.L_x_32566:
        /* <DEDUP_REMOVED lines=13> */
.L_x_32568:
[----:B------:R-:W-:Y:S05]  /*1b250*/  BSYNC.RECONVERGENT B2 ;  /* 0x0000000000027941 */ /* 0x000fea0003800200 */
.L_x_32567:
        /* <DEDUP_REMOVED lines=61> */
.L_x_32565:
[----:B------:R-:W-:Y:S05]  /*1b630*/  BSYNC.RECONVERGENT B1 ;  /* 0x0000000000017941 */ /* 0x000fea0003800200 */
.L_x_32564:
        /* <DEDUP_REMOVED lines=24> */
.L_x_32571:
        /* <DEDUP_REMOVED lines=13> */
.L_x_32573:
[----:B------:R-:W-:Y:S05]  /*1b890*/  BSYNC.RECONVERGENT B2 ;  /* 0x0000000000027941 */ /* 0x000fea0003800200 */
.L_x_32572:
        /* <DEDUP_REMOVED lines=61> */
.L_x_32570:
[----:B------:R-:W-:Y:S05]  /*1bc70*/  BSYNC.RECONVERGENT B1 ;  /* 0x0000000000017941 */ /* 0x000fea0003800200 */
.L_x_32569:
        /* <DEDUP_REMOVED lines=21> */
.L_x_32576:
        /* <DEDUP_REMOVED lines=13> */
.L_x_32578:
[----:B------:R-:W-:Y:S05]  /*1bea0*/  BSYNC.RECONVERGENT B2 ;  /* 0x0000000000027941 */ /* 0x000fea0003800200 */
.L_x_32577:
        /* <DEDUP_REMOVED lines=61> */
.L_x_32575:
[----:B------:R-:W-:Y:S05]  /*1c280*/  BSYNC.RECONVERGENT B1 ;  /* 0x0000000000017941 */ /* 0x000fea0003800200 */
.L_x_32574:
        /* <DEDUP_REMOVED lines=21> */
.L_x_32581:
        /* <DEDUP_REMOVED lines=13> */
.L_x_32583:
[----:B------:R-:W-:Y:S05]  /*1c4b0*/  BSYNC.RECONVERGENT B2 ;  /* 0x0000000000027941 */ /* 0x000fea0003800200 */
.L_x_32582:
        /* <DEDUP_REMOVED lines=61> */
.L_x_32580:
[----:B------:R-:W-:Y:S05]  /*1c890*/  BSYNC.RECONVERGENT B1 ;  /* 0x0000000000017941 */ /* 0x000fea0003800200 */
.L_x_32579:
        /* <DEDUP_REMOVED lines=9> */
.L_x_32563:
        /* <DEDUP_REMOVED lines=16> */
.L_x_32587:
        /* <DEDUP_REMOVED lines=13> */
.L_x_32589:
[----:B------:R-:W-:Y:S05]  /*1cb00*/  BSYNC.RECONVERGENT B2 ;  /* 0x0000000000027941 */ /* 0x000fea0003800200 */
.L_x_32588:
        /* <DEDUP_REMOVED lines=61> */
.L_x_32586:
[----:B------:R-:W-:Y:S05]  /*1cee0*/  BSYNC.RECONVERGENT B1 ;  /* 0x0000000000017941 */ /* 0x000fea0003800200 */
.L_x_32585:
        /* <DEDUP_REMOVED lines=23> */
.L_x_32592:
        /* <DEDUP_REMOVED lines=13> */
.L_x_32594:
[----:B------:R-:W-:Y:S05]  /*1d130*/  BSYNC.RECONVERGENT B2 ;  /* 0x0000000000027941 */ /* 0x000fea0003800200 */
.L_x_32593:
        /* <DEDUP_REMOVED lines=61> */
.L_x_32591:
[----:B------:R-:W-:Y:S05]  /*1d510*/  BSYNC.RECONVERGENT B1 ;  /* 0x0000000000017941 */ /* 0x000fea0003800200 */
.L_x_32590:
        /* <DEDUP_REMOVED lines=20> */
.L_x_32597:
        /* <DEDUP_REMOVED lines=13> */
.L_x_32599:
[----:B------:R-:W-:Y:S05]  /*1d730*/  BSYNC.RECONVERGENT B2 ;  /* 0x0000000000027941 */ /* 0x000fea0003800200 */
.L_x_32598:
        /* <DEDUP_REMOVED lines=61> */
.L_x_32596:
[----:B------:R-:W-:Y:S05]  /*1db10*/  BSYNC.RECONVERGENT B1 ;  /* 0x0000000000017941 */ /* 0x000fea0003800200 */
.L_x_32595:
        /* <DEDUP_REMOVED lines=20> */
.L_x_32602:
        /* <DEDUP_REMOVED lines=13> */
.L_x_32604:
[----:B------:R-:W-:Y:S05]  /*1dd30*/  BSYNC.RECONVERGENT B2 ;  /* 0x0000000000027941 */ /* 0x000fea0003800200 */
.L_x_32603:
        /* <DEDUP_REMOVED lines=61> */
.L_x_32601:
[----:B------:R-:W-:Y:S05]  /*1e110*/  BSYNC.RECONVERGENT B1 ;  /* 0x0000000000017941 */ /* 0x000fea0003800200 */
.L_x_32600:
        /* <DEDUP_REMOVED lines=11> */
.L_x_32584:
        /* <DEDUP_REMOVED lines=14> */
.L_x_32562:
[----:B------:R-:W-:Y:S05]  /*1e2b0*/  BSYNC.RECONVERGENT B0 ;  /* 0x0000000000007941 */ /* 0x000fea0003800200 */
.L_x_32561:
        /* <DEDUP_REMOVED lines=8> */
[----:B0-234-:R-:W0:Y:S01]  /*1e340*/  @P2 LDC.64 R182, c[0x0][0x3a0] ;  /* 0x0000e800ffb62b82 */ /* 0x01de220000000a00 */
        /* <DEDUP_REMOVED lines=21> */
.L_x_32610:
        /* <DEDUP_REMOVED lines=13> */
.L_x_32612:
[----:B------:R-:W-:Y:S05]  /*1e570*/  BSYNC.RECONVERGENT B2 ;  /* 0x0000000000027941 */ /* 0x000fea0003800200 */
.L_x_32611:
        /* <DEDUP_REMOVED lines=61> */
.L_x_32609:
[----:B------:R-:W-:Y:S05]  /*1e950*/  BSYNC.RECONVERGENT B1 ;  /* 0x0000000000017941 */ /* 0x000fea0003800200 */
.L_x_32608:
        /* <DEDUP_REMOVED lines=24> */
.L_x_32615:
        /* <DEDUP_REMOVED lines=13> */
.L_x_32617:
[----:B------:R-:W-:Y:S05]  /*1ebb0*/  BSYNC.RECONVERGENT B2 ;  /* 0x0000000000027941 */ /* 0x000fea0003800200 */
.L_x_32616:
        /* <DEDUP_REMOVED lines=61> */
.L_x_32614:
[----:B------:R-:W-:Y:S05]  /*1ef90*/  BSYNC.RECONVERGENT B1 ;  /* 0x0000000000017941 */ /* 0x000fea0003800200 */
.L_x_32613:
        /* <DEDUP_REMOVED lines=21> */
.L_x_32620:
        /* <DEDUP_REMOVED lines=13> */
.L_x_32622:
[----:B------:R-:W-:Y:S05]  /*1f1c0*/  BSYNC.RECONVERGENT B2 ;  /* 0x0000000000027941 */ /* 0x000fea0003800200 */
.L_x_32621:
        /* <DEDUP_REMOVED lines=61> */
.L_x_32619:
[----:B------:R-:W-:Y:S05]  /*1f5a0*/  BSYNC.RECONVERGENT B1 ;  /* 0x0000000000017941 */ /* 0x000fea0003800200 */
.L_x_32618:
        /* <DEDUP_REMOVED lines=21> */
.L_x_32625:
        /* <DEDUP_REMOVED lines=13> */
.L_x_32627:
[----:B------:R-:W-:Y:S05]  /*1f7d0*/  BSYNC.RECONVERGENT B2 ;  /* 0x0000000000027941 */ /* 0x000fea0003800200 */
.L_x_32626:
        /* <DEDUP_REMOVED lines=61> */
.L_x_32624:
[----:B------:R-:W-:Y:S05]  /*1fbb0*/  BSYNC.RECONVERGENT B1 ;  /* 0x0000000000017941 */ /* 0x000fea0003800200 */
.L_x_32623:
        /* <DEDUP_REMOVED lines=9> */
.L_x_32607:
        /* <DEDUP_REMOVED lines=16> */
.L_x_32631:
        /* <DEDUP_REMOVED lines=13> */
.L_x_32633:
[----:B------:R-:W-:Y:S05]  /*1fe20*/  BSYNC.RECONVERGENT B2 ;  /* 0x0000000000027941 */ /* 0x000fea0003800200 */
.L_x_32632:
        /* <DEDUP_REMOVED lines=61> */
.L_x_32630:
[----:B------:R-:W-:Y:S05]  /*20200*/  BSYNC.RECONVERGENT B1 ;  /* 0x0000000000017941 */ /* 0x000fea0003800200 */
.L_x_32629:
        /* <DEDUP_REMOVED lines=23> */
.L_x_32636:
        /* <DEDUP_REMOVED lines=13> */
.L_x_32638:
[----:B------:R-:W-:Y:S05]  /*20450*/  BSYNC.RECONVERGENT B2 ;  /* 0x0000000000027941 */ /* 0x000fea0003800200 */
.L_x_32637:
        /* <DEDUP_REMOVED lines=61> */
.L_x_32635:
[----:B------:R-:W-:Y:S05]  /*20830*/  BSYNC.RECONVERGENT B1 ;  /* 0x0000000000017941 */ /* 0x000fea0003800200 */
.L_x_32634:
        /* <DEDUP_REMOVED lines=20> */
.L_x_32641:
        /* <DEDUP_REMOVED lines=13> */
.L_x_32643:
[----:B------:R-:W-:Y:S05]  /*20a50*/  BSYNC.RECONVERGENT B2 ;  /* 0x0000000000027941 */ /* 0x000fea0003800200 */
.L_x_32642:
        /* <DEDUP_REMOVED lines=61> */
.L_x_32640:
[----:B------:R-:W-:Y:S05]  /*20e30*/  BSYNC.RECONVERGENT B1 ;  /* 0x0000000000017941 */ /* 0x000fea0003800200 */
.L_x_32639:
        /* <DEDUP_REMOVED lines=20> */
.L_x_32646:
        /* <DEDUP_REMOVED lines=13> */
.L_x_32648:
[----:B------:R-:W-:Y:S05]  /*21050*/  BSYNC.RECONVERGENT B2 ;  /* 0x0000000000027941 */ /* 0x000fea0003800200 */
.L_x_32647:
        /* <DEDUP_REMOVED lines=61> */
.L_x_32645:
[----:B------:R-:W-:Y:S05]  /*21430*/  BSYNC.RECONVERGENT B1 ;  /* 0x0000000000017941 */ /* 0x000fea0003800200 */
.L_x_32644:
[----:B------:R-:W-:Y:S01]  /*21440*/  I2FP.F32.U32 R141, R141 ;  /* 0x0000008d008d7245 */ /* 0x000fe20000201000 */
[----:B------:R-:W-:Y:S01]  /*21450*/  FMUL.FTZ R0, R143, R0 ;  /* 0x000000008f007220 */ /* 0x000fe20000410000 */
[----:B------:R-:W-:Y:S01]  /*21460*/  FMUL.FTZ R140, R185, R16 ;  /* 0x00000010b98c7220 */ /* 0x000fe20000410000 */
[----:B------:R-:W-:Y:S02]  /*21470*/  FMUL.FTZ R142, R191, R18 ;  /* 0x00000012bf8e7220 */ /* 0x000fe40000410000 */
[----:B------:R-:W-:Y:S01]  /*21480*/  FFMA.FTZ R184, R141, R184, 1.1641532182693481445e-10 ;  /* 0x2f0000008db87423 */ /* 0x000fe200000100b8 */
[----:B------:R-:W-:Y:S01]  /*21490*/  FMUL.FTZ R0, R0, R181 ;  /* 0x000000b500007220 */ /* 0x000fe20000410000 */
[----:B------:R-:W-:-:S03]  /*214a0*/  FMUL.FTZ R141, R186, R17 ;  /* 0x00000011ba8d7220 */ /* 0x000fc60000410000 */
[----:B------:R-:W-:-:S04]  /*214b0*/  FSETP.GTU.FTZ.AND P5, PT, R184, R183, PT ;  /* 0x000000b7b800720b */ /* 0x000fc80003fbc000 */
[----:B------:R-:W-:Y:S02]  /*214c0*/  FSEL R0, R0, RZ, !P5 ;  /* 0x000000ff00007208 */ /* 0x000fe40006800000 */
[----:B------:R-:W-:-:S03]  /*214d0*/  PLOP3.LUT P5, PT, P5, PT, PT, 0x8, 0x80 ;  /* 0x000000000080781c */ /* 0x000fc60002fae170 */
[----:B------:R-:W-:-:S10]  /*214e0*/  FMUL.FTZ R143, R0, R19 ;  /* 0x00000013008f7220 */ /* 0x000fd40000410000 */
.L_x_32628:
        /* <DEDUP_REMOVED lines=13> */
.L_x_32606:
[----:B------:R-:W-:Y:S05]  /*215c0*/  BSYNC.RECONVERGENT B0 ;  /* 0x0000000000007941 */ /* 0x000fea0003800200 */
.L_x_32605:
[----:B-----5:R-:W-:Y:S01]  /*215d0*/  FADD.FTZ R0, RZ, R164 ;  /* 0x000000a4ff007221 */ /* 0x020fe20000010000 */
[C---:B------:R-:W-:Y:S01]  /*215e0*/  ISETP.GT.U32.AND P2, PT, R168.reuse, 0xff, PT ;  /* 0x000000ffa800780c */ /* 0x040fe20003f44070 */
[----:B------:R-:W-:Y:S01]  /*215f0*/  BSSY.RECONVERGENT B0, `(.L_x_32649) ;  /* 0x00000a8000007945 */ /* 0x000fe20003800200 */
[C---:B------:R-:W-:Y:S01]  /*21600*/  ISETP.GT.U32.AND P3, PT, R168.reuse, 0x17f, PT ;  /* 0x0000017fa800780c */ /* 0x040fe20003f64070 */
[----:B0-234-:R-:W-:Y:S01]  /*21610*/  FADD.FTZ R183, R165, R0 ;  /* 0x00000000a5b77221 */ /* 0x01dfe20000010000 */
        /* <DEDUP_REMOVED lines=165> */
.L_x_32650:
[----:B------:R-:W-:Y:S05]  /*22070*/  BSYNC.RECONVERGENT B0 ;  /* 0x0000000000007941 */ /* 0x000fea0003800200 */
.L_x_32649:
        /* <DEDUP_REMOVED lines=13> */
.L_x_32652:
[----:B------:R-:W-:Y:S05]  /*22150*/  BSYNC.RECONVERGENT B0 ;  /* 0x0000000000007941 */ /* 0x000fea0003800200 */
.L_x_32651:
[----:B0-----:R-:W0:Y:S01]  /*22160*/  SHFL.DOWN PT, R0, R191, 0x2, 0x1f ;  /* 0x08401f00bf007f89 */ /* 0x001e2200000e0000 */
[----:B------:R-:W-:Y:S01]  /*22170*/  I2FP.F32.S32 R193, R191 ;  /* 0x000000bf00c17245 */ /* 0x000fe20000201400 */
[----:B------:R-:W-:Y:S01]  /*22180*/  BSSY.RECONVERGENT B0, `(.L_x_32653) ;  /* 0x0000042000007945 */ /* 0x000fe20003800200 */
[----:B------:R-:W-:Y:S01]  /*22190*/  ISETP.NE.AND P2, PT, RZ, UR10, PT ;  /* 0x0000000aff007c0c */ /* 0x000fe2000bf45270 */
[----:B-1----:R-:W1:Y:S01]  /*221a0*/  SHFL.DOWN PT, R185, R182, 0x2, 0x1f ;  /* 0x08401f00b6b97f89 */ /* 0x002e6200000e0000 */
[----:B0-----:R-:W-:Y:S01]  /*221b0*/  IMAD.IADD R180, R0, 0x1, R191 ;  /* 0x0000000100b47824 */ /* 0x001fe200078e02bf */
[----:B------:R-:W-:-:S04]  /*221c0*/  I2FP.F32.S32 R190, R0 ;  /* 0x0000000000be7245 */ /* 0x000fc80000201400 */
[----:B------:R-:W-:Y:S01]  /*221d0*/  I2FP.F32.S32 R184, R180 ;  /* 0x000000b400b87245 */ /* 0x000fe20000201400 */
[----:B------:R-:W0:Y:S01]  /*221e0*/  SHFL.DOWN PT, R197, R180, 0x1, 0x1f ;  /* 0x08201f00b4c57f89 */ /* 0x000e2200000e0000 */
[----:B-1----:R-:W-:Y:S02]  /*221f0*/  FMUL.FTZ R0, R185, R190 ;  /* 0x000000beb9007220 */ /* 0x002fe40000410000 */
[----:B------:R-:W1:Y:S02]  /*22200*/  MUFU.RCP R186, R184 ;  /* 0x000000b800ba7308 */ /* 0x000e640000001000 */
        /* <DEDUP_REMOVED lines=19> */
[C---:B0-----:R-:W-:Y:S01]  /*22340*/  FMUL.FTZ R180, R201.reuse, R201 ;  /* 0x000000c9c9b47220 */ /* 0x041fe20000410000 */
[----:B------:R-:W-:-:S04]  /*22350*/  FSEL R0, R201, RZ, !P2 ;  /* 0x000000ffc9007208 */ /* 0x000fc80005000000 */
[----:B------:R-:W-:Y:S02]  /*22360*/  FSEL R199, R180, RZ, P2 ;  /* 0x000000ffb4c77208 */ /* 0x000fe40001000000 */
[----:B------:R-:W0:Y:S01]  /*22370*/  SHFL.DOWN PT, R180, R183, 0x2, 0x1f ;  /* 0x08401f00b7b47f89 */ /* 0x000e2200000e0000 */
[----:B------:R-:W-:Y:S01]  /*22380*/  ISETP.NE.AND P2, PT, R176, RZ, PT ;  /* 0x000000ffb000720c */ /* 0x000fe20003f45270 */
[----:B0-----:R-:W-:-:S04]  /*22390*/  FADD.FTZ R185, R180, R183 ;  /* 0x000000b7b4b97221 */ /* 0x001fc80000010000 */
[----:B------:R-:W-:Y:S02]  /*223a0*/  FFMA.FTZ R185, R186, R182, R185 ;  /* 0x000000b6bab97223 */ /* 0x000fe400000100b9 */
[----:B------:R-:W0:Y:S03]  /*223b0*/  LDC R186, c[0x0][0x448] ;  /* 0x00011200ffba7b82 */ /* 0x000e260000000800 */
[----:B------:R-:W1:Y:S05]  /*223c0*/  SHFL.DOWN PT, R180, R185, 0x1, 0x1f ;  /* 0x08201f00b9b47f89 */ /* 0x000e6a00000e0000 */
[----:B------:R-:W2:Y:S01]  /*223d0*/  @!P2 LDC.64 R182, c[0x0][0x3c0] ;  /* 0x0000f000ffb6ab82 */ /* 0x000ea20000000a00 */
[----:B-1----:R-:W-:-:S07]  /*223e0*/  FADD.FTZ R180, R185, R180 ;  /* 0x000000b4b9b47221 */ /* 0x002fce0000010000 */
[----:B------:R-:W1:Y:S01]  /*223f0*/  @!P2 LDC.64 R184, c[0x0][0x3c8] ;  /* 0x0000f200ffb8ab82 */ /* 0x000e620000000a00 */
[----:B------:R-:W-:Y:S01]  /*22400*/  FFMA.FTZ R180, R191, R193, R180 ;  /* 0x000000c1bfb47223 */ /* 0x000fe200000100b4 */
[----:B--2---:R-:W-:-:S04]  /*22410*/  @!P2 IMAD.WIDE R182, R170, 0x4, R182 ;  /* 0x00000004aab6a825 */ /* 0x004fc800078e02b6 */
[----:B------:R-:W0:Y:S04]  /*22420*/  SHFL.IDX PT, R191, R180, RZ, 0x1f ;  /* 0x00001fffb4bf7589 */ /* 0x000e2800000e0000 */
[----:B------:R2:W-:Y:S01]  /*22430*/  @!P2 STG.E desc[UR6][R182.64], R201 ;  /* 0x000000c9b600a986 */ /* 0x0005e2000c101906 */
[----:B-1----:R-:W-:-:S04]  /*22440*/  @!P2 IMAD.WIDE R184, R170, 0x4, R184 ;  /* 0x00000004aab8a825 */ /* 0x002fc800078e02b8 */
[----:B0-----:R-:W-:-:S04]  /*22450*/  FFMA.FTZ R176, R191, UR11, R186 ;  /* 0x0000000bbfb07c23 */ /* 0x001fc800080100ba */
[----:B------:R-:W-:-:S06]  /*22460*/  FADD.FTZ R176, R176, R199 ;  /* 0x000000c7b0b07221 */ /* 0x000fcc0000010000 */
[----:B------:R-:W0:Y:S02]  /*22470*/  MUFU.RSQ R176, R176 ;  /* 0x000000b000b07308 */ /* 0x000e240000001400 */
[----:B0-----:R2:W-:Y:S01]  /*22480*/  @!P2 STG.E desc[UR6][R184.64], R176 ;  /* 0x000000b0b800a986 */ /* 0x0015e2000c101906 */
[----:B------:R-:W-:Y:S05]  /*22490*/  @!P1 BRA `(.L_x_32654) ;  /* 0x0000000000409947 */ /* 0x000fea0003800000 */
[----:B--2---:R-:W0:Y:S01]  /*224a0*/  LDC.64 R182, c[0x0][0x428] ;  /* 0x00010a00ffb67b82 */ /* 0x004e220000000a00 */
        /* <DEDUP_REMOVED lines=12> */
[----:B0-----:R-:W-:-:S04]  /*22570*/  IMAD.WIDE.U32 R182, R175, 0x10, R182 ;  /* 0x00000010afb67825 */ /* 0x001fc800078e00b6 */
[----:B------:R-:W-:Y:S01]  /*22580*/  VIADD R175, R175, 0x80 ;  /* 0x00000080afaf7836 */ /* 0x000fe20000000000 */
[----:B------:R0:W-:Y:S06]  /*22590*/  STG.E.128 desc[UR6][R182.64], R192 ;  /* 0x000000c0b6007986 */ /* 0x0001ec000c101d06 */
.L_x_32654:
[----:B------:R-:W-:Y:S05]  /*225a0*/  BSYNC.RECONVERGENT B0 ;  /* 0x0000000000007941 */ /* 0x000fea0003800200 */
.L_x_32653:
[----:B------:R-:W-:Y:S01]  /*225b0*/  LOP3.LUT P1, RZ, R189, 0x1000, RZ, 0xc0, !PT ;  /* 0x00001000bdff7812 */ /* 0x000fe2000782c0ff */
[----:B------:R-:W-:-:S12]  /*225c0*/  BSSY.RECONVERGENT B0, `(.L_x_32655) ;  /* 0x0000012000007945 */ /* 0x000fd80003800200 */
[----:B------:R-:W-:Y:S05]  /*225d0*/  @!P1 BRA `(.L_x_32656) ;  /* 0x0000000000409947 */ /* 0x000fea0003800000 */
[----:B0-2---:R-:W0:Y:S01]  /*225e0*/  LDC.64 R182, c[0x0][0x428] ;  /* 0x00010a00ffb67b82 */ /* 0x005e220000000a00 */
        /* <DEDUP_REMOVED lines=15> */
.L_x_32656:
[----:B------:R-:W-:Y:S05]  /*226e0*/  BSYNC.RECONVERGENT B0 ;  /* 0x0000000000007941 */ /* 0x000fea0003800200 */
.L_x_32655:
        /* <DEDUP_REMOVED lines=19> */
.L_x_32658:
[----:B------:R-:W-:Y:S05]  /*22820*/  BSYNC.RECONVERGENT B0 ;  /* 0x0000000000007941 */ /* 0x000fea0003800200 */
.L_x_32657:
        /* <DEDUP_REMOVED lines=19> */
.L_x_32660:
[----:B------:R-:W-:Y:S05]  /*22960*/  BSYNC.RECONVERGENT B0 ;  /* 0x0000000000007941 */ /* 0x000fea0003800200 */
.L_x_32659:
        /* <DEDUP_REMOVED lines=19> */
.L_x_32662:
[----:B------:R-:W-:Y:S05]  /*22aa0*/  BSYNC.RECONVERGENT B0 ;  /* 0x0000000000007941 */ /* 0x000fea0003800200 */
.L_x_32661:
        /* <DEDUP_REMOVED lines=19> */
.L_x_32664:
[----:B------:R-:W-:Y:S05]  /*22be0*/  BSYNC.RECONVERGENT B0 ;  /* 0x0000000000007941 */ /* 0x000fea0003800200 */
.L_x_32663:
        /* <DEDUP_REMOVED lines=19> */
.L_x_32666:
[----:B------:R-:W-:Y:S05]  /*22d20*/  BSYNC.RECONVERGENT B0 ;  /* 0x0000000000007941 */ /* 0x000fea0003800200 */
.L_x_32665:
        /* <DEDUP_REMOVED lines=19> */
.L_x_32668:
[----:B------:R-:W-:Y:S05]  /*22e60*/  BSYNC.RECONVERGENT B0 ;  /* 0x0000000000007941 */ /* 0x000fea0003800200 */
.L_x_32667:
        /* <DEDUP_REMOVED lines=19> */
.L_x_32670:
[----:B------:R-:W-:Y:S05]  /*22fa0*/  BSYNC.RECONVERGENT B0 ;  /* 0x0000000000007941 */ /* 0x000fea0003800200 */
.L_x_32669:
        /* <DEDUP_REMOVED lines=18> */
.L_x_32672:
[----:B------:R-:W-:Y:S05]  /*230d0*/  BSYNC.RECONVERGENT B0 ;  /* 0x0000000000007941 */ /* 0x000fea0003800200 */
.L_x_32671:
[----:B01234-:R-:W0:Y:S01]  /*230e0*/  LDC.64 R182, c[0x0][0x380] ;  /* 0x0000e000ffb67b82 */ /* 0x01fe220000000a00 */
[----:B------:R-:W-:Y:S01]  /*230f0*/  UPLOP3.LUT UP1, UPT, UPT, UPT, UP1, 0x40, 0x4 ;  /* 0x000000000004789c */ /* 0x000fe20003f2e810 */
[----:B0-----:R-:W-:-:S04]  /*23100*/  IADD3 R170, PT, PT, R170, R182, RZ ;  /* 0x000000b6aaaa7210 */ /* 0x001fc80007ffe0ff */
[----:B------:R-:W-:-:S13]  /*23110*/  ISETP.GE.AND P1, PT, R170, R183, PT ;  /* 0x000000b7aa00720c */ /* 0x000fda0003f26270 */
[----:B------:R-:W-:Y:S05]  /*23120*/  @!P1 BRA `(.L_x_32673) ;  /* 0xfffffde4002c9947 */ /* 0x000fea000383ffff */
[----:B------:R-:W-:Y:S05]  /*23130*/  EXIT ;  /* 0x000000000000794d */ /* 0x000fea0003800000 */
.L_x_32674:
        /* <DEDUP_REMOVED lines=12> */
.L_x_34136:


//--------------------- .text._ZN10layer_norm13ln_fwd_kernelINS_13Kernel_traitsIfffffjLj5120ELj1ELj1ELj4ELj16ENS_18Kernel_traits_baseILj5120EfffffjLj128EEEEELb1ELb1ELb0ELb1EEEvNS_9FwdParamsE --------------------------
	.section	.text._ZN10layer_norm13ln_fwd_kernelINS_13Kernel_traitsIfffffjLj5120ELj1ELj1ELj4ELj16ENS_18Kernel_traits_baseILj5120EfffffjLj128EEEEELb1ELb1ELb0ELb1EEEvNS_9FwdParamsE,"ax",@progbits
	.align	128
        .global         _ZN10layer_norm13ln_fwd_kernelINS_13Kernel_traitsIfffffjLj5120ELj1ELj1ELj4ELj16ENS_18Kernel_traits_baseILj5120EfffffjLj128EEEEELb1ELb1ELb0ELb1EEEvNS_9FwdParamsE
        .type           _ZN10layer_norm13ln_fwd_kernelINS_13Kernel_traitsIfffffjLj5120ELj1ELj1ELj4ELj16ENS_18Kernel_traits_baseILj5120EfffffjLj128EEEEELb1ELb1ELb0ELb1EEEvNS_9FwdParamsE,@function
        .size           _ZN10layer_norm13ln_fwd_kernelINS_13Kernel_traitsIfffffjLj5120ELj1ELj1ELj4ELj16ENS_18Kernel_traits_baseILj5120EfffffjLj128EEEEELb1ELb1ELb0ELb1EEEvNS_9FwdParamsE,(.L_x_34137 - _ZN10layer_norm13ln_fwd_kernelINS_13Kernel_traitsIfffffjLj5120ELj1ELj1ELj4ELj16ENS_18Kernel_traits_baseILj5120EfffffjLj128EEEEELb1ELb1ELb0ELb1EEEvNS_9FwdParamsE)
        .other          _ZN10layer_norm13ln_fwd_kernelINS_13Kernel_traitsIfffffjLj5120ELj1ELj1ELj4ELj16ENS_18Kernel_traits_baseILj5120EfffffjLj128EEEEELb1ELb1ELb0ELb1EEEvNS_9FwdParamsE,@"STO_CUDA_ENTRY STV_DEFAULT"
_ZN10layer_norm13ln_fwd_kernelINS_13Kernel_traitsIfffffjLj5120ELj1ELj1ELj4ELj16ENS_18Kernel_traits_baseILj5120EfffffjLj128EEEEELb1ELb1ELb0ELb1EEEvNS_9FwdParamsE:
.text._ZN10layer_norm13ln_fwd_kernelINS_13Kernel_traitsIfffffjLj5120ELj1ELj1ELj4ELj16ENS_18Kernel_traits_baseILj5120EfffffjLj128EEEEELb1ELb1ELb0ELb1EEEvNS_9FwdParamsE:
        /* <DEDUP_REMOVED lines=64> */
.L_x_32675:
[----:B------:R-:W0:Y:S08]  /*0400*/  LDC.64 R2, c[0x0][0x3d0] ;  /* 0x0000f400ff027b82 */ /* 0x000e300000000a00 */
[----:B------:R-:W1:Y:S01]  /*0410*/  LDC.64 R52, c[0x0][0x3e8] ;  /* 0x0000fa00ff347b82 */ /* 0x000e620000000a00 */
[----:B0-----:R-:W-:-:S05]  /*0420*/  IMAD.WIDE.U32 R2, R129, 0x10, R2 ;  /* 0x0000001081027825 */ /* 0x001fca00078e0002 */
[----:B------:R-:W5:Y:S01]  /*0430*/  LDG.E.128 R120, desc[UR8][R2.64] ;  /* 0x0000000802787981 */ /* 0x000f62000c1e1d00 */
[----:B-1----:R-:W-:-:S03]  /*0440*/  IMAD.WIDE.U32 R52, R129, 0x10, R52 ;  /* 0x0000001081347825 */ /* 0x002fc600078e0034 */
        /* <DEDUP_REMOVED lines=37> */
[----:B------:R0:W5:Y:S02]  /*06a0*/  LDG.E.128 R4, desc[UR8][R52.64+0x4800] ;  /* 0x0048000834047981 */ /* 0x000164000c1e1d00 */
[----:B0-----:R-:W-:-:S07]  /*06b0*/  CS2R R52, SRZ ;  /* 0x0000000000347805 */ /* 0x001fce000001ff00 */
.L_x_32676:
        /* <DEDUP_REMOVED lines=10> */
[----:B------:R-:W-:Y:S01]  /*0760*/  IMAD R127, R180, -0x2daee0ad, RZ ;  /* 0xd2511f53b47f7824 */ /* 0x000fe200078e02ff */
[----:B------:R-:W3:Y:S01]  /*0770*/  LDCU UR7, c[0x0][0x408] ;  /* 0x00008100ff0777ac */ /* 0x000ee20008000800 */
[----:B------:R-:W-:Y:S02]  /*0780*/  VIADD R128, R171, 0xbb67ae85 ;  /* 0xbb67ae85ab807836 */ /* 0x000fe40000000000 */
[C---:B------:R-:W-:Y:S01]  /*0790*/  IMAD.HI.U32 R2, R3.reuse, -0x326172a9, RZ ;  /* 0xcd9e8d5703027827 */ /* 0x040fe200078e00ff */
[----:B------:R-:W4:Y:S03]  /*07a0*/  LDCU UR12, c[0x0][0x388] ;  /* 0x00007100ff0c77ac */ /* 0x000f260008000800 */
[----:B------:R-:W-:Y:S01]  /*07b0*/  IMAD R3, R3, -0x326172a9, RZ ;  /* 0xcd9e8d5703037824 */ /* 0x000fe200078e02ff */
[----:B------:R-:W0:Y:S01]  /*07c0*/  LDCU.U8 UR14, c[0x0][0x410] ;  /* 0x00008200ff0e77ac */ /* 0x000e220008000000 */
[----:B------:R-:W-:-:S02]  /*07d0*/  IMAD.MOV.U32 R175, RZ, RZ, RZ ;  /* 0x000000ffffaf7224 */ /* 0x000fc400078e00ff */
[----:B-1----:R-:W-:Y:S01]  /*07e0*/  IMAD R178, R181, UR4, R129 ;  /* 0x00000004b5b27c24 */ /* 0x002fe2000f8e0281 */
[----:B------:R-:W1:Y:S01]  /*07f0*/  LDCU UR13, c[0x0][0x400] ;  /* 0x00008000ff0d77ac */ /* 0x000e620008000800 */
[----:B------:R-:W-:Y:S02]  /*0800*/  VIADD R129, R171, 0x646e171e ;  /* 0x646e171eab817836 */ /* 0x000fe40000000000 */
[----:B------:R-:W-:Y:S01]  /*0810*/  IMAD.HI.U32 R0, R178, -0x326172a9, RZ ;  /* 0xcd9e8d57b2007827 */ /* 0x000fe200078e00ff */
[----:B------:R-:W0:Y:S02]  /*0820*/  LDCU.64 UR10, c[0x0][0x3a0] ;  /* 0x00007400ff0a77ac */ /* 0x000e240008000a00 */
[----:B0-----:R-:W-:Y:S01]  /*0830*/  ISETP.NE.U32.AND P0, PT, R130, RZ, PT ;  /* 0x000000ff8200720c */ /* 0x001fe20003f05070 */
[----:B------:R-:W-:Y:S01]  /*0840*/  IMAD R125, R178, -0x326172a9, RZ ;  /* 0xcd9e8d57b27d7824 */ /* 0x000fe200078e02ff */
[----:B------:R-:W-:Y:S01]  /*0850*/  LOP3.LUT R0, R179, R0, R170, 0x96, !PT ;  /* 0x00000000b3007212 */ /* 0x000fe200078e96aa */
[----:B------:R-:W-:Y:S01]  /*0860*/  UPLOP3.LUT UP0, UPT, UPT, UPT, UPT, 0x40, 0x4 ;  /* 0x000000000004789c */ /* 0x000fe20003f0e870 */
[----:B------:R-:W-:-:S02]  /*0870*/  ISETP.NE.AND.EX P0, PT, R131, RZ, PT, P0 ;  /* 0x000000ff8300720c */ /* 0x000fc40003f05300 */
        /* <DEDUP_REMOVED lines=66> */
[----:B-1234-:R-:W-:-:S07]  /*0ca0*/  IMAD R188, R0, -0x2daee0ad, RZ ;  /* 0xd2511f5300bc7824 */ /* 0x01efce00078e02ff */
.L_x_32940:
[----:B------:R-:W0:Y:S01]  /*0cb0*/  S2R R172, SR_TID.X ;  /* 0x0000000000ac7919 */ /* 0x000e220000002100 */
[----:B-1----:R-:W1:Y:S01]  /*0cc0*/  LDC.64 R164, c[0x0][0x390] ;  /* 0x0000e400ffa47b82 */ /* 0x002e620000000a00 */
[----:B------:R-:W-:Y:S02]  /*0cd0*/  IMAD R0, R181, UR12, RZ ;  /* 0x0000000cb5007c24 */ /* 0x000fe4000f8e02ff */
[----:B------:R-:W-:-:S03]  /*0ce0*/  IMAD.MOV.U32 R186, RZ, RZ, 0x3f800000 ;  /* 0x3f800000ffba7424 */ /* 0x000fc600078e00ff */
[----:B------:R-:W-:Y:S02]  /*0cf0*/  SHF.R.S32.HI R129, RZ, 0x1f, R0 ;  /* 0x0000001fff817819 */ /* 0x000fe40000011400 */
[----:B------:R-:W2:Y:S02]  /*0d00*/  @P0 LDC.64 R2, c[0x0][0x3e0] ;  /* 0x0000f800ff020b82 */ /* 0x000ea40000000a00 */
[----:B------:R-:W-:-:S04]  /*0d10*/  LEA.HI R129, R129, R0, RZ, 0x2 ;  /* 0x0000000081817211 */ /* 0x000fc800078f10ff */
[----:B0-----:R-:W-:Y:S01]  /*0d20*/  LEA.HI.SX32 R173, R129, R172, 0x1e ;  /* 0x000000ac81ad7211 */ /* 0x001fe200078ff2ff */
[----:B--2---:R-:W-:-:S04]  /*0d30*/  @P0 IMAD.WIDE R2, R181, 0x4, R2 ;  /* 0x00000004b5020825 */ /* 0x004fc800078e0202 */
[----:B-1----:R-:W-:Y:S01]  /*0d40*/  IMAD.WIDE.U32 R128, R173, 0x10, R164 ;  /* 0x00000010ad807825 */ /* 0x002fe200078e00a4 */
[----:B------:R0:W5:Y:S05]  /*0d50*/  @P0 LDG.E R186, desc[UR8][R2.64] ;  /* 0x0000000802ba0981 */ /* 0x00016a000c1e1900 */
[----:B------:R-:W5:Y:S01]  /*0d60*/  LDG.E.128 R128, desc[UR8][R128.64] ;  /* 0x0000000880807981 */ /* 0x000f62000c1e1d00 */
[----:B------:R-:W-:Y:S01]  /*0d70*/  ISETP.NE.U32.AND P1, PT, RZ, UR10, PT ;  /* 0x0000000aff007c0c */ /* 0x000fe2000bf25070 */
[C---:B------:R-:W-:Y:S01]  /*0d80*/  VIADD R184, R170.reuse, 0x5384540f ;  /* 0x5384540faab87836 */ /* 0x040fe20000000000 */
[----:B------:R-:W-:Y:S01]  /*0d90*/  IADD3 R185, PT, PT, R171, -0x126145ec, RZ ;  /* 0xed9eba14abb97810 */ /* 0x000fe20007ffe0ff */
[C---:B------:R-:W-:Y:S01]  /*0da0*/  VIADD R183, R170.reuse, 0x9e3779b9 ;  /* 0x9e3779b9aab77836 */ /* 0x040fe20000000000 */
[----:B------:R-:W-:Y:S01]  /*0db0*/  ISETP.NE.AND.EX P1, PT, RZ, UR11, PT, P1 ;  /* 0x0000000bff007c0c */ /* 0x000fe2000bf25310 */
[----:B------:R-:W-:Y:S01]  /*0dc0*/  IMAD.MOV.U32 R0, RZ, RZ, 0x2f800000 ;  /* 0x2f800000ff007424 */ /* 0x000fe200078e00ff */
[----:B------:R-:W-:-:S11]  /*0dd0*/  IADD3 R182, PT, PT, R170, 0x78dde6e4, RZ ;  /* 0x78dde6e4aab67810 */ /* 0x000fd60007ffe0ff */
[----:B0-----:R-:W-:Y:S05]  /*0de0*/  @!P1 BRA `(.L_x_32677) ;  /* 0x0000001400c09947 */ /* 0x001fea0003800000 */
        /* <DEDUP_REMOVED lines=13> */
.L_x_33976:
[----:B------:R-:W-:Y:S05]  /*0ec0*/  BRX R2 -0xed0                                          (*"BRANCH_TARGETS .L_x_33977,.L_x_33978,.L_x_33979"*) ;  /* 0xfffffff0024c7949 */ /* 0x000fea000383ffff */
.L_x_33979:
[----:B------:R-:W-:Y:S01]  /*0ed0*/  VIADD R2, R190, 0x1 ;  /* 0x00000001be027836 */ /* 0x000fe20000000000 */
[----:B------:R-:W-:Y:S01]  /*0ee0*/  MOV R3, R177 ;  /* 0x000000b100037202 */ /* 0x000fe20000000f00 */
[----:B------:R-:W-:Y:S01]  /*0ef0*/  IMAD.MOV.U32 R132, RZ, RZ, R188 ;  /* 0x000000ffff847224 */ /* 0x000fe200078e00bc */
[----:B------:R-:W-:Y:S06]  /*0f00*/  BRA `(.L_x_32678) ;  /* 0x0000000400207947 */ /* 0x000fec0003800000 */
.L_x_33977:
[----:B------:R-:W-:Y:S01]  /*0f10*/  IMAD.MOV.U32 R132, RZ, RZ, R188 ;  /* 0x000000ffff847224 */ /* 0x000fe200078e00bc */
[----:B------:R-:W-:Y:S01]  /*0f20*/  MOV R3, R176 ;  /* 0x000000b000037202 */ /* 0x000fe20000000f00 */
[----:B------:R-:W-:Y:S01]  /*0f30*/  IMAD.MOV.U32 R2, RZ, RZ, 0x3 ;  /* 0x00000003ff027424 */ /* 0x000fe200078e00ff */
[----:B------:R-:W-:Y:S06]  /*0f40*/  BRA `(.L_x_32678) ;  /* 0x0000000400107947 */ /* 0x000fec0003800000 */
.L_x_33978:
        /* <DEDUP_REMOVED lines=12> */
.L_x_32679:
        /* <DEDUP_REMOVED lines=56> */
.L_x_32678:
[----:B------:R-:W-:Y:S01]  /*1390*/  I2FP.F32.U32 R3, R3 ;  /* 0x0000000300037245 */ /* 0x000fe20000201000 */
[----:B-----5:R-:W-:Y:S01]  /*13a0*/  FMUL.FTZ R128, R128, R186 ;  /* 0x000000ba80807220 */ /* 0x020fe20000410000 */
[----:B------:R-:W-:Y:S01]  /*13b0*/  ISETP.NE.AND P4, PT, R2, 0x1, PT ;  /* 0x000000010200780c */ /* 0x000fe20003f85270 */
[----:B------:R-:W-:Y:S01]  /*13c0*/  UMOV UR5, UR7 ;  /* 0x0000000700057c82 */ /* 0x000fe20008000000 */
[----:B------:R-:W-:Y:S01]  /*13d0*/  UMOV UR4, UR6 ;  /* 0x0000000600047c82 */ /* 0x000fe20008000000 */
[----:B------:R-:W-:Y:S01]  /*13e0*/  FFMA.FTZ R3, R3, R0, 1.1641532182693481445e-10 ;  /* 0x2f00000003037423 */ /* 0x000fe20000010000 */
[----:B------:R-:W-:Y:S01]  /*13f0*/  FMUL.FTZ R128, R128, UR5 ;  /* 0x0000000580807c20 */ /* 0x000fe20008410000 */
[----:B------:R-:W-:Y:S02]  /*1400*/  IMAD.MOV.U32 R134, RZ, RZ, 0x2 ;  /* 0x00000002ff867424 */ /* 0x000fe400078e00ff */
[----:B------:R-:W-:Y:S01]  /*1410*/  IMAD.MOV.U32 R133, RZ, RZ, R174 ;  /* 0x000000ffff857224 */ /* 0x000fe200078e00ae */
        /* <DEDUP_REMOVED lines=13> */
.L_x_32681:
        /* <DEDUP_REMOVED lines=12> */
.L_x_32682:
        /* <DEDUP_REMOVED lines=57> */
.L_x_32680:
[----:B------:R-:W-:Y:S01]  /*1940*/  I2FP.F32.U32 R3, R133 ;  /* 0x0000008500037245 */ /* 0x000fe20000201000 */
[----:B------:R-:W-:Y:S01]  /*1950*/  FMUL.FTZ R129, R129, R186 ;  /* 0x000000ba81817220 */ /* 0x000fe20000410000 */
        /* <DEDUP_REMOVED lines=18> */
.L_x_32684:
        /* <DEDUP_REMOVED lines=12> */
.L_x_32685:
        /* <DEDUP_REMOVED lines=35> */
[----:B------:R-:W-:-:S04]  /*1d70*/  IADD3 R3, PT, PT, R171, 0x1fd5c5a3, RZ ;  /* 0x1fd5c5a3ab037810 */ /* 0x000fc80007ffe0ff */
        /* <DEDUP_REMOVED lines=21> */
.L_x_32683:
[----:B------:R-:W-:Y:S01]  /*1ed0*/  I2FP.F32.U32 R3, R3 ;  /* 0x0000000300037245 */ /* 0x000fe20000201000 */
[----:B------:R-:W-:Y:S01]  /*1ee0*/  FMUL.FTZ R130, R130, R186 ;  /* 0x000000ba82827220 */ /* 0x000fe20000410000 */
        /* <DEDUP_REMOVED lines=18> */
.L_x_32687:
        /* <DEDUP_REMOVED lines=12> */
.L_x_32688:
        /* <DEDUP_REMOVED lines=57> */
.L_x_32686:
[----:B------:R-:W-:Y:S01]  /*2460*/  I2FP.F32.U32 R3, R2 ;  /* 0x0000000200037245 */ /* 0x000fe20000201000 */
[----:B------:R-:W-:-:S04]  /*2470*/  FMUL.FTZ R131, R131, R186 ;  /* 0x000000ba83837220 */ /* 0x000fc80000410000 */
[----:B------:R-:W-:Y:S01]  /*2480*/  FFMA.FTZ R3, R3, R0, 1.1641532182693481445e-10 ;  /* 0x2f00000003037423 */ /* 0x000fe20000010000 */
[----:B------:R-:W-:-:S04]  /*2490*/  FMUL.FTZ R131, R131, UR5 ;  /* 0x0000000583837c20 */ /* 0x000fc80008410000 */
[----:B------:R-:W-:-:S04]  /*24a0*/  FSETP.GTU.FTZ.AND P6, PT, R3, UR4, PT ;  /* 0x0000000403007c0b */ /* 0x000fc8000bfdc000 */
[----:B------:R-:W-:Y:S02]  /*24b0*/  FSEL R2, R131, RZ, !P6 ;  /* 0x000000ff83027208 */ /* 0x000fe40007000000 */
[----:B------:R-:W-:-:S03]  /*24c0*/  PLOP3.LUT P5, PT, P6, PT, PT, 0x8, 0x80 ;  /* 0x000000000080781c */ /* 0x000fc600037ae170 */
[----:B------:R-:W-:Y:S01]  /*24d0*/  FFMA.FTZ R131, R2, R43, R127 ;  /* 0x0000002b02837223 */ /* 0x000fe2000001007f */
[----:B------:R-:W-:Y:S09]  /*24e0*/  BRA `(.L_x_32689) ;  /* 0x0000001400a07947 */ /* 0x000ff20003800000 */
.L_x_32677:
        /* <DEDUP_REMOVED lines=15> */
.L_x_32691:
        /* <DEDUP_REMOVED lines=12> */
.L_x_32692:
        /* <DEDUP_REMOVED lines=56> */
.L_x_32690:
[----:B------:R-:W-:Y:S01]  /*2a20*/  I2FP.F32.U32 R3, R2 ;  /* 0x0000000200037245 */ /* 0x000fe20000201000 */
[----:B-----5:R-:W-:Y:S01]  /*2a30*/  FMUL.FTZ R128, R128, R186 ;  /* 0x000000ba80807220 */ /* 0x020fe20000410000 */
[----:B------:R-:W-:Y:S01]  /*2a40*/  ISETP.NE.AND P4, PT, R133, 0x1, PT ;  /* 0x000000018500780c */ /* 0x000fe20003f85270 */
[----:B------:R-:W-:Y:S01]  /*2a50*/  UMOV UR4, UR6 ;  /* 0x0000000600047c82 */ /* 0x000fe20008000000 */
[----:B------:R-:W-:Y:S01]  /*2a60*/  UMOV UR5, UR7 ;  /* 0x0000000700057c82 */ /* 0x000fe20008000000 */
[----:B------:R-:W-:Y:S01]  /*2a70*/  FFMA.FTZ R3, R3, R0, 1.1641532182693481445e-10 ;  /* 0x2f00000003037423 */ /* 0x000fe20000010000 */
[----:B------:R-:W-:Y:S02]  /*2a80*/  IMAD.MOV.U32 R134, RZ, RZ, 0x2 ;  /* 0x00000002ff867424 */ /* 0x000fe400078e00ff */
[----:B------:R-:W-:Y:S02]  /*2a90*/  IMAD.MOV.U32 R2, RZ, RZ, R174 ;  /* 0x000000ffff027224 */ /* 0x000fe400078e00ae */
        /* <DEDUP_REMOVED lines=13> */
.L_x_32694:
        /* <DEDUP_REMOVED lines=12> */
.L_x_32695:
        /* <DEDUP_REMOVED lines=57> */
.L_x_32693:
[----:B------:R-:W-:Y:S01]  /*2fc0*/  ISETP.NE.AND P5, PT, R134, 0x1, PT ;  /* 0x000000018600780c */ /* 0x000fe20003fa5270 */
[----:B------:R-:W-:Y:S01]  /*2fd0*/  FMUL.FTZ R129, R129, R186 ;  /* 0x000000ba81817220 */ /* 0x000fe20000410000 */
[----:B------:R-:W-:Y:S01]  /*2fe0*/  I2FP.F32.U32 R133, R2 ;  /* 0x0000000200857245 */ /* 0x000fe20000201000 */
[----:B------:R-:W-:Y:S01]  /*2ff0*/  IMAD.MOV.U32 R135, RZ, RZ, 0x2 ;  /* 0x00000002ff877424 */ /* 0x000fe200078e00ff */
[----:B------:R-:W-:Y:S01]  /*3000*/  MOV R128, R174 ;  /* 0x000000ae00807202 */ /* 0x000fe20000000f00 */
[----:B------:R-:W-:Y:S02]  /*3010*/  FMUL.FTZ R2, R129, UR5 ;  /* 0x0000000581027c20 */ /* 0x000fe40008410000 */
[----:B------:R-:W-:-:S05]  /*3020*/  FFMA.FTZ R133, R133, R0, 1.1641532182693481445e-10 ;  /* 0x2f00000085857423 */ /* 0x000fca0000010000 */
        /* <DEDUP_REMOVED lines=12> */
.L_x_32697:
        /* <DEDUP_REMOVED lines=12> */
.L_x_32698:
        /* <DEDUP_REMOVED lines=51> */
[----:B------:R-:W-:Y:S01]  /*34e0*/  IMAD.MOV.U32 R174, RZ, RZ, R136 ;  /* 0x000000ffffae7224 */ /* 0x000fe200078e0088 */
[----:B------:R-:W-:Y:S01]  /*34f0*/  MOV R128, R132 ;  /* 0x0000008400807202 */ /* 0x000fe20000000f00 */
[----:B------:R-:W-:-:S04]  /*3500*/  IMAD.WIDE.U32 R134, R133, -0x2daee0ad, RZ ;  /* 0xd2511f5385867825 */ /* 0x000fc800078e00ff */
[----:B------:R-:W-:Y:S01]  /*3510*/  IMAD.MOV.U32 R132, RZ, RZ, R134 ;  /* 0x000000ffff847224 */ /* 0x000fe200078e0086 */
[----:B------:R-:W-:Y:S01]  /*3520*/  LOP3.LUT R176, R129, R176, R135, 0x96, !PT ;  /* 0x000000b081b07212 */ /* 0x000fe200078e9687 */
[----:B------:R-:W-:-:S07]  /*3530*/  IMAD.MOV.U32 R135, RZ, RZ, RZ ;  /* 0x000000ffff877224 */ /* 0x000fce00078e00ff */
.L_x_32696:
[----:B------:R-:W-:Y:S01]  /*3540*/  ISETP.NE.AND P6, PT, R135, 0x1, PT ;  /* 0x000000018700780c */ /* 0x000fe20003fc5270 */
[----:B------:R-:W-:Y:S01]  /*3550*/  FMUL.FTZ R130, R130, R186 ;  /* 0x000000ba82827220 */ /* 0x000fe20000410000 */
[----:B------:R-:W-:Y:S01]  /*3560*/  I2FP.F32.U32 R129, R128 ;  /* 0x0000008000817245 */ /* 0x000fe20000201000 */
[----:B------:R-:W-:Y:S02]  /*3570*/  HFMA2 R144, -RZ, RZ, 0, 1.1920928955078125e-07 ;  /* 0x00000002ff907431 */ /* 0x000fe400000001ff */
[----:B------:R-:W-:Y:S02]  /*3580*/  IMAD.MOV.U32 R128, RZ, RZ, R174 ;  /* 0x000000ffff807224 */ /* 0x000fe400078e00ae */
[----:B------:R-:W-:Y:S01]  /*3590*/  FMUL.FTZ R130, R130, UR5 ;  /* 0x0000000582827c20 */ /* 0x000fe20008410000 */
        /* <DEDUP_REMOVED lines=13> */
.L_x_32700:
        /* <DEDUP_REMOVED lines=12> */
.L_x_32701:
[----:B------:R-:W-:Y:S01]  /*3730*/  IMAD.WIDE.U32 R134, R178, -0x326172a9, RZ ;  /* 0xcd9e8d57b2867825 */ /* 0x000fe200078e00ff */
[----:B------:R-:W-:-:S03]  /*3740*/  LOP3.LUT R138, R175, R129, R171, 0x96, !PT ;  /* 0x00000081af8a7212 */ /* 0x000fc600078e96ab */
[----:B------:R-:W-:Y:S01]  /*3750*/  HFMA2 R144, -RZ, RZ, 0, 0 ;  /* 0x00000000ff907431 */ /* 0x000fe200000001ff */
        /* <DEDUP_REMOVED lines=54> */
.L_x_32699:
[----:B------:R-:W-:Y:S01]  /*3ac0*/  I2FP.F32.U32 R129, R128 ;  /* 0x0000008000817245 */ /* 0x000fe20000201000 */
[----:B------:R-:W-:Y:S01]  /*3ad0*/  FMUL.FTZ R131, R131, R186 ;  /* 0x000000ba83837220 */ /* 0x000fe20000410000 */
[----:B------:R-:W-:Y:S01]  /*3ae0*/  FMUL.FTZ R128, R3, R40 ;  /* 0x0000002803807220 */ /* 0x000fe20000410000 */
[----:B------:R-:W-:Y:S02]  /*3af0*/  FMUL.FTZ R130, R133, R42 ;  /* 0x0000002a85827220 */ /* 0x000fe40000410000 */
[----:B------:R-:W-:Y:S01]  /*3b00*/  FFMA.FTZ R129, R129, R0, 1.1641532182693481445e-10 ;  /* 0x2f00000081817423 */ /* 0x000fe20000010000 */
[----:B------:R-:W-:-:S04]  /*3b10*/  FMUL.FTZ R131, R131, UR5 ;  /* 0x0000000583837c20 */ /* 0x000fc80008410000 */
[----:B------:R-:W-:Y:S01]  /*3b20*/  FSETP.GTU.FTZ.AND P6, PT, R129, UR4, PT ;  /* 0x0000000481007c0b */ /* 0x000fe2000bfdc000 */
[----:B------:R-:W-:-:S03]  /*3b30*/  FMUL.FTZ R129, R2, R41 ;  /* 0x0000002902817220 */ /* 0x000fc60000410000 */
[----:B------:R-:W-:Y:S02]  /*3b40*/  FSEL R134, R131, RZ, !P6 ;  /* 0x000000ff83867208 */ /* 0x000fe40007000000 */
[----:B------:R-:W-:-:S03]  /*3b50*/  PLOP3.LUT P5, PT, P6, PT, PT, 0x8, 0x80 ;  /* 0x000000000080781c */ /* 0x000fc600037ae170 */
[----:B------:R-:W-:-:S10]  /*3b60*/  FMUL.FTZ R131, R134, R43 ;  /* 0x0000002b86837220 */ /* 0x000fd40000410000 */
.L_x_32689:
        /* <DEDUP_REMOVED lines=8> */
[----:B------:R-:W-:-:S05]  /*3bf0*/  SEL R134, RZ, 0x1, !P2 ;  /* 0x00000001ff867807 */ /* 0x000fca0005000000 */
[----:B------:R-:W2:Y:S01]  /*3c00*/  @P1 LDC.64 R142, c[0x0][0x3a0] ;  /* 0x0000e800ff8e1b82 */ /* 0x000ea20000000a00 */
[----:B------:R-:W-:Y:S02]  /*3c10*/  IMAD.IADD R133, R133, 0x1, R134 ;  /* 0x0000000185857824 */ /* 0x000fe400078e0286 */
[----:B0-----:R-:W-:-:S05]  /*3c20*/  IMAD.WIDE.U32 R134, R173, 0x10, R168 ;  /* 0x00000010ad867825 */ /* 0x001fca00078e00a8 */
[----:B------:R0:W-:Y:S01]  /*3c30*/  STG.E.128 desc[UR8][R134.64], R128 ;  /* 0x0000008086007986 */ /* 0x0001e2000c101d08 */
[----:B-1----:R-:W-:-:S05]  /*3c40*/  IMAD.WIDE.U32 R140, R173, 0x4, R2 ;  /* 0x00000004ad8c7825 */ /* 0x002fca00078e0002 */
[----:B------:R0:W-:Y:S01]  /*3c50*/  STG.E desc[UR8][R140.64], R133 ;  /* 0x000000858c007986 */ /* 0x0001e2000c101908 */
[----:B--2---:R-:W-:-:S03]  /*3c60*/  @P1 IMAD.WIDE.U32 R142, R187, 0x10, R142 ;  /* 0x00000010bb8e1825 */ /* 0x004fc600078e008e */
[----:B------:R-:W5:Y:S04]  /*3c70*/  LDG.E.128 R136, desc[UR8][R136.64] ;  /* 0x0000000888887981 */ /* 0x000f68000c1e1d00 */
[----:B------:R0:W5:Y:S01]  /*3c80*/  @P1 LDG.E.128 R124, desc[UR8][R142.64] ;  /* 0x000000088e7c1981 */ /* 0x000162000c1e1d00 */
[----:B------:R-:W-:Y:S05]  /*3c90*/  @!P1 BRA `(.L_x_32702) ;  /* 0x00000014009c9947 */ /* 0x000fea0003800000 */
        /* <DEDUP_REMOVED lines=15> */
.L_x_32704:
        /* <DEDUP_REMOVED lines=12> */
.L_x_32705:
        /* <DEDUP_REMOVED lines=53> */
[----:B------:R-:W-:-:S03]  /*41a0*/  IMAD.MOV.U32 R135, RZ, RZ, RZ ;  /* 0x000000ffff877224 */ /* 0x000fc600078e00ff */
[----:B------:R-:W-:Y:S01]  /*41b0*/  LOP3.LUT R176, R133, R176, R141, 0x96, !PT ;  /* 0x000000b085b07212 */ /* 0x000fe200078e968d */
[----:B------:R-:W-:-:S07]  /*41c0*/  IMAD.MOV.U32 R133, RZ, RZ, R132 ;  /* 0x000000ffff857224 */ /* 0x000fce00078e0084 */
.L_x_32703:
[----:B------:R-:W-:Y:S01]  /*41d0*/  I2FP.F32.U32 R133, R133 ;  /* 0x0000008500857245 */ /* 0x000fe20000201000 */
[----:B-----5:R-:W-:Y:S01]  /*41e0*/  FMUL.FTZ R136, R136, R186 ;  /* 0x000000ba88887220 */ /* 0x020fe20000410000 */
[----:B------:R-:W-:Y:S01]  /*41f0*/  ISETP.NE.AND P4, PT, R135, 0x1, PT ;  /* 0x000000018700780c */ /* 0x000fe20003f85270 */
[----:B------:R-:W-:Y:S02]  /*4200*/  IMAD.MOV.U32 R134, RZ, RZ, R174 ;  /* 0x000000ffff867224 */ /* 0x000fe400078e00ae */
[----:B------:R-:W-:Y:S01]  /*4210*/  FFMA.FTZ R133, R133, R0, 1.1641532182693481445e-10 ;  /* 0x2f00000085857423 */ /* 0x000fe20000010000 */
[----:B------:R-:W-:-:S04]  /*4220*/  FMUL.FTZ R136, R136, UR5 ;  /* 0x0000000588887c20 */ /* 0x000fc80008410000 */
[----:B------:R-:W-:-:S04]  /*4230*/  FSETP.GTU.FTZ.AND P3, PT, R133, UR4, PT ;  /* 0x0000000485007c0b */ /* 0x000fc8000bf7c000 */
        /* <DEDUP_REMOVED lines=13> */
.L_x_32707:
        /* <DEDUP_REMOVED lines=12> */
.L_x_32708:
        /* <DEDUP_REMOVED lines=57> */
.L_x_32706:
[----:B------:R-:W-:Y:S01]  /*4760*/  I2FP.F32.U32 R133, R134 ;  /* 0x0000008600857245 */ /* 0x000fe20000201000 */
[----:B------:R-:W-:Y:S01]  /*4770*/  FMUL.FTZ R137, R137, R186 ;  /* 0x000000ba89897220 */ /* 0x000fe20000410000 */
[----:B------:R-:W-:Y:S01]  /*4780*/  ISETP.NE.AND P5, PT, R136, 0x1, PT ;  /* 0x000000018800780c */ /* 0x000fe20003fa5270 */
[----:B------:R-:W-:Y:S02]  /*4790*/  IMAD.MOV.U32 R135, RZ, RZ, R174 ;  /* 0x000000ffff877224 */ /* 0x000fe400078e00ae */
[----:B------:R-:W-:Y:S01]  /*47a0*/  FFMA.FTZ R133, R133, R0, 1.1641532182693481445e-10 ;  /* 0x2f00000085857423 */ /* 0x000fe20000010000 */
[----:B------:R-:W-:-:S04]  /*47b0*/  FMUL.FTZ R137, R137, UR5 ;  /* 0x0000000589897c20 */ /* 0x000fc80008410000 */
        /* <DEDUP_REMOVED lines=14> */
.L_x_32710:
        /* <DEDUP_REMOVED lines=12> */
.L_x_32711:
        /* <DEDUP_REMOVED lines=57> */
.L_x_32709:
[----:B------:R-:W-:Y:S01]  /*4cf0*/  I2FP.F32.U32 R135, R135 ;  /* 0x0000008700877245 */ /* 0x000fe20000201000 */
[----:B------:R-:W-:Y:S01]  /*4d00*/  FMUL.FTZ R138, R138, R186 ;  /* 0x000000ba8a8a7220 */ /* 0x000fe20000410000 */
        /* <DEDUP_REMOVED lines=18> */
.L_x_32713:
        /* <DEDUP_REMOVED lines=12> */
.L_x_32714:
        /* <DEDUP_REMOVED lines=57> */
.L_x_32712:
        /* <DEDUP_REMOVED lines=9> */
.L_x_32702:
        /* <DEDUP_REMOVED lines=15> */
.L_x_32717:
        /* <DEDUP_REMOVED lines=12> */
.L_x_32718:
        /* <DEDUP_REMOVED lines=56> */
.L_x_32716:
[----:B------:R-:W-:Y:S01]  /*5840*/  I2FP.F32.U32 R133, R133 ;  /* 0x0000008500857245 */ /* 0x000fe20000201000 */
[----:B-----5:R-:W-:Y:S01]  /*5850*/  FMUL.FTZ R136, R136, R186 ;  /* 0x000000ba88887220 */ /* 0x020fe20000410000 */
[----:B------:R-:W-:Y:S01]  /*5860*/  ISETP.NE.AND P4, PT, R134, 0x1, PT ;  /* 0x000000018600780c */ /* 0x000fe20003f85270 */
[----:B------:R-:W-:Y:S02]  /*5870*/  IMAD.MOV.U32 R132, RZ, RZ, R174 ;  /* 0x000000ffff847224 */ /* 0x000fe400078e00ae */
[----:B------:R-:W-:-:S05]  /*5880*/  FFMA.FTZ R133, R133, R0, 1.1641532182693481445e-10 ;  /* 0x2f00000085857423 */ /* 0x000fca0000010000 */
[----:B------:R-:W-:Y:S01]  /*5890*/  FSETP.GTU.FTZ.AND P3, PT, R133, UR4, PT ;  /* 0x0000000485007c0b */ /* 0x000fe2000bf7c000 */
[----:B------:R-:W-:Y:S01]  /*58a0*/  FMUL.FTZ R133, R136, UR5 ;  /* 0x0000000588857c20 */ /* 0x000fe20008410000 */
[----:B------:R-:W-:Y:S02]  /*58b0*/  MOV R136, 0x2 ;  /* 0x0000000200887802 */ /* 0x000fe40000000f00 */
        /* <DEDUP_REMOVED lines=11> */
.L_x_32720:
        /* <DEDUP_REMOVED lines=12> */
.L_x_32721:
        /* <DEDUP_REMOVED lines=57> */
.L_x_32719:
[----:B------:R-:W-:Y:S01]  /*5dc0*/  ISETP.NE.AND P5, PT, R136, 0x1, PT ;  /* 0x000000018800780c */ /* 0x000fe20003fa5270 */
[----:B------:R-:W-:Y:S01]  /*5dd0*/  FMUL.FTZ R137, R137, R186 ;  /* 0x000000ba89897220 */ /* 0x000fe20000410000 */
[----:B------:R-:W-:Y:S01]  /*5de0*/  I2FP.F32.U32 R135, R132 ;  /* 0x0000008400877245 */ /* 0x000fe20000201000 */
[----:B------:R-:W-:Y:S02]  /*5df0*/  IMAD.MOV.U32 R132, RZ, RZ, R174 ;  /* 0x000000ffff847224 */ /* 0x000fe400078e00ae */
[----:B------:R-:W-:Y:S01]  /*5e00*/  FMUL.FTZ R134, R137, UR5 ;  /* 0x0000000589867c20 */ /* 0x000fe20008410000 */
[----:B------:R-:W-:Y:S02]  /*5e10*/  IMAD.MOV.U32 R137, RZ, RZ, 0x2 ;  /* 0x00000002ff897424 */ /* 0x000fe400078e00ff */
        /* <DEDUP_REMOVED lines=13> */
.L_x_32723:
        /* <DEDUP_REMOVED lines=12> */
.L_x_32724:
        /* <DEDUP_REMOVED lines=57> */
.L_x_32722:
        /* <DEDUP_REMOVED lines=19> */
.L_x_32726:
        /* <DEDUP_REMOVED lines=12> */
.L_x_32727:
        /* <DEDUP_REMOVED lines=57> */
.L_x_32725:
[----:B------:R-:W-:Y:S01]  /*68c0*/  I2FP.F32.U32 R135, R132 ;  /* 0x0000008400877245 */ /* 0x000fe20000201000 */
[----:B------:R-:W-:Y:S01]  /*68d0*/  FMUL.FTZ R139, R139, R186 ;  /* 0x000000ba8b8b7220 */ /* 0x000fe20000410000 */
[----:B------:R-:W-:Y:S01]  /*68e0*/  FMUL.FTZ R132, R133, R36 ;  /* 0x0000002485847220 */ /* 0x000fe20000410000 */
[----:B------:R-:W-:Y:S01]  /*68f0*/  FMUL.FTZ R133, R134, R37 ;  /* 0x0000002586857220 */ /* 0x000fe20000410000 */
[----:B------:R-:W-:Y:S01]  /*6900*/  FMUL.FTZ R134, R141, R38 ;  /* 0x000000268d867220 */ /* 0x000fe20000410000 */
[----:B------:R-:W-:Y:S01]  /*6910*/  FFMA.FTZ R135, R135, R0, 1.1641532182693481445e-10 ;  /* 0x2f00000087877423 */ /* 0x000fe20000010000 */
[----:B------:R-:W-:-:S04]  /*6920*/  FMUL.FTZ R136, R139, UR5 ;  /* 0x000000058b887c20 */ /* 0x000fc80008410000 */
[----:B------:R-:W-:-:S04]  /*6930*/  FSETP.GTU.FTZ.AND P6, PT, R135, UR4, PT ;  /* 0x0000000487007c0b */ /* 0x000fc8000bfdc000 */
[----:B------:R-:W-:Y:S02]  /*6940*/  FSEL R136, R136, RZ, !P6 ;  /* 0x000000ff88887208 */ /* 0x000fe40007000000 */
[----:B------:R-:W-:-:S03]  /*6950*/  PLOP3.LUT P5, PT, P6, PT, PT, 0x8, 0x80 ;  /* 0x000000000080781c */ /* 0x000fc600037ae170 */
[----:B------:R-:W-:-:S10]  /*6960*/  FMUL.FTZ R135, R136, R39 ;  /* 0x0000002788877220 */ /* 0x000fd40000410000 */
.L_x_32715:
        /* <DEDUP_REMOVED lines=14> */
[----:B0-----:R-:W-:-:S05]  /*6a50*/  @P1 IMAD.WIDE.U32 R146, R189, 0x10, R146 ;  /* 0x00000010bd921825 */ /* 0x001fca00078e0092 */
        /* <DEDUP_REMOVED lines=17> */
.L_x_32730:
        /* <DEDUP_REMOVED lines=12> */
.L_x_32731:
        /* <DEDUP_REMOVED lines=56> */
.L_x_32729:
[----:B------:R-:W-:Y:S01]  /*6fb0*/  I2FP.F32.U32 R141, R141 ;  /* 0x0000008d008d7245 */ /* 0x000fe20000201000 */
[----:B-----5:R-:W-:Y:S01]  /*6fc0*/  FMUL.FTZ R136, R136, R186 ;  /* 0x000000ba88887220 */ /* 0x020fe20000410000 */
        /* <DEDUP_REMOVED lines=18> */
.L_x_32733:
        /* <DEDUP_REMOVED lines=12> */
.L_x_32734:
        /* <DEDUP_REMOVED lines=57> */
.L_x_32732:
[----:B------:R-:W-:Y:S01]  /*7540*/  I2FP.F32.U32 R141, R140 ;  /* 0x0000008c008d7245 */ /* 0x000fe20000201000 */
[----:B------:R-:W-:Y:S01]  /*7550*/  FMUL.FTZ R137, R137, R186 ;  /* 0x000000ba89897220 */ /* 0x000fe20000410000 */
        /* <DEDUP_REMOVED lines=18> */
.L_x_32736:
        /* <DEDUP_REMOVED lines=12> */
.L_x_32737:
        /* <DEDUP_REMOVED lines=57> */
.L_x_32735:
[----:B------:R-:W-:Y:S01]  /*7ad0*/  I2FP.F32.U32 R141, R141 ;  /* 0x0000008d008d7245 */ /* 0x000fe20000201000 */
[----:B------:R-:W-:Y:S01]  /*7ae0*/  FMUL.FTZ R138, R138, R186 ;  /* 0x000000ba8a8a7220 */ /* 0x000fe20000410000 */
        /* <DEDUP_REMOVED lines=18> */
.L_x_32739:
        /* <DEDUP_REMOVED lines=12> */
.L_x_32740:
        /* <DEDUP_REMOVED lines=57> */
.L_x_32738:
        /* <DEDUP_REMOVED lines=9> */
.L_x_32728:
        /* <DEDUP_REMOVED lines=15> */
.L_x_32743:
        /* <DEDUP_REMOVED lines=12> */
.L_x_32744:
        /* <DEDUP_REMOVED lines=56> */
.L_x_32742:
[----:B------:R-:W-:Y:S01]  /*8620*/  I2FP.F32.U32 R141, R141 ;  /* 0x0000008d008d7245 */ /* 0x000fe20000201000 */
[----:B-----5:R-:W-:Y:S01]  /*8630*/  FMUL.FTZ R136, R136, R186 ;  /* 0x000000ba88887220 */ /* 0x020fe20000410000 */
[----:B------:R-:W-:Y:S01]  /*8640*/  ISETP.NE.AND P4, PT, R142, 0x1, PT ;  /* 0x000000018e00780c */ /* 0x000fe20003f85270 */
[----:B------:R-:W-:Y:S02]  /*8650*/  IMAD.MOV.U32 R145, RZ, RZ, 0x2 ;  /* 0x00000002ff917424 */ /* 0x000fe400078e00ff */
[----:B------:R-:W-:-:S05]  /*8660*/  FFMA.FTZ R141, R141, R0, 1.1641532182693481445e-10 ;  /* 0x2f0000008d8d7423 */ /* 0x000fca0000010000 */
[----:B------:R-:W-:Y:S01]  /*8670*/  FSETP.GTU.FTZ.AND P3, PT, R141, UR4, PT ;  /* 0x000000048d007c0b */ /* 0x000fe2000bf7c000 */
[----:B------:R-:W-:Y:S01]  /*8680*/  FMUL.FTZ R141, R136, UR5 ;  /* 0x00000005888d7c20 */ /* 0x000fe20008410000 */
        /* <DEDUP_REMOVED lines=12> */
.L_x_32746:
        /* <DEDUP_REMOVED lines=12> */
.L_x_32747:
        /* <DEDUP_REMOVED lines=57> */
.L_x_32745:
        /* <DEDUP_REMOVED lines=19> */
.L_x_32749:
        /* <DEDUP_REMOVED lines=12> */
.L_x_32750:
        /* <DEDUP_REMOVED lines=54> */
[----:B------:R-:W-:Y:S02]  /*90f0*/  HFMA2 R142, -RZ, RZ, 0, 0 ;  /* 0x00000000ff8e7431 */ /* 0x000fe400000001ff */
[----:B------:R-:W-:Y:S01]  /*9100*/  IMAD.MOV.U32 R174, RZ, RZ, R146 ;  /* 0x000000ffffae7224 */ /* 0x000fe200078e0092 */
[----:B------:R-:W-:-:S07]  /*9110*/  LOP3.LUT R176, R137, R176, R143, 0x96, !PT ;  /* 0x000000b089b07212 */ /* 0x000fce00078e968f */
.L_x_32748:
        /* <DEDUP_REMOVED lines=19> */
.L_x_32752:
        /* <DEDUP_REMOVED lines=12> */
.L_x_32753:
        /* <DEDUP_REMOVED lines=57> */
.L_x_32751:
        /* <DEDUP_REMOVED lines=11> */
.L_x_32741:
        /* <DEDUP_REMOVED lines=32> */
.L_x_32756:
        /* <DEDUP_REMOVED lines=12> */
.L_x_32757:
        /* <DEDUP_REMOVED lines=53> */
[----:B------:R-:W-:-:S05]  /*9d60*/  VIADD R145, R171, 0x96a522ad ;  /* 0x96a522adab917836 */ /* 0x000fca0000000000 */
[----:B------:R-:W-:Y:S01]  /*9d70*/  LOP3.LUT R176, R145, R176, R149, 0x96, !PT ;  /* 0x000000b091b07212 */ /* 0x000fe200078e9695 */
[----:B------:R-:W-:-:S07]  /*9d80*/  IMAD.MOV.U32 R145, RZ, RZ, R144 ;  /* 0x000000ffff917224 */ /* 0x000fce00078e0090 */
.L_x_32755:
        /* <DEDUP_REMOVED lines=20> */
.L_x_32759:
        /* <DEDUP_REMOVED lines=12> */
.L_x_32760:
        /* <DEDUP_REMOVED lines=57> */
.L_x_32758:
        /* <DEDUP_REMOVED lines=20> */
.L_x_32762:
        /* <DEDUP_REMOVED lines=12> */
.L_x_32763:
        /* <DEDUP_REMOVED lines=57> */
.L_x_32761:
        /* <DEDUP_REMOVED lines=20> */
.L_x_32765:
        /* <DEDUP_REMOVED lines=12> */
.L_x_32766:
[----:B------:R-:W-:Y:S01]  /*aab0*/  IMAD.WIDE.U32 R146, R178, -0x326172a9, RZ ;  /* 0xcd9e8d57b2927825 */ /* 0x000fe200078e00ff */
[----:B------:R-:W-:Y:S02]  /*aac0*/  LOP3.LUT R152, R175, R145, R171, 0x96, !PT ;  /* 0x00000091af987212 */ /* 0x000fe400078e96ab */
[----:B------:R-:W-:Y:S01]  /*aad0*/  IADD3 R149, PT, PT, R170, 0x3c6ef372, RZ ;  /* 0x3c6ef372aa957810 */ /* 0x000fe20007ffe0ff */
[----:B------:R-:W-:Y:S01]  /*aae0*/  IMAD.MOV.U32 R156, RZ, RZ, RZ ;  /* 0x000000ffff9c7224 */ /* 0x000fe200078e00ff */
        /* <DEDUP_REMOVED lines=53> */
.L_x_32764:
        /* <DEDUP_REMOVED lines=9> */
.L_x_32754:
        /* <DEDUP_REMOVED lines=15> */
.L_x_32769:
        /* <DEDUP_REMOVED lines=12> */
.L_x_32770:
        /* <DEDUP_REMOVED lines=56> */
.L_x_32768:
        /* <DEDUP_REMOVED lines=19> */
.L_x_32772:
        /* <DEDUP_REMOVED lines=12> */
.L_x_32773:
        /* <DEDUP_REMOVED lines=57> */
.L_x_32771:
        /* <DEDUP_REMOVED lines=19> */
.L_x_32775:
        /* <DEDUP_REMOVED lines=12> */
.L_x_32776:
        /* <DEDUP_REMOVED lines=57> */
.L_x_32774:
        /* <DEDUP_REMOVED lines=19> */
.L_x_32778:
        /* <DEDUP_REMOVED lines=12> */
.L_x_32779:
        /* <DEDUP_REMOVED lines=57> */
.L_x_32777:
        /* <DEDUP_REMOVED lines=11> */
.L_x_32767:
        /* <DEDUP_REMOVED lines=32> */
.L_x_32782:
        /* <DEDUP_REMOVED lines=12> */
.L_x_32783:
        /* <DEDUP_REMOVED lines=55> */
[----:B------:R-:W-:-:S07]  /*cb60*/  IMAD.MOV.U32 R149, RZ, RZ, R148 ;  /* 0x000000ffff957224 */ /* 0x000fce00078e0094 */
.L_x_32781:
        /* <DEDUP_REMOVED lines=20> */
.L_x_32785:
        /* <DEDUP_REMOVED lines=12> */
.L_x_32786:
        /* <DEDUP_REMOVED lines=57> */
.L_x_32784:
        /* <DEDUP_REMOVED lines=20> */
.L_x_32788:
        /* <DEDUP_REMOVED lines=12> */
.L_x_32789:
        /* <DEDUP_REMOVED lines=57> */
.L_x_32787:
        /* <DEDUP_REMOVED lines=20> */
.L_x_32791:
        /* <DEDUP_REMOVED lines=12> */
.L_x_32792:
        /* <DEDUP_REMOVED lines=57> */
.L_x_32790:
        /* <DEDUP_REMOVED lines=9> */
.L_x_32780:
        /* <DEDUP_REMOVED lines=15> */
.L_x_32795:
        /* <DEDUP_REMOVED lines=12> */
.L_x_32796:
        /* <DEDUP_REMOVED lines=56> */
.L_x_32794:
        /* <DEDUP_REMOVED lines=19> */
.L_x_32798:
        /* <DEDUP_REMOVED lines=12> */
.L_x_32799:
        /* <DEDUP_REMOVED lines=57> */
.L_x_32797:
        /* <DEDUP_REMOVED lines=19> */
.L_x_32801:
        /* <DEDUP_REMOVED lines=12> */
.L_x_32802:
        /* <DEDUP_REMOVED lines=57> */
.L_x_32800:
        /* <DEDUP_REMOVED lines=19> */
.L_x_32804:
        /* <DEDUP_REMOVED lines=12> */
.L_x_32805:
        /* <DEDUP_REMOVED lines=57> */
.L_x_32803:
        /* <DEDUP_REMOVED lines=11> */
.L_x_32793:
        /* <DEDUP_REMOVED lines=32> */
.L_x_32808:
        /* <DEDUP_REMOVED lines=12> */
.L_x_32809:
        /* <DEDUP_REMOVED lines=56> */
.L_x_32807:
        /* <DEDUP_REMOVED lines=20> */
.L_x_32811:
        /* <DEDUP_REMOVED lines=12> */
.L_x_32812:
        /* <DEDUP_REMOVED lines=57> */
.L_x_32810:
        /* <DEDUP_REMOVED lines=20> */
.L_x_32814:
        /* <DEDUP_REMOVED lines=12> */
.L_x_32815:
        /* <DEDUP_REMOVED lines=57> */
.L_x_32813:
        /* <DEDUP_REMOVED lines=20> */
.L_x_32817:
        /* <DEDUP_REMOVED lines=12> */
.L_x_32818:
        /* <DEDUP_REMOVED lines=57> */
.L_x_32816:
        /* <DEDUP_REMOVED lines=9> */
.L_x_32806:
        /* <DEDUP_REMOVED lines=15> */
.L_x_32821:
        /* <DEDUP_REMOVED lines=12> */
.L_x_32822:
        /* <DEDUP_REMOVED lines=56> */
.L_x_32820:
        /* <DEDUP_REMOVED lines=19> */
.L_x_32824:
        /* <DEDUP_REMOVED lines=12> */
.L_x_32825:
        /* <DEDUP_REMOVED lines=57> */
.L_x_32823:
        /* <DEDUP_REMOVED lines=19> */
.L_x_32827:
        /* <DEDUP_REMOVED lines=12> */
.L_x_32828:
        /* <DEDUP_REMOVED lines=57> */
.L_x_32826:
        /* <DEDUP_REMOVED lines=19> */
.L_x_32830:
        /* <DEDUP_REMOVED lines=12> */
.L_x_32831:
        /* <DEDUP_REMOVED lines=57> */
.L_x_32829:
        /* <DEDUP_REMOVED lines=11> */
.L_x_32819:
        /* <DEDUP_REMOVED lines=32> */
.L_x_32834:
        /* <DEDUP_REMOVED lines=12> */
.L_x_32835:
        /* <DEDUP_REMOVED lines=56> */
.L_x_32833:
        /* <DEDUP_REMOVED lines=20> */
.L_x_32837:
        /* <DEDUP_REMOVED lines=12> */
.L_x_32838:
        /* <DEDUP_REMOVED lines=57> */
.L_x_32836:
        /* <DEDUP_REMOVED lines=20> */
.L_x_32840:
        /* <DEDUP_REMOVED lines=12> */
.L_x_32841:
        /* <DEDUP_REMOVED lines=57> */
.L_x_32839:
        /* <DEDUP_REMOVED lines=20> */
.L_x_32843:
        /* <DEDUP_REMOVED lines=12> */
.L_x_32844:
        /* <DEDUP_REMOVED lines=57> */
.L_x_32842:
        /* <DEDUP_REMOVED lines=9> */
.L_x_32832:
        /* <DEDUP_REMOVED lines=15> */
.L_x_32847:
        /* <DEDUP_REMOVED lines=12> */
.L_x_32848:
        /* <DEDUP_REMOVED lines=56> */
.L_x_32846:
        /* <DEDUP_REMOVED lines=19> */
.L_x_32850:
        /* <DEDUP_REMOVED lines=12> */
.L_x_32851:
        /* <DEDUP_REMOVED lines=55> */
[----:B------:R-:W-:Y:S01]  /*14300*/  LOP3.LUT R176, R161, R158, R167, 0x96, !PT ;  /* 0x0000009ea1b07212 */ /* 0x000fe200078e96a7 */
[----:B------:R-:W-:-:S07]  /*14310*/  IMAD.MOV.U32 R161, RZ, RZ, RZ ;  /* 0x000000ffffa17224 */ /* 0x000fce00078e00ff */
.L_x_32849:
        /* <DEDUP_REMOVED lines=19> */
.L_x_32853:
        /* <DEDUP_REMOVED lines=12> */
.L_x_32854:
        /* <DEDUP_REMOVED lines=57> */
.L_x_32852:
        /* <DEDUP_REMOVED lines=19> */
.L_x_32856:
        /* <DEDUP_REMOVED lines=12> */
.L_x_32857:
        /* <DEDUP_REMOVED lines=53> */
[----:B------:R-:W-:-:S05]  /*14de0*/  VIADD R161, R171, 0x96a522ad ;  /* 0x96a522adaba17836 */ /* 0x000fca0000000000 */
[----:B------:R-:W-:Y:S01]  /*14df0*/  LOP3.LUT R176, R161, R152, R167, 0x96, !PT ;  /* 0x00000098a1b07212 */ /* 0x000fe200078e96a7 */
[----:B------:R-:W-:Y:S01]  /*14e00*/  IMAD.MOV.U32 R152, RZ, RZ, R160 ;  /* 0x000000ffff987224 */ /* 0x000fe200078e00a0 */
[----:B------:R-:W-:-:S07]  /*14e10*/  MOV R160, R166 ;  /* 0x000000a600a07202 */ /* 0x000fce0000000f00 */
.L_x_32855:
        /* <DEDUP_REMOVED lines=11> */
.L_x_32845:
        /* <DEDUP_REMOVED lines=32> */
.L_x_32860:
        /* <DEDUP_REMOVED lines=12> */
.L_x_32861:
        /* <DEDUP_REMOVED lines=57> */
.L_x_32859:
[----:B------:R-:W-:Y:S01]  /*15520*/  I2FP.F32.U32 R161, R161 ;  /* 0x000000a100a17245 */ /* 0x000fe20000201000 */
[----:B-----5:R-:W-:Y:S01]  /*15530*/  FMUL.FTZ R156, R156, R186 ;  /* 0x000000ba9c9c7220 */ /* 0x020fe20000410000 */
[----:B------:R-:W-:Y:S01]  /*15540*/  ISETP.NE.AND P4, PT, R162, 0x1, PT ;  /* 0x00000001a200780c */ /* 0x000fe20003f85270 */
[----:B------:R-:W-:Y:S01]  /*15550*/  IMAD.MOV.U32 R160, RZ, RZ, R174 ;  /* 0x000000ffffa07224 */ /* 0x000fe200078e00ae */
[----:B------:R-:W-:Y:S01]  /*15560*/  MOV R163, 0x2 ;  /* 0x0000000200a37802 */ /* 0x000fe20000000f00 */
        /* <DEDUP_REMOVED lines=15> */
.L_x_32863:
        /* <DEDUP_REMOVED lines=12> */
.L_x_32864:
        /* <DEDUP_REMOVED lines=57> */
.L_x_32862:
        /* <DEDUP_REMOVED lines=20> */
.L_x_32866:
        /* <DEDUP_REMOVED lines=12> */
.L_x_32867:
        /* <DEDUP_REMOVED lines=57> */
.L_x_32865:
        /* <DEDUP_REMOVED lines=20> */
.L_x_32869:
        /* <DEDUP_REMOVED lines=12> */
.L_x_32870:
        /* <DEDUP_REMOVED lines=57> */
.L_x_32868:
        /* <DEDUP_REMOVED lines=9> */
.L_x_32858:
        /* <DEDUP_REMOVED lines=15> */
.L_x_32873:
        /* <DEDUP_REMOVED lines=12> */
.L_x_32874:
        /* <DEDUP_REMOVED lines=57> */
.L_x_32872:
        /* <DEDUP_REMOVED lines=19> */
.L_x_32876:
        /* <DEDUP_REMOVED lines=12> */
.L_x_32877:
        /* <DEDUP_REMOVED lines=57> */
.L_x_32875:
        /* <DEDUP_REMOVED lines=19> */
.L_x_32879:
        /* <DEDUP_REMOVED lines=12> */
.L_x_32880:
        /* <DEDUP_REMOVED lines=57> */
.L_x_32878:
        /* <DEDUP_REMOVED lines=19> */
.L_x_32882:
        /* <DEDUP_REMOVED lines=12> */
.L_x_32883:
        /* <DEDUP_REMOVED lines=57> */
.L_x_32881:
        /* <DEDUP_REMOVED lines=11> */
.L_x_32871:
        /* <DEDUP_REMOVED lines=18> */
[----:B------:R-:W-:Y:S02]  /*17df0*/  HFMA2 R192, -RZ, RZ, 0, 1.1920928955078125e-07 ;  /* 0x00000002ffc07431 */ /* 0x000fe400000001ff */
[----:B-1----:R-:W-:Y:S01]  /*17e00*/  IMAD.MOV.U32 R167, RZ, RZ, R174 ;  /* 0x000000ffffa77224 */ /* 0x002fe200078e00ae */
        /* <DEDUP_REMOVED lines=12> */
.L_x_32886:
        /* <DEDUP_REMOVED lines=12> */
.L_x_32887:
        /* <DEDUP_REMOVED lines=57> */
.L_x_32885:
        /* <DEDUP_REMOVED lines=20> */
.L_x_32889:
        /* <DEDUP_REMOVED lines=12> */
.L_x_32890:
[----:B------:R-:W-:Y:S01]  /*18520*/  IMAD.WIDE.U32 R176, R178, -0x326172a9, RZ ;  /* 0xcd9e8d57b2b07825 */ /* 0x000fe200078e00ff */
[----:B------:R-:W-:-:S03]  /*18530*/  LOP3.LUT R204, R175, R167, R171, 0x96, !PT ;  /* 0x000000a7afcc7212 */ /* 0x000fc600078e96ab */
[----:B------:R-:W-:Y:S01]  /*18540*/  HFMA2 R188, -RZ, RZ, 0, 0 ;  /* 0x00000000ffbc7431 */ /* 0x000fe200000001ff */
        /* <DEDUP_REMOVED lines=54> */
.L_x_32888:
        /* <DEDUP_REMOVED lines=20> */
.L_x_32892:
        /* <DEDUP_REMOVED lines=12> */
.L_x_32893:
        /* <DEDUP_REMOVED lines=57> */
.L_x_32891:
        /* <DEDUP_REMOVED lines=20> */
.L_x_32895:
        /* <DEDUP_REMOVED lines=12> */
.L_x_32896:
        /* <DEDUP_REMOVED lines=57> */
.L_x_32894:
        /* <DEDUP_REMOVED lines=9> */
.L_x_32884:
        /* <DEDUP_REMOVED lines=15> */
.L_x_32899:
        /* <DEDUP_REMOVED lines=12> */
.L_x_32900:
        /* <DEDUP_REMOVED lines=55> */
[----:B------:R-:W-:Y:S01]  /*19980*/  IMAD.MOV.U32 R167, RZ, RZ, R166 ;  /* 0x000000ffffa77224 */ /* 0x000fe200078e00a6 */
[----:B------:R-:W-:-:S07]  /*19990*/  MOV R190, R204 ;  /* 0x000000cc00be7202 */ /* 0x000fce0000000f00 */
.L_x_32898:
        /* <DEDUP_REMOVED lines=19> */
.L_x_32902:
        /* <DEDUP_REMOVED lines=12> */
.L_x_32903:
        /* <DEDUP_REMOVED lines=57> */
.L_x_32901:
        /* <DEDUP_REMOVED lines=19> */
.L_x_32905:
        /* <DEDUP_REMOVED lines=12> */
.L_x_32906:
        /* <DEDUP_REMOVED lines=57> */
.L_x_32904:
        /* <DEDUP_REMOVED lines=19> */
.L_x_32908:
        /* <DEDUP_REMOVED lines=12> */
.L_x_32909:
        /* <DEDUP_REMOVED lines=57> */
.L_x_32907:
        /* <DEDUP_REMOVED lines=11> */
.L_x_32897:
[----:B------:R-:W0:Y:S01]  /*1aad0*/  @P1 LDC.64 R208, c[0x0][0x3a0] ;  /* 0x0000e800ffd01b82 */ /* 0x000e220000000a00 */
[----:B------:R-:W-:Y:S01]  /*1aae0*/  SEL R166, RZ, 0x1000000, !P5 ;  /* 0x01000000ffa67807 */ /* 0x000fe20006800000 */
[----:B------:R-:W-:Y:S01]  /*1aaf0*/  IMAD.WIDE.U32 R206, R201, 0x4, R2 ;  /* 0x00000004c9ce7825 */ /* 0x000fe200078e0002 */
[----:B------:R-:W-:Y:S02]  /*1ab00*/  SEL R167, RZ, 0x10000, !P4 ;  /* 0x00010000ffa77807 */ /* 0x000fe40006000000 */
[----:B------:R-:W-:Y:S02]  /*1ab10*/  SEL R188, RZ, 0x100, !P3 ;  /* 0x00000100ffbc7807 */ /* 0x000fe40005800000 */
[----:B------:R-:W-:Y:S02]  /*1ab20*/  SEL R205, RZ, 0x1, !P2 ;  /* 0x00000001ffcd7807 */ /* 0x000fe40005000000 */
[----:B------:R-:W-:Y:S02]  /*1ab30*/  IADD3 R166, PT, PT, R188, R166, R167 ;  /* 0x000000a6bca67210 */ /* 0x000fe40007ffe0a7 */
[----:B------:R-:W-:-:S03]  /*1ab40*/  IADD3 R203, PT, PT, R173, 0x480, RZ ;  /* 0x00000480adcb7810 */ /* 0x000fc60007ffe0ff */
[----:B------:R-:W-:Y:S02]  /*1ab50*/  IMAD.IADD R211, R166, 0x1, R205 ;  /* 0x00000001a6d37824 */ /* 0x000fe400078e02cd */
[----:B------:R-:W-:-:S04]  /*1ab60*/  IMAD.WIDE.U32 R204, R201, 0x10, R168 ;  /* 0x00000010c9cc7825 */ /* 0x000fc800078e00a8 */
[C---:B------:R-:W-:Y:S01]  /*1ab70*/  IMAD.WIDE.U32 R164, R203.reuse, 0x10, R164 ;  /* 0x00000010cba47825 */ /* 0x040fe200078e00a4 */
[----:B------:R1:W-:Y:S03]  /*1ab80*/  STG.E.128 desc[UR8][R204.64], R160 ;  /* 0x000000a0cc007986 */ /* 0x0003e6000c101d08 */
[----:B0-----:R-:W-:Y:S01]  /*1ab90*/  @P1 IMAD.WIDE.U32 R208, R203, 0x10, R208 ;  /* 0x00000010cbd01825 */ /* 0x001fe200078e00d0 */
[----:B------:R1:W-:Y:S04]  /*1aba0*/  STG.E desc[UR8][R206.64], R211 ;  /* 0x000000d3ce007986 */ /* 0x0003e8000c101908 */
        /* <DEDUP_REMOVED lines=18> */
.L_x_32912:
        /* <DEDUP_REMOVED lines=12> */
.L_x_32913:
[----:B-1----:R-:W-:Y:S01]  /*1ad90*/  IMAD.WIDE.U32 R204, R178, -0x326172a9, RZ ;  /* 0xcd9e8d57b2cc7825 */ /* 0x002fe200078e00ff */
[----:B------:R-:W-:Y:S02]  /*1ada0*/  LOP3.LUT R208, R175, R177, R171, 0x96, !PT ;  /* 0x000000b1afd07212 */ /* 0x000fe400078e96ab */
[----:B------:R-:W-:Y:S01]  /*1adb0*/  MOV R192, R190 ;  /* 0x000000be00c07202 */ /* 0x000fe20000000f00 */
        /* <DEDUP_REMOVED lines=54> */
.L_x_32911:
[----:B-1----:R-:W-:Y:S01]  /*1b120*/  I2FP.F32.U32 R205, R192 ;  /* 0x000000c000cd7245 */ /* 0x002fe20000201000 */
        /* <DEDUP_REMOVED lines=19> */
.L_x_32915:
        /* <DEDUP_REMOVED lines=12> */
.L_x_32916:
[----:B------:R-:W-:Y:S01]  /*1b320*/  IMAD.WIDE.U32 R204, R178, -0x326172a9, RZ ;  /* 0xcd9e8d57b2cc7825 */ /* 0x000fe200078e00ff */
[----:B------:R-:W-:-:S03]  /*1b330*/  LOP3.LUT R208, R175, R177, R171, 0x96, !PT ;  /* 0x000000b1afd07212 */ /* 0x000fc600078e96ab */
[----:B------:R-:W-:Y:S01]  /*1b340*/  HFMA2 R194, -RZ, RZ, 0, 0 ;  /* 0x00000000ffc27431 */ /* 0x000fe200000001ff */
[----:B------:R-:W-:Y:S02]  /*1b350*/  MOV R190, R188 ;  /* 0x000000bc00be7202 */ /* 0x000fe40000000f00 */
        /* <DEDUP_REMOVED lines=53> */
.L_x_32914:
        /* <DEDUP_REMOVED lines=20> */
.L_x_32918:
        /* <DEDUP_REMOVED lines=12> */
.L_x_32919:
        /* <DEDUP_REMOVED lines=57> */
.L_x_32917:
        /* <DEDUP_REMOVED lines=20> */
.L_x_32921:
        /* <DEDUP_REMOVED lines=12> */
.L_x_32922:
        /* <DEDUP_REMOVED lines=57> */
.L_x_32920:
        /* <DEDUP_REMOVED lines=9> */
.L_x_32910:
        /* <DEDUP_REMOVED lines=15> */
.L_x_32925:
        /* <DEDUP_REMOVED lines=12> */
.L_x_32926:
[----:B-1----:R-:W-:Y:S01]  /*1c410*/  IMAD.WIDE.U32 R204, R178, -0x326172a9, RZ ;  /* 0xcd9e8d57b2cc7825 */ /* 0x002fe200078e00ff */
[----:B------:R-:W-:-:S03]  /*1c420*/  LOP3.LUT R208, R175, R177, R171, 0x96, !PT ;  /* 0x000000b1afd07212 */ /* 0x000fc600078e96ab */
[----:B------:R-:W-:Y:S02]  /*1c430*/  HFMA2 R196, -RZ, RZ, 0, 0 ;  /* 0x00000000ffc47431 */ /* 0x000fe400000001ff */
        /* <DEDUP_REMOVED lines=54> */
.L_x_32924:
[----:B-1----:R-:W-:Y:S01]  /*1c7a0*/  I2FP.F32.U32 R205, R192 ;  /* 0x000000c000cd7245 */ /* 0x002fe20000201000 */
        /* <DEDUP_REMOVED lines=18> */
.L_x_32928:
        /* <DEDUP_REMOVED lines=12> */
.L_x_32929:
        /* <DEDUP_REMOVED lines=57> */
.L_x_32927:
        /* <DEDUP_REMOVED lines=19> */
.L_x_32931:
        /* <DEDUP_REMOVED lines=12> */
.L_x_32932:
        /* <DEDUP_REMOVED lines=57> */
.L_x_32930:
        /* <DEDUP_REMOVED lines=19> */
.L_x_32934:
        /* <DEDUP_REMOVED lines=12> */
.L_x_32935:
        /* <DEDUP_REMOVED lines=54> */
[----:B------:R-:W-:-:S05]  /*1d7f0*/  IMAD.WIDE.U32 R182, R183, -0x2daee0ad, RZ ;  /* 0xd2511f53b7b67825 */ /* 0x000fca00078e00ff */
[----:B------:R-:W-:Y:S02]  /*1d800*/  LOP3.LUT R176, R165, R176, R183, 0x96, !PT ;  /* 0x000000b0a5b07212 */ /* 0x000fe400078e96b7 */
[----:B------:R-:W-:-:S07]  /*1d810*/  MOV R188, R182 ;  /* 0x000000b600bc7202 */ /* 0x000fce0000000f00 */
.L_x_32933:
        /* <DEDUP_REMOVED lines=11> */
.L_x_32923:
[----:B------:R-:W-:Y:S01]  /*1d8d0*/  FADD.FTZ R0, RZ, R128 ;  /* 0x00000080ff007221 */ /* 0x000fe20000010000 */
[C---:B------:R-:W-:Y:S01]  /*1d8e0*/  IMAD.WIDE.U32 R168, R203.reuse, 0x10, R168 ;  /* 0x00000010cba87825 */ /* 0x040fe200078e00a8 */
        /* <DEDUP_REMOVED lines=135> */
[----:B------:R-:W-:Y:S02]  /*1e160*/  SEL R185, RZ, 0x1, !P1 ;  /* 0x00000001ffb97807 */ /* 0x000fe40004800000 */
[----:B------:R-:W0:Y:S01]  /*1e170*/  SHFL.BFLY PT, R183, R186, 0x1, 0x1f ;  /* 0x0c201f00bab77f89 */ /* 0x000e2200000e0000 */
[----:B------:R-:W-:Y:S01]  /*1e180*/  LOP3.LUT P1, RZ, R172, 0x1f, RZ, 0xc0, !PT ;  /* 0x0000001facff7812 */ /* 0x000fe2000782c0ff */
[----:B0-----:R-:W-:-:S05]  /*1e190*/  FADD.FTZ R192, R186, R183 ;  /* 0x000000b7bac07221 */ /* 0x001fca0000010000 */
[----:B------:R-:W0:Y:S02]  /*1e1a0*/  SHFL.BFLY PT, R183, R192, 0x2, 0x1f ;  /* 0x0c401f00c0b77f89 */ /* 0x000e2400000e0000 */
[----:B0-----:R-:W-:-:S05]  /*1e1b0*/  FADD.FTZ R194, R192, R183 ;  /* 0x000000b7c0c27221 */ /* 0x001fca0000010000 */
[----:B------:R-:W0:Y:S02]  /*1e1c0*/  SHFL.BFLY PT, R183, R194, 0x4, 0x1f ;  /* 0x0c801f00c2b77f89 */ /* 0x000e2400000e0000 */
[----:B0-----:R-:W-:Y:S01]  /*1e1d0*/  FADD.FTZ R196, R194, R183 ;  /* 0x000000b7c2c47221 */ /* 0x001fe20000010000 */
[----:B------:R-:W-:-:S04]  /*1e1e0*/  SEL R183, RZ, 0x10000, !P3 ;  /* 0x00010000ffb77807 */ /* 0x000fc80005800000 */
[----:B------:R-:W0:Y:S01]  /*1e1f0*/  SHFL.BFLY PT, R205, R196, 0x8, 0x1f ;  /* 0x0d001f00c4cd7f89 */ /* 0x000e2200000e0000 */
[----:B------:R-:W-:-:S04]  /*1e200*/  IADD3 R0, PT, PT, R184, R0, R183 ;  /* 0x00000000b8007210 */ /* 0x000fc80007ffe0b7 */
[----:B------:R-:W-:-:S05]  /*1e210*/  IADD3 R185, PT, PT, R0, R185, RZ ;  /* 0x000000b900b97210 */ /* 0x000fca0007ffe0ff */
[----:B------:R-:W-:Y:S01]  /*1e220*/  STG.E desc[UR8][R2.64], R185 ;  /* 0x000000b902007986 */ /* 0x000fe2000c101908 */
        /* <DEDUP_REMOVED lines=11> */
.L_x_32937:
[----:B------:R-:W-:Y:S05]  /*1e2e0*/  BSYNC.RECONVERGENT B0 ;  /* 0x0000000000007941 */ /* 0x000fea0003800200 */
.L_x_32936:
        /* <DEDUP_REMOVED lines=15> */
.L_x_32939:
[----:B------:R-:W-:Y:S05]  /*1e3e0*/  BSYNC.RECONVERGENT B0 ;  /* 0x0000000000007941 */ /* 0x000fea0003800200 */
.L_x_32938:
        /* <DEDUP_REMOVED lines=26> */
[----:B------:R-:W2:Y:S01]  /*1e590*/  MUFU.RCP R192, R192 ;  /* 0x000000c000c07308 */ /* 0x000ea20000001000 */
[----:B0-----:R-:W-:Y:S01]  /*1e5a0*/  FMUL.FTZ R3, R186, R207 ;  /* 0x000000cfba037220 */ /* 0x001fe20000410000 */
[----:B------:R-:W-:-:S03]  /*1e5b0*/  FADD.FTZ R186, R205, -R186 ;  /* 0x800000bacdba7221 */ /* 0x000fc60000010000 */
[----:B------:R-:W-:Y:S01]  /*1e5c0*/  FFMA.FTZ R169, R182, R205, R3 ;  /* 0x000000cdb6a97223 */ /* 0x000fe20000010003 */
[----:B------:R-:W-:Y:S01]  /*1e5d0*/  FMUL.FTZ R183, R186, R186 ;  /* 0x000000babab77220 */ /* 0x000fe20000410000 */
[----:B------:R-:W0:Y:S02]  /*1e5e0*/  SHFL.DOWN PT, R3, R2, 0x1, 0x1f ;  /* 0x08201f0002037f89 */ /* 0x000e2400000e0000 */
[----:B--2---:R-:W-:Y:S01]  /*1e5f0*/  FMUL.FTZ R169, R192, R169 ;  /* 0x000000a9c0a97220 */ /* 0x004fe20000410000 */
[----:B------:R-:W-:-:S04]  /*1e600*/  FMUL.FTZ R183, R182, R183 ;  /* 0x000000b7b6b77220 */ /* 0x000fc80000410000 */
[----:B------:R-:W-:Y:S01]  /*1e610*/  FMUL.FTZ R183, R183, R207 ;  /* 0x000000cfb7b77220 */ /* 0x000fe20000410000 */
[----:B------:R-:W2:Y:S01]  /*1e620*/  SHFL.IDX PT, R169, R169, RZ, 0x1f ;  /* 0x00001fffa9a97589 */ /* 0x000ea200000e0000 */
[----:B0-----:R-:W-:-:S04]  /*1e630*/  FADD.FTZ R3, R2, R3 ;  /* 0x0000000302037221 */ /* 0x001fc80000010000 */
[----:B------:R-:W-:Y:S01]  /*1e640*/  FFMA.FTZ R3, R192, R183, R3 ;  /* 0x000000b7c0037223 */ /* 0x000fe20000010003 */
[----:B--2---:R-:W-:-:S04]  /*1e650*/  FSEL R168, R169, RZ, !P2 ;  /* 0x000000ffa9a87208 */ /* 0x004fc80005000000 */
[----:B------:R0:W1:Y:S01]  /*1e660*/  SHFL.IDX PT, R205, R3, RZ, 0x1f ;  /* 0x00001fff03cd7589 */ /* 0x00006200000e0000 */
[C---:B------:R-:W-:Y:S01]  /*1e670*/  FADD.FTZ R183, -R168.reuse, R130 ;  /* 0x00000082a8b77221 */ /* 0x040fe20000010100 */
[----:B------:R-:W-:Y:S01]  /*1e680*/  FMUL.FTZ R130, R169, R169 ;  /* 0x000000a9a9827220 */ /* 0x000fe20000410000 */
[C---:B------:R-:W-:Y:S01]  /*1e690*/  FADD.FTZ R184, -R168.reuse, R131 ;  /* 0x00000083a8b87221 */ /* 0x040fe20000010100 */
[C---:B------:R-:W-:Y:S01]  /*1e6a0*/  FADD.FTZ R172, -R168.reuse, R128 ;  /* 0x00000080a8ac7221 */ /* 0x040fe20000010100 */
[----:B0-----:R-:W0:Y:S01]  /*1e6b0*/  @!P1 LDC.64 R2, c[0x0][0x3c0] ;  /* 0x0000f000ff029b82 */ /* 0x001e220000000a00 */
[----:B------:R-:W-:Y:S01]  /*1e6c0*/  FADD.FTZ R182, -R168, R129 ;  /* 0x00000081a8b67221 */ /* 0x000fe20000010100 */
[----:B------:R-:W-:Y:S01]  /*1e6d0*/  FSEL R131, R130, RZ, P2 ;  /* 0x000000ff82837208 */ /* 0x000fe20001000000 */
[C---:B------:R-:W-:Y:S01]  /*1e6e0*/  FADD.FTZ R142, -R168.reuse, R142 ;  /* 0x0000008ea88e7221 */ /* 0x040fe20000010100 */
[C---:B------:R-:W-:Y:S01]  /*1e6f0*/  FADD.FTZ R144, -R168.reuse, R144 ;  /* 0x00000090a8907221 */ /* 0x040fe20000010100 */
[C---:B------:R-:W-:Y:S01]  /*1e700*/  FADD.FTZ R145, -R168.reuse, R145 ;  /* 0x00000091a8917221 */ /* 0x040fe20000010100 */
[C---:B------:R-:W-:Y:S01]  /*1e710*/  FADD.FTZ R146, -R168.reuse, R146 ;  /* 0x00000092a8927221 */ /* 0x040fe20000010100 */
[C---:B------:R-:W-:Y:S01]  /*1e720*/  FADD.FTZ R147, -R168.reuse, R147 ;  /* 0x00000093a8937221 */ /* 0x040fe20000010100 */
[----:B------:R-:W2:Y:S01]  /*1e730*/  @!P1 LDC.64 R128, c[0x0][0x3c8] ;  /* 0x0000f200ff809b82 */ /* 0x000ea20000000a00 */
[C---:B------:R-:W-:Y:S01]  /*1e740*/  FADD.FTZ R200, -R168.reuse, R153 ;  /* 0x00000099a8c87221 */ /* 0x040fe20000010100 */
[C---:B------:R-:W-:Y:S01]  /*1e750*/  FADD.FTZ R152, -R168.reuse, R152 ;  /* 0x00000098a8987221 */ /* 0x040fe20000010100 */
[C---:B------:R-:W-:Y:S01]  /*1e760*/  FADD.FTZ R202, -R168.reuse, R154 ;  /* 0x0000009aa8ca7221 */ /* 0x040fe20000010100 */
[C---:B------:R-:W-:Y:S01]  /*1e770*/  FADD.FTZ R204, -R168.reuse, R155 ;  /* 0x0000009ba8cc7221 */ /* 0x040fe20000010100 */
[C---:B------:R-:W-:Y:S01]  /*1e780*/  FADD.FTZ R214, -R168.reuse, R166 ;  /* 0x000000a6a8d67221 */ /* 0x040fe20000010100 */
[C---:B------:R-:W-:Y:S01]  /*1e790*/  FADD.FTZ R216, -R168.reuse, R167 ;  /* 0x000000a7a8d87221 */ /* 0x040fe20000010100 */
[C---:B------:R-:W-:Y:S01]  /*1e7a0*/  FADD.FTZ R132, -R168.reuse, R132 ;  /* 0x00000084a8847221 */ /* 0x040fe20000010100 */
[----:B-1----:R-:W-:Y:S01]  /*1e7b0*/  FFMA.FTZ R0, R205, UR13, R0 ;  /* 0x0000000dcd007c23 */ /* 0x002fe20008010000 */
[C---:B------:R-:W-:Y:S01]  /*1e7c0*/  FADD.FTZ R185, -R168.reuse, R133 ;  /* 0x00000085a8b97221 */ /* 0x040fe20000010100 */
[C---:B------:R-:W-:Y:S01]  /*1e7d0*/  FADD.FTZ R134, -R168.reuse, R134 ;  /* 0x00000086a8867221 */ /* 0x040fe20000010100 */
[----:B------:R-:W-:Y:S01]  /*1e7e0*/  FADD.FTZ R186, -R168, R135 ;  /* 0x00000087a8ba7221 */ /* 0x000fe20000010100 */
[----:B------:R-:W-:Y:S01]  /*1e7f0*/  FADD.FTZ R0, R0, R131 ;  /* 0x0000008300007221 */ /* 0x000fe20000010000 */
[C---:B------:R-:W-:Y:S01]  /*1e800*/  FADD.FTZ R136, -R168.reuse, R136 ;  /* 0x00000088a8887221 */ /* 0x040fe20000010100 */
[C---:B------:R-:W-:Y:S01]  /*1e810*/  FADD.FTZ R192, -R168.reuse, R137 ;  /* 0x00000089a8c07221 */ /* 0x040fe20000010100 */
[----:B------:R-:W-:Y:S01]  /*1e820*/  FADD.FTZ R138, -R168, R138 ;  /* 0x0000008aa88a7221 */ /* 0x000fe20000010100 */
[----:B------:R-:W1:Y:S01]  /*1e830*/  MUFU.RSQ R223, R0 ;  /* 0x0000000000df7308 */ /* 0x000e620000001400 */
[----:B0-----:R-:W-:-:S04]  /*1e840*/  @!P1 IMAD.WIDE R130, R181, 0x4, R2 ;  /* 0x00000004b5829825 */ /* 0x001fc800078e0202 */
[C---:B------:R-:W-:Y:S01]  /*1e850*/  FADD.FTZ R194, -R168.reuse, R139 ;  /* 0x0000008ba8c27221 */ /* 0x040fe20000010100 */
[----:B------:R-:W0:Y:S01]  /*1e860*/  LDC.64 R2, c[0x0][0x428] ;  /* 0x00010a00ff027b82 */ /* 0x000e220000000a00 */
[C---:B------:R-:W-:Y:S01]  /*1e870*/  FADD.FTZ R140, -R168.reuse, R140 ;  /* 0x0000008ca88c7221 */ /* 0x040fe20000010100 */
[C---:B------:R-:W-:Y:S01]  /*1e880*/  FADD.FTZ R196, -R168.reuse, R141 ;  /* 0x0000008da8c47221 */ /* 0x040fe20000010100 */
[C---:B------:R-:W-:Y:S01]  /*1e890*/  FADD.FTZ R198, -R168.reuse, R143 ;  /* 0x0000008fa8c67221 */ /* 0x040fe20000010100 */
[----:B------:R-:W-:Y:S01]  /*1e8a0*/  FADD.FTZ R150, -R168, R150 ;  /* 0x00000096a8967221 */ /* 0x000fe20000010100 */
[----:B--2---:R-:W-:-:S04]  /*1e8b0*/  @!P1 IMAD.WIDE R128, R181, 0x4, R128 ;  /* 0x00000004b5809825 */ /* 0x004fc800078e0280 */
        /* <DEDUP_REMOVED lines=8> */
[C---:B-1----:R-:W-:Y:S01]  /*1e940*/  FMUL.FTZ R153, R223.reuse, R142 ;  /* 0x0000008edf997220 */ /* 0x042fe20000410000 */
        /* <DEDUP_REMOVED lines=30> */
[----:B------:R3:W-:Y:S01]  /*1eb30*/  @!P1 STG.E desc[UR8][R128.64], R223 ;  /* 0x000000df80009986 */ /* 0x0007e2000c101908 */
[C---:B------:R-:W-:Y:S01]  /*1eb40*/  FADD.FTZ R160, -R168.reuse, R160 ;  /* 0x000000a0a8a07221 */ /* 0x040fe20000010100 */
[----:B------:R-:W-:Y:S01]  /*1eb50*/  FADD.FTZ R161, -R168, R161 ;  /* 0x000000a1a8a17221 */ /* 0x000fe20000010100 */
[C---:B------:R-:W-:Y:S01]  /*1eb60*/  FMUL.FTZ R205, R223.reuse, R150 ;  /* 0x00000096dfcd7220 */ /* 0x040fe20000410000 */
[----:B------:R-:W-:Y:S01]  /*1eb70*/  FMUL.FTZ R172, R223, R151 ;  /* 0x00000097dfac7220 */ /* 0x000fe20000410000 */
[----:B0-----:R-:W-:-:S04]  /*1eb80*/  IMAD.WIDE.U32 R146, R173, 0x10, R2 ;  /* 0x00000010ad927825 */ /* 0x001fc800078e0002 */
[----:B--2---:R-:W-:Y:S01]  /*1eb90*/  FFMA.FTZ R130, R183, R122, R82 ;  /* 0x0000007ab7827223 */ /* 0x004fe20000010052 */
[----:B------:R-:W-:Y:S01]  /*1eba0*/  FFMA.FTZ R131, R184, R123, R83 ;  /* 0x0000007bb8837223 */ /* 0x000fe20000010053 */
[----:B------:R-:W-:Y:S01]  /*1ebb0*/  FFMA.FTZ R132, R135, R116, R76 ;  /* 0x0000007487847223 */ /* 0x000fe2000001004c */
[C---:B------:R-:W-:Y:S01]  /*1ebc0*/  FMUL.FTZ R169, R223.reuse, R148 ;  /* 0x00000094dfa97220 */ /* 0x040fe20000410000 */
[C---:B------:R-:W-:Y:S01]  /*1ebd0*/  FMUL.FTZ R168, R223.reuse, R149 ;  /* 0x00000095dfa87220 */ /* 0x040fe20000410000 */
[----:B------:R-:W-:Y:S01]  /*1ebe0*/  FMUL.FTZ R213, R223, R158 ;  /* 0x0000009edfd57220 */ /* 0x000fe20000410000 */
[----:B---3--:R-:W-:Y:S01]  /*1ebf0*/  FFMA.FTZ R128, R133, R120, R80 ;  /* 0x0000007885807223 */ /* 0x008fe20000010050 */
[----:B------:R-:W-:Y:S01]  /*1ec00*/  FFMA.FTZ R129, R182, R121, R81 ;  /* 0x00000079b6817223 */ /* 0x000fe20000010051 */
        /* <DEDUP_REMOVED lines=23> */
[C---:B------:R-:W-:Y:S01]  /*1ed80*/  FMUL.FTZ R215, R223.reuse, R160 ;  /* 0x000000a0dfd77220 */ /* 0x040fe20000410000 */
[----:B------:R-:W-:Y:S01]  /*1ed90*/  FMUL.FTZ R208, R223, R161 ;  /* 0x000000a1dfd07220 */ /* 0x000fe20000410000 */
[----:B------:R-:W-:-:S04]  /*1eda0*/  IMAD.WIDE.U32 R164, R193, 0x10, R2 ;  /* 0x00000010c1a47825 */ /* 0x000fc800078e0002 */
[C---:B------:R-:W-:Y:S01]  /*1edb0*/  FMUL.FTZ R221, R223.reuse, R214 ;  /* 0x000000d6dfdd7220 */ /* 0x040fe20000410000 */
[----:B------:R-:W-:Y:S01]  /*1edc0*/  FMUL.FTZ R216, R223, R216 ;  /* 0x000000d8dfd87220 */ /* 0x000fe20000410000 */
        /* <DEDUP_REMOVED lines=13> */
[----:B------:R3:W-:Y:S01]  /*1eea0*/  STG.E.128 desc[UR8][R158.64], R136 ;  /* 0x000000889e007986 */ /* 0x0007e2000c101d08 */
[----:B-1----:R-:W-:-:S02]  /*1eeb0*/  IADD3 R181, PT, PT, R181, R166, RZ ;  /* 0x000000a6b5b57210 */ /* 0x002fc40007ffe0ff */
[----:B------:R-:W-:Y:S01]  /*1eec0*/  IMAD.WIDE.U32 R160, R201, 0x10, R2 ;  /* 0x00000010c9a07825 */ /* 0x000fe200078e0002 */
[----:B------:R1:W-:Y:S03]  /*1eed0*/  STG.E.128 desc[UR8][R162.64], R140 ;  /* 0x0000008ca2007986 */ /* 0x0003e6000c101d08 */
[----:B0-----:R-:W-:Y:S01]  /*1eee0*/  FFMA.FTZ R128, R211, R92, R52 ;  /* 0x0000005cd3807223 */ /* 0x001fe20000010034 */
[----:B------:R-:W-:Y:S01]  /*1eef0*/  FFMA.FTZ R129, R202, R93, R53 ;  /* 0x0000005dca817223 */ /* 0x000fe20000010035 */
[----:B------:R-:W-:Y:S01]  /*1ef00*/  FFMA.FTZ R130, R213, R94, R54 ;  /* 0x0000005ed5827223 */ /* 0x000fe20000010036 */
[----:B------:R-:W-:Y:S01]  /*1ef10*/  FFMA.FTZ R131, R206, R95, R55 ;  /* 0x0000005fce837223 */ /* 0x000fe20000010037 */
[----:B------:R-:W-:Y:S01]  /*1ef20*/  IMAD.WIDE.U32 R2, R203, 0x10, R2 ;  /* 0x00000010cb027825 */ /* 0x000fe200078e0002 */
[----:B------:R1:W-:Y:S01]  /*1ef30*/  STG.E.128 desc[UR8][R164.64], R152 ;  /* 0x00000098a4007986 */ /* 0x0003e2000c101d08 */
[----:B------:R-:W-:-:S02]  /*1ef40*/  ISETP.GE.AND P1, PT, R181, R167, PT ;  /* 0x000000a7b500720c */ /* 0x000fc40003f26270 */
[----:B--2---:R-:W-:Y:S01]  /*1ef50*/  FFMA.FTZ R132, R215, R88, R48 ;  /* 0x00000058d7847223 */ /* 0x004fe20000010030 */
[----:B------:R-:W-:Y:S01]  /*1ef60*/  FFMA.FTZ R133, R208, R89, R49 ;  /* 0x00000059d0857223 */ /* 0x000fe20000010031 */
[----:B------:R-:W-:Y:S01]  /*1ef70*/  FFMA.FTZ R134, R217, R90, R50 ;  /* 0x0000005ad9867223 */ /* 0x000fe20000010032 */
[----:B------:R-:W-:Y:S01]  /*1ef80*/  FFMA.FTZ R135, R210, R91, R51 ;  /* 0x0000005bd2877223 */ /* 0x000fe20000010033 */
[----:B------:R1:W-:Y:S01]  /*1ef90*/  STG.E.128 desc[UR8][R144.64], R184 ;  /* 0x000000b890007986 */ /* 0x0003e2000c101d08 */
[----:B---3--:R-:W-:Y:S01]  /*1efa0*/  FFMA.FTZ R136, R219, R84, R44 ;  /* 0x00000054db887223 */ /* 0x008fe2000001002c */
[----:B------:R-:W-:Y:S01]  /*1efb0*/  FFMA.FTZ R137, R212, R85, R45 ;  /* 0x00000055d4897223 */ /* 0x000fe2000001002d */
[----:B------:R-:W-:Y:S01]  /*1efc0*/  FFMA.FTZ R138, R221, R86, R46 ;  /* 0x00000056dd8a7223 */ /* 0x000fe2000001002e */
[----:B------:R-:W-:Y:S01]  /*1efd0*/  FFMA.FTZ R139, R216, R87, R47 ;  /* 0x00000057d88b7223 */ /* 0x000fe2000001002f */
[----:B------:R1:W-:Y:S04]  /*1efe0*/  STG.E.128 desc[UR8][R148.64], R192 ;  /* 0x000000c094007986 */ /* 0x0003e8000c101d08 */
[----:B------:R1:W-:Y:S04]  /*1eff0*/  STG.E.128 desc[UR8][R156.64], R128 ;  /* 0x000000809c007986 */ /* 0x0003e8000c101d08 */
[----:B------:R1:W-:Y:S04]  /*1f000*/  STG.E.128 desc[UR8][R160.64], R132 ;  /* 0x00000084a0007986 */ /* 0x0003e8000c101d08 */
[----:B------:R1:W-:Y:S01]  /*1f010*/  STG.E.128 desc[UR8][R2.64], R136 ;  /* 0x0000008802007986 */ /* 0x0003e2000c101d08 */
[----:B------:R-:W-:Y:S05]  /*1f020*/  @!P1 BRA `(.L_x_32940) ;  /* 0xfffffe1c00209947 */ /* 0x000fea000383ffff */
[----:B------:R-:W-:Y:S05]  /*1f030*/  EXIT ;  /* 0x000000000000794d */ /* 0x000fea0003800000 */
.L_x_32941:
        /* <DEDUP_REMOVED lines=12> */
.L_x_34137:


//--------------------- .text._ZN10layer_norm13ln_fwd_kernelINS_13Kernel_traitsIfffffjLj5120ELj1ELj1ELj4ELj16ENS_18Kernel_traits_baseILj5120EfffffjLj128EEEEELb1ELb1ELb1ELb0EEEvNS_9FwdParamsE --------------------------
	.section	.text._ZN10layer_norm13ln_fwd_kernelINS_13Kernel_traitsIfffffjLj5120ELj1ELj1ELj4ELj16ENS_18Kernel_traits_baseILj5120EfffffjLj128EEEEELb1ELb1ELb1ELb0EEEvNS_9FwdParamsE,"ax",@progbits
	.align	128
        .global         _ZN10layer_norm13ln_fwd_kernelINS_13Kernel_traitsIfffffjLj5120ELj1ELj1ELj4ELj16ENS_18Kernel_traits_baseILj5120EfffffjLj128EEEEELb1ELb1ELb1ELb0EEEvNS_9FwdParamsE
        .type           _ZN10layer_norm13ln_fwd_kernelINS_13Kernel_traitsIfffffjLj5120ELj1ELj1ELj4ELj16ENS_18Kernel_traits_baseILj5120EfffffjLj128EEEEELb1ELb1ELb1ELb0EEEvNS_9FwdParamsE,@function
        .size           _ZN10layer_norm13ln_fwd_kernelINS_13Kernel_traitsIfffffjLj5120ELj1ELj1ELj4ELj16ENS_18Kernel_traits_baseILj5120EfffffjLj128EEEEELb1ELb1ELb1ELb0EEEvNS_9FwdParamsE,(.L_x_34138 - _ZN10layer_norm13ln_fwd_kernelINS_13Kernel_traitsIfffffjLj5120ELj1ELj1ELj4ELj16ENS_18Kernel_traits_baseILj5120EfffffjLj128EEEEELb1ELb1ELb1ELb0EEEvNS_9FwdParamsE)
        .other          _ZN10layer_norm13ln_fwd_kernelINS_13Kernel_traitsIfffffjLj5120ELj1ELj1ELj4ELj16ENS_18Kernel_traits_baseILj5120EfffffjLj128EEEEELb1ELb1ELb1ELb0EEEvNS_9FwdParamsE,@"STO_CUDA_ENTRY STV_DEFAULT"
_ZN10layer_norm13ln_fwd_kernelINS_13Kernel_traitsIfffffjLj5120ELj1ELj1ELj4ELj16ENS_18Kernel_traits_baseILj5120EfffffjLj128EEEEELb1ELb1ELb1ELb0EEEvNS_9FwdParamsE:
.text._ZN10layer_norm13ln_fwd_kernelINS_13Kernel_traitsIfffffjLj5120ELj1ELj1ELj4ELj16ENS_18Kernel_traits_baseILj5120EfffffjLj128EEEEELb1ELb1ELb1ELb0EEEvNS_9FwdParamsE:
        /* <DEDUP_REMOVED lines=71> */
[C---:B------:R-:W-:Y:S01]  /*0470*/  @P0 IMAD.WIDE.U32 R130, R126.reuse, 0x10, R130 ;  /* 0x000000107e820825 */ /* 0x040fe200078e0082 */
[----:B------:R3:W5:Y:S05]  /*0480*/  @P0 LDG.E.128 R96, desc[UR6][R128.64] ;  /* 0x0000000680600981 */ /* 0x00076a000c1e1d00 */
[----:B----4-:R-:W4:Y:S08]  /*0490*/  @P4 LDC.64 R10, c[0x0][0x3d0] ;  /* 0x0000f400ff0a4b82 */ /* 0x010f300000000a00 */
[----:B0-----:R-:W0:Y:S08]  /*04a0*/  @P4 LDC.64 R12, c[0x0][0x438] ;  /* 0x00010e00ff0c4b82 */ /* 0x001e300000000a00 */
[----:B------:R-:W0:Y:S01]  /*04b0*/  @P4 LDC.64 R140, c[0x0][0x3e8] ;  /* 0x0000fa00ff8c4b82 */ /* 0x000e220000000a00 */
[C---:B------:R-:W-:Y:S01]  /*04c0*/  @P0 IMAD.WIDE.U32 R132, R126.reuse, 0x10, R132 ;  /* 0x000000107e840825 */ /* 0x040fe200078e0084 */
[----:B------:R-:W-:Y:S01]  /*04d0*/  @P0 IADD3 R126, PT, PT, R126, 0x80, RZ ;  /* 0x000000807e7e0810 */ /* 0x000fe20007ffe0ff */
[----:B------:R1:W5:Y:S05]  /*04e0*/  @P0 LDG.E.128 R92, desc[UR6][R130.64] ;  /* 0x00000006825c0981 */ /* 0x00036a000c1e1d00 */
[----:B------:R-:W0:Y:S08]  /*04f0*/  @P3 LDC.64 R142, c[0x0][0x3d0] ;  /* 0x0000f400ff8e3b82 */ /* 0x000e300000000a00 */
[----:B------:R-:W0:Y:S08]  /*0500*/  @P3 LDC.64 R14, c[0x0][0x438] ;  /* 0x00010e00ff0e3b82 */ /* 0x000e300000000a00 */
[----:B---3--:R-:W3:Y:S01]  /*0510*/  @P3 LDC.64 R128, c[0x0][0x3e8] ;  /* 0x0000fa00ff803b82 */ /* 0x008ee20000000a00 */
[C---:B------:R-:W-:Y:S01]  /*0520*/  @P1 IMAD.WIDE.U32 R134, R126.reuse, 0x10, R134 ;  /* 0x000000107e861825 */ /* 0x040fe200078e0086 */
[----:B------:R4:W5:Y:S03]  /*0530*/  @P0 LDG.E.128 R88, desc[UR6][R132.64] ;  /* 0x0000000684580981 */ /* 0x000966000c1e1d00 */
[C---:B------:R-:W-:Y:S01]  /*0540*/  @P1 IMAD.WIDE.U32 R136, R126.reuse, 0x10, R136 ;  /* 0x000000107e881825 */ /* 0x040fe200078e0088 */
[----:B------:R0:W5:Y:S02]  /*0550*/  @P1 LDG.E.128 R84, desc[UR6][R134.64] ;  /* 0x0000000686541981 */ /* 0x000164000c1e1d00 */
[----:B-1----:R-:W1:Y:S01]  /*0560*/  @P6 LDC.64 R130, c[0x0][0x3d0] ;  /* 0x0000f400ff826b82 */ /* 0x002e620000000a00 */
[C---:B------:R-:W-:Y:S01]  /*0570*/  @P1 IMAD.WIDE.U32 R4, R126.reuse, 0x10, R4 ;  /* 0x000000107e041825 */ /* 0x040fe200078e0004 */
[----:B------:R0:W5:Y:S06]  /*0580*/  @P1 LDG.E.128 R80, desc[UR6][R136.64] ;  /* 0x0000000688501981 */ /* 0x00016c000c1e1d00 */
[----:B------:R-:W1:Y:S01]  /*0590*/  @P6 LDC.64 R144, c[0x0][0x438] ;  /* 0x00010e00ff906b82 */ /* 0x000e620000000a00 */
[----:B------:R-:W-:Y:S01]  /*05a0*/  @P1 VIADD R126, R126, 0x80 ;  /* 0x000000807e7e1836 */ /* 0x000fe20000000000 */
[----:B------:R0:W5:Y:S06]  /*05b0*/  @P1 LDG.E.128 R76, desc[UR6][R4.64] ;  /* 0x00000006044c1981 */ /* 0x00016c000c1e1d00 */
[----:B------:R-:W1:Y:S01]  /*05c0*/  @P6 LDC.64 R146, c[0x0][0x3e8] ;  /* 0x0000fa00ff926b82 */ /* 0x000e620000000a00 */
[----:B------:R-:W-:-:S04]  /*05d0*/  @P2 IMAD.WIDE.U32 R6, R126, 0x10, R6 ;  /* 0x000000107e062825 */ /* 0x000fc800078e0006 */
        /* <DEDUP_REMOVED lines=19> */
[C---:B---3--:R-:W-:Y:S01]  /*0710*/  @P3 IMAD.WIDE.U32 R128, R126.reuse, 0x10, R128 ;  /* 0x000000107e803825 */ /* 0x048fe200078e0080 */
[----:B------:R0:W5:Y:S03]  /*0720*/  @P3 LDG.E.128 R44, desc[UR6][R14.64] ;  /* 0x000000060e2c3981 */ /* 0x000166000c1e1d00 */
[----:B------:R-:W-:Y:S01]  /*0730*/  @P3 VIADD R126, R126, 0x80 ;  /* 0x000000807e7e3836 */ /* 0x000fe20000000000 */
[----:B------:R0:W5:Y:S03]  /*0740*/  @P3 LDG.E.128 R40, desc[UR6][R128.64] ;  /* 0x0000000680283981 */ /* 0x000166000c1e1d00 */
[----:B-1----:R-:W-:-:S04]  /*0750*/  @P6 IMAD.WIDE.U32 R130, R126, 0x10, R130 ;  /* 0x000000107e826825 */ /* 0x002fc800078e0082 */
        /* <DEDUP_REMOVED lines=12> */
[----:B------:R-:W-:-:S02]  /*0820*/  ISETP.GE.U32.AND P0, PT, R176, 0x500, PT ;  /* 0x00000500b000780c */ /* 0x000fc40003f06070 */
[----:B------:R-:W-:-:S11]  /*0830*/  @P5 IADD3 R126, PT, PT, R126, 0x80, RZ ;  /* 0x000000807e7e5810 */ /* 0x000fd60007ffe0ff */
        /* <DEDUP_REMOVED lines=11> */
.L_x_32943:
        /* <DEDUP_REMOVED lines=12> */
[----:B------:R-:W5:Y:S02]  /*09b0*/  @P6 LDG.E.128 R120, desc[UR6][R20.64] ;  /* 0x0000000614786981 */ /* 0x000f64000c1e1d00 */
[----:B------:R-:W0:Y:S01]  /*09c0*/  @P1 LDC.64 R44, c[0x0][0x3d0] ;  /* 0x0000f400ff2c1b82 */ /* 0x000e220000000a00 */
[C---:B-1----:R-:W-:Y:S01]  /*09d0*/  @P6 IMAD.WIDE.U32 R22, R126.reuse, 0x10, R22 ;  /* 0x000000107e166825 */ /* 0x042fe200078e0016 */
[----:B------:R-:W-:-:S04]  /*09e0*/  @P6 LOP3.LUT R126, R126, 0x80, RZ, 0xfc, !PT ;  /* 0x000000807e7e6812 */ /* 0x000fc800078efcff */
[----:B------:R1:W5:Y:S02]  /*09f0*/  @P6 LDG.E.128 R112, desc[UR6][R22.64] ;  /* 0x0000000616706981 */ /* 0x000364000c1e1d00 */
[----:B------:R-:W4:Y:S08]  /*0a00*/  @P1 LDC.64 R46, c[0x0][0x3e8] ;  /* 0x0000fa00ff2e1b82 */ /* 0x000f300000000a00 */
[----:B------:R-:W1:Y:S08]  /*0a10*/  @P2 LDC.64 R56, c[0x0][0x3d0] ;  /* 0x0000f400ff382b82 */ /* 0x000e700000000a00 */
[----:B------:R-:W1:Y:S01]  /*0a20*/  @P2 LDC.64 R58, c[0x0][0x3e8] ;  /* 0x0000fa00ff3a2b82 */ /* 0x000e620000000a00 */
[----:B--2---:R-:W-:Y:S01]  /*0a30*/  @P0 IMAD.WIDE.U32 R32, R126, 0x10, R32 ;  /* 0x000000107e200825 */ /* 0x004fe200078e0020 */
[----:B------:R-:W-:-:S03]  /*0a40*/  ISETP.GE.U32.AND P6, PT, R176, 0x400, PT ;  /* 0x00000400b000780c */ /* 0x000fc60003fc6070 */
[C---:B---3--:R-:W-:Y:S01]  /*0a50*/  @P0 IMAD.WIDE.U32 R34, R126.reuse, 0x10, R34 ;  /* 0x000000107e220825 */ /* 0x048fe200078e0022 */
[----:B------:R-:W5:Y:S02]  /*0a60*/  @P0 LDG.E.128 R108, desc[UR6][R32.64] ;  /* 0x00000006206c0981 */ /* 0x000f64000c1e1d00 */
[----:B------:R-:W2:Y:S01]  /*0a70*/  @P3 LDC.64 R68, c[0x0][0x3d0] ;  /* 0x0000f400ff443b82 */ /* 0x000ea20000000a00 */
[----:B------:R-:W-:Y:S01]  /*0a80*/  @P0 VIADD R126, R126, 0x80 ;  /* 0x000000807e7e0836 */ /* 0x000fe20000000000 */
[----:B------:R3:W5:Y:S06]  /*0a90*/  @P0 LDG.E.128 R100, desc[UR6][R34.64] ;  /* 0x0000000622640981 */ /* 0x00076c000c1e1d00 */
[----:B------:R-:W2:Y:S01]  /*0aa0*/  @P3 LDC.64 R70, c[0x0][0x3e8] ;  /* 0x0000fa00ff463b82 */ /* 0x000ea20000000a00 */
[----:B0-----:R-:W-:Y:S01]  /*0ab0*/  @P1 IMAD.WIDE.U32 R44, R126, 0x10, R44 ;  /* 0x000000107e2c1825 */ /* 0x001fe200078e002c */
[----:B------:R-:W-:-:S03]  /*0ac0*/  ISETP.GE.U32.AND P0, PT, R176, 0x480, PT ;  /* 0x00000480b000780c */ /* 0x000fc60003f06070 */
[C---:B----4-:R-:W-:Y:S01]  /*0ad0*/  @P1 IMAD.WIDE.U32 R46, R126.reuse, 0x10, R46 ;  /* 0x000000107e2e1825 */ /* 0x050fe200078e002e */
[----:B------:R0:W5:Y:S02]  /*0ae0*/  @P1 LDG.E.128 R96, desc[UR6][R44.64] ;  /* 0x000000062c601981 */ /* 0x000164000c1e1d00 */
[----:B------:R-:W4:Y:S01]  /*0af0*/  @P4 LDC.64 R80, c[0x0][0x3d0] ;  /* 0x0000f400ff504b82 */ /* 0x000f220000000a00 */
[----:B------:R-:W-:Y:S01]  /*0b00*/  @P1 VIADD R126, R126, 0x80 ;  /* 0x000000807e7e1836 */ /* 0x000fe20000000000 */
[----:B------:R4:W5:Y:S06]  /*0b10*/  @P1 LDG.E.128 R88, desc[UR6][R46.64] ;  /* 0x000000062e581981 */ /* 0x00096c000c1e1d00 */
[----:B------:R-:W4:Y:S01]  /*0b20*/  @P4 LDC.64 R82, c[0x0][0x3e8] ;  /* 0x0000fa00ff524b82 */ /* 0x000f220000000a00 */
[----:B------:R-:W-:-:S07]  /*0b30*/  ISETP.GE.U32.AND P1, PT, R176, 0x500, PT ;  /* 0x00000500b000780c */ /* 0x000fce0003f26070 */
[----:B-1----:R-:W1:Y:S08]  /*0b40*/  @P5 LDC.64 R22, c[0x0][0x3d0] ;  /* 0x0000f400ff165b82 */ /* 0x002e700000000a00 */
[----:B------:R-:W1:Y:S01]  /*0b50*/  @P5 LDC.64 R92, c[0x0][0x3e8] ;  /* 0x0000fa00ff5c5b82 */ /* 0x000e620000000a00 */
[----:B------:R-:W-:-:S04]  /*0b60*/  @P2 IMAD.WIDE.U32 R20, R126, 0x10, R56 ;  /* 0x000000107e142825 */ /* 0x000fc800078e0038 */
[----:B------:R-:W-:-:S03]  /*0b70*/  @P2 IMAD.WIDE.U32 R58, R126, 0x10, R58 ;  /* 0x000000107e3a2825 */ /* 0x000fc600078e003a */
[----:B---3--:R-:W3:Y:S01]  /*0b80*/  @P6 LDC.64 R34, c[0x0][0x3d0] ;  /* 0x0000f400ff226b82 */ /* 0x008ee20000000a00 */
[----:B------:R-:W-:Y:S01]  /*0b90*/  @P2 IADD3 R126, PT, PT, R126, 0x80, RZ ;  /* 0x000000807e7e2810 */ /* 0x000fe20007ffe0ff */
[----:B------:R3:W5:Y:S06]  /*0ba0*/  @P2 LDG.E.128 R84, desc[UR6][R20.64] ;  /* 0x0000000614542981 */ /* 0x00076c000c1e1d00 */
[----:B0-----:R-:W0:Y:S01]  /*0bb0*/  @P6 LDC.64 R44, c[0x0][0x3e8] ;  /* 0x0000fa00ff2c6b82 */ /* 0x001e220000000a00 */
[C---:B--2---:R-:W-:Y:S01]  /*0bc0*/  @P3 IMAD.WIDE.U32 R68, R126.reuse, 0x10, R68 ;  /* 0x000000107e443825 */ /* 0x044fe200078e0044 */
[----:B------:R-:W5:Y:S03]  /*0bd0*/  @P2 LDG.E.128 R76, desc[UR6][R58.64] ;  /* 0x000000063a4c2981 */ /* 0x000f66000c1e1d00 */
[C---:B------:R-:W-:Y:S01]  /*0be0*/  @P3 IMAD.WIDE.U32 R70, R126.reuse, 0x10, R70 ;  /* 0x000000107e463825 */ /* 0x040fe200078e0046 */
[----:B------:R-:W5:Y:S02]  /*0bf0*/  @P3 LDG.E.128 R72, desc[UR6][R68.64] ;  /* 0x0000000644483981 */ /* 0x000f64000c1e1d00 */
[----:B------:R-:W2:Y:S01]  /*0c00*/  @P0 LDC.64 R56, c[0x0][0x3d0] ;  /* 0x0000f400ff380b82 */ /* 0x000ea20000000a00 */
[----:B------:R-:W-:Y:S01]  /*0c10*/  @P3 VIADD R126, R126, 0x80 ;  /* 0x000000807e7e3836 */ /* 0x000fe20000000000 */
[----:B------:R-:W5:Y:S06]  /*0c20*/  @P3 LDG.E.128 R64, desc[UR6][R70.64] ;  /* 0x0000000646403981 */ /* 0x000f6c000c1e1d00 */
[----:B------:R-:W2:Y:S01]  /*0c30*/  @P0 LDC.64 R106, c[0x0][0x3e8] ;  /* 0x0000fa00ff6a0b82 */ /* 0x000ea20000000a00 */
[----:B----4-:R-:W-:-:S04]  /*0c40*/  @P4 IMAD.WIDE.U32 R80, R126, 0x10, R80 ;  /* 0x000000107e504825 */ /* 0x010fc800078e0050 */
[C---:B------:R-:W-:Y:S01]  /*0c50*/  @P4 IMAD.WIDE.U32 R82, R126.reuse, 0x10, R82 ;  /* 0x000000107e524825 */ /* 0x040fe200078e0052 */
[----:B------:R-:W5:Y:S02]  /*0c60*/  @P4 LDG.E.128 R60, desc[UR6][R80.64] ;  /* 0x00000006503c4981 */ /* 0x000f64000c1e1d00 */
[----:B------:R-:W4:Y:S01]  /*0c70*/  @P1 LDC.64 R118, c[0x0][0x3e8] ;  /* 0x0000fa00ff761b82 */ /* 0x000f220000000a00 */
[----:B------:R-:W-:Y:S01]  /*0c80*/  @P4 VIADD R126, R126, 0x80 ;  /* 0x000000807e7e4836 */ /* 0x000fe20000000000 */
[----:B------:R-:W5:Y:S06]  /*0c90*/  @P4 LDG.E.128 R52, desc[UR6][R82.64] ;  /* 0x0000000652344981 */ /* 0x000f6c000c1e1d00 */
[----:B------:R-:W4:Y:S01]  /*0ca0*/  @P1 LDC.64 R116, c[0x0][0x3d0] ;  /* 0x0000f400ff741b82 */ /* 0x000f220000000a00 */
[----:B-1----:R-:W-:-:S04]  /*0cb0*/  @P5 IMAD.WIDE.U32 R32, R126, 0x10, R22 ;  /* 0x000000107e205825 */ /* 0x002fc800078e0016 */
[C---:B------:R-:W-:Y:S01]  /*0cc0*/  @P5 IMAD.WIDE.U32 R92, R126.reuse, 0x10, R92 ;  /* 0x000000107e5c5825 */ /* 0x040fe200078e005c */
[----:B------:R-:W-:Y:S01]  /*0cd0*/  @P5 IADD3 R126, PT, PT, R126, 0x80, RZ ;  /* 0x000000807e7e5810 */ /* 0x000fe20007ffe0ff */
[----:B------:R1:W5:Y:S04]  /*0ce0*/  @P5 LDG.E.128 R48, desc[UR6][R32.64] ;  /* 0x0000000620305981 */ /* 0x000368000c1e1d00 */
[C---:B---3--:R-:W-:Y:S01]  /*0cf0*/  @P6 IMAD.WIDE.U32 R46, R126.reuse, 0x10, R34 ;  /* 0x000000107e2e6825 */ /* 0x048fe200078e0022 */
[----:B------:R-:W5:Y:S03]  /*0d00*/  @P5 LDG.E.128 R40, desc[UR6][R92.64] ;  /* 0x000000065c285981 */ /* 0x000f66000c1e1d00 */
[C---:B0-----:R-:W-:Y:S01]  /*0d10*/  @P6 IMAD.WIDE.U32 R94, R126.reuse, 0x10, R44 ;  /* 0x000000107e5e6825 */ /* 0x041fe200078e002c */
[----:B------:R0:W5:Y:S03]  /*0d20*/  @P6 LDG.E.128 R36, desc[UR6][R46.64] ;  /* 0x000000062e246981 */ /* 0x000166000c1e1d00 */
[----:B------:R-:W-:Y:S01]  /*0d30*/  @P6 VIADD R126, R126, 0x80 ;  /* 0x000000807e7e6836 */ /* 0x000fe20000000000 */
[----:B------:R-:W5:Y:S03]  /*0d40*/  @P6 LDG.E.128 R28, desc[UR6][R94.64] ;  /* 0x000000065e1c6981 */ /* 0x000f66000c1e1d00 */
[----:B--2---:R-:W-:-:S04]  /*0d50*/  @P0 IMAD.WIDE.U32 R104, R126, 0x10, R56 ;  /* 0x000000107e680825 */ /* 0x004fc800078e0038 */
[C---:B------:R-:W-:Y:S01]  /*0d60*/  @P0 IMAD.WIDE.U32 R106, R126.reuse, 0x10, R106 ;  /* 0x000000107e6a0825 */ /* 0x040fe200078e006a */
[----:B------:R-:W5:Y:S03]  /*0d70*/  @P0 LDG.E.128 R24, desc[UR6][R104.64] ;  /* 0x0000000668180981 */ /* 0x000f66000c1e1d00 */
[----:B------:R-:W-:Y:S01]  /*0d80*/  @P0 VIADD R126, R126, 0x80 ;  /* 0x000000807e7e0836 */ /* 0x000fe20000000000 */
[----:B------:R-:W5:Y:S03]  /*0d90*/  @P0 LDG.E.128 R16, desc[UR6][R106.64] ;  /* 0x000000066a100981 */ /* 0x000f66000c1e1d00 */
[----:B----4-:R-:W-:-:S04]  /*0da0*/  @P1 IMAD.WIDE.U32 R56, R126, 0x10, R118 ;  /* 0x000000107e381825 */ /* 0x010fc800078e0076 */
[----:B------:R-:W-:Y:S01]  /*0db0*/  @P1 IMAD.WIDE.U32 R44, R126, 0x10, R116 ;  /* 0x000000107e2c1825 */ /* 0x000fe200078e0074 */
[----:B------:R2:W5:Y:S01]  /*0dc0*/  @P1 LDG.E.128 R12, desc[UR6][R56.64] ;  /* 0x00000006380c1981 */ /* 0x000562000c1e1d00 */
[----:B------:R-:W-:Y:S02]  /*0dd0*/  CS2R R22, SRZ ;  /* 0x0000000000167805 */ /* 0x000fe4000001ff00 */
[----:B------:R-:W-:Y:S02]  /*0de0*/  CS2R R20, SRZ ;  /* 0x0000000000147805 */ /* 0x000fe4000001ff00 */
[----:B------:R-:W-:Y:S01]  /*0df0*/  CS2R R34, SRZ ;  /* 0x0000000000227805 */ /* 0x000fe2000001ff00 */
[----:B------:R3:W5:Y:S01]  /*0e00*/  @P1 LDG.E.128 R8, desc[UR6][R44.64] ;  /* 0x000000062c081981 */ /* 0x000762000c1e1d00 */
[----:B-1----:R-:W-:Y:S02]  /*0e10*/  CS2R R32, SRZ ;  /* 0x0000000000207805 */ /* 0x002fe4000001ff00 */
[----:B0-----:R-:W-:-:S02]  /*0e20*/  CS2R R46, SRZ ;  /* 0x00000000002e7805 */ /* 0x001fc4000001ff00 */
[----:B------:R-:W-:Y:S02]  /*0e30*/  CS2R R58, SRZ ;  /* 0x00000000003a7805 */ /* 0x000fe4000001ff00 */
[----:B------:R-:W-:Y:S02]  /*0e40*/  CS2R R70, SRZ ;  /* 0x0000000000467805 */ /* 0x000fe4000001ff00 */
[----:B------:R-:W-:Y:S02]  /*0e50*/  CS2R R68, SRZ ;  /* 0x0000000000447805 */ /* 0x000fe4000001ff00 */
[----:B--2---:R-:W-:Y:S02]  /*0e60*/  CS2R R56, SRZ ;  /* 0x0000000000387805 */ /* 0x004fe4000001ff00 */
[----:B------:R-:W-:Y:S02]  /*0e70*/  CS2R R82, SRZ ;  /* 0x0000000000527805 */ /* 0x000fe4000001ff00 */
[----:B------:R-:W-:-:S02]  /*0e80*/  CS2R R80, SRZ ;  /* 0x0000000000507805 */ /* 0x000fc4000001ff00 */
[----:B------:R-:W-:Y:S02]  /*0e90*/  CS2R R94, SRZ ;  /* 0x00000000005e7805 */ /* 0x000fe4000001ff00 */
[----:B---3--:R-:W-:Y:S02]  /*0ea0*/  CS2R R44, SRZ ;  /* 0x00000000002c7805 */ /* 0x008fe4000001ff00 */
[----:B------:R-:W-:Y:S02]  /*0eb0*/  CS2R R92, SRZ ;  /* 0x00000000005c7805 */ /* 0x000fe4000001ff00 */
[----:B------:R-:W-:Y:S02]  /*0ec0*/  CS2R R106, SRZ ;  /* 0x00000000006a7805 */ /* 0x000fe4000001ff00 */
[----:B------:R-:W-:Y:S02]  /*0ed0*/  CS2R R104, SRZ ;  /* 0x0000000000687805 */ /* 0x000fe4000001ff00 */
[----:B------:R-:W-:-:S02]  /*0ee0*/  CS2R R118, SRZ ;  /* 0x0000000000767805 */ /* 0x000fc4000001ff00 */
[----:B------:R-:W-:Y:S02]  /*0ef0*/  CS2R R116, SRZ ;  /* 0x0000000000747805 */ /* 0x000fe4000001ff00 */
[----:B------:R-:W-:Y:S02]  /*0f00*/  @P1 CS2R R6, SRZ ;  /* 0x0000000000061805 */ /* 0x000fe4000001ff00 */
[----:B------:R-:W-:-:S07]  /*0f10*/  @P1 CS2R R4, SRZ ;  /* 0x0000000000041805 */ /* 0x000fce000001ff00 */
.L_x_32944:
[----:B------:R-:W-:Y:S05]  /*0f20*/  BSYNC.RECONVERGENT B0 ;  /* 0x0000000000007941 */ /* 0x000fea0003800200 */
.L_x_32942:
[----:B------:R-:W0:Y:S02]  /*0f30*/  LDCU UR4, c[0x0][0x384] ;  /* 0x00007080ff0477ac */ /* 0x000e240008000800 */
[----:B0-----:R-:W-:-:S13]  /*0f40*/  ISETP.GE.AND P0, PT, R178, UR4, PT ;  /* 0x00000004b2007c0c */ /* 0x001fda000bf06270 */
[----:B------:R-:W-:Y:S05]  /*0f50*/  @P0 EXIT ;  /* 0x000000000000094d */ /* 0x000fea0003800000 */
[----:B------:R-:W0:Y:S01]  /*0f60*/  LDCU UR4, c[0x0][0x360] ;  /* 0x00006c00ff0477ac */ /* 0x000e220008000800 */
[----:B------:R-:W-:Y:S01]  /*0f70*/  IMAD.HI.U32 R127, R193, -0x2daee0ad, RZ ;  /* 0xd2511f53c17f7827 */ /* 0x000fe200078e00ff */
[----:B-----5:R-:W-:-:S03]  /*0f80*/  IADD3 R130, PT, PT, R2, -0x61c88647, RZ ;  /* 0x9e3779b902827810 */ /* 0x020fc60007ffe0ff */
[----:B------:R-:W-:Y:S01]  /*0f90*/  HFMA2 R185, -RZ, RZ, 0, 0 ;  /* 0x00000000ffb97431 */ /* 0x000fe200000001ff */
[----:B------:R-:W-:Y:S01]  /*0fa0*/  LOP3.LUT R134, R125, 0x60, RZ, 0xc0, !PT ;  /* 0x000000607d867812 */ /* 0x000fe200078ec0ff */
[----:B------:R-:W-:Y:S01]  /*0fb0*/  IMAD R132, R193, -0x2daee0ad, RZ ;  /* 0xd2511f53c1847824 */ /* 0x000fe200078e02ff */
[----:B------:R-:W-:Y:S01]  /*0fc0*/  LOP3.LUT R127, R127, R3, RZ, 0x3c, !PT ;  /* 0x000000037f7f7212 */ /* 0x000fe200078e3cff */
[----:B------:R-:W-:Y:S01]  /*0fd0*/  VIADD R133, R3, 0xbb67ae85 ;  /* 0xbb67ae8503857836 */ /* 0x000fe20000000000 */
[----:B------:R-:W-:Y:S01]  /*0fe0*/  LOP3.LUT R183, R0, 0x3, RZ, 0xc0, !PT ;  /* 0x0000000300b77812 */ /* 0x000fe200078ec0ff */
[----:B------:R-:W1:Y:S02]  /*0ff0*/  LDCU UR10, c[0x0][0x404] ;  /* 0x00008080ff0a77ac */ /* 0x000e640008000800 */
        /* <DEDUP_REMOVED lines=12> */
[----:B------:R-:W-:Y:S01]  /*10c0*/  IMAD.HI.U32 R131, R126, -0x2daee0ad, RZ ;  /* 0xd2511f537e837827 */ /* 0x000fe200078e00ff */
[----:B------:R-:W-:-:S03]  /*10d0*/  IADD3 R129, PT, PT, R2, 0x3c6ef372, RZ ;  /* 0x3c6ef37202817810 */ /* 0x000fc60007ffe0ff */
        /* <DEDUP_REMOVED lines=78> */
.L_x_33479:
[----:B------:R-:W0:Y:S08]  /*15c0*/  LDC.64 R196, c[0x0][0x3f0] ;  /* 0x0000fc00ffc47b82 */ /* 0x000e300000000a00 */
[----:B------:R-:W1:Y:S08]  /*15d0*/  LDC.64 R198, c[0x0][0x3f8] ;  /* 0x0000fe00ffc67b82 */ /* 0x000e700000000a00 */
[----:B------:R-:W2:Y:S01]  /*15e0*/  LDC R173, c[0x0][0x388] ;  /* 0x0000e200ffad7b82 */ /* 0x000ea20000000800 */
[----:B0-----:R-:W-:-:S05]  /*15f0*/  IMAD.WIDE R196, R178, 0x4, R196 ;  /* 0x00000004b2c47825 */ /* 0x001fca00078e02c4 */
[----:B------:R-:W3:Y:S01]  /*1600*/  LDG.E R175, desc[UR6][R196.64] ;  /* 0x00000006c4af7981 */ /* 0x000ee2000c1e1900 */
[----:B-1----:R-:W-:-:S05]  /*1610*/  IMAD.WIDE R198, R178, 0x4, R198 ;  /* 0x00000004b2c67825 */ /* 0x002fca00078e02c6 */
[----:B------:R0:W5:Y:S01]  /*1620*/  LDG.E R172, desc[UR6][R198.64] ;  /* 0x00000006c6ac7981 */ /* 0x000162000c1e1900 */
[----:B------:R-:W-:Y:S01]  /*1630*/  ISETP.GE.U32.AND P0, PT, R176, 0x80, PT ;  /* 0x00000080b000780c */ /* 0x000fe20003f06070 */
[----:B------:R-:W-:Y:S01]  /*1640*/  BSSY.RECONVERGENT B0, `(.L_x_32945) ;  /* 0x000035c000007945 */ /* 0x000fe20003800200 */
[----:B--2---:R-:W-:Y:S01]  /*1650*/  IMAD R191, R178, R173, RZ ;  /* 0x000000adb2bf7224 */ /* 0x004fe200078e02ff */
[----:B------:R-:W1:Y:S04]  /*1660*/  S2R R174, SR_TID.X ;  /* 0x0000000000ae7919 */ /* 0x000e680000002100 */
[----:B------:R-:W-:-:S04]  /*1670*/  SHF.R.S32.HI R192, RZ, 0x1f, R191 ;  /* 0x0000001fffc07819 */ /* 0x000fc800000114bf */
[----:B------:R-:W-:-:S04]  /*1680*/  LEA.HI R191, R192, R191, RZ, 0x2 ;  /* 0x000000bfc0bf7211 */ /* 0x000fc800078f10ff */
[----:B-1----:R-:W-:Y:S02]  /*1690*/  LEA.HI.SX32 R191, R191, R174, 0x1e ;  /* 0x000000aebfbf7211 */ /* 0x002fe400078ff2ff */
[----:B---3--:R-:W-:-:S13]  /*16a0*/  ISETP.GE.AND P3, PT, R175, 0x1, PT ;  /* 0x00000001af00780c */ /* 0x008fda0003f66270 */
[----:B------:R-:W-:-:S04]  /*16b0*/  @P3 VIADD R0, R175, 0xffffffff ;  /* 0xffffffffaf003836 */ /* 0x000fc80000000000 */
[----:B------:R-:W-:-:S05]  /*16c0*/  @P3 IMAD R0, R0, R173, RZ ;  /* 0x000000ad00003224 */ /* 0x000fca00078e02ff */
[----:B------:R-:W-:-:S04]  /*16d0*/  @P3 SHF.R.S32.HI R201, RZ, 0x1f, R0 ;  /* 0x0000001fffc93819 */ /* 0x000fc80000011400 */
[----:B------:R-:W-:Y:S01]  /*16e0*/  @P3 LEA.HI R201, R201, R0, RZ, 0x2 ;  /* 0x00000000c9c93211 */ /* 0x000fe200078f10ff */
[----:B------:R-:W-:-:S03]  /*16f0*/  IMAD.MOV.U32 R0, RZ, RZ, RZ ;  /* 0x000000ffff007224 */ /* 0x000fc600078e00ff */
        /* <DEDUP_REMOVED lines=8> */
.L_x_32947:
[----:B------:R-:W-:Y:S05]  /*1780*/  BRA.U !UP0, `(.L_x_32948) ;  /* 0x0000001908747547 */ /* 0x000fea000b800000 */
[----:B------:R-:W0:Y:S02]  /*1790*/  LDC.64 R128, c[0x0][0x3a0] ;  /* 0x0000e800ff807b82 */ /* 0x000e240000000a00 */
[----:B0-----:R-:W-:-:S06]  /*17a0*/  IMAD.WIDE.U32 R128, R191, 0x10, R128 ;  /* 0x00000010bf807825 */ /* 0x001fcc00078e0080 */
[----:B------:R-:W2:Y:S01]  /*17b0*/  LDG.E.128 R128, desc[UR6][R128.64] ;  /* 0x0000000680807981 */ /* 0x000ea2000c1e1d00 */
[----:B------:R-:W-:-:S13]  /*17c0*/  ISETP.GT.AND P1, PT, R175, RZ, PT ;  /* 0x000000ffaf00720c */ /* 0x000fda0003f24270 */
[----:B------:R-:W-:Y:S01]  /*17d0*/  @!P1 MOV R134, R183 ;  /* 0x000000b700869202 */ /* 0x000fe20000000f00 */
[----:B------:R-:W-:Y:S02]  /*17e0*/  @!P1 IMAD.MOV.U32 R192, RZ, RZ, R186 ;  /* 0x000000ffffc09224 */ /* 0x000fe400078e00ba */
[----:B--2---:R-:W-:Y:S01]  /*17f0*/  @!P1 IMAD.MOV.U32 R132, RZ, RZ, R128 ;  /* 0x000000ffff849224 */ /* 0x004fe200078e0080 */
        /* <DEDUP_REMOVED lines=17> */
.L_x_32952:
        /* <DEDUP_REMOVED lines=13> */
.L_x_32954:
[----:B------:R-:W-:Y:S05]  /*19e0*/  BSYNC.RECONVERGENT B2 ;  /* 0x0000000000027941 */ /* 0x000fea0003800200 */
.L_x_32953:
        /* <DEDUP_REMOVED lines=61> */
.L_x_32951:
[----:B------:R-:W-:Y:S05]  /*1dc0*/  BSYNC.RECONVERGENT B1 ;  /* 0x0000000000017941 */ /* 0x000fea0003800200 */
.L_x_32950:
        /* <DEDUP_REMOVED lines=8> */
[----:B------:R-:W-:-:S07]  /*1e50*/  FFMA.FTZ R132, R133, R112, R128 ;  /* 0x0000007085847223 */ /* 0x000fce0000010080 */
.L_x_32949:
        /* <DEDUP_REMOVED lines=16> */
.L_x_32958:
        /* <DEDUP_REMOVED lines=13> */
.L_x_32960:
[----:B------:R-:W-:Y:S05]  /*2030*/  BSYNC.RECONVERGENT B2 ;  /* 0x0000000000027941 */ /* 0x000fea0003800200 */
.L_x_32959:
        /* <DEDUP_REMOVED lines=61> */
.L_x_32957:
[----:B------:R-:W-:Y:S05]  /*2410*/  BSYNC.RECONVERGENT B1 ;  /* 0x0000000000017941 */ /* 0x000fea0003800200 */
.L_x_32956:
        /* <DEDUP_REMOVED lines=9> */
.L_x_32955:
        /* <DEDUP_REMOVED lines=16> */
.L_x_32964:
        /* <DEDUP_REMOVED lines=13> */
.L_x_32966:
[----:B------:R-:W-:Y:S05]  /*2680*/  BSYNC.RECONVERGENT B2 ;  /* 0x0000000000027941 */ /* 0x000fea0003800200 */
.L_x_32965:
        /* <DEDUP_REMOVED lines=61> */
.L_x_32963:
[----:B------:R-:W-:Y:S05]  /*2a60*/  BSYNC.RECONVERGENT B1 ;  /* 0x0000000000017941 */ /* 0x000fea0003800200 */
.L_x_32962:
        /* <DEDUP_REMOVED lines=8> */
[----:B------:R-:W-:-:S07]  /*2af0*/  FFMA.FTZ R134, R135, R114, R130 ;  /* 0x0000007287867223 */ /* 0x000fce0000010082 */
.L_x_32961:
        /* <DEDUP_REMOVED lines=16> */
.L_x_32970:
        /* <DEDUP_REMOVED lines=13> */
.L_x_32972:
[----:B------:R-:W-:Y:S05]  /*2cd0*/  BSYNC.RECONVERGENT B2 ;  /* 0x0000000000027941 */ /* 0x000fea0003800200 */
.L_x_32971:
        /* <DEDUP_REMOVED lines=61> */
.L_x_32969:
[----:B------:R-:W-:Y:S05]  /*30b0*/  BSYNC.RECONVERGENT B1 ;  /* 0x0000000000017941 */ /* 0x000fea0003800200 */
.L_x_32968:
        /* <DEDUP_REMOVED lines=8> */
[----:B------:R-:W-:Y:S01]  /*3140*/  FFMA.FTZ R135, R186, R115, R131 ;  /* 0x00000073ba877223 */ /* 0x000fe20000010083 */
[----:B------:R-:W-:Y:S06]  /*3150*/  BRA `(.L_x_32967) ;  /* 0x0000001800607947 */ /* 0x000fec0003800000 */
.L_x_32948:
        /* <DEDUP_REMOVED lines=20> */
.L_x_32976:
        /* <DEDUP_REMOVED lines=13> */
.L_x_32978:
[----:B------:R-:W-:Y:S05]  /*3370*/  BSYNC.RECONVERGENT B2 ;  /* 0x0000000000027941 */ /* 0x000fea0003800200 */
.L_x_32977:
        /* <DEDUP_REMOVED lines=61> */
.L_x_32975:
[----:B------:R-:W-:Y:S05]  /*3750*/  BSYNC.RECONVERGENT B1 ;  /* 0x0000000000017941 */ /* 0x000fea0003800200 */
.L_x_32974:
        /* <DEDUP_REMOVED lines=8> */
[----:B------:R-:W-:-:S07]  /*37e0*/  FMUL.FTZ R132, R133, R112 ;  /* 0x0000007085847220 */ /* 0x000fce0000410000 */
.L_x_32973:
        /* <DEDUP_REMOVED lines=16> */
.L_x_32982:
        /* <DEDUP_REMOVED lines=13> */
.L_x_32984:
[----:B------:R-:W-:Y:S05]  /*39c0*/  BSYNC.RECONVERGENT B2 ;  /* 0x0000000000027941 */ /* 0x000fea0003800200 */
.L_x_32983:
        /* <DEDUP_REMOVED lines=61> */
.L_x_32981:
[----:B------:R-:W-:Y:S05]  /*3da0*/  BSYNC.RECONVERGENT B1 ;  /* 0x0000000000017941 */ /* 0x000fea0003800200 */
.L_x_32980:
        /* <DEDUP_REMOVED lines=9> */
.L_x_32979:
        /* <DEDUP_REMOVED lines=16> */
.L_x_32988:
        /* <DEDUP_REMOVED lines=13> */
.L_x_32990:
[----:B------:R-:W-:Y:S05]  /*4010*/  BSYNC.RECONVERGENT B2 ;  /* 0x0000000000027941 */ /* 0x000fea0003800200 */
.L_x_32989:
        /* <DEDUP_REMOVED lines=61> */
.L_x_32987:
[----:B------:R-:W-:Y:S05]  /*43f0*/  BSYNC.RECONVERGENT B1 ;  /* 0x0000000000017941 */ /* 0x000fea0003800200 */
.L_x_32986:
        /* <DEDUP_REMOVED lines=8> */
[----:B------:R-:W-:-:S07]  /*4480*/  FMUL.FTZ R134, R135, R114 ;  /* 0x0000007287867220 */ /* 0x000fce0000410000 */
.L_x_32985:
        /* <DEDUP_REMOVED lines=16> */
.L_x_32993:
        /* <DEDUP_REMOVED lines=13> */
.L_x_32995:
[----:B------:R-:W-:Y:S05]  /*4660*/  BSYNC.RECONVERGENT B2 ;  /* 0x0000000000027941 */ /* 0x000fea0003800200 */
.L_x_32994:
        /* <DEDUP_REMOVED lines=61> */
.L_x_32992:
[----:B------:R-:W-:Y:S05]  /*4a40*/  BSYNC.RECONVERGENT B1 ;  /* 0x0000000000017941 */ /* 0x000fea0003800200 */
.L_x_32991:
        /* <DEDUP_REMOVED lines=9> */
.L_x_32967:
[----:B------:R-:W0:Y:S01]  /*4ae0*/  LDC.64 R196, c[0x0][0x3a8] ;  /* 0x0000ea00ffc47b82 */ /* 0x000e220000000a00 */
[----:B------:R-:W-:Y:S01]  /*4af0*/  MOV R186, R192 ;  /* 0x000000c000ba7202 */ /* 0x000fe20000000f00 */
[----:B0-----:R-:W-:-:S05]  /*4b00*/  IMAD.WIDE.U32 R196, R191, 0x10, R196 ;  /* 0x00000010bfc47825 */ /* 0x001fca00078e00c4 */
[----:B------:R0:W-:Y:S01]  /*4b10*/  STG.E.128 desc[UR6][R196.64], R132 ;  /* 0x00000084c4007986 */ /* 0x0001e2000c101d06 */
        /* <DEDUP_REMOVED lines=12> */
.L_x_32996:
[----:B------:R-:W-:Y:S01]  /*4be0*/  VIADD R191, R191, 0x80 ;  /* 0x00000080bfbf7836 */ /* 0x000fe20000000000 */
[----:B------:R-:W-:-:S07]  /*4bf0*/  IADD3 R0, PT, PT, R0, 0x80, RZ ;  /* 0x0000008000007810 */ /* 0x000fce0007ffe0ff */
.L_x_32946:
[----:B------:R-:W-:Y:S05]  /*4c00*/  BSYNC.RECONVERGENT B0 ;  /* 0x0000000000007941 */ /* 0x000fea0003800200 */
.L_x_32945:
[----:B------:R-:W-:Y:S01]  /*4c10*/  ISETP.GE.U32.AND P1, PT, R176, 0x100, PT ;  /* 0x00000100b000780c */ /* 0x000fe20003f26070 */
[----:B------:R-:W-:Y:S01]  /*4c20*/  BSSY.RECONVERGENT B0, `(.L_x_32997) ;  /* 0x0000351000007945 */ /* 0x000fe20003800200 */
[----:B------:R-:W-:-:S11]  /*4c30*/  LOP3.LUT R195, R195, 0xfffffdff, RZ, 0xc0, !PT ;  /* 0xfffffdffc3c37812 */ /* 0x000fd600078ec0ff */
[----:B------:R-:W-:Y:S01]  /*4c40*/  @P1 LOP3.LUT R195, R195, 0x200, RZ, 0xfc, !PT ;  /* 0x00000200c3c31812 */ /* 0x000fe200078efcff */
[----:B------:R-:W-:Y:S06]  /*4c50*/  @!P1 BRA `(.L_x_32998) ;  /* 0x0000003400349947 */ /* 0x000fec0003800000 */
        /* <DEDUP_REMOVED lines=30> */
.L_x_33003:
        /* <DEDUP_REMOVED lines=13> */
.L_x_33005:
[----:B------:R-:W-:Y:S05]  /*4f10*/  BSYNC.RECONVERGENT B2 ;  /* 0x0000000000027941 */ /* 0x000fea0003800200 */
.L_x_33004:
[----:B------:R-:W-:Y:S01]  /*4f20*/  IMAD.WIDE.U32 R138, R194, -0x326172a9, RZ ;  /* 0xcd9e8d57c28a7825 */ /* 0x000fe200078e00ff */
[----:B------:R-:W-:-:S03]  /*4f30*/  LOP3.LUT R198, R185, R137, R3, 0x96, !PT ;  /* 0x00000089b9c67212 */ /* 0x000fc600078e9603 */
[----:B------:R-:W-:Y:S01]  /*4f40*/  VIADD R137, R2, 0x9e3779b9 ;  /* 0x9e3779b902897836 */ /* 0x000fe20000000000 */
[----:B01----:R-:W-:Y:S01]  /*4f50*/  LOP3.LUT R196, R177, R139, R2, 0x96, !PT ;  /* 0x0000008bb1c47212 */ /* 0x003fe200078e9602 */
        /* <DEDUP_REMOVED lines=13> */
[C---:B------:R-:W-:Y:S02]  /*5030*/  IADD3 R137, PT, PT, R2.reuse, -0x255992d5, RZ ;  /* 0xdaa66d2b02897810 */ /* 0x040fe40007ffe0ff */
        /* <DEDUP_REMOVED lines=36> */
[----:B------:R-:W-:-:S03]  /*5280*/  MOV R192, R196 ;  /* 0x000000c400c07202 */ /* 0x000fc60000000f00 */
[----:B------:R-:W-:Y:S01]  /*5290*/  VIADD R179, R3, 0x96a522ad ;  /* 0x96a522ad03b37836 */ /* 0x000fe20000000000 */
[----:B------:R-:W-:Y:S01]  /*52a0*/  LOP3.LUT R180, R137, R138, R199, 0x96, !PT ;  /* 0x0000008a89b47212 */ /* 0x000fe200078e96c7 */
[----:B------:R-:W-:Y:S02]  /*52b0*/  IMAD.MOV.U32 R184, RZ, RZ, R198 ;  /* 0x000000ffffb87224 */ /* 0x000fe400078e00c6 */
[----:B------:R-:W-:Y:S01]  /*52c0*/  IMAD.MOV.U32 R138, RZ, RZ, RZ ;  /* 0x000000ffff8a7224 */ /* 0x000fe200078e00ff */
[----:B------:R-:W-:Y:S01]  /*52d0*/  LOP3.LUT R179, R179, R136, R197, 0x96, !PT ;  /* 0x00000088b3b37212 */ /* 0x000fe200078e96c5 */
[----:B------:R-:W-:-:S07]  /*52e0*/  IMAD.MOV.U32 R136, RZ, RZ, R186 ;  /* 0x000000ffff887224 */ /* 0x000fce00078e00ba */
.L_x_33002:
[----:B------:R-:W-:Y:S05]  /*52f0*/  BSYNC.RECONVERGENT B1 ;  /* 0x0000000000017941 */ /* 0x000fea0003800200 */
.L_x_33001:
[----:B------:R-:W-:Y:S01]  /*5300*/  HFMA2 R137, -RZ, RZ, 0.1171875, 0 ;  /* 0x2f800000ff897431 */ /* 0x000fe200000001ff */
[----:B------:R-:W-:Y:S01]  /*5310*/  I2FP.F32.U32 R136, R136 ;  /* 0x0000008800887245 */ /* 0x000fe20000201000 */
[----:B------:R-:W-:-:S04]  /*5320*/  FMUL.FTZ R139, R124, UR13 ;  /* 0x0000000d7c8b7c20 */ /* 0x000fc80008410000 */
[----:B------:R-:W-:Y:S01]  /*5330*/  FFMA.FTZ R136, R136, R137, 1.1641532182693481445e-10 ;  /* 0x2f00000088887423 */ /* 0x000fe20000010089 */
[----:B------:R-:W-:-:S04]  /*5340*/  FMUL.FTZ R137, R139, UR12 ;  /* 0x0000000c8b897c20 */ /* 0x000fc80008410000 */
[----:B------:R-:W-:-:S04]  /*5350*/  FSETP.GTU.FTZ.AND P2, PT, R136, UR10, PT ;  /* 0x0000000a88007c0b */ /* 0x000fc8000bf5c000 */
[----:B------:R-:W-:Y:S02]  /*5360*/  FSEL R137, R137, RZ, !P2 ;  /* 0x000000ff89897208 */ /* 0x000fe40005000000 */
[----:B------:R-:W-:-:S03]  /*5370*/  SEL R187, RZ, 0x1, P2 ;  /* 0x00000001ffbb7807 */ /* 0x000fc60001000000 */
[----:B------:R-:W-:-:S07]  /*5380*/  FFMA.FTZ R136, R137, R100, R128 ;  /* 0x0000006489887223 */ /* 0x000fce0000010080 */
.L_x_33000:
        /* <DEDUP_REMOVED lines=16> */
.L_x_33009:
        /* <DEDUP_REMOVED lines=13> */
.L_x_33011:
[----:B------:R-:W-:Y:S05]  /*5560*/  BSYNC.RECONVERGENT B2 ;  /* 0x0000000000027941 */ /* 0x000fea0003800200 */
.L_x_33010:
[----:B01----:R-:W-:Y:S01]  /*5570*/  IMAD.WIDE.U32 R196, R194, -0x326172a9, RZ ;  /* 0xcd9e8d57c2c47825 */ /* 0x003fe200078e00ff */
        /* <DEDUP_REMOVED lines=60> */
.L_x_33008:
[----:B------:R-:W-:Y:S05]  /*5940*/  BSYNC.RECONVERGENT B1 ;  /* 0x0000000000017941 */ /* 0x000fea0003800200 */
.L_x_33007:
[----:B------:R-:W-:Y:S01]  /*5950*/  I2FP.F32.U32 R137, R137 ;  /* 0x0000008900897245 */ /* 0x000fe20000201000 */
[----:B------:R-:W-:Y:S02]  /*5960*/  IMAD.MOV.U32 R138, RZ, RZ, 0x2f800000 ;  /* 0x2f800000ff8a7424 */ /* 0x000fe400078e00ff */
[----:B------:R-:W-:Y:S02]  /*5970*/  FMUL.FTZ R183, R125, UR13 ;  /* 0x0000000d7db77c20 */ /* 0x000fe40008410000 */
[----:B------:R-:W-:Y:S02]  /*5980*/  FFMA.FTZ R137, R137, R138, 1.1641532182693481445e-10 ;  /* 0x2f00000089897423 */ /* 0x000fe4000001008a */
[----:B------:R-:W-:-:S03]  /*5990*/  FMUL.FTZ R138, R183, UR12 ;  /* 0x0000000cb78a7c20 */ /* 0x000fc60008410000 */
[----:B------:R-:W-:-:S04]  /*59a0*/  FSETP.GTU.FTZ.AND P2, PT, R137, UR10, PT ;  /* 0x0000000a89007c0b */ /* 0x000fc8000bf5c000 */
[----:B------:R-:W-:Y:S02]  /*59b0*/  FSEL R138, R138, RZ, !P2 ;  /* 0x000000ff8a8a7208 */ /* 0x000fe40005000000 */
[----:B------:R-:W-:-:S03]  /*59c0*/  SEL R188, RZ, 0x1, P2 ;  /* 0x00000001ffbc7807 */ /* 0x000fc60001000000 */
[----:B------:R-:W-:-:S07]  /*59d0*/  FFMA.FTZ R137, R138, R101, R129 ;  /* 0x000000658a897223 */ /* 0x000fce0000010081 */
.L_x_33006:
        /* <DEDUP_REMOVED lines=16> */
.L_x_33015:
        /* <DEDUP_REMOVED lines=13> */
.L_x_33017:
[----:B------:R-:W-:Y:S05]  /*5bb0*/  BSYNC.RECONVERGENT B2 ;  /* 0x0000000000027941 */ /* 0x000fea0003800200 */
.L_x_33016:
[----:B01----:R-:W-:Y:S01]  /*5bc0*/  IMAD.WIDE.U32 R196, R194, -0x326172a9, RZ ;  /* 0xcd9e8d57c2c47825 */ /* 0x003fe200078e00ff */
        /* <DEDUP_REMOVED lines=60> */
.L_x_33014:
[----:B------:R-:W-:Y:S05]  /*5f90*/  BSYNC.RECONVERGENT B1 ;  /* 0x0000000000017941 */ /* 0x000fea0003800200 */
.L_x_33013:
        /* <DEDUP_REMOVED lines=9> */
.L_x_33012:
        /* <DEDUP_REMOVED lines=16> */
.L_x_33021:
        /* <DEDUP_REMOVED lines=13> */
.L_x_33023:
[----:B------:R-:W-:Y:S05]  /*6200*/  BSYNC.RECONVERGENT B2 ;  /* 0x0000000000027941 */ /* 0x000fea0003800200 */
.L_x_33022:
        /* <DEDUP_REMOVED lines=57> */
[----:B------:R-:W-:-:S03]  /*65a0*/  IMAD.MOV.U32 R184, RZ, RZ, R202 ;  /* 0x000000ffffb87224 */ /* 0x000fc600078e00ca */
[----:B------:R-:W-:Y:S02]  /*65b0*/  LOP3.LUT R179, R139, R196, R201, 0x96, !PT ;  /* 0x000000c48bb37212 */ /* 0x000fe400078e96c9 */
[----:B------:R-:W-:Y:S01]  /*65c0*/  MOV R139, R192 ;  /* 0x000000c0008b7202 */ /* 0x000fe20000000f00 */
[----:B------:R-:W-:-:S07]  /*65d0*/  IMAD.MOV.U32 R192, RZ, RZ, R200 ;  /* 0x000000ffffc07224 */ /* 0x000fce00078e00c8 */
.L_x_33020:
[----:B------:R-:W-:Y:S05]  /*65e0*/  BSYNC.RECONVERGENT B1 ;  /* 0x0000000000017941 */ /* 0x000fea0003800200 */
.L_x_33019:
        /* <DEDUP_REMOVED lines=8> */
[----:B------:R-:W-:Y:S01]  /*6670*/  FFMA.FTZ R139, R186, R103, R131 ;  /* 0x00000067ba8b7223 */ /* 0x000fe20000010083 */
[----:B------:R-:W-:Y:S06]  /*6680*/  BRA `(.L_x_33018) ;  /* 0x0000001800607947 */ /* 0x000fec0003800000 */
.L_x_32999:
[----:B--2---:R-:W-:Y:S01]  /*6690*/  IMAD.MOV.U32 R138, RZ, RZ, R183 ;  /* 0x000000ffff8a7224 */ /* 0x004fe200078e00b7 */
        /* <DEDUP_REMOVED lines=19> */
.L_x_33027:
        /* <DEDUP_REMOVED lines=13> */
.L_x_33029:
[----:B------:R-:W-:Y:S05]  /*68a0*/  BSYNC.RECONVERGENT B2 ;  /* 0x0000000000027941 */ /* 0x000fea0003800200 */
.L_x_33028:
        /* <DEDUP_REMOVED lines=61> */
.L_x_33026:
[----:B------:R-:W-:Y:S05]  /*6c80*/  BSYNC.RECONVERGENT B1 ;  /* 0x0000000000017941 */ /* 0x000fea0003800200 */
.L_x_33025:
        /* <DEDUP_REMOVED lines=9> */
.L_x_33024:
        /* <DEDUP_REMOVED lines=16> */
.L_x_33033:
        /* <DEDUP_REMOVED lines=13> */
.L_x_33035:
[----:B------:R-:W-:Y:S05]  /*6ef0*/  BSYNC.RECONVERGENT B2 ;  /* 0x0000000000027941 */ /* 0x000fea0003800200 */
.L_x_33034:
        /* <DEDUP_REMOVED lines=61> */
.L_x_33032:
[----:B------:R-:W-:Y:S05]  /*72d0*/  BSYNC.RECONVERGENT B1 ;  /* 0x0000000000017941 */ /* 0x000fea0003800200 */
.L_x_33031:
        /* <DEDUP_REMOVED lines=9> */
.L_x_33030:
        /* <DEDUP_REMOVED lines=16> */
.L_x_33039:
        /* <DEDUP_REMOVED lines=13> */
.L_x_33041:
[----:B------:R-:W-:Y:S05]  /*7540*/  BSYNC.RECONVERGENT B2 ;  /* 0x0000000000027941 */ /* 0x000fea0003800200 */
.L_x_33040:
        /* <DEDUP_REMOVED lines=61> */
.L_x_33038:
[----:B------:R-:W-:Y:S05]  /*7920*/  BSYNC.RECONVERGENT B1 ;  /* 0x0000000000017941 */ /* 0x000fea0003800200 */
.L_x_33037:
        /* <DEDUP_REMOVED lines=9> */
.L_x_33036:
        /* <DEDUP_REMOVED lines=16> */
.L_x_33044:
        /* <DEDUP_REMOVED lines=13> */
.L_x_33046:
[----:B------:R-:W-:Y:S05]  /*7b90*/  BSYNC.RECONVERGENT B2 ;  /* 0x0000000000027941 */ /* 0x000fea0003800200 */
.L_x_33045:
        /* <DEDUP_REMOVED lines=61> */
.L_x_33043:
[----:B------:R-:W-:Y:S05]  /*7f70*/  BSYNC.RECONVERGENT B1 ;  /* 0x0000000000017941 */ /* 0x000fea0003800200 */
.L_x_33042:
        /* <DEDUP_REMOVED lines=9> */
.L_x_33018:
[----:B01----:R-:W0:Y:S01]  /*8010*/  LDC.64 R196, c[0x0][0x3a8] ;  /* 0x0000ea00ffc47b82 */ /* 0x003e220000000a00 */
[----:B------:R-:W-:Y:S02]  /*8020*/  IMAD.MOV.U32 R186, RZ, RZ, R192 ;  /* 0x000000ffffba7224 */ /* 0x000fe400078e00c0 */
[----:B0-----:R-:W-:-:S05]  /*8030*/  IMAD.WIDE.U32 R196, R191, 0x10, R196 ;  /* 0x00000010bfc47825 */ /* 0x001fca00078e00c4 */
[----:B------:R0:W-:Y:S01]  /*8040*/  STG.E.128 desc[UR6][R196.64], R136 ;  /* 0x00000088c4007986 */ /* 0x0001e2000c101d06 */
        /* <DEDUP_REMOVED lines=12> */
.L_x_33047:
[----:B------:R-:W-:Y:S01]  /*8110*/  IADD3 R191, PT, PT, R191, 0x80, RZ ;  /* 0x00000080bfbf7810 */ /* 0x000fe20007ffe0ff */
[----:B------:R-:W-:-:S07]  /*8120*/  VIADD R0, R0, 0x80 ;  /* 0x0000008000007836 */ /* 0x000fce0000000000 */
.L_x_32998:
[----:B------:R-:W-:Y:S05]  /*8130*/  BSYNC.RECONVERGENT B0 ;  /* 0x0000000000007941 */ /* 0x000fea0003800200 */
.L_x_32997:
        /* <DEDUP_REMOVED lines=35> */
.L_x_33054:
        /* <DEDUP_REMOVED lines=13> */
.L_x_33056:
[----:B------:R-:W-:Y:S05]  /*8440*/  BSYNC.RECONVERGENT B2 ;  /* 0x0000000000027941 */ /* 0x000fea0003800200 */
.L_x_33055:
[----:B------:R-:W-:Y:S01]  /*8450*/  IMAD.WIDE.U32 R142, R194, -0x326172a9, RZ ;  /* 0xcd9e8d57c28e7825 */ /* 0x000fe200078e00ff */
[----:B------:R-:W-:Y:S02]  /*8460*/  LOP3.LUT R198, R185, R141, R3, 0x96, !PT ;  /* 0x0000008db9c67212 */ /* 0x000fe400078e9603 */
[----:B------:R-:W-:Y:S01]  /*8470*/  IADD3 R141, PT, PT, R2, -0x61c88647, RZ ;  /* 0x9e3779b9028d7810 */ /* 0x000fe20007ffe0ff */
[----:B------:R-:W-:Y:S01]  /*8480*/  VIADD R183, R3, 0x76cf5d0a ;  /* 0x76cf5d0a03b77836 */ /* 0x000fe20000000000 */
[----:B01----:R-:W-:Y:S01]  /*8490*/  LOP3.LUT R196, R177, R143, R2, 0x96, !PT ;  /* 0x0000008fb1c47212 */ /* 0x003fe200078e9602 */
        /* <DEDUP_REMOVED lines=54> */
[----:B------:R-:W-:Y:S01]  /*8800*/  LOP3.LUT R179, R179, R140, R197, 0x96, !PT ;  /* 0x0000008cb3b37212 */ /* 0x000fe200078e96c5 */
[----:B------:R-:W-:-:S07]  /*8810*/  IMAD.MOV.U32 R140, RZ, RZ, R186 ;  /* 0x000000ffff8c7224 */ /* 0x000fce00078e00ba */
.L_x_33053:
[----:B------:R-:W-:Y:S05]  /*8820*/  BSYNC.RECONVERGENT B1 ;  /* 0x0000000000017941 */ /* 0x000fea0003800200 */
.L_x_33052:
        /* <DEDUP_REMOVED lines=9> */
.L_x_33051:
        /* <DEDUP_REMOVED lines=16> */
.L_x_33060:
        /* <DEDUP_REMOVED lines=13> */
.L_x_33062:
[----:B------:R-:W-:Y:S05]  /*8a90*/  BSYNC.RECONVERGENT B2 ;  /* 0x0000000000027941 */ /* 0x000fea0003800200 */
.L_x_33061:
        /* <DEDUP_REMOVED lines=61> */
.L_x_33059:
[----:B------:R-:W-:Y:S05]  /*8e70*/  BSYNC.RECONVERGENT B1 ;  /* 0x0000000000017941 */ /* 0x000fea0003800200 */
.L_x_33058:
        /* <DEDUP_REMOVED lines=9> */
.L_x_33057:
        /* <DEDUP_REMOVED lines=16> */
.L_x_33066:
        /* <DEDUP_REMOVED lines=13> */
.L_x_33068:
[----:B------:R-:W-:Y:S05]  /*90e0*/  BSYNC.RECONVERGENT B2 ;  /* 0x0000000000027941 */ /* 0x000fea0003800200 */
.L_x_33067:
[----:B01----:R-:W-:Y:S01]  /*90f0*/  IMAD.WIDE.U32 R196, R194, -0x326172a9, RZ ;  /* 0xcd9e8d57c2c47825 */ /* 0x003fe200078e00ff */
[----:B------:R-:W-:Y:S02]  /*9100*/  LOP3.LUT R200, R185, R143, R3, 0x96, !PT ;  /* 0x0000008fb9c87212 */ /* 0x000fe400078e9603 */
[C---:B------:R-:W-:Y:S01]  /*9110*/  IADD3 R183, PT, PT, R3.reuse, 0x76cf5d0a, RZ ;  /* 0x76cf5d0a03b77810 */ /* 0x040fe20007ffe0ff */
[----:B------:R-:W-:Y:S01]  /*9120*/  VIADD R179, R3, 0xbb67ae85 ;  /* 0xbb67ae8503b37836 */ /* 0x000fe20000000000 */
[----:B------:R-:W-:Y:S01]  /*9130*/  LOP3.LUT R198, R177, R197, R2, 0x96, !PT ;  /* 0x000000c5b1c67212 */ /* 0x000fe200078e9602 */
[----:B------:R-:W-:-:S04]  /*9140*/  IMAD.WIDE.U32 R200, R200, -0x326172a9, RZ ;  /* 0xcd9e8d57c8c87825 */ /* 0x000fc800078e00ff */
[----:B------:R-:W-:-:S04]  /*9150*/  IMAD.WIDE.U32 R198, R198, -0x2daee0ad, RZ ;  /* 0xd2511f53c6c67825 */ /* 0x000fc800078e00ff */
[----:B------:R-:W-:Y:S01]  /*9160*/  VIADD R143, R2, 0x9e3779b9 ;  /* 0x9e3779b9028f7836 */ /* 0x000fe20000000000 */
[----:B------:R-:W-:Y:S01]  /*9170*/  LOP3.LUT R179, R179, R142, R199, 0x96, !PT ;  /* 0x0000008eb3b37212 */ /* 0x000fe200078e96c7 */
[----:B------:R-:W-:-:S03]  /*9180*/  IMAD.MOV.U32 R186, RZ, RZ, RZ ;  /* 0x000000ffffba7224 */ /* 0x000fc600078e00ff */
        /* <DEDUP_REMOVED lines=51> */
.L_x_33065:
[----:B------:R-:W-:Y:S05]  /*94c0*/  BSYNC.RECONVERGENT B1 ;  /* 0x0000000000017941 */ /* 0x000fea0003800200 */
.L_x_33064:
        /* <DEDUP_REMOVED lines=9> */
.L_x_33063:
        /* <DEDUP_REMOVED lines=16> */
.L_x_33072:
        /* <DEDUP_REMOVED lines=13> */
.L_x_33074:
[----:B------:R-:W-:Y:S05]  /*9730*/  BSYNC.RECONVERGENT B2 ;  /* 0x0000000000027941 */ /* 0x000fea0003800200 */
.L_x_33073:
        /* <DEDUP_REMOVED lines=57> */
[----:B------:R-:W-:-:S05]  /*9ad0*/  VIADD R143, R3, 0x96a522ad ;  /* 0x96a522ad038f7836 */ /* 0x000fca0000000000 */
[----:B------:R-:W-:Y:S01]  /*9ae0*/  LOP3.LUT R179, R143, R196, R201, 0x96, !PT ;  /* 0x000000c48fb37212 */ /* 0x000fe200078e96c9 */
[----:B------:R-:W-:Y:S02]  /*9af0*/  IMAD.MOV.U32 R143, RZ, RZ, R192 ;  /* 0x000000ffff8f7224 */ /* 0x000fe400078e00c0 */
[----:B------:R-:W-:-:S07]  /*9b00*/  IMAD.MOV.U32 R192, RZ, RZ, R200 ;  /* 0x000000ffffc07224 */ /* 0x000fce00078e00c8 */
.L_x_33071:
[----:B------:R-:W-:Y:S05]  /*9b10*/  BSYNC.RECONVERGENT B1 ;  /* 0x0000000000017941 */ /* 0x000fea0003800200 */
.L_x_33070:
        /* <DEDUP_REMOVED lines=8> */
[----:B------:R-:W-:Y:S01]  /*9ba0*/  FFMA.FTZ R143, R186, R91, R131 ;  /* 0x0000005bba8f7223 */ /* 0x000fe20000010083 */
[----:B------:R-:W-:Y:S06]  /*9bb0*/  BRA `(.L_x_33069) ;  /* 0x0000001800607947 */ /* 0x000fec0003800000 */
.L_x_33050:
[----:B--2---:R-:W-:Y:S01]  /*9bc0*/  IMAD.MOV.U32 R142, RZ, RZ, R183 ;  /* 0x000000ffff8e7224 */ /* 0x004fe200078e00b7 */
        /* <DEDUP_REMOVED lines=19> */
.L_x_33078:
        /* <DEDUP_REMOVED lines=13> */
.L_x_33080:
[----:B------:R-:W-:Y:S05]  /*9dd0*/  BSYNC.RECONVERGENT B2 ;  /* 0x0000000000027941 */ /* 0x000fea0003800200 */
.L_x_33079:
[----:B------:R-:W-:Y:S01]  /*9de0*/  IMAD.WIDE.U32 R142, R194, -0x326172a9, RZ ;  /* 0xcd9e8d57c28e7825 */ /* 0x000fe200078e00ff */
[----:B------:R-:W-:Y:S02]  /*9df0*/  LOP3.LUT R198, R185, R141, R3, 0x96, !PT ;  /* 0x0000008db9c67212 */ /* 0x000fe400078e9603 */
[C---:B------:R-:W-:Y:S01]  /*9e00*/  IADD3 R179, PT, PT, R2.reuse, 0x3c6ef372, RZ ;  /* 0x3c6ef37202b37810 */ /* 0x040fe20007ffe0ff */
        /* <DEDUP_REMOVED lines=58> */
.L_x_33077:
[----:B------:R-:W-:Y:S05]  /*a1b0*/  BSYNC.RECONVERGENT B1 ;  /* 0x0000000000017941 */ /* 0x000fea0003800200 */
.L_x_33076:
        /* <DEDUP_REMOVED lines=9> */
.L_x_33075:
        /* <DEDUP_REMOVED lines=16> */
.L_x_33084:
        /* <DEDUP_REMOVED lines=13> */
.L_x_33086:
[----:B------:R-:W-:Y:S05]  /*a420*/  BSYNC.RECONVERGENT B2 ;  /* 0x0000000000027941 */ /* 0x000fea0003800200 */
.L_x_33085:
        /* <DEDUP_REMOVED lines=61> */
.L_x_33083:
[----:B------:R-:W-:Y:S05]  /*a800*/  BSYNC.RECONVERGENT B1 ;  /* 0x0000000000017941 */ /* 0x000fea0003800200 */
.L_x_33082:
        /* <DEDUP_REMOVED lines=9> */
.L_x_33081:
        /* <DEDUP_REMOVED lines=16> */
.L_x_33090:
        /* <DEDUP_REMOVED lines=13> */
.L_x_33092:
[----:B------:R-:W-:Y:S05]  /*aa70*/  BSYNC.RECONVERGENT B2 ;  /* 0x0000000000027941 */ /* 0x000fea0003800200 */
.L_x_33091:
        /* <DEDUP_REMOVED lines=61> */
.L_x_33089:
[----:B------:R-:W-:Y:S05]  /*ae50*/  BSYNC.RECONVERGENT B1 ;  /* 0x0000000000017941 */ /* 0x000fea0003800200 */
.L_x_33088:
        /* <DEDUP_REMOVED lines=9> */
.L_x_33087:
        /* <DEDUP_REMOVED lines=16> */
.L_x_33095:
        /* <DEDUP_REMOVED lines=13> */
.L_x_33097:
[----:B------:R-:W-:Y:S05]  /*b0c0*/  BSYNC.RECONVERGENT B2 ;  /* 0x0000000000027941 */ /* 0x000fea0003800200 */
.L_x_33096:
        /* <DEDUP_REMOVED lines=61> */
.L_x_33094:
[----:B------:R-:W-:Y:S05]  /*b4a0*/  BSYNC.RECONVERGENT B1 ;  /* 0x0000000000017941 */ /* 0x000fea0003800200 */
.L_x_33093:
        /* <DEDUP_REMOVED lines=9> */
.L_x_33069:
[----:B01----:R-:W0:Y:S01]  /*b540*/  LDC.64 R196, c[0x0][0x3a8] ;  /* 0x0000ea00ffc47b82 */ /* 0x003e220000000a00 */
        /* <DEDUP_REMOVED lines=15> */
.L_x_33098:
[----:B------:R-:W-:Y:S01]  /*b640*/  VIADD R191, R191, 0x80 ;  /* 0x00000080bfbf7836 */ /* 0x000fe20000000000 */
[----:B------:R-:W-:-:S07]  /*b650*/  IADD3 R0, PT, PT, R0, 0x80, RZ ;  /* 0x0000008000007810 */ /* 0x000fce0007ffe0ff */
.L_x_33049:
[----:B------:R-:W-:Y:S05]  /*b660*/  BSYNC.RECONVERGENT B0 ;  /* 0x0000000000007941 */ /* 0x000fea0003800200 */
.L_x_33048:
        /* <DEDUP_REMOVED lines=35> */
.L_x_33105:
        /* <DEDUP_REMOVED lines=13> */
.L_x_33107:
[----:B------:R-:W-:Y:S05]  /*b970*/  BSYNC.RECONVERGENT B2 ;  /* 0x0000000000027941 */ /* 0x000fea0003800200 */
.L_x_33106:
[----:B------:R-:W-:Y:S01]  /*b980*/  IMAD.WIDE.U32 R146, R194, -0x326172a9, RZ ;  /* 0xcd9e8d57c2927825 */ /* 0x000fe200078e00ff */
[----:B------:R-:W-:Y:S02]  /*b990*/  LOP3.LUT R198, R185, R145, R3, 0x96, !PT ;  /* 0x00000091b9c67212 */ /* 0x000fe400078e9603 */
[C---:B------:R-:W-:Y:S01]  /*b9a0*/  IADD3 R145, PT, PT, R2.reuse, -0x61c88647, RZ ;  /* 0x9e3779b902917810 */ /* 0x040fe20007ffe0ff */
[----:B------:R-:W-:Y:S01]  /*b9b0*/  VIADD R179, R2, 0x3c6ef372 ;  /* 0x3c6ef37202b37836 */ /* 0x000fe20000000000 */
[----:B01----:R-:W-:Y:S01]  /*b9c0*/  LOP3.LUT R196, R177, R147, R2, 0x96, !PT ;  /* 0x00000093b1c47212 */ /* 0x003fe200078e9602 */
        /* <DEDUP_REMOVED lines=56> */
.L_x_33104:
[----:B------:R-:W-:Y:S05]  /*bd50*/  BSYNC.RECONVERGENT B1 ;  /* 0x0000000000017941 */ /* 0x000fea0003800200 */
.L_x_33103:
        /* <DEDUP_REMOVED lines=9> */
.L_x_33102:
        /* <DEDUP_REMOVED lines=16> */
.L_x_33111:
        /* <DEDUP_REMOVED lines=13> */
.L_x_33113:
[----:B------:R-:W-:Y:S05]  /*bfc0*/  BSYNC.RECONVERGENT B2 ;  /* 0x0000000000027941 */ /* 0x000fea0003800200 */
.L_x_33112:
[----:B01----:R-:W-:Y:S01]  /*bfd0*/  IMAD.WIDE.U32 R196, R194, -0x326172a9, RZ ;  /* 0xcd9e8d57c2c47825 */ /* 0x003fe200078e00ff */
        /* <DEDUP_REMOVED lines=60> */
.L_x_33110:
[----:B------:R-:W-:Y:S05]  /*c3a0*/  BSYNC.RECONVERGENT B1 ;  /* 0x0000000000017941 */ /* 0x000fea0003800200 */
.L_x_33109:
        /* <DEDUP_REMOVED lines=9> */
.L_x_33108:
        /* <DEDUP_REMOVED lines=16> */
.L_x_33117:
        /* <DEDUP_REMOVED lines=13> */
.L_x_33119:
[----:B------:R-:W-:Y:S05]  /*c610*/  BSYNC.RECONVERGENT B2 ;  /* 0x0000000000027941 */ /* 0x000fea0003800200 */
.L_x_33118:
        /* <DEDUP_REMOVED lines=61> */
.L_x_33116:
[----:B------:R-:W-:Y:S05]  /*c9f0*/  BSYNC.RECONVERGENT B1 ;  /* 0x0000000000017941 */ /* 0x000fea0003800200 */
.L_x_33115:
        /* <DEDUP_REMOVED lines=9> */
.L_x_33114:
        /* <DEDUP_REMOVED lines=16> */
.L_x_33123:
        /* <DEDUP_REMOVED lines=13> */
.L_x_33125:
[----:B------:R-:W-:Y:S05]  /*cc60*/  BSYNC.RECONVERGENT B2 ;  /* 0x0000000000027941 */ /* 0x000fea0003800200 */
.L_x_33124:
        /* <DEDUP_REMOVED lines=61> */
.L_x_33122:
[----:B------:R-:W-:Y:S05]  /*d040*/  BSYNC.RECONVERGENT B1 ;  /* 0x0000000000017941 */ /* 0x000fea0003800200 */
.L_x_33121:
        /* <DEDUP_REMOVED lines=10> */
.L_x_33101:
        /* <DEDUP_REMOVED lines=20> */
.L_x_33129:
        /* <DEDUP_REMOVED lines=13> */
.L_x_33131:
[----:B------:R-:W-:Y:S05]  /*d300*/  BSYNC.RECONVERGENT B2 ;  /* 0x0000000000027941 */ /* 0x000fea0003800200 */
.L_x_33130:
        /* <DEDUP_REMOVED lines=61> */
.L_x_33128:
[----:B------:R-:W-:Y:S05]  /*d6e0*/  BSYNC.RECONVERGENT B1 ;  /* 0x0000000000017941 */ /* 0x000fea0003800200 */
.L_x_33127:
        /* <DEDUP_REMOVED lines=9> */
.L_x_33126:
        /* <DEDUP_REMOVED lines=16> */
.L_x_33135:
        /* <DEDUP_REMOVED lines=13> */
.L_x_33137:
[----:B------:R-:W-:Y:S05]  /*d950*/  BSYNC.RECONVERGENT B2 ;  /* 0x0000000000027941 */ /* 0x000fea0003800200 */
.L_x_33136:
        /* <DEDUP_REMOVED lines=61> */
.L_x_33134:
[----:B------:R-:W-:Y:S05]  /*dd30*/  BSYNC.RECONVERGENT B1 ;  /* 0x0000000000017941 */ /* 0x000fea0003800200 */
.L_x_33133:
        /* <DEDUP_REMOVED lines=9> */
.L_x_33132:
        /* <DEDUP_REMOVED lines=16> */
.L_x_33141:
        /* <DEDUP_REMOVED lines=13> */
.L_x_33143:
[----:B------:R-:W-:Y:S05]  /*dfa0*/  BSYNC.RECONVERGENT B2 ;  /* 0x0000000000027941 */ /* 0x000fea0003800200 */
.L_x_33142:
        /* <DEDUP_REMOVED lines=61> */
.L_x_33140:
[----:B------:R-:W-:Y:S05]  /*e380*/  BSYNC.RECONVERGENT B1 ;  /* 0x0000000000017941 */ /* 0x000fea0003800200 */
.L_x_33139:
        /* <DEDUP_REMOVED lines=9> */
.L_x_33138:
        /* <DEDUP_REMOVED lines=16> */
.L_x_33146:
        /* <DEDUP_REMOVED lines=13> */
.L_x_33148:
[----:B------:R-:W-:Y:S05]  /*e5f0*/  BSYNC.RECONVERGENT B2 ;  /* 0x0000000000027941 */ /* 0x000fea0003800200 */
.L_x_33147:
        /* <DEDUP_REMOVED lines=61> */
.L_x_33145:
[----:B------:R-:W-:Y:S05]  /*e9d0*/  BSYNC.RECONVERGENT B1 ;  /* 0x0000000000017941 */ /* 0x000fea0003800200 */
.L_x_33144:
        /* <DEDUP_REMOVED lines=9> */
.L_x_33120:
[----:B01----:R-:W0:Y:S01]  /*ea70*/  LDC.64 R196, c[0x0][0x3a8] ;  /* 0x0000ea00ffc47b82 */ /* 0x003e220000000a00 */
[----:B------:R-:W-:Y:S02]  /*ea80*/  IMAD.MOV.U32 R186, RZ, RZ, R192 ;  /* 0x000000ffffba7224 */ /* 0x000fe400078e00c0 */
[----:B0-----:R-:W-:-:S05]  /*ea90*/  IMAD.WIDE.U32 R196, R191, 0x10, R196 ;  /* 0x00000010bfc47825 */ /* 0x001fca00078e00c4 */
[----:B------:R0:W-:Y:S01]  /*eaa0*/  STG.E.128 desc[UR6][R196.64], R144 ;  /* 0x00000090c4007986 */ /* 0x0001e2000c101d06 */
[----:B------:R-:W-:Y:S05]  /*eab0*/  @!P3 BRA `(.L_x_33149) ;  /* 0x00000000002cb947 */ /* 0x000fea0003800000 */
        /* <DEDUP_REMOVED lines=11> */
.L_x_33149:
[----:B------:R-:W-:Y:S01]  /*eb70*/  IADD3 R191, PT, PT, R191, 0x80, RZ ;  /* 0x00000080bfbf7810 */ /* 0x000fe20007ffe0ff */
[----:B------:R-:W-:-:S07]  /*eb80*/  VIADD R0, R0, 0x80 ;  /* 0x0000008000007836 */ /* 0x000fce0000000000 */
.L_x_33100:
[----:B------:R-:W-:Y:S05]  /*eb90*/  BSYNC.RECONVERGENT B0 ;  /* 0x0000000000007941 */ /* 0x000fea0003800200 */
.L_x_33099:
        /* <DEDUP_REMOVED lines=35> */
.L_x_33156:
        /* <DEDUP_REMOVED lines=13> */
.L_x_33158:
[----:B------:R-:W-:Y:S05]  /*eea0*/  BSYNC.RECONVERGENT B2 ;  /* 0x0000000000027941 */ /* 0x000fea0003800200 */
.L_x_33157:
        /* <DEDUP_REMOVED lines=61> */
.L_x_33155:
[----:B------:R-:W-:Y:S05]  /*f280*/  BSYNC.RECONVERGENT B1 ;  /* 0x0000000000017941 */ /* 0x000fea0003800200 */
.L_x_33154:
        /* <DEDUP_REMOVED lines=9> */
.L_x_33153:
        /* <DEDUP_REMOVED lines=16> */
.L_x_33162:
        /* <DEDUP_REMOVED lines=13> */
.L_x_33164:
[----:B------:R-:W-:Y:S05]  /*f4f0*/  BSYNC.RECONVERGENT B2 ;  /* 0x0000000000027941 */ /* 0x000fea0003800200 */
.L_x_33163:
        /* <DEDUP_REMOVED lines=61> */
.L_x_33161:
[----:B------:R-:W-:Y:S05]  /*f8d0*/  BSYNC.RECONVERGENT B1 ;  /* 0x0000000000017941 */ /* 0x000fea0003800200 */
.L_x_33160:
        /* <DEDUP_REMOVED lines=9> */
.L_x_33159:
        /* <DEDUP_REMOVED lines=16> */
.L_x_33168:
        /* <DEDUP_REMOVED lines=13> */
.L_x_33170:
[----:B------:R-:W-:Y:S05]  /*fb40*/  BSYNC.RECONVERGENT B2 ;  /* 0x0000000000027941 */ /* 0x000fea0003800200 */
.L_x_33169:
        /* <DEDUP_REMOVED lines=61> */
.L_x_33167:
[----:B------:R-:W-:Y:S05]  /*ff20*/  BSYNC.RECONVERGENT B1 ;  /* 0x0000000000017941 */ /* 0x000fea0003800200 */
.L_x_33166:
        /* <DEDUP_REMOVED lines=9> */
.L_x_33165:
        /* <DEDUP_REMOVED lines=16> */
.L_x_33174:
        /* <DEDUP_REMOVED lines=13> */
.L_x_33176:
[----:B------:R-:W-:Y:S05]  /*10190*/  BSYNC.RECONVERGENT B2 ;  /* 0x0000000000027941 */ /* 0x000fea0003800200 */
.L_x_33175:
        /* <DEDUP_REMOVED lines=61> */
.L_x_33173:
[----:B------:R-:W-:Y:S05]  /*10570*/  BSYNC.RECONVERGENT B1 ;  /* 0x0000000000017941 */ /* 0x000fea0003800200 */
.L_x_33172:
        /* <DEDUP_REMOVED lines=10> */
.L_x_33152:
[----:B--2---:R-:W-:Y:S01]  /*10620*/  HFMA2 R148, -RZ, RZ, 0, 0 ;  /* 0x00000000ff947431 */ /* 0x004fe200000001ff */
        /* <DEDUP_REMOVED lines=19> */
.L_x_33180:
        /* <DEDUP_REMOVED lines=13> */
.L_x_33182:
[----:B------:R-:W-:Y:S05]  /*10830*/  BSYNC.RECONVERGENT B2 ;  /* 0x0000000000027941 */ /* 0x000fea0003800200 */
.L_x_33181:
        /* <DEDUP_REMOVED lines=61> */
.L_x_33179:
[----:B------:R-:W-:Y:S05]  /*10c10*/  BSYNC.RECONVERGENT B1 ;  /* 0x0000000000017941 */ /* 0x000fea0003800200 */
.L_x_33178:
        /* <DEDUP_REMOVED lines=9> */
.L_x_33177:
        /* <DEDUP_REMOVED lines=16> */
.L_x_33186:
        /* <DEDUP_REMOVED lines=13> */
.L_x_33188:
[----:B------:R-:W-:Y:S05]  /*10e80*/  BSYNC.RECONVERGENT B2 ;  /* 0x0000000000027941 */ /* 0x000fea0003800200 */
.L_x_33187:
        /* <DEDUP_REMOVED lines=61> */
.L_x_33185:
[----:B------:R-:W-:Y:S05]  /*11260*/  BSYNC.RECONVERGENT B1 ;  /* 0x0000000000017941 */ /* 0x000fea0003800200 */
.L_x_33184:
        /* <DEDUP_REMOVED lines=9> */
.L_x_33183:
        /* <DEDUP_REMOVED lines=16> */
.L_x_33192:
        /* <DEDUP_REMOVED lines=13> */
.L_x_33194:
[----:B------:R-:W-:Y:S05]  /*114d0*/  BSYNC.RECONVERGENT B2 ;  /* 0x0000000000027941 */ /* 0x000fea0003800200 */
.L_x_33193:
        /* <DEDUP_REMOVED lines=61> */
.L_x_33191:
[----:B------:R-:W-:Y:S05]  /*118b0*/  BSYNC.RECONVERGENT B1 ;  /* 0x0000000000017941 */ /* 0x000fea0003800200 */
.L_x_33190:
        /* <DEDUP_REMOVED lines=9> */
.L_x_33189:
        /* <DEDUP_REMOVED lines=16> */
.L_x_33197:
        /* <DEDUP_REMOVED lines=13> */
.L_x_33199:
[----:B------:R-:W-:Y:S05]  /*11b20*/  BSYNC.RECONVERGENT B2 ;  /* 0x0000000000027941 */ /* 0x000fea0003800200 */
.L_x_33198:
        /* <DEDUP_REMOVED lines=61> */
.L_x_33196:
[----:B------:R-:W-:Y:S05]  /*11f00*/  BSYNC.RECONVERGENT B1 ;  /* 0x0000000000017941 */ /* 0x000fea0003800200 */
.L_x_33195:
        /* <DEDUP_REMOVED lines=9> */
.L_x_33171:
        /* <DEDUP_REMOVED lines=16> */
.L_x_33200:
[----:B------:R-:W-:Y:S01]  /*120a0*/  VIADD R191, R191, 0x80 ;  /* 0x00000080bfbf7836 */ /* 0x000fe20000000000 */
[----:B------:R-:W-:-:S07]  /*120b0*/  IADD3 R0, PT, PT, R0, 0x80, RZ ;  /* 0x0000008000007810 */ /* 0x000fce0007ffe0ff */
.L_x_33151:
[----:B------:R-:W-:Y:S05]  /*120c0*/  BSYNC.RECONVERGENT B0 ;  /* 0x0000000000007941 */ /* 0x000fea0003800200 */
.L_x_33150:
        /* <DEDUP_REMOVED lines=35> */
.L_x_33207:
        /* <DEDUP_REMOVED lines=13> */
.L_x_33209:
[----:B------:R-:W-:Y:S05]  /*123d0*/  BSYNC.RECONVERGENT B2 ;  /* 0x0000000000027941 */ /* 0x000fea0003800200 */
.L_x_33208:
        /* <DEDUP_REMOVED lines=61> */
.L_x_33206:
[----:B------:R-:W-:Y:S05]  /*127b0*/  BSYNC.RECONVERGENT B1 ;  /* 0x0000000000017941 */ /* 0x000fea0003800200 */
.L_x_33205:
        /* <DEDUP_REMOVED lines=9> */
.L_x_33204:
        /* <DEDUP_REMOVED lines=16> */
.L_x_33213:
        /* <DEDUP_REMOVED lines=13> */
.L_x_33215:
[----:B------:R-:W-:Y:S05]  /*12a20*/  BSYNC.RECONVERGENT B2 ;  /* 0x0000000000027941 */ /* 0x000fea0003800200 */
.L_x_33214:
        /* <DEDUP_REMOVED lines=61> */
.L_x_33212:
[----:B------:R-:W-:Y:S05]  /*12e00*/  BSYNC.RECONVERGENT B1 ;  /* 0x0000000000017941 */ /* 0x000fea0003800200 */
.L_x_33211:
        /* <DEDUP_REMOVED lines=9> */
.L_x_33210:
        /* <DEDUP_REMOVED lines=16> */
.L_x_33219:
        /* <DEDUP_REMOVED lines=13> */
.L_x_33221:
[----:B------:R-:W-:Y:S05]  /*13070*/  BSYNC.RECONVERGENT B2 ;  /* 0x0000000000027941 */ /* 0x000fea0003800200 */
.L_x_33220:
        /* <DEDUP_REMOVED lines=61> */
.L_x_33218:
[----:B------:R-:W-:Y:S05]  /*13450*/  BSYNC.RECONVERGENT B1 ;  /* 0x0000000000017941 */ /* 0x000fea0003800200 */
.L_x_33217:
        /* <DEDUP_REMOVED lines=9> */
.L_x_33216:
        /* <DEDUP_REMOVED lines=16> */
.L_x_33225:
        /* <DEDUP_REMOVED lines=13> */
.L_x_33227:
[----:B------:R-:W-:Y:S05]  /*136c0*/  BSYNC.RECONVERGENT B2 ;  /* 0x0000000000027941 */ /* 0x000fea0003800200 */
.L_x_33226:
        /* <DEDUP_REMOVED lines=61> */
.L_x_33224:
[----:B------:R-:W-:Y:S05]  /*13aa0*/  BSYNC.RECONVERGENT B1 ;  /* 0x0000000000017941 */ /* 0x000fea0003800200 */
.L_x_33223:
        /* <DEDUP_REMOVED lines=10> */
.L_x_33203:
        /* <DEDUP_REMOVED lines=20> */
.L_x_33231:
        /* <DEDUP_REMOVED lines=13> */
.L_x_33233:
[----:B------:R-:W-:Y:S05]  /*13d60*/  BSYNC.RECONVERGENT B2 ;  /* 0x0000000000027941 */ /* 0x000fea0003800200 */
.L_x_33232:
        /* <DEDUP_REMOVED lines=61> */
.L_x_33230:
[----:B------:R-:W-:Y:S05]  /*14140*/  BSYNC.RECONVERGENT B1 ;  /* 0x0000000000017941 */ /* 0x000fea0003800200 */
.L_x_33229:
        /* <DEDUP_REMOVED lines=9> */
.L_x_33228:
        /* <DEDUP_REMOVED lines=16> */
.L_x_33237:
        /* <DEDUP_REMOVED lines=13> */
.L_x_33239:
[----:B------:R-:W-:Y:S05]  /*143b0*/  BSYNC.RECONVERGENT B2 ;  /* 0x0000000000027941 */ /* 0x000fea0003800200 */
.L_x_33238:
        /* <DEDUP_REMOVED lines=61> */
.L_x_33236:
[----:B------:R-:W-:Y:S05]  /*14790*/  BSYNC.RECONVERGENT B1 ;  /* 0x0000000000017941 */ /* 0x000fea0003800200 */
.L_x_33235:
        /* <DEDUP_REMOVED lines=9> */
.L_x_33234:
        /* <DEDUP_REMOVED lines=16> */
.L_x_33243:
        /* <DEDUP_REMOVED lines=13> */
.L_x_33245:
[----:B------:R-:W-:Y:S05]  /*14a00*/  BSYNC.RECONVERGENT B2 ;  /* 0x0000000000027941 */ /* 0x000fea0003800200 */
.L_x_33244:
        /* <DEDUP_REMOVED lines=61> */
.L_x_33242:
[----:B------:R-:W-:Y:S05]  /*14de0*/  BSYNC.RECONVERGENT B1 ;  /* 0x0000000000017941 */ /* 0x000fea0003800200 */
.L_x_33241:
        /* <DEDUP_REMOVED lines=9> */
.L_x_33240:
        /* <DEDUP_REMOVED lines=16> */
.L_x_33248:
        /* <DEDUP_REMOVED lines=13> */
.L_x_33250:
[----:B------:R-:W-:Y:S05]  /*15050*/  BSYNC.RECONVERGENT B2 ;  /* 0x0000000000027941 */ /* 0x000fea0003800200 */
.L_x_33249:
        /* <DEDUP_REMOVED lines=61> */
.L_x_33247:
[----:B------:R-:W-:Y:S05]  /*15430*/  BSYNC.RECONVERGENT B1 ;  /* 0x0000000000017941 */ /* 0x000fea0003800200 */
.L_x_33246:
        /* <DEDUP_REMOVED lines=9> */
.L_x_33222:
        /* <DEDUP_REMOVED lines=16> */
.L_x_33251:
[----:B------:R-:W-:Y:S01]  /*155d0*/  IADD3 R191, PT, PT, R191, 0x80, RZ ;  /* 0x00000080bfbf7810 */ /* 0x000fe20007ffe0ff */
[----:B------:R-:W-:-:S07]  /*155e0*/  VIADD R0, R0, 0x80 ;  /* 0x0000008000007836 */ /* 0x000fce0000000000 */
.L_x_33202:
[----:B------:R-:W-:Y:S05]  /*155f0*/  BSYNC.RECONVERGENT B0 ;  /* 0x0000000000007941 */ /* 0x000fea0003800200 */
.L_x_33201:
        /* <DEDUP_REMOVED lines=35> */
.L_x_33258:
        /* <DEDUP_REMOVED lines=13> */
.L_x_33260:
[----:B------:R-:W-:Y:S05]  /*15900*/  BSYNC.RECONVERGENT B2 ;  /* 0x0000000000027941 */ /* 0x000fea0003800200 */
.L_x_33259:
        /* <DEDUP_REMOVED lines=61> */
.L_x_33257:
[----:B------:R-:W-:Y:S05]  /*15ce0*/  BSYNC.RECONVERGENT B1 ;  /* 0x0000000000017941 */ /* 0x000fea0003800200 */
.L_x_33256:
        /* <DEDUP_REMOVED lines=9> */
.L_x_33255:
        /* <DEDUP_REMOVED lines=16> */
.L_x_33264:
        /* <DEDUP_REMOVED lines=13> */
.L_x_33266:
[----:B------:R-:W-:Y:S05]  /*15f50*/  BSYNC.RECONVERGENT B2 ;  /* 0x0000000000027941 */ /* 0x000fea0003800200 */
.L_x_33265:
        /* <DEDUP_REMOVED lines=61> */
.L_x_33263:
[----:B------:R-:W-:Y:S05]  /*16330*/  BSYNC.RECONVERGENT B1 ;  /* 0x0000000000017941 */ /* 0x000fea0003800200 */
.L_x_33262:
        /* <DEDUP_REMOVED lines=9> */
.L_x_33261:
        /* <DEDUP_REMOVED lines=16> */
.L_x_33270:
        /* <DEDUP_REMOVED lines=13> */
.L_x_33272:
[----:B------:R-:W-:Y:S05]  /*165a0*/  BSYNC.RECONVERGENT B2 ;  /* 0x0000000000027941 */ /* 0x000fea0003800200 */
.L_x_33271:
        /* <DEDUP_REMOVED lines=61> */
.L_x_33269:
[----:B------:R-:W-:Y:S05]  /*16980*/  BSYNC.RECONVERGENT B1 ;  /* 0x0000000000017941 */ /* 0x000fea0003800200 */
.L_x_33268:
        /* <DEDUP_REMOVED lines=9> */
.L_x_33267:
        /* <DEDUP_REMOVED lines=16> */
.L_x_33276:
        /* <DEDUP_REMOVED lines=13> */
.L_x_33278:
[----:B------:R-:W-:Y:S05]  /*16bf0*/  BSYNC.RECONVERGENT B2 ;  /* 0x0000000000027941 */ /* 0x000fea0003800200 */
.L_x_33277:
        /* <DEDUP_REMOVED lines=61> */
.L_x_33275:
[----:B------:R-:W-:Y:S05]  /*16fd0*/  BSYNC.RECONVERGENT B1 ;  /* 0x0000000000017941 */ /* 0x000fea0003800200 */
.L_x_33274:
        /* <DEDUP_REMOVED lines=10> */
.L_x_33254:
        /* <DEDUP_REMOVED lines=20> */
.L_x_33282:
        /* <DEDUP_REMOVED lines=13> */
.L_x_33284:
[----:B------:R-:W-:Y:S05]  /*17290*/  BSYNC.RECONVERGENT B2 ;  /* 0x0000000000027941 */ /* 0x000fea0003800200 */
.L_x_33283:
        /* <DEDUP_REMOVED lines=61> */
.L_x_33281:
[----:B------:R-:W-:Y:S05]  /*17670*/  BSYNC.RECONVERGENT B1 ;  /* 0x0000000000017941 */ /* 0x000fea0003800200 */
.L_x_33280:
        /* <DEDUP_REMOVED lines=9> */
.L_x_33279:
        /* <DEDUP_REMOVED lines=16> */
.L_x_33288:
        /* <DEDUP_REMOVED lines=13> */
.L_x_33290:
[----:B------:R-:W-:Y:S05]  /*178e0*/  BSYNC.RECONVERGENT B2 ;  /* 0x0000000000027941 */ /* 0x000fea0003800200 */
.L_x_33289:
        /* <DEDUP_REMOVED lines=61> */
.L_x_33287:
[----:B------:R-:W-:Y:S05]  /*17cc0*/  BSYNC.RECONVERGENT B1 ;  /* 0x0000000000017941 */ /* 0x000fea0003800200 */
.L_x_33286:
        /* <DEDUP_REMOVED lines=9> */
.L_x_33285:
        /* <DEDUP_REMOVED lines=16> */
.L_x_33294:
        /* <DEDUP_REMOVED lines=13> */
.L_x_33296:
[----:B------:R-:W-:Y:S05]  /*17f30*/  BSYNC.RECONVERGENT B2 ;  /* 0x0000000000027941 */ /* 0x000fea0003800200 */
.L_x_33295:
        /* <DEDUP_REMOVED lines=61> */
.L_x_33293:
[----:B------:R-:W-:Y:S05]  /*18310*/  BSYNC.RECONVERGENT B1 ;  /* 0x0000000000017941 */ /* 0x000fea0003800200 */
.L_x_33292:
        /* <DEDUP_REMOVED lines=9> */
.L_x_33291:
        /* <DEDUP_REMOVED lines=16> */
.L_x_33299:
        /* <DEDUP_REMOVED lines=13> */
.L_x_33301:
[----:B------:R-:W-:Y:S05]  /*18580*/  BSYNC.RECONVERGENT B2 ;  /* 0x0000000000027941 */ /* 0x000fea0003800200 */
.L_x_33300:
        /* <DEDUP_REMOVED lines=61> */
.L_x_33298:
[----:B------:R-:W-:Y:S05]  /*18960*/  BSYNC.RECONVERGENT B1 ;  /* 0x0000000000017941 */ /* 0x000fea0003800200 */
.L_x_33297:
        /* <DEDUP_REMOVED lines=9> */
.L_x_33273:
        /* <DEDUP_REMOVED lines=16> */
.L_x_33302:
[----:B------:R-:W-:Y:S01]  /*18b00*/  VIADD R191, R191, 0x80 ;  /* 0x00000080bfbf7836 */ /* 0x000fe20000000000 */
[----:B------:R-:W-:-:S07]  /*18b10*/  IADD3 R0, PT, PT, R0, 0x80, RZ ;  /* 0x0000008000007810 */ /* 0x000fce0007ffe0ff */
.L_x_33253:
[----:B------:R-:W-:Y:S05]  /*18b20*/  BSYNC.RECONVERGENT B0 ;  /* 0x0000000000007941 */ /* 0x000fea0003800200 */
.L_x_33252:
        /* <DEDUP_REMOVED lines=35> */
.L_x_33309:
        /* <DEDUP_REMOVED lines=13> */
.L_x_33311:
[----:B------:R-:W-:Y:S05]  /*18e30*/  BSYNC.RECONVERGENT B2 ;  /* 0x0000000000027941 */ /* 0x000fea0003800200 */
.L_x_33310:
        /* <DEDUP_REMOVED lines=61> */
.L_x_33308:
[----:B------:R-:W-:Y:S05]  /*19210*/  BSYNC.RECONVERGENT B1 ;  /* 0x0000000000017941 */ /* 0x000fea0003800200 */
.L_x_33307:
        /* <DEDUP_REMOVED lines=9> */
.L_x_33306:
        /* <DEDUP_REMOVED lines=16> */
.L_x_33315:
        /* <DEDUP_REMOVED lines=13> */
.L_x_33317:
[----:B------:R-:W-:Y:S05]  /*19480*/  BSYNC.RECONVERGENT B2 ;  /* 0x0000000000027941 */ /* 0x000fea0003800200 */
.L_x_33316:
        /* <DEDUP_REMOVED lines=61> */
.L_x_33314:
[----:B------:R-:W-:Y:S05]  /*19860*/  BSYNC.RECONVERGENT B1 ;  /* 0x0000000000017941 */ /* 0x000fea0003800200 */
.L_x_33313:
        /* <DEDUP_REMOVED lines=9> */
.L_x_33312:
        /* <DEDUP_REMOVED lines=16> */
.L_x_33321:
        /* <DEDUP_REMOVED lines=13> */
.L_x_33323:
[----:B------:R-:W-:Y:S05]  /*19ad0*/  BSYNC.RECONVERGENT B2 ;  /* 0x0000000000027941 */ /* 0x000fea0003800200 */
.L_x_33322:
        /* <DEDUP_REMOVED lines=61> */
.L_x_33320:
[----:B------:R-:W-:Y:S05]  /*19eb0*/  BSYNC.RECONVERGENT B1 ;  /* 0x0000000000017941 */ /* 0x000fea0003800200 */
.L_x_33319:
        /* <DEDUP_REMOVED lines=9> */
.L_x_33318:
        /* <DEDUP_REMOVED lines=16> */
.L_x_33327:
        /* <DEDUP_REMOVED lines=13> */
.L_x_33329:
[----:B------:R-:W-:Y:S05]  /*1a120*/  BSYNC.RECONVERGENT B2 ;  /* 0x0000000000027941 */ /* 0x000fea0003800200 */
.L_x_33328:
        /* <DEDUP_REMOVED lines=61> */
.L_x_33326:
[----:B------:R-:W-:Y:S05]  /*1a500*/  BSYNC.RECONVERGENT B1 ;  /* 0x0000000000017941 */ /* 0x000fea0003800200 */
.L_x_33325:
        /* <DEDUP_REMOVED lines=10> */
.L_x_33305:
        /* <DEDUP_REMOVED lines=20> */
.L_x_33333:
        /* <DEDUP_REMOVED lines=13> */
.L_x_33335:
[----:B------:R-:W-:Y:S05]  /*1a7c0*/  BSYNC.RECONVERGENT B2 ;  /* 0x0000000000027941 */ /* 0x000fea0003800200 */
.L_x_33334:
        /* <DEDUP_REMOVED lines=61> */
.L_x_33332:
[----:B------:R-:W-:Y:S05]  /*1aba0*/  BSYNC.RECONVERGENT B1 ;  /* 0x0000000000017941 */ /* 0x000fea0003800200 */
.L_x_33331:
        /* <DEDUP_REMOVED lines=9> */
.L_x_33330:
        /* <DEDUP_REMOVED lines=16> */
.L_x_33339:
        /* <DEDUP_REMOVED lines=13> */
.L_x_33341:
[----:B------:R-:W-:Y:S05]  /*1ae10*/  BSYNC.RECONVERGENT B2 ;  /* 0x0000000000027941 */ /* 0x000fea0003800200 */
.L_x_33340:
        /* <DEDUP_REMOVED lines=61> */
.L_x_33338:
[----:B------:R-:W-:Y:S05]  /*1b1f0*/  BSYNC.RECONVERGENT B1 ;  /* 0x0000000000017941 */ /* 0x000fea0003800200 */
.L_x_33337:
        /* <DEDUP_REMOVED lines=9> */
.L_x_33336:
        /* <DEDUP_REMOVED lines=16> */
.L_x_33345:
        /* <DEDUP_REMOVED lines=13> */
.L_x_33347:
[----:B------:R-:W-:Y:S05]  /*1b460*/  BSYNC.RECONVERGENT B2 ;  /* 0x0000000000027941 */ /* 0x000fea0003800200 */
.L_x_33346:
        /* <DEDUP_REMOVED lines=61> */
.L_x_33344:
[----:B------:R-:W-:Y:S05]  /*1b840*/  BSYNC.RECONVERGENT B1 ;  /* 0x0000000000017941 */ /* 0x000fea0003800200 */
.L_x_33343:
        /* <DEDUP_REMOVED lines=9> */
.L_x_33342:
        /* <DEDUP_REMOVED lines=16> */
.L_x_33350:
        /* <DEDUP_REMOVED lines=13> */
.L_x_33352:
[----:B------:R-:W-:Y:S05]  /*1bab0*/  BSYNC.RECONVERGENT B2 ;  /* 0x0000000000027941 */ /* 0x000fea0003800200 */
.L_x_33351:
        /* <DEDUP_REMOVED lines=61> */
.L_x_33349:
[----:B------:R-:W-:Y:S05]  /*1be90*/  BSYNC.RECONVERGENT B1 ;  /* 0x0000000000017941 */ /* 0x000fea0003800200 */
.L_x_33348:
        /* <DEDUP_REMOVED lines=9> */
.L_x_33324:
        /* <DEDUP_REMOVED lines=16> */
.L_x_33353:
[----:B------:R-:W-:Y:S01]  /*1c030*/  IADD3 R191, PT, PT, R191, 0x80, RZ ;  /* 0x00000080bfbf7810 */ /* 0x000fe20007ffe0ff */
[----:B------:R-:W-:-:S07]  /*1c040*/  VIADD R0, R0, 0x80 ;  /* 0x0000008000007836 */ /* 0x000fce0000000000 */
.L_x_33304:
[----:B------:R-:W-:Y:S05]  /*1c050*/  BSYNC.RECONVERGENT B0 ;  /* 0x0000000000007941 */ /* 0x000fea0003800200 */
.L_x_33303:
        /* <DEDUP_REMOVED lines=33> */
.L_x_33360:
        /* <DEDUP_REMOVED lines=13> */
.L_x_33362:
[----:B------:R-:W-:Y:S05]  /*1c340*/  BSYNC.RECONVERGENT B2 ;  /* 0x0000000000027941 */ /* 0x000fea0003800200 */
.L_x_33361:
        /* <DEDUP_REMOVED lines=61> */
.L_x_33359:
[----:B------:R-:W-:Y:S05]  /*1c720*/  BSYNC.RECONVERGENT B1 ;  /* 0x0000000000017941 */ /* 0x000fea0003800200 */
.L_x_33358:
        /* <DEDUP_REMOVED lines=9> */
.L_x_33357:
        /* <DEDUP_REMOVED lines=16> */
.L_x_33366:
        /* <DEDUP_REMOVED lines=13> */
.L_x_33368:
[----:B------:R-:W-:Y:S05]  /*1c990*/  BSYNC.RECONVERGENT B2 ;  /* 0x0000000000027941 */ /* 0x000fea0003800200 */
.L_x_33367:
        /* <DEDUP_REMOVED lines=61> */
.L_x_33365:
[----:B------:R-:W-:Y:S05]  /*1cd70*/  BSYNC.RECONVERGENT B1 ;  /* 0x0000000000017941 */ /* 0x000fea0003800200 */
.L_x_33364:
        /* <DEDUP_REMOVED lines=9> */
.L_x_33363:
        /* <DEDUP_REMOVED lines=16> */
.L_x_33372:
        /* <DEDUP_REMOVED lines=13> */
.L_x_33374:
[----:B------:R-:W-:Y:S05]  /*1cfe0*/  BSYNC.RECONVERGENT B2 ;  /* 0x0000000000027941 */ /* 0x000fea0003800200 */
.L_x_33373:
        /* <DEDUP_REMOVED lines=61> */
.L_x_33371:
[----:B------:R-:W-:Y:S05]  /*1d3c0*/  BSYNC.RECONVERGENT B1 ;  /* 0x0000000000017941 */ /* 0x000fea0003800200 */
.L_x_33370:
        /* <DEDUP_REMOVED lines=9> */
.L_x_33369:
        /* <DEDUP_REMOVED lines=16> */
.L_x_33378:
        /* <DEDUP_REMOVED lines=13> */
.L_x_33380:
[----:B------:R-:W-:Y:S05]  /*1d630*/  BSYNC.RECONVERGENT B2 ;  /* 0x0000000000027941 */ /* 0x000fea0003800200 */
.L_x_33379:
        /* <DEDUP_REMOVED lines=61> */
.L_x_33377:
[----:B------:R-:W-:Y:S05]  /*1da10*/  BSYNC.RECONVERGENT B1 ;  /* 0x0000000000017941 */ /* 0x000fea0003800200 */
.L_x_33376:
        /* <DEDUP_REMOVED lines=10> */
.L_x_33356:
        /* <DEDUP_REMOVED lines=20> */
.L_x_33384:
        /* <DEDUP_REMOVED lines=13> */
.L_x_33386:
[----:B------:R-:W-:Y:S05]  /*1dcd0*/  BSYNC.RECONVERGENT B2 ;  /* 0x0000000000027941 */ /* 0x000fea0003800200 */
.L_x_33385:
        /* <DEDUP_REMOVED lines=61> */
.L_x_33383:
[----:B------:R-:W-:Y:S05]  /*1e0b0*/  BSYNC.RECONVERGENT B1 ;  /* 0x0000000000017941 */ /* 0x000fea0003800200 */
.L_x_33382:
        /* <DEDUP_REMOVED lines=9> */
.L_x_33381:
        /* <DEDUP_REMOVED lines=16> */
.L_x_33390:
        /* <DEDUP_REMOVED lines=13> */
.L_x_33392:
[----:B------:R-:W-:Y:S05]  /*1e320*/  BSYNC.RECONVERGENT B2 ;  /* 0x0000000000027941 */ /* 0x000fea0003800200 */
.L_x_33391:
        /* <DEDUP_REMOVED lines=61> */
.L_x_33389:
[----:B------:R-:W-:Y:S05]  /*1e700*/  BSYNC.RECONVERGENT B1 ;  /* 0x0000000000017941 */ /* 0x000fea0003800200 */
.L_x_33388:
        /* <DEDUP_REMOVED lines=9> */
.L_x_33387:
        /* <DEDUP_REMOVED lines=16> */
.L_x_33396:
        /* <DEDUP_REMOVED lines=13> */
.L_x_33398:
[----:B------:R-:W-:Y:S05]  /*1e970*/  BSYNC.RECONVERGENT B2 ;  /* 0x0000000000027941 */ /* 0x000fea0003800200 */
.L_x_33397:
        /* <DEDUP_REMOVED lines=61> */
.L_x_33395:
[----:B------:R-:W-:Y:S05]  /*1ed50*/  BSYNC.RECONVERGENT B1 ;  /* 0x0000000000017941 */ /* 0x000fea0003800200 */
.L_x_33394:
        /* <DEDUP_REMOVED lines=9> */
.L_x_33393:
        /* <DEDUP_REMOVED lines=16> */
.L_x_33401:
        /* <DEDUP_REMOVED lines=13> */
.L_x_33403:
[----:B------:R-:W-:Y:S05]  /*1efc0*/  BSYNC.RECONVERGENT B2 ;  /* 0x0000000000027941 */ /* 0x000fea0003800200 */
.L_x_33402:
        /* <DEDUP_REMOVED lines=61> */
.L_x_33400:
[----:B------:R-:W-:Y:S05]  /*1f3a0*/  BSYNC.RECONVERGENT B1 ;  /* 0x0000000000017941 */ /* 0x000fea0003800200 */
.L_x_33399:
        /* <DEDUP_REMOVED lines=9> */
.L_x_33375:
        /* <DEDUP_REMOVED lines=16> */
.L_x_33404:
[----:B------:R-:W-:Y:S01]  /*1f540*/  VIADD R191, R191, 0x80 ;  /* 0x00000080bfbf7836 */ /* 0x000fe20000000000 */
[----:B------:R-:W-:-:S07]  /*1f550*/  IADD3 R0, PT, PT, R0, 0x80, RZ ;  /* 0x0000008000007810 */ /* 0x000fce0007ffe0ff */
.L_x_33355:
[----:B------:R-:W-:Y:S05]  /*1f560*/  BSYNC.RECONVERGENT B0 ;  /* 0x0000000000007941 */ /* 0x000fea0003800200 */
.L_x_33354:
        /* <DEDUP_REMOVED lines=33> */
.L_x_33411:
        /* <DEDUP_REMOVED lines=13> */
.L_x_33413:
[----:B------:R-:W-:Y:S05]  /*1f850*/  BSYNC.RECONVERGENT B2 ;  /* 0x0000000000027941 */ /* 0x000fea0003800200 */
.L_x_33412:
[----:B------:R-:W-:Y:S01]  /*1f860*/  IMAD.WIDE.U32 R170, R194, -0x326172a9, RZ ;  /* 0xcd9e8d57c2aa7825 */ /* 0x000fe200078e00ff */
[----:B------:R-:W-:Y:S02]  /*1f870*/  LOP3.LUT R198, R185, R169, R3, 0x96, !PT ;  /* 0x000000a9b9c67212 */ /* 0x000fe400078e9603 */
[C---:B------:R-:W-:Y:S01]  /*1f880*/  IADD3 R169, PT, PT, R2.reuse, -0x61c88647, RZ ;  /* 0x9e3779b902a97810 */ /* 0x040fe20007ffe0ff */
        /* <DEDUP_REMOVED lines=58> */
.L_x_33410:
[----:B------:R-:W-:Y:S05]  /*1fc30*/  BSYNC.RECONVERGENT B1 ;  /* 0x0000000000017941 */ /* 0x000fea0003800200 */
.L_x_33409:
        /* <DEDUP_REMOVED lines=9> */
.L_x_33408:
        /* <DEDUP_REMOVED lines=16> */
.L_x_33417:
        /* <DEDUP_REMOVED lines=13> */
.L_x_33419:
[----:B------:R-:W-:Y:S05]  /*1fea0*/  BSYNC.RECONVERGENT B2 ;  /* 0x0000000000027941 */ /* 0x000fea0003800200 */
.L_x_33418:
        /* <DEDUP_REMOVED lines=61> */
.L_x_33416:
[----:B------:R-:W-:Y:S05]  /*20280*/  BSYNC.RECONVERGENT B1 ;  /* 0x0000000000017941 */ /* 0x000fea0003800200 */
.L_x_33415:
        /* <DEDUP_REMOVED lines=9> */
.L_x_33414:
        /* <DEDUP_REMOVED lines=16> */
.L_x_33423:
        /* <DEDUP_REMOVED lines=13> */
.L_x_33425:
[----:B------:R-:W-:Y:S05]  /*204f0*/  BSYNC.RECONVERGENT B2 ;  /* 0x0000000000027941 */ /* 0x000fea0003800200 */
.L_x_33424:
        /* <DEDUP_REMOVED lines=61> */
.L_x_33422:
[----:B------:R-:W-:Y:S05]  /*208d0*/  BSYNC.RECONVERGENT B1 ;  /* 0x0000000000017941 */ /* 0x000fea0003800200 */
.L_x_33421:
        /* <DEDUP_REMOVED lines=9> */
.L_x_33420:
        /* <DEDUP_REMOVED lines=20> */
.L_x_33429:
        /* <DEDUP_REMOVED lines=13> */
.L_x_33431:
[----:B------:R-:W-:Y:S05]  /*20b80*/  BSYNC.RECONVERGENT B2 ;  /* 0x0000000000027941 */ /* 0x000fea0003800200 */
.L_x_33430:
        /* <DEDUP_REMOVED lines=58> */
[----:B------:R-:W-:Y:S01]  /*20f30*/  IMAD.MOV.U32 R186, RZ, RZ, R200 ;  /* 0x000000ffffba7224 */ /* 0x000fe200078e00c8 */
[----:B------:R-:W-:Y:S02]  /*20f40*/  LOP3.LUT R179, R179, R196, R201, 0x96, !PT ;  /* 0x000000c4b3b37212 */ /* 0x000fe400078e96c9 */
[----:B------:R-:W-:-:S07]  /*20f50*/  MOV R171, R192 ;  /* 0x000000c000ab7202 */ /* 0x000fce0000000f00 */
.L_x_33428:
[----:B------:R-:W-:Y:S05]  /*20f60*/  BSYNC.RECONVERGENT B1 ;  /* 0x0000000000017941 */ /* 0x000fea0003800200 */
.L_x_33427:
[----:B------:R-:W-:Y:S01]  /*20f70*/  HFMA2 R190, -RZ, RZ, 0.1171875, 0 ;  /* 0x2f800000ffbe7431 */ /* 0x000fe200000001ff */
[----:B------:R-:W-:Y:S01]  /*20f80*/  I2FP.F32.U32 R171, R171 ;  /* 0x000000ab00ab7245 */ /* 0x000fe20000201000 */
[----:B------:R-:W-:-:S04]  /*20f90*/  FMUL.FTZ R175, R127, UR13 ;  /* 0x0000000d7faf7c20 */ /* 0x000fc80008410000 */
[----:B------:R-:W-:Y:S01]  /*20fa0*/  FMUL.FTZ R175, R175, UR12 ;  /* 0x0000000cafaf7c20 */ /* 0x000fe20008410000 */
[----:B------:R-:W-:-:S05]  /*20fb0*/  FFMA.FTZ R171, R171, R190, 1.1641532182693481445e-10 ;  /* 0x2f000000abab7423 */ /* 0x000fca00000100be */
[----:B------:R-:W-:-:S04]  /*20fc0*/  FSETP.GTU.FTZ.AND P4, PT, R171, UR10, PT ;  /* 0x0000000aab007c0b */ /* 0x000fc8000bf9c000 */
[----:B------:R-:W-:Y:S02]  /*20fd0*/  FSEL R192, R175, RZ, !P4 ;  /* 0x000000ffafc07208 */ /* 0x000fe40006000000 */
[----:B------:R-:W-:-:S03]  /*20fe0*/  SEL R190, RZ, 0x1, P4 ;  /* 0x00000001ffbe7807 */ /* 0x000fc60002000000 */
[----:B------:R-:W-:Y:S01]  /*20ff0*/  FFMA.FTZ R171, R192, R15, R131 ;  /* 0x0000000fc0ab7223 */ /* 0x000fe20000010083 */
[----:B------:R-:W-:Y:S06]  /*21000*/  BRA `(.L_x_33426) ;  /* 0x0000001800707947 */ /* 0x000fec0003800000 */
.L_x_33407:
        /* <DEDUP_REMOVED lines=20> */
.L_x_33435:
        /* <DEDUP_REMOVED lines=13> */
.L_x_33437:
[----:B------:R-:W-:Y:S05]  /*21220*/  BSYNC.RECONVERGENT B2 ;  /* 0x0000000000027941 */ /* 0x000fea0003800200 */
.L_x_33436:
        /* <DEDUP_REMOVED lines=61> */
.L_x_33434:
[----:B------:R-:W-:Y:S05]  /*21600*/  BSYNC.RECONVERGENT B1 ;  /* 0x0000000000017941 */ /* 0x000fea0003800200 */
.L_x_33433:
        /* <DEDUP_REMOVED lines=9> */
.L_x_33432:
        /* <DEDUP_REMOVED lines=16> */
.L_x_33441:
        /* <DEDUP_REMOVED lines=13> */
.L_x_33443:
[----:B------:R-:W-:Y:S05]  /*21870*/  BSYNC.RECONVERGENT B2 ;  /* 0x0000000000027941 */ /* 0x000fea0003800200 */
.L_x_33442:
        /* <DEDUP_REMOVED lines=61> */
.L_x_33440:
[----:B------:R-:W-:Y:S05]  /*21c50*/  BSYNC.RECONVERGENT B1 ;  /* 0x0000000000017941 */ /* 0x000fea0003800200 */
.L_x_33439:
        /* <DEDUP_REMOVED lines=9> */
.L_x_33438:
        /* <DEDUP_REMOVED lines=16> */
.L_x_33447:
        /* <DEDUP_REMOVED lines=13> */
.L_x_33449:
[----:B------:R-:W-:Y:S05]  /*21ec0*/  BSYNC.RECONVERGENT B2 ;  /* 0x0000000000027941 */ /* 0x000fea0003800200 */
.L_x_33448:
        /* <DEDUP_REMOVED lines=61> */
.L_x_33446:
[----:B------:R-:W-:Y:S05]  /*222a0*/  BSYNC.RECONVERGENT B1 ;  /* 0x0000000000017941 */ /* 0x000fea0003800200 */
.L_x_33445:
        /* <DEDUP_REMOVED lines=9> */
.L_x_33444:
        /* <DEDUP_REMOVED lines=20> */
.L_x_33452:
        /* <DEDUP_REMOVED lines=13> */
.L_x_33454:
[----:B------:R-:W-:Y:S05]  /*22550*/  BSYNC.RECONVERGENT B2 ;  /* 0x0000000000027941 */ /* 0x000fea0003800200 */
.L_x_33453:
        /* <DEDUP_REMOVED lines=61> */
.L_x_33451:
[----:B------:R-:W-:Y:S05]  /*22930*/  BSYNC.RECONVERGENT B1 ;  /* 0x0000000000017941 */ /* 0x000fea0003800200 */
.L_x_33450:
        /* <DEDUP_REMOVED lines=8> */
[----:B------:R-:W-:-:S07]  /*229c0*/  FMUL.FTZ R171, R192, R15 ;  /* 0x0000000fc0ab7220 */ /* 0x000fce0000410000 */
.L_x_33426:
[----:B01----:R-:W0:Y:S02]  /*229d0*/  LDC.64 R196, c[0x0][0x3a8] ;  /* 0x0000ea00ffc47b82 */ /* 0x003e240000000a00 */
[----:B0-----:R-:W-:-:S05]  /*229e0*/  IMAD.WIDE.U32 R196, R191, 0x10, R196 ;  /* 0x00000010bfc47825 */ /* 0x001fca00078e00c4 */
[----:B------:R2:W-:Y:S01]  /*229f0*/  STG.E.128 desc[UR6][R196.64], R168 ;  /* 0x000000a8c4007986 */ /* 0x0005e2000c101d06 */
[----:B------:R-:W-:Y:S05]  /*22a00*/  @!P3 BRA `(.L_x_33406) ;  /* 0x00000000002cb947 */ /* 0x000fea0003800000 */
[----:B--2---:R-:W0:Y:S01]  /*22a10*/  LDC.64 R196, c[0x0][0x3b0] ;  /* 0x0000ec00ffc47b82 */ /* 0x004e220000000a00 */
        /* <DEDUP_REMOVED lines=10> */
.L_x_33406:
[----:B------:R-:W-:Y:S05]  /*22ac0*/  BSYNC.RECONVERGENT B0 ;  /* 0x0000000000007941 */ /* 0x000fea0003800200 */
.L_x_33405:
[----:B------:R-:W-:Y:S01]  /*22ad0*/  FADD.FTZ R0, RZ, R132 ;  /* 0x00000084ff007221 */ /* 0x000fe20000010000 */
[C---:B------:R-:W-:Y:S01]  /*22ae0*/  ISETP.GT.U32.AND P3, PT, R176.reuse, 0xff, PT ;  /* 0x000000ffb000780c */ /* 0x040fe20003f64070 */
[----:B------:R-:W-:Y:S01]  /*22af0*/  BSSY.RECONVERGENT B0, `(.L_x_33455) ;  /* 0x00000a9000007945 */ /* 0x000fe20003800200 */
[C---:B------:R-:W-:Y:S01]  /*22b00*/  ISETP.GT.U32.AND P4, PT, R176.reuse, 0x17f, PT ;  /* 0x0000017fb000780c */ /* 0x040fe20003f84070 */
[----:B---3--:R-:W-:Y:S01]  /*22b10*/  FADD.FTZ R175, R133, R0 ;  /* 0x0000000085af7221 */ /* 0x008fe20000010000 */
[C---:B------:R-:W-:Y:S01]  /*22b20*/  ISETP.GT.U32.AND P5, PT, R176.reuse, 0x1ff, PT ;  /* 0x000001ffb000780c */ /* 0x040fe20003fa4070 */
[----:B------:R-:W-:Y:S01]  /*22b30*/  IMAD.MOV.U32 R200, RZ, RZ, RZ ;  /* 0x000000ffffc87224 */ /* 0x000fe200078e00ff */
[----:B------:R-:W-:Y:S01]  /*22b40*/  ISETP.GT.U32.AND P6, PT, R176, 0x27f, PT ;  /* 0x0000027fb000780c */ /* 0x000fe20003fc4070 */
[----:B------:R-:W-:Y:S01]  /*22b50*/  FADD.FTZ R0, R134, R175 ;  /* 0x000000af86007221 */ /* 0x000fe20000010000 */
[----:B------:R-:W-:Y:S02]  /*22b60*/  P2R R192, PR, RZ, 0x2 ;  /* 0x00000002ffc07803 */ /* 0x000fe40000000000 */
        /* <DEDUP_REMOVED lines=44> */
[----:B------:R-:W3:Y:S02]  /*22e30*/  SHFL.BFLY PT, R0, R175, 0x1, 0x1f ;  /* 0x0c201f00af007f89 */ /* 0x000ee400000e0000 */
[----:B---3--:R-:W-:-:S05]  /*22e40*/  FADD.FTZ R191, R175, R0 ;  /* 0x00000000afbf7221 */ /* 0x008fca0000010000 */
[----:B------:R-:W3:Y:S02]  /*22e50*/  SHFL.BFLY PT, R0, R191, 0x2, 0x1f ;  /* 0x0c401f00bf007f89 */ /* 0x000ee400000e0000 */
[----:B---3--:R-:W-:-:S05]  /*22e60*/  FADD.FTZ R192, R191, R0 ;  /* 0x00000000bfc07221 */ /* 0x008fca0000010000 */
[----:B012---:R-:W0:Y:S02]  /*22e70*/  SHFL.BFLY PT, R197, R192, 0x4, 0x1f ;  /* 0x0c801f00c0c57f89 */ /* 0x007e2400000e0000 */
        /* <DEDUP_REMOVED lines=112> */
.L_x_33456:
[----:B------:R-:W-:Y:S05]  /*23580*/  BSYNC.RECONVERGENT B0 ;  /* 0x0000000000007941 */ /* 0x000fea0003800200 */
.L_x_33455:
        /* <DEDUP_REMOVED lines=13> */
.L_x_33458:
[----:B------:R-:W-:Y:S05]  /*23660*/  BSYNC.RECONVERGENT B0 ;  /* 0x0000000000007941 */ /* 0x000fea0003800200 */
.L_x_33457:
        /* <DEDUP_REMOVED lines=20> */
[----:B--2---:R-:W-:Y:S01]  /*237b0*/  IMAD.IADD R192, R192, 0x1, R203 ;  /* 0x00000001c0c07824 */ /* 0x004fe200078e02cb */
        /* <DEDUP_REMOVED lines=54> */
.L_x_33461:
[----:B------:R-:W-:Y:S05]  /*23b20*/  BSYNC.RECONVERGENT B0 ;  /* 0x0000000000007941 */ /* 0x000fea0003800200 */
.L_x_33460:
[----:B------:R-:W-:Y:S01]  /*23b30*/  LOP3.LUT P0, RZ, R195, 0x200, RZ, 0xc0, !PT ;  /* 0x00000200c3ff7812 */ /* 0x000fe2000780c0ff */
        /* <DEDUP_REMOVED lines=15> */
[----:B------:R-:W-:Y:S01]  /*23c30*/  FFMA.FTZ R175, R198, R111, R107 ;  /* 0x0000006fc6af7223 */ /* 0x000fe2000001006b */
[----:B------:R-:W-:-:S04]  /*23c40*/  IADD3 R192, PT, PT, R192, 0x80, RZ ;  /* 0x00000080c0c07810 */ /* 0x000fc80007ffe0ff */
[----:B------:R1:W-:Y:S03]  /*23c50*/  STG.E.128 desc[UR6][R196.64], R172 ;  /* 0x000000acc4007986 */ /* 0x0003e6000c101d06 */
.L_x_33463:
[----:B------:R-:W-:Y:S05]  /*23c60*/  BSYNC.RECONVERGENT B0 ;  /* 0x0000000000007941 */ /* 0x000fea0003800200 */
.L_x_33462:
        /* <DEDUP_REMOVED lines=17> */
[----:B------:R-:W-:-:S04]  /*23d80*/  VIADD R192, R192, 0x80 ;  /* 0x00000080c0c07836 */ /* 0x000fc80000000000 */
[----:B------:R2:W-:Y:S03]  /*23d90*/  STG.E.128 desc[UR6][R196.64], R172 ;  /* 0x000000acc4007986 */ /* 0x0005e6000c101d06 */
.L_x_33465:
[----:B------:R-:W-:Y:S05]  /*23da0*/  BSYNC.RECONVERGENT B0 ;  /* 0x0000000000007941 */ /* 0x000fea0003800200 */
.L_x_33464:
        /* <DEDUP_REMOVED lines=19> */
.L_x_33467:
[----:B------:R-:W-:Y:S05]  /*23ee0*/  BSYNC.RECONVERGENT B0 ;  /* 0x0000000000007941 */ /* 0x000fea0003800200 */
.L_x_33466:
        /* <DEDUP_REMOVED lines=19> */
.L_x_33469:
[----:B------:R-:W-:Y:S05]  /*24020*/  BSYNC.RECONVERGENT B0 ;  /* 0x0000000000007941 */ /* 0x000fea0003800200 */
.L_x_33468:
        /* <DEDUP_REMOVED lines=19> */
.L_x_33471:
[----:B------:R-:W-:Y:S05]  /*24160*/  BSYNC.RECONVERGENT B0 ;  /* 0x0000000000007941 */ /* 0x000fea0003800200 */
.L_x_33470:
        /* <DEDUP_REMOVED lines=19> */
.L_x_33473:
[----:B------:R-:W-:Y:S05]  /*242a0*/  BSYNC.RECONVERGENT B0 ;  /* 0x0000000000007941 */ /* 0x000fea0003800200 */
.L_x_33472:
        /* <DEDUP_REMOVED lines=19> */
.L_x_33475:
[----:B------:R-:W-:Y:S05]  /*243e0*/  BSYNC.RECONVERGENT B0 ;  /* 0x0000000000007941 */ /* 0x000fea0003800200 */
.L_x_33474:
        /* <DEDUP_REMOVED lines=18> */
.L_x_33477:
[----:B------:R-:W-:Y:S05]  /*24510*/  BSYNC.RECONVERGENT B0 ;  /* 0x0000000000007941 */ /* 0x000fea0003800200 */
.L_x_33476:
        /* <DEDUP_REMOVED lines=17> */
.L_x_33478:
[----:B------:R-:W-:Y:S05]  /*24630*/  BSYNC.RECONVERGENT B0 ;  /* 0x0000000000007941 */ /* 0x000fea0003800200 */
.L_x_33459:
[----:B01234-:R-:W0:Y:S01]  /*24640*/  LDC.64 R172, c[0x0][0x380] ;  /* 0x0000e000ffac7b82 */ /* 0x01fe220000000a00 */
[----:B------:R-:W-:Y:S01]  /*24650*/  UPLOP3.LUT UP1, UPT, UPT, UPT, UP1, 0x40, 0x4 ;  /* 0x000000000004789c */ /* 0x000fe20003f2e810 */
[----:B0-----:R-:W-:-:S04]  /*24660*/  IADD3 R178, PT, PT, R178, R172, RZ ;  /* 0x000000acb2b27210 */ /* 0x001fc80007ffe0ff */
[----:B------:R-:W-:-:S13]  /*24670*/  ISETP.GE.AND P0, PT, R178, R173, PT ;  /* 0x000000adb200720c */ /* 0x000fda0003f06270 */
[----:B------:R-:W-:Y:S05]  /*24680*/  @!P0 BRA `(.L_x_33479) ;  /* 0xfffffdcc00cc8947 */ /* 0x000fea000383ffff */
[----:B------:R-:W-:Y:S05]  /*24690*/  EXIT ;  /* 0x000000000000794d */ /* 0x000fea0003800000 */
.L_x_33480:
        /* <DEDUP_REMOVED lines=14> */
.L_x_34138:


//--------------------- .text._ZN10layer_norm13ln_fwd_kernelINS_13Kernel_traitsIfffffjLj5120ELj1ELj1ELj4ELj16ENS_18Kernel_traits_baseILj5120EfffffjLj128EEEEELb1ELb1ELb1ELb1EEEvNS_9FwdParamsE --------------------------
	.section	.text._ZN10layer_norm13ln_fwd_kernelINS_13Kernel_traitsIfffffjLj5120ELj1ELj1ELj4ELj16ENS_18Kernel_traits_baseILj5120EfffffjLj128EEEEELb1ELb1ELb1ELb1EEEvNS_9FwdParamsE,"ax",@progbits
	.align	128
        .global         _ZN10layer_norm13ln_fwd_kernelINS_13Kernel_traitsIfffffjLj5120ELj1ELj1ELj4ELj16ENS_18Kernel_traits_baseILj5120EfffffjLj128EEEEELb1ELb1ELb1ELb1EEEvNS_9FwdParamsE
        .type           _ZN10layer_norm13ln_fwd_kernelINS_13Kernel_traitsIfffffjLj5120ELj1ELj1ELj4ELj16ENS_18Kernel_traits_baseILj5120EfffffjLj128EEEEELb1ELb1ELb1ELb1EEEvNS_9FwdParamsE,@function
        .size           _ZN10layer_norm13ln_fwd_kernelINS_13Kernel_traitsIfffffjLj5120ELj1ELj1ELj4ELj16ENS_18Kernel_traits_baseILj5120EfffffjLj128EEEEELb1ELb1ELb1ELb1EEEvNS_9FwdParamsE,(.L_x_34139 - _ZN10layer_norm13ln_fwd_kernelINS_13Kernel_traitsIfffffjLj5120ELj1ELj1ELj4ELj16ENS_18Kernel_traits_baseILj5120EfffffjLj128EEEEELb1ELb1ELb1ELb1EEEvNS_9FwdParamsE)
        .other          _ZN10layer_norm13ln_fwd_kernelINS_13Kernel_traitsIfffffjLj5120ELj1ELj1ELj4ELj16ENS_18Kernel_traits_baseILj5120EfffffjLj128EEEEELb1ELb1ELb1ELb1EEEvNS_9FwdParamsE,@"STO_CUDA_ENTRY STV_DEFAULT"
_ZN10layer_norm13ln_fwd_kernelINS_13Kernel_traitsIfffffjLj5120ELj1ELj1ELj4ELj16ENS_18Kernel_traits_baseILj5120EfffffjLj128EEEEELb1ELb1ELb1ELb1EEEvNS_9FwdParamsE:
.text._ZN10layer_norm13ln_fwd_kernelINS_13Kernel_traitsIfffffjLj5120ELj1ELj1ELj4ELj16ENS_18Kernel_traits_baseILj5120EfffffjLj128EEEEELb1ELb1ELb1ELb1EEEvNS_9FwdParamsE:
        /* <DEDUP_REMOVED lines=62> */
.L_x_33481:
        /* <DEDUP_REMOVED lines=44> */
.L_x_33482:
        /* <DEDUP_REMOVED lines=91> */
.L_x_33818:
[----:B------:R-:W0:Y:S08]  /*0c50*/  LDC.64 R168, c[0x0][0x3f0] ;  /* 0x0000fc00ffa87b82 */ /* 0x000e300000000a00 */
[----:B------:R-:W1:Y:S01]  /*0c60*/  LDC R189, c[0x0][0x388] ;  /* 0x0000e200ffbd7b82 */ /* 0x000e620000000800 */
[----:B------:R-:W2:Y:S07]  /*0c70*/  S2R R188, SR_TID.X ;  /* 0x0000000000bc7919 */ /* 0x000eae0000002100 */
[----:B------:R-:W3:Y:S01]  /*0c80*/  LDC.64 R190, c[0x0][0x3f8] ;  /* 0x0000fe00ffbe7b82 */ /* 0x000ee20000000a00 */
[----:B0-----:R-:W-:-:S06]  /*0c90*/  IMAD.WIDE R168, R172, 0x4, R168 ;  /* 0x00000004aca87825 */ /* 0x001fcc00078e02a8 */
[----:B------:R-:W4:Y:S01]  /*0ca0*/  LDG.E R168, desc[UR6][R168.64] ;  /* 0x00000006a8a87981 */ /* 0x000f22000c1e1900 */
[----:B---3--:R-:W-:-:S06]  /*0cb0*/  IMAD.WIDE R190, R172, 0x4, R190 ;  /* 0x00000004acbe7825 */ /* 0x008fcc00078e02be */
[----:B-----5:R0:W5:Y:S01]  /*0cc0*/  LDG.E R190, desc[UR6][R190.64] ;  /* 0x00000006bebe7981 */ /* 0x020162000c1e1900 */
[----:B----4-:R-:W-:-:S13]  /*0cd0*/  ISETP.GE.AND P1, PT, R168, 0x1, PT ;  /* 0x00000001a800780c */ /* 0x010fda0003f26270 */
[----:B------:R-:W-:Y:S01]  /*0ce0*/  @P1 VIADD R0, R168, 0xffffffff ;  /* 0xffffffffa8001836 */ /* 0x000fe20000000000 */
[----:B------:R-:W3:Y:S03]  /*0cf0*/  @P1 LDC.64 R132, c[0x0][0x390] ;  /* 0x0000e400ff841b82 */ /* 0x000ee60000000a00 */
[----:B-1----:R-:W-:-:S05]  /*0d00*/  @P1 IMAD R0, R0, R189, RZ ;  /* 0x000000bd00001224 */ /* 0x002fca00078e02ff */
[----:B------:R-:W-:-:S04]  /*0d10*/  @P1 SHF.R.S32.HI R135, RZ, 0x1f, R0 ;  /* 0x0000001fff871819 */ /* 0x000fc80000011400 */
[----:B------:R-:W-:Y:S01]  /*0d20*/  @P1 LEA.HI R135, R135, R0, RZ, 0x2 ;  /* 0x0000000087871211 */ /* 0x000fe200078f10ff */
[----:B------:R-:W-:-:S03]  /*0d30*/  HFMA2 R0, -RZ, RZ, 0, 0 ;  /* 0x00000000ff007431 */ /* 0x000fc600000001ff */
[----:B--2---:R-:W-:-:S05]  /*0d40*/  @P1 LEA.HI.SX32 R0, R135, R188, 0x1e ;  /* 0x000000bc87001211 */ /* 0x004fca00078ff2ff */
        /* <DEDUP_REMOVED lines=32> */
.L_x_33486:
        /* <DEDUP_REMOVED lines=12> */
.L_x_33487:
        /* <DEDUP_REMOVED lines=60> */
.L_x_33485:
        /* <DEDUP_REMOVED lines=9> */
.L_x_33484:
        /* <DEDUP_REMOVED lines=15> */
.L_x_33490:
        /* <DEDUP_REMOVED lines=12> */
.L_x_33491:
        /* <DEDUP_REMOVED lines=61> */
.L_x_33489:
        /* <DEDUP_REMOVED lines=9> */
.L_x_33488:
        /* <DEDUP_REMOVED lines=15> */
.L_x_33494:
        /* <DEDUP_REMOVED lines=12> */
.L_x_33495:
        /* <DEDUP_REMOVED lines=59> */
[----:B------:R-:W-:Y:S02]  /*1fd0*/  IMAD.MOV.U32 R138, RZ, RZ, R136 ;  /* 0x000000ffff8a7224 */ /* 0x000fe400078e0088 */
[----:B------:R-:W-:-:S07]  /*1fe0*/  IMAD.MOV.U32 R136, RZ, RZ, RZ ;  /* 0x000000ffff887224 */ /* 0x000fce00078e00ff */
.L_x_33493:
        /* <DEDUP_REMOVED lines=9> */
.L_x_33492:
        /* <DEDUP_REMOVED lines=15> */
.L_x_33498:
        /* <DEDUP_REMOVED lines=12> */
.L_x_33499:
        /* <DEDUP_REMOVED lines=61> */
.L_x_33497:
        /* <DEDUP_REMOVED lines=10> */
.L_x_33483:
        /* <DEDUP_REMOVED lines=19> */
.L_x_33502:
        /* <DEDUP_REMOVED lines=12> */
.L_x_33503:
        /* <DEDUP_REMOVED lines=60> */
.L_x_33501:
        /* <DEDUP_REMOVED lines=9> */
.L_x_33500:
        /* <DEDUP_REMOVED lines=15> */
.L_x_33506:
        /* <DEDUP_REMOVED lines=12> */
.L_x_33507:
        /* <DEDUP_REMOVED lines=61> */
.L_x_33505:
        /* <DEDUP_REMOVED lines=9> */
.L_x_33504:
        /* <DEDUP_REMOVED lines=15> */
.L_x_33510:
        /* <DEDUP_REMOVED lines=12> */
.L_x_33511:
        /* <DEDUP_REMOVED lines=61> */
.L_x_33509:
        /* <DEDUP_REMOVED lines=9> */
.L_x_33508:
        /* <DEDUP_REMOVED lines=15> */
.L_x_33513:
        /* <DEDUP_REMOVED lines=12> */
.L_x_33514:
        /* <DEDUP_REMOVED lines=61> */
.L_x_33512:
        /* <DEDUP_REMOVED lines=9> */
.L_x_33496:
        /* <DEDUP_REMOVED lines=21> */
.L_x_33515:
[----:B-----5:R2:W5:Y:S04]  /*4060*/  @P1 LDG.E.128 R124, desc[UR6][R140.64] ;  /* 0x000000068c7c1981 */ /* 0x020568000c1e1d00 */
[----:B------:R2:W5:Y:S01]  /*4070*/  @P0 LDG.E.128 R128, desc[UR6][R142.64] ;  /* 0x000000068e800981 */ /* 0x000562000c1e1d00 */
[----:B------:R-:W-:Y:S05]  /*4080*/  @!P0 BRA `(.L_x_33516) ;  /* 0x0000001800248947 */ /* 0x000fea0003800000 */
[----:B------:R-:W-:Y:S01]  /*4090*/  ISETP.GT.AND P2, PT, R168, RZ, PT ;  /* 0x000000ffa800720c */ /* 0x000fe20003f44270 */
[----:B--2---:R-:W-:Y:S01]  /*40a0*/  IMAD.MOV.U32 R140, RZ, RZ, R139 ;  /* 0x000000ffff8c7224 */ /* 0x004fe200078e008b */
[----:B------:R-:W-:Y:S01]  /*40b0*/  MOV R142, R138 ;  /* 0x0000008a008e7202 */ /* 0x000fe20000000f00 */
[----:B01---5:R-:W-:-:S10]  /*40c0*/  IMAD.MOV.U32 R136, RZ, RZ, R128 ;  /* 0x000000ffff887224 */ /* 0x023fd400078e0080 */
        /* <DEDUP_REMOVED lines=16> */
.L_x_33519:
        /* <DEDUP_REMOVED lines=12> */
.L_x_33520:
        /* <DEDUP_REMOVED lines=60> */
.L_x_33518:
        /* <DEDUP_REMOVED lines=9> */
.L_x_33517:
        /* <DEDUP_REMOVED lines=15> */
.L_x_33523:
        /* <DEDUP_REMOVED lines=12> */
.L_x_33524:
        /* <DEDUP_REMOVED lines=61> */
.L_x_33522:
        /* <DEDUP_REMOVED lines=9> */
.L_x_33521:
        /* <DEDUP_REMOVED lines=15> */
.L_x_33527:
        /* <DEDUP_REMOVED lines=12> */
.L_x_33528:
        /* <DEDUP_REMOVED lines=61> */
.L_x_33526:
        /* <DEDUP_REMOVED lines=9> */
.L_x_33525:
        /* <DEDUP_REMOVED lines=15> */
.L_x_33531:
        /* <DEDUP_REMOVED lines=12> */
.L_x_33532:
        /* <DEDUP_REMOVED lines=61> */
.L_x_33530:
        /* <DEDUP_REMOVED lines=10> */
.L_x_33516:
        /* <DEDUP_REMOVED lines=19> */
.L_x_33535:
        /* <DEDUP_REMOVED lines=12> */
.L_x_33536:
        /* <DEDUP_REMOVED lines=60> */
.L_x_33534:
        /* <DEDUP_REMOVED lines=9> */
.L_x_33533:
        /* <DEDUP_REMOVED lines=15> */
.L_x_33539:
        /* <DEDUP_REMOVED lines=12> */
.L_x_33540:
        /* <DEDUP_REMOVED lines=61> */
.L_x_33538:
        /* <DEDUP_REMOVED lines=9> */
.L_x_33537:
        /* <DEDUP_REMOVED lines=15> */
.L_x_33543:
        /* <DEDUP_REMOVED lines=12> */
.L_x_33544:
        /* <DEDUP_REMOVED lines=61> */
.L_x_33542:
        /* <DEDUP_REMOVED lines=9> */
.L_x_33541:
        /* <DEDUP_REMOVED lines=15> */
.L_x_33546:
        /* <DEDUP_REMOVED lines=12> */
.L_x_33547:
        /* <DEDUP_REMOVED lines=61> */
.L_x_33545:
        /* <DEDUP_REMOVED lines=9> */
.L_x_33529:
[C---:B------:R-:W-:Y:S01]  /*7190*/  IADD3 R141, PT, PT, R169.reuse, 0x80, RZ ;  /* 0x00000080a98d7810 */ /* 0x040fe20007ffe0ff */
[----:B------:R-:W0:Y:S01]  /*71a0*/  @P1 LDC.64 R144, c[0x0][0x390] ;  /* 0x0000e400ff901b82 */ /* 0x000e220000000a00 */
[----:B------:R-:W-:Y:S02]  /*71b0*/  @P1 VIADD R149, R0, 0x100 ;  /* 0x0000010000951836 */ /* 0x000fe40000000000 */
[----:B------:R-:W-:Y:S02]  /*71c0*/  @P0 VIADD R151, R169, 0x100 ;  /* 0x00000100a9970836 */ /* 0x000fe40000000000 */
[----:B------:R-:W-:-:S03]  /*71d0*/  IMAD.WIDE.U32 R140, R141, 0x10, R186 ;  /* 0x000000108d8c7825 */ /* 0x000fc600078e00ba */
[----:B------:R-:W1:Y:S02]  /*71e0*/  @P0 LDC.64 R146, c[0x0][0x3a0] ;  /* 0x0000e800ff920b82 */ /* 0x000e640000000a00 */
        /* <DEDUP_REMOVED lines=16> */
.L_x_33548:
[----:B-----5:R1:W5:Y:S04]  /*72f0*/  @P1 LDG.E.128 R124, desc[UR6][R144.64] ;  /* 0x00000006907c1981 */ /* 0x020368000c1e1d00 */
[----:B------:R1:W5:Y:S01]  /*7300*/  @P0 LDG.E.128 R128, desc[UR6][R146.64] ;  /* 0x0000000692800981 */ /* 0x000362000c1e1d00 */
[----:B------:R-:W-:Y:S05]  /*7310*/  @!P0 BRA `(.L_x_33549) ;  /* 0x0000001800248947 */ /* 0x000fea0003800000 */
[----:B------:R-:W-:Y:S01]  /*7320*/  ISETP.GT.AND P2, PT, R168, RZ, PT ;  /* 0x000000ffa800720c */ /* 0x000fe20003f44270 */
[----:B-1----:R-:W-:Y:S01]  /*7330*/  IMAD.MOV.U32 R144, RZ, RZ, R143 ;  /* 0x000000ffff907224 */ /* 0x002fe200078e008f */
[----:B------:R-:W-:Y:S01]  /*7340*/  MOV R146, R142 ;  /* 0x0000008e00927202 */ /* 0x000fe20000000f00 */
[----:B0----5:R-:W-:-:S10]  /*7350*/  IMAD.MOV.U32 R140, RZ, RZ, R128 ;  /* 0x000000ffff8c7224 */ /* 0x021fd400078e0080 */
        /* <DEDUP_REMOVED lines=16> */
.L_x_33552:
        /* <DEDUP_REMOVED lines=12> */
.L_x_33553:
        /* <DEDUP_REMOVED lines=60> */
.L_x_33551:
        /* <DEDUP_REMOVED lines=9> */
.L_x_33550:
        /* <DEDUP_REMOVED lines=15> */
.L_x_33556:
        /* <DEDUP_REMOVED lines=12> */
.L_x_33557:
        /* <DEDUP_REMOVED lines=61> */
.L_x_33555:
        /* <DEDUP_REMOVED lines=9> */
.L_x_33554:
        /* <DEDUP_REMOVED lines=15> */
.L_x_33560:
        /* <DEDUP_REMOVED lines=12> */
.L_x_33561:
        /* <DEDUP_REMOVED lines=61> */
.L_x_33559:
        /* <DEDUP_REMOVED lines=9> */
.L_x_33558:
        /* <DEDUP_REMOVED lines=15> */
.L_x_33564:
        /* <DEDUP_REMOVED lines=12> */
.L_x_33565:
        /* <DEDUP_REMOVED lines=61> */
.L_x_33563:
        /* <DEDUP_REMOVED lines=10> */
.L_x_33549:
        /* <DEDUP_REMOVED lines=19> */
.L_x_33568:
        /* <DEDUP_REMOVED lines=12> */
.L_x_33569:
        /* <DEDUP_REMOVED lines=60> */
.L_x_33567:
        /* <DEDUP_REMOVED lines=9> */
.L_x_33566:
        /* <DEDUP_REMOVED lines=15> */
.L_x_33572:
        /* <DEDUP_REMOVED lines=12> */
.L_x_33573:
        /* <DEDUP_REMOVED lines=61> */
.L_x_33571:
        /* <DEDUP_REMOVED lines=9> */
.L_x_33570:
        /* <DEDUP_REMOVED lines=15> */
.L_x_33576:
        /* <DEDUP_REMOVED lines=12> */
.L_x_33577:
        /* <DEDUP_REMOVED lines=61> */
.L_x_33575:
        /* <DEDUP_REMOVED lines=9> */
.L_x_33574:
        /* <DEDUP_REMOVED lines=15> */
.L_x_33579:
        /* <DEDUP_REMOVED lines=12> */
.L_x_33580:
        /* <DEDUP_REMOVED lines=61> */
.L_x_33578:
        /* <DEDUP_REMOVED lines=9> */
.L_x_33562:
        /* <DEDUP_REMOVED lines=22> */
.L_x_33581:
        /* <DEDUP_REMOVED lines=23> */
.L_x_33585:
        /* <DEDUP_REMOVED lines=12> */
.L_x_33586:
        /* <DEDUP_REMOVED lines=60> */
.L_x_33584:
        /* <DEDUP_REMOVED lines=9> */
.L_x_33583:
        /* <DEDUP_REMOVED lines=15> */
.L_x_33589:
        /* <DEDUP_REMOVED lines=12> */
.L_x_33590:
        /* <DEDUP_REMOVED lines=61> */
.L_x_33588:
        /* <DEDUP_REMOVED lines=9> */
.L_x_33587:
        /* <DEDUP_REMOVED lines=15> */
.L_x_33593:
        /* <DEDUP_REMOVED lines=12> */
.L_x_33594:
        /* <DEDUP_REMOVED lines=61> */
.L_x_33592:
        /* <DEDUP_REMOVED lines=9> */
.L_x_33591:
        /* <DEDUP_REMOVED lines=15> */
.L_x_33597:
        /* <DEDUP_REMOVED lines=12> */
.L_x_33598:
        /* <DEDUP_REMOVED lines=61> */
.L_x_33596:
        /* <DEDUP_REMOVED lines=10> */
.L_x_33582:
        /* <DEDUP_REMOVED lines=19> */
.L_x_33601:
        /* <DEDUP_REMOVED lines=12> */
.L_x_33602:
        /* <DEDUP_REMOVED lines=60> */
.L_x_33600:
        /* <DEDUP_REMOVED lines=9> */
.L_x_33599:
        /* <DEDUP_REMOVED lines=15> */
.L_x_33605:
        /* <DEDUP_REMOVED lines=12> */
.L_x_33606:
        /* <DEDUP_REMOVED lines=61> */
.L_x_33604:
        /* <DEDUP_REMOVED lines=9> */
.L_x_33603:
        /* <DEDUP_REMOVED lines=15> */
.L_x_33609:
        /* <DEDUP_REMOVED lines=12> */
.L_x_33610:
        /* <DEDUP_REMOVED lines=61> */
.L_x_33608:
        /* <DEDUP_REMOVED lines=9> */
.L_x_33607:
        /* <DEDUP_REMOVED lines=15> */
.L_x_33612:
        /* <DEDUP_REMOVED lines=12> */
.L_x_33613:
        /* <DEDUP_REMOVED lines=61> */
.L_x_33611:
        /* <DEDUP_REMOVED lines=9> */
.L_x_33595:
        /* <DEDUP_REMOVED lines=22> */
.L_x_33614:
        /* <DEDUP_REMOVED lines=23> */
.L_x_33618:
        /* <DEDUP_REMOVED lines=12> */
.L_x_33619:
        /* <DEDUP_REMOVED lines=60> */
.L_x_33617:
        /* <DEDUP_REMOVED lines=9> */
.L_x_33616:
        /* <DEDUP_REMOVED lines=15> */
.L_x_33622:
        /* <DEDUP_REMOVED lines=12> */
.L_x_33623:
        /* <DEDUP_REMOVED lines=61> */
.L_x_33621:
        /* <DEDUP_REMOVED lines=9> */
.L_x_33620:
        /* <DEDUP_REMOVED lines=15> */
.L_x_33626:
        /* <DEDUP_REMOVED lines=12> */
.L_x_33627:
        /* <DEDUP_REMOVED lines=61> */
.L_x_33625:
        /* <DEDUP_REMOVED lines=9> */
.L_x_33624:
        /* <DEDUP_REMOVED lines=15> */
.L_x_33630:
        /* <DEDUP_REMOVED lines=12> */
.L_x_33631:
        /* <DEDUP_REMOVED lines=61> */
.L_x_33629:
        /* <DEDUP_REMOVED lines=10> */
.L_x_33615:
        /* <DEDUP_REMOVED lines=19> */
.L_x_33634:
        /* <DEDUP_REMOVED lines=12> */
.L_x_33635:
        /* <DEDUP_REMOVED lines=60> */
.L_x_33633:
        /* <DEDUP_REMOVED lines=9> */
.L_x_33632:
        /* <DEDUP_REMOVED lines=15> */
.L_x_33638:
        /* <DEDUP_REMOVED lines=12> */
.L_x_33639:
        /* <DEDUP_REMOVED lines=61> */
.L_x_33637:
        /* <DEDUP_REMOVED lines=9> */
.L_x_33636:
        /* <DEDUP_REMOVED lines=15> */
.L_x_33642:
        /* <DEDUP_REMOVED lines=12> */
.L_x_33643:
        /* <DEDUP_REMOVED lines=61> */
.L_x_33641:
        /* <DEDUP_REMOVED lines=9> */
.L_x_33640:
        /* <DEDUP_REMOVED lines=15> */
.L_x_33645:
        /* <DEDUP_REMOVED lines=12> */
.L_x_33646:
        /* <DEDUP_REMOVED lines=61> */
.L_x_33644:
        /* <DEDUP_REMOVED lines=9> */
.L_x_33628:
        /* <DEDUP_REMOVED lines=22> */
.L_x_33647:
        /* <DEDUP_REMOVED lines=23> */
.L_x_33651:
        /* <DEDUP_REMOVED lines=12> */
.L_x_33652:
        /* <DEDUP_REMOVED lines=60> */
.L_x_33650:
        /* <DEDUP_REMOVED lines=9> */
.L_x_33649:
        /* <DEDUP_REMOVED lines=15> */
.L_x_33655:
        /* <DEDUP_REMOVED lines=12> */
.L_x_33656:
        /* <DEDUP_REMOVED lines=61> */
.L_x_33654:
        /* <DEDUP_REMOVED lines=9> */
.L_x_33653:
        /* <DEDUP_REMOVED lines=15> */
.L_x_33659:
        /* <DEDUP_REMOVED lines=12> */
.L_x_33660:
        /* <DEDUP_REMOVED lines=61> */
.L_x_33658:
        /* <DEDUP_REMOVED lines=9> */
.L_x_33657:
        /* <DEDUP_REMOVED lines=15> */
.L_x_33663:
        /* <DEDUP_REMOVED lines=12> */
.L_x_33664:
        /* <DEDUP_REMOVED lines=61> */
.L_x_33662:
        /* <DEDUP_REMOVED lines=10> */
.L_x_33648:
        /* <DEDUP_REMOVED lines=19> */
.L_x_33667:
        /* <DEDUP_REMOVED lines=12> */
.L_x_33668:
        /* <DEDUP_REMOVED lines=60> */
.L_x_33666:
        /* <DEDUP_REMOVED lines=9> */
.L_x_33665:
        /* <DEDUP_REMOVED lines=15> */
.L_x_33671:
        /* <DEDUP_REMOVED lines=12> */
.L_x_33672:
        /* <DEDUP_REMOVED lines=61> */
.L_x_33670:
        /* <DEDUP_REMOVED lines=9> */
.L_x_33669:
        /* <DEDUP_REMOVED lines=15> */
.L_x_33675:
        /* <DEDUP_REMOVED lines=12> */
.L_x_33676:
        /* <DEDUP_REMOVED lines=61> */
.L_x_33674:
        /* <DEDUP_REMOVED lines=9> */
.L_x_33673:
        /* <DEDUP_REMOVED lines=15> */
.L_x_33678:
        /* <DEDUP_REMOVED lines=12> */
.L_x_33679:
        /* <DEDUP_REMOVED lines=61> */
.L_x_33677:
        /* <DEDUP_REMOVED lines=9> */
.L_x_33661:
        /* <DEDUP_REMOVED lines=22> */
.L_x_33680:
        /* <DEDUP_REMOVED lines=23> */
.L_x_33684:
        /* <DEDUP_REMOVED lines=12> */
.L_x_33685:
        /* <DEDUP_REMOVED lines=60> */
.L_x_33683:
        /* <DEDUP_REMOVED lines=9> */
.L_x_33682:
        /* <DEDUP_REMOVED lines=15> */
.L_x_33688:
        /* <DEDUP_REMOVED lines=12> */
.L_x_33689:
        /* <DEDUP_REMOVED lines=61> */
.L_x_33687:
        /* <DEDUP_REMOVED lines=9> */
.L_x_33686:
        /* <DEDUP_REMOVED lines=15> */
.L_x_33692:
        /* <DEDUP_REMOVED lines=12> */
.L_x_33693:
        /* <DEDUP_REMOVED lines=61> */
.L_x_33691:
        /* <DEDUP_REMOVED lines=9> */
.L_x_33690:
        /* <DEDUP_REMOVED lines=15> */
.L_x_33696:
        /* <DEDUP_REMOVED lines=12> */
.L_x_33697:
        /* <DEDUP_REMOVED lines=61> */
.L_x_33695:
        /* <DEDUP_REMOVED lines=10> */
.L_x_33681:
        /* <DEDUP_REMOVED lines=19> */
.L_x_33700:
        /* <DEDUP_REMOVED lines=12> */
.L_x_33701:
        /* <DEDUP_REMOVED lines=60> */
.L_x_33699:
        /* <DEDUP_REMOVED lines=9> */
.L_x_33698:
        /* <DEDUP_REMOVED lines=15> */
.L_x_33704:
        /* <DEDUP_REMOVED lines=12> */
.L_x_33705:
        /* <DEDUP_REMOVED lines=61> */
.L_x_33703:
        /* <DEDUP_REMOVED lines=9> */
.L_x_33702:
        /* <DEDUP_REMOVED lines=15> */
.L_x_33708:
        /* <DEDUP_REMOVED lines=12> */
.L_x_33709:
        /* <DEDUP_REMOVED lines=61> */
.L_x_33707:
        /* <DEDUP_REMOVED lines=9> */
.L_x_33706:
        /* <DEDUP_REMOVED lines=15> */
.L_x_33711:
        /* <DEDUP_REMOVED lines=12> */
.L_x_33712:
        /* <DEDUP_REMOVED lines=61> */
.L_x_33710:
        /* <DEDUP_REMOVED lines=9> */
.L_x_33694:
        /* <DEDUP_REMOVED lines=22> */
.L_x_33713:
        /* <DEDUP_REMOVED lines=23> */
.L_x_33717:
        /* <DEDUP_REMOVED lines=12> */
.L_x_33718:
        /* <DEDUP_REMOVED lines=60> */
.L_x_33716:
        /* <DEDUP_REMOVED lines=9> */
.L_x_33715:
        /* <DEDUP_REMOVED lines=15> */
.L_x_33721:
        /* <DEDUP_REMOVED lines=12> */
.L_x_33722:
        /* <DEDUP_REMOVED lines=61> */
.L_x_33720:
        /* <DEDUP_REMOVED lines=9> */
.L_x_33719:
        /* <DEDUP_REMOVED lines=15> */
.L_x_33725:
        /* <DEDUP_REMOVED lines=12> */
.L_x_33726:
        /* <DEDUP_REMOVED lines=61> */
.L_x_33724:
        /* <DEDUP_REMOVED lines=9> */
.L_x_33723:
        /* <DEDUP_REMOVED lines=15> */
.L_x_33729:
        /* <DEDUP_REMOVED lines=12> */
.L_x_33730:
        /* <DEDUP_REMOVED lines=61> */
.L_x_33728:
        /* <DEDUP_REMOVED lines=10> */
.L_x_33714:
        /* <DEDUP_REMOVED lines=19> */
.L_x_33733:
        /* <DEDUP_REMOVED lines=12> */
.L_x_33734:
        /* <DEDUP_REMOVED lines=60> */
.L_x_33732:
        /* <DEDUP_REMOVED lines=9> */
.L_x_33731:
        /* <DEDUP_REMOVED lines=15> */
.L_x_33737:
        /* <DEDUP_REMOVED lines=12> */
.L_x_33738:
        /* <DEDUP_REMOVED lines=61> */
.L_x_33736:
        /* <DEDUP_REMOVED lines=9> */
.L_x_33735:
        /* <DEDUP_REMOVED lines=15> */
.L_x_33741:
        /* <DEDUP_REMOVED lines=12> */
.L_x_33742:
        /* <DEDUP_REMOVED lines=61> */
.L_x_33740:
        /* <DEDUP_REMOVED lines=9> */
.L_x_33739:
        /* <DEDUP_REMOVED lines=15> */
.L_x_33744:
        /* <DEDUP_REMOVED lines=12> */
.L_x_33745:
        /* <DEDUP_REMOVED lines=61> */
.L_x_33743:
        /* <DEDUP_REMOVED lines=9> */
.L_x_33727:
        /* <DEDUP_REMOVED lines=22> */
.L_x_33746:
        /* <DEDUP_REMOVED lines=23> */
.L_x_33750:
        /* <DEDUP_REMOVED lines=12> */
.L_x_33751:
        /* <DEDUP_REMOVED lines=61> */
.L_x_33749:
[----:B------:R-:W-:Y:S01]  /*1a850*/  I2FP.F32.U32 R164, R164 ;  /* 0x000000a400a47245 */ /* 0x000fe20000201000 */
[----:B------:R-:W-:Y:S01]  /*1a860*/  FMUL.FTZ R166, R124, UR13 ;  /* 0x0000000d7ca67c20 */ /* 0x000fe20008410000 */
[----:B------:R-:W-:-:S05]  /*1a870*/  MOV R165, 0x2f800000 ;  /* 0x2f80000000a57802 */ /* 0x000fca0000000f00 */
[----:B------:R-:W-:Y:S01]  /*1a880*/  FFMA.FTZ R164, R164, R165, 1.1641532182693481445e-10 ;  /* 0x2f000000a4a47423 */ /* 0x000fe200000100a5 */
[----:B------:R-:W-:-:S04]  /*1a890*/  FMUL.FTZ R165, R166, UR12 ;  /* 0x0000000ca6a57c20 */ /* 0x000fc80008410000 */
[----:B------:R-:W-:-:S04]  /*1a8a0*/  FSETP.GTU.FTZ.AND P3, PT, R164, UR10, PT ;  /* 0x0000000aa4007c0b */ /* 0x000fc8000bf7c000 */
[----:B------:R-:W-:Y:S02]  /*1a8b0*/  FSEL R165, R165, RZ, !P3 ;  /* 0x000000ffa5a57208 */ /* 0x000fe40005800000 */
[----:B------:R-:W-:-:S03]  /*1a8c0*/  SEL R180, RZ, 0x1, P3 ;  /* 0x00000001ffb47807 */ /* 0x000fc60001800000 */
[----:B------:R-:W-:-:S07]  /*1a8d0*/  FFMA.FTZ R164, R165, R8, R128 ;  /* 0x00000008a5a47223 */ /* 0x000fce0000010080 */
.L_x_33748:
        /* <DEDUP_REMOVED lines=15> */
.L_x_33754:
        /* <DEDUP_REMOVED lines=12> */
.L_x_33755:
        /* <DEDUP_REMOVED lines=61> */
.L_x_33753:
        /* <DEDUP_REMOVED lines=9> */
.L_x_33752:
        /* <DEDUP_REMOVED lines=15> */
.L_x_33758:
        /* <DEDUP_REMOVED lines=12> */
.L_x_33759:
        /* <DEDUP_REMOVED lines=61> */
.L_x_33757:
        /* <DEDUP_REMOVED lines=9> */
.L_x_33756:
        /* <DEDUP_REMOVED lines=15> */
.L_x_33762:
        /* <DEDUP_REMOVED lines=12> */
.L_x_33763:
        /* <DEDUP_REMOVED lines=61> */
.L_x_33761:
        /* <DEDUP_REMOVED lines=10> */
.L_x_33747:
[----:B-1----:R-:W-:Y:S01]  /*1bb20*/  IMAD.MOV.U32 R171, RZ, RZ, R167 ;  /* 0x000000ffffab7224 */ /* 0x002fe200078e00a7 */
        /* <DEDUP_REMOVED lines=18> */
.L_x_33766:
        /* <DEDUP_REMOVED lines=12> */
.L_x_33767:
        /* <DEDUP_REMOVED lines=61> */
.L_x_33765:
        /* <DEDUP_REMOVED lines=8> */
[----:B------:R-:W-:-:S07]  /*1c160*/  FMUL.FTZ R164, R165, R8 ;  /* 0x00000008a5a47220 */ /* 0x000fce0000410000 */
.L_x_33764:
        /* <DEDUP_REMOVED lines=15> */
.L_x_33770:
        /* <DEDUP_REMOVED lines=12> */
.L_x_33771:
        /* <DEDUP_REMOVED lines=61> */
.L_x_33769:
        /* <DEDUP_REMOVED lines=9> */
.L_x_33768:
        /* <DEDUP_REMOVED lines=15> */
.L_x_33774:
        /* <DEDUP_REMOVED lines=12> */
.L_x_33775:
        /* <DEDUP_REMOVED lines=61> */
.L_x_33773:
        /* <DEDUP_REMOVED lines=9> */
.L_x_33772:
        /* <DEDUP_REMOVED lines=15> */
.L_x_33777:
        /* <DEDUP_REMOVED lines=12> */
.L_x_33778:
        /* <DEDUP_REMOVED lines=61> */
.L_x_33776:
        /* <DEDUP_REMOVED lines=9> */
.L_x_33760:
[C---:B------:R-:W-:Y:S01]  /*1d3a0*/  VIADD R185, R169.reuse, 0x400 ;  /* 0x00000400a9b97836 */ /* 0x040fe20000000000 */
        /* <DEDUP_REMOVED lines=15> */
[----:B------:R-:W-:Y:S02]  /*1d4a0*/  IADD3 R169, PT, PT, R0, 0x400, RZ ;  /* 0x0000040000a97810 */ /* 0x000fe40007ffe0ff */
[----:B------:R-:W-:Y:S01]  /*1d4b0*/  LOP3.LUT R0, R180, 0xff, RZ, 0xc0, !PT ;  /* 0x000000ffb4007812 */ /* 0x000fe200078ec0ff */
[----:B------:R-:W-:-:S05]  /*1d4c0*/  IMAD R171, R171, 0x100, R198 ;  /* 0x00000100abab7824 */ /* 0x000fca00078e02c6 */
[----:B------:R-:W-:Y:S01]  /*1d4d0*/  IADD3 R171, PT, PT, R171, R0, RZ ;  /* 0x00000000abab7210 */ /* 0x000fe20007ffe0ff */
[----:B0-----:R-:W-:-:S05]  /*1d4e0*/  IMAD.WIDE.U32 R184, R169, 0x4, R184 ;  /* 0x00000004a9b87825 */ /* 0x001fca00078e00b8 */
[----:B------:R0:W-:Y:S02]  /*1d4f0*/  STG.E desc[UR6][R184.64], R171 ;  /* 0x000000abb8007986 */ /* 0x0001e4000c101906 */
.L_x_33779:
        /* <DEDUP_REMOVED lines=23> */
.L_x_33783:
        /* <DEDUP_REMOVED lines=12> */
.L_x_33784:
        /* <DEDUP_REMOVED lines=59> */
[----:B------:R-:W-:-:S07]  /*1dae0*/  IMAD.MOV.U32 R168, RZ, RZ, R170 ;  /* 0x000000ffffa87224 */ /* 0x000fce00078e00aa */
.L_x_33782:
        /* <DEDUP_REMOVED lines=9> */
.L_x_33781:
        /* <DEDUP_REMOVED lines=15> */
.L_x_33787:
        /* <DEDUP_REMOVED lines=12> */
.L_x_33788:
        /* <DEDUP_REMOVED lines=61> */
.L_x_33786:
        /* <DEDUP_REMOVED lines=9> */
.L_x_33785:
        /* <DEDUP_REMOVED lines=15> */
.L_x_33791:
        /* <DEDUP_REMOVED lines=12> */
.L_x_33792:
[----:B------:R-:W-:Y:S01]  /*1e340*/  IMAD.WIDE.U32 R176, R174, -0x326172a9, RZ ;  /* 0xcd9e8d57aeb07825 */ /* 0x000fe200078e00ff */
[----:B-1----:R-:W-:-:S03]  /*1e350*/  LOP3.LUT R196, R179, R171, R3, 0x96, !PT ;  /* 0x000000abb3c47212 */ /* 0x002fc600078e9603 */
        /* <DEDUP_REMOVED lines=59> */
.L_x_33790:
        /* <DEDUP_REMOVED lines=9> */
.L_x_33789:
        /* <DEDUP_REMOVED lines=15> */
.L_x_33795:
        /* <DEDUP_REMOVED lines=12> */
.L_x_33796:
        /* <DEDUP_REMOVED lines=61> */
.L_x_33794:
        /* <DEDUP_REMOVED lines=10> */
.L_x_33780:
        /* <DEDUP_REMOVED lines=19> */
.L_x_33799:
        /* <DEDUP_REMOVED lines=12> */
.L_x_33800:
        /* <DEDUP_REMOVED lines=60> */
.L_x_33798:
        /* <DEDUP_REMOVED lines=9> */
.L_x_33797:
        /* <DEDUP_REMOVED lines=15> */
.L_x_33803:
        /* <DEDUP_REMOVED lines=12> */
.L_x_33804:
[----:B------:R-:W-:Y:S01]  /*1f5b0*/  IMAD.WIDE.U32 R176, R174, -0x326172a9, RZ ;  /* 0xcd9e8d57aeb07825 */ /* 0x000fe200078e00ff */
[----:B-1----:R-:W-:Y:S02]  /*1f5c0*/  LOP3.LUT R196, R179, R171, R3, 0x96, !PT ;  /* 0x000000abb3c47212 */ /* 0x002fe400078e9603 */
        /* <DEDUP_REMOVED lines=59> */
.L_x_33802:
        /* <DEDUP_REMOVED lines=8> */
[----:B------:R-:W-:-:S07]  /*1fa00*/  FMUL.FTZ R169, R0, R5 ;  /* 0x0000000500a97220 */ /* 0x000fce0000410000 */
.L_x_33801:
        /* <DEDUP_REMOVED lines=15> */
.L_x_33807:
        /* <DEDUP_REMOVED lines=12> */
.L_x_33808:
[----:B------:R-:W-:Y:S01]  /*1fbc0*/  IMAD.WIDE.U32 R176, R174, -0x326172a9, RZ ;  /* 0xcd9e8d57aeb07825 */ /* 0x000fe200078e00ff */
[----:B-1----:R-:W-:Y:S02]  /*1fbd0*/  LOP3.LUT R196, R179, R171, R3, 0x96, !PT ;  /* 0x000000abb3c47212 */ /* 0x002fe400078e9603 */
        /* <DEDUP_REMOVED lines=59> */
.L_x_33806:
        /* <DEDUP_REMOVED lines=9> */
.L_x_33805:
        /* <DEDUP_REMOVED lines=15> */
.L_x_33810:
        /* <DEDUP_REMOVED lines=12> */
.L_x_33811:
[----:B-1----:R-:W-:Y:S01]  /*201d0*/  IMAD.WIDE.U32 R194, R174, -0x326172a9, RZ ;  /* 0xcd9e8d57aec27825 */ /* 0x002fe200078e00ff */
        /* <DEDUP_REMOVED lines=60> */
.L_x_33809:
        /* <DEDUP_REMOVED lines=9> */
.L_x_33793:
[----:B------:R-:W-:Y:S01]  /*20630*/  FADD.FTZ R0, RZ, R132 ;  /* 0x00000084ff007221 */ /* 0x000fe20000010000 */
[----:B------:R-:W-:-:S04]  /*20640*/  IMAD.WIDE.U32 R186, R193, 0x10, R186 ;  /* 0x00000010c1ba7825 */ /* 0x000fc800078e00ba */
[----:B-1----:R-:W-:Y:S01]  /*20650*/  FADD.FTZ R195, R0, R133 ;  /* 0x0000008500c37221 */ /* 0x002fe20000010000 */
        /* <DEDUP_REMOVED lines=51> */
.L_x_33812:
        /* <DEDUP_REMOVED lines=22> */
[----:B------:R-:W-:Y:S01]  /*20af0*/  ISETP.GT.U32.AND P1, PT, R195, 0x3, PT ;  /* 0x00000003c300780c */ /* 0x000fe20003f24070 */
[----:B------:R-:W-:Y:S02]  /*20b00*/  IMAD.MOV.U32 R195, RZ, RZ, RZ ;  /* 0x000000ffffc37224 */ /* 0x000fe400078e00ff */
        /* <DEDUP_REMOVED lines=90> */
.L_x_33814:
[----:B------:R-:W-:Y:S05]  /*210b0*/  BSYNC.RECONVERGENT B0 ;  /* 0x0000000000007941 */ /* 0x000fea0003800200 */
.L_x_33813:
        /* <DEDUP_REMOVED lines=12> */
.L_x_33816:
[----:B------:R-:W-:Y:S05]  /*21180*/  BSYNC.RECONVERGENT B0 ;  /* 0x0000000000007941 */ /* 0x000fea0003800200 */
.L_x_33815:
        /* <DEDUP_REMOVED lines=9> */
[----:B------:R-:W-:Y:S01]  /*21220*/  I2FP.F32.U32 R0, R195 ;  /* 0x000000c300007245 */ /* 0x000fe20000201000 */
        /* <DEDUP_REMOVED lines=9> */
[----:B------:R-:W-:Y:S02]  /*212c0*/  FFMA.FTZ R187, R196, R191, R187 ;  /* 0x000000bfc4bb7223 */ /* 0x000fe400000100bb */
[----:B------:R-:W1:Y:S01]  /*212d0*/  LDC R196, c[0x0][0x448] ;  /* 0x00011200ffc47b82 */ /* 0x000e620000000800 */
[----:B0-----:R-:W-:Y:S01]  /*212e0*/  IMAD.IADD R193, R193, 0x1, R200 ;  /* 0x00000001c1c17824 */ /* 0x001fe200078e02c8 */
[----:B------:R-:W0:Y:S01]  /*212f0*/  SHFL.DOWN PT, R0, R197, 0x1, 0x1f ;  /* 0x08201f00c5007f89 */ /* 0x000e2200000e0000 */
[----:B------:R-:W-:-:S03]  /*21300*/  I2FP.F32.S32 R200, R200 ;  /* 0x000000c800c87245 */ /* 0x000fc60000201400 */
[----:B------:R-:W2:Y:S01]  /*21310*/  SHFL.DOWN PT, R186, R187, 0x1, 0x1f ;  /* 0x08201f00bbba7f89 */ /* 0x000ea200000e0000 */
[----:B------:R-:W-:-:S06]  /*21320*/  I2FP.F32.S32 R193, R193 ;  /* 0x000000c100c17245 */ /* 0x000fcc0000201400 */
        /* <DEDUP_REMOVED lines=67> */
[----:B------:R-:W-:Y:S01]  /*21760*/  FMUL.FTZ R160, R0, R147 ;  /* 0x0000009300a07220 */ /* 0x000fe20000410000 */
[C---:B------:R-:W-:Y:S01]  /*21770*/  FADD.FTZ R201, -R186.reuse, R144 ;  /* 0x00000090bac97221 */ /* 0x040fe20000010100 */
[----:B------:R-:W-:Y:S01]  /*21780*/  FADD.FTZ R203, -R186, R146 ;  /* 0x00000092bacb7221 */ /* 0x000fe20000010100 */
[----:B------:R-:W-:Y:S01]  /*21790*/  FMUL.FTZ R156, R0, R143 ;  /* 0x0000008f009c7220 */ /* 0x000fe20000410000 */
[----:B------:R-:W-:Y:S01]  /*217a0*/  FFMA.FTZ R145, R132, R121, R81 ;  /* 0x0000007984917223 */ /* 0x000fe20000010051 */
[----:B------:R-:W-:Y:S01]  /*217b0*/  FFMA.FTZ R147, R134, R123, R83 ;  /* 0x0000007b86937223 */ /* 0x000fe20000010053 */
[C---:B------:R-:W-:Y:S01]  /*217c0*/  FADD.FTZ R209, -R186.reuse, R150 ;  /* 0x00000096bad17221 */ /* 0x040fe20000010100 */
[C---:B------:R-:W-:Y:S01]  /*217d0*/  FADD.FTZ R213, -R186.reuse, R152 ;  /* 0x00000098bad57221 */ /* 0x040fe20000010100 */
[C---:B------:R-:W-:Y:S01]  /*217e0*/  FADD.FTZ R215, -R186.reuse, R153 ;  /* 0x00000099bad77221 */ /* 0x040fe20000010100 */
[C---:B------:R-:W-:Y:S01]  /*217f0*/  FADD.FTZ R229, -R186.reuse, R164 ;  /* 0x000000a4bae57221 */ /* 0x040fe20000010100 */
[----:B------:R-:W-:Y:S01]  /*21800*/  FADD.FTZ R237, -R186, R168 ;  /* 0x000000a8baed7221 */ /* 0x000fe20000010100 */
[----:B------:R-:W-:Y:S01]  /*21810*/  FFMA.FTZ R144, R133, R120, R80 ;  /* 0x0000007885907223 */ /* 0x000fe20000010050 */
[----:B------:R-:W-:Y:S01]  /*21820*/  FFMA.FTZ R146, R191, R122, R82 ;  /* 0x0000007abf927223 */ /* 0x000fe20000010052 */
[----:B0-----:R-:W-:-:S04]  /*21830*/  IMAD.WIDE.U32 R142, R151, 0x10, R148 ;  /* 0x00000010978e7825 */ /* 0x001fc800078e0094 */
[----:B------:R-:W-:Y:S01]  /*21840*/  FFMA.FTZ R132, R193, R116, R76 ;  /* 0x00000074c1847223 */ /* 0x000fe2000001004c */
[----:B------:R-:W-:Y:S01]  /*21850*/  FFMA.FTZ R134, R195, R118, R78 ;  /* 0x00000076c3867223 */ /* 0x000fe2000001004e */
[----:B------:R-:W-:Y:S01]  /*21860*/  FFMA.FTZ R135, R138, R119, R79 ;  /* 0x000000778a877223 */ /* 0x000fe2000001004f */
[C---:B------:R-:W-:Y:S01]  /*21870*/  FADD.FTZ R217, -R186.reuse, R154 ;  /* 0x0000009abad97221 */ /* 0x040fe20000010100 */
[C---:B------:R-:W-:Y:S01]  /*21880*/  FADD.FTZ R219, -R186.reuse, R155 ;  /* 0x0000009bbadb7221 */ /* 0x040fe20000010100 */
[C---:B------:R-:W-:Y:S01]  /*21890*/  FADD.FTZ R227, -R186.reuse, R162 ;  /* 0x000000a2bae37221 */ /* 0x040fe20000010100 */
[----:B------:R-:W-:Y:S01]  /*218a0*/  FADD.FTZ R233, -R186, R166 ;  /* 0x000000a6bae97221 */ /* 0x000fe20000010100 */
[C---:B------:R-:W-:Y:S01]  /*218b0*/  FMUL.FTZ R164, R0.reuse, R159 ;  /* 0x0000009f00a47220 */ /* 0x040fe20000410000 */
[----:B------:R-:W-:Y:S01]  /*218c0*/  FMUL.FTZ R168, R0, R163 ;  /* 0x000000a300a87220 */ /* 0x000fe20000410000 */
[----:B------:R-:W-:Y:S01]  /*218d0*/  FFMA.FTZ R133, R136, R117, R77 ;  /* 0x0000007588857223 */ /* 0x000fe2000001004d */
[----:B------:R-:W-:Y:S01]  /*218e0*/  FFMA.FTZ R138, R199, R114, R74 ;  /* 0x00000072c78a7223 */ /* 0x000fe2000001004a */
[C---:B------:R-:W-:Y:S01]  /*218f0*/  VIADD R193, R151.reuse, 0x80 ;  /* 0x0000008097c17836 */ /* 0x040fe20000000000 */
[----:B------:R-:W-:Y:S01]  /*21900*/  IADD3 R195, PT, PT, R151, 0x100, RZ ;  /* 0x0000010097c37810 */ /* 0x000fe20007ffe0ff */
[C---:B------:R-:W-:Y:S01]  /*21910*/  FMUL.FTZ R140, R0.reuse, R141 ;  /* 0x0000008d008c7220 */ /* 0x040fe20000410000 */
[C---:B------:R-:W-:Y:S01]  /*21920*/  FMUL.FTZ R162, R0.reuse, R207 ;  /* 0x000000cf00a27220 */ /* 0x040fe20000410000 */
[C---:B------:R-:W-:Y:S01]  /*21930*/  FMUL.FTZ R154, R0.reuse, R157 ;  /* 0x0000009d009a7220 */ /* 0x040fe20000410000 */
[C---:B------:R-:W-:Y:S01]  /*21940*/  FMUL.FTZ R166, R0.reuse, R161 ;  /* 0x000000a100a67220 */ /* 0x040fe20000410000 */
[----:B------:R-:W-:Y:S01]  /*21950*/  FFMA.FTZ R136, R197, R112, R72 ;  /* 0x00000070c5887223 */ /* 0x000fe20000010048 */
[C---:B------:R-:W-:Y:S01]  /*21960*/  IADD3 R199, PT, PT, R151.reuse, 0x200, RZ ;  /* 0x0000020097c77810 */ /* 0x040fe20007ffe0ff */
[C---:B------:R-:W-:Y:S01]  /*21970*/  FMUL.FTZ R201, R0.reuse, R201 ;  /* 0x000000c900c97220 */ /* 0x040fe20000410000 */
[C---:B------:R-:W-:Y:S01]  /*21980*/  IADD3 R159, PT, PT, R151.reuse, 0x300, RZ ;  /* 0x00000300979f7810 */ /* 0x040fe20007ffe0ff */
[----:B------:R-:W-:Y:S01]  /*21990*/  FMUL.FTZ R203, R0, R203 ;  /* 0x000000cb00cb7220 */ /* 0x000fe20000410000 */
[C---:B------:R-:W-:Y:S01]  /*219a0*/  IADD3 R163, PT, PT, R151.reuse, 0x400, RZ ;  /* 0x0000040097a37810 */ /* 0x040fe20007ffe0ff */
[----:B------:R-:W-:-:S02]  /*219b0*/  VIADD R197, R151, 0x180 ;  /* 0x0000018097c57836 */ /* 0x000fc40000000000 */
[C---:B------:R-:W-:Y:S01]  /*219c0*/  FADD.FTZ R231, -R186.reuse, R165 ;  /* 0x000000a5bae77221 */ /* 0x040fe20000010100 */
[C---:B------:R-:W-:Y:S02]  /*219d0*/  VIADD R157, R151.reuse, 0x280 ;  /* 0x00000280979d7836 */ /* 0x040fe40000000000 */
[C---:B------:R-:W-:Y:S01]  /*219e0*/  FADD.FTZ R235, -R186.reuse, R167 ;  /* 0x000000a7baeb7221 */ /* 0x040fe20000010100 */
[C---:B------:R-:W-:Y:S02]  /*219f0*/  VIADD R161, R151.reuse, 0x380 ;  /* 0x0000038097a17836 */ /* 0x040fe40000000000 */
[C---:B------:R-:W-:Y:S01]  /*21a00*/  FADD.FTZ R239, -R186.reuse, R169 ;  /* 0x000000a9baef7221 */ /* 0x040fe20000010100 */
[----:B------:R-:W-:Y:S02]  /*21a10*/  VIADD R191, R151, 0x480 ;  /* 0x0000048097bf7836 */ /* 0x000fe40000000000 */
[----:B------:R-:W-:Y:S01]  /*21a20*/  FADD.FTZ R241, -R186, R170 ;  /* 0x000000aabaf17221 */ /* 0x000fe20000010100 */
[C---:B------:R-:W-:Y:S01]  /*21a30*/  FMUL.FTZ R205, R0.reuse, R205 ;  /* 0x000000cd00cd7220 */ /* 0x040fe20000410000 */
[C---:B------:R-:W-:Y:S01]  /*21a40*/  FMUL.FTZ R209, R0.reuse, R209 ;  /* 0x000000d100d17220 */ /* 0x040fe20000410000 */
[C---:B------:R-:W-:Y:S01]  /*21a50*/  FMUL.FTZ R188, R0.reuse, R211 ;  /* 0x000000d300bc7220 */ /* 0x040fe20000410000 */
[C---:B------:R-:W-:Y:S01]  /*21a60*/  FMUL.FTZ R153, R0.reuse, R213 ;  /* 0x000000d500997220 */ /* 0x040fe20000410000 */
[----:B------:R-:W-:Y:S01]  /*21a70*/  FMUL.FTZ R150, R0, R215 ;  /* 0x000000d700967220 */ /* 0x000fe20000410000 */
[----:B------:R-:W-:Y:S01]  /*21a80*/  FADD.FTZ R243, -R186, R171 ;  /* 0x000000abbaf37221 */ /* 0x000fe20000010100 */
[C---:B------:R-:W-:Y:S01]  /*21a90*/  FMUL.FTZ R155, R0.reuse, R217 ;  /* 0x000000d9009b7220 */ /* 0x040fe20000410000 */
[----:B------:R-:W-:Y:S01]  /*21aa0*/  FMUL.FTZ R152, R0, R219 ;  /* 0x000000db00987220 */ /* 0x000fe20000410000 */
[----:B------:R0:W-:Y:S01]  /*21ab0*/  STG.E.128 desc[UR6][R142.64], R144 ;  /* 0x000000908e007986 */ /* 0x0001e2000c101d06 */
[----:B------:R-:W-:-:S04]  /*21ac0*/  IMAD.WIDE.U32 R192, R193, 0x10, R148 ;  /* 0x00000010c1c07825 */ /* 0x000fc800078e0094 */
[C---:B------:R-:W-:Y:S01]  /*21ad0*/  FMUL.FTZ R165, R0.reuse, R221 ;  /* 0x000000dd00a57220 */ /* 0x040fe20000410000 */
[----:B------:R-:W-:Y:S01]  /*21ae0*/  FMUL.FTZ R167, R0, R223 ;  /* 0x000000df00a77220 */ /* 0x000fe20000410000 */
        /* <DEDUP_REMOVED lines=8> */
[C---:B------:R-:W-:Y:S01]  /*21b70*/  FMUL.FTZ R187, R0.reuse, R229 ;  /* 0x000000e500bb7220 */ /* 0x040fe20000410000 */
[C---:B------:R-:W-:Y:S01]  /*21b80*/  FMUL.FTZ R170, R0.reuse, R231 ;  /* 0x000000e700aa7220 */ /* 0x040fe20000410000 */
[----:B------:R-:W-:Y:S01]  /*21b90*/  FMUL.FTZ R189, R0, R233 ;  /* 0x000000e900bd7220 */ /* 0x000fe20000410000 */
[----:B------:R-:W-:-:S04]  /*21ba0*/  IMAD.WIDE.U32 R198, R199, 0x10, R148 ;  /* 0x00000010c7c67825 */ /* 0x000fc800078e0094 */
[C---:B------:R-:W-:Y:S01]  /*21bb0*/  FMUL.FTZ R186, R0.reuse, R235 ;  /* 0x000000eb00ba7220 */ /* 0x040fe20000410000 */
[----:B------:R-:W-:Y:S01]  /*21bc0*/  FMUL.FTZ R237, R0, R237 ;  /* 0x000000ed00ed7220 */ /* 0x000fe20000410000 */
[----:B0-----:R-:W-:Y:S01]  /*21bd0*/  FFMA.FTZ R143, R160, R111, R71 ;  /* 0x0000006fa08f7223 */ /* 0x001fe20000010047 */
        /* <DEDUP_REMOVED lines=12> */
[----:B------:R0:W-:Y:S01]  /*21ca0*/  STG.E.128 desc[UR6][R192.64], R132 ;  /* 0x00000084c0007986 */ /* 0x0001e2000c101d06 */
[----:B------:R-:W-:Y:S01]  /*21cb0*/  FFMA.FTZ R152, R165, R96, R56 ;  /* 0x00000060a5987223 */ /* 0x000fe20000010038 */
[--C-:B------:R-:W-:Y:S02]  /*21cc0*/  IMAD.WIDE.U32 R162, R163, 0x10, R148.reuse ;  /* 0x00000010a3a27825 */ /* 0x100fe400078e0094 */
[----:B------:R1:W-:Y:S02]  /*21cd0*/  STG.E.128 desc[UR6][R194.64], R136 ;  /* 0x00000088c2007986 */ /* 0x0003e4000c101d06 */
[----:B------:R-:W-:-:S04]  /*21ce0*/  IMAD.WIDE.U32 R190, R191, 0x10, R148 ;  /* 0x00000010bfbe7825 */ /* 0x000fc800078e0094 */
[----:B------:R-:W-:Y:S01]  /*21cf0*/  FFMA.FTZ R148, R153, R100, R60 ;  /* 0x0000006499947223 */ /* 0x000fe2000001003c */
[----:B------:R-:W-:Y:S01]  /*21d00*/  FFMA.FTZ R149, R150, R101, R61 ;  /* 0x0000006596957223 */ /* 0x000fe2000001003d */
[----:B------:R-:W-:Y:S01]  /*21d10*/  FFMA.FTZ R150, R155, R102, R62 ;  /* 0x000000669b967223 */ /* 0x000fe2000001003e */
[----:B------:R-:W-:Y:S01]  /*21d20*/  FFMA.FTZ R153, R154, R97, R57 ;  /* 0x000000619a997223 */ /* 0x000fe20000010039 */
[----:B------:R-:W-:Y:S01]  /*21d30*/  FFMA.FTZ R154, R167, R98, R58 ;  /* 0x00000062a79a7223 */ /* 0x000fe2000001003a */
[----:B------:R-:W-:Y:S01]  /*21d40*/  FFMA.FTZ R155, R164, R99, R59 ;  /* 0x00000063a49b7223 */ /* 0x000fe2000001003b */
[----:B------:R2:W-:Y:S04]  /*21d50*/  STG.E.128 desc[UR6][R196.64], R140 ;  /* 0x0000008cc4007986 */ /* 0x0005e8000c101d06 */
[----:B------:R3:W-:Y:S01]  /*21d60*/  STG.E.128 desc[UR6][R198.64], R144 ;  /* 0x00000090c6007986 */ /* 0x0007e2000c101d06 */
[----:B0-----:R-:W-:Y:S01]  /*21d70*/  FFMA.FTZ R132, R169, R92, R52 ;  /* 0x0000005ca9847223 */ /* 0x001fe20000010034 */
[----:B------:R-:W-:Y:S01]  /*21d80*/  FFMA.FTZ R133, R166, R93, R53 ;  /* 0x0000005da6857223 */ /* 0x000fe20000010035 */
[----:B------:R-:W-:Y:S01]  /*21d90*/  FFMA.FTZ R134, R171, R94, R54 ;  /* 0x0000005eab867223 */ /* 0x000fe20000010036 */
[----:B------:R-:W-:Y:S01]  /*21da0*/  FFMA.FTZ R135, R168, R95, R55 ;  /* 0x0000005fa8877223 */ /* 0x000fe20000010037 */
[----:B-1----:R-:W-:Y:S01]  /*21db0*/  FFMA.FTZ R136, R187, R88, R48 ;  /* 0x00000058bb887223 */ /* 0x002fe20000010030 */
[----:B------:R-:W-:Y:S01]  /*21dc0*/  FFMA.FTZ R137, R170, R89, R49 ;  /* 0x00000059aa897223 */ /* 0x000fe20000010031 */
[----:B------:R-:W-:Y:S01]  /*21dd0*/  FFMA.FTZ R138, R189, R90, R50 ;  /* 0x0000005abd8a7223 */ /* 0x000fe20000010032 */
[----:B------:R-:W-:Y:S01]  /*21de0*/  FFMA.FTZ R139, R186, R91, R51 ;  /* 0x0000005bba8b7223 */ /* 0x000fe20000010033 */
[----:B------:R3:W-:Y:S04]  /*21df0*/  STG.E.128 desc[UR6][R156.64], R148 ;  /* 0x000000949c007986 */ /* 0x0007e8000c101d06 */
[----:B------:R3:W-:Y:S01]  /*21e00*/  STG.E.128 desc[UR6][R158.64], R152 ;  /* 0x000000989e007986 */ /* 0x0007e2000c101d06 */
[----:B--2---:R-:W-:Y:S01]  /*21e10*/  FFMA.FTZ R140, R237, R84, R44 ;  /* 0x00000054ed8c7223 */ /* 0x004fe2000001002c */
[----:B------:R-:W-:Y:S01]  /*21e20*/  FFMA.FTZ R141, R200, R85, R45 ;  /* 0x00000055c88d7223 */ /* 0x000fe2000001002d */
[----:B------:R-:W-:Y:S01]  /*21e30*/  FFMA.FTZ R142, R241, R86, R46 ;  /* 0x00000056f18e7223 */ /* 0x000fe2000001002e */
[----:B------:R-:W-:Y:S01]  /*21e40*/  FFMA.FTZ R143, R0, R87, R47 ;  /* 0x00000057008f7223 */ /* 0x000fe2000001002f */
[----:B------:R3:W-:Y:S04]  /*21e50*/  STG.E.128 desc[UR6][R160.64], R132 ;  /* 0x00000084a0007986 */ /* 0x0007e8000c101d06 */
[----:B------:R3:W-:Y:S04]  /*21e60*/  STG.E.128 desc[UR6][R162.64], R136 ;  /* 0x00000088a2007986 */ /* 0x0007e8000c101d06 */
[----:B------:R3:W-:Y:S02]  /*21e70*/  STG.E.128 desc[UR6][R190.64], R140 ;  /* 0x0000008cbe007986 */ /* 0x0007e4000c101d06 */
.L_x_33817:
[----:B---3--:R-:W0:Y:S01]  /*21e80*/  LDC.64 R132, c[0x0][0x380] ;  /* 0x0000e000ff847b82 */ /* 0x008e220000000a00 */
[----:B------:R-:W-:Y:S01]  /*21e90*/  UPLOP3.LUT UP0, UPT, UPT, UPT, UP0, 0x40, 0x4 ;  /* 0x000000000004789c */ /* 0x000fe20003f0e800 */
[----:B0-----:R-:W-:-:S04]  /*21ea0*/  IADD3 R172, PT, PT, R172, R132, RZ ;  /* 0x00000084acac7210 */ /* 0x001fc80007ffe0ff */
[----:B------:R-:W-:-:S13]  /*21eb0*/  ISETP.GE.AND P0, PT, R172, R133, PT ;  /* 0x00000085ac00720c */ /* 0x000fda0003f06270 */
[----:B------:R-:W-:Y:S05]  /*21ec0*/  @!P0 BRA `(.L_x_33818) ;  /* 0xfffffdec00608947 */ /* 0x000fea000383ffff */
[----:B------:R-:W-:Y:S05]  /*21ed0*/  EXIT ;  /* 0x000000000000794d */ /* 0x000fea0003800000 */
.L_x_33819:
        /* <DEDUP_REMOVED lines=10> */
.L_x_34139:


//--------------------- .nv.global.init           --------------------------
	.section	.nv.global.init,"aw",@progbits
	.align	4
.nv.global.init:
	.type		mrg32k3aM1SubSeq,@object
	.size		mrg32k3aM1SubSeq,(mrg32k3aM2SubSeq - mrg32k3aM1SubSeq)
mrg32k3aM1SubSeq:
        /*0000*/ 	.byte	0x0b, 0xcc, 0xee, 0x04, 0x73, 0x29, 0x8b, 0x6f, 0xf6, 0x53, 0x03, 0xf6, 0x23, 0xf6, 0xea, 0xda
        /* <DEDUP_REMOVED lines=125> */
	.type		mrg32k3aM2SubSeq,@object
	.size		mrg32k3aM2SubSeq,(mrg32k3aM1 - mrg32k3aM2SubSeq)
mrg32k3aM2SubSeq:
        /* <DEDUP_REMOVED lines=126> */
	.type		mrg32k3aM1,@object
	.size		mrg32k3aM1,(mrg32k3aM1Seq - mrg32k3aM1)
mrg32k3aM1:
        /* <DEDUP_REMOVED lines=144> */
	.type		mrg32k3aM1Seq,@object
	.size		mrg32k3aM1Seq,(mrg32k3aM2 - mrg32k3aM1Seq)
mrg32k3aM1Seq:
        /* <DEDUP_REMOVED lines=144> */
	.type		mrg32k3aM2,@object
	.size		mrg32k3aM2,(mrg32k3aM2Seq - mrg32k3aM2)
mrg32k3aM2:
        /* <DEDUP_REMOVED lines=144> */
	.type		mrg32k3aM2Seq,@object
	.size		mrg32k3aM2Seq,(precalc_xorwow_matrix - mrg32k3aM2Seq)
mrg32k3aM2Seq:
        /* <DEDUP_REMOVED lines=144> */
	.type		precalc_xorwow_matrix,@object
	.size		precalc_xorwow_matrix,(precalc_xorwow_offset_matrix - precalc_xorwow_matrix)
precalc_xorwow_matrix:
        /* <DEDUP_REMOVED lines=6400> */
	.type		precalc_xorwow_offset_matrix,@object
	.size		precalc_xorwow_offset_matrix,(.L_1 - precalc_xorwow_offset_matrix)
precalc_xorwow_offset_matrix:
        /* <DEDUP_REMOVED lines=6400> */
.L_1:


//--------------------- .nv.shared._ZN10layer_norm13ln_fwd_kernelINS_13Kernel_traitsI13__nv_bfloat16S2_S2_S2_fjLj5120ELj1ELj1ELj4ELj16ENS_18Kernel_traits_baseILj5120ES2_S2_S2_S2_fjLj128EEEEELb0ELb0ELb0ELb0EEEvNS_9FwdParamsE --------------------------
	.section	.nv.shared._ZN10layer_norm13ln_fwd_kernelINS_13Kernel_traitsI13__nv_bfloat16S2_S2_S2_fjLj5120ELj1ELj1ELj4ELj16ENS_18Kernel_traits_baseILj5120ES2_S2_S2_S2_fjLj128EEEEELb0ELb0ELb0ELb0EEEvNS_9FwdParamsE,"aw",@nobits
	.sectionflags	@""
	.align	16
	.zero		1024


//--------------------- .nv.shared.reserved.0     --------------------------
	.section	.nv.shared.reserved.0,"aw",@nobits
	.weak		__nv_reservedSMEM_offset_0_alias
	.size		__nv_reservedSMEM_offset_0_alias, 0, 64
	.other		__nv_reservedSMEM_offset_0_alias,@"STO_CUDA_RESERVED_SHARED STV_DEFAULT"
__nv_reservedSMEM_offset_0_alias:
	.zero		0
	.zero		64


//--------------------- .nv.shared._ZN10layer_norm13ln_fwd_kernelINS_13Kernel_traitsI13__nv_bfloat16S2_S2_S2_fjLj5120ELj1ELj1ELj4ELj16ENS_18Kernel_traits_baseILj5120ES2_S2_S2_S2_fjLj128EEEEELb0ELb0ELb0ELb1EEEvNS_9FwdParamsE --------------------------
	.section	.nv.shared._ZN10layer_norm13ln_fwd_kernelINS_13Kernel_traitsI13__nv_bfloat16S2_S2_S2_fjLj5120ELj1ELj1ELj4ELj16ENS_18Kernel_traits_baseILj5120ES2_S2_S2_S2_fjLj128EEEEELb0ELb0ELb0ELb1EEEvNS_9FwdParamsE,"aw",@nobits
	.sectionflags	@""
	.align	16
	.zero		1024


//--------------------- .nv.shared._ZN10layer_norm13ln_fwd_kernelINS_13Kernel_traitsI13__nv_bfloat16S2_S2_S2_fjLj5120ELj1ELj1ELj4ELj16ENS_18Kernel_traits_baseILj5120ES2_S2_S2_S2_fjLj128EEEEELb0ELb0ELb1ELb0EEEvNS_9FwdParamsE --------------------------
	.section	.nv.shared._ZN10layer_norm13ln_fwd_kernelINS_13Kernel_traitsI13__nv_bfloat16S2_S2_S2_fjLj5120ELj1ELj1ELj4ELj16ENS_18Kernel_traits_baseILj5120ES2_S2_S2_S2_fjLj128EEEEELb0ELb0ELb1ELb0EEEvNS_9FwdParamsE,"aw",@nobits
	.sectionflags	@""
	.align	16
	.zero		1024


//--------------------- .nv.shared._ZN10layer_norm13ln_fwd_kernelINS_13Kernel_traitsI13__nv_bfloat16S2_S2_S2_fjLj5120ELj1ELj1ELj4ELj16ENS_18Kernel_traits_baseILj5120ES2_S2_S2_S2_fjLj128EEEEELb0ELb0ELb1ELb1EEEvNS_9FwdParamsE --------------------------
	.section	.nv.shared._ZN10layer_norm13ln_fwd_kernelINS_13Kernel_traitsI13__nv_bfloat16S2_S2_S2_fjLj5120ELj1ELj1ELj4ELj16ENS_18Kernel_traits_baseILj5120ES2_S2_S2_S2_fjLj128EEEEELb0ELb0ELb1ELb1EEEvNS_9FwdParamsE,"aw",@nobits
	.sectionflags	@""
	.align	16
	.zero		1024


//--------------------- .nv.shared._ZN10layer_norm13ln_fwd_kernelINS_13Kernel_traitsI13__nv_bfloat16S2_S2_S2_fjLj5120ELj1ELj1ELj4ELj16ENS_18Kernel_traits_baseILj5120ES2_S2_S2_S2_fjLj128EEEEELb0ELb1ELb0ELb0EEEvNS_9FwdParamsE --------------------------
	.section	.nv.shared._ZN10layer_norm13ln_fwd_kernelINS_13Kernel_traitsI13__nv_bfloat16S2_S2_S2_fjLj5120ELj1ELj1ELj4ELj16ENS_18Kernel_traits_baseILj5120ES2_S2_S2_S2_fjLj128EEEEELb0ELb1ELb0ELb0EEEvNS_9FwdParamsE,"aw",@nobits
	.sectionflags	@""
	.align	16
	.zero		1024


//--------------------- .nv.shared._ZN10layer_norm13ln_fwd_kernelINS_13Kernel_traitsI13__nv_bfloat16S2_S2_S2_fjLj5120ELj1ELj1ELj4ELj16ENS_18Kernel_traits_baseILj5120ES2_S2_S2_S2_fjLj128EEEEELb0ELb1ELb0ELb1EEEvNS_9FwdParamsE --------------------------
	.section	.nv.shared._ZN10layer_norm13ln_fwd_kernelINS_13Kernel_traitsI13__nv_bfloat16S2_S2_S2_fjLj5120ELj1ELj1ELj4ELj16ENS_18Kernel_traits_baseILj5120ES2_S2_S2_S2_fjLj128EEEEELb0ELb1ELb0ELb1EEEvNS_9FwdParamsE,"aw",@nobits
	.sectionflags	@""
	.align	16
	.zero		1024


//--------------------- .nv.shared._ZN10layer_norm13ln_fwd_kernelINS_13Kernel_traitsI13__nv_bfloat16S2_S2_S2_fjLj5120ELj1ELj1ELj4ELj16ENS_18Kernel_traits_baseILj5120ES2_S2_S2_S2_fjLj128EEEEELb0ELb1ELb1ELb0EEEvNS_9FwdParamsE --------------------------
	.section	.nv.shared._ZN10layer_norm13ln_fwd_kernelINS_13Kernel_traitsI13__nv_bfloat16S2_S2_S2_fjLj5120ELj1ELj1ELj4ELj16ENS_18Kernel_traits_baseILj5120ES2_S2_S2_S2_fjLj128EEEEELb0ELb1ELb1ELb0EEEvNS_9FwdParamsE,"aw",@nobits
	.sectionflags	@""
	.align	16
	.zero		1024


//--------------------- .nv.shared._ZN10layer_norm13ln_fwd_kernelINS_13Kernel_traitsI13__nv_bfloat16S2_S2_S2_fjLj5120ELj1ELj1ELj4ELj16ENS_18Kernel_traits_baseILj5120ES2_S2_S2_S2_fjLj128EEEEELb0ELb1ELb1ELb1EEEvNS_9FwdParamsE --------------------------
	.section	.nv.shared._ZN10layer_norm13ln_fwd_kernelINS_13Kernel_traitsI13__nv_bfloat16S2_S2_S2_fjLj5120ELj1ELj1ELj4ELj16ENS_18Kernel_traits_baseILj5120ES2_S2_S2_S2_fjLj128EEEEELb0ELb1ELb1ELb1EEEvNS_9FwdParamsE,"aw",@nobits
	.sectionflags	@""
	.align	16
	.zero		1024


//--------------------- .nv.shared._ZN10layer_norm13ln_fwd_kernelINS_13Kernel_traitsI13__nv_bfloat16S2_S2_S2_fjLj5120ELj1ELj1ELj4ELj16ENS_18Kernel_traits_baseILj5120ES2_S2_S2_S2_fjLj128EEEEELb1ELb0ELb0ELb0EEEvNS_9FwdParamsE --------------------------
	.section	.nv.shared._ZN10layer_norm13ln_fwd_kernelINS_13Kernel_traitsI13__nv_bfloat16S2_S2_S2_fjLj5120ELj1ELj1ELj4ELj16ENS_18Kernel_traits_baseILj5120ES2_S2_S2_S2_fjLj128EEEEELb1ELb0ELb0ELb0EEEvNS_9FwdParamsE,"aw",@nobits
	.sectionflags	@""
	.align	16
	.zero		1024


//--------------------- .nv.shared._ZN10layer_norm13ln_fwd_kernelINS_13Kernel_traitsI13__nv_bfloat16S2_S2_S2_fjLj5120ELj1ELj1ELj4ELj16ENS_18Kernel_traits_baseILj5120ES2_S2_S2_S2_fjLj128EEEEELb1ELb0ELb0ELb1EEEvNS_9FwdParamsE --------------------------
	.section	.nv.shared._ZN10layer_norm13ln_fwd_kernelINS_13Kernel_traitsI13__nv_bfloat16S2_S2_S2_fjLj5120ELj1ELj1ELj4ELj16ENS_18Kernel_traits_baseILj5120ES2_S2_S2_S2_fjLj128EEEEELb1ELb0ELb0ELb1EEEvNS_9FwdParamsE,"aw",@nobits
	.sectionflags	@""
	.align	16
	.zero		1024


//--------------------- .nv.shared._ZN10layer_norm13ln_fwd_kernelINS_13Kernel_traitsI13__nv_bfloat16S2_S2_S2_fjLj5120ELj1ELj1ELj4ELj16ENS_18Kernel_traits_baseILj5120ES2_S2_S2_S2_fjLj128EEEEELb1ELb0ELb1ELb0EEEvNS_9FwdParamsE --------------------------
	.section	.nv.shared._ZN10layer_norm13ln_fwd_kernelINS_13Kernel_traitsI13__nv_bfloat16S2_S2_S2_fjLj5120ELj1ELj1ELj4ELj16ENS_18Kernel_traits_baseILj5120ES2_S2_S2_S2_fjLj128EEEEELb1ELb0ELb1ELb0EEEvNS_9FwdParamsE,"aw",@nobits
	.sectionflags	@""
	.align	16
	.zero		1024


//--------------------- .nv.shared._ZN10layer_norm13ln_fwd_kernelINS_13Kernel_traitsI13__nv_bfloat16S2_S2_S2_fjLj5120ELj1ELj1ELj4ELj16ENS_18Kernel_traits_baseILj5120ES2_S2_S2_S2_fjLj128EEEEELb1ELb0ELb1ELb1EEEvNS_9FwdParamsE --------------------------
	.section	.nv.shared._ZN10layer_norm13ln_fwd_kernelINS_13Kernel_traitsI13__nv_bfloat16S2_S2_S2_fjLj5120ELj1ELj1ELj4ELj16ENS_18Kernel_traits_baseILj5120ES2_S2_S2_S2_fjLj128EEEEELb1ELb0ELb1ELb1EEEvNS_9FwdParamsE,"aw",@nobits
	.sectionflags	@""
	.align	16
	.zero		1024


//--------------------- .nv.shared._ZN10layer_norm13ln_fwd_kernelINS_13Kernel_traitsI13__nv_bfloat16S2_S2_S2_fjLj5120ELj1ELj1ELj4ELj16ENS_18Kernel_traits_baseILj5120ES2_S2_S2_S2_fjLj128EEEEELb1ELb1ELb0ELb0EEEvNS_9FwdParamsE --------------------------
	.section	.nv.shared._ZN10layer_norm13ln_fwd_kernelINS_13Kernel_traitsI13__nv_bfloat16S2_S2_S2_fjLj5120ELj1ELj1ELj4ELj16ENS_18Kernel_traits_baseILj5120ES2_S2_S2_S2_fjLj128EEEEELb1ELb1ELb0ELb0EEEvNS_9FwdParamsE,"aw",@nobits
	.sectionflags	@""
	.align	16
	.zero		1024


//--------------------- .nv.shared._ZN10layer_norm13ln_fwd_kernelINS_13Kernel_traitsI13__nv_bfloat16S2_S2_S2_fjLj5120ELj1ELj1ELj4ELj16ENS_18Kernel_traits_baseILj5120ES2_S2_S2_S2_fjLj128EEEEELb1ELb1ELb0ELb1EEEvNS_9FwdParamsE --------------------------
	.section	.nv.shared._ZN10layer_norm13ln_fwd_kernelINS_13Kernel_traitsI13__nv_bfloat16S2_S2_S2_fjLj5120ELj1ELj1ELj4ELj16ENS_18Kernel_traits_baseILj5120ES2_S2_S2_S2_fjLj128EEEEELb1ELb1ELb0ELb1EEEvNS_9FwdParamsE,"aw",@nobits
	.sectionflags	@""
	.align	16
	.zero		1024


//--------------------- .nv.shared._ZN10layer_norm13ln_fwd_kernelINS_13Kernel_traitsI13__nv_bfloat16S2_S2_S2_fjLj5120ELj1ELj1ELj4ELj16ENS_18Kernel_traits_baseILj5120ES2_S2_S2_S2_fjLj128EEEEELb1ELb1ELb1ELb0EEEvNS_9FwdParamsE --------------------------
	.section	.nv.shared._ZN10layer_norm13ln_fwd_kernelINS_13Kernel_traitsI13__nv_bfloat16S2_S2_S2_fjLj5120ELj1ELj1ELj4ELj16ENS_18Kernel_traits_baseILj5120ES2_S2_S2_S2_fjLj128EEEEELb1ELb1ELb1ELb0EEEvNS_9FwdParamsE,"aw",@nobits
	.sectionflags	@""
	.align	16
	.zero		1024


//--------------------- .nv.shared._ZN10layer_norm13ln_fwd_kernelINS_13Kernel_traitsI13__nv_bfloat16S2_S2_S2_fjLj5120ELj1ELj1ELj4ELj16ENS_18Kernel_traits_baseILj5120ES2_S2_S2_S2_fjLj128EEEEELb1ELb1ELb1ELb1EEEvNS_9FwdParamsE --------------------------
	.section	.nv.shared._ZN10layer_norm13ln_fwd_kernelINS_13Kernel_traitsI13__nv_bfloat16S2_S2_S2_fjLj5120ELj1ELj1ELj4ELj16ENS_18Kernel_traits_baseILj5120ES2_S2_S2_S2_fjLj128EEEEELb1ELb1ELb1ELb1EEEvNS_9FwdParamsE,"aw",@nobits
	.sectionflags	@""
	.align	16
	.zero		1024


//--------------------- .nv.shared._ZN10layer_norm13ln_fwd_kernelINS_13Kernel_traitsI6__halfS2_S2_S2_fjLj5120ELj1ELj1ELj4ELj16ENS_18Kernel_traits_baseILj5120ES2_S2_S2_S2_fjLj128EEEEELb0ELb0ELb0ELb0EEEvNS_9FwdParamsE --------------------------
	.section	.nv.shared._ZN10layer_norm13ln_fwd_kernelINS_13Kernel_traitsI6__halfS2_S2_S2_fjLj5120ELj1ELj1ELj4ELj16ENS_18Kernel_traits_baseILj5120ES2_S2_S2_S2_fjLj128EEEEELb0ELb0ELb0ELb0EEEvNS_9FwdParamsE,"aw",@nobits
	.sectionflags	@""
	.align	16
	.zero		1024


//--------------------- .nv.shared._ZN10layer_norm13ln_fwd_kernelINS_13Kernel_traitsI6__halfS2_S2_S2_fjLj5120ELj1ELj1ELj4ELj16ENS_18Kernel_traits_baseILj5120ES2_S2_S2_S2_fjLj128EEEEELb0ELb0ELb0ELb1EEEvNS_9FwdParamsE --------------------------
	.section	.nv.shared._ZN10layer_norm13ln_fwd_kernelINS_13Kernel_traitsI6__halfS2_S2_S2_fjLj5120ELj1ELj1ELj4ELj16ENS_18Kernel_traits_baseILj5120ES2_S2_S2_S2_fjLj128EEEEELb0ELb0ELb0ELb1EEEvNS_9FwdParamsE,"aw",@nobits
	.sectionflags	@""
	.align	16
	.zero		1024


//--------------------- .nv.shared._ZN10layer_norm13ln_fwd_kernelINS_13Kernel_traitsI6__halfS2_S2_S2_fjLj5120ELj1ELj1ELj4ELj16ENS_18Kernel_traits_baseILj5120ES2_S2_S2_S2_fjLj128EEEEELb0ELb0ELb1ELb0EEEvNS_9FwdParamsE --------------------------
	.section	.nv.shared._ZN10layer_norm13ln_fwd_kernelINS_13Kernel_traitsI6__halfS2_S2_S2_fjLj5120ELj1ELj1ELj4ELj16ENS_18Kernel_traits_baseILj5120ES2_S2_S2_S2_fjLj128EEEEELb0ELb0ELb1ELb0EEEvNS_9FwdParamsE,"aw",@nobits
	.sectionflags	@""
	.align	16
	.zero		1024


//--------------------- .nv.shared._ZN10layer_norm13ln_fwd_kernelINS_13Kernel_traitsI6__halfS2_S2_S2_fjLj5120ELj1ELj1ELj4ELj16ENS_18Kernel_traits_baseILj5120ES2_S2_S2_S2_fjLj128EEEEELb0ELb0ELb1ELb1EEEvNS_9FwdParamsE --------------------------
	.section	.nv.shared._ZN10layer_norm13ln_fwd_kernelINS_13Kernel_traitsI6__halfS2_S2_S2_fjLj5120ELj1ELj1ELj4ELj16ENS_18Kernel_traits_baseILj5120ES2_S2_S2_S2_fjLj128EEEEELb0ELb0ELb1ELb1EEEvNS_9FwdParamsE,"aw",@nobits
	.sectionflags	@""
	.align	16
	.zero		1024


//--------------------- .nv.shared._ZN10layer_norm13ln_fwd_kernelINS_13Kernel_traitsI6__halfS2_S2_S2_fjLj5120ELj1ELj1ELj4ELj16ENS_18Kernel_traits_baseILj5120ES2_S2_S2_S2_fjLj128EEEEELb0ELb1ELb0ELb0EEEvNS_9FwdParamsE --------------------------
	.section	.nv.shared._ZN10layer_norm13ln_fwd_kernelINS_13Kernel_traitsI6__halfS2_S2_S2_fjLj5120ELj1ELj1ELj4ELj16ENS_18Kernel_traits_baseILj5120ES2_S2_S2_S2_fjLj128EEEEELb0ELb1ELb0ELb0EEEvNS_9FwdParamsE,"aw",@nobits
	.sectionflags	@""
	.align	16
	.zero		1024


//--------------------- .nv.shared._ZN10layer_norm13ln_fwd_kernelINS_13Kernel_traitsI6__halfS2_S2_S2_fjLj5120ELj1ELj1ELj4ELj16ENS_18Kernel_traits_baseILj5120ES2_S2_S2_S2_fjLj128EEEEELb0ELb1ELb0ELb1EEEvNS_9FwdParamsE --------------------------
	.section	.nv.shared._ZN10layer_norm13ln_fwd_kernelINS_13Kernel_traitsI6__halfS2_S2_S2_fjLj5120ELj1ELj1ELj4ELj16ENS_18Kernel_traits_baseILj5120ES2_S2_S2_S2_fjLj128EEEEELb0ELb1ELb0ELb1EEEvNS_9FwdParamsE,"aw",@nobits
	.sectionflags	@""
	.align	16
	.zero		1024


//--------------------- .nv.shared._ZN10layer_norm13ln_fwd_kernelINS_13Kernel_traitsI6__halfS2_S2_S2_fjLj5120ELj1ELj1ELj4ELj16ENS_18Kernel_traits_baseILj5120ES2_S2_S2_S2_fjLj128EEEEELb0ELb1ELb1ELb0EEEvNS_9FwdParamsE --------------------------
	.section	.nv.shared._ZN10layer_norm13ln_fwd_kernelINS_13Kernel_traitsI6__halfS2_S2_S2_fjLj5120ELj1ELj1ELj4ELj16ENS_18Kernel_traits_baseILj5120ES2_S2_S2_S2_fjLj128EEEEELb0ELb1ELb1ELb0EEEvNS_9FwdParamsE,"aw",@nobits
	.sectionflags	@""
	.align	16
	.zero		1024


//--------------------- .nv.shared._ZN10layer_norm13ln_fwd_kernelINS_13Kernel_traitsI6__halfS2_S2_S2_fjLj5120ELj1ELj1ELj4ELj16ENS_18Kernel_traits_baseILj5120ES2_S2_S2_S2_fjLj128EEEEELb0ELb1ELb1ELb1EEEvNS_9FwdParamsE --------------------------
	.section	.nv.shared._ZN10layer_norm13ln_fwd_kernelINS_13Kernel_traitsI6__halfS2_S2_S2_fjLj5120ELj1ELj1ELj4ELj16ENS_18Kernel_traits_baseILj5120ES2_S2_S2_S2_fjLj128EEEEELb0ELb1ELb1ELb1EEEvNS_9FwdParamsE,"aw",@nobits
	.sectionflags	@""
	.align	16
	.zero		1024


//--------------------- .nv.shared._ZN10layer_norm13ln_fwd_kernelINS_13Kernel_traitsI6__halfS2_S2_S2_fjLj5120ELj1ELj1ELj4ELj16ENS_18Kernel_traits_baseILj5120ES2_S2_S2_S2_fjLj128EEEEELb1ELb0ELb0ELb0EEEvNS_9FwdParamsE --------------------------
	.section	.nv.shared._ZN10layer_norm13ln_fwd_kernelINS_13Kernel_traitsI6__halfS2_S2_S2_fjLj5120ELj1ELj1ELj4ELj16ENS_18Kernel_traits_baseILj5120ES2_S2_S2_S2_fjLj128EEEEELb1ELb0ELb0ELb0EEEvNS_9FwdParamsE,"aw",@nobits
	.sectionflags	@""
	.align	16
	.zero		1024


//--------------------- .nv.shared._ZN10layer_norm13ln_fwd_kernelINS_13Kernel_traitsI6__halfS2_S2_S2_fjLj5120ELj1ELj1ELj4ELj16ENS_18Kernel_traits_baseILj5120ES2_S2_S2_S2_fjLj128EEEEELb1ELb0ELb0ELb1EEEvNS_9FwdParamsE --------------------------
	.section	.nv.shared._ZN10layer_norm13ln_fwd_kernelINS_13Kernel_traitsI6__halfS2_S2_S2_fjLj5120ELj1ELj1ELj4ELj16ENS_18Kernel_traits_baseILj5120ES2_S2_S2_S2_fjLj128EEEEELb1ELb0ELb0ELb1EEEvNS_9FwdParamsE,"aw",@nobits
	.sectionflags	@""
	.align	16
	.zero		1024


//--------------------- .nv.shared._ZN10layer_norm13ln_fwd_kernelINS_13Kernel_traitsI6__halfS2_S2_S2_fjLj5120ELj1ELj1ELj4ELj16ENS_18Kernel_traits_baseILj5120ES2_S2_S2_S2_fjLj128EEEEELb1ELb0ELb1ELb0EEEvNS_9FwdParamsE --------------------------
	.section	.nv.shared._ZN10layer_norm13ln_fwd_kernelINS_13Kernel_traitsI6__halfS2_S2_S2_fjLj5120ELj1ELj1ELj4ELj16ENS_18Kernel_traits_baseILj5120ES2_S2_S2_S2_fjLj128EEEEELb1ELb0ELb1ELb0EEEvNS_9FwdParamsE,"aw",@nobits
	.sectionflags	@""
	.align	16
	.zero		1024


//--------------------- .nv.shared._ZN10layer_norm13ln_fwd_kernelINS_13Kernel_traitsI6__halfS2_S2_S2_fjLj5120ELj1ELj1ELj4ELj16ENS_18Kernel_traits_baseILj5120ES2_S2_S2_S2_fjLj128EEEEELb1ELb0ELb1ELb1EEEvNS_9FwdParamsE --------------------------
	.section	.nv.shared._ZN10layer_norm13ln_fwd_kernelINS_13Kernel_traitsI6__halfS2_S2_S2_fjLj5120ELj1ELj1ELj4ELj16ENS_18Kernel_traits_baseILj5120ES2_S2_S2_S2_fjLj128EEEEELb1ELb0ELb1ELb1EEEvNS_9FwdParamsE,"aw",@nobits
	.sectionflags	@""
	.align	16
	.zero		1024


//--------------------- .nv.shared._ZN10layer_norm13ln_fwd_kernelINS_13Kernel_traitsI6__halfS2_S2_S2_fjLj5120ELj1ELj1ELj4ELj16ENS_18Kernel_traits_baseILj5120ES2_S2_S2_S2_fjLj128EEEEELb1ELb1ELb0ELb0EEEvNS_9FwdParamsE --------------------------
	.section	.nv.shared._ZN10layer_norm13ln_fwd_kernelINS_13Kernel_traitsI6__halfS2_S2_S2_fjLj5120ELj1ELj1ELj4ELj16ENS_18Kernel_traits_baseILj5120ES2_S2_S2_S2_fjLj128EEEEELb1ELb1ELb0ELb0EEEvNS_9FwdParamsE,"aw",@nobits
	.sectionflags	@""
	.align	16
	.zero		1024


//--------------------- .nv.shared._ZN10layer_norm13ln_fwd_kernelINS_13Kernel_traitsI6__halfS2_S2_S2_fjLj5120ELj1ELj1ELj4ELj16ENS_18Kernel_traits_baseILj5120ES2_S2_S2_S2_fjLj128EEEEELb1ELb1ELb0ELb1EEEvNS_9FwdParamsE --------------------------
	.section	.nv.shared._ZN10layer_norm13ln_fwd_kernelINS_13Kernel_traitsI6__halfS2_S2_S2_fjLj5120ELj1ELj1ELj4ELj16ENS_18Kernel_traits_baseILj5120ES2_S2_S2_S2_fjLj128EEEEELb1ELb1ELb0ELb1EEEvNS_9FwdParamsE,"aw",@nobits
	.sectionflags	@""
	.align	16
	.zero		1024


//--------------------- .nv.shared._ZN10layer_norm13ln_fwd_kernelINS_13Kernel_traitsI6__halfS2_S2_S2_fjLj5120ELj1ELj1ELj4ELj16ENS_18Kernel_traits_baseILj5120ES2_S2_S2_S2_fjLj128EEEEELb1ELb1ELb1ELb0EEEvNS_9FwdParamsE --------------------------
	.section	.nv.shared._ZN10layer_norm13ln_fwd_kernelINS_13Kernel_traitsI6__halfS2_S2_S2_fjLj5120ELj1ELj1ELj4ELj16ENS_18Kernel_traits_baseILj5120ES2_S2_S2_S2_fjLj128EEEEELb1ELb1ELb1ELb0EEEvNS_9FwdParamsE,"aw",@nobits
	.sectionflags	@""
	.align	16
	.zero		1024


//--------------------- .nv.shared._ZN10layer_norm13ln_fwd_kernelINS_13Kernel_traitsI6__halfS2_S2_S2_fjLj5120ELj1ELj1ELj4ELj16ENS_18Kernel_traits_baseILj5120ES2_S2_S2_S2_fjLj128EEEEELb1ELb1ELb1ELb1EEEvNS_9FwdParamsE --------------------------
	.section	.nv.shared._ZN10layer_norm13ln_fwd_kernelINS_13Kernel_traitsI6__halfS2_S2_S2_fjLj5120ELj1ELj1ELj4ELj16ENS_18Kernel_traits_baseILj5120ES2_S2_S2_S2_fjLj128EEEEELb1ELb1ELb1ELb1EEEvNS_9FwdParamsE,"aw",@nobits
	.sectionflags	@""
	.align	16
	.zero		1024


//--------------------- .nv.shared._ZN10layer_norm13ln_fwd_kernelINS_13Kernel_traitsIf13__nv_bfloat16S2_S2_fjLj5120ELj1ELj1ELj4ELj16ENS_18Kernel_traits_baseILj5120EfS2_S2_S2_fjLj128EEEEELb0ELb0ELb0ELb0EEEvNS_9FwdParamsE --------------------------
	.section	.nv.shared._ZN10layer_norm13ln_fwd_kernelINS_13Kernel_traitsIf13__nv_bfloat16S2_S2_fjLj5120ELj1ELj1ELj4ELj16ENS_18Kernel_traits_baseILj5120EfS2_S2_S2_fjLj128EEEEELb0ELb0ELb0ELb0EEEvNS_9FwdParamsE,"aw",@nobits
	.sectionflags	@""
	.align	16
	.zero		1024


//--------------------- .nv.shared._ZN10layer_norm13ln_fwd_kernelINS_13Kernel_traitsIf13__nv_bfloat16S2_S2_fjLj5120ELj1ELj1ELj4ELj16ENS_18Kernel_traits_baseILj5120EfS2_S2_S2_fjLj128EEEEELb0ELb0ELb0ELb1EEEvNS_9FwdParamsE --------------------------
	.section	.nv.shared._ZN10layer_norm13ln_fwd_kernelINS_13Kernel_traitsIf13__nv_bfloat16S2_S2_fjLj5120ELj1ELj1ELj4ELj16ENS_18Kernel_traits_baseILj5120EfS2_S2_S2_fjLj128EEEEELb0ELb0ELb0ELb1EEEvNS_9FwdParamsE,"aw",@nobits
	.sectionflags	@""
	.align	16
	.zero		1024


//--------------------- .nv.shared._ZN10layer_norm13ln_fwd_kernelINS_13Kernel_traitsIf13__nv_bfloat16S2_S2_fjLj5120ELj1ELj1ELj4ELj16ENS_18Kernel_traits_baseILj5120EfS2_S2_S2_fjLj128EEEEELb0ELb0ELb1ELb0EEEvNS_9FwdParamsE --------------------------
	.section	.nv.shared._ZN10layer_norm13ln_fwd_kernelINS_13Kernel_traitsIf13__nv_bfloat16S2_S2_fjLj5120ELj1ELj1ELj4ELj16ENS_18Kernel_traits_baseILj5120EfS2_S2_S2_fjLj128EEEEELb0ELb0ELb1ELb0EEEvNS_9FwdParamsE,"aw",@nobits
	.sectionflags	@""
	.align	16
	.zero		1024


//--------------------- .nv.shared._ZN10layer_norm13ln_fwd_kernelINS_13Kernel_traitsIf13__nv_bfloat16S2_S2_fjLj5120ELj1ELj1ELj4ELj16ENS_18Kernel_traits_baseILj5120EfS2_S2_S2_fjLj128EEEEELb0ELb0ELb1ELb1EEEvNS_9FwdParamsE --------------------------
	.section	.nv.shared._ZN10layer_norm13ln_fwd_kernelINS_13Kernel_traitsIf13__nv_bfloat16S2_S2_fjLj5120ELj1ELj1ELj4ELj16ENS_18Kernel_traits_baseILj5120EfS2_S2_S2_fjLj128EEEEELb0ELb0ELb1ELb1EEEvNS_9FwdParamsE,"aw",@nobits
	.sectionflags	@""
	.align	16
	.zero		1024


//--------------------- .nv.shared._ZN10layer_norm13ln_fwd_kernelINS_13Kernel_traitsIf13__nv_bfloat16S2_S2_fjLj5120ELj1ELj1ELj4ELj16ENS_18Kernel_traits_baseILj5120EfS2_S2_S2_fjLj128EEEEELb0ELb1ELb0ELb0EEEvNS_9FwdParamsE --------------------------
	.section	.nv.shared._ZN10layer_norm13ln_fwd_kernelINS_13Kernel_traitsIf13__nv_bfloat16S2_S2_fjLj5120ELj1ELj1ELj4ELj16ENS_18Kernel_traits_baseILj5120EfS2_S2_S2_fjLj128EEEEELb0ELb1ELb0ELb0EEEvNS_9FwdParamsE,"aw",@nobits
	.sectionflags	@""
	.align	16
	.zero		1024


//--------------------- .nv.shared._ZN10layer_norm13ln_fwd_kernelINS_13Kernel_traitsIf13__nv_bfloat16S2_S2_fjLj5120ELj1ELj1ELj4ELj16ENS_18Kernel_traits_baseILj5120EfS2_S2_S2_fjLj128EEEEELb0ELb1ELb0ELb1EEEvNS_9FwdParamsE --------------------------
	.section	.nv.shared._ZN10layer_norm13ln_fwd_kernelINS_13Kernel_traitsIf13__nv_bfloat16S2_S2_fjLj5120ELj1ELj1ELj4ELj16ENS_18Kernel_traits_baseILj5120EfS2_S2_S2_fjLj128EEEEELb0ELb1ELb0ELb1EEEvNS_9FwdParamsE,"aw",@nobits
	.sectionflags	@""
	.align	16
	.zero		1024


//--------------------- .nv.shared._ZN10layer_norm13ln_fwd_kernelINS_13Kernel_traitsIf13__nv_bfloat16S2_S2_fjLj5120ELj1ELj1ELj4ELj16ENS_18Kernel_traits_baseILj5120EfS2_S2_S2_fjLj128EEEEELb0ELb1ELb1ELb0EEEvNS_9FwdParamsE --------------------------
	.section	.nv.shared._ZN10layer_norm13ln_fwd_kernelINS_13Kernel_traitsIf13__nv_bfloat16S2_S2_fjLj5120ELj1ELj1ELj4ELj16ENS_18Kernel_traits_baseILj5120EfS2_S2_S2_fjLj128EEEEELb0ELb1ELb1ELb0EEEvNS_9FwdParamsE,"aw",@nobits
	.sectionflags	@""
	.align	16
	.zero		1024


//--------------------- .nv.shared._ZN10layer_norm13ln_fwd_kernelINS_13Kernel_traitsIf13__nv_bfloat16S2_S2_fjLj5120ELj1ELj1ELj4ELj16ENS_18Kernel_traits_baseILj5120EfS2_S2_S2_fjLj128EEEEELb0ELb1ELb1ELb1EEEvNS_9FwdParamsE --------------------------
	.section	.nv.shared._ZN10layer_norm13ln_fwd_kernelINS_13Kernel_traitsIf13__nv_bfloat16S2_S2_fjLj5120ELj1ELj1ELj4ELj16ENS_18Kernel_traits_baseILj5120EfS2_S2_S2_fjLj128EEEEELb0ELb1ELb1ELb1EEEvNS_9FwdParamsE,"aw",@nobits
	.sectionflags	@""
	.align	16
	.zero		1024


//--------------------- .nv.shared._ZN10layer_norm13ln_fwd_kernelINS_13Kernel_traitsIf13__nv_bfloat16S2_S2_fjLj5120ELj1ELj1ELj4ELj16ENS_18Kernel_traits_baseILj5120EfS2_S2_S2_fjLj128EEEEELb1ELb0ELb0ELb0EEEvNS_9FwdParamsE --------------------------
	.section	.nv.shared._ZN10layer_norm13ln_fwd_kernelINS_13Kernel_traitsIf13__nv_bfloat16S2_S2_fjLj5120ELj1ELj1ELj4ELj16ENS_18Kernel_traits_baseILj5120EfS2_S2_S2_fjLj128EEEEELb1ELb0ELb0ELb0EEEvNS_9FwdParamsE,"aw",@nobits
	.sectionflags	@""
	.align	16
	.zero		1024


//--------------------- .nv.shared._ZN10layer_norm13ln_fwd_kernelINS_13Kernel_traitsIf13__nv_bfloat16S2_S2_fjLj5120ELj1ELj1ELj4ELj16ENS_18Kernel_traits_baseILj5120EfS2_S2_S2_fjLj128EEEEELb1ELb0ELb0ELb1EEEvNS_9FwdParamsE --------------------------
	.section	.nv.shared._ZN10layer_norm13ln_fwd_kernelINS_13Kernel_traitsIf13__nv_bfloat16S2_S2_fjLj5120ELj1ELj1ELj4ELj16ENS_18Kernel_traits_baseILj5120EfS2_S2_S2_fjLj128EEEEELb1ELb0ELb0ELb1EEEvNS_9FwdParamsE,"aw",@nobits
	.sectionflags	@""
	.align	16
	.zero		1024


//--------------------- .nv.shared._ZN10layer_norm13ln_fwd_kernelINS_13Kernel_traitsIf13__nv_bfloat16S2_S2_fjLj5120ELj1ELj1ELj4ELj16ENS_18Kernel_traits_baseILj5120EfS2_S2_S2_fjLj128EEEEELb1ELb0ELb1ELb0EEEvNS_9FwdParamsE --------------------------
	.section	.nv.shared._ZN10layer_norm13ln_fwd_kernelINS_13Kernel_traitsIf13__nv_bfloat16S2_S2_fjLj5120ELj1ELj1ELj4ELj16ENS_18Kernel_traits_baseILj5120EfS2_S2_S2_fjLj128EEEEELb1ELb0ELb1ELb0EEEvNS_9FwdParamsE,"aw",@nobits
	.sectionflags	@""
	.align	16
	.zero		1024


//--------------------- .nv.shared._ZN10layer_norm13ln_fwd_kernelINS_13Kernel_traitsIf13__nv_bfloat16S2_S2_fjLj5120ELj1ELj1ELj4ELj16ENS_18Kernel_traits_baseILj5120EfS2_S2_S2_fjLj128EEEEELb1ELb0ELb1ELb1EEEvNS_9FwdParamsE --------------------------
	.section	.nv.shared._ZN10layer_norm13ln_fwd_kernelINS_13Kernel_traitsIf13__nv_bfloat16S2_S2_fjLj5120ELj1ELj1ELj4ELj16ENS_18Kernel_traits_baseILj5120EfS2_S2_S2_fjLj128EEEEELb1ELb0ELb1ELb1EEEvNS_9FwdParamsE,"aw",@nobits
	.sectionflags	@""
	.align	16
	.zero		1024


//--------------------- .nv.shared._ZN10layer_norm13ln_fwd_kernelINS_13Kernel_traitsIf13__nv_bfloat16S2_S2_fjLj5120ELj1ELj1ELj4ELj16ENS_18Kernel_traits_baseILj5120EfS2_S2_S2_fjLj128EEEEELb1ELb1ELb0ELb0EEEvNS_9FwdParamsE --------------------------
	.section	.nv.shared._ZN10layer_norm13ln_fwd_kernelINS_13Kernel_traitsIf13__nv_bfloat16S2_S2_fjLj5120ELj1ELj1ELj4ELj16ENS_18Kernel_traits_baseILj5120EfS2_S2_S2_fjLj128EEEEELb1ELb1ELb0ELb0EEEvNS_9FwdParamsE,"aw",@nobits
	.sectionflags	@""
	.align	16
	.zero		1024


//--------------------- .nv.shared._ZN10layer_norm13ln_fwd_kernelINS_13Kernel_traitsIf13__nv_bfloat16S2_S2_fjLj5120ELj1ELj1ELj4ELj16ENS_18Kernel_traits_baseILj5120EfS2_S2_S2_fjLj128EEEEELb1ELb1ELb0ELb1EEEvNS_9FwdParamsE --------------------------
	.section	.nv.shared._ZN10layer_norm13ln_fwd_kernelINS_13Kernel_traitsIf13__nv_bfloat16S2_S2_fjLj5120ELj1ELj1ELj4ELj16ENS_18Kernel_traits_baseILj5120EfS2_S2_S2_fjLj128EEEEELb1ELb1ELb0ELb1EEEvNS_9FwdParamsE,"aw",@nobits
	.sectionflags	@""
	.align	16
	.zero		1024


//--------------------- .nv.shared._ZN10layer_norm13ln_fwd_kernelINS_13Kernel_traitsIf13__nv_bfloat16S2_S2_fjLj5120ELj1ELj1ELj4ELj16ENS_18Kernel_traits_baseILj5120EfS2_S2_S2_fjLj128EEEEELb1ELb1ELb1ELb0EEEvNS_9FwdParamsE --------------------------
	.section	.nv.shared._ZN10layer_norm13ln_fwd_kernelINS_13Kernel_traitsIf13__nv_bfloat16S2_S2_fjLj5120ELj1ELj1ELj4ELj16ENS_18Kernel_traits_baseILj5120EfS2_S2_S2_fjLj128EEEEELb1ELb1ELb1ELb0EEEvNS_9FwdParamsE,"aw",@nobits
	.sectionflags	@""
	.align	16
	.zero		1024


//--------------------- .nv.shared._ZN10layer_norm13ln_fwd_kernelINS_13Kernel_traitsIf13__nv_bfloat16S2_S2_fjLj5120ELj1ELj1ELj4ELj16ENS_18Kernel_traits_baseILj5120EfS2_S2_S2_fjLj128EEEEELb1ELb1ELb1ELb1EEEvNS_9FwdParamsE --------------------------
	.section	.nv.shared._ZN10layer_norm13ln_fwd_kernelINS_13Kernel_traitsIf13__nv_bfloat16S2_S2_fjLj5120ELj1ELj1ELj4ELj16ENS_18Kernel_traits_baseILj5120EfS2_S2_S2_fjLj128EEEEELb1ELb1ELb1ELb1EEEvNS_9FwdParamsE,"aw",@nobits
	.sectionflags	@""
	.align	16
	.zero		1024


//--------------------- .nv.shared._ZN10layer_norm13ln_fwd_kernelINS_13Kernel_traitsI13__nv_bfloat16S2_fS2_fjLj5120ELj1ELj1ELj4ELj16ENS_18Kernel_traits_baseILj5120ES2_S2_fS2_fjLj128EEEEELb0ELb0ELb0ELb0EEEvNS_9FwdParamsE --------------------------
	.section	.nv.shared._ZN10layer_norm13ln_fwd_kernelINS_13Kernel_traitsI13__nv_bfloat16S2_fS2_fjLj5120ELj1ELj1ELj4ELj16ENS_18Kernel_traits_baseILj5120ES2_S2_fS2_fjLj128EEEEELb0ELb0ELb0ELb0EEEvNS_9FwdParamsE,"aw",@nobits
	.sectionflags	@""
	.align	16
	.zero		1024


//--------------------- .nv.shared._ZN10layer_norm13ln_fwd_kernelINS_13Kernel_traitsI13__nv_bfloat16S2_fS2_fjLj5120ELj1ELj1ELj4ELj16ENS_18Kernel_traits_baseILj5120ES2_S2_fS2_fjLj128EEEEELb0ELb0ELb0ELb1EEEvNS_9FwdParamsE --------------------------
	.section	.nv.shared._ZN10layer_norm13ln_fwd_kernelINS_13Kernel_traitsI13__nv_bfloat16S2_fS2_fjLj5120ELj1ELj1ELj4ELj16ENS_18Kernel_traits_baseILj5120ES2_S2_fS2_fjLj128EEEEELb0ELb0ELb0ELb1EEEvNS_9FwdParamsE,"aw",@nobits
	.sectionflags	@""
	.align	16
	.zero		1024


//--------------------- .nv.shared._ZN10layer_norm13ln_fwd_kernelINS_13Kernel_traitsI13__nv_bfloat16S2_fS2_fjLj5120ELj1ELj1ELj4ELj16ENS_18Kernel_traits_baseILj5120ES2_S2_fS2_fjLj128EEEEELb0ELb0ELb1ELb0EEEvNS_9FwdParamsE --------------------------
	.section	.nv.shared._ZN10layer_norm13ln_fwd_kernelINS_13Kernel_traitsI13__nv_bfloat16S2_fS2_fjLj5120ELj1ELj1ELj4ELj16ENS_18Kernel_traits_baseILj5120ES2_S2_fS2_fjLj128EEEEELb0ELb0ELb1ELb0EEEvNS_9FwdParamsE,"aw",@nobits
	.sectionflags	@""
	.align	16
	.zero		1024


//--------------------- .nv.shared._ZN10layer_norm13ln_fwd_kernelINS_13Kernel_traitsI13__nv_bfloat16S2_fS2_fjLj5120ELj1ELj1ELj4ELj16ENS_18Kernel_traits_baseILj5120ES2_S2_fS2_fjLj128EEEEELb0ELb0ELb1ELb1EEEvNS_9FwdParamsE --------------------------
	.section	.nv.shared._ZN10layer_norm13ln_fwd_kernelINS_13Kernel_traitsI13__nv_bfloat16S2_fS2_fjLj5120ELj1ELj1ELj4ELj16ENS_18Kernel_traits_baseILj5120ES2_S2_fS2_fjLj128EEEEELb0ELb0ELb1ELb1EEEvNS_9FwdParamsE,"aw",@nobits
	.sectionflags	@""
	.align	16
	.zero		1024


//--------------------- .nv.shared._ZN10layer_norm13ln_fwd_kernelINS_13Kernel_traitsI13__nv_bfloat16S2_fS2_fjLj5120ELj1ELj1ELj4ELj16ENS_18Kernel_traits_baseILj5120ES2_S2_fS2_fjLj128EEEEELb0ELb1ELb0ELb0EEEvNS_9FwdParamsE --------------------------
	.section	.nv.shared._ZN10layer_norm13ln_fwd_kernelINS_13Kernel_traitsI13__nv_bfloat16S2_fS2_fjLj5120ELj1ELj1ELj4ELj16ENS_18Kernel_traits_baseILj5120ES2_S2_fS2_fjLj128EEEEELb0ELb1ELb0ELb0EEEvNS_9FwdParamsE,"aw",@nobits
	.sectionflags	@""
	.align	16
	.zero		1024


//--------------------- .nv.shared._ZN10layer_norm13ln_fwd_kernelINS_13Kernel_traitsI13__nv_bfloat16S2_fS2_fjLj5120ELj1ELj1ELj4ELj16ENS_18Kernel_traits_baseILj5120ES2_S2_fS2_fjLj128EEEEELb0ELb1ELb0ELb1EEEvNS_9FwdParamsE --------------------------
	.section	.nv.shared._ZN10layer_norm13ln_fwd_kernelINS_13Kernel_traitsI13__nv_bfloat16S2_fS2_fjLj5120ELj1ELj1ELj4ELj16ENS_18Kernel_traits_baseILj5120ES2_S2_fS2_fjLj128EEEEELb0ELb1ELb0ELb1EEEvNS_9FwdParamsE,"aw",@nobits
	.sectionflags	@""
	.align	16
	.zero		1024


//--------------------- .nv.shared._ZN10layer_norm13ln_fwd_kernelINS_13Kernel_traitsI13__nv_bfloat16S2_fS2_fjLj5120ELj1ELj1ELj4ELj16ENS_18Kernel_traits_baseILj5120ES2_S2_fS2_fjLj128EEEEELb0ELb1ELb1ELb0EEEvNS_9FwdParamsE --------------------------
	.section	.nv.shared._ZN10layer_norm13ln_fwd_kernelINS_13Kernel_traitsI13__nv_bfloat16S2_fS2_fjLj5120ELj1ELj1ELj4ELj16ENS_18Kernel_traits_baseILj5120ES2_S2_fS2_fjLj128EEEEELb0ELb1ELb1ELb0EEEvNS_9FwdParamsE,"aw",@nobits
	.sectionflags	@""
	.align	16
	.zero		1024


//--------------------- .nv.shared._ZN10layer_norm13ln_fwd_kernelINS_13Kernel_traitsI13__nv_bfloat16S2_fS2_fjLj5120ELj1ELj1ELj4ELj16ENS_18Kernel_traits_baseILj5120ES2_S2_fS2_fjLj128EEEEELb0ELb1ELb1ELb1EEEvNS_9FwdParamsE --------------------------
	.section	.nv.shared._ZN10layer_norm13ln_fwd_kernelINS_13Kernel_traitsI13__nv_bfloat16S2_fS2_fjLj5120ELj1ELj1ELj4ELj16ENS_18Kernel_traits_baseILj5120ES2_S2_fS2_fjLj128EEEEELb0ELb1ELb1ELb1EEEvNS_9FwdParamsE,"aw",@nobits
	.sectionflags	@""
	.align	16
	.zero		1024


//--------------------- .nv.shared._ZN10layer_norm13ln_fwd_kernelINS_13Kernel_traitsI13__nv_bfloat16S2_fS2_fjLj5120ELj1ELj1ELj4ELj16ENS_18Kernel_traits_baseILj5120ES2_S2_fS2_fjLj128EEEEELb1ELb0ELb0ELb0EEEvNS_9FwdParamsE --------------------------
	.section	.nv.shared._ZN10layer_norm13ln_fwd_kernelINS_13Kernel_traitsI13__nv_bfloat16S2_fS2_fjLj5120ELj1ELj1ELj4ELj16ENS_18Kernel_traits_baseILj5120ES2_S2_fS2_fjLj128EEEEELb1ELb0ELb0ELb0EEEvNS_9FwdParamsE,"aw",@nobits
	.sectionflags	@""
	.align	16
	.zero		1024


//--------------------- .nv.shared._ZN10layer_norm13ln_fwd_kernelINS_13Kernel_traitsI13__nv_bfloat16S2_fS2_fjLj5120ELj1ELj1ELj4ELj16ENS_18Kernel_traits_baseILj5120ES2_S2_fS2_fjLj128EEEEELb1ELb0ELb0ELb1EEEvNS_9FwdParamsE --------------------------
	.section	.nv.shared._ZN10layer_norm13ln_fwd_kernelINS_13Kernel_traitsI13__nv_bfloat16S2_fS2_fjLj5120ELj1ELj1ELj4ELj16ENS_18Kernel_traits_baseILj5120ES2_S2_fS2_fjLj128EEEEELb1ELb0ELb0ELb1EEEvNS_9FwdParamsE,"aw",@nobits
	.sectionflags	@""
	.align	16
	.zero		1024


//--------------------- .nv.shared._ZN10layer_norm13ln_fwd_kernelINS_13Kernel_traitsI13__nv_bfloat16S2_fS2_fjLj5120ELj1ELj1ELj4ELj16ENS_18Kernel_traits_baseILj5120ES2_S2_fS2_fjLj128EEEEELb1ELb0ELb1ELb0EEEvNS_9FwdParamsE --------------------------
	.section	.nv.shared._ZN10layer_norm13ln_fwd_kernelINS_13Kernel_traitsI13__nv_bfloat16S2_fS2_fjLj5120ELj1ELj1ELj4ELj16ENS_18Kernel_traits_baseILj5120ES2_S2_fS2_fjLj128EEEEELb1ELb0ELb1ELb0EEEvNS_9FwdParamsE,"aw",@nobits
	.sectionflags	@""
	.align	16
	.zero		1024


//--------------------- .nv.shared._ZN10layer_norm13ln_fwd_kernelINS_13Kernel_traitsI13__nv_bfloat16S2_fS2_fjLj5120ELj1ELj1ELj4ELj16ENS_18Kernel_traits_baseILj5120ES2_S2_fS2_fjLj128EEEEELb1ELb0ELb1ELb1EEEvNS_9FwdParamsE --------------------------
	.section	.nv.shared._ZN10layer_norm13ln_fwd_kernelINS_13Kernel_traitsI13__nv_bfloat16S2_fS2_fjLj5120ELj1ELj1ELj4ELj16ENS_18Kernel_traits_baseILj5120ES2_S2_fS2_fjLj128EEEEELb1ELb0ELb1ELb1EEEvNS_9FwdParamsE,"aw",@nobits
	.sectionflags	@""
	.align	16
	.zero		1024


//--------------------- .nv.shared._ZN10layer_norm13ln_fwd_kernelINS_13Kernel_traitsI13__nv_bfloat16S2_fS2_fjLj5120ELj1ELj1ELj4ELj16ENS_18Kernel_traits_baseILj5120ES2_S2_fS2_fjLj128EEEEELb1ELb1ELb0ELb0EEEvNS_9FwdParamsE --------------------------
	.section	.nv.shared._ZN10layer_norm13ln_fwd_kernelINS_13Kernel_traitsI13__nv_bfloat16S2_fS2_fjLj5120ELj1ELj1ELj4ELj16ENS_18Kernel_traits_baseILj5120ES2_S2_fS2_fjLj128EEEEELb1ELb1ELb0ELb0EEEvNS_9FwdParamsE,"aw",@nobits
	.sectionflags	@""
	.align	16
	.zero		1024


//--------------------- .nv.shared._ZN10layer_norm13ln_fwd_kernelINS_13Kernel_traitsI13__nv_bfloat16S2_fS2_fjLj5120ELj1ELj1ELj4ELj16ENS_18Kernel_traits_baseILj5120ES2_S2_fS2_fjLj128EEEEELb1ELb1ELb0ELb1EEEvNS_9FwdParamsE --------------------------
	.section	.nv.shared._ZN10layer_norm13ln_fwd_kernelINS_13Kernel_traitsI13__nv_bfloat16S2_fS2_fjLj5120ELj1ELj1ELj4ELj16ENS_18Kernel_traits_baseILj5120ES2_S2_fS2_fjLj128EEEEELb1ELb1ELb0ELb1EEEvNS_9FwdParamsE,"aw",@nobits
	.sectionflags	@""
	.align	16
	.zero		1024


//--------------------- .nv.shared._ZN10layer_norm13ln_fwd_kernelINS_13Kernel_traitsI13__nv_bfloat16S2_fS2_fjLj5120ELj1ELj1ELj4ELj16ENS_18Kernel_traits_baseILj5120ES2_S2_fS2_fjLj128EEEEELb1ELb1ELb1ELb0EEEvNS_9FwdParamsE --------------------------
	.section	.nv.shared._ZN10layer_norm13ln_fwd_kernelINS_13Kernel_traitsI13__nv_bfloat16S2_fS2_fjLj5120ELj1ELj1ELj4ELj16ENS_18Kernel_traits_baseILj5120ES2_S2_fS2_fjLj128EEEEELb1ELb1ELb1ELb0EEEvNS_9FwdParamsE,"aw",@nobits
	.sectionflags	@""
	.align	16
	.zero		1024


//--------------------- .nv.shared._ZN10layer_norm13ln_fwd_kernelINS_13Kernel_traitsI13__nv_bfloat16S2_fS2_fjLj5120ELj1ELj1ELj4ELj16ENS_18Kernel_traits_baseILj5120ES2_S2_fS2_fjLj128EEEEELb1ELb1ELb1ELb1EEEvNS_9FwdParamsE --------------------------
	.section	.nv.shared._ZN10layer_norm13ln_fwd_kernelINS_13Kernel_traitsI13__nv_bfloat16S2_fS2_fjLj5120ELj1ELj1ELj4ELj16ENS_18Kernel_traits_baseILj5120ES2_S2_fS2_fjLj128EEEEELb1ELb1ELb1ELb1EEEvNS_9FwdParamsE,"aw",@nobits
	.sectionflags	@""
	.align	16
	.zero		1024


//--------------------- .nv.shared._ZN10layer_norm13ln_fwd_kernelINS_13Kernel_traitsIf13__nv_bfloat16fS2_fjLj5120ELj1ELj1ELj4ELj16ENS_18Kernel_traits_baseILj5120EfS2_fS2_fjLj128EEEEELb0ELb0ELb0ELb0EEEvNS_9FwdParamsE --------------------------
	.section	.nv.shared._ZN10layer_norm13ln_fwd_kernelINS_13Kernel_traitsIf13__nv_bfloat16fS2_fjLj5120ELj1ELj1ELj4ELj16ENS_18Kernel_traits_baseILj5120EfS2_fS2_fjLj128EEEEELb0ELb0ELb0ELb0EEEvNS_9FwdParamsE,"aw",@nobits
	.sectionflags	@""
	.align	16
	.zero		1024


//--------------------- .nv.shared._ZN10layer_norm13ln_fwd_kernelINS_13Kernel_traitsIf13__nv_bfloat16fS2_fjLj5120ELj1ELj1ELj4ELj16ENS_18Kernel_traits_baseILj5120EfS2_fS2_fjLj128EEEEELb0ELb0ELb0ELb1EEEvNS_9FwdParamsE --------------------------
	.section	.nv.shared._ZN10layer_norm13ln_fwd_kernelINS_13Kernel_traitsIf13__nv_bfloat16fS2_fjLj5120ELj1ELj1ELj4ELj16ENS_18Kernel_traits_baseILj5120EfS2_fS2_fjLj128EEEEELb0ELb0ELb0ELb1EEEvNS_9FwdParamsE,"aw",@nobits
	.sectionflags	@""
	.align	16
	.zero		1024


//--------------------- .nv.shared._ZN10layer_norm13ln_fwd_kernelINS_13Kernel_traitsIf13__nv_bfloat16fS2_fjLj5120ELj1ELj1ELj4ELj16ENS_18Kernel_traits_baseILj5120EfS2_fS2_fjLj128EEEEELb0ELb0ELb1ELb0EEEvNS_9FwdParamsE --------------------------
	.section	.nv.shared._ZN10layer_norm13ln_fwd_kernelINS_13Kernel_traitsIf13__nv_bfloat16fS2_fjLj5120ELj1ELj1ELj4ELj16ENS_18Kernel_traits_baseILj5120EfS2_fS2_fjLj128EEEEELb0ELb0ELb1ELb0EEEvNS_9FwdParamsE,"aw",@nobits
	.sectionflags	@""
	.align	16
	.zero		1024


//--------------------- .nv.shared._ZN10layer_norm13ln_fwd_kernelINS_13Kernel_traitsIf13__nv_bfloat16fS2_fjLj5120ELj1ELj1ELj4ELj16ENS_18Kernel_traits_baseILj5120EfS2_fS2_fjLj128EEEEELb0ELb0ELb1ELb1EEEvNS_9FwdParamsE --------------------------
	.section	.nv.shared._ZN10layer_norm13ln_fwd_kernelINS_13Kernel_traitsIf13__nv_bfloat16fS2_fjLj5120ELj1ELj1ELj4ELj16ENS_18Kernel_traits_baseILj5120EfS2_fS2_fjLj128EEEEELb0ELb0ELb1ELb1EEEvNS_9FwdParamsE,"aw",@nobits
	.sectionflags	@""
	.align	16
	.zero		1024


//--------------------- .nv.shared._ZN10layer_norm13ln_fwd_kernelINS_13Kernel_traitsIf13__nv_bfloat16fS2_fjLj5120ELj1ELj1ELj4ELj16ENS_18Kernel_traits_baseILj5120EfS2_fS2_fjLj128EEEEELb0ELb1ELb0ELb0EEEvNS_9FwdParamsE --------------------------
	.section	.nv.shared._ZN10layer_norm13ln_fwd_kernelINS_13Kernel_traitsIf13__nv_bfloat16fS2_fjLj5120ELj1ELj1ELj4ELj16ENS_18Kernel_traits_baseILj5120EfS2_fS2_fjLj128EEEEELb0ELb1ELb0ELb0EEEvNS_9FwdParamsE,"aw",@nobits
	.sectionflags	@""
	.align	16
	.zero		1024


//--------------------- .nv.shared._ZN10layer_norm13ln_fwd_kernelINS_13Kernel_traitsIf13__nv_bfloat16fS2_fjLj5120ELj1ELj1ELj4ELj16ENS_18Kernel_traits_baseILj5120EfS2_fS2_fjLj128EEEEELb0ELb1ELb0ELb1EEEvNS_9FwdParamsE --------------------------
	.section	.nv.shared._ZN10layer_norm13ln_fwd_kernelINS_13Kernel_traitsIf13__nv_bfloat16fS2_fjLj5120ELj1ELj1ELj4ELj16ENS_18Kernel_traits_baseILj5120EfS2_fS2_fjLj128EEEEELb0ELb1ELb0ELb1EEEvNS_9FwdParamsE,"aw",@nobits
	.sectionflags	@""
	.align	16
	.zero		1024


//--------------------- .nv.shared._ZN10layer_norm13ln_fwd_kernelINS_13Kernel_traitsIf13__nv_bfloat16fS2_fjLj5120ELj1ELj1ELj4ELj16ENS_18Kernel_traits_baseILj5120EfS2_fS2_fjLj128EEEEELb0ELb1ELb1ELb0EEEvNS_9FwdParamsE --------------------------
	.section	.nv.shared._ZN10layer_norm13ln_fwd_kernelINS_13Kernel_traitsIf13__nv_bfloat16fS2_fjLj5120ELj1ELj1ELj4ELj16ENS_18Kernel_traits_baseILj5120EfS2_fS2_fjLj128EEEEELb0ELb1ELb1ELb0EEEvNS_9FwdParamsE,"aw",@nobits
	.sectionflags	@""
	.align	16
	.zero		1024


//--------------------- .nv.shared._ZN10layer_norm13ln_fwd_kernelINS_13Kernel_traitsIf13__nv_bfloat16fS2_fjLj5120ELj1ELj1ELj4ELj16ENS_18Kernel_traits_baseILj5120EfS2_fS2_fjLj128EEEEELb0ELb1ELb1ELb1EEEvNS_9FwdParamsE --------------------------
	.section	.nv.shared._ZN10layer_norm13ln_fwd_kernelINS_13Kernel_traitsIf13__nv_bfloat16fS2_fjLj5120ELj1ELj1ELj4ELj16ENS_18Kernel_traits_baseILj5120EfS2_fS2_fjLj128EEEEELb0ELb1ELb1ELb1EEEvNS_9FwdParamsE,"aw",@nobits
	.sectionflags	@""
	.align	16
	.zero		1024


//--------------------- .nv.shared._ZN10layer_norm13ln_fwd_kernelINS_13Kernel_traitsIf13__nv_bfloat16fS2_fjLj5120ELj1ELj1ELj4ELj16ENS_18Kernel_traits_baseILj5120EfS2_fS2_fjLj128EEEEELb1ELb0ELb0ELb0EEEvNS_9FwdParamsE --------------------------
	.section	.nv.shared._ZN10layer_norm13ln_fwd_kernelINS_13Kernel_traitsIf13__nv_bfloat16fS2_fjLj5120ELj1ELj1ELj4ELj16ENS_18Kernel_traits_baseILj5120EfS2_fS2_fjLj128EEEEELb1ELb0ELb0ELb0EEEvNS_9FwdParamsE,"aw",@nobits
	.sectionflags	@""
	.align	16
	.zero		1024


//--------------------- .nv.shared._ZN10layer_norm13ln_fwd_kernelINS_13Kernel_traitsIf13__nv_bfloat16fS2_fjLj5120ELj1ELj1ELj4ELj16ENS_18Kernel_traits_baseILj5120EfS2_fS2_fjLj128EEEEELb1ELb0ELb0ELb1EEEvNS_9FwdParamsE --------------------------
	.section	.nv.shared._ZN10layer_norm13ln_fwd_kernelINS_13Kernel_traitsIf13__nv_bfloat16fS2_fjLj5120ELj1ELj1ELj4ELj16ENS_18Kernel_traits_baseILj5120EfS2_fS2_fjLj128EEEEELb1ELb0ELb0ELb1EEEvNS_9FwdParamsE,"aw",@nobits
	.sectionflags	@""
	.align	16
	.zero		1024


//--------------------- .nv.shared._ZN10layer_norm13ln_fwd_kernelINS_13Kernel_traitsIf13__nv_bfloat16fS2_fjLj5120ELj1ELj1ELj4ELj16ENS_18Kernel_traits_baseILj5120EfS2_fS2_fjLj128EEEEELb1ELb0ELb1ELb0EEEvNS_9FwdParamsE --------------------------
	.section	.nv.shared._ZN10layer_norm13ln_fwd_kernelINS_13Kernel_traitsIf13__nv_bfloat16fS2_fjLj5120ELj1ELj1ELj4ELj16ENS_18Kernel_traits_baseILj5120EfS2_fS2_fjLj128EEEEELb1ELb0ELb1ELb0EEEvNS_9FwdParamsE,"aw",@nobits
	.sectionflags	@""
	.align	16
	.zero		1024


//--------------------- .nv.shared._ZN10layer_norm13ln_fwd_kernelINS_13Kernel_traitsIf13__nv_bfloat16fS2_fjLj5120ELj1ELj1ELj4ELj16ENS_18Kernel_traits_baseILj5120EfS2_fS2_fjLj128EEEEELb1ELb0ELb1ELb1EEEvNS_9FwdParamsE --------------------------
	.section	.nv.shared._ZN10layer_norm13ln_fwd_kernelINS_13Kernel_traitsIf13__nv_bfloat16fS2_fjLj5120ELj1ELj1ELj4ELj16ENS_18Kernel_traits_baseILj5120EfS2_fS2_fjLj128EEEEELb1ELb0ELb1ELb1EEEvNS_9FwdParamsE,"aw",@nobits
	.sectionflags	@""
	.align	16
	.zero		1024


//--------------------- .nv.shared._ZN10layer_norm13ln_fwd_kernelINS_13Kernel_traitsIf13__nv_bfloat16fS2_fjLj5120ELj1ELj1ELj4ELj16ENS_18Kernel_traits_baseILj5120EfS2_fS2_fjLj128EEEEELb1ELb1ELb0ELb0EEEvNS_9FwdParamsE --------------------------
	.section	.nv.shared._ZN10layer_norm13ln_fwd_kernelINS_13Kernel_traitsIf13__nv_bfloat16fS2_fjLj5120ELj1ELj1ELj4ELj16ENS_18Kernel_traits_baseILj5120EfS2_fS2_fjLj128EEEEELb1ELb1ELb0ELb0EEEvNS_9FwdParamsE,"aw",@nobits
	.sectionflags	@""
	.align	16
	.zero		1024


//--------------------- .nv.shared._ZN10layer_norm13ln_fwd_kernelINS_13Kernel_traitsIf13__nv_bfloat16fS2_fjLj5120ELj1ELj1ELj4ELj16ENS_18Kernel_traits_baseILj5120EfS2_fS2_fjLj128EEEEELb1ELb1ELb0ELb1EEEvNS_9FwdParamsE --------------------------
	.section	.nv.shared._ZN10layer_norm13ln_fwd_kernelINS_13Kernel_traitsIf13__nv_bfloat16fS2_fjLj5120ELj1ELj1ELj4ELj16ENS_18Kernel_traits_baseILj5120EfS2_fS2_fjLj128EEEEELb1ELb1ELb0ELb1EEEvNS_9FwdParamsE,"aw",@nobits
	.sectionflags	@""
	.align	16
	.zero		1024


//--------------------- .nv.shared._ZN10layer_norm13ln_fwd_kernelINS_13Kernel_traitsIf13__nv_bfloat16fS2_fjLj5120ELj1ELj1ELj4ELj16ENS_18Kernel_traits_baseILj5120EfS2_fS2_fjLj128EEEEELb1ELb1ELb1ELb0EEEvNS_9FwdParamsE --------------------------
	.section	.nv.shared._ZN10layer_norm13ln_fwd_kernelINS_13Kernel_traitsIf13__nv_bfloat16fS2_fjLj5120ELj1ELj1ELj4ELj16ENS_18Kernel_traits_baseILj5120EfS2_fS2_fjLj128EEEEELb1ELb1ELb1ELb0EEEvNS_9FwdParamsE,"aw",@nobits
	.sectionflags	@""
	.align	16
	.zero		1024


//--------------------- .nv.shared._ZN10layer_norm13ln_fwd_kernelINS_13Kernel_traitsIf13__nv_bfloat16fS2_fjLj5120ELj1ELj1ELj4ELj16ENS_18Kernel_traits_baseILj5120EfS2_fS2_fjLj128EEEEELb1ELb1ELb1ELb1EEEvNS_9FwdParamsE --------------------------
	.section	.nv.shared._ZN10layer_norm13ln_fwd_kernelINS_13Kernel_traitsIf13__nv_bfloat16fS2_fjLj5120ELj1ELj1ELj4ELj16ENS_18Kernel_traits_baseILj5120EfS2_fS2_fjLj128EEEEELb1ELb1ELb1ELb1EEEvNS_9FwdParamsE,"aw",@nobits
	.sectionflags	@""
	.align	16
	.zero		1024


//--------------------- .nv.shared._ZN10layer_norm13ln_fwd_kernelINS_13Kernel_traitsIf6__halfS2_S2_fjLj5120ELj1ELj1ELj4ELj16ENS_18Kernel_traits_baseILj5120EfS2_S2_S2_fjLj128EEEEELb0ELb0ELb0ELb0EEEvNS_9FwdParamsE --------------------------
	.section	.nv.shared._ZN10layer_norm13ln_fwd_kernelINS_13Kernel_traitsIf6__halfS2_S2_fjLj5120ELj1ELj1ELj4ELj16ENS_18Kernel_traits_baseILj5120EfS2_S2_S2_fjLj128EEEEELb0ELb0ELb0ELb0EEEvNS_9FwdParamsE,"aw",@nobits
	.sectionflags	@""
	.align	16
	.zero		1024


//--------------------- .nv.shared._ZN10layer_norm13ln_fwd_kernelINS_13Kernel_traitsIf6__halfS2_S2_fjLj5120ELj1ELj1ELj4ELj16ENS_18Kernel_traits_baseILj5120EfS2_S2_S2_fjLj128EEEEELb0ELb0ELb0ELb1EEEvNS_9FwdParamsE --------------------------
	.section	.nv.shared._ZN10layer_norm13ln_fwd_kernelINS_13Kernel_traitsIf6__halfS2_S2_fjLj5120ELj1ELj1ELj4ELj16ENS_18Kernel_traits_baseILj5120EfS2_S2_S2_fjLj128EEEEELb0ELb0ELb0ELb1EEEvNS_9FwdParamsE,"aw",@nobits
	.sectionflags	@""
	.align	16
	.zero		1024


//--------------------- .nv.shared._ZN10layer_norm13ln_fwd_kernelINS_13Kernel_traitsIf6__halfS2_S2_fjLj5120ELj1ELj1ELj4ELj16ENS_18Kernel_traits_baseILj5120EfS2_S2_S2_fjLj128EEEEELb0ELb0ELb1ELb0EEEvNS_9FwdParamsE --------------------------
	.section	.nv.shared._ZN10layer_norm13ln_fwd_kernelINS_13Kernel_traitsIf6__halfS2_S2_fjLj5120ELj1ELj1ELj4ELj16ENS_18Kernel_traits_baseILj5120EfS2_S2_S2_fjLj128EEEEELb0ELb0ELb1ELb0EEEvNS_9FwdParamsE,"aw",@nobits
	.sectionflags	@""
	.align	16
	.zero		1024


//--------------------- .nv.shared._ZN10layer_norm13ln_fwd_kernelINS_13Kernel_traitsIf6__halfS2_S2_fjLj5120ELj1ELj1ELj4ELj16ENS_18Kernel_traits_baseILj5120EfS2_S2_S2_fjLj128EEEEELb0ELb0ELb1ELb1EEEvNS_9FwdParamsE --------------------------
	.section	.nv.shared._ZN10layer_norm13ln_fwd_kernelINS_13Kernel_traitsIf6__halfS2_S2_fjLj5120ELj1ELj1ELj4ELj16ENS_18Kernel_traits_baseILj5120EfS2_S2_S2_fjLj128EEEEELb0ELb0ELb1ELb1EEEvNS_9FwdParamsE,"aw",@nobits
	.sectionflags	@""
	.align	16
	.zero		1024


//--------------------- .nv.shared._ZN10layer_norm13ln_fwd_kernelINS_13Kernel_traitsIf6__halfS2_S2_fjLj5120ELj1ELj1ELj4ELj16ENS_18Kernel_traits_baseILj5120EfS2_S2_S2_fjLj128EEEEELb0ELb1ELb0ELb0EEEvNS_9FwdParamsE --------------------------
	.section	.nv.shared._ZN10layer_norm13ln_fwd_kernelINS_13Kernel_traitsIf6__halfS2_S2_fjLj5120ELj1ELj1ELj4ELj16ENS_18Kernel_traits_baseILj5120EfS2_S2_S2_fjLj128EEEEELb0ELb1ELb0ELb0EEEvNS_9FwdParamsE,"aw",@nobits
	.sectionflags	@""
	.align	16
	.zero		1024


//--------------------- .nv.shared._ZN10layer_norm13ln_fwd_kernelINS_13Kernel_traitsIf6__halfS2_S2_fjLj5120ELj1ELj1ELj4ELj16ENS_18Kernel_traits_baseILj5120EfS2_S2_S2_fjLj128EEEEELb0ELb1ELb0ELb1EEEvNS_9FwdParamsE --------------------------
	.section	.nv.shared._ZN10layer_norm13ln_fwd_kernelINS_13Kernel_traitsIf6__halfS2_S2_fjLj5120ELj1ELj1ELj4ELj16ENS_18Kernel_traits_baseILj5120EfS2_S2_S2_fjLj128EEEEELb0ELb1ELb0ELb1EEEvNS_9FwdParamsE,"aw",@nobits
	.sectionflags	@""
	.align	16
	.zero		1024


//--------------------- .nv.shared._ZN10layer_norm13ln_fwd_kernelINS_13Kernel_traitsIf6__halfS2_S2_fjLj5120ELj1ELj1ELj4ELj16ENS_18Kernel_traits_baseILj5120EfS2_S2_S2_fjLj128EEEEELb0ELb1ELb1ELb0EEEvNS_9FwdParamsE --------------------------
	.section	.nv.shared._ZN10layer_norm13ln_fwd_kernelINS_13Kernel_traitsIf6__halfS2_S2_fjLj5120ELj1ELj1ELj4ELj16ENS_18Kernel_traits_baseILj5120EfS2_S2_S2_fjLj128EEEEELb0ELb1ELb1ELb0EEEvNS_9FwdParamsE,"aw",@nobits
	.sectionflags	@""
	.align	16
	.zero		1024


//--------------------- .nv.shared._ZN10layer_norm13ln_fwd_kernelINS_13Kernel_traitsIf6__halfS2_S2_fjLj5120ELj1ELj1ELj4ELj16ENS_18Kernel_traits_baseILj5120EfS2_S2_S2_fjLj128EEEEELb0ELb1ELb1ELb1EEEvNS_9FwdParamsE --------------------------
	.section	.nv.shared._ZN10layer_norm13ln_fwd_kernelINS_13Kernel_traitsIf6__halfS2_S2_fjLj5120ELj1ELj1ELj4ELj16ENS_18Kernel_traits_baseILj5120EfS2_S2_S2_fjLj128EEEEELb0ELb1ELb1ELb1EEEvNS_9FwdParamsE,"aw",@nobits
	.sectionflags	@""
	.align	16
	.zero		1024


//--------------------- .nv.shared._ZN10layer_norm13ln_fwd_kernelINS_13Kernel_traitsIf6__halfS2_S2_fjLj5120ELj1ELj1ELj4ELj16ENS_18Kernel_traits_baseILj5120EfS2_S2_S2_fjLj128EEEEELb1ELb0ELb0ELb0EEEvNS_9FwdParamsE --------------------------
	.section	.nv.shared._ZN10layer_norm13ln_fwd_kernelINS_13Kernel_traitsIf6__halfS2_S2_fjLj5120ELj1ELj1ELj4ELj16ENS_18Kernel_traits_baseILj5120EfS2_S2_S2_fjLj128EEEEELb1ELb0ELb0ELb0EEEvNS_9FwdParamsE,"aw",@nobits
	.sectionflags	@""
	.align	16
	.zero		1024


//--------------------- .nv.shared._ZN10layer_norm13ln_fwd_kernelINS_13Kernel_traitsIf6__halfS2_S2_fjLj5120ELj1ELj1ELj4ELj16ENS_18Kernel_traits_baseILj5120EfS2_S2_S2_fjLj128EEEEELb1ELb0ELb0ELb1EEEvNS_9FwdParamsE --------------------------
	.section	.nv.shared._ZN10layer_norm13ln_fwd_kernelINS_13Kernel_traitsIf6__halfS2_S2_fjLj5120ELj1ELj1ELj4ELj16ENS_18Kernel_traits_baseILj5120EfS2_S2_S2_fjLj128EEEEELb1ELb0ELb0ELb1EEEvNS_9FwdParamsE,"aw",@nobits
	.sectionflags	@""
	.align	16
	.zero		1024


//--------------------- .nv.shared._ZN10layer_norm13ln_fwd_kernelINS_13Kernel_traitsIf6__halfS2_S2_fjLj5120ELj1ELj1ELj4ELj16ENS_18Kernel_traits_baseILj5120EfS2_S2_S2_fjLj128EEEEELb1ELb0ELb1ELb0EEEvNS_9FwdParamsE --------------------------
	.section	.nv.shared._ZN10layer_norm13ln_fwd_kernelINS_13Kernel_traitsIf6__halfS2_S2_fjLj5120ELj1ELj1ELj4ELj16ENS_18Kernel_traits_baseILj5120EfS2_S2_S2_fjLj128EEEEELb1ELb0ELb1ELb0EEEvNS_9FwdParamsE,"aw",@nobits
	.sectionflags	@""
	.align	16
	.zero		1024


//--------------------- .nv.shared._ZN10layer_norm13ln_fwd_kernelINS_13Kernel_traitsIf6__halfS2_S2_fjLj5120ELj1ELj1ELj4ELj16ENS_18Kernel_traits_baseILj5120EfS2_S2_S2_fjLj128EEEEELb1ELb0ELb1ELb1EEEvNS_9FwdParamsE --------------------------
	.section	.nv.shared._ZN10layer_norm13ln_fwd_kernelINS_13Kernel_traitsIf6__halfS2_S2_fjLj5120ELj1ELj1ELj4ELj16ENS_18Kernel_traits_baseILj5120EfS2_S2_S2_fjLj128EEEEELb1ELb0ELb1ELb1EEEvNS_9FwdParamsE,"aw",@nobits
	.sectionflags	@""
	.align	16
	.zero		1024


//--------------------- .nv.shared._ZN10layer_norm13ln_fwd_kernelINS_13Kernel_traitsIf6__halfS2_S2_fjLj5120ELj1ELj1ELj4ELj16ENS_18Kernel_traits_baseILj5120EfS2_S2_S2_fjLj128EEEEELb1ELb1ELb0ELb0EEEvNS_9FwdParamsE --------------------------
	.section	.nv.shared._ZN10layer_norm13ln_fwd_kernelINS_13Kernel_traitsIf6__halfS2_S2_fjLj5120ELj1ELj1ELj4ELj16ENS_18Kernel_traits_baseILj5120EfS2_S2_S2_fjLj128EEEEELb1ELb1ELb0ELb0EEEvNS_9FwdParamsE,"aw",@nobits
	.sectionflags	@""
	.align	16
	.zero		1024


//--------------------- .nv.shared._ZN10layer_norm13ln_fwd_kernelINS_13Kernel_traitsIf6__halfS2_S2_fjLj5120ELj1ELj1ELj4ELj16ENS_18Kernel_traits_baseILj5120EfS2_S2_S2_fjLj128EEEEELb1ELb1ELb0ELb1EEEvNS_9FwdParamsE --------------------------
	.section	.nv.shared._ZN10layer_norm13ln_fwd_kernelINS_13Kernel_traitsIf6__halfS2_S2_fjLj5120ELj1ELj1ELj4ELj16ENS_18Kernel_traits_baseILj5120EfS2_S2_S2_fjLj128EEEEELb1ELb1ELb0ELb1EEEvNS_9FwdParamsE,"aw",@nobits
	.sectionflags	@""
	.align	16
	.zero		1024


//--------------------- .nv.shared._ZN10layer_norm13ln_fwd_kernelINS_13Kernel_traitsIf6__halfS2_S2_fjLj5120ELj1ELj1ELj4ELj16ENS_18Kernel_traits_baseILj5120EfS2_S2_S2_fjLj128EEEEELb1ELb1ELb1ELb0EEEvNS_9FwdParamsE --------------------------
	.section	.nv.shared._ZN10layer_norm13ln_fwd_kernelINS_13Kernel_traitsIf6__halfS2_S2_fjLj5120ELj1ELj1ELj4ELj16ENS_18Kernel_traits_baseILj5120EfS2_S2_S2_fjLj128EEEEELb1ELb1ELb1ELb0EEEvNS_9FwdParamsE,"aw",@nobits
	.sectionflags	@""
	.align	16
	.zero		1024


//--------------------- .nv.shared._ZN10layer_norm13ln_fwd_kernelINS_13Kernel_traitsIf6__halfS2_S2_fjLj5120ELj1ELj1ELj4ELj16ENS_18Kernel_traits_baseILj5120EfS2_S2_S2_fjLj128EEEEELb1ELb1ELb1ELb1EEEvNS_9FwdParamsE --------------------------
	.section	.nv.shared._ZN10layer_norm13ln_fwd_kernelINS_13Kernel_traitsIf6__halfS2_S2_fjLj5120ELj1ELj1ELj4ELj16ENS_18Kernel_traits_baseILj5120EfS2_S2_S2_fjLj128EEEEELb1ELb1ELb1ELb1EEEvNS_9FwdParamsE,"aw",@nobits
	.sectionflags	@""
	.align	16
	.zero		1024


//--------------------- .nv.shared._ZN10layer_norm13ln_fwd_kernelINS_13Kernel_traitsI6__halfS2_fS2_fjLj5120ELj1ELj1ELj4ELj16ENS_18Kernel_traits_baseILj5120ES2_S2_fS2_fjLj128EEEEELb0ELb0ELb0ELb0EEEvNS_9FwdParamsE --------------------------
	.section	.nv.shared._ZN10layer_norm13ln_fwd_kernelINS_13Kernel_traitsI6__halfS2_fS2_fjLj5120ELj1ELj1ELj4ELj16ENS_18Kernel_traits_baseILj5120ES2_S2_fS2_fjLj128EEEEELb0ELb0ELb0ELb0EEEvNS_9FwdParamsE,"aw",@nobits
	.sectionflags	@""
	.align	16
	.zero		1024


//--------------------- .nv.shared._ZN10layer_norm13ln_fwd_kernelINS_13Kernel_traitsI6__halfS2_fS2_fjLj5120ELj1ELj1ELj4ELj16ENS_18Kernel_traits_baseILj5120ES2_S2_fS2_fjLj128EEEEELb0ELb0ELb0ELb1EEEvNS_9FwdParamsE --------------------------
	.section	.nv.shared._ZN10layer_norm13ln_fwd_kernelINS_13Kernel_traitsI6__halfS2_fS2_fjLj5120ELj1ELj1ELj4ELj16ENS_18Kernel_traits_baseILj5120ES2_S2_fS2_fjLj128EEEEELb0ELb0ELb0ELb1EEEvNS_9FwdParamsE,"aw",@nobits
	.sectionflags	@""
	.align	16
	.zero		1024


//--------------------- .nv.shared._ZN10layer_norm13ln_fwd_kernelINS_13Kernel_traitsI6__halfS2_fS2_fjLj5120ELj1ELj1ELj4ELj16ENS_18Kernel_traits_baseILj5120ES2_S2_fS2_fjLj128EEEEELb0ELb0ELb1ELb0EEEvNS_9FwdParamsE --------------------------
	.section	.nv.shared._ZN10layer_norm13ln_fwd_kernelINS_13Kernel_traitsI6__halfS2_fS2_fjLj5120ELj1ELj1ELj4ELj16ENS_18Kernel_traits_baseILj5120ES2_S2_fS2_fjLj128EEEEELb0ELb0ELb1ELb0EEEvNS_9FwdParamsE,"aw",@nobits
	.sectionflags	@""
	.align	16
	.zero		1024


//--------------------- .nv.shared._ZN10layer_norm13ln_fwd_kernelINS_13Kernel_traitsI6__halfS2_fS2_fjLj5120ELj1ELj1ELj4ELj16ENS_18Kernel_traits_baseILj5120ES2_S2_fS2_fjLj128EEEEELb0ELb0ELb1ELb1EEEvNS_9FwdParamsE --------------------------
	.section	.nv.shared._ZN10layer_norm13ln_fwd_kernelINS_13Kernel_traitsI6__halfS2_fS2_fjLj5120ELj1ELj1ELj4ELj16ENS_18Kernel_traits_baseILj5120ES2_S2_fS2_fjLj128EEEEELb0ELb0ELb1ELb1EEEvNS_9FwdParamsE,"aw",@nobits
	.sectionflags	@""
	.align	16
	.zero		1024


//--------------------- .nv.shared._ZN10layer_norm13ln_fwd_kernelINS_13Kernel_traitsI6__halfS2_fS2_fjLj5120ELj1ELj1ELj4ELj16ENS_18Kernel_traits_baseILj5120ES2_S2_fS2_fjLj128EEEEELb0ELb1ELb0ELb0EEEvNS_9FwdParamsE --------------------------
	.section	.nv.shared._ZN10layer_norm13ln_fwd_kernelINS_13Kernel_traitsI6__halfS2_fS2_fjLj5120ELj1ELj1ELj4ELj16ENS_18Kernel_traits_baseILj5120ES2_S2_fS2_fjLj128EEEEELb0ELb1ELb0ELb0EEEvNS_9FwdParamsE,"aw",@nobits
	.sectionflags	@""
	.align	16
	.zero		1024


//--------------------- .nv.shared._ZN10layer_norm13ln_fwd_kernelINS_13Kernel_traitsI6__halfS2_fS2_fjLj5120ELj1ELj1ELj4ELj16ENS_18Kernel_traits_baseILj5120ES2_S2_fS2_fjLj128EEEEELb0ELb1ELb0ELb1EEEvNS_9FwdParamsE --------------------------
	.section	.nv.shared._ZN10layer_norm13ln_fwd_kernelINS_13Kernel_traitsI6__halfS2_fS2_fjLj5120ELj1ELj1ELj4ELj16ENS_18Kernel_traits_baseILj5120ES2_S2_fS2_fjLj128EEEEELb0ELb1ELb0ELb1EEEvNS_9FwdParamsE,"aw",@nobits
	.sectionflags	@""
	.align	16
	.zero		1024


//--------------------- .nv.shared._ZN10layer_norm13ln_fwd_kernelINS_13Kernel_traitsI6__halfS2_fS2_fjLj5120ELj1ELj1ELj4ELj16ENS_18Kernel_traits_baseILj5120ES2_S2_fS2_fjLj128EEEEELb0ELb1ELb1ELb0EEEvNS_9FwdParamsE --------------------------
	.section	.nv.shared._ZN10layer_norm13ln_fwd_kernelINS_13Kernel_traitsI6__halfS2_fS2_fjLj5120ELj1ELj1ELj4ELj16ENS_18Kernel_traits_baseILj5120ES2_S2_fS2_fjLj128EEEEELb0ELb1ELb1ELb0EEEvNS_9FwdParamsE,"aw",@nobits
	.sectionflags	@""
	.align	16
	.zero		1024


//--------------------- .nv.shared._ZN10layer_norm13ln_fwd_kernelINS_13Kernel_traitsI6__halfS2_fS2_fjLj5120ELj1ELj1ELj4ELj16ENS_18Kernel_traits_baseILj5120ES2_S2_fS2_fjLj128EEEEELb0ELb1ELb1ELb1EEEvNS_9FwdParamsE --------------------------
	.section	.nv.shared._ZN10layer_norm13ln_fwd_kernelINS_13Kernel_traitsI6__halfS2_fS2_fjLj5120ELj1ELj1ELj4ELj16ENS_18Kernel_traits_baseILj5120ES2_S2_fS2_fjLj128EEEEELb0ELb1ELb1ELb1EEEvNS_9FwdParamsE,"aw",@nobits
	.sectionflags	@""
	.align	16
	.zero		1024


//--------------------- .nv.shared._ZN10layer_norm13ln_fwd_kernelINS_13Kernel_traitsI6__halfS2_fS2_fjLj5120ELj1ELj1ELj4ELj16ENS_18Kernel_traits_baseILj5120ES2_S2_fS2_fjLj128EEEEELb1ELb0ELb0ELb0EEEvNS_9FwdParamsE --------------------------
	.section	.nv.shared._ZN10layer_norm13ln_fwd_kernelINS_13Kernel_traitsI6__halfS2_fS2_fjLj5120ELj1ELj1ELj4ELj16ENS_18Kernel_traits_baseILj5120ES2_S2_fS2_fjLj128EEEEELb1ELb0ELb0ELb0EEEvNS_9FwdParamsE,"aw",@nobits
	.sectionflags	@""
	.align	16
	.zero		1024


//--------------------- .nv.shared._ZN10layer_norm13ln_fwd_kernelINS_13Kernel_traitsI6__halfS2_fS2_fjLj5120ELj1ELj1ELj4ELj16ENS_18Kernel_traits_baseILj5120ES2_S2_fS2_fjLj128EEEEELb1ELb0ELb0ELb1EEEvNS_9FwdParamsE --------------------------
	.section	.nv.shared._ZN10layer_norm13ln_fwd_kernelINS_13Kernel_traitsI6__halfS2_fS2_fjLj5120ELj1ELj1ELj4ELj16ENS_18Kernel_traits_baseILj5120ES2_S2_fS2_fjLj128EEEEELb1ELb0ELb0ELb1EEEvNS_9FwdParamsE,"aw",@nobits
	.sectionflags	@""
	.align	16
	.zero		1024


//--------------------- .nv.shared._ZN10layer_norm13ln_fwd_kernelINS_13Kernel_traitsI6__halfS2_fS2_fjLj5120ELj1ELj1ELj4ELj16ENS_18Kernel_traits_baseILj5120ES2_S2_fS2_fjLj128EEEEELb1ELb0ELb1ELb0EEEvNS_9FwdParamsE --------------------------
	.section	.nv.shared._ZN10layer_norm13ln_fwd_kernelINS_13Kernel_traitsI6__halfS2_fS2_fjLj5120ELj1ELj1ELj4ELj16ENS_18Kernel_traits_baseILj5120ES2_S2_fS2_fjLj128EEEEELb1ELb0ELb1ELb0EEEvNS_9FwdParamsE,"aw",@nobits
	.sectionflags	@""
	.align	16
	.zero		1024


//--------------------- .nv.shared._ZN10layer_norm13ln_fwd_kernelINS_13Kernel_traitsI6__halfS2_fS2_fjLj5120ELj1ELj1ELj4ELj16ENS_18Kernel_traits_baseILj5120ES2_S2_fS2_fjLj128EEEEELb1ELb0ELb1ELb1EEEvNS_9FwdParamsE --------------------------
	.section	.nv.shared._ZN10layer_norm13ln_fwd_kernelINS_13Kernel_traitsI6__halfS2_fS2_fjLj5120ELj1ELj1ELj4ELj16ENS_18Kernel_traits_baseILj5120ES2_S2_fS2_fjLj128EEEEELb1ELb0ELb1ELb1EEEvNS_9FwdParamsE,"aw",@nobits
	.sectionflags	@""
	.align	16
	.zero		1024


//--------------------- .nv.shared._ZN10layer_norm13ln_fwd_kernelINS_13Kernel_traitsI6__halfS2_fS2_fjLj5120ELj1ELj1ELj4ELj16ENS_18Kernel_traits_baseILj5120ES2_S2_fS2_fjLj128EEEEELb1ELb1ELb0ELb0EEEvNS_9FwdParamsE --------------------------
	.section	.nv.shared._ZN10layer_norm13ln_fwd_kernelINS_13Kernel_traitsI6__halfS2_fS2_fjLj5120ELj1ELj1ELj4ELj16ENS_18Kernel_traits_baseILj5120ES2_S2_fS2_fjLj128EEEEELb1ELb1ELb0ELb0EEEvNS_9FwdParamsE,"aw",@nobits
	.sectionflags	@""
	.align	16
	.zero		1024


//--------------------- .nv.shared._ZN10layer_norm13ln_fwd_kernelINS_13Kernel_traitsI6__halfS2_fS2_fjLj5120ELj1ELj1ELj4ELj16ENS_18Kernel_traits_baseILj5120ES2_S2_fS2_fjLj128EEEEELb1ELb1ELb0ELb1EEEvNS_9FwdParamsE --------------------------
	.section	.nv.shared._ZN10layer_norm13ln_fwd_kernelINS_13Kernel_traitsI6__halfS2_fS2_fjLj5120ELj1ELj1ELj4ELj16ENS_18Kernel_traits_baseILj5120ES2_S2_fS2_fjLj128EEEEELb1ELb1ELb0ELb1EEEvNS_9FwdParamsE,"aw",@nobits
	.sectionflags	@""
	.align	16
	.zero		1024


//--------------------- .nv.shared._ZN10layer_norm13ln_fwd_kernelINS_13Kernel_traitsI6__halfS2_fS2_fjLj5120ELj1ELj1ELj4ELj16ENS_18Kernel_traits_baseILj5120ES2_S2_fS2_fjLj128EEEEELb1ELb1ELb1ELb0EEEvNS_9FwdParamsE --------------------------
	.section	.nv.shared._ZN10layer_norm13ln_fwd_kernelINS_13Kernel_traitsI6__halfS2_fS2_fjLj5120ELj1ELj1ELj4ELj16ENS_18Kernel_traits_baseILj5120ES2_S2_fS2_fjLj128EEEEELb1ELb1ELb1ELb0EEEvNS_9FwdParamsE,"aw",@nobits
	.sectionflags	@""
	.align	16
	.zero		1024


//--------------------- .nv.shared._ZN10layer_norm13ln_fwd_kernelINS_13Kernel_traitsI6__halfS2_fS2_fjLj5120ELj1ELj1ELj4ELj16ENS_18Kernel_traits_baseILj5120ES2_S2_fS2_fjLj128EEEEELb1ELb1ELb1ELb1EEEvNS_9FwdParamsE --------------------------
	.section	.nv.shared._ZN10layer_norm13ln_fwd_kernelINS_13Kernel_traitsI6__halfS2_fS2_fjLj5120ELj1ELj1ELj4ELj16ENS_18Kernel_traits_baseILj5120ES2_S2_fS2_fjLj128EEEEELb1ELb1ELb1ELb1EEEvNS_9FwdParamsE,"aw",@nobits
	.sectionflags	@""
	.align	16
	.zero		1024


//--------------------- .nv.shared._ZN10layer_norm13ln_fwd_kernelINS_13Kernel_traitsIf6__halffS2_fjLj5120ELj1ELj1ELj4ELj16ENS_18Kernel_traits_baseILj5120EfS2_fS2_fjLj128EEEEELb0ELb0ELb0ELb0EEEvNS_9FwdParamsE --------------------------
	.section	.nv.shared._ZN10layer_norm13ln_fwd_kernelINS_13Kernel_traitsIf6__halffS2_fjLj5120ELj1ELj1ELj4ELj16ENS_18Kernel_traits_baseILj5120EfS2_fS2_fjLj128EEEEELb0ELb0ELb0ELb0EEEvNS_9FwdParamsE,"aw",@nobits
	.sectionflags	@""
	.align	16
	.zero		1024


//--------------------- .nv.shared._ZN10layer_norm13ln_fwd_kernelINS_13Kernel_traitsIf6__halffS2_fjLj5120ELj1ELj1ELj4ELj16ENS_18Kernel_traits_baseILj5120EfS2_fS2_fjLj128EEEEELb0ELb0ELb0ELb1EEEvNS_9FwdParamsE --------------------------
	.section	.nv.shared._ZN10layer_norm13ln_fwd_kernelINS_13Kernel_traitsIf6__halffS2_fjLj5120ELj1ELj1ELj4ELj16ENS_18Kernel_traits_baseILj5120EfS2_fS2_fjLj128EEEEELb0ELb0ELb0ELb1EEEvNS_9FwdParamsE,"aw",@nobits
	.sectionflags	@""
	.align	16
	.zero		1024


//--------------------- .nv.shared._ZN10layer_norm13ln_fwd_kernelINS_13Kernel_traitsIf6__halffS2_fjLj5120ELj1ELj1ELj4ELj16ENS_18Kernel_traits_baseILj5120EfS2_fS2_fjLj128EEEEELb0ELb0ELb1ELb0EEEvNS_9FwdParamsE --------------------------
	.section	.nv.shared._ZN10layer_norm13ln_fwd_kernelINS_13Kernel_traitsIf6__halffS2_fjLj5120ELj1ELj1ELj4ELj16ENS_18Kernel_traits_baseILj5120EfS2_fS2_fjLj128EEEEELb0ELb0ELb1ELb0EEEvNS_9FwdParamsE,"aw",@nobits
	.sectionflags	@""
	.align	16
	.zero		1024


//--------------------- .nv.shared._ZN10layer_norm13ln_fwd_kernelINS_13Kernel_traitsIf6__halffS2_fjLj5120ELj1ELj1ELj4ELj16ENS_18Kernel_traits_baseILj5120EfS2_fS2_fjLj128EEEEELb0ELb0ELb1ELb1EEEvNS_9FwdParamsE --------------------------
	.section	.nv.shared._ZN10layer_norm13ln_fwd_kernelINS_13Kernel_traitsIf6__halffS2_fjLj5120ELj1ELj1ELj4ELj16ENS_18Kernel_traits_baseILj5120EfS2_fS2_fjLj128EEEEELb0ELb0ELb1ELb1EEEvNS_9FwdParamsE,"aw",@nobits
	.sectionflags	@""
	.align	16
	.zero		1024


//--------------------- .nv.shared._ZN10layer_norm13ln_fwd_kernelINS_13Kernel_traitsIf6__halffS2_fjLj5120ELj1ELj1ELj4ELj16ENS_18Kernel_traits_baseILj5120EfS2_fS2_fjLj128EEEEELb0ELb1ELb0ELb0EEEvNS_9FwdParamsE --------------------------
	.section	.nv.shared._ZN10layer_norm13ln_fwd_kernelINS_13Kernel_traitsIf6__halffS2_fjLj5120ELj1ELj1ELj4ELj16ENS_18Kernel_traits_baseILj5120EfS2_fS2_fjLj128EEEEELb0ELb1ELb0ELb0EEEvNS_9FwdParamsE,"aw",@nobits
	.sectionflags	@""
	.align	16
	.zero		1024


//--------------------- .nv.shared._ZN10layer_norm13ln_fwd_kernelINS_13Kernel_traitsIf6__halffS2_fjLj5120ELj1ELj1ELj4ELj16ENS_18Kernel_traits_baseILj5120EfS2_fS2_fjLj128EEEEELb0ELb1ELb0ELb1EEEvNS_9FwdParamsE --------------------------
	.section	.nv.shared._ZN10layer_norm13ln_fwd_kernelINS_13Kernel_traitsIf6__halffS2_fjLj5120ELj1ELj1ELj4ELj16ENS_18Kernel_traits_baseILj5120EfS2_fS2_fjLj128EEEEELb0ELb1ELb0ELb1EEEvNS_9FwdParamsE,"aw",@nobits
	.sectionflags	@""
	.align	16
	.zero		1024


//--------------------- .nv.shared._ZN10layer_norm13ln_fwd_kernelINS_13Kernel_traitsIf6__halffS2_fjLj5120ELj1ELj1ELj4ELj16ENS_18Kernel_traits_baseILj5120EfS2_fS2_fjLj128EEEEELb0ELb1ELb1ELb0EEEvNS_9FwdParamsE --------------------------
	.section	.nv.shared._ZN10layer_norm13ln_fwd_kernelINS_13Kernel_traitsIf6__halffS2_fjLj5120ELj1ELj1ELj4ELj16ENS_18Kernel_traits_baseILj5120EfS2_fS2_fjLj128EEEEELb0ELb1ELb1ELb0EEEvNS_9FwdParamsE,"aw",@nobits
	.sectionflags	@""
	.align	16
	.zero		1024


//--------------------- .nv.shared._ZN10layer_norm13ln_fwd_kernelINS_13Kernel_traitsIf6__halffS2_fjLj5120ELj1ELj1ELj4ELj16ENS_18Kernel_traits_baseILj5120EfS2_fS2_fjLj128EEEEELb0ELb1ELb1ELb1EEEvNS_9FwdParamsE --------------------------
	.section	.nv.shared._ZN10layer_norm13ln_fwd_kernelINS_13Kernel_traitsIf6__halffS2_fjLj5120ELj1ELj1ELj4ELj16ENS_18Kernel_traits_baseILj5120EfS2_fS2_fjLj128EEEEELb0ELb1ELb1ELb1EEEvNS_9FwdParamsE,"aw",@nobits
	.sectionflags	@""
	.align	16
	.zero		1024


//--------------------- .nv.shared._ZN10layer_norm13ln_fwd_kernelINS_13Kernel_traitsIf6__halffS2_fjLj5120ELj1ELj1ELj4ELj16ENS_18Kernel_traits_baseILj5120EfS2_fS2_fjLj128EEEEELb1ELb0ELb0ELb0EEEvNS_9FwdParamsE --------------------------
	.section	.nv.shared._ZN10layer_norm13ln_fwd_kernelINS_13Kernel_traitsIf6__halffS2_fjLj5120ELj1ELj1ELj4ELj16ENS_18Kernel_traits_baseILj5120EfS2_fS2_fjLj128EEEEELb1ELb0ELb0ELb0EEEvNS_9FwdParamsE,"aw",@nobits
	.sectionflags	@""
	.align	16
	.zero		1024


//--------------------- .nv.shared._ZN10layer_norm13ln_fwd_kernelINS_13Kernel_traitsIf6__halffS2_fjLj5120ELj1ELj1ELj4ELj16ENS_18Kernel_traits_baseILj5120EfS2_fS2_fjLj128EEEEELb1ELb0ELb0ELb1EEEvNS_9FwdParamsE --------------------------
	.section	.nv.shared._ZN10layer_norm13ln_fwd_kernelINS_13Kernel_traitsIf6__halffS2_fjLj5120ELj1ELj1ELj4ELj16ENS_18Kernel_traits_baseILj5120EfS2_fS2_fjLj128EEEEELb1ELb0ELb0ELb1EEEvNS_9FwdParamsE,"aw",@nobits
	.sectionflags	@""
	.align	16
	.zero		1024


//--------------------- .nv.shared._ZN10layer_norm13ln_fwd_kernelINS_13Kernel_traitsIf6__halffS2_fjLj5120ELj1ELj1ELj4ELj16ENS_18Kernel_traits_baseILj5120EfS2_fS2_fjLj128EEEEELb1ELb0ELb1ELb0EEEvNS_9FwdParamsE --------------------------
	.section	.nv.shared._ZN10layer_norm13ln_fwd_kernelINS_13Kernel_traitsIf6__halffS2_fjLj5120ELj1ELj1ELj4ELj16ENS_18Kernel_traits_baseILj5120EfS2_fS2_fjLj128EEEEELb1ELb0ELb1ELb0EEEvNS_9FwdParamsE,"aw",@nobits
	.sectionflags	@""
	.align	16
	.zero		1024


//--------------------- .nv.shared._ZN10layer_norm13ln_fwd_kernelINS_13Kernel_traitsIf6__halffS2_fjLj5120ELj1ELj1ELj4ELj16ENS_18Kernel_traits_baseILj5120EfS2_fS2_fjLj128EEEEELb1ELb0ELb1ELb1EEEvNS_9FwdParamsE --------------------------
	.section	.nv.shared._ZN10layer_norm13ln_fwd_kernelINS_13Kernel_traitsIf6__halffS2_fjLj5120ELj1ELj1ELj4ELj16ENS_18Kernel_traits_baseILj5120EfS2_fS2_fjLj128EEEEELb1ELb0ELb1ELb1EEEvNS_9FwdParamsE,"aw",@nobits
	.sectionflags	@""
	.align	16
	.zero		1024


//--------------------- .nv.shared._ZN10layer_norm13ln_fwd_kernelINS_13Kernel_traitsIf6__halffS2_fjLj5120ELj1ELj1ELj4ELj16ENS_18Kernel_traits_baseILj5120EfS2_fS2_fjLj128EEEEELb1ELb1ELb0ELb0EEEvNS_9FwdParamsE --------------------------
	.section	.nv.shared._ZN10layer_norm13ln_fwd_kernelINS_13Kernel_traitsIf6__halffS2_fjLj5120ELj1ELj1ELj4ELj16ENS_18Kernel_traits_baseILj5120EfS2_fS2_fjLj128EEEEELb1ELb1ELb0ELb0EEEvNS_9FwdParamsE,"aw",@nobits
	.sectionflags	@""
	.align	16
	.zero		1024


//--------------------- .nv.shared._ZN10layer_norm13ln_fwd_kernelINS_13Kernel_traitsIf6__halffS2_fjLj5120ELj1ELj1ELj4ELj16ENS_18Kernel_traits_baseILj5120EfS2_fS2_fjLj128EEEEELb1ELb1ELb0ELb1EEEvNS_9FwdParamsE --------------------------
	.section	.nv.shared._ZN10layer_norm13ln_fwd_kernelINS_13Kernel_traitsIf6__halffS2_fjLj5120ELj1ELj1ELj4ELj16ENS_18Kernel_traits_baseILj5120EfS2_fS2_fjLj128EEEEELb1ELb1ELb0ELb1EEEvNS_9FwdParamsE,"aw",@nobits
	.sectionflags	@""
	.align	16
	.zero		1024


//--------------------- .nv.shared._ZN10layer_norm13ln_fwd_kernelINS_13Kernel_traitsIf6__halffS2_fjLj5120ELj1ELj1ELj4ELj16ENS_18Kernel_traits_baseILj5120EfS2_fS2_fjLj128EEEEELb1ELb1ELb1ELb0EEEvNS_9FwdParamsE --------------------------
	.section	.nv.shared._ZN10layer_norm13ln_fwd_kernelINS_13Kernel_traitsIf6__halffS2_fjLj5120ELj1ELj1ELj4ELj16ENS_18Kernel_traits_baseILj5120EfS2_fS2_fjLj128EEEEELb1ELb1ELb1ELb0EEEvNS_9FwdParamsE,"aw",@nobits
	.sectionflags	@""
	.align	16
	.zero		1024


//--------------------- .nv.shared._ZN10layer_norm13ln_fwd_kernelINS_13Kernel_traitsIf6__halffS2_fjLj5120ELj1ELj1ELj4ELj16ENS_18Kernel_traits_baseILj5120EfS2_fS2_fjLj128EEEEELb1ELb1ELb1ELb1EEEvNS_9FwdParamsE --------------------------
	.section	.nv.shared._ZN10layer_norm13ln_fwd_kernelINS_13Kernel_traitsIf6__halffS2_fjLj5120ELj1ELj1ELj4ELj16ENS_18Kernel_traits_baseILj5120EfS2_fS2_fjLj128EEEEELb1ELb1ELb1ELb1EEEvNS_9FwdParamsE,"aw",@nobits
	.sectionflags	@""
	.align	16
	.zero		1024


//--------------------- .nv.shared._ZN10layer_norm13ln_fwd_kernelINS_13Kernel_traitsI6__halfffffjLj5120ELj1ELj1ELj4ELj16ENS_18Kernel_traits_baseILj5120ES2_ffffjLj128EEEEELb0ELb0ELb0ELb0EEEvNS_9FwdParamsE --------------------------
	.section	.nv.shared._ZN10layer_norm13ln_fwd_kernelINS_13Kernel_traitsI6__halfffffjLj5120ELj1ELj1ELj4ELj16ENS_18Kernel_traits_baseILj5120ES2_ffffjLj128EEEEELb0ELb0ELb0ELb0EEEvNS_9FwdParamsE,"aw",@nobits
	.sectionflags	@""
	.align	16
	.zero		1024


//--------------------- .nv.shared._ZN10layer_norm13ln_fwd_kernelINS_13Kernel_traitsI6__halfffffjLj5120ELj1ELj1ELj4ELj16ENS_18Kernel_traits_baseILj5120ES2_ffffjLj128EEEEELb0ELb0ELb0ELb1EEEvNS_9FwdParamsE --------------------------
	.section	.nv.shared._ZN10layer_norm13ln_fwd_kernelINS_13Kernel_traitsI6__halfffffjLj5120ELj1ELj1ELj4ELj16ENS_18Kernel_traits_baseILj5120ES2_ffffjLj128EEEEELb0ELb0ELb0ELb1EEEvNS_9FwdParamsE,"aw",@nobits
	.sectionflags	@""
	.align	16
	.zero		1024


//--------------------- .nv.shared._ZN10layer_norm13ln_fwd_kernelINS_13Kernel_traitsI6__halfffffjLj5120ELj1ELj1ELj4ELj16ENS_18Kernel_traits_baseILj5120ES2_ffffjLj128EEEEELb0ELb0ELb1ELb0EEEvNS_9FwdParamsE --------------------------
	.section	.nv.shared._ZN10layer_norm13ln_fwd_kernelINS_13Kernel_traitsI6__halfffffjLj5120ELj1ELj1ELj4ELj16ENS_18Kernel_traits_baseILj5120ES2_ffffjLj128EEEEELb0ELb0ELb1ELb0EEEvNS_9FwdParamsE,"aw",@nobits
	.sectionflags	@""
	.align	16
	.zero		1024


//--------------------- .nv.shared._ZN10layer_norm13ln_fwd_kernelINS_13Kernel_traitsI6__halfffffjLj5120ELj1ELj1ELj4ELj16ENS_18Kernel_traits_baseILj5120ES2_ffffjLj128EEEEELb0ELb0ELb1ELb1EEEvNS_9FwdParamsE --------------------------
	.section	.nv.shared._ZN10layer_norm13ln_fwd_kernelINS_13Kernel_traitsI6__halfffffjLj5120ELj1ELj1ELj4ELj16ENS_18Kernel_traits_baseILj5120ES2_ffffjLj128EEEEELb0ELb0ELb1ELb1EEEvNS_9FwdParamsE,"aw",@nobits
	.sectionflags	@""
	.align	16
	.zero		1024


//--------------------- .nv.shared._ZN10layer_norm13ln_fwd_kernelINS_13Kernel_traitsI6__halfffffjLj5120ELj1ELj1ELj4ELj16ENS_18Kernel_traits_baseILj5120ES2_ffffjLj128EEEEELb0ELb1ELb0ELb0EEEvNS_9FwdParamsE --------------------------
	.section	.nv.shared._ZN10layer_norm13ln_fwd_kernelINS_13Kernel_traitsI6__halfffffjLj5120ELj1ELj1ELj4ELj16ENS_18Kernel_traits_baseILj5120ES2_ffffjLj128EEEEELb0ELb1ELb0ELb0EEEvNS_9FwdParamsE,"aw",@nobits
	.sectionflags	@""
	.align	16
	.zero		1024


//--------------------- .nv.shared._ZN10layer_norm13ln_fwd_kernelINS_13Kernel_traitsI6__halfffffjLj5120ELj1ELj1ELj4ELj16ENS_18Kernel_traits_baseILj5120ES2_ffffjLj128EEEEELb0ELb1ELb0ELb1EEEvNS_9FwdParamsE --------------------------
	.section	.nv.shared._ZN10layer_norm13ln_fwd_kernelINS_13Kernel_traitsI6__halfffffjLj5120ELj1ELj1ELj4ELj16ENS_18Kernel_traits_baseILj5120ES2_ffffjLj128EEEEELb0ELb1ELb0ELb1EEEvNS_9FwdParamsE,"aw",@nobits
	.sectionflags	@""
	.align	16
	.zero		1024


//--------------------- .nv.shared._ZN10layer_norm13ln_fwd_kernelINS_13Kernel_traitsI6__halfffffjLj5120ELj1ELj1ELj4ELj16ENS_18Kernel_traits_baseILj5120ES2_ffffjLj128EEEEELb0ELb1ELb1ELb0EEEvNS_9FwdParamsE --------------------------
	.section	.nv.shared._ZN10layer_norm13ln_fwd_kernelINS_13Kernel_traitsI6__halfffffjLj5120ELj1ELj1ELj4ELj16ENS_18Kernel_traits_baseILj5120ES2_ffffjLj128EEEEELb0ELb1ELb1ELb0EEEvNS_9FwdParamsE,"aw",@nobits
	.sectionflags	@""
	.align	16
	.zero		1024


//--------------------- .nv.shared._ZN10layer_norm13ln_fwd_kernelINS_13Kernel_traitsI6__halfffffjLj5120ELj1ELj1ELj4ELj16ENS_18Kernel_traits_baseILj5120ES2_ffffjLj128EEEEELb0ELb1ELb1ELb1EEEvNS_9FwdParamsE --------------------------
	.section	.nv.shared._ZN10layer_norm13ln_fwd_kernelINS_13Kernel_traitsI6__halfffffjLj5120ELj1ELj1ELj4ELj16ENS_18Kernel_traits_baseILj5120ES2_ffffjLj128EEEEELb0ELb1ELb1ELb1EEEvNS_9FwdParamsE,"aw",@nobits
	.sectionflags	@""
	.align	16
	.zero		1024


//--------------------- .nv.shared._ZN10layer_norm13ln_fwd_kernelINS_13Kernel_traitsI6__halfffffjLj5120ELj1ELj1ELj4ELj16ENS_18Kernel_traits_baseILj5120ES2_ffffjLj128EEEEELb1ELb0ELb0ELb0EEEvNS_9FwdParamsE --------------------------
	.section	.nv.shared._ZN10layer_norm13ln_fwd_kernelINS_13Kernel_traitsI6__halfffffjLj5120ELj1ELj1ELj4ELj16ENS_18Kernel_traits_baseILj5120ES2_ffffjLj128EEEEELb1ELb0ELb0ELb0EEEvNS_9FwdParamsE,"aw",@nobits
	.sectionflags	@""
	.align	16
	.zero		1024


//--------------------- .nv.shared._ZN10layer_norm13ln_fwd_kernelINS_13Kernel_traitsI6__halfffffjLj5120ELj1ELj1ELj4ELj16ENS_18Kernel_traits_baseILj5120ES2_ffffjLj128EEEEELb1ELb0ELb0ELb1EEEvNS_9FwdParamsE --------------------------
	.section	.nv.shared._ZN10layer_norm13ln_fwd_kernelINS_13Kernel_traitsI6__halfffffjLj5120ELj1ELj1ELj4ELj16ENS_18Kernel_traits_baseILj5120ES2_ffffjLj128EEEEELb1ELb0ELb0ELb1EEEvNS_9FwdParamsE,"aw",@nobits
	.sectionflags	@""
	.align	16
	.zero		1024


//--------------------- .nv.shared._ZN10layer_norm13ln_fwd_kernelINS_13Kernel_traitsI6__halfffffjLj5120ELj1ELj1ELj4ELj16ENS_18Kernel_traits_baseILj5120ES2_ffffjLj128EEEEELb1ELb0ELb1ELb0EEEvNS_9FwdParamsE --------------------------
	.section	.nv.shared._ZN10layer_norm13ln_fwd_kernelINS_13Kernel_traitsI6__halfffffjLj5120ELj1ELj1ELj4ELj16ENS_18Kernel_traits_baseILj5120ES2_ffffjLj128EEEEELb1ELb0ELb1ELb0EEEvNS_9FwdParamsE,"aw",@nobits
	.sectionflags	@""
	.align	16
	.zero		1024


//--------------------- .nv.shared._ZN10layer_norm13ln_fwd_kernelINS_13Kernel_traitsI6__halfffffjLj5120ELj1ELj1ELj4ELj16ENS_18Kernel_traits_baseILj5120ES2_ffffjLj128EEEEELb1ELb0ELb1ELb1EEEvNS_9FwdParamsE --------------------------
	.section	.nv.shared._ZN10layer_norm13ln_fwd_kernelINS_13Kernel_traitsI6__halfffffjLj5120ELj1ELj1ELj4ELj16ENS_18Kernel_traits_baseILj5120ES2_ffffjLj128EEEEELb1ELb0ELb1ELb1EEEvNS_9FwdParamsE,"aw",@nobits
	.sectionflags	@""
	.align	16
	.zero		1024


//--------------------- .nv.shared._ZN10layer_norm13ln_fwd_kernelINS_13Kernel_traitsI6__halfffffjLj5120ELj1ELj1ELj4ELj16ENS_18Kernel_traits_baseILj5120ES2_ffffjLj128EEEEELb1ELb1ELb0ELb0EEEvNS_9FwdParamsE --------------------------
	.section	.nv.shared._ZN10layer_norm13ln_fwd_kernelINS_13Kernel_traitsI6__halfffffjLj5120ELj1ELj1ELj4ELj16ENS_18Kernel_traits_baseILj5120ES2_ffffjLj128EEEEELb1ELb1ELb0ELb0EEEvNS_9FwdParamsE,"aw",@nobits
	.sectionflags	@""
	.align	16
	.zero		1024


//--------------------- .nv.shared._ZN10layer_norm13ln_fwd_kernelINS_13Kernel_traitsI6__halfffffjLj5120ELj1ELj1ELj4ELj16ENS_18Kernel_traits_baseILj5120ES2_ffffjLj128EEEEELb1ELb1ELb0ELb1EEEvNS_9FwdParamsE --------------------------
	.section	.nv.shared._ZN10layer_norm13ln_fwd_kernelINS_13Kernel_traitsI6__halfffffjLj5120ELj1ELj1ELj4ELj16ENS_18Kernel_traits_baseILj5120ES2_ffffjLj128EEEEELb1ELb1ELb0ELb1EEEvNS_9FwdParamsE,"aw",@nobits
	.sectionflags	@""
	.align	16
	.zero		1024


//--------------------- .nv.shared._ZN10layer_norm13ln_fwd_kernelINS_13Kernel_traitsI6__halfffffjLj5120ELj1ELj1ELj4ELj16ENS_18Kernel_traits_baseILj5120ES2_ffffjLj128EEEEELb1ELb1ELb1ELb0EEEvNS_9FwdParamsE --------------------------
	.section	.nv.shared._ZN10layer_norm13ln_fwd_kernelINS_13Kernel_traitsI6__halfffffjLj5120ELj1ELj1ELj4ELj16ENS_18Kernel_traits_baseILj5120ES2_ffffjLj128EEEEELb1ELb1ELb1ELb0EEEvNS_9FwdParamsE,"aw",@nobits
	.sectionflags	@""
	.align	16
	.zero		1024


//--------------------- .nv.shared._ZN10layer_norm13ln_fwd_kernelINS_13Kernel_traitsI6__halfffffjLj5120ELj1ELj1ELj4ELj16ENS_18Kernel_traits_baseILj5120ES2_ffffjLj128EEEEELb1ELb1ELb1ELb1EEEvNS_9FwdParamsE --------------------------
	.section	.nv.shared._ZN10layer_norm13ln_fwd_kernelINS_13Kernel_traitsI6__halfffffjLj5120ELj1ELj1ELj4ELj16ENS_18Kernel_traits_baseILj5120ES2_ffffjLj128EEEEELb1ELb1ELb1ELb1EEEvNS_9FwdParamsE,"aw",@nobits
	.sectionflags	@""
	.align	16
	.zero		1024


//--------------------- .nv.shared._ZN10layer_norm13ln_fwd_kernelINS_13Kernel_traitsIfffffjLj5120ELj1ELj1ELj4ELj16ENS_18Kernel_traits_baseILj5120EfffffjLj128EEEEELb0ELb0ELb0ELb0EEEvNS_9FwdParamsE --------------------------
	.section	.nv.shared._ZN10layer_norm13ln_fwd_kernelINS_13Kernel_traitsIfffffjLj5120ELj1ELj1ELj4ELj16ENS_18Kernel_traits_baseILj5120EfffffjLj128EEEEELb0ELb0ELb0ELb0EEEvNS_9FwdParamsE,"aw",@nobits
	.sectionflags	@""
	.align	16
	.zero		1024


//--------------------- .nv.shared._ZN10layer_norm13ln_fwd_kernelINS_13Kernel_traitsIfffffjLj5120ELj1ELj1ELj4ELj16ENS_18Kernel_traits_baseILj5120EfffffjLj128EEEEELb0ELb0ELb0ELb1EEEvNS_9FwdParamsE --------------------------
	.section	.nv.shared._ZN10layer_norm13ln_fwd_kernelINS_13Kernel_traitsIfffffjLj5120ELj1ELj1ELj4ELj16ENS_18Kernel_traits_baseILj5120EfffffjLj128EEEEELb0ELb0ELb0ELb1EEEvNS_9FwdParamsE,"aw",@nobits
	.sectionflags	@""
	.align	16
	.zero		1024


//--------------------- .nv.shared._ZN10layer_norm13ln_fwd_kernelINS_13Kernel_traitsIfffffjLj5120ELj1ELj1ELj4ELj16ENS_18Kernel_traits_baseILj5120EfffffjLj128EEEEELb0ELb0ELb1ELb0EEEvNS_9FwdParamsE --------------------------
	.section	.nv.shared._ZN10layer_norm13ln_fwd_kernelINS_13Kernel_traitsIfffffjLj5120ELj1ELj1ELj4ELj16ENS_18Kernel_traits_baseILj5120EfffffjLj128EEEEELb0ELb0ELb1ELb0EEEvNS_9FwdParamsE,"aw",@nobits
	.sectionflags	@""
	.align	16
	.zero		1024


//--------------------- .nv.shared._ZN10layer_norm13ln_fwd_kernelINS_13Kernel_traitsIfffffjLj5120ELj1ELj1ELj4ELj16ENS_18Kernel_traits_baseILj5120EfffffjLj128EEEEELb0ELb0ELb1ELb1EEEvNS_9FwdParamsE --------------------------
	.section	.nv.shared._ZN10layer_norm13ln_fwd_kernelINS_13Kernel_traitsIfffffjLj5120ELj1ELj1ELj4ELj16ENS_18Kernel_traits_baseILj5120EfffffjLj128EEEEELb0ELb0ELb1ELb1EEEvNS_9FwdParamsE,"aw",@nobits
	.sectionflags	@""
	.align	16
	.zero		1024


//--------------------- .nv.shared._ZN10layer_norm13ln_fwd_kernelINS_13Kernel_traitsIfffffjLj5120ELj1ELj1ELj4ELj16ENS_18Kernel_traits_baseILj5120EfffffjLj128EEEEELb0ELb1ELb0ELb0EEEvNS_9FwdParamsE --------------------------
	.section	.nv.shared._ZN10layer_norm13ln_fwd_kernelINS_13Kernel_traitsIfffffjLj5120ELj1ELj1ELj4ELj16ENS_18Kernel_traits_baseILj5120EfffffjLj128EEEEELb0ELb1ELb0ELb0EEEvNS_9FwdParamsE,"aw",@nobits
	.sectionflags	@""
	.align	16
	.zero		1024


//--------------------- .nv.shared._ZN10layer_norm13ln_fwd_kernelINS_13Kernel_traitsIfffffjLj5120ELj1ELj1ELj4ELj16ENS_18Kernel_traits_baseILj5120EfffffjLj128EEEEELb0ELb1ELb0ELb1EEEvNS_9FwdParamsE --------------------------
	.section	.nv.shared._ZN10layer_norm13ln_fwd_kernelINS_13Kernel_traitsIfffffjLj5120ELj1ELj1ELj4ELj16ENS_18Kernel_traits_baseILj5120EfffffjLj128EEEEELb0ELb1ELb0ELb1EEEvNS_9FwdParamsE,"aw",@nobits
	.sectionflags	@""
	.align	16
	.zero		1024


//--------------------- .nv.shared._ZN10layer_norm13ln_fwd_kernelINS_13Kernel_traitsIfffffjLj5120ELj1ELj1ELj4ELj16ENS_18Kernel_traits_baseILj5120EfffffjLj128EEEEELb0ELb1ELb1ELb0EEEvNS_9FwdParamsE --------------------------
	.section	.nv.shared._ZN10layer_norm13ln_fwd_kernelINS_13Kernel_traitsIfffffjLj5120ELj1ELj1ELj4ELj16ENS_18Kernel_traits_baseILj5120EfffffjLj128EEEEELb0ELb1ELb1ELb0EEEvNS_9FwdParamsE,"aw",@nobits
	.sectionflags	@""
	.align	16
	.zero		1024


//--------------------- .nv.shared._ZN10layer_norm13ln_fwd_kernelINS_13Kernel_traitsIfffffjLj5120ELj1ELj1ELj4ELj16ENS_18Kernel_traits_baseILj5120EfffffjLj128EEEEELb0ELb1ELb1ELb1EEEvNS_9FwdParamsE --------------------------
	.section	.nv.shared._ZN10layer_norm13ln_fwd_kernelINS_13Kernel_traitsIfffffjLj5120ELj1ELj1ELj4ELj16ENS_18Kernel_traits_baseILj5120EfffffjLj128EEEEELb0ELb1ELb1ELb1EEEvNS_9FwdParamsE,"aw",@nobits
	.sectionflags	@""
	.align	16
	.zero		1024


//--------------------- .nv.shared._ZN10layer_norm13ln_fwd_kernelINS_13Kernel_traitsIfffffjLj5120ELj1ELj1ELj4ELj16ENS_18Kernel_traits_baseILj5120EfffffjLj128EEEEELb1ELb0ELb0ELb0EEEvNS_9FwdParamsE --------------------------
	.section	.nv.shared._ZN10layer_norm13ln_fwd_kernelINS_13Kernel_traitsIfffffjLj5120ELj1ELj1ELj4ELj16ENS_18Kernel_traits_baseILj5120EfffffjLj128EEEEELb1ELb0ELb0ELb0EEEvNS_9FwdParamsE,"aw",@nobits
	.sectionflags	@""
	.align	16
	.zero		1024


//--------------------- .nv.shared._ZN10layer_norm13ln_fwd_kernelINS_13Kernel_traitsIfffffjLj5120ELj1ELj1ELj4ELj16ENS_18Kernel_traits_baseILj5120EfffffjLj128EEEEELb1ELb0ELb0ELb1EEEvNS_9FwdParamsE --------------------------
	.section	.nv.shared._ZN10layer_norm13ln_fwd_kernelINS_13Kernel_traitsIfffffjLj5120ELj1ELj1ELj4ELj16ENS_18Kernel_traits_baseILj5120EfffffjLj128EEEEELb1ELb0ELb0ELb1EEEvNS_9FwdParamsE,"aw",@nobits
	.sectionflags	@""
	.align	16
	.zero		1024


//--------------------- .nv.shared._ZN10layer_norm13ln_fwd_kernelINS_13Kernel_traitsIfffffjLj5120ELj1ELj1ELj4ELj16ENS_18Kernel_traits_baseILj5120EfffffjLj128EEEEELb1ELb0ELb1ELb0EEEvNS_9FwdParamsE --------------------------
	.section	.nv.shared._ZN10layer_norm13ln_fwd_kernelINS_13Kernel_traitsIfffffjLj5120ELj1ELj1ELj4ELj16ENS_18Kernel_traits_baseILj5120EfffffjLj128EEEEELb1ELb0ELb1ELb0EEEvNS_9FwdParamsE,"aw",@nobits
	.sectionflags	@""
	.align	16
	.zero		1024


//--------------------- .nv.shared._ZN10layer_norm13ln_fwd_kernelINS_13Kernel_traitsIfffffjLj5120ELj1ELj1ELj4ELj16ENS_18Kernel_traits_baseILj5120EfffffjLj128EEEEELb1ELb0ELb1ELb1EEEvNS_9FwdParamsE --------------------------
	.section	.nv.shared._ZN10layer_norm13ln_fwd_kernelINS_13Kernel_traitsIfffffjLj5120ELj1ELj1ELj4ELj16ENS_18Kernel_traits_baseILj5120EfffffjLj128EEEEELb1ELb0ELb1ELb1EEEvNS_9FwdParamsE,"aw",@nobits
	.sectionflags	@""
	.align	16
	.zero		1024


//--------------------- .nv.shared._ZN10layer_norm13ln_fwd_kernelINS_13Kernel_traitsIfffffjLj5120ELj1ELj1ELj4ELj16ENS_18Kernel_traits_baseILj5120EfffffjLj128EEEEELb1ELb1ELb0ELb0EEEvNS_9FwdParamsE --------------------------
	.section	.nv.shared._ZN10layer_norm13ln_fwd_kernelINS_13Kernel_traitsIfffffjLj5120ELj1ELj1ELj4ELj16ENS_18Kernel_traits_baseILj5120EfffffjLj128EEEEELb1ELb1ELb0ELb0EEEvNS_9FwdParamsE,"aw",@nobits
	.sectionflags	@""
	.align	16
	.zero		1024


//--------------------- .nv.shared._ZN10layer_norm13ln_fwd_kernelINS_13Kernel_traitsIfffffjLj5120ELj1ELj1ELj4ELj16ENS_18Kernel_traits_baseILj5120EfffffjLj128EEEEELb1ELb1ELb0ELb1EEEvNS_9FwdParamsE --------------------------
	.section	.nv.shared._ZN10layer_norm13ln_fwd_kernelINS_13Kernel_traitsIfffffjLj5120ELj1ELj1ELj4ELj16ENS_18Kernel_traits_baseILj5120EfffffjLj128EEEEELb1ELb1ELb0ELb1EEEvNS_9FwdParamsE,"aw",@nobits
	.sectionflags	@""
	.align	16
	.zero		1024


//--------------------- .nv.shared._ZN10layer_norm13ln_fwd_kernelINS_13Kernel_traitsIfffffjLj5120ELj1ELj1ELj4ELj16ENS_18Kernel_traits_baseILj5120EfffffjLj128EEEEELb1ELb1ELb1ELb0EEEvNS_9FwdParamsE --------------------------
	.section	.nv.shared._ZN10layer_norm13ln_fwd_kernelINS_13Kernel_traitsIfffffjLj5120ELj1ELj1ELj4ELj16ENS_18Kernel_traits_baseILj5120EfffffjLj128EEEEELb1ELb1ELb1ELb0EEEvNS_9FwdParamsE,"aw",@nobits
	.sectionflags	@""
	.align	16
	.zero		1024


//--------------------- .nv.shared._ZN10layer_norm13ln_fwd_kernelINS_13Kernel_traitsIfffffjLj5120ELj1ELj1ELj4ELj16ENS_18Kernel_traits_baseILj5120EfffffjLj128EEEEELb1ELb1ELb1ELb1EEEvNS_9FwdParamsE --------------------------
	.section	.nv.shared._ZN10layer_norm13ln_fwd_kernelINS_13Kernel_traitsIfffffjLj5120ELj1ELj1ELj4ELj16ENS_18Kernel_traits_baseILj5120EfffffjLj128EEEEELb1ELb1ELb1ELb1EEEvNS_9FwdParamsE,"aw",@nobits
	.sectionflags	@""
	.align	16
	.zero		1024


//--------------------- .nv.constant0._ZN10layer_norm13ln_fwd_kernelINS_13Kernel_traitsI13__nv_bfloat16S2_S2_S2_fjLj5120ELj1ELj1ELj4ELj16ENS_18Kernel_traits_baseILj5120ES2_S2_S2_S2_fjLj128EEEEELb0ELb0ELb0ELb0EEEvNS_9FwdParamsE --------------------------
	.section	.nv.constant0._ZN10layer_norm13ln_fwd_kernelINS_13Kernel_traitsI13__nv_bfloat16S2_S2_S2_fjLj5120ELj1ELj1ELj4ELj16ENS_18Kernel_traits_baseILj5120ES2_S2_S2_S2_fjLj128EEEEELb0ELb0ELb0ELb0EEEvNS_9FwdParamsE,"a",@progbits
	.sectionflags	@""
	.align	4
.nv.constant0._ZN10layer_norm13ln_fwd_kernelINS_13Kernel_traitsI13__nv_bfloat16S2_S2_S2_fjLj5120ELj1ELj1ELj4ELj16ENS_18Kernel_traits_baseILj5120ES2_S2_S2_S2_fjLj128EEEEELb0ELb0ELb0ELb0EEEvNS_9FwdParamsE:
	.zero		1128


//--------------------- .nv.constant0._ZN10layer_norm13ln_fwd_kernelINS_13Kernel_traitsI13__nv_bfloat16S2_S2_S2_fjLj5120ELj1ELj1ELj4ELj16ENS_18Kernel_traits_baseILj5120ES2_S2_S2_S2_fjLj128EEEEELb0ELb0ELb0ELb1EEEvNS_9FwdParamsE --------------------------
	.section	.nv.constant0._ZN10layer_norm13ln_fwd_kernelINS_13Kernel_traitsI13__nv_bfloat16S2_S2_S2_fjLj5120ELj1ELj1ELj4ELj16ENS_18Kernel_traits_baseILj5120ES2_S2_S2_S2_fjLj128EEEEELb0ELb0ELb0ELb1EEEvNS_9FwdParamsE,"a",@progbits
	.sectionflags	@""
	.align	4
.nv.constant0._ZN10layer_norm13ln_fwd_kernelINS_13Kernel_traitsI13__nv_bfloat16S2_S2_S2_fjLj5120ELj1ELj1ELj4ELj16ENS_18Kernel_traits_baseILj5120ES2_S2_S2_S2_fjLj128EEEEELb0ELb0ELb0ELb1EEEvNS_9FwdParamsE:
	.zero		1128


//--------------------- .nv.constant0._ZN10layer_norm13ln_fwd_kernelINS_13Kernel_traitsI13__nv_bfloat16S2_S2_S2_fjLj5120ELj1ELj1ELj4ELj16ENS_18Kernel_traits_baseILj5120ES2_S2_S2_S2_fjLj128EEEEELb0ELb0ELb1ELb0EEEvNS_9FwdParamsE --------------------------
	.section	.nv.constant0._ZN10layer_norm13ln_fwd_kernelINS_13Kernel_traitsI13__nv_bfloat16S2_S2_S2_fjLj5120ELj1ELj1ELj4ELj16ENS_18Kernel_traits_baseILj5120ES2_S2_S2_S2_fjLj128EEEEELb0ELb0ELb1ELb0EEEvNS_9FwdParamsE,"a",@progbits
	.sectionflags	@""
	.align	4
.nv.constant0._ZN10layer_norm13ln_fwd_kernelINS_13Kernel_traitsI13__nv_bfloat16S2_S2_S2_fjLj5120ELj1ELj1ELj4ELj16ENS_18Kernel_traits_baseILj5120ES2_S2_S2_S2_fjLj128EEEEELb0ELb0ELb1ELb0EEEvNS_9FwdParamsE:
	.zero		1128


//--------------------- .nv.constant0._ZN10layer_norm13ln_fwd_kernelINS_13Kernel_traitsI13__nv_bfloat16S2_S2_S2_fjLj5120ELj1ELj1ELj4ELj16ENS_18Kernel_traits_baseILj5120ES2_S2_S2_S2_fjLj128EEEEELb0ELb0ELb1ELb1EEEvNS_9FwdParamsE --------------------------
	.section	.nv.constant0._ZN10layer_norm13ln_fwd_kernelINS_13Kernel_traitsI13__nv_bfloat16S2_S2_S2_fjLj5120ELj1ELj1ELj4ELj16ENS_18Kernel_traits_baseILj5120ES2_S2_S2_S2_fjLj128EEEEELb0ELb0ELb1ELb1EEEvNS_9FwdParamsE,"a",@progbits
	.sectionflags	@""
	.align	4
.nv.constant0._ZN10layer_norm13ln_fwd_kernelINS_13Kernel_traitsI13__nv_bfloat16S2_S2_S2_fjLj5120ELj1ELj1ELj4ELj16ENS_18Kernel_traits_baseILj5120ES2_S2_S2_S2_fjLj128EEEEELb0ELb0ELb1ELb1EEEvNS_9FwdParamsE:
	.zero		1128


//--------------------- .nv.constant0._ZN10layer_norm13ln_fwd_kernelINS_13Kernel_traitsI13__nv_bfloat16S2_S2_S2_fjLj5120ELj1ELj1ELj4ELj16ENS_18Kernel_traits_baseILj5120ES2_S2_S2_S2_fjLj128EEEEELb0ELb1ELb0ELb0EEEvNS_9FwdParamsE --------------------------
	.section	.nv.constant0._ZN10layer_norm13ln_fwd_kernelINS_13Kernel_traitsI13__nv_bfloat16S2_S2_S2_fjLj5120ELj1ELj1ELj4ELj16ENS_18Kernel_traits_baseILj5120ES2_S2_S2_S2_fjLj128EEEEELb0ELb1ELb0ELb0EEEvNS_9FwdParamsE,"a",@progbits
	.sectionflags	@""
	.align	4
.nv.constant0._ZN10layer_norm13ln_fwd_kernelINS_13Kernel_traitsI13__nv_bfloat16S2_S2_S2_fjLj5120ELj1ELj1ELj4ELj16ENS_18Kernel_traits_baseILj5120ES2_S2_S2_S2_fjLj128EEEEELb0ELb1ELb0ELb0EEEvNS_9FwdParamsE:
	.zero		1128


//--------------------- .nv.constant0._ZN10layer_norm13ln_fwd_kernelINS_13Kernel_traitsI13__nv_bfloat16S2_S2_S2_fjLj5120ELj1ELj1ELj4ELj16ENS_18Kernel_traits_baseILj5120ES2_S2_S2_S2_fjLj128EEEEELb0ELb1ELb0ELb1EEEvNS_9FwdParamsE --------------------------
	.section	.nv.constant0._ZN10layer_norm13ln_fwd_kernelINS_13Kernel_traitsI13__nv_bfloat16S2_S2_S2_fjLj5120ELj1ELj1ELj4ELj16ENS_18Kernel_traits_baseILj5120ES2_S2_S2_S2_fjLj128EEEEELb0ELb1ELb0ELb1EEEvNS_9FwdParamsE,"a",@progbits
	.sectionflags	@""
	.align	4
.nv.constant0._ZN10layer_norm13ln_fwd_kernelINS_13Kernel_traitsI13__nv_bfloat16S2_S2_S2_fjLj5120ELj1ELj1ELj4ELj16ENS_18Kernel_traits_baseILj5120ES2_S2_S2_S2_fjLj128EEEEELb0ELb1ELb0ELb1EEEvNS_9FwdParamsE:
	.zero		1128


//--------------------- .nv.constant0._ZN10layer_norm13ln_fwd_kernelINS_13Kernel_traitsI13__nv_bfloat16S2_S2_S2_fjLj5120ELj1ELj1ELj4ELj16ENS_18Kernel_traits_baseILj5120ES2_S2_S2_S2_fjLj128EEEEELb0ELb1ELb1ELb0EEEvNS_9FwdParamsE --------------------------
	.section	.nv.constant0._ZN10layer_norm13ln_fwd_kernelINS_13Kernel_traitsI13__nv_bfloat16S2_S2_S2_fjLj5120ELj1ELj1ELj4ELj16ENS_18Kernel_traits_baseILj5120ES2_S2_S2_S2_fjLj128EEEEELb0ELb1ELb1ELb0EEEvNS_9FwdParamsE,"a",@progbits
	.sectionflags	@""
	.align	4
.nv.constant0._ZN10layer_norm13ln_fwd_kernelINS_13Kernel_traitsI13__nv_bfloat16S2_S2_S2_fjLj5120ELj1ELj1ELj4ELj16ENS_18Kernel_traits_baseILj5120ES2_S2_S2_S2_fjLj128EEEEELb0ELb1ELb1ELb0EEEvNS_9FwdParamsE:
	.zero		1128


//--------------------- .nv.constant0._ZN10layer_norm13ln_fwd_kernelINS_13Kernel_traitsI13__nv_bfloat16S2_S2_S2_fjLj5120ELj1ELj1ELj4ELj16ENS_18Kernel_traits_baseILj5120ES2_S2_S2_S2_fjLj128EEEEELb0ELb1ELb1ELb1EEEvNS_9FwdParamsE --------------------------
	.section	.nv.constant0._ZN10layer_norm13ln_fwd_kernelINS_13Kernel_traitsI13__nv_bfloat16S2_S2_S2_fjLj5120ELj1ELj1ELj4ELj16ENS_18Kernel_traits_baseILj5120ES2_S2_S2_S2_fjLj128EEEEELb0ELb1ELb1ELb1EEEvNS_9FwdParamsE,"a",@progbits
	.sectionflags	@""
	.align	4
.nv.constant0._ZN10layer_norm13ln_fwd_kernelINS_13Kernel_traitsI13__nv_bfloat16S2_S2_S2_fjLj5120ELj1ELj1ELj4ELj16ENS_18Kernel_traits_baseILj5120ES2_S2_S2_S2_fjLj128EEEEELb0ELb1ELb1ELb1EEEvNS_9FwdParamsE:
	.zero		1128


//--------------------- .nv.constant0._ZN10layer_norm13ln_fwd_kernelINS_13Kernel_traitsI13__nv_bfloat16S2_S2_S2_fjLj5120ELj1ELj1ELj4ELj16ENS_18Kernel_traits_baseILj5120ES2_S2_S2_S2_fjLj128EEEEELb1ELb0ELb0ELb0EEEvNS_9FwdParamsE --------------------------
	.section	.nv.constant0._ZN10layer_norm13ln_fwd_kernelINS_13Kernel_traitsI13__nv_bfloat16S2_S2_S2_fjLj5120ELj1ELj1ELj4ELj16ENS_18Kernel_traits_baseILj5120ES2_S2_S2_S2_fjLj128EEEEELb1ELb0ELb0ELb0EEEvNS_9FwdParamsE,"a",@progbits
	.sectionflags	@""
	.align	4
.nv.constant0._ZN10layer_norm13ln_fwd_kernelINS_13Kernel_traitsI13__nv_bfloat16S2_S2_S2_fjLj5120ELj1ELj1ELj4ELj16ENS_18Kernel_traits_baseILj5120ES2_S2_S2_S2_fjLj128EEEEELb1ELb0ELb0ELb0EEEvNS_9FwdParamsE:
	.zero		1128


//--------------------- .nv.constant0._ZN10layer_norm13ln_fwd_kernelINS_13Kernel_traitsI13__nv_bfloat16S2_S2_S2_fjLj5120ELj1ELj1ELj4ELj16ENS_18Kernel_traits_baseILj5120ES2_S2_S2_S2_fjLj128EEEEELb1ELb0ELb0ELb1EEEvNS_9FwdParamsE --------------------------
	.section	.nv.constant0._ZN10layer_norm13ln_fwd_kernelINS_13Kernel_traitsI13__nv_bfloat16S2_S2_S2_fjLj5120ELj1ELj1ELj4ELj16ENS_18Kernel_traits_baseILj5120ES2_S2_S2_S2_fjLj128EEEEELb1ELb0ELb0ELb1EEEvNS_9FwdParamsE,"a",@progbits
	.sectionflags	@""
	.align	4
.nv.constant0._ZN10layer_norm13ln_fwd_kernelINS_13Kernel_traitsI13__nv_bfloat16S2_S2_S2_fjLj5120ELj1ELj1ELj4ELj16ENS_18Kernel_traits_baseILj5120ES2_S2_S2_S2_fjLj128EEEEELb1ELb0ELb0ELb1EEEvNS_9FwdParamsE:
	.zero		1128


//--------------------- .nv.constant0._ZN10layer_norm13ln_fwd_kernelINS_13Kernel_traitsI13__nv_bfloat16S2_S2_S2_fjLj5120ELj1ELj1ELj4ELj16ENS_18Kernel_traits_baseILj5120ES2_S2_S2_S2_fjLj128EEEEELb1ELb0ELb1ELb0EEEvNS_9FwdParamsE --------------------------
	.section	.nv.constant0._ZN10layer_norm13ln_fwd_kernelINS_13Kernel_traitsI13__nv_bfloat16S2_S2_S2_fjLj5120ELj1ELj1ELj4ELj16ENS_18Kernel_traits_baseILj5120ES2_S2_S2_S2_fjLj128EEEEELb1ELb0ELb1ELb0EEEvNS_9FwdParamsE,"a",@progbits
	.sectionflags	@""
	.align	4
.nv.constant0._ZN10layer_norm13ln_fwd_kernelINS_13Kernel_traitsI13__nv_bfloat16S2_S2_S2_fjLj5120ELj1ELj1ELj4ELj16ENS_18Kernel_traits_baseILj5120ES2_S2_S2_S2_fjLj128EEEEELb1ELb0ELb1ELb0EEEvNS_9FwdParamsE:
	.zero		1128


//--------------------- .nv.constant0._ZN10layer_norm13ln_fwd_kernelINS_13Kernel_traitsI13__nv_bfloat16S2_S2_S2_fjLj5120ELj1ELj1ELj4ELj16ENS_18Kernel_traits_baseILj5120ES2_S2_S2_S2_fjLj128EEEEELb1ELb0ELb1ELb1EEEvNS_9FwdParamsE --------------------------
	.section	.nv.constant0._ZN10layer_norm13ln_fwd_kernelINS_13Kernel_traitsI13__nv_bfloat16S2_S2_S2_fjLj5120ELj1ELj1ELj4ELj16ENS_18Kernel_traits_baseILj5120ES2_S2_S2_S2_fjLj128EEEEELb1ELb0ELb1ELb1EEEvNS_9FwdParamsE,"a",@progbits
	.sectionflags	@""
	.align	4
.nv.constant0._ZN10layer_norm13ln_fwd_kernelINS_13Kernel_traitsI13__nv_bfloat16S2_S2_S2_fjLj5120ELj1ELj1ELj4ELj16ENS_18Kernel_traits_baseILj5120ES2_S2_S2_S2_fjLj128EEEEELb1ELb0ELb1ELb1EEEvNS_9FwdParamsE:
	.zero		1128


//--------------------- .nv.constant0._ZN10layer_norm13ln_fwd_kernelINS_13Kernel_traitsI13__nv_bfloat16S2_S2_S2_fjLj5120ELj1ELj1ELj4ELj16ENS_18Kernel_traits_baseILj5120ES2_S2_S2_S2_fjLj128EEEEELb1ELb1ELb0ELb0EEEvNS_9FwdParamsE --------------------------
	.section	.nv.constant0._ZN10layer_norm13ln_fwd_kernelINS_13Kernel_traitsI13__nv_bfloat16S2_S2_S2_fjLj5120ELj1ELj1ELj4ELj16ENS_18Kernel_traits_baseILj5120ES2_S2_S2_S2_fjLj128EEEEELb1ELb1ELb0ELb0EEEvNS_9FwdParamsE,"a",@progbits
	.sectionflags	@""
	.align	4
.nv.constant0._ZN10layer_norm13ln_fwd_kernelINS_13Kernel_traitsI13__nv_bfloat16S2_S2_S2_fjLj5120ELj1ELj1ELj4ELj16ENS_18Kernel_traits_baseILj5120ES2_S2_S2_S2_fjLj128EEEEELb1ELb1ELb0ELb0EEEvNS_9FwdParamsE:
	.zero		1128


//--------------------- .nv.constant0._ZN10layer_norm13ln_fwd_kernelINS_13Kernel_traitsI13__nv_bfloat16S2_S2_S2_fjLj5120ELj1ELj1ELj4ELj16ENS_18Kernel_traits_baseILj5120ES2_S2_S2_S2_fjLj128EEEEELb1ELb1ELb0ELb1EEEvNS_9FwdParamsE --------------------------
	.section	.nv.constant0._ZN10layer_norm13ln_fwd_kernelINS_13Kernel_traitsI13__nv_bfloat16S2_S2_S2_fjLj5120ELj1ELj1ELj4ELj16ENS_18Kernel_traits_baseILj5120ES2_S2_S2_S2_fjLj128EEEEELb1ELb1ELb0ELb1EEEvNS_9FwdParamsE,"a",@progbits
	.sectionflags	@""
	.align	4
.nv.constant0._ZN10layer_norm13ln_fwd_kernelINS_13Kernel_traitsI13__nv_bfloat16S2_S2_S2_fjLj5120ELj1ELj1ELj4ELj16ENS_18Kernel_traits_baseILj5120ES2_S2_S2_S2_fjLj128EEEEELb1ELb1ELb0ELb1EEEvNS_9FwdParamsE:
	.zero		1128


//--------------------- .nv.constant0._ZN10layer_norm13ln_fwd_kernelINS_13Kernel_traitsI13__nv_bfloat16S2_S2_S2_fjLj5120ELj1ELj1ELj4ELj16ENS_18Kernel_traits_baseILj5120ES2_S2_S2_S2_fjLj128EEEEELb1ELb1ELb1ELb0EEEvNS_9FwdParamsE --------------------------
	.section	.nv.constant0._ZN10layer_norm13ln_fwd_kernelINS_13Kernel_traitsI13__nv_bfloat16S2_S2_S2_fjLj5120ELj1ELj1ELj4ELj16ENS_18Kernel_traits_baseILj5120ES2_S2_S2_S2_fjLj128EEEEELb1ELb1ELb1ELb0EEEvNS_9FwdParamsE,"a",@progbits
	.sectionflags	@""
	.align	4
.nv.constant0._ZN10layer_norm13ln_fwd_kernelINS_13Kernel_traitsI13__nv_bfloat16S2_S2_S2_fjLj5120ELj1ELj1ELj4ELj16ENS_18Kernel_traits_baseILj5120ES2_S2_S2_S2_fjLj128EEEEELb1ELb1ELb1ELb0EEEvNS_9FwdParamsE:
	.zero		1128


//--------------------- .nv.constant0._ZN10layer_norm13ln_fwd_kernelINS_13Kernel_traitsI13__nv_bfloat16S2_S2_S2_fjLj5120ELj1ELj1ELj4ELj16ENS_18Kernel_traits_baseILj5120ES2_S2_S2_S2_fjLj128EEEEELb1ELb1ELb1ELb1EEEvNS_9FwdParamsE --------------------------
	.section	.nv.constant0._ZN10layer_norm13ln_fwd_kernelINS_13Kernel_traitsI13__nv_bfloat16S2_S2_S2_fjLj5120ELj1ELj1ELj4ELj16ENS_18Kernel_traits_baseILj5120ES2_S2_S2_S2_fjLj128EEEEELb1ELb1ELb1ELb1EEEvNS_9FwdParamsE,"a",@progbits
	.sectionflags	@""
	.align	4
.nv.constant0._ZN10layer_norm13ln_fwd_kernelINS_13Kernel_traitsI13__nv_bfloat16S2_S2_S2_fjLj5120ELj1ELj1ELj4ELj16ENS_18Kernel_traits_baseILj5120ES2_S2_S2_S2_fjLj128EEEEELb1ELb1ELb1ELb1EEEvNS_9FwdParamsE:
	.zero		1128


//--------------------- .nv.constant0._ZN10layer_norm13ln_fwd_kernelINS_13Kernel_traitsI6__halfS2_S2_S2_fjLj5120ELj1ELj1ELj4ELj16ENS_18Kernel_traits_baseILj5120ES2_S2_S2_S2_fjLj128EEEEELb0ELb0ELb0ELb0EEEvNS_9FwdParamsE --------------------------
	.section	.nv.constant0._ZN10layer_norm13ln_fwd_kernelINS_13Kernel_traitsI6__halfS2_S2_S2_fjLj5120ELj1ELj1ELj4ELj16ENS_18Kernel_traits_baseILj5120ES2_S2_S2_S2_fjLj128EEEEELb0ELb0ELb0ELb0EEEvNS_9FwdParamsE,"a",@progbits
	.sectionflags	@""
	.align	4
.nv.constant0._ZN10layer_norm13ln_fwd_kernelINS_13Kernel_traitsI6__halfS2_S2_S2_fjLj5120ELj1ELj1ELj4ELj16ENS_18Kernel_traits_baseILj5120ES2_S2_S2_S2_fjLj128EEEEELb0ELb0ELb0ELb0EEEvNS_9FwdParamsE:
	.zero		1128


//--------------------- .nv.constant0._ZN10layer_norm13ln_fwd_kernelINS_13Kernel_traitsI6__halfS2_S2_S2_fjLj5120ELj1ELj1ELj4ELj16ENS_18Kernel_traits_baseILj5120ES2_S2_S2_S2_fjLj128EEEEELb0ELb0ELb0ELb1EEEvNS_9FwdParamsE --------------------------
	.section	.nv.constant0._ZN10layer_norm13ln_fwd_kernelINS_13Kernel_traitsI6__halfS2_S2_S2_fjLj5120ELj1ELj1ELj4ELj16ENS_18Kernel_traits_baseILj5120ES2_S2_S2_S2_fjLj128EEEEELb0ELb0ELb0ELb1EEEvNS_9FwdParamsE,"a",@progbits
	.sectionflags	@""
	.align	4
.nv.constant0._ZN10layer_norm13ln_fwd_kernelINS_13Kernel_traitsI6__halfS2_S2_S2_fjLj5120ELj1ELj1ELj4ELj16ENS_18Kernel_traits_baseILj5120ES2_S2_S2_S2_fjLj128EEEEELb0ELb0ELb0ELb1EEEvNS_9FwdParamsE:
	.zero		1128


//--------------------- .nv.constant0._ZN10layer_norm13ln_fwd_kernelINS_13Kernel_traitsI6__halfS2_S2_S2_fjLj5120ELj1ELj1ELj4ELj16ENS_18Kernel_traits_baseILj5120ES2_S2_S2_S2_fjLj128EEEEELb0ELb0ELb1ELb0EEEvNS_9FwdParamsE --------------------------
	.section	.nv.constant0._ZN10layer_norm13ln_fwd_kernelINS_13Kernel_traitsI6__halfS2_S2_S2_fjLj5120ELj1ELj1ELj4ELj16ENS_18Kernel_traits_baseILj5120ES2_S2_S2_S2_fjLj128EEEEELb0ELb0ELb1ELb0EEEvNS_9FwdParamsE,"a",@progbits
	.sectionflags	@""
	.align	4
.nv.constant0._ZN10layer_norm13ln_fwd_kernelINS_13Kernel_traitsI6__halfS2_S2_S2_fjLj5120ELj1ELj1ELj4ELj16ENS_18Kernel_traits_baseILj5120ES2_S2_S2_S2_fjLj128EEEEELb0ELb0ELb1ELb0EEEvNS_9FwdParamsE:
	.zero		1128


//--------------------- .nv.constant0._ZN10layer_norm13ln_fwd_kernelINS_13Kernel_traitsI6__halfS2_S2_S2_fjLj5120ELj1ELj1ELj4ELj16ENS_18Kernel_traits_baseILj5120ES2_S2_S2_S2_fjLj128EEEEELb0ELb0ELb1ELb1EEEvNS_9FwdParamsE --------------------------
	.section	.nv.constant0._ZN10layer_norm13ln_fwd_kernelINS_13Kernel_traitsI6__halfS2_S2_S2_fjLj5120ELj1ELj1ELj4ELj16ENS_18Kernel_traits_baseILj5120ES2_S2_S2_S2_fjLj128EEEEELb0ELb0ELb1ELb1EEEvNS_9FwdParamsE,"a",@progbits
	.sectionflags	@""
	.align	4
.nv.constant0._ZN10layer_norm13ln_fwd_kernelINS_13Kernel_traitsI6__halfS2_S2_S2_fjLj5120ELj1ELj1ELj4ELj16ENS_18Kernel_traits_baseILj5120ES2_S2_S2_S2_fjLj128EEEEELb0ELb0ELb1ELb1EEEvNS_9FwdParamsE:
	.zero		1128


//--------------------- .nv.constant0._ZN10layer_norm13ln_fwd_kernelINS_13Kernel_traitsI6__halfS2_S2_S2_fjLj5120ELj1ELj1ELj4ELj16ENS_18Kernel_traits_baseILj5120ES2_S2_S2_S2_fjLj128EEEEELb0ELb1ELb0ELb0EEEvNS_9FwdParamsE --------------------------
	.section	.nv.constant0._ZN10layer_norm13ln_fwd_kernelINS_13Kernel_traitsI6__halfS2_S2_S2_fjLj5120ELj1ELj1ELj4ELj16ENS_18Kernel_traits_baseILj5120ES2_S2_S2_S2_fjLj128EEEEELb0ELb1ELb0ELb0EEEvNS_9FwdParamsE,"a",@progbits
	.sectionflags	@""
	.align	4
.nv.constant0._ZN10layer_norm13ln_fwd_kernelINS_13Kernel_traitsI6__halfS2_S2_S2_fjLj5120ELj1ELj1ELj4ELj16ENS_18Kernel_traits_baseILj5120ES2_S2_S2_S2_fjLj128EEEEELb0ELb1ELb0ELb0EEEvNS_9FwdParamsE:
	.zero		1128


//--------------------- .nv.constant0._ZN10layer_norm13ln_fwd_kernelINS_13Kernel_traitsI6__halfS2_S2_S2_fjLj5120ELj1ELj1ELj4ELj16ENS_18Kernel_traits_baseILj5120ES2_S2_S2_S2_fjLj128EEEEELb0ELb1ELb0ELb1EEEvNS_9FwdParamsE --------------------------
	.section	.nv.constant0._ZN10layer_norm13ln_fwd_kernelINS_13Kernel_traitsI6__halfS2_S2_S2_fjLj5120ELj1ELj1ELj4ELj16ENS_18Kernel_traits_baseILj5120ES2_S2_S2_S2_fjLj128EEEEELb0ELb1ELb0ELb1EEEvNS_9FwdParamsE,"a",@progbits
	.sectionflags	@""
	.align	4
.nv.constant0._ZN10layer_norm13ln_fwd_kernelINS_13Kernel_traitsI6__halfS2_S2_S2_fjLj5120ELj1ELj1ELj4ELj16ENS_18Kernel_traits_baseILj5120ES2_S2_S2_S2_fjLj128EEEEELb0ELb1ELb0ELb1EEEvNS_9FwdParamsE:
	.zero		1128


//--------------------- .nv.constant0._ZN10layer_norm13ln_fwd_kernelINS_13Kernel_traitsI6__halfS2_S2_S2_fjLj5120ELj1ELj1ELj4ELj16ENS_18Kernel_traits_baseILj5120ES2_S2_S2_S2_fjLj128EEEEELb0ELb1ELb1ELb0EEEvNS_9FwdParamsE --------------------------
	.section	.nv.constant0._ZN10layer_norm13ln_fwd_kernelINS_13Kernel_traitsI6__halfS2_S2_S2_fjLj5120ELj1ELj1ELj4ELj16ENS_18Kernel_traits_baseILj5120ES2_S2_S2_S2_fjLj128EEEEELb0ELb1ELb1ELb0EEEvNS_9FwdParamsE,"a",@progbits
	.sectionflags	@""
	.align	4
.nv.constant0._ZN10layer_norm13ln_fwd_kernelINS_13Kernel_traitsI6__halfS2_S2_S2_fjLj5120ELj1ELj1ELj4ELj16ENS_18Kernel_traits_baseILj5120ES2_S2_S2_S2_fjLj128EEEEELb0ELb1ELb1ELb0EEEvNS_9FwdParamsE:
	.zero		1128


//--------------------- .nv.constant0._ZN10layer_norm13ln_fwd_kernelINS_13Kernel_traitsI6__halfS2_S2_S2_fjLj5120ELj1ELj1ELj4ELj16ENS_18Kernel_traits_baseILj5120ES2_S2_S2_S2_fjLj128EEEEELb0ELb1ELb1ELb1EEEvNS_9FwdParamsE --------------------------
	.section	.nv.constant0._ZN10layer_norm13ln_fwd_kernelINS_13Kernel_traitsI6__halfS2_S2_S2_fjLj5120ELj1ELj1ELj4ELj16ENS_18Kernel_traits_baseILj5120ES2_S2_S2_S2_fjLj128EEEEELb0ELb1ELb1ELb1EEEvNS_9FwdParamsE,"a",@progbits
	.sectionflags	@""
	.align	4
.nv.constant0._ZN10layer_norm13ln_fwd_kernelINS_13Kernel_traitsI6__halfS2_S2_S2_fjLj5120ELj1ELj1ELj4ELj16ENS_18Kernel_traits_baseILj5120ES2_S2_S2_S2_fjLj128EEEEELb0ELb1ELb1ELb1EEEvNS_9FwdParamsE:
	.zero		1128


//--------------------- .nv.constant0._ZN10layer_norm13ln_fwd_kernelINS_13Kernel_traitsI6__halfS2_S2_S2_fjLj5120ELj1ELj1ELj4ELj16ENS_18Kernel_traits_baseILj5120ES2_S2_S2_S2_fjLj128EEEEELb1ELb0ELb0ELb0EEEvNS_9FwdParamsE --------------------------
	.section	.nv.constant0._ZN10layer_norm13ln_fwd_kernelINS_13Kernel_traitsI6__halfS2_S2_S2_fjLj5120ELj1ELj1ELj4ELj16ENS_18Kernel_traits_baseILj5120ES2_S2_S2_S2_fjLj128EEEEELb1ELb0ELb0ELb0EEEvNS_9FwdParamsE,"a",@progbits
	.sectionflags	@""
	.align	4
.nv.constant0._ZN10layer_norm13ln_fwd_kernelINS_13Kernel_traitsI6__halfS2_S2_S2_fjLj5120ELj1ELj1ELj4ELj16ENS_18Kernel_traits_baseILj5120ES2_S2_S2_S2_fjLj128EEEEELb1ELb0ELb0ELb0EEEvNS_9FwdParamsE:
	.zero		1128


//--------------------- .nv.constant0._ZN10layer_norm13ln_fwd_kernelINS_13Kernel_traitsI6__halfS2_S2_S2_fjLj5120ELj1ELj1ELj4ELj16ENS_18Kernel_traits_baseILj5120ES2_S2_S2_S2_fjLj128EEEEELb1ELb0ELb0ELb1EEEvNS_9FwdParamsE --------------------------
	.section	.nv.constant0._ZN10layer_norm13ln_fwd_kernelINS_13Kernel_traitsI6__halfS2_S2_S2_fjLj5120ELj1ELj1ELj4ELj16ENS_18Kernel_traits_baseILj5120ES2_S2_S2_S2_fjLj128EEEEELb1ELb0ELb0ELb1EEEvNS_9FwdParamsE,"a",@progbits
	.sectionflags	@""
	.align	4
.nv.constant0._ZN10layer_norm13ln_fwd_kernelINS_13Kernel_traitsI6__halfS2_S2_S2_fjLj5120ELj1ELj1ELj4ELj16ENS_18Kernel_traits_baseILj5120ES2_S2_S2_S2_fjLj128EEEEELb1ELb0ELb0ELb1EEEvNS_9FwdParamsE:
	.zero		1128


//--------------------- .nv.constant0._ZN10layer_norm13ln_fwd_kernelINS_13Kernel_traitsI6__halfS2_S2_S2_fjLj5120ELj1ELj1ELj4ELj16ENS_18Kernel_traits_baseILj5120ES2_S2_S2_S2_fjLj128EEEEELb1ELb0ELb1ELb0EEEvNS_9FwdParamsE --------------------------
	.section	.nv.constant0._ZN10layer_norm13ln_fwd_kernelINS_13Kernel_traitsI6__halfS2_S2_S2_fjLj5120ELj1ELj1ELj4ELj16ENS_18Kernel_traits_baseILj5120ES2_S2_S2_S2_fjLj128EEEEELb1ELb0ELb1ELb0EEEvNS_9FwdParamsE,"a",@progbits
	.sectionflags	@""
	.align	4
.nv.constant0._ZN10layer_norm13ln_fwd_kernelINS_13Kernel_traitsI6__halfS2_S2_S2_fjLj5120ELj1ELj1ELj4ELj16ENS_18Kernel_traits_baseILj5120ES2_S2_S2_S2_fjLj128EEEEELb1ELb0ELb1ELb0EEEvNS_9FwdParamsE:
	.zero		1128


//--------------------- .nv.constant0._ZN10layer_norm13ln_fwd_kernelINS_13Kernel_traitsI6__halfS2_S2_S2_fjLj5120ELj1ELj1ELj4ELj16ENS_18Kernel_traits_baseILj5120ES2_S2_S2_S2_fjLj128EEEEELb1ELb0ELb1ELb1EEEvNS_9FwdParamsE --------------------------
	.section	.nv.constant0._ZN10layer_norm13ln_fwd_kernelINS_13Kernel_traitsI6__halfS2_S2_S2_fjLj5120ELj1ELj1ELj4ELj16ENS_18Kernel_traits_baseILj5120ES2_S2_S2_S2_fjLj128EEEEELb1ELb0ELb1ELb1EEEvNS_9FwdParamsE,"a",@progbits
	.sectionflags	@""
	.align	4
.nv.constant0._ZN10layer_norm13ln_fwd_kernelINS_13Kernel_traitsI6__halfS2_S2_S2_fjLj5120ELj1ELj1ELj4ELj16ENS_18Kernel_traits_baseILj5120ES2_S2_S2_S2_fjLj128EEEEELb1ELb0ELb1ELb1EEEvNS_9FwdParamsE:
	.zero		1128


//--------------------- .nv.constant0._ZN10layer_norm13ln_fwd_kernelINS_13Kernel_traitsI6__halfS2_S2_S2_fjLj5120ELj1ELj1ELj4ELj16ENS_18Kernel_traits_baseILj5120ES2_S2_S2_S2_fjLj128EEEEELb1ELb1ELb0ELb0EEEvNS_9FwdParamsE --------------------------
	.section	.nv.constant0._ZN10layer_norm13ln_fwd_kernelINS_13Kernel_traitsI6__halfS2_S2_S2_fjLj5120ELj1ELj1ELj4ELj16ENS_18Kernel_traits_baseILj5120ES2_S2_S2_S2_fjLj128EEEEELb1ELb1ELb0ELb0EEEvNS_9FwdParamsE,"a",@progbits
	.sectionflags	@""
	.align	4
.nv.constant0._ZN10layer_norm13ln_fwd_kernelINS_13Kernel_traitsI6__halfS2_S2_S2_fjLj5120ELj1ELj1ELj4ELj16ENS_18Kernel_traits_baseILj5120ES2_S2_S2_S2_fjLj128EEEEELb1ELb1ELb0ELb0EEEvNS_9FwdParamsE:
	.zero		1128


//--------------------- .nv.constant0._ZN10layer_norm13ln_fwd_kernelINS_13Kernel_traitsI6__halfS2_S2_S2_fjLj5120ELj1ELj1ELj4ELj16ENS_18Kernel_traits_baseILj5120ES2_S2_S2_S2_fjLj128EEEEELb1ELb1ELb0ELb1EEEvNS_9FwdParamsE --------------------------
	.section	.nv.constant0._ZN10layer_norm13ln_fwd_kernelINS_13Kernel_traitsI6__halfS2_S2_S2_fjLj5120ELj1ELj1ELj4ELj16ENS_18Kernel_traits_baseILj5120ES2_S2_S2_S2_fjLj128EEEEELb1ELb1ELb0ELb1EEEvNS_9FwdParamsE,"a",@progbits
	.sectionflags	@""
	.align	4
.nv.constant0._ZN10layer_norm13ln_fwd_kernelINS_13Kernel_traitsI6__halfS2_S2_S2_fjLj5120ELj1ELj1ELj4ELj16ENS_18Kernel_traits_baseILj5120ES2_S2_S2_S2_fjLj128EEEEELb1ELb1ELb0ELb1EEEvNS_9FwdParamsE:
	.zero		1128


//--------------------- .nv.constant0._ZN10layer_norm13ln_fwd_kernelINS_13Kernel_traitsI6__halfS2_S2_S2_fjLj5120ELj1ELj1ELj4ELj16ENS_18Kernel_traits_baseILj5120ES2_S2_S2_S2_fjLj128EEEEELb1ELb1ELb1ELb0EEEvNS_9FwdParamsE --------------------------
	.section	.nv.constant0._ZN10layer_norm13ln_fwd_kernelINS_13Kernel_traitsI6__halfS2_S2_S2_fjLj5120ELj1ELj1ELj4ELj16ENS_18Kernel_traits_baseILj5120ES2_S2_S2_S2_fjLj128EEEEELb1ELb1ELb1ELb0EEEvNS_9FwdParamsE,"a",@progbits
	.sectionflags	@""
	.align	4
.nv.constant0._ZN10layer_norm13ln_fwd_kernelINS_13Kernel_traitsI6__halfS2_S2_S2_fjLj5120ELj1ELj1ELj4ELj16ENS_18Kernel_traits_baseILj5120ES2_S2_S2_S2_fjLj128EEEEELb1ELb1ELb1ELb0EEEvNS_9FwdParamsE:
	.zero		1128


//--------------------- .nv.constant0._ZN10layer_norm13ln_fwd_kernelINS_13Kernel_traitsI6__halfS2_S2_S2_fjLj5120ELj1ELj1ELj4ELj16ENS_18Kernel_traits_baseILj5120ES2_S2_S2_S2_fjLj128EEEEELb1ELb1ELb1ELb1EEEvNS_9FwdParamsE --------------------------
	.section	.nv.constant0._ZN10layer_norm13ln_fwd_kernelINS_13Kernel_traitsI6__halfS2_S2_S2_fjLj5120ELj1ELj1ELj4ELj16ENS_18Kernel_traits_baseILj5120ES2_S2_S2_S2_fjLj128EEEEELb1ELb1ELb1ELb1EEEvNS_9FwdParamsE,"a",@progbits
	.sectionflags	@""
	.align	4
.nv.constant0._ZN10layer_norm13ln_fwd_kernelINS_13Kernel_traitsI6__halfS2_S2_S2_fjLj5120ELj1ELj1ELj4ELj16ENS_18Kernel_traits_baseILj5120ES2_S2_S2_S2_fjLj128EEEEELb1ELb1ELb1ELb1EEEvNS_9FwdParamsE:
	.zero		1128


//--------------------- .nv.constant0._ZN10layer_norm13ln_fwd_kernelINS_13Kernel_traitsIf13__nv_bfloat16S2_S2_fjLj5120ELj1ELj1ELj4ELj16ENS_18Kernel_traits_baseILj5120EfS2_S2_S2_fjLj128EEEEELb0ELb0ELb0ELb0EEEvNS_9FwdParamsE --------------------------
	.section	.nv.constant0._ZN10layer_norm13ln_fwd_kernelINS_13Kernel_traitsIf13__nv_bfloat16S2_S2_fjLj5120ELj1ELj1ELj4ELj16ENS_18Kernel_traits_baseILj5120EfS2_S2_S2_fjLj128EEEEELb0ELb0ELb0ELb0EEEvNS_9FwdParamsE,"a",@progbits
	.sectionflags	@""
	.align	4
.nv.constant0._ZN10layer_norm13ln_fwd_kernelINS_13Kernel_traitsIf13__nv_bfloat16S2_S2_fjLj5120ELj1ELj1ELj4ELj16ENS_18Kernel_traits_baseILj5120EfS2_S2_S2_fjLj128EEEEELb0ELb0ELb0ELb0EEEvNS_9FwdParamsE:
	.zero		1128


//--------------------- .nv.constant0._ZN10layer_norm13ln_fwd_kernelINS_13Kernel_traitsIf13__nv_bfloat16S2_S2_fjLj5120ELj1ELj1ELj4ELj16ENS_18Kernel_traits_baseILj5120EfS2_S2_S2_fjLj128EEEEELb0ELb0ELb0ELb1EEEvNS_9FwdParamsE --------------------------
	.section	.nv.constant0._ZN10layer_norm13ln_fwd_kernelINS_13Kernel_traitsIf13__nv_bfloat16S2_S2_fjLj5120ELj1ELj1ELj4ELj16ENS_18Kernel_traits_baseILj5120EfS2_S2_S2_fjLj128EEEEELb0ELb0ELb0ELb1EEEvNS_9FwdParamsE,"a",@progbits
	.sectionflags	@""
	.align	4
.nv.constant0._ZN10layer_norm13ln_fwd_kernelINS_13Kernel_traitsIf13__nv_bfloat16S2_S2_fjLj5120ELj1ELj1ELj4ELj16ENS_18Kernel_traits_baseILj5120EfS2_S2_S2_fjLj128EEEEELb0ELb0ELb0ELb1EEEvNS_9FwdParamsE:
	.zero		1128


//--------------------- .nv.constant0._ZN10layer_norm13ln_fwd_kernelINS_13Kernel_traitsIf13__nv_bfloat16S2_S2_fjLj5120ELj1ELj1ELj4ELj16ENS_18Kernel_traits_baseILj5120EfS2_S2_S2_fjLj128EEEEELb0ELb0ELb1ELb0EEEvNS_9FwdParamsE --------------------------
	.section	.nv.constant0._ZN10layer_norm13ln_fwd_kernelINS_13Kernel_traitsIf13__nv_bfloat16S2_S2_fjLj5120ELj1ELj1ELj4ELj16ENS_18Kernel_traits_baseILj5120EfS2_S2_S2_fjLj128EEEEELb0ELb0ELb1ELb0EEEvNS_9FwdParamsE,"a",@progbits
	.sectionflags	@""
	.align	4
.nv.constant0._ZN10layer_norm13ln_fwd_kernelINS_13Kernel_traitsIf13__nv_bfloat16S2_S2_fjLj5120ELj1ELj1ELj4ELj16ENS_18Kernel_traits_baseILj5120EfS2_S2_S2_fjLj128EEEEELb0ELb0ELb1ELb0EEEvNS_9FwdParamsE:
	.zero		1128


//--------------------- .nv.constant0._ZN10layer_norm13ln_fwd_kernelINS_13Kernel_traitsIf13__nv_bfloat16S2_S2_fjLj5120ELj1ELj1ELj4ELj16ENS_18Kernel_traits_baseILj5120EfS2_S2_S2_fjLj128EEEEELb0ELb0ELb1ELb1EEEvNS_9FwdParamsE --------------------------
	.section	.nv.constant0._ZN10layer_norm13ln_fwd_kernelINS_13Kernel_traitsIf13__nv_bfloat16S2_S2_fjLj5120ELj1ELj1ELj4ELj16ENS_18Kernel_traits_baseILj5120EfS2_S2_S2_fjLj128EEEEELb0ELb0ELb1ELb1EEEvNS_9FwdParamsE,"a",@progbits
	.sectionflags	@""
	.align	4
.nv.constant0._ZN10layer_norm13ln_fwd_kernelINS_13Kernel_traitsIf13__nv_bfloat16S2_S2_fjLj5120ELj1ELj1ELj4ELj16ENS_18Kernel_traits_baseILj5120EfS2_S2_S2_fjLj128EEEEELb0ELb0ELb1ELb1EEEvNS_9FwdParamsE:
	.zero		1128


//--------------------- .nv.constant0._ZN10layer_norm13ln_fwd_kernelINS_13Kernel_traitsIf13__nv_bfloat16S2_S2_fjLj5120ELj1ELj1ELj4ELj16ENS_18Kernel_traits_baseILj5120EfS2_S2_S2_fjLj128EEEEELb0ELb1ELb0ELb0EEEvNS_9FwdParamsE --------------------------
	.section	.nv.constant0._ZN10layer_norm13ln_fwd_kernelINS_13Kernel_traitsIf13__nv_bfloat16S2_S2_fjLj5120ELj1ELj1ELj4ELj16ENS_18Kernel_traits_baseILj5120EfS2_S2_S2_fjLj128EEEEELb0ELb1ELb0ELb0EEEvNS_9FwdParamsE,"a",@progbits
	.sectionflags	@""
	.align	4
.nv.constant0._ZN10layer_norm13ln_fwd_kernelINS_13Kernel_traitsIf13__nv_bfloat16S2_S2_fjLj5120ELj1ELj1ELj4ELj16ENS_18Kernel_traits_baseILj5120EfS2_S2_S2_fjLj128EEEEELb0ELb1ELb0ELb0EEEvNS_9FwdParamsE:
	.zero		1128


//--------------------- .nv.constant0._ZN10layer_norm13ln_fwd_kernelINS_13Kernel_traitsIf13__nv_bfloat16S2_S2_fjLj5120ELj1ELj1ELj4ELj16ENS_18Kernel_traits_baseILj5120EfS2_S2_S2_fjLj128EEEEELb0ELb1ELb0ELb1EEEvNS_9FwdParamsE --------------------------
	.section	.nv.constant0._ZN10layer_norm13ln_fwd_kernelINS_13Kernel_traitsIf13__nv_bfloat16S2_S2_fjLj5120ELj1ELj1ELj4ELj16ENS_18Kernel_traits_baseILj5120EfS2_S2_S2_fjLj128EEEEELb0ELb1ELb0ELb1EEEvNS_9FwdParamsE,"a",@progbits
	.sectionflags	@""
	.align	4
.nv.constant0._ZN10layer_norm13ln_fwd_kernelINS_13Kernel_traitsIf13__nv_bfloat16S2_S2_fjLj5120ELj1ELj1ELj4ELj16ENS_18Kernel_traits_baseILj5120EfS2_S2_S2_fjLj128EEEEELb0ELb1ELb0ELb1EEEvNS_9FwdParamsE:
	.zero		1128


//--------------------- .nv.constant0._ZN10layer_norm13ln_fwd_kernelINS_13Kernel_traitsIf13__nv_bfloat16S2_S2_fjLj5120ELj1ELj1ELj4ELj16ENS_18Kernel_traits_baseILj5120EfS2_S2_S2_fjLj128EEEEELb0ELb1ELb1ELb0EEEvNS_9FwdParamsE --------------------------
	.section	.nv.constant0._ZN10layer_norm13ln_fwd_kernelINS_13Kernel_traitsIf13__nv_bfloat16S2_S2_fjLj5120ELj1ELj1ELj4ELj16ENS_18Kernel_traits_baseILj5120EfS2_S2_S2_fjLj128EEEEELb0ELb1ELb1ELb0EEEvNS_9FwdParamsE,"a",@progbits
	.sectionflags	@""
	.align	4
.nv.constant0._ZN10layer_norm13ln_fwd_kernelINS_13Kernel_traitsIf13__nv_bfloat16S2_S2_fjLj5120ELj1ELj1ELj4ELj16ENS_18Kernel_traits_baseILj5120EfS2_S2_S2_fjLj128EEEEELb0ELb1ELb1ELb0EEEvNS_9FwdParamsE:
	.zero		1128


//--------------------- .nv.constant0._ZN10layer_norm13ln_fwd_kernelINS_13Kernel_traitsIf13__nv_bfloat16S2_S2_fjLj5120ELj1ELj1ELj4ELj16ENS_18Kernel_traits_baseILj5120EfS2_S2_S2_fjLj128EEEEELb0ELb1ELb1ELb1EEEvNS_9FwdParamsE --------------------------
	.section	.nv.constant0._ZN10layer_norm13ln_fwd_kernelINS_13Kernel_traitsIf13__nv_bfloat16S2_S2_fjLj5120ELj1ELj1ELj4ELj16ENS_18Kernel_traits_baseILj5120EfS2_S2_S2_fjLj128EEEEELb0ELb1ELb1ELb1EEEvNS_9FwdParamsE,"a",@progbits
	.sectionflags	@""
	.align	4
.nv.constant0._ZN10layer_norm13ln_fwd_kernelINS_13Kernel_traitsIf13__nv_bfloat16S2_S2_fjLj5120ELj1ELj1ELj4ELj16ENS_18Kernel_traits_baseILj5120EfS2_S2_S2_fjLj128EEEEELb0ELb1ELb1ELb1EEEvNS_9FwdParamsE:
	.zero		1128


//--------------------- .nv.constant0._ZN10layer_norm13ln_fwd_kernelINS_13Kernel_traitsIf13__nv_bfloat16S2_S2_fjLj5120ELj1ELj1ELj4ELj16ENS_18Kernel_traits_baseILj5120EfS2_S2_S2_fjLj128EEEEELb1ELb0ELb0ELb0EEEvNS_9FwdParamsE --------------------------
	.section	.nv.constant0._ZN10layer_norm13ln_fwd_kernelINS_13Kernel_traitsIf13__nv_bfloat16S2_S2_fjLj5120ELj1ELj1ELj4ELj16ENS_18Kernel_traits_baseILj5120EfS2_S2_S2_fjLj128EEEEELb1ELb0ELb0ELb0EEEvNS_9FwdParamsE,"a",@progbits
	.sectionflags	@""
	.align	4
.nv.constant0._ZN10layer_norm13ln_fwd_kernelINS_13Kernel_traitsIf13__nv_bfloat16S2_S2_fjLj5120ELj1ELj1ELj4ELj16ENS_18Kernel_traits_baseILj5120EfS2_S2_S2_fjLj128EEEEELb1ELb0ELb0ELb0EEEvNS_9FwdParamsE:
	.zero		1128


//--------------------- .nv.constant0._ZN10layer_norm13ln_fwd_kernelINS_13Kernel_traitsIf13__nv_bfloat16S2_S2_fjLj5120ELj1ELj1ELj4ELj16ENS_18Kernel_traits_baseILj5120EfS2_S2_S2_fjLj128EEEEELb1ELb0ELb0ELb1EEEvNS_9FwdParamsE --------------------------
	.section	.nv.constant0._ZN10layer_norm13ln_fwd_kernelINS_13Kernel_traitsIf13__nv_bfloat16S2_S2_fjLj5120ELj1ELj1ELj4ELj16ENS_18Kernel_traits_baseILj5120EfS2_S2_S2_fjLj128EEEEELb1ELb0ELb0ELb1EEEvNS_9FwdParamsE,"a",@progbits
	.sectionflags	@""
	.align	4
.nv.constant0._ZN10layer_norm13ln_fwd_kernelINS_13Kernel_traitsIf13__nv_bfloat16S2_S2_fjLj5120ELj1ELj1ELj4ELj16ENS_18Kernel_traits_baseILj5120EfS2_S2_S2_fjLj128EEEEELb1ELb0ELb0ELb1EEEvNS_9FwdParamsE:
	.zero		1128


//--------------------- .nv.constant0._ZN10layer_norm13ln_fwd_kernelINS_13Kernel_traitsIf13__nv_bfloat16S2_S2_fjLj5120ELj1ELj1ELj4ELj16ENS_18Kernel_traits_baseILj5120EfS2_S2_S2_fjLj128EEEEELb1ELb0ELb1ELb0EEEvNS_9FwdParamsE --------------------------
	.section	.nv.constant0._ZN10layer_norm13ln_fwd_kernelINS_13Kernel_traitsIf13__nv_bfloat16S2_S2_fjLj5120ELj1ELj1ELj4ELj16ENS_18Kernel_traits_baseILj5120EfS2_S2_S2_fjLj128EEEEELb1ELb0ELb1ELb0EEEvNS_9FwdParamsE,"a",@progbits
	.sectionflags	@""
	.align	4
.nv.constant0._ZN10layer_norm13ln_fwd_kernelINS_13Kernel_traitsIf13__nv_bfloat16S2_S2_fjLj5120ELj1ELj1ELj4ELj16ENS_18Kernel_traits_baseILj5120EfS2_S2_S2_fjLj128EEEEELb1ELb0ELb1ELb0EEEvNS_9FwdParamsE:
	.zero		1128


//--------------------- .nv.constant0._ZN10layer_norm13ln_fwd_kernelINS_13Kernel_traitsIf13__nv_bfloat16S2_S2_fjLj5120ELj1ELj1ELj4ELj16ENS_18Kernel_traits_baseILj5120EfS2_S2_S2_fjLj128EEEEELb1ELb0ELb1ELb1EEEvNS_9FwdParamsE --------------------------
	.section	.nv.constant0._ZN10layer_norm13ln_fwd_kernelINS_13Kernel_traitsIf13__nv_bfloat16S2_S2_fjLj5120ELj1ELj1ELj4ELj16ENS_18Kernel_traits_baseILj5120EfS2_S2_S2_fjLj128EEEEELb1ELb0ELb1ELb1EEEvNS_9FwdParamsE,"a",@progbits
	.sectionflags	@""
	.align	4
.nv.constant0._ZN10layer_norm13ln_fwd_kernelINS_13Kernel_traitsIf13__nv_bfloat16S2_S2_fjLj5120ELj1ELj1ELj4ELj16ENS_18Kernel_traits_baseILj5120EfS2_S2_S2_fjLj128EEEEELb1ELb0ELb1ELb1EEEvNS_9FwdParamsE:
	.zero		1128


//--------------------- .nv.constant0._ZN10layer_norm13ln_fwd_kernelINS_13Kernel_traitsIf13__nv_bfloat16S2_S2_fjLj5120ELj1ELj1ELj4ELj16ENS_18Kernel_traits_baseILj5120EfS2_S2_S2_fjLj128EEEEELb1ELb1ELb0ELb0EEEvNS_9FwdParamsE --------------------------
	.section	.nv.constant0._ZN10layer_norm13ln_fwd_kernelINS_13Kernel_traitsIf13__nv_bfloat16S2_S2_fjLj5120ELj1ELj1ELj4ELj16ENS_18Kernel_traits_baseILj5120EfS2_S2_S2_fjLj128EEEEELb1ELb1ELb0ELb0EEEvNS_9FwdParamsE,"a",@progbits
	.sectionflags	@""
	.align	4
.nv.constant0._ZN10layer_norm13ln_fwd_kernelINS_13Kernel_traitsIf13__nv_bfloat16S2_S2_fjLj5120ELj1ELj1ELj4ELj16ENS_18Kernel_traits_baseILj5120EfS2_S2_S2_fjLj128EEEEELb1ELb1ELb0ELb0EEEvNS_9FwdParamsE:
	.zero		1128


//--------------------- .nv.constant0._ZN10layer_norm13ln_fwd_kernelINS_13Kernel_traitsIf13__nv_bfloat16S2_S2_fjLj5120ELj1ELj1ELj4ELj16ENS_18Kernel_traits_baseILj5120EfS2_S2_S2_fjLj128EEEEELb1ELb1ELb0ELb1EEEvNS_9FwdParamsE --------------------------
	.section	.nv.constant0._ZN10layer_norm13ln_fwd_kernelINS_13Kernel_traitsIf13__nv_bfloat16S2_S2_fjLj5120ELj1ELj1ELj4ELj16ENS_18Kernel_traits_baseILj5120EfS2_S2_S2_fjLj128EEEEELb1ELb1ELb0ELb1EEEvNS_9FwdParamsE,"a",@progbits
	.sectionflags	@""
	.align	4
.nv.constant0._ZN10layer_norm13ln_fwd_kernelINS_13Kernel_traitsIf13__nv_bfloat16S2_S2_fjLj5120ELj1ELj1ELj4ELj16ENS_18Kernel_traits_baseILj5120EfS2_S2_S2_fjLj128EEEEELb1ELb1ELb0ELb1EEEvNS_9FwdParamsE:
	.zero		1128


//--------------------- .nv.constant0._ZN10layer_norm13ln_fwd_kernelINS_13Kernel_traitsIf13__nv_bfloat16S2_S2_fjLj5120ELj1ELj1ELj4ELj16ENS_18Kernel_traits_baseILj5120EfS2_S2_S2_fjLj128EEEEELb1ELb1ELb1ELb0EEEvNS_9FwdParamsE --------------------------
	.section	.nv.constant0._ZN10layer_norm13ln_fwd_kernelINS_13Kernel_traitsIf13__nv_bfloat16S2_S2_fjLj5120ELj1ELj1ELj4ELj16ENS_18Kernel_traits_baseILj5120EfS2_S2_S2_fjLj128EEEEELb1ELb1ELb1ELb0EEEvNS_9FwdParamsE,"a",@progbits
	.sectionflags	@""
	.align	4
.nv.constant0._ZN10layer_norm13ln_fwd_kernelINS_13Kernel_traitsIf13__nv_bfloat16S2_S2_fjLj5120ELj1ELj1ELj4ELj16ENS_18Kernel_traits_baseILj5120EfS2_S2_S2_fjLj128EEEEELb1ELb1ELb1ELb0EEEvNS_9FwdParamsE:
	.zero		1128


//--------------------- .nv.constant0._ZN10layer_norm13ln_fwd_kernelINS_13Kernel_traitsIf13__nv_bfloat16S2_S2_fjLj5120ELj1ELj1ELj4ELj16ENS_18Kernel_traits_baseILj5120EfS2_S2_S2_fjLj128EEEEELb1ELb1ELb1ELb1EEEvNS_9FwdParamsE --------------------------
	.section	.nv.constant0._ZN10layer_norm13ln_fwd_kernelINS_13Kernel_traitsIf13__nv_bfloat16S2_S2_fjLj5120ELj1ELj1ELj4ELj16ENS_18Kernel_traits_baseILj5120EfS2_S2_S2_fjLj128EEEEELb1ELb1ELb1ELb1EEEvNS_9FwdParamsE,"a",@progbits
	.sectionflags	@""
	.align	4
.nv.constant0._ZN10layer_norm13ln_fwd_kernelINS_13Kernel_traitsIf13__nv_bfloat16S2_S2_fjLj5120ELj1ELj1ELj4ELj16ENS_18Kernel_traits_baseILj5120EfS2_S2_S2_fjLj128EEEEELb1ELb1ELb1ELb1EEEvNS_9FwdParamsE:
	.zero		1128


//--------------------- .nv.constant0._ZN10layer_norm13ln_fwd_kernelINS_13Kernel_traitsI13__nv_bfloat16S2_fS2_fjLj5120ELj1ELj1ELj4ELj16ENS_18Kernel_traits_baseILj5120ES2_S2_fS2_fjLj128EEEEELb0ELb0ELb0ELb0EEEvNS_9FwdParamsE --------------------------
	.section	.nv.constant0._ZN10layer_norm13ln_fwd_kernelINS_13Kernel_traitsI13__nv_bfloat16S2_fS2_fjLj5120ELj1ELj1ELj4ELj16ENS_18Kernel_traits_baseILj5120ES2_S2_fS2_fjLj128EEEEELb0ELb0ELb0ELb0EEEvNS_9FwdParamsE,"a",@progbits
	.sectionflags	@""
	.align	4
.nv.constant0._ZN10layer_norm13ln_fwd_kernelINS_13Kernel_traitsI13__nv_bfloat16S2_fS2_fjLj5120ELj1ELj1ELj4ELj16ENS_18Kernel_traits_baseILj5120ES2_S2_fS2_fjLj128EEEEELb0ELb0ELb0ELb0EEEvNS_9FwdParamsE:
	.zero		1128


//--------------------- .nv.constant0._ZN10layer_norm13ln_fwd_kernelINS_13Kernel_traitsI13__nv_bfloat16S2_fS2_fjLj5120ELj1ELj1ELj4ELj16ENS_18Kernel_traits_baseILj5120ES2_S2_fS2_fjLj128EEEEELb0ELb0ELb0ELb1EEEvNS_9FwdParamsE --------------------------
	.section	.nv.constant0._ZN10layer_norm13ln_fwd_kernelINS_13Kernel_traitsI13__nv_bfloat16S2_fS2_fjLj5120ELj1ELj1ELj4ELj16ENS_18Kernel_traits_baseILj5120ES2_S2_fS2_fjLj128EEEEELb0ELb0ELb0ELb1EEEvNS_9FwdParamsE,"a",@progbits
	.sectionflags	@""
	.align	4
.nv.constant0._ZN10layer_norm13ln_fwd_kernelINS_13Kernel_traitsI13__nv_bfloat16S2_fS2_fjLj5120ELj1ELj1ELj4ELj16ENS_18Kernel_traits_baseILj5120ES2_S2_fS2_fjLj128EEEEELb0ELb0ELb0ELb1EEEvNS_9FwdParamsE:
	.zero		1128


//--------------------- .nv.constant0._ZN10layer_norm13ln_fwd_kernelINS_13Kernel_traitsI13__nv_bfloat16S2_fS2_fjLj5120ELj1ELj1ELj4ELj16ENS_18Kernel_traits_baseILj5120ES2_S2_fS2_fjLj128EEEEELb0ELb0ELb1ELb0EEEvNS_9FwdParamsE --------------------------
	.section	.nv.constant0._ZN10layer_norm13ln_fwd_kernelINS_13Kernel_traitsI13__nv_bfloat16S2_fS2_fjLj5120ELj1ELj1ELj4ELj16ENS_18Kernel_traits_baseILj5120ES2_S2_fS2_fjLj128EEEEELb0ELb0ELb1ELb0EEEvNS_9FwdParamsE,"a",@progbits
	.sectionflags	@""
	.align	4
.nv.constant0._ZN10layer_norm13ln_fwd_kernelINS_13Kernel_traitsI13__nv_bfloat16S2_fS2_fjLj5120ELj1ELj1ELj4ELj16ENS_18Kernel_traits_baseILj5120ES2_S2_fS2_fjLj128EEEEELb0ELb0ELb1ELb0EEEvNS_9FwdParamsE:
	.zero		1128


//--------------------- .nv.constant0._ZN10layer_norm13ln_fwd_kernelINS_13Kernel_traitsI13__nv_bfloat16S2_fS2_fjLj5120ELj1ELj1ELj4ELj16ENS_18Kernel_traits_baseILj5120ES2_S2_fS2_fjLj128EEEEELb0ELb0ELb1ELb1EEEvNS_9FwdParamsE --------------------------
	.section	.nv.constant0._ZN10layer_norm13ln_fwd_kernelINS_13Kernel_traitsI13__nv_bfloat16S2_fS2_fjLj5120ELj1ELj1ELj4ELj16ENS_18Kernel_traits_baseILj5120ES2_S2_fS2_fjLj128EEEEELb0ELb0ELb1ELb1EEEvNS_9FwdParamsE,"a",@progbits
	.sectionflags	@""
	.align	4
.nv.constant0._ZN10layer_norm13ln_fwd_kernelINS_13Kernel_traitsI13__nv_bfloat16S2_fS2_fjLj5120ELj1ELj1ELj4ELj16ENS_18Kernel_traits_baseILj5120ES2_S2_fS2_fjLj128EEEEELb0ELb0ELb1ELb1EEEvNS_9FwdParamsE:
	.zero		1128


//--------------------- .nv.constant0._ZN10layer_norm13ln_fwd_kernelINS_13Kernel_traitsI13__nv_bfloat16S2_fS2_fjLj5120ELj1ELj1ELj4ELj16ENS_18Kernel_traits_baseILj5120ES2_S2_fS2_fjLj128EEEEELb0ELb1ELb0ELb0EEEvNS_9FwdParamsE --------------------------
	.section	.nv.constant0._ZN10layer_norm13ln_fwd_kernelINS_13Kernel_traitsI13__nv_bfloat16S2_fS2_fjLj5120ELj1ELj1ELj4ELj16ENS_18Kernel_traits_baseILj5120ES2_S2_fS2_fjLj128EEEEELb0ELb1ELb0ELb0EEEvNS_9FwdParamsE,"a",@progbits
	.sectionflags	@""
	.align	4
.nv.constant0._ZN10layer_norm13ln_fwd_kernelINS_13Kernel_traitsI13__nv_bfloat16S2_fS2_fjLj5120ELj1ELj1ELj4ELj16ENS_18Kernel_traits_baseILj5120ES2_S2_fS2_fjLj128EEEEELb0ELb1ELb0ELb0EEEvNS_9FwdParamsE:
	.zero		1128


//--------------------- .nv.constant0._ZN10layer_norm13ln_fwd_kernelINS_13Kernel_traitsI13__nv_bfloat16S2_fS2_fjLj5120ELj1ELj1ELj4ELj16ENS_18Kernel_traits_baseILj5120ES2_S2_fS2_fjLj128EEEEELb0ELb1ELb0ELb1EEEvNS_9FwdParamsE --------------------------
	.section	.nv.constant0._ZN10layer_norm13ln_fwd_kernelINS_13Kernel_traitsI13__nv_bfloat16S2_fS2_fjLj5120ELj1ELj1ELj4ELj16ENS_18Kernel_traits_baseILj5120ES2_S2_fS2_fjLj128EEEEELb0ELb1ELb0ELb1EEEvNS_9FwdParamsE,"a",@progbits
	.sectionflags	@""
	.align	4
.nv.constant0._ZN10layer_norm13ln_fwd_kernelINS_13Kernel_traitsI13__nv_bfloat16S2_fS2_fjLj5120ELj1ELj1ELj4ELj16ENS_18Kernel_traits_baseILj5120ES2_S2_fS2_fjLj128EEEEELb0ELb1ELb0ELb1EEEvNS_9FwdParamsE:
	.zero		1128


//--------------------- .nv.constant0._ZN10layer_norm13ln_fwd_kernelINS_13Kernel_traitsI13__nv_bfloat16S2_fS2_fjLj5120ELj1ELj1ELj4ELj16ENS_18Kernel_traits_baseILj5120ES2_S2_fS2_fjLj128EEEEELb0ELb1ELb1ELb0EEEvNS_9FwdParamsE --------------------------
	.section	.nv.constant0._ZN10layer_norm13ln_fwd_kernelINS_13Kernel_traitsI13__nv_bfloat16S2_fS2_fjLj5120ELj1ELj1ELj4ELj16ENS_18Kernel_traits_baseILj5120ES2_S2_fS2_fjLj128EEEEELb0ELb1ELb1ELb0EEEvNS_9FwdParamsE,"a",@progbits
	.sectionflags	@""
	.align	4
.nv.constant0._ZN10layer_norm13ln_fwd_kernelINS_13Kernel_traitsI13__nv_bfloat16S2_fS2_fjLj5120ELj1ELj1ELj4ELj16ENS_18Kernel_traits_baseILj5120ES2_S2_fS2_fjLj128EEEEELb0ELb1ELb1ELb0EEEvNS_9FwdParamsE:
	.zero		1128


//--------------------- .nv.constant0._ZN10layer_norm13ln_fwd_kernelINS_13Kernel_traitsI13__nv_bfloat16S2_fS2_fjLj5120ELj1ELj1ELj4ELj16ENS_18Kernel_traits_baseILj5120ES2_S2_fS2_fjLj128EEEEELb0ELb1ELb1ELb1EEEvNS_9FwdParamsE --------------------------
	.section	.nv.constant0._ZN10layer_norm13ln_fwd_kernelINS_13Kernel_traitsI13__nv_bfloat16S2_fS2_fjLj5120ELj1ELj1ELj4ELj16ENS_18Kernel_traits_baseILj5120ES2_S2_fS2_fjLj128EEEEELb0ELb1ELb1ELb1EEEvNS_9FwdParamsE,"a",@progbits
	.sectionflags	@""
	.align	4
.nv.constant0._ZN10layer_norm13ln_fwd_kernelINS_13Kernel_traitsI13__nv_bfloat16S2_fS2_fjLj5120ELj1ELj1ELj4ELj16ENS_18Kernel_traits_baseILj5120ES2_S2_fS2_fjLj128EEEEELb0ELb1ELb1ELb1EEEvNS_9FwdParamsE:
	.zero		1128


//--------------------- .nv.constant0._ZN10layer_norm13ln_fwd_kernelINS_13Kernel_traitsI13__nv_bfloat16S2_fS2_fjLj5120ELj1ELj1ELj4ELj16ENS_18Kernel_traits_baseILj5120ES2_S2_fS2_fjLj128EEEEELb1ELb0ELb0ELb0EEEvNS_9FwdParamsE --------------------------
	.section	.nv.constant0._ZN10layer_norm13ln_fwd_kernelINS_13Kernel_traitsI13__nv_bfloat16S2_fS2_fjLj5120ELj1ELj1ELj4ELj16ENS_18Kernel_traits_baseILj5120ES2_S2_fS2_fjLj128EEEEELb1ELb0ELb0ELb0EEEvNS_9FwdParamsE,"a",@progbits
	.sectionflags	@""
	.align	4
.nv.constant0._ZN10layer_norm13ln_fwd_kernelINS_13Kernel_traitsI13__nv_bfloat16S2_fS2_fjLj5120ELj1ELj1ELj4ELj16ENS_18Kernel_traits_baseILj5120ES2_S2_fS2_fjLj128EEEEELb1ELb0ELb0ELb0EEEvNS_9FwdParamsE:
	.zero		1128


//--------------------- .nv.constant0._ZN10layer_norm13ln_fwd_kernelINS_13Kernel_traitsI13__nv_bfloat16S2_fS2_fjLj5120ELj1ELj1ELj4ELj16ENS_18Kernel_traits_baseILj5120ES2_S2_fS2_fjLj128EEEEELb1ELb0ELb0ELb1EEEvNS_9FwdParamsE --------------------------
	.section	.nv.constant0._ZN10layer_norm13ln_fwd_kernelINS_13Kernel_traitsI13__nv_bfloat16S2_fS2_fjLj5120ELj1ELj1ELj4ELj16ENS_18Kernel_traits_baseILj5120ES2_S2_fS2_fjLj128EEEEELb1ELb0ELb0ELb1EEEvNS_9FwdParamsE,"a",@progbits
	.sectionflags	@""
	.align	4
.nv.constant0._ZN10layer_norm13ln_fwd_kernelINS_13Kernel_traitsI13__nv_bfloat16S2_fS2_fjLj5120ELj1ELj1ELj4ELj16ENS_18Kernel_traits_baseILj5120ES2_S2_fS2_fjLj128EEEEELb1ELb0ELb0ELb1EEEvNS_9FwdParamsE:
	.zero		1128


//--------------------- .nv.constant0._ZN10layer_norm13ln_fwd_kernelINS_13Kernel_traitsI13__nv_bfloat16S2_fS2_fjLj5120ELj1ELj1ELj4ELj16ENS_18Kernel_traits_baseILj5120ES2_S2_fS2_fjLj128EEEEELb1ELb0ELb1ELb0EEEvNS_9FwdParamsE --------------------------
	.section	.nv.constant0._ZN10layer_norm13ln_fwd_kernelINS_13Kernel_traitsI13__nv_bfloat16S2_fS2_fjLj5120ELj1ELj1ELj4ELj16ENS_18Kernel_traits_baseILj5120ES2_S2_fS2_fjLj128EEEEELb1ELb0ELb1ELb0EEEvNS_9FwdParamsE,"a",@progbits
	.sectionflags	@""
	.align	4
.nv.constant0._ZN10layer_norm13ln_fwd_kernelINS_13Kernel_traitsI13__nv_bfloat16S2_fS2_fjLj5120ELj1ELj1ELj4ELj16ENS_18Kernel_traits_baseILj5120ES2_S2_fS2_fjLj128EEEEELb1ELb0ELb1ELb0EEEvNS_9FwdParamsE:
	.zero		1128


//--------------------- .nv.constant0._ZN10layer_norm13ln_fwd_kernelINS_13Kernel_traitsI13__nv_bfloat16S2_fS2_fjLj5120ELj1ELj1ELj4ELj16ENS_18Kernel_traits_baseILj5120ES2_S2_fS2_fjLj128EEEEELb1ELb0ELb1ELb1EEEvNS_9FwdParamsE --------------------------
	.section	.nv.constant0._ZN10layer_norm13ln_fwd_kernelINS_13Kernel_traitsI13__nv_bfloat16S2_fS2_fjLj5120ELj1ELj1ELj4ELj16ENS_18Kernel_traits_baseILj5120ES2_S2_fS2_fjLj128EEEEELb1ELb0ELb1ELb1EEEvNS_9FwdParamsE,"a",@progbits
	.sectionflags	@""
	.align	4
.nv.constant0._ZN10layer_norm13ln_fwd_kernelINS_13Kernel_traitsI13__nv_bfloat16S2_fS2_fjLj5120ELj1ELj1ELj4ELj16ENS_18Kernel_traits_baseILj5120ES2_S2_fS2_fjLj128EEEEELb1ELb0ELb1ELb1EEEvNS_9FwdParamsE:
	.zero		1128


//--------------------- .nv.constant0._ZN10layer_norm13ln_fwd_kernelINS_13Kernel_traitsI13__nv_bfloat16S2_fS2_fjLj5120ELj1ELj1ELj4ELj16ENS_18Kernel_traits_baseILj5120ES2_S2_fS2_fjLj128EEEEELb1ELb1ELb0ELb0EEEvNS_9FwdParamsE --------------------------
	.section	.nv.constant0._ZN10layer_norm13ln_fwd_kernelINS_13Kernel_traitsI13__nv_bfloat16S2_fS2_fjLj5120ELj1ELj1ELj4ELj16ENS_18Kernel_traits_baseILj5120ES2_S2_fS2_fjLj128EEEEELb1ELb1ELb0ELb0EEEvNS_9FwdParamsE,"a",@progbits
	.sectionflags	@""
	.align	4
.nv.constant0._ZN10layer_norm13ln_fwd_kernelINS_13Kernel_traitsI13__nv_bfloat16S2_fS2_fjLj5120ELj1ELj1ELj4ELj16ENS_18Kernel_traits_baseILj5120ES2_S2_fS2_fjLj128EEEEELb1ELb1ELb0ELb0EEEvNS_9FwdParamsE:
	.zero		1128


//--------------------- .nv.constant0._ZN10layer_norm13ln_fwd_kernelINS_13Kernel_traitsI13__nv_bfloat16S2_fS2_fjLj5120ELj1ELj1ELj4ELj16ENS_18Kernel_traits_baseILj5120ES2_S2_fS2_fjLj128EEEEELb1ELb1ELb0ELb1EEEvNS_9FwdParamsE --------------------------
	.section	.nv.constant0._ZN10layer_norm13ln_fwd_kernelINS_13Kernel_traitsI13__nv_bfloat16S2_fS2_fjLj5120ELj1ELj1ELj4ELj16ENS_18Kernel_traits_baseILj5120ES2_S2_fS2_fjLj128EEEEELb1ELb1ELb0ELb1EEEvNS_9FwdParamsE,"a",@progbits
	.sectionflags	@""
	.align	4
.nv.constant0._ZN10layer_norm13ln_fwd_kernelINS_13Kernel_traitsI13__nv_bfloat16S2_fS2_fjLj5120ELj1ELj1ELj4ELj16ENS_18Kernel_traits_baseILj5120ES2_S2_fS2_fjLj128EEEEELb1ELb1ELb0ELb1EEEvNS_9FwdParamsE:
	.zero		1128


//--------------------- .nv.constant0._ZN10layer_norm13ln_fwd_kernelINS_13Kernel_traitsI13__nv_bfloat16S2_fS2_fjLj5120ELj1ELj1ELj4ELj16ENS_18Kernel_traits_baseILj5120ES2_S2_fS2_fjLj128EEEEELb1ELb1ELb1ELb0EEEvNS_9FwdParamsE --------------------------
	.section	.nv.constant0._ZN10layer_norm13ln_fwd_kernelINS_13Kernel_traitsI13__nv_bfloat16S2_fS2_fjLj5120ELj1ELj1ELj4ELj16ENS_18Kernel_traits_baseILj5120ES2_S2_fS2_fjLj128EEEEELb1ELb1ELb1ELb0EEEvNS_9FwdParamsE,"a",@progbits
	.sectionflags	@""
	.align	4
.nv.constant0._ZN10layer_norm13ln_fwd_kernelINS_13Kernel_traitsI13__nv_bfloat16S2_fS2_fjLj5120ELj1ELj1ELj4ELj16ENS_18Kernel_traits_baseILj5120ES2_S2_fS2_fjLj128EEEEELb1ELb1ELb1ELb0EEEvNS_9FwdParamsE:
	.zero		1128


//--------------------- .nv.constant0._ZN10layer_norm13ln_fwd_kernelINS_13Kernel_traitsI13__nv_bfloat16S2_fS2_fjLj5120ELj1ELj1ELj4ELj16ENS_18Kernel_traits_baseILj5120ES2_S2_fS2_fjLj128EEEEELb1ELb1ELb1ELb1EEEvNS_9FwdParamsE --------------------------
	.section	.nv.constant0._ZN10layer_norm13ln_fwd_kernelINS_13Kernel_traitsI13__nv_bfloat16S2_fS2_fjLj5120ELj1ELj1ELj4ELj16ENS_18Kernel_traits_baseILj5120ES2_S2_fS2_fjLj128EEEEELb1ELb1ELb1ELb1EEEvNS_9FwdParamsE,"a",@progbits
	.sectionflags	@""
	.align	4
.nv.constant0._ZN10layer_norm13ln_fwd_kernelINS_13Kernel_traitsI13__nv_bfloat16S2_fS2_fjLj5120ELj1ELj1ELj4ELj16ENS_18Kernel_traits_baseILj5120ES2_S2_fS2_fjLj128EEEEELb1ELb1ELb1ELb1EEEvNS_9FwdParamsE:
	.zero		1128


//--------------------- .nv.constant0._ZN10layer_norm13ln_fwd_kernelINS_13Kernel_traitsIf13__nv_bfloat16fS2_fjLj5120ELj1ELj1ELj4ELj16ENS_18Kernel_traits_baseILj5120EfS2_fS2_fjLj128EEEEELb0ELb0ELb0ELb0EEEvNS_9FwdParamsE --------------------------
	.section	.nv.constant0._ZN10layer_norm13ln_fwd_kernelINS_13Kernel_traitsIf13__nv_bfloat16fS2_fjLj5120ELj1ELj1ELj4ELj16ENS_18Kernel_traits_baseILj5120EfS2_fS2_fjLj128EEEEELb0ELb0ELb0ELb0EEEvNS_9FwdParamsE,"a",@progbits
	.sectionflags	@""
	.align	4
.nv.constant0._ZN10layer_norm13ln_fwd_kernelINS_13Kernel_traitsIf13__nv_bfloat16fS2_fjLj5120ELj1ELj1ELj4ELj16ENS_18Kernel_traits_baseILj5120EfS2_fS2_fjLj128EEEEELb0ELb0ELb0ELb0EEEvNS_9FwdParamsE:
	.zero		1128


//--------------------- .nv.constant0._ZN10layer_norm13ln_fwd_kernelINS_13Kernel_traitsIf13__nv_bfloat16fS2_fjLj5120ELj1ELj1ELj4ELj16ENS_18Kernel_traits_baseILj5120EfS2_fS2_fjLj128EEEEELb0ELb0ELb0ELb1EEEvNS_9FwdParamsE --------------------------
	.section	.nv.constant0._ZN10layer_norm13ln_fwd_kernelINS_13Kernel_traitsIf13__nv_bfloat16fS2_fjLj5120ELj1ELj1ELj4ELj16ENS_18Kernel_traits_baseILj5120EfS2_fS2_fjLj128EEEEELb0ELb0ELb0ELb1EEEvNS_9FwdParamsE,"a",@progbits
	.sectionflags	@""
	.align	4
.nv.constant0._ZN10layer_norm13ln_fwd_kernelINS_13Kernel_traitsIf13__nv_bfloat16fS2_fjLj5120ELj1ELj1ELj4ELj16ENS_18Kernel_traits_baseILj5120EfS2_fS2_fjLj128EEEEELb0ELb0ELb0ELb1EEEvNS_9FwdParamsE:
	.zero		1128


//--------------------- .nv.constant0._ZN10layer_norm13ln_fwd_kernelINS_13Kernel_traitsIf13__nv_bfloat16fS2_fjLj5120ELj1ELj1ELj4ELj16ENS_18Kernel_traits_baseILj5120EfS2_fS2_fjLj128EEEEELb0ELb0ELb1ELb0EEEvNS_9FwdParamsE --------------------------
	.section	.nv.constant0._ZN10layer_norm13ln_fwd_kernelINS_13Kernel_traitsIf13__nv_bfloat16fS2_fjLj5120ELj1ELj1ELj4ELj16ENS_18Kernel_traits_baseILj5120EfS2_fS2_fjLj128EEEEELb0ELb0ELb1ELb0EEEvNS_9FwdParamsE,"a",@progbits
	.sectionflags	@""
	.align	4
.nv.constant0._ZN10layer_norm13ln_fwd_kernelINS_13Kernel_traitsIf13__nv_bfloat16fS2_fjLj5120ELj1ELj1ELj4ELj16ENS_18Kernel_traits_baseILj5120EfS2_fS2_fjLj128EEEEELb0ELb0ELb1ELb0EEEvNS_9FwdParamsE:
	.zero		1128


//--------------------- .nv.constant0._ZN10layer_norm13ln_fwd_kernelINS_13Kernel_traitsIf13__nv_bfloat16fS2_fjLj5120ELj1ELj1ELj4ELj16ENS_18Kernel_traits_baseILj5120EfS2_fS2_fjLj128EEEEELb0ELb0ELb1ELb1EEEvNS_9FwdParamsE --------------------------
	.section	.nv.constant0._ZN10layer_norm13ln_fwd_kernelINS_13Kernel_traitsIf13__nv_bfloat16fS2_fjLj5120ELj1ELj1ELj4ELj16ENS_18Kernel_traits_baseILj5120EfS2_fS2_fjLj128EEEEELb0ELb0ELb1ELb1EEEvNS_9FwdParamsE,"a",@progbits
	.sectionflags	@""
	.align	4
.nv.constant0._ZN10layer_norm13ln_fwd_kernelINS_13Kernel_traitsIf13__nv_bfloat16fS2_fjLj5120ELj1ELj1ELj4ELj16ENS_18Kernel_traits_baseILj5120EfS2_fS2_fjLj128EEEEELb0ELb0ELb1ELb1EEEvNS_9FwdParamsE:
	.zero		1128


//--------------------- .nv.constant0._ZN10layer_norm13ln_fwd_kernelINS_13Kernel_traitsIf13__nv_bfloat16fS2_fjLj5120ELj1ELj1ELj4ELj16ENS_18Kernel_traits_baseILj5120EfS2_fS2_fjLj128EEEEELb0ELb1ELb0ELb0EEEvNS_9FwdParamsE --------------------------
	.section	.nv.constant0._ZN10layer_norm13ln_fwd_kernelINS_13Kernel_traitsIf13__nv_bfloat16fS2_fjLj5120ELj1ELj1ELj4ELj16ENS_18Kernel_traits_baseILj5120EfS2_fS2_fjLj128EEEEELb0ELb1ELb0ELb0EEEvNS_9FwdParamsE,"a",@progbits
	.sectionflags	@""
	.align	4
.nv.constant0._ZN10layer_norm13ln_fwd_kernelINS_13Kernel_traitsIf13__nv_bfloat16fS2_fjLj5120ELj1ELj1ELj4ELj16ENS_18Kernel_traits_baseILj5120EfS2_fS2_fjLj128EEEEELb0ELb1ELb0ELb0EEEvNS_9FwdParamsE:
	.zero		1128


//--------------------- .nv.constant0._ZN10layer_norm13ln_fwd_kernelINS_13Kernel_traitsIf13__nv_bfloat16fS2_fjLj5120ELj1ELj1ELj4ELj16ENS_18Kernel_traits_baseILj5120EfS2_fS2_fjLj128EEEEELb0ELb1ELb0ELb1EEEvNS_9FwdParamsE --------------------------
	.section	.nv.constant0._ZN10layer_norm13ln_fwd_kernelINS_13Kernel_traitsIf13__nv_bfloat16fS2_fjLj5120ELj1ELj1ELj4ELj16ENS_18Kernel_traits_baseILj5120EfS2_fS2_fjLj128EEEEELb0ELb1ELb0ELb1EEEvNS_9FwdParamsE,"a",@progbits
	.sectionflags	@""
	.align	4
.nv.constant0._ZN10layer_norm13ln_fwd_kernelINS_13Kernel_traitsIf13__nv_bfloat16fS2_fjLj5120ELj1ELj1ELj4ELj16ENS_18Kernel_traits_baseILj5120EfS2_fS2_fjLj128EEEEELb0ELb1ELb0ELb1EEEvNS_9FwdParamsE:
	.zero		1128


//--------------------- .nv.constant0._ZN10layer_norm13ln_fwd_kernelINS_13Kernel_traitsIf13__nv_bfloat16fS2_fjLj5120ELj1ELj1ELj4ELj16ENS_18Kernel_traits_baseILj5120EfS2_fS2_fjLj128EEEEELb0ELb1ELb1ELb0EEEvNS_9FwdParamsE --------------------------
	.section	.nv.constant0._ZN10layer_norm13ln_fwd_kernelINS_13Kernel_traitsIf13__nv_bfloat16fS2_fjLj5120ELj1ELj1ELj4ELj16ENS_18Kernel_traits_baseILj5120EfS2_fS2_fjLj128EEEEELb0ELb1ELb1ELb0EEEvNS_9FwdParamsE,"a",@progbits
	.sectionflags	@""
	.align	4
.nv.constant0._ZN10layer_norm13ln_fwd_kernelINS_13Kernel_traitsIf13__nv_bfloat16fS2_fjLj5120ELj1ELj1ELj4ELj16ENS_18Kernel_traits_baseILj5120EfS2_fS2_fjLj128EEEEELb0ELb1ELb1ELb0EEEvNS_9FwdParamsE:
	.zero		1128


//--------------------- .nv.constant0._ZN10layer_norm13ln_fwd_kernelINS_13Kernel_traitsIf13__nv_bfloat16fS2_fjLj5120ELj1ELj1ELj4ELj16ENS_18Kernel_traits_baseILj5120EfS2_fS2_fjLj128EEEEELb0ELb1ELb1ELb1EEEvNS_9FwdParamsE --------------------------
	.section	.nv.constant0._ZN10layer_norm13ln_fwd_kernelINS_13Kernel_traitsIf13__nv_bfloat16fS2_fjLj5120ELj1ELj1ELj4ELj16ENS_18Kernel_traits_baseILj5120EfS2_fS2_fjLj128EEEEELb0ELb1ELb1ELb1EEEvNS_9FwdParamsE,"a",@progbits
	.sectionflags	@""
	.align	4
.nv.constant0._ZN10layer_norm13ln_fwd_kernelINS_13Kernel_traitsIf13__nv_bfloat16fS2_fjLj5120ELj1ELj1ELj4ELj16ENS_18Kernel_traits_baseILj5120EfS2_fS2_fjLj128EEEEELb0ELb1ELb1ELb1EEEvNS_9FwdParamsE:
	.zero		1128


//--------------------- .nv.constant0._ZN10layer_norm13ln_fwd_kernelINS_13Kernel_traitsIf13__nv_bfloat16fS2_fjLj5120ELj1ELj1ELj4ELj16ENS_18Kernel_traits_baseILj5120EfS2_fS2_fjLj128EEEEELb1ELb0ELb0ELb0EEEvNS_9FwdParamsE --------------------------
	.section	.nv.constant0._ZN10layer_norm13ln_fwd_kernelINS_13Kernel_traitsIf13__nv_bfloat16fS2_fjLj5120ELj1ELj1ELj4ELj16ENS_18Kernel_traits_baseILj5120EfS2_fS2_fjLj128EEEEELb1ELb0ELb0ELb0EEEvNS_9FwdParamsE,"a",@progbits
	.sectionflags	@""
	.align	4
.nv.constant0._ZN10layer_norm13ln_fwd_kernelINS_13Kernel_traitsIf13__nv_bfloat16fS2_fjLj5120ELj1ELj1ELj4ELj16ENS_18Kernel_traits_baseILj5120EfS2_fS2_fjLj128EEEEELb1ELb0ELb0ELb0EEEvNS_9FwdParamsE:
	.zero		1128


//--------------------- .nv.constant0._ZN10layer_norm13ln_fwd_kernelINS_13Kernel_traitsIf13__nv_bfloat16fS2_fjLj5120ELj1ELj1ELj4ELj16ENS_18Kernel_traits_baseILj5120EfS2_fS2_fjLj128EEEEELb1ELb0ELb0ELb1EEEvNS_9FwdParamsE --------------------------
	.section	.nv.constant0._ZN10layer_norm13ln_fwd_kernelINS_13Kernel_traitsIf13__nv_bfloat16fS2_fjLj5120ELj1ELj1ELj4ELj16ENS_18Kernel_traits_baseILj5120EfS2_fS2_fjLj128EEEEELb1ELb0ELb0ELb1EEEvNS_9FwdParamsE,"a",@progbits
	.sectionflags	@""
	.align	4
.nv.constant0._ZN10layer_norm13ln_fwd_kernelINS_13Kernel_traitsIf13__nv_bfloat16fS2_fjLj5120ELj1ELj1ELj4ELj16ENS_18Kernel_traits_baseILj5120EfS2_fS2_fjLj128EEEEELb1ELb0ELb0ELb1EEEvNS_9FwdParamsE:
	.zero		1128


//--------------------- .nv.constant0._ZN10layer_norm13ln_fwd_kernelINS_13Kernel_traitsIf13__nv_bfloat16fS2_fjLj5120ELj1ELj1ELj4ELj16ENS_18Kernel_traits_baseILj5120EfS2_fS2_fjLj128EEEEELb1ELb0ELb1ELb0EEEvNS_9FwdParamsE --------------------------
	.section	.nv.constant0._ZN10layer_norm13ln_fwd_kernelINS_13Kernel_traitsIf13__nv_bfloat16fS2_fjLj5120ELj1ELj1ELj4ELj16ENS_18Kernel_traits_baseILj5120EfS2_fS2_fjLj128EEEEELb1ELb0ELb1ELb0EEEvNS_9FwdParamsE,"a",@progbits
	.sectionflags	@""
	.align	4
.nv.constant0._ZN10layer_norm13ln_fwd_kernelINS_13Kernel_traitsIf13__nv_bfloat16fS2_fjLj5120ELj1ELj1ELj4ELj16ENS_18Kernel_traits_baseILj5120EfS2_fS2_fjLj128EEEEELb1ELb0ELb1ELb0EEEvNS_9FwdParamsE:
	.zero		1128


//--------------------- .nv.constant0._ZN10layer_norm13ln_fwd_kernelINS_13Kernel_traitsIf13__nv_bfloat16fS2_fjLj5120ELj1ELj1ELj4ELj16ENS_18Kernel_traits_baseILj5120EfS2_fS2_fjLj128EEEEELb1ELb0ELb1ELb1EEEvNS_9FwdParamsE --------------------------
	.section	.nv.constant0._ZN10layer_norm13ln_fwd_kernelINS_13Kernel_traitsIf13__nv_bfloat16fS2_fjLj5120ELj1ELj1ELj4ELj16ENS_18Kernel_traits_baseILj5120EfS2_fS2_fjLj128EEEEELb1ELb0ELb1ELb1EEEvNS_9FwdParamsE,"a",@progbits
	.sectionflags	@""
	.align	4
.nv.constant0._ZN10layer_norm13ln_fwd_kernelINS_13Kernel_traitsIf13__nv_bfloat16fS2_fjLj5120ELj1ELj1ELj4ELj16ENS_18Kernel_traits_baseILj5120EfS2_fS2_fjLj128EEEEELb1ELb0ELb1ELb1EEEvNS_9FwdParamsE:
	.zero		1128


//--------------------- .nv.constant0._ZN10layer_norm13ln_fwd_kernelINS_13Kernel_traitsIf13__nv_bfloat16fS2_fjLj5120ELj1ELj1ELj4ELj16ENS_18Kernel_traits_baseILj5120EfS2_fS2_fjLj128EEEEELb1ELb1ELb0ELb0EEEvNS_9FwdParamsE --------------------------
	.section	.nv.constant0._ZN10layer_norm13ln_fwd_kernelINS_13Kernel_traitsIf13__nv_bfloat16fS2_fjLj5120ELj1ELj1ELj4ELj16ENS_18Kernel_traits_baseILj5120EfS2_fS2_fjLj128EEEEELb1ELb1ELb0ELb0EEEvNS_9FwdParamsE,"a",@progbits
	.sectionflags	@""
	.align	4
.nv.constant0._ZN10layer_norm13ln_fwd_kernelINS_13Kernel_traitsIf13__nv_bfloat16fS2_fjLj5120ELj1ELj1ELj4ELj16ENS_18Kernel_traits_baseILj5120EfS2_fS2_fjLj128EEEEELb1ELb1ELb0ELb0EEEvNS_9FwdParamsE:
	.zero		1128


//--------------------- .nv.constant0._ZN10layer_norm13ln_fwd_kernelINS_13Kernel_traitsIf13__nv_bfloat16fS2_fjLj5120ELj1ELj1ELj4ELj16ENS_18Kernel_traits_baseILj5120EfS2_fS2_fjLj128EEEEELb1ELb1ELb0ELb1EEEvNS_9FwdParamsE --------------------------
	.section	.nv.constant0._ZN10layer_norm13ln_fwd_kernelINS_13Kernel_traitsIf13__nv_bfloat16fS2_fjLj5120ELj1ELj1ELj4ELj16ENS_18Kernel_traits_baseILj5120EfS2_fS2_fjLj128EEEEELb1ELb1ELb0ELb1EEEvNS_9FwdParamsE,"a",@progbits
	.sectionflags	@""
	.align	4
.nv.constant0._ZN10layer_norm13ln_fwd_kernelINS_13Kernel_traitsIf13__nv_bfloat16fS2_fjLj5120ELj1ELj1ELj4ELj16ENS_18Kernel_traits_baseILj5120EfS2_fS2_fjLj128EEEEELb1ELb1ELb0ELb1EEEvNS_9FwdParamsE:
	.zero		1128


//--------------------- .nv.constant0._ZN10layer_norm13ln_fwd_kernelINS_13Kernel_traitsIf13__nv_bfloat16fS2_fjLj5120ELj1ELj1ELj4ELj16ENS_18Kernel_traits_baseILj5120EfS2_fS2_fjLj128EEEEELb1ELb1ELb1ELb0EEEvNS_9FwdParamsE --------------------------
	.section	.nv.constant0._ZN10layer_norm13ln_fwd_kernelINS_13Kernel_traitsIf13__nv_bfloat16fS2_fjLj5120ELj1ELj1ELj4ELj16ENS_18Kernel_traits_baseILj5120EfS2_fS2_fjLj128EEEEELb1ELb1ELb1ELb0EEEvNS_9FwdParamsE,"a",@progbits
	.sectionflags	@""
	.align	4
.nv.constant0._ZN10layer_norm13ln_fwd_kernelINS_13Kernel_traitsIf13__nv_bfloat16fS2_fjLj5120ELj1ELj1ELj4ELj16ENS_18Kernel_traits_baseILj5120EfS2_fS2_fjLj128EEEEELb1ELb1ELb1ELb0EEEvNS_9FwdParamsE:
	.zero		1128


//--------------------- .nv.constant0._ZN10layer_norm13ln_fwd_kernelINS_13Kernel_traitsIf13__nv_bfloat16fS2_fjLj5120ELj1ELj1ELj4ELj16ENS_18Kernel_traits_baseILj5120EfS2_fS2_fjLj128EEEEELb1ELb1ELb1ELb1EEEvNS_9FwdParamsE --------------------------
	.section	.nv.constant0._ZN10layer_norm13ln_fwd_kernelINS_13Kernel_traitsIf13__nv_bfloat16fS2_fjLj5120ELj1ELj1ELj4ELj16ENS_18Kernel_traits_baseILj5120EfS2_fS2_fjLj128EEEEELb1ELb1ELb1ELb1EEEvNS_9FwdParamsE,"a",@progbits
	.sectionflags	@""
	.align	4
.nv.constant0._ZN10layer_norm13ln_fwd_kernelINS_13Kernel_traitsIf13__nv_bfloat16fS2_fjLj5120ELj1ELj1ELj4ELj16ENS_18Kernel_traits_baseILj5120EfS2_fS2_fjLj128EEEEELb1ELb1ELb1ELb1EEEvNS_9FwdParamsE:
	.zero		1128


//--------------------- .nv.constant0._ZN10layer_norm13ln_fwd_kernelINS_13Kernel_traitsIf6__halfS2_S2_fjLj5120ELj1ELj1ELj4ELj16ENS_18Kernel_traits_baseILj5120EfS2_S2_S2_fjLj128EEEEELb0ELb0ELb0ELb0EEEvNS_9FwdParamsE --------------------------
	.section	.nv.constant0._ZN10layer_norm13ln_fwd_kernelINS_13Kernel_traitsIf6__halfS2_S2_fjLj5120ELj1ELj1ELj4ELj16ENS_18Kernel_traits_baseILj5120EfS2_S2_S2_fjLj128EEEEELb0ELb0ELb0ELb0EEEvNS_9FwdParamsE,"a",@progbits
	.sectionflags	@""
	.align	4
.nv.constant0._ZN10layer_norm13ln_fwd_kernelINS_13Kernel_traitsIf6__halfS2_S2_fjLj5120ELj1ELj1ELj4ELj16ENS_18Kernel_traits_baseILj5120EfS2_S2_S2_fjLj128EEEEELb0ELb0ELb0ELb0EEEvNS_9FwdParamsE:
	.zero		1128


//--------------------- .nv.constant0._ZN10layer_norm13ln_fwd_kernelINS_13Kernel_traitsIf6__halfS2_S2_fjLj5120ELj1ELj1ELj4ELj16ENS_18Kernel_traits_baseILj5120EfS2_S2_S2_fjLj128EEEEELb0ELb0ELb0ELb1EEEvNS_9FwdParamsE --------------------------
	.section	.nv.constant0._ZN10layer_norm13ln_fwd_kernelINS_13Kernel_traitsIf6__halfS2_S2_fjLj5120ELj1ELj1ELj4ELj16ENS_18Kernel_traits_baseILj5120EfS2_S2_S2_fjLj128EEEEELb0ELb0ELb0ELb1EEEvNS_9FwdParamsE,"a",@progbits
	.sectionflags	@""
	.align	4
.nv.constant0._ZN10layer_norm13ln_fwd_kernelINS_13Kernel_traitsIf6__halfS2_S2_fjLj5120ELj1ELj1ELj4ELj16ENS_18Kernel_traits_baseILj5120EfS2_S2_S2_fjLj128EEEEELb0ELb0ELb0ELb1EEEvNS_9FwdParamsE:
	.zero		1128


//--------------------- .nv.constant0._ZN10layer_norm13ln_fwd_kernelINS_13Kernel_traitsIf6__halfS2_S2_fjLj5120ELj1ELj1ELj4ELj16ENS_18Kernel_traits_baseILj5120EfS2_S2_S2_fjLj128EEEEELb0ELb0ELb1ELb0EEEvNS_9FwdParamsE --------------------------
	.section	.nv.constant0._ZN10layer_norm13ln_fwd_kernelINS_13Kernel_traitsIf6__halfS2_S2_fjLj5120ELj1ELj1ELj4ELj16ENS_18Kernel_traits_baseILj5120EfS2_S2_S2_fjLj128EEEEELb0ELb0ELb1ELb0EEEvNS_9FwdParamsE,"a",@progbits
	.sectionflags	@""
	.align	4
.nv.constant0._ZN10layer_norm13ln_fwd_kernelINS_13Kernel_traitsIf6__halfS2_S2_fjLj5120ELj1ELj1ELj4ELj16ENS_18Kernel_traits_baseILj5120EfS2_S2_S2_fjLj128EEEEELb0ELb0ELb1ELb0EEEvNS_9FwdParamsE:
	.zero		1128


//--------------------- .nv.constant0._ZN10layer_norm13ln_fwd_kernelINS_13Kernel_traitsIf6__halfS2_S2_fjLj5120ELj1ELj1ELj4ELj16ENS_18Kernel_traits_baseILj5120EfS2_S2_S2_fjLj128EEEEELb0ELb0ELb1ELb1EEEvNS_9FwdParamsE --------------------------
	.section	.nv.constant0._ZN10layer_norm13ln_fwd_kernelINS_13Kernel_traitsIf6__halfS2_S2_fjLj5120ELj1ELj1ELj4ELj16ENS_18Kernel_traits_baseILj5120EfS2_S2_S2_fjLj128EEEEELb0ELb0ELb1ELb1EEEvNS_9FwdParamsE,"a",@progbits
	.sectionflags	@""
	.align	4
.nv.constant0._ZN10layer_norm13ln_fwd_kernelINS_13Kernel_traitsIf6__halfS2_S2_fjLj5120ELj1ELj1ELj4ELj16ENS_18Kernel_traits_baseILj5120EfS2_S2_S2_fjLj128EEEEELb0ELb0ELb1ELb1EEEvNS_9FwdParamsE:
	.zero		1128


//--------------------- .nv.constant0._ZN10layer_norm13ln_fwd_kernelINS_13Kernel_traitsIf6__halfS2_S2_fjLj5120ELj1ELj1ELj4ELj16ENS_18Kernel_traits_baseILj5120EfS2_S2_S2_fjLj128EEEEELb0ELb1ELb0ELb0EEEvNS_9FwdParamsE --------------------------
	.section	.nv.constant0._ZN10layer_norm13ln_fwd_kernelINS_13Kernel_traitsIf6__halfS2_S2_fjLj5120ELj1ELj1ELj4ELj16ENS_18Kernel_traits_baseILj5120EfS2_S2_S2_fjLj128EEEEELb0ELb1ELb0ELb0EEEvNS_9FwdParamsE,"a",@progbits
	.sectionflags	@""
	.align	4
.nv.constant0._ZN10layer_norm13ln_fwd_kernelINS_13Kernel_traitsIf6__halfS2_S2_fjLj5120ELj1ELj1ELj4ELj16ENS_18Kernel_traits_baseILj5120EfS2_S2_S2_fjLj128EEEEELb0ELb1ELb0ELb0EEEvNS_9FwdParamsE:
	.zero		1128


//--------------------- .nv.constant0._ZN10layer_norm13ln_fwd_kernelINS_13Kernel_traitsIf6__halfS2_S2_fjLj5120ELj1ELj1ELj4ELj16ENS_18Kernel_traits_baseILj5120EfS2_S2_S2_fjLj128EEEEELb0ELb1ELb0ELb1EEEvNS_9FwdParamsE --------------------------
	.section	.nv.constant0._ZN10layer_norm13ln_fwd_kernelINS_13Kernel_traitsIf6__halfS2_S2_fjLj5120ELj1ELj1ELj4ELj16ENS_18Kernel_traits_baseILj5120EfS2_S2_S2_fjLj128EEEEELb0ELb1ELb0ELb1EEEvNS_9FwdParamsE,"a",@progbits
	.sectionflags	@""
	.align	4
.nv.constant0._ZN10layer_norm13ln_fwd_kernelINS_13Kernel_traitsIf6__halfS2_S2_fjLj5120ELj1ELj1ELj4ELj16ENS_18Kernel_traits_baseILj5120EfS2_S2_S2_fjLj128EEEEELb0ELb1ELb0ELb1EEEvNS_9FwdParamsE:
	.zero		1128


//--------------------- .nv.constant0._ZN10layer_norm13ln_fwd_kernelINS_13Kernel_traitsIf6__halfS2_S2_fjLj5120ELj1ELj1ELj4ELj16ENS_18Kernel_traits_baseILj5120EfS2_S2_S2_fjLj128EEEEELb0ELb1ELb1ELb0EEEvNS_9FwdParamsE --------------------------
	.section	.nv.constant0._ZN10layer_norm13ln_fwd_kernelINS_13Kernel_traitsIf6__halfS2_S2_fjLj5120ELj1ELj1ELj4ELj16ENS_18Kernel_traits_baseILj5120EfS2_S2_S2_fjLj128EEEEELb0ELb1ELb1ELb0EEEvNS_9FwdParamsE,"a",@progbits
	.sectionflags	@""
	.align	4
.nv.constant0._ZN10layer_norm13ln_fwd_kernelINS_13Kernel_traitsIf6__halfS2_S2_fjLj5120ELj1ELj1ELj4ELj16ENS_18Kernel_traits_baseILj5120EfS2_S2_S2_fjLj128EEEEELb0ELb1ELb1ELb0EEEvNS_9FwdParamsE:
	.zero		1128


//--------------------- .nv.constant0._ZN10layer_norm13ln_fwd_kernelINS_13Kernel_traitsIf6__halfS2_S2_fjLj5120ELj1ELj1ELj4ELj16ENS_18Kernel_traits_baseILj5120EfS2_S2_S2_fjLj128EEEEELb0ELb1ELb1ELb1EEEvNS_9FwdParamsE --------------------------
	.section	.nv.constant0._ZN10layer_norm13ln_fwd_kernelINS_13Kernel_traitsIf6__halfS2_S2_fjLj5120ELj1ELj1ELj4ELj16ENS_18Kernel_traits_baseILj5120EfS2_S2_S2_fjLj128EEEEELb0ELb1ELb1ELb1EEEvNS_9FwdParamsE,"a",@progbits
	.sectionflags	@""
	.align	4
.nv.constant0._ZN10layer_norm13ln_fwd_kernelINS_13Kernel_traitsIf6__halfS2_S2_fjLj5120ELj1ELj1ELj4ELj16ENS_18Kernel_traits_baseILj5120EfS2_S2_S2_fjLj128EEEEELb0ELb1ELb1ELb1EEEvNS_9FwdParamsE:
	.zero		1128


//--------------------- .nv.constant0._ZN10layer_norm13ln_fwd_kernelINS_13Kernel_traitsIf6__halfS2_S2_fjLj5120ELj1ELj1ELj4ELj16ENS_18Kernel_traits_baseILj5120EfS2_S2_S2_fjLj128EEEEELb1ELb0ELb0ELb0EEEvNS_9FwdParamsE --------------------------
	.section	.nv.constant0._ZN10layer_norm13ln_fwd_kernelINS_13Kernel_traitsIf6__halfS2_S2_fjLj5120ELj1ELj1ELj4ELj16ENS_18Kernel_traits_baseILj5120EfS2_S2_S2_fjLj128EEEEELb1ELb0ELb0ELb0EEEvNS_9FwdParamsE,"a",@progbits
	.sectionflags	@""
	.align	4
.nv.constant0._ZN10layer_norm13ln_fwd_kernelINS_13Kernel_traitsIf6__halfS2_S2_fjLj5120ELj1ELj1ELj4ELj16ENS_18Kernel_traits_baseILj5120EfS2_S2_S2_fjLj128EEEEELb1ELb0ELb0ELb0EEEvNS_9FwdParamsE:
	.zero		1128


//--------------------- .nv.constant0._ZN10layer_norm13ln_fwd_kernelINS_13Kernel_traitsIf6__halfS2_S2_fjLj5120ELj1ELj1ELj4ELj16ENS_18Kernel_traits_baseILj5120EfS2_S2_S2_fjLj128EEEEELb1ELb0ELb0ELb1EEEvNS_9FwdParamsE --------------------------
	.section	.nv.constant0._ZN10layer_norm13ln_fwd_kernelINS_13Kernel_traitsIf6__halfS2_S2_fjLj5120ELj1ELj1ELj4ELj16ENS_18Kernel_traits_baseILj5120EfS2_S2_S2_fjLj128EEEEELb1ELb0ELb0ELb1EEEvNS_9FwdParamsE,"a",@progbits
	.sectionflags	@""
	.align	4
.nv.constant0._ZN10layer_norm13ln_fwd_kernelINS_13Kernel_traitsIf6__halfS2_S2_fjLj5120ELj1ELj1ELj4ELj16ENS_18Kernel_traits_baseILj5120EfS2_S2_S2_fjLj128EEEEELb1ELb0ELb0ELb1EEEvNS_9FwdParamsE:
	.zero		1128


//--------------------- .nv.constant0._ZN10layer_norm13ln_fwd_kernelINS_13Kernel_traitsIf6__halfS2_S2_fjLj5120ELj1ELj1ELj4ELj16ENS_18Kernel_traits_baseILj5120EfS2_S2_S2_fjLj128EEEEELb1ELb0ELb1ELb0EEEvNS_9FwdParamsE --------------------------
	.section	.nv.constant0._ZN10layer_norm13ln_fwd_kernelINS_13Kernel_traitsIf6__halfS2_S2_fjLj5120ELj1ELj1ELj4ELj16ENS_18Kernel_traits_baseILj5120EfS2_S2_S2_fjLj128EEEEELb1ELb0ELb1ELb0EEEvNS_9FwdParamsE,"a",@progbits
	.sectionflags	@""
	.align	4
.nv.constant0._ZN10layer_norm13ln_fwd_kernelINS_13Kernel_traitsIf6__halfS2_S2_fjLj5120ELj1ELj1ELj4ELj16ENS_18Kernel_traits_baseILj5120EfS2_S2_S2_fjLj128EEEEELb1ELb0ELb1ELb0EEEvNS_9FwdParamsE:
	.zero		1128


//--------------------- .nv.constant0._ZN10layer_norm13ln_fwd_kernelINS_13Kernel_traitsIf6__halfS2_S2_fjLj5120ELj1ELj1ELj4ELj16ENS_18Kernel_traits_baseILj5120EfS2_S2_S2_fjLj128EEEEELb1ELb0ELb1ELb1EEEvNS_9FwdParamsE --------------------------
	.section	.nv.constant0._ZN10layer_norm13ln_fwd_kernelINS_13Kernel_traitsIf6__halfS2_S2_fjLj5120ELj1ELj1ELj4ELj16ENS_18Kernel_traits_baseILj5120EfS2_S2_S2_fjLj128EEEEELb1ELb0ELb1ELb1EEEvNS_9FwdParamsE,"a",@progbits
	.sectionflags	@""
	.align	4
.nv.constant0._ZN10layer_norm13ln_fwd_kernelINS_13Kernel_traitsIf6__halfS2_S2_fjLj5120ELj1ELj1ELj4ELj16ENS_18Kernel_traits_baseILj5120EfS2_S2_S2_fjLj128EEEEELb1ELb0ELb1ELb1EEEvNS_9FwdParamsE:
	.zero		1128


//--------------------- .nv.constant0._ZN10layer_norm13ln_fwd_kernelINS_13Kernel_traitsIf6__halfS2_S2_fjLj5120ELj1ELj1ELj4ELj16ENS_18Kernel_traits_baseILj5120EfS2_S2_S2_fjLj128EEEEELb1ELb1ELb0ELb0EEEvNS_9FwdParamsE --------------------------
	.section	.nv.constant0._ZN10layer_norm13ln_fwd_kernelINS_13Kernel_traitsIf6__halfS2_S2_fjLj5120ELj1ELj1ELj4ELj16ENS_18Kernel_traits_baseILj5120EfS2_S2_S2_fjLj128EEEEELb1ELb1ELb0ELb0EEEvNS_9FwdParamsE,"a",@progbits
	.sectionflags	@""
	.align	4
.nv.constant0._ZN10layer_norm13ln_fwd_kernelINS_13Kernel_traitsIf6__halfS2_S2_fjLj5120ELj1ELj1ELj4ELj16ENS_18Kernel_traits_baseILj5120EfS2_S2_S2_fjLj128EEEEELb1ELb1ELb0ELb0EEEvNS_9FwdParamsE:
	.zero		1128


//--------------------- .nv.constant0._ZN10layer_norm13ln_fwd_kernelINS_13Kernel_traitsIf6__halfS2_S2_fjLj5120ELj1ELj1ELj4ELj16ENS_18Kernel_traits_baseILj5120EfS2_S2_S2_fjLj128EEEEELb1ELb1ELb0ELb1EEEvNS_9FwdParamsE --------------------------
	.section	.nv.constant0._ZN10layer_norm13ln_fwd_kernelINS_13Kernel_traitsIf6__halfS2_S2_fjLj5120ELj1ELj1ELj4ELj16ENS_18Kernel_traits_baseILj5120EfS2_S2_S2_fjLj128EEEEELb1ELb1ELb0ELb1EEEvNS_9FwdParamsE,"a",@progbits
	.sectionflags	@""
	.align	4
.nv.constant0._ZN10layer_norm13ln_fwd_kernelINS_13Kernel_traitsIf6__halfS2_S2_fjLj5120ELj1ELj1ELj4ELj16ENS_18Kernel_traits_baseILj5120EfS2_S2_S2_fjLj128EEEEELb1ELb1ELb0ELb1EEEvNS_9FwdParamsE:
	.zero		1128


//--------------------- .nv.constant0._ZN10layer_norm13ln_fwd_kernelINS_13Kernel_traitsIf6__halfS2_S2_fjLj5120ELj1ELj1ELj4ELj16ENS_18Kernel_traits_baseILj5120EfS2_S2_S2_fjLj128EEEEELb1ELb1ELb1ELb0EEEvNS_9FwdParamsE --------------------------
	.section	.nv.constant0._ZN10layer_norm13ln_fwd_kernelINS_13Kernel_traitsIf6__halfS2_S2_fjLj5120ELj1ELj1ELj4ELj16ENS_18Kernel_traits_baseILj5120EfS2_S2_S2_fjLj128EEEEELb1ELb1ELb1ELb0EEEvNS_9FwdParamsE,"a",@progbits
	.sectionflags	@""
	.align	4
.nv.constant0._ZN10layer_norm13ln_fwd_kernelINS_13Kernel_traitsIf6__halfS2_S2_fjLj5120ELj1ELj1ELj4ELj16ENS_18Kernel_traits_baseILj5120EfS2_S2_S2_fjLj128EEEEELb1ELb1ELb1ELb0EEEvNS_9FwdParamsE:
	.zero		1128


//--------------------- .nv.constant0._ZN10layer_norm13ln_fwd_kernelINS_13Kernel_traitsIf6__halfS2_S2_fjLj5120ELj1ELj1ELj4ELj16ENS_18Kernel_traits_baseILj5120EfS2_S2_S2_fjLj128EEEEELb1ELb1ELb1ELb1EEEvNS_9FwdParamsE --------------------------
	.section	.nv.constant0._ZN10layer_norm13ln_fwd_kernelINS_13Kernel_traitsIf6__halfS2_S2_fjLj5120ELj1ELj1ELj4ELj16ENS_18Kernel_traits_baseILj5120EfS2_S2_S2_fjLj128EEEEELb1ELb1ELb1ELb1EEEvNS_9FwdParamsE,"a",@progbits
	.sectionflags	@""
	.align	4
.nv.constant0._ZN10layer_norm13ln_fwd_kernelINS_13Kernel_traitsIf6__halfS2_S2_fjLj5120ELj1ELj1ELj4ELj16ENS_18Kernel_traits_baseILj5120EfS2_S2_S2_fjLj128EEEEELb1ELb1ELb1ELb1EEEvNS_9FwdParamsE:
	.zero		1128


//--------------------- .nv.constant0._ZN10layer_norm13ln_fwd_kernelINS_13Kernel_traitsI6__halfS2_fS2_fjLj5120ELj1ELj1ELj4ELj16ENS_18Kernel_traits_baseILj5120ES2_S2_fS2_fjLj128EEEEELb0ELb0ELb0ELb0EEEvNS_9FwdParamsE --------------------------
	.section	.nv.constant0._ZN10layer_norm13ln_fwd_kernelINS_13Kernel_traitsI6__halfS2_fS2_fjLj5120ELj1ELj1ELj4ELj16ENS_18Kernel_traits_baseILj5120ES2_S2_fS2_fjLj128EEEEELb0ELb0ELb0ELb0EEEvNS_9FwdParamsE,"a",@progbits
	.sectionflags	@""
	.align	4
.nv.constant0._ZN10layer_norm13ln_fwd_kernelINS_13Kernel_traitsI6__halfS2_fS2_fjLj5120ELj1ELj1ELj4ELj16ENS_18Kernel_traits_baseILj5120ES2_S2_fS2_fjLj128EEEEELb0ELb0ELb0ELb0EEEvNS_9FwdParamsE:
	.zero		1128


//--------------------- .nv.constant0._ZN10layer_norm13ln_fwd_kernelINS_13Kernel_traitsI6__halfS2_fS2_fjLj5120ELj1ELj1ELj4ELj16ENS_18Kernel_traits_baseILj5120ES2_S2_fS2_fjLj128EEEEELb0ELb0ELb0ELb1EEEvNS_9FwdParamsE --------------------------
	.section	.nv.constant0._ZN10layer_norm13ln_fwd_kernelINS_13Kernel_traitsI6__halfS2_fS2_fjLj5120ELj1ELj1ELj4ELj16ENS_18Kernel_traits_baseILj5120ES2_S2_fS2_fjLj128EEEEELb0ELb0ELb0ELb1EEEvNS_9FwdParamsE,"a",@progbits
	.sectionflags	@""
	.align	4
.nv.constant0._ZN10layer_norm13ln_fwd_kernelINS_13Kernel_traitsI6__halfS2_fS2_fjLj5120ELj1ELj1ELj4ELj16ENS_18Kernel_traits_baseILj5120ES2_S2_fS2_fjLj128EEEEELb0ELb0ELb0ELb1EEEvNS_9FwdParamsE:
	.zero		1128


//--------------------- .nv.constant0._ZN10layer_norm13ln_fwd_kernelINS_13Kernel_traitsI6__halfS2_fS2_fjLj5120ELj1ELj1ELj4ELj16ENS_18Kernel_traits_baseILj5120ES2_S2_fS2_fjLj128EEEEELb0ELb0ELb1ELb0EEEvNS_9FwdParamsE --------------------------
	.section	.nv.constant0._ZN10layer_norm13ln_fwd_kernelINS_13Kernel_traitsI6__halfS2_fS2_fjLj5120ELj1ELj1ELj4ELj16ENS_18Kernel_traits_baseILj5120ES2_S2_fS2_fjLj128EEEEELb0ELb0ELb1ELb0EEEvNS_9FwdParamsE,"a",@progbits
	.sectionflags	@""
	.align	4
.nv.constant0._ZN10layer_norm13ln_fwd_kernelINS_13Kernel_traitsI6__halfS2_fS2_fjLj5120ELj1ELj1ELj4ELj16ENS_18Kernel_traits_baseILj5120ES2_S2_fS2_fjLj128EEEEELb0ELb0ELb1ELb0EEEvNS_9FwdParamsE:
	.zero		1128


//--------------------- .nv.constant0._ZN10layer_norm13ln_fwd_kernelINS_13Kernel_traitsI6__halfS2_fS2_fjLj5120ELj1ELj1ELj4ELj16ENS_18Kernel_traits_baseILj5120ES2_S2_fS2_fjLj128EEEEELb0ELb0ELb1ELb1EEEvNS_9FwdParamsE --------------------------
	.section	.nv.constant0._ZN10layer_norm13ln_fwd_kernelINS_13Kernel_traitsI6__halfS2_fS2_fjLj5120ELj1ELj1ELj4ELj16ENS_18Kernel_traits_baseILj5120ES2_S2_fS2_fjLj128EEEEELb0ELb0ELb1ELb1EEEvNS_9FwdParamsE,"a",@progbits
	.sectionflags	@""
	.align	4
.nv.constant0._ZN10layer_norm13ln_fwd_kernelINS_13Kernel_traitsI6__halfS2_fS2_fjLj5120ELj1ELj1ELj4ELj16ENS_18Kernel_traits_baseILj5120ES2_S2_fS2_fjLj128EEEEELb0ELb0ELb1ELb1EEEvNS_9FwdParamsE:
	.zero		1128


//--------------------- .nv.constant0._ZN10layer_norm13ln_fwd_kernelINS_13Kernel_traitsI6__halfS2_fS2_fjLj5120ELj1ELj1ELj4ELj16ENS_18Kernel_traits_baseILj5120ES2_S2_fS2_fjLj128EEEEELb0ELb1ELb0ELb0EEEvNS_9FwdParamsE --------------------------
	.section	.nv.constant0._ZN10layer_norm13ln_fwd_kernelINS_13Kernel_traitsI6__halfS2_fS2_fjLj5120ELj1ELj1ELj4ELj16ENS_18Kernel_traits_baseILj5120ES2_S2_fS2_fjLj128EEEEELb0ELb1ELb0ELb0EEEvNS_9FwdParamsE,"a",@progbits
	.sectionflags	@""
	.align	4
.nv.constant0._ZN10layer_norm13ln_fwd_kernelINS_13Kernel_traitsI6__halfS2_fS2_fjLj5120ELj1ELj1ELj4ELj16ENS_18Kernel_traits_baseILj5120ES2_S2_fS2_fjLj128EEEEELb0ELb1ELb0ELb0EEEvNS_9FwdParamsE:
	.zero		1128


//--------------------- .nv.constant0._ZN10layer_norm13ln_fwd_kernelINS_13Kernel_traitsI6__halfS2_fS2_fjLj5120ELj1ELj1ELj4ELj16ENS_18Kernel_traits_baseILj5120ES2_S2_fS2_fjLj128EEEEELb0ELb1ELb0ELb1EEEvNS_9FwdParamsE --------------------------
	.section	.nv.constant0._ZN10layer_norm13ln_fwd_kernelINS_13Kernel_traitsI6__halfS2_fS2_fjLj5120ELj1ELj1ELj4ELj16ENS_18Kernel_traits_baseILj5120ES2_S2_fS2_fjLj128EEEEELb0ELb1ELb0ELb1EEEvNS_9FwdParamsE,"a",@progbits
	.sectionflags	@""
	.align	4
.nv.constant0._ZN10layer_norm13ln_fwd_kernelINS_13Kernel_traitsI6__halfS2_fS2_fjLj5120ELj1ELj1ELj4ELj16ENS_18Kernel_traits_baseILj5120ES2_S2_fS2_fjLj128EEEEELb0ELb1ELb0ELb1EEEvNS_9FwdParamsE:
	.zero		1128


//--------------------- .nv.constant0._ZN10layer_norm13ln_fwd_kernelINS_13Kernel_traitsI6__halfS2_fS2_fjLj5120ELj1ELj1ELj4ELj16ENS_18Kernel_traits_baseILj5120ES2_S2_fS2_fjLj128EEEEELb0ELb1ELb1ELb0EEEvNS_9FwdParamsE --------------------------
	.section	.nv.constant0._ZN10layer_norm13ln_fwd_kernelINS_13Kernel_traitsI6__halfS2_fS2_fjLj5120ELj1ELj1ELj4ELj16ENS_18Kernel_traits_baseILj5120ES2_S2_fS2_fjLj128EEEEELb0ELb1ELb1ELb0EEEvNS_9FwdParamsE,"a",@progbits
	.sectionflags	@""
	.align	4
.nv.constant0._ZN10layer_norm13ln_fwd_kernelINS_13Kernel_traitsI6__halfS2_fS2_fjLj5120ELj1ELj1ELj4ELj16ENS_18Kernel_traits_baseILj5120ES2_S2_fS2_fjLj128EEEEELb0ELb1ELb1ELb0EEEvNS_9FwdParamsE:
	.zero		1128


//--------------------- .nv.constant0._ZN10layer_norm13ln_fwd_kernelINS_13Kernel_traitsI6__halfS2_fS2_fjLj5120ELj1ELj1ELj4ELj16ENS_18Kernel_traits_baseILj5120ES2_S2_fS2_fjLj128EEEEELb0ELb1ELb1ELb1EEEvNS_9FwdParamsE --------------------------
	.section	.nv.constant0._ZN10layer_norm13ln_fwd_kernelINS_13Kernel_traitsI6__halfS2_fS2_fjLj5120ELj1ELj1ELj4ELj16ENS_18Kernel_traits_baseILj5120ES2_S2_fS2_fjLj128EEEEELb0ELb1ELb1ELb1EEEvNS_9FwdParamsE,"a",@progbits
	.sectionflags	@""
	.align	4
.nv.constant0._ZN10layer_norm13ln_fwd_kernelINS_13Kernel_traitsI6__halfS2_fS2_fjLj5120ELj1ELj1ELj4ELj16ENS_18Kernel_traits_baseILj5120ES2_S2_fS2_fjLj128EEEEELb0ELb1ELb1ELb1EEEvNS_9FwdParamsE:
	.zero		1128


//--------------------- .nv.constant0._ZN10layer_norm13ln_fwd_kernelINS_13Kernel_traitsI6__halfS2_fS2_fjLj5120ELj1ELj1ELj4ELj16ENS_18Kernel_traits_baseILj5120ES2_S2_fS2_fjLj128EEEEELb1ELb0ELb0ELb0EEEvNS_9FwdParamsE --------------------------
	.section	.nv.constant0._ZN10layer_norm13ln_fwd_kernelINS_13Kernel_traitsI6__halfS2_fS2_fjLj5120ELj1ELj1ELj4ELj16ENS_18Kernel_traits_baseILj5120ES2_S2_fS2_fjLj128EEEEELb1ELb0ELb0ELb0EEEvNS_9FwdParamsE,"a",@progbits
	.sectionflags	@""
	.align	4
.nv.constant0._ZN10layer_norm13ln_fwd_kernelINS_13Kernel_traitsI6__halfS2_fS2_fjLj5120ELj1ELj1ELj4ELj16ENS_18Kernel_traits_baseILj5120ES2_S2_fS2_fjLj128EEEEELb1ELb0ELb0ELb0EEEvNS_9FwdParamsE:
	.zero		1128


//--------------------- .nv.constant0._ZN10layer_norm13ln_fwd_kernelINS_13Kernel_traitsI6__halfS2_fS2_fjLj5120ELj1ELj1ELj4ELj16ENS_18Kernel_traits_baseILj5120ES2_S2_fS2_fjLj128EEEEELb1ELb0ELb0ELb1EEEvNS_9FwdParamsE --------------------------
	.section	.nv.constant0._ZN10layer_norm13ln_fwd_kernelINS_13Kernel_traitsI6__halfS2_fS2_fjLj5120ELj1ELj1ELj4ELj16ENS_18Kernel_traits_baseILj5120ES2_S2_fS2_fjLj128EEEEELb1ELb0ELb0ELb1EEEvNS_9FwdParamsE,"a",@progbits
	.sectionflags	@""
	.align	4
.nv.constant0._ZN10layer_norm13ln_fwd_kernelINS_13Kernel_traitsI6__halfS2_fS2_fjLj5120ELj1ELj1ELj4ELj16ENS_18Kernel_traits_baseILj5120ES2_S2_fS2_fjLj128EEEEELb1ELb0ELb0ELb1EEEvNS_9FwdParamsE:
	.zero		1128


//--------------------- .nv.constant0._ZN10layer_norm13ln_fwd_kernelINS_13Kernel_traitsI6__halfS2_fS2_fjLj5120ELj1ELj1ELj4ELj16ENS_18Kernel_traits_baseILj5120ES2_S2_fS2_fjLj128EEEEELb1ELb0ELb1ELb0EEEvNS_9FwdParamsE --------------------------
	.section	.nv.constant0._ZN10layer_norm13ln_fwd_kernelINS_13Kernel_traitsI6__halfS2_fS2_fjLj5120ELj1ELj1ELj4ELj16ENS_18Kernel_traits_baseILj5120ES2_S2_fS2_fjLj128EEEEELb1ELb0ELb1ELb0EEEvNS_9FwdParamsE,"a",@progbits
	.sectionflags	@""
	.align	4
.nv.constant0._ZN10layer_norm13ln_fwd_kernelINS_13Kernel_traitsI6__halfS2_fS2_fjLj5120ELj1ELj1ELj4ELj16ENS_18Kernel_traits_baseILj5120ES2_S2_fS2_fjLj128EEEEELb1ELb0ELb1ELb0EEEvNS_9FwdParamsE:
	.zero		1128


//--------------------- .nv.constant0._ZN10layer_norm13ln_fwd_kernelINS_13Kernel_traitsI6__halfS2_fS2_fjLj5120ELj1ELj1ELj4ELj16ENS_18Kernel_traits_baseILj5120ES2_S2_fS2_fjLj128EEEEELb1ELb0ELb1ELb1EEEvNS_9FwdParamsE --------------------------
	.section	.nv.constant0._ZN10layer_norm13ln_fwd_kernelINS_13Kernel_traitsI6__halfS2_fS2_fjLj5120ELj1ELj1ELj4ELj16ENS_18Kernel_traits_baseILj5120ES2_S2_fS2_fjLj128EEEEELb1ELb0ELb1ELb1EEEvNS_9FwdParamsE,"a",@progbits
	.sectionflags	@""
	.align	4
.nv.constant0._ZN10layer_norm13ln_fwd_kernelINS_13Kernel_traitsI6__halfS2_fS2_fjLj5120ELj1ELj1ELj4ELj16ENS_18Kernel_traits_baseILj5120ES2_S2_fS2_fjLj128EEEEELb1ELb0ELb1ELb1EEEvNS_9FwdParamsE:
	.zero		1128


//--------------------- .nv.constant0._ZN10layer_norm13ln_fwd_kernelINS_13Kernel_traitsI6__halfS2_fS2_fjLj5120ELj1ELj1ELj4ELj16ENS_18Kernel_traits_baseILj5120ES2_S2_fS2_fjLj128EEEEELb1ELb1ELb0ELb0EEEvNS_9FwdParamsE --------------------------
	.section	.nv.constant0._ZN10layer_norm13ln_fwd_kernelINS_13Kernel_traitsI6__halfS2_fS2_fjLj5120ELj1ELj1ELj4ELj16ENS_18Kernel_traits_baseILj5120ES2_S2_fS2_fjLj128EEEEELb1ELb1ELb0ELb0EEEvNS_9FwdParamsE,"a",@progbits
	.sectionflags	@""
	.align	4
.nv.constant0._ZN10layer_norm13ln_fwd_kernelINS_13Kernel_traitsI6__halfS2_fS2_fjLj5120ELj1ELj1ELj4ELj16ENS_18Kernel_traits_baseILj5120ES2_S2_fS2_fjLj128EEEEELb1ELb1ELb0ELb0EEEvNS_9FwdParamsE:
	.zero		1128


//--------------------- .nv.constant0._ZN10layer_norm13ln_fwd_kernelINS_13Kernel_traitsI6__halfS2_fS2_fjLj5120ELj1ELj1ELj4ELj16ENS_18Kernel_traits_baseILj5120ES2_S2_fS2_fjLj128EEEEELb1ELb1ELb0ELb1EEEvNS_9FwdParamsE --------------------------
	.section	.nv.constant0._ZN10layer_norm13ln_fwd_kernelINS_13Kernel_traitsI6__halfS2_fS2_fjLj5120ELj1ELj1ELj4ELj16ENS_18Kernel_traits_baseILj5120ES2_S2_fS2_fjLj128EEEEELb1ELb1ELb0ELb1EEEvNS_9FwdParamsE,"a",@progbits
	.sectionflags	@""
	.align	4
.nv.constant0._ZN10layer_norm13ln_fwd_kernelINS_13Kernel_traitsI6__halfS2_fS2_fjLj5120ELj1ELj1ELj4ELj16ENS_18Kernel_traits_baseILj5120ES2_S2_fS2_fjLj128EEEEELb1ELb1ELb0ELb1EEEvNS_9FwdParamsE:
	.zero		1128


//--------------------- .nv.constant0._ZN10layer_norm13ln_fwd_kernelINS_13Kernel_traitsI6__halfS2_fS2_fjLj5120ELj1ELj1ELj4ELj16ENS_18Kernel_traits_baseILj5120ES2_S2_fS2_fjLj128EEEEELb1ELb1ELb1ELb0EEEvNS_9FwdParamsE --------------------------
	.section	.nv.constant0._ZN10layer_norm13ln_fwd_kernelINS_13Kernel_traitsI6__halfS2_fS2_fjLj5120ELj1ELj1ELj4ELj16ENS_18Kernel_traits_baseILj5120ES2_S2_fS2_fjLj128EEEEELb1ELb1ELb1ELb0EEEvNS_9FwdParamsE,"a",@progbits
	.sectionflags	@""
	.align	4
.nv.constant0._ZN10layer_norm13ln_fwd_kernelINS_13Kernel_traitsI6__halfS2_fS2_fjLj5120ELj1ELj1ELj4ELj16ENS_18Kernel_traits_baseILj5120ES2_S2_fS2_fjLj128EEEEELb1ELb1ELb1ELb0EEEvNS_9FwdParamsE:
	.zero		1128


//--------------------- .nv.constant0._ZN10layer_norm13ln_fwd_kernelINS_13Kernel_traitsI6__halfS2_fS2_fjLj5120ELj1ELj1ELj4ELj16ENS_18Kernel_traits_baseILj5120ES2_S2_fS2_fjLj128EEEEELb1ELb1ELb1ELb1EEEvNS_9FwdParamsE --------------------------
	.section	.nv.constant0._ZN10layer_norm13ln_fwd_kernelINS_13Kernel_traitsI6__halfS2_fS2_fjLj5120ELj1ELj1ELj4ELj16ENS_18Kernel_traits_baseILj5120ES2_S2_fS2_fjLj128EEEEELb1ELb1ELb1ELb1EEEvNS_9FwdParamsE,"a",@progbits
	.sectionflags	@""
	.align	4
.nv.constant0._ZN10layer_norm13ln_fwd_kernelINS_13Kernel_traitsI6__halfS2_fS2_fjLj5120ELj1ELj1ELj4ELj16ENS_18Kernel_traits_baseILj5120ES2_S2_fS2_fjLj128EEEEELb1ELb1ELb1ELb1EEEvNS_9FwdParamsE:
	.zero		1128


//--------------------- .nv.constant0._ZN10layer_norm13ln_fwd_kernelINS_13Kernel_traitsIf6__halffS2_fjLj5120ELj1ELj1ELj4ELj16ENS_18Kernel_traits_baseILj5120EfS2_fS2_fjLj128EEEEELb0ELb0ELb0ELb0EEEvNS_9FwdParamsE --------------------------
	.section	.nv.constant0._ZN10layer_norm13ln_fwd_kernelINS_13Kernel_traitsIf6__halffS2_fjLj5120ELj1ELj1ELj4ELj16ENS_18Kernel_traits_baseILj5120EfS2_fS2_fjLj128EEEEELb0ELb0ELb0ELb0EEEvNS_9FwdParamsE,"a",@progbits
	.sectionflags	@""
	.align	4
.nv.constant0._ZN10layer_norm13ln_fwd_kernelINS_13Kernel_traitsIf6__halffS2_fjLj5120ELj1ELj1ELj4ELj16ENS_18Kernel_traits_baseILj5120EfS2_fS2_fjLj128EEEEELb0ELb0ELb0ELb0EEEvNS_9FwdParamsE:
	.zero		1128


//--------------------- .nv.constant0._ZN10layer_norm13ln_fwd_kernelINS_13Kernel_traitsIf6__halffS2_fjLj5120ELj1ELj1ELj4ELj16ENS_18Kernel_traits_baseILj5120EfS2_fS2_fjLj128EEEEELb0ELb0ELb0ELb1EEEvNS_9FwdParamsE --------------------------
	.section	.nv.constant0._ZN10layer_norm13ln_fwd_kernelINS_13Kernel_traitsIf6__halffS2_fjLj5120ELj1ELj1ELj4ELj16ENS_18Kernel_traits_baseILj5120EfS2_fS2_fjLj128EEEEELb0ELb0ELb0ELb1EEEvNS_9FwdParamsE,"a",@progbits
	.sectionflags	@""
	.align	4
.nv.constant0._ZN10layer_norm13ln_fwd_kernelINS_13Kernel_traitsIf6__halffS2_fjLj5120ELj1ELj1ELj4ELj16ENS_18Kernel_traits_baseILj5120EfS2_fS2_fjLj128EEEEELb0ELb0ELb0ELb1EEEvNS_9FwdParamsE:
	.zero		1128


//--------------------- .nv.constant0._ZN10layer_norm13ln_fwd_kernelINS_13Kernel_traitsIf6__halffS2_fjLj5120ELj1ELj1ELj4ELj16ENS_18Kernel_traits_baseILj5120EfS2_fS2_fjLj128EEEEELb0ELb0ELb1ELb0EEEvNS_9FwdParamsE --------------------------
	.section	.nv.constant0._ZN10layer_norm13ln_fwd_kernelINS_13Kernel_traitsIf6__halffS2_fjLj5120ELj1ELj1ELj4ELj16ENS_18Kernel_traits_baseILj5120EfS2_fS2_fjLj128EEEEELb0ELb0ELb1ELb0EEEvNS_9FwdParamsE,"a",@progbits
	.sectionflags	@""
	.align	4
.nv.constant0._ZN10layer_norm13ln_fwd_kernelINS_13Kernel_traitsIf6__halffS2_fjLj5120ELj1ELj1ELj4ELj16ENS_18Kernel_traits_baseILj5120EfS2_fS2_fjLj128EEEEELb0ELb0ELb1ELb0EEEvNS_9FwdParamsE:
	.zero		1128


//--------------------- .nv.constant0._ZN10layer_norm13ln_fwd_kernelINS_13Kernel_traitsIf6__halffS2_fjLj5120ELj1ELj1ELj4ELj16ENS_18Kernel_traits_baseILj5120EfS2_fS2_fjLj128EEEEELb0ELb0ELb1ELb1EEEvNS_9FwdParamsE --------------------------
	.section	.nv.constant0._ZN10layer_norm13ln_fwd_kernelINS_13Kernel_traitsIf6__halffS2_fjLj5120ELj1ELj1ELj4ELj16ENS_18Kernel_traits_baseILj5120EfS2_fS2_fjLj128EEEEELb0ELb0ELb1ELb1EEEvNS_9FwdParamsE,"a",@progbits
	.sectionflags	@""
	.align	4
.nv.constant0._ZN10layer_norm13ln_fwd_kernelINS_13Kernel_traitsIf6__halffS2_fjLj5120ELj1ELj1ELj4ELj16ENS_18Kernel_traits_baseILj5120EfS2_fS2_fjLj128EEEEELb0ELb0ELb1ELb1EEEvNS_9FwdParamsE:
	.zero		1128


//--------------------- .nv.constant0._ZN10layer_norm13ln_fwd_kernelINS_13Kernel_traitsIf6__halffS2_fjLj5120ELj1ELj1ELj4ELj16ENS_18Kernel_traits_baseILj5120EfS2_fS2_fjLj128EEEEELb0ELb1ELb0ELb0EEEvNS_9FwdParamsE --------------------------
	.section	.nv.constant0._ZN10layer_norm13ln_fwd_kernelINS_13Kernel_traitsIf6__halffS2_fjLj5120ELj1ELj1ELj4ELj16ENS_18Kernel_traits_baseILj5120EfS2_fS2_fjLj128EEEEELb0ELb1ELb0ELb0EEEvNS_9FwdParamsE,"a",@progbits
	.sectionflags	@""
	.align	4
.nv.constant0._ZN10layer_norm13ln_fwd_kernelINS_13Kernel_traitsIf6__halffS2_fjLj5120ELj1ELj1ELj4ELj16ENS_18Kernel_traits_baseILj5120EfS2_fS2_fjLj128EEEEELb0ELb1ELb0ELb0EEEvNS_9FwdParamsE:
	.zero		1128


//--------------------- .nv.constant0._ZN10layer_norm13ln_fwd_kernelINS_13Kernel_traitsIf6__halffS2_fjLj5120ELj1ELj1ELj4ELj16ENS_18Kernel_traits_baseILj5120EfS2_fS2_fjLj128EEEEELb0ELb1ELb0ELb1EEEvNS_9FwdParamsE --------------------------
	.section	.nv.constant0._ZN10layer_norm13ln_fwd_kernelINS_13Kernel_traitsIf6__halffS2_fjLj5120ELj1ELj1ELj4ELj16ENS_18Kernel_traits_baseILj5120EfS2_fS2_fjLj128EEEEELb0ELb1ELb0ELb1EEEvNS_9FwdParamsE,"a",@progbits
	.sectionflags	@""
	.align	4
.nv.constant0._ZN10layer_norm13ln_fwd_kernelINS_13Kernel_traitsIf6__halffS2_fjLj5120ELj1ELj1ELj4ELj16ENS_18Kernel_traits_baseILj5120EfS2_fS2_fjLj128EEEEELb0ELb1ELb0ELb1EEEvNS_9FwdParamsE:
	.zero		1128


//--------------------- .nv.constant0._ZN10layer_norm13ln_fwd_kernelINS_13Kernel_traitsIf6__halffS2_fjLj5120ELj1ELj1ELj4ELj16ENS_18Kernel_traits_baseILj5120EfS2_fS2_fjLj128EEEEELb0ELb1ELb1ELb0EEEvNS_9FwdParamsE --------------------------
	.section	.nv.constant0._ZN10layer_norm13ln_fwd_kernelINS_13Kernel_traitsIf6__halffS2_fjLj5120ELj1ELj1ELj4ELj16ENS_18Kernel_traits_baseILj5120EfS2_fS2_fjLj128EEEEELb0ELb1ELb1ELb0EEEvNS_9FwdParamsE,"a",@progbits
	.sectionflags	@""
	.align	4
.nv.constant0._ZN10layer_norm13ln_fwd_kernelINS_13Kernel_traitsIf6__halffS2_fjLj5120ELj1ELj1ELj4ELj16ENS_18Kernel_traits_baseILj5120EfS2_fS2_fjLj128EEEEELb0ELb1ELb1ELb0EEEvNS_9FwdParamsE:
	.zero		1128


//--------------------- .nv.constant0._ZN10layer_norm13ln_fwd_kernelINS_13Kernel_traitsIf6__halffS2_fjLj5120ELj1ELj1ELj4ELj16ENS_18Kernel_traits_baseILj5120EfS2_fS2_fjLj128EEEEELb0ELb1ELb1ELb1EEEvNS_9FwdParamsE --------------------------
	.section	.nv.constant0._ZN10layer_norm13ln_fwd_kernelINS_13Kernel_traitsIf6__halffS2_fjLj5120ELj1ELj1ELj4ELj16ENS_18Kernel_traits_baseILj5120EfS2_fS2_fjLj128EEEEELb0ELb1ELb1ELb1EEEvNS_9FwdParamsE,"a",@progbits
	.sectionflags	@""
	.align	4
.nv.constant0._ZN10layer_norm13ln_fwd_kernelINS_13Kernel_traitsIf6__halffS2_fjLj5120ELj1ELj1ELj4ELj16ENS_18Kernel_traits_baseILj5120EfS2_fS2_fjLj128EEEEELb0ELb1ELb1ELb1EEEvNS_9FwdParamsE:
	.zero		1128


//--------------------- .nv.constant0._ZN10layer_norm13ln_fwd_kernelINS_13Kernel_traitsIf6__halffS2_fjLj5120ELj1ELj1ELj4ELj16ENS_18Kernel_traits_baseILj5120EfS2_fS2_fjLj128EEEEELb1ELb0ELb0ELb0EEEvNS_9FwdParamsE --------------------------
	.section	.nv.constant0._ZN10layer_norm13ln_fwd_kernelINS_13Kernel_traitsIf6__halffS2_fjLj5120ELj1ELj1ELj4ELj16ENS_18Kernel_traits_baseILj5120EfS2_fS2_fjLj128EEEEELb1ELb0ELb0ELb0EEEvNS_9FwdParamsE,"a",@progbits
	.sectionflags	@""
	.align	4
.nv.constant0._ZN10layer_norm13ln_fwd_kernelINS_13Kernel_traitsIf6__halffS2_fjLj5120ELj1ELj1ELj4ELj16ENS_18Kernel_traits_baseILj5120EfS2_fS2_fjLj128EEEEELb1ELb0ELb0ELb0EEEvNS_9FwdParamsE:
	.zero		1128


//--------------------- .nv.constant0._ZN10layer_norm13ln_fwd_kernelINS_13Kernel_traitsIf6__halffS2_fjLj5120ELj1ELj1ELj4ELj16ENS_18Kernel_traits_baseILj5120EfS2_fS2_fjLj128EEEEELb1ELb0ELb0ELb1EEEvNS_9FwdParamsE --------------------------
	.section	.nv.constant0._ZN10layer_norm13ln_fwd_kernelINS_13Kernel_traitsIf6__halffS2_fjLj5120ELj1ELj1ELj4ELj16ENS_18Kernel_traits_baseILj5120EfS2_fS2_fjLj128EEEEELb1ELb0ELb0ELb1EEEvNS_9FwdParamsE,"a",@progbits
	.sectionflags	@""
	.align	4
.nv.constant0._ZN10layer_norm13ln_fwd_kernelINS_13Kernel_traitsIf6__halffS2_fjLj5120ELj1ELj1ELj4ELj16ENS_18Kernel_traits_baseILj5120EfS2_fS2_fjLj128EEEEELb1ELb0ELb0ELb1EEEvNS_9FwdParamsE:
	.zero		1128


//--------------------- .nv.constant0._ZN10layer_norm13ln_fwd_kernelINS_13Kernel_traitsIf6__halffS2_fjLj5120ELj1ELj1ELj4ELj16ENS_18Kernel_traits_baseILj5120EfS2_fS2_fjLj128EEEEELb1ELb0ELb1ELb0EEEvNS_9FwdParamsE --------------------------
	.section	.nv.constant0._ZN10layer_norm13ln_fwd_kernelINS_13Kernel_traitsIf6__halffS2_fjLj5120ELj1ELj1ELj4ELj16ENS_18Kernel_traits_baseILj5120EfS2_fS2_fjLj128EEEEELb1ELb0ELb1ELb0EEEvNS_9FwdParamsE,"a",@progbits
	.sectionflags	@""
	.align	4
.nv.constant0._ZN10layer_norm13ln_fwd_kernelINS_13Kernel_traitsIf6__halffS2_fjLj5120ELj1ELj1ELj4ELj16ENS_18Kernel_traits_baseILj5120EfS2_fS2_fjLj128EEEEELb1ELb0ELb1ELb0EEEvNS_9FwdParamsE:
	.zero		1128


//--------------------- .nv.constant0._ZN10layer_norm13ln_fwd_kernelINS_13Kernel_traitsIf6__halffS2_fjLj5120ELj1ELj1ELj4ELj16ENS_18Kernel_traits_baseILj5120EfS2_fS2_fjLj128EEEEELb1ELb0ELb1ELb1EEEvNS_9FwdParamsE --------------------------
	.section	.nv.constant0._ZN10layer_norm13ln_fwd_kernelINS_13Kernel_traitsIf6__halffS2_fjLj5120ELj1ELj1ELj4ELj16ENS_18Kernel_traits_baseILj5120EfS2_fS2_fjLj128EEEEELb1ELb0ELb1ELb1EEEvNS_9FwdParamsE,"a",@progbits
	.sectionflags	@""
	.align	4
.nv.constant0._ZN10layer_norm13ln_fwd_kernelINS_13Kernel_traitsIf6__halffS2_fjLj5120ELj1ELj1ELj4ELj16ENS_18Kernel_traits_baseILj5120EfS2_fS2_fjLj128EEEEELb1ELb0ELb1ELb1EEEvNS_9FwdParamsE:
	.zero		1128


//--------------------- .nv.constant0._ZN10layer_norm13ln_fwd_kernelINS_13Kernel_traitsIf6__halffS2_fjLj5120ELj1ELj1ELj4ELj16ENS_18Kernel_traits_baseILj5120EfS2_fS2_fjLj128EEEEELb1ELb1ELb0ELb0EEEvNS_9FwdParamsE --------------------------
	.section	.nv.constant0._ZN10layer_norm13ln_fwd_kernelINS_13Kernel_traitsIf6__halffS2_fjLj5120ELj1ELj1ELj4ELj16ENS_18Kernel_traits_baseILj5120EfS2_fS2_fjLj128EEEEELb1ELb1ELb0ELb0EEEvNS_9FwdParamsE,"a",@progbits
	.sectionflags	@""
	.align	4
.nv.constant0._ZN10layer_norm13ln_fwd_kernelINS_13Kernel_traitsIf6__halffS2_fjLj5120ELj1ELj1ELj4ELj16ENS_18Kernel_traits_baseILj5120EfS2_fS2_fjLj128EEEEELb1ELb1ELb0ELb0EEEvNS_9FwdParamsE:
	.zero		1128


//--------------------- .nv.constant0._ZN10layer_norm13ln_fwd_kernelINS_13Kernel_traitsIf6__halffS2_fjLj5120ELj1ELj1ELj4ELj16ENS_18Kernel_traits_baseILj5120EfS2_fS2_fjLj128EEEEELb1ELb1ELb0ELb1EEEvNS_9FwdParamsE --------------------------
	.section	.nv.constant0._ZN10layer_norm13ln_fwd_kernelINS_13Kernel_traitsIf6__halffS2_fjLj5120ELj1ELj1ELj4ELj16ENS_18Kernel_traits_baseILj5120EfS2_fS2_fjLj128EEEEELb1ELb1ELb0ELb1EEEvNS_9FwdParamsE,"a",@progbits
	.sectionflags	@""
	.align	4
.nv.constant0._ZN10layer_norm13ln_fwd_kernelINS_13Kernel_traitsIf6__halffS2_fjLj5120ELj1ELj1ELj4ELj16ENS_18Kernel_traits_baseILj5120EfS2_fS2_fjLj128EEEEELb1ELb1ELb0ELb1EEEvNS_9FwdParamsE:
	.zero		1128


//--------------------- .nv.constant0._ZN10layer_norm13ln_fwd_kernelINS_13Kernel_traitsIf6__halffS2_fjLj5120ELj1ELj1ELj4ELj16ENS_18Kernel_traits_baseILj5120EfS2_fS2_fjLj128EEEEELb1ELb1ELb1ELb0EEEvNS_9FwdParamsE --------------------------
	.section	.nv.constant0._ZN10layer_norm13ln_fwd_kernelINS_13Kernel_traitsIf6__halffS2_fjLj5120ELj1ELj1ELj4ELj16ENS_18Kernel_traits_baseILj5120EfS2_fS2_fjLj128EEEEELb1ELb1ELb1ELb0EEEvNS_9FwdParamsE,"a",@progbits
	.sectionflags	@""
	.align	4
.nv.constant0._ZN10layer_norm13ln_fwd_kernelINS_13Kernel_traitsIf6__halffS2_fjLj5120ELj1ELj1ELj4ELj16ENS_18Kernel_traits_baseILj5120EfS2_fS2_fjLj128EEEEELb1ELb1ELb1ELb0EEEvNS_9FwdParamsE:
	.zero		1128


//--------------------- .nv.constant0._ZN10layer_norm13ln_fwd_kernelINS_13Kernel_traitsIf6__halffS2_fjLj5120ELj1ELj1ELj4ELj16ENS_18Kernel_traits_baseILj5120EfS2_fS2_fjLj128EEEEELb1ELb1ELb1ELb1EEEvNS_9FwdParamsE --------------------------
	.section	.nv.constant0._ZN10layer_norm13ln_fwd_kernelINS_13Kernel_traitsIf6__halffS2_fjLj5120ELj1ELj1ELj4ELj16ENS_18Kernel_traits_baseILj5120EfS2_fS2_fjLj128EEEEELb1ELb1ELb1ELb1EEEvNS_9FwdParamsE,"a",@progbits
	.sectionflags	@""
	.align	4
.nv.constant0._ZN10layer_norm13ln_fwd_kernelINS_13Kernel_traitsIf6__halffS2_fjLj5120ELj1ELj1ELj4ELj16ENS_18Kernel_traits_baseILj5120EfS2_fS2_fjLj128EEEEELb1ELb1ELb1ELb1EEEvNS_9FwdParamsE:
	.zero		1128


//--------------------- .nv.constant0._ZN10layer_norm13ln_fwd_kernelINS_13Kernel_traitsI6__halfffffjLj5120ELj1ELj1ELj4ELj16ENS_18Kernel_traits_baseILj5120ES2_ffffjLj128EEEEELb0ELb0ELb0ELb0EEEvNS_9FwdParamsE --------------------------
	.section	.nv.constant0._ZN10layer_norm13ln_fwd_kernelINS_13Kernel_traitsI6__halfffffjLj5120ELj1ELj1ELj4ELj16ENS_18Kernel_traits_baseILj5120ES2_ffffjLj128EEEEELb0ELb0ELb0ELb0EEEvNS_9FwdParamsE,"a",@progbits
	.sectionflags	@""
	.align	4
.nv.constant0._ZN10layer_norm13ln_fwd_kernelINS_13Kernel_traitsI6__halfffffjLj5120ELj1ELj1ELj4ELj16ENS_18Kernel_traits_baseILj5120ES2_ffffjLj128EEEEELb0ELb0ELb0ELb0EEEvNS_9FwdParamsE:
	.zero		1128


//--------------------- .nv.constant0._ZN10layer_norm13ln_fwd_kernelINS_13Kernel_traitsI6__halfffffjLj5120ELj1ELj1ELj4ELj16ENS_18Kernel_traits_baseILj5120ES2_ffffjLj128EEEEELb0ELb0ELb0ELb1EEEvNS_9FwdParamsE --------------------------
	.section	.nv.constant0._ZN10layer_norm13ln_fwd_kernelINS_13Kernel_traitsI6__halfffffjLj5120ELj1ELj1ELj4ELj16ENS_18Kernel_traits_baseILj5120ES2_ffffjLj128EEEEELb0ELb0ELb0ELb1EEEvNS_9FwdParamsE,"a",@progbits
	.sectionflags	@""
	.align	4
.nv.constant0._ZN10layer_norm13ln_fwd_kernelINS_13Kernel_traitsI6__halfffffjLj5120ELj1ELj1ELj4ELj16ENS_18Kernel_traits_baseILj5120ES2_ffffjLj128EEEEELb0ELb0ELb0ELb1EEEvNS_9FwdParamsE:
	.zero		1128


//--------------------- .nv.constant0._ZN10layer_norm13ln_fwd_kernelINS_13Kernel_traitsI6__halfffffjLj5120ELj1ELj1ELj4ELj16ENS_18Kernel_traits_baseILj5120ES2_ffffjLj128EEEEELb0ELb0ELb1ELb0EEEvNS_9FwdParamsE --------------------------
	.section	.nv.constant0._ZN10layer_norm13ln_fwd_kernelINS_13Kernel_traitsI6__halfffffjLj5120ELj1ELj1ELj4ELj16ENS_18Kernel_traits_baseILj5120ES2_ffffjLj128EEEEELb0ELb0ELb1ELb0EEEvNS_9FwdParamsE,"a",@progbits
	.sectionflags	@""
	.align	4
.nv.constant0._ZN10layer_norm13ln_fwd_kernelINS_13Kernel_traitsI6__halfffffjLj5120ELj1ELj1ELj4ELj16ENS_18Kernel_traits_baseILj5120ES2_ffffjLj128EEEEELb0ELb0ELb1ELb0EEEvNS_9FwdParamsE:
	.zero		1128


//--------------------- .nv.constant0._ZN10layer_norm13ln_fwd_kernelINS_13Kernel_traitsI6__halfffffjLj5120ELj1ELj1ELj4ELj16ENS_18Kernel_traits_baseILj5120ES2_ffffjLj128EEEEELb0ELb0ELb1ELb1EEEvNS_9FwdParamsE --------------------------
	.section	.nv.constant0._ZN10layer_norm13ln_fwd_kernelINS_13Kernel_traitsI6__halfffffjLj5120ELj1ELj1ELj4ELj16ENS_18Kernel_traits_baseILj5120ES2_ffffjLj128EEEEELb0ELb0ELb1ELb1EEEvNS_9FwdParamsE,"a",@progbits
	.sectionflags	@""
	.align	4
.nv.constant0._ZN10layer_norm13ln_fwd_kernelINS_13Kernel_traitsI6__halfffffjLj5120ELj1ELj1ELj4ELj16ENS_18Kernel_traits_baseILj5120ES2_ffffjLj128EEEEELb0ELb0ELb1ELb1EEEvNS_9FwdParamsE:
	.zero		1128


//--------------------- .nv.constant0._ZN10layer_norm13ln_fwd_kernelINS_13Kernel_traitsI6__halfffffjLj5120ELj1ELj1ELj4ELj16ENS_18Kernel_traits_baseILj5120ES2_ffffjLj128EEEEELb0ELb1ELb0ELb0EEEvNS_9FwdParamsE --------------------------
	.section	.nv.constant0._ZN10layer_norm13ln_fwd_kernelINS_13Kernel_traitsI6__halfffffjLj5120ELj1ELj1ELj4ELj16ENS_18Kernel_traits_baseILj5120ES2_ffffjLj128EEEEELb0ELb1ELb0ELb0EEEvNS_9FwdParamsE,"a",@progbits
	.sectionflags	@""
	.align	4
.nv.constant0._ZN10layer_norm13ln_fwd_kernelINS_13Kernel_traitsI6__halfffffjLj5120ELj1ELj1ELj4ELj16ENS_18Kernel_traits_baseILj5120ES2_ffffjLj128EEEEELb0ELb1ELb0ELb0EEEvNS_9FwdParamsE:
	.zero		1128


//--------------------- .nv.constant0._ZN10layer_norm13ln_fwd_kernelINS_13Kernel_traitsI6__halfffffjLj5120ELj1ELj1ELj4ELj16ENS_18Kernel_traits_baseILj5120ES2_ffffjLj128EEEEELb0ELb1ELb0ELb1EEEvNS_9FwdParamsE --------------------------
	.section	.nv.constant0._ZN10layer_norm13ln_fwd_kernelINS_13Kernel_traitsI6__halfffffjLj5120ELj1ELj1ELj4ELj16ENS_18Kernel_traits_baseILj5120ES2_ffffjLj128EEEEELb0ELb1ELb0ELb1EEEvNS_9FwdParamsE,"a",@progbits
	.sectionflags	@""
	.align	4
.nv.constant0._ZN10layer_norm13ln_fwd_kernelINS_13Kernel_traitsI6__halfffffjLj5120ELj1ELj1ELj4ELj16ENS_18Kernel_traits_baseILj5120ES2_ffffjLj128EEEEELb0ELb1ELb0ELb1EEEvNS_9FwdParamsE:
	.zero		1128


//--------------------- .nv.constant0._ZN10layer_norm13ln_fwd_kernelINS_13Kernel_traitsI6__halfffffjLj5120ELj1ELj1ELj4ELj16ENS_18Kernel_traits_baseILj5120ES2_ffffjLj128EEEEELb0ELb1ELb1ELb0EEEvNS_9FwdParamsE --------------------------
	.section	.nv.constant0._ZN10layer_norm13ln_fwd_kernelINS_13Kernel_traitsI6__halfffffjLj5120ELj1ELj1ELj4ELj16ENS_18Kernel_traits_baseILj5120ES2_ffffjLj128EEEEELb0ELb1ELb1ELb0EEEvNS_9FwdParamsE,"a",@progbits
	.sectionflags	@""
	.align	4
.nv.constant0._ZN10layer_norm13ln_fwd_kernelINS_13Kernel_traitsI6__halfffffjLj5120ELj1ELj1ELj4ELj16ENS_18Kernel_traits_baseILj5120ES2_ffffjLj128EEEEELb0ELb1ELb1ELb0EEEvNS_9FwdParamsE:
	.zero		1128


//--------------------- .nv.constant0._ZN10layer_norm13ln_fwd_kernelINS_13Kernel_traitsI6__halfffffjLj5120ELj1ELj1ELj4ELj16ENS_18Kernel_traits_baseILj5120ES2_ffffjLj128EEEEELb0ELb1ELb1ELb1EEEvNS_9FwdParamsE --------------------------
	.section	.nv.constant0._ZN10layer_norm13ln_fwd_kernelINS_13Kernel_traitsI6__halfffffjLj5120ELj1ELj1ELj4ELj16ENS_18Kernel_traits_baseILj5120ES2_ffffjLj128EEEEELb0ELb1ELb1ELb1EEEvNS_9FwdParamsE,"a",@progbits
	.sectionflags	@""
	.align	4
.nv.constant0._ZN10layer_norm13ln_fwd_kernelINS_13Kernel_traitsI6__halfffffjLj5120ELj1ELj1ELj4ELj16ENS_18Kernel_traits_baseILj5120ES2_ffffjLj128EEEEELb0ELb1ELb1ELb1EEEvNS_9FwdParamsE:
	.zero		1128


//--------------------- .nv.constant0._ZN10layer_norm13ln_fwd_kernelINS_13Kernel_traitsI6__halfffffjLj5120ELj1ELj1ELj4ELj16ENS_18Kernel_traits_baseILj5120ES2_ffffjLj128EEEEELb1ELb0ELb0ELb0EEEvNS_9FwdParamsE --------------------------
	.section	.nv.constant0._ZN10layer_norm13ln_fwd_kernelINS_13Kernel_traitsI6__halfffffjLj5120ELj1ELj1ELj4ELj16ENS_18Kernel_traits_baseILj5120ES2_ffffjLj128EEEEELb1ELb0ELb0ELb0EEEvNS_9FwdParamsE,"a",@progbits
	.sectionflags	@""
	.align	4
.nv.constant0._ZN10layer_norm13ln_fwd_kernelINS_13Kernel_traitsI6__halfffffjLj5120ELj1ELj1ELj4ELj16ENS_18Kernel_traits_baseILj5120ES2_ffffjLj128EEEEELb1ELb0ELb0ELb0EEEvNS_9FwdParamsE:
	.zero		1128


//--------------------- .nv.constant0._ZN10layer_norm13ln_fwd_kernelINS_13Kernel_traitsI6__halfffffjLj5120ELj1ELj1ELj4ELj16ENS_18Kernel_traits_baseILj5120ES2_ffffjLj128EEEEELb1ELb0ELb0ELb1EEEvNS_9FwdParamsE --------------------------
	.section	.nv.constant0._ZN10layer_norm13ln_fwd_kernelINS_13Kernel_traitsI6__halfffffjLj5120ELj1ELj1ELj4ELj16ENS_18Kernel_traits_baseILj5120ES2_ffffjLj128EEEEELb1ELb0ELb0ELb1EEEvNS_9FwdParamsE,"a",@progbits
	.sectionflags	@""
	.align	4
.nv.constant0._ZN10layer_norm13ln_fwd_kernelINS_13Kernel_traitsI6__halfffffjLj5120ELj1ELj1ELj4ELj16ENS_18Kernel_traits_baseILj5120ES2_ffffjLj128EEEEELb1ELb0ELb0ELb1EEEvNS_9FwdParamsE:
	.zero		1128


//--------------------- .nv.constant0._ZN10layer_norm13ln_fwd_kernelINS_13Kernel_traitsI6__halfffffjLj5120ELj1ELj1ELj4ELj16ENS_18Kernel_traits_baseILj5120ES2_ffffjLj128EEEEELb1ELb0ELb1ELb0EEEvNS_9FwdParamsE --------------------------
	.section	.nv.constant0._ZN10layer_norm13ln_fwd_kernelINS_13Kernel_traitsI6__halfffffjLj5120ELj1ELj1ELj4ELj16ENS_18Kernel_traits_baseILj5120ES2_ffffjLj128EEEEELb1ELb0ELb1ELb0EEEvNS_9FwdParamsE,"a",@progbits
	.sectionflags	@""
	.align	4
.nv.constant0._ZN10layer_norm13ln_fwd_kernelINS_13Kernel_traitsI6__halfffffjLj5120ELj1ELj1ELj4ELj16ENS_18Kernel_traits_baseILj5120ES2_ffffjLj128EEEEELb1ELb0ELb1ELb0EEEvNS_9FwdParamsE:
	.zero		1128


//--------------------- .nv.constant0._ZN10layer_norm13ln_fwd_kernelINS_13Kernel_traitsI6__halfffffjLj5120ELj1ELj1ELj4ELj16ENS_18Kernel_traits_baseILj5120ES2_ffffjLj128EEEEELb1ELb0ELb1ELb1EEEvNS_9FwdParamsE --------------------------
	.section	.nv.constant0._ZN10layer_norm13ln_fwd_kernelINS_13Kernel_traitsI6__halfffffjLj5120ELj1ELj1ELj4ELj16ENS_18Kernel_traits_baseILj5120ES2_ffffjLj128EEEEELb1ELb0ELb1ELb1EEEvNS_9FwdParamsE,"a",@progbits
	.sectionflags	@""
	.align	4
.nv.constant0._ZN10layer_norm13ln_fwd_kernelINS_13Kernel_traitsI6__halfffffjLj5120ELj1ELj1ELj4ELj16ENS_18Kernel_traits_baseILj5120ES2_ffffjLj128EEEEELb1ELb0ELb1ELb1EEEvNS_9FwdParamsE:
	.zero		1128


//--------------------- .nv.constant0._ZN10layer_norm13ln_fwd_kernelINS_13Kernel_traitsI6__halfffffjLj5120ELj1ELj1ELj4ELj16ENS_18Kernel_traits_baseILj5120ES2_ffffjLj128EEEEELb1ELb1ELb0ELb0EEEvNS_9FwdParamsE --------------------------
	.section	.nv.constant0._ZN10layer_norm13ln_fwd_kernelINS_13Kernel_traitsI6__halfffffjLj5120ELj1ELj1ELj4ELj16ENS_18Kernel_traits_baseILj5120ES2_ffffjLj128EEEEELb1ELb1ELb0ELb0EEEvNS_9FwdParamsE,"a",@progbits
	.sectionflags	@""
	.align	4
.nv.constant0._ZN10layer_norm13ln_fwd_kernelINS_13Kernel_traitsI6__halfffffjLj5120ELj1ELj1ELj4ELj16ENS_18Kernel_traits_baseILj5120ES2_ffffjLj128EEEEELb1ELb1ELb0ELb0EEEvNS_9FwdParamsE:
	.zero		1128


//--------------------- .nv.constant0._ZN10layer_norm13ln_fwd_kernelINS_13Kernel_traitsI6__halfffffjLj5120ELj1ELj1ELj4ELj16ENS_18Kernel_traits_baseILj5120ES2_ffffjLj128EEEEELb1ELb1ELb0ELb1EEEvNS_9FwdParamsE --------------------------
	.section	.nv.constant0._ZN10layer_norm13ln_fwd_kernelINS_13Kernel_traitsI6__halfffffjLj5120ELj1ELj1ELj4ELj16ENS_18Kernel_traits_baseILj5120ES2_ffffjLj128EEEEELb1ELb1ELb0ELb1EEEvNS_9FwdParamsE,"a",@progbits
	.sectionflags	@""
	.align	4
.nv.constant0._ZN10layer_norm13ln_fwd_kernelINS_13Kernel_traitsI6__halfffffjLj5120ELj1ELj1ELj4ELj16ENS_18Kernel_traits_baseILj5120ES2_ffffjLj128EEEEELb1ELb1ELb0ELb1EEEvNS_9FwdParamsE:
	.zero		1128


//--------------------- .nv.constant0._ZN10layer_norm13ln_fwd_kernelINS_13Kernel_traitsI6__halfffffjLj5120ELj1ELj1ELj4ELj16ENS_18Kernel_traits_baseILj5120ES2_ffffjLj128EEEEELb1ELb1ELb1ELb0EEEvNS_9FwdParamsE --------------------------
	.section	.nv.constant0._ZN10layer_norm13ln_fwd_kernelINS_13Kernel_traitsI6__halfffffjLj5120ELj1ELj1ELj4ELj16ENS_18Kernel_traits_baseILj5120ES2_ffffjLj128EEEEELb1ELb1ELb1ELb0EEEvNS_9FwdParamsE,"a",@progbits
	.sectionflags	@""
	.align	4
.nv.constant0._ZN10layer_norm13ln_fwd_kernelINS_13Kernel_traitsI6__halfffffjLj5120ELj1ELj1ELj4ELj16ENS_18Kernel_traits_baseILj5120ES2_ffffjLj128EEEEELb1ELb1ELb1ELb0EEEvNS_9FwdParamsE:
	.zero		1128


//--------------------- .nv.constant0._ZN10layer_norm13ln_fwd_kernelINS_13Kernel_traitsI6__halfffffjLj5120ELj1ELj1ELj4ELj16ENS_18Kernel_traits_baseILj5120ES2_ffffjLj128EEEEELb1ELb1ELb1ELb1EEEvNS_9FwdParamsE --------------------------
	.section	.nv.constant0._ZN10layer_norm13ln_fwd_kernelINS_13Kernel_traitsI6__halfffffjLj5120ELj1ELj1ELj4ELj16ENS_18Kernel_traits_baseILj5120ES2_ffffjLj128EEEEELb1ELb1ELb1ELb1EEEvNS_9FwdParamsE,"a",@progbits
	.sectionflags	@""
	.align	4
.nv.constant0._ZN10layer_norm13ln_fwd_kernelINS_13Kernel_traitsI6__halfffffjLj5120ELj1ELj1ELj4ELj16ENS_18Kernel_traits_baseILj5120ES2_ffffjLj128EEEEELb1ELb1ELb1ELb1EEEvNS_9FwdParamsE:
	.zero		1128


//--------------------- .nv.constant0._ZN10layer_norm13ln_fwd_kernelINS_13Kernel_traitsIfffffjLj5120ELj1ELj1ELj4ELj16ENS_18Kernel_traits_baseILj5120EfffffjLj128EEEEELb0ELb0ELb0ELb0EEEvNS_9FwdParamsE --------------------------
	.section	.nv.constant0._ZN10layer_norm13ln_fwd_kernelINS_13Kernel_traitsIfffffjLj5120ELj1ELj1ELj4ELj16ENS_18Kernel_traits_baseILj5120EfffffjLj128EEEEELb0ELb0ELb0ELb0EEEvNS_9FwdParamsE,"a",@progbits
	.sectionflags	@""
	.align	4
.nv.constant0._ZN10layer_norm13ln_fwd_kernelINS_13Kernel_traitsIfffffjLj5120ELj1ELj1ELj4ELj16ENS_18Kernel_traits_baseILj5120EfffffjLj128EEEEELb0ELb0ELb0ELb0EEEvNS_9FwdParamsE:
	.zero		1128


//--------------------- .nv.constant0._ZN10layer_norm13ln_fwd_kernelINS_13Kernel_traitsIfffffjLj5120ELj1ELj1ELj4ELj16ENS_18Kernel_traits_baseILj5120EfffffjLj128EEEEELb0ELb0ELb0ELb1EEEvNS_9FwdParamsE --------------------------
	.section	.nv.constant0._ZN10layer_norm13ln_fwd_kernelINS_13Kernel_traitsIfffffjLj5120ELj1ELj1ELj4ELj16ENS_18Kernel_traits_baseILj5120EfffffjLj128EEEEELb0ELb0ELb0ELb1EEEvNS_9FwdParamsE,"a",@progbits
	.sectionflags	@""
	.align	4
.nv.constant0._ZN10layer_norm13ln_fwd_kernelINS_13Kernel_traitsIfffffjLj5120ELj1ELj1ELj4ELj16ENS_18Kernel_traits_baseILj5120EfffffjLj128EEEEELb0ELb0ELb0ELb1EEEvNS_9FwdParamsE:
	.zero		1128


//--------------------- .nv.constant0._ZN10layer_norm13ln_fwd_kernelINS_13Kernel_traitsIfffffjLj5120ELj1ELj1ELj4ELj16ENS_18Kernel_traits_baseILj5120EfffffjLj128EEEEELb0ELb0ELb1ELb0EEEvNS_9FwdParamsE --------------------------
	.section	.nv.constant0._ZN10layer_norm13ln_fwd_kernelINS_13Kernel_traitsIfffffjLj5120ELj1ELj1ELj4ELj16ENS_18Kernel_traits_baseILj5120EfffffjLj128EEEEELb0ELb0ELb1ELb0EEEvNS_9FwdParamsE,"a",@progbits
	.sectionflags	@""
	.align	4
.nv.constant0._ZN10layer_norm13ln_fwd_kernelINS_13Kernel_traitsIfffffjLj5120ELj1ELj1ELj4ELj16ENS_18Kernel_traits_baseILj5120EfffffjLj128EEEEELb0ELb0ELb1ELb0EEEvNS_9FwdParamsE:
	.zero		1128


//--------------------- .nv.constant0._ZN10layer_norm13ln_fwd_kernelINS_13Kernel_traitsIfffffjLj5120ELj1ELj1ELj4ELj16ENS_18Kernel_traits_baseILj5120EfffffjLj128EEEEELb0ELb0ELb1ELb1EEEvNS_9FwdParamsE --------------------------
	.section	.nv.constant0._ZN10layer_norm13ln_fwd_kernelINS_13Kernel_traitsIfffffjLj5120ELj1ELj1ELj4ELj16ENS_18Kernel_traits_baseILj5120EfffffjLj128EEEEELb0ELb0ELb1ELb1EEEvNS_9FwdParamsE,"a",@progbits
	.sectionflags	@""
	.align	4
.nv.constant0._ZN10layer_norm13ln_fwd_kernelINS_13Kernel_traitsIfffffjLj5120ELj1ELj1ELj4ELj16ENS_18Kernel_traits_baseILj5120EfffffjLj128EEEEELb0ELb0ELb1ELb1EEEvNS_9FwdParamsE:
	.zero		1128


//--------------------- .nv.constant0._ZN10layer_norm13ln_fwd_kernelINS_13Kernel_traitsIfffffjLj5120ELj1ELj1ELj4ELj16ENS_18Kernel_traits_baseILj5120EfffffjLj128EEEEELb0ELb1ELb0ELb0EEEvNS_9FwdParamsE --------------------------
	.section	.nv.constant0._ZN10layer_norm13ln_fwd_kernelINS_13Kernel_traitsIfffffjLj5120ELj1ELj1ELj4ELj16ENS_18Kernel_traits_baseILj5120EfffffjLj128EEEEELb0ELb1ELb0ELb0EEEvNS_9FwdParamsE,"a",@progbits
	.sectionflags	@""
	.align	4
.nv.constant0._ZN10layer_norm13ln_fwd_kernelINS_13Kernel_traitsIfffffjLj5120ELj1ELj1ELj4ELj16ENS_18Kernel_traits_baseILj5120EfffffjLj128EEEEELb0ELb1ELb0ELb0EEEvNS_9FwdParamsE:
	.zero		1128


//--------------------- .nv.constant0._ZN10layer_norm13ln_fwd_kernelINS_13Kernel_traitsIfffffjLj5120ELj1ELj1ELj4ELj16ENS_18Kernel_traits_baseILj5120EfffffjLj128EEEEELb0ELb1ELb0ELb1EEEvNS_9FwdParamsE --------------------------
	.section	.nv.constant0._ZN10layer_norm13ln_fwd_kernelINS_13Kernel_traitsIfffffjLj5120ELj1ELj1ELj4ELj16ENS_18Kernel_traits_baseILj5120EfffffjLj128EEEEELb0ELb1ELb0ELb1EEEvNS_9FwdParamsE,"a",@progbits
	.sectionflags	@""
	.align	4
.nv.constant0._ZN10layer_norm13ln_fwd_kernelINS_13Kernel_traitsIfffffjLj5120ELj1ELj1ELj4ELj16ENS_18Kernel_traits_baseILj5120EfffffjLj128EEEEELb0ELb1ELb0ELb1EEEvNS_9FwdParamsE:
	.zero		1128


//--------------------- .nv.constant0._ZN10layer_norm13ln_fwd_kernelINS_13Kernel_traitsIfffffjLj5120ELj1ELj1ELj4ELj16ENS_18Kernel_traits_baseILj5120EfffffjLj128EEEEELb0ELb1ELb1ELb0EEEvNS_9FwdParamsE --------------------------
	.section	.nv.constant0._ZN10layer_norm13ln_fwd_kernelINS_13Kernel_traitsIfffffjLj5120ELj1ELj1ELj4ELj16ENS_18Kernel_traits_baseILj5120EfffffjLj128EEEEELb0ELb1ELb1ELb0EEEvNS_9FwdParamsE,"a",@progbits
	.sectionflags	@""
	.align	4
.nv.constant0._ZN10layer_norm13ln_fwd_kernelINS_13Kernel_traitsIfffffjLj5120ELj1ELj1ELj4ELj16ENS_18Kernel_traits_baseILj5120EfffffjLj128EEEEELb0ELb1ELb1ELb0EEEvNS_9FwdParamsE:
	.zero		1128


//--------------------- .nv.constant0._ZN10layer_norm13ln_fwd_kernelINS_13Kernel_traitsIfffffjLj5120ELj1ELj1ELj4ELj16ENS_18Kernel_traits_baseILj5120EfffffjLj128EEEEELb0ELb1ELb1ELb1EEEvNS_9FwdParamsE --------------------------
	.section	.nv.constant0._ZN10layer_norm13ln_fwd_kernelINS_13Kernel_traitsIfffffjLj5120ELj1ELj1ELj4ELj16ENS_18Kernel_traits_baseILj5120EfffffjLj128EEEEELb0ELb1ELb1ELb1EEEvNS_9FwdParamsE,"a",@progbits
	.sectionflags	@""
	.align	4
.nv.constant0._ZN10layer_norm13ln_fwd_kernelINS_13Kernel_traitsIfffffjLj5120ELj1ELj1ELj4ELj16ENS_18Kernel_traits_baseILj5120EfffffjLj128EEEEELb0ELb1ELb1ELb1EEEvNS_9FwdParamsE:
	.zero		1128


//--------------------- .nv.constant0._ZN10layer_norm13ln_fwd_kernelINS_13Kernel_traitsIfffffjLj5120ELj1ELj1ELj4ELj16ENS_18Kernel_traits_baseILj5120EfffffjLj128EEEEELb1ELb0ELb0ELb0EEEvNS_9FwdParamsE --------------------------
	.section	.nv.constant0._ZN10layer_norm13ln_fwd_kernelINS_13Kernel_traitsIfffffjLj5120ELj1ELj1ELj4ELj16ENS_18Kernel_traits_baseILj5120EfffffjLj128EEEEELb1ELb0ELb0ELb0EEEvNS_9FwdParamsE,"a",@progbits
	.sectionflags	@""
	.align	4
.nv.constant0._ZN10layer_norm13ln_fwd_kernelINS_13Kernel_traitsIfffffjLj5120ELj1ELj1ELj4ELj16ENS_18Kernel_traits_baseILj5120EfffffjLj128EEEEELb1ELb0ELb0ELb0EEEvNS_9FwdParamsE:
	.zero		1128


//--------------------- .nv.constant0._ZN10layer_norm13ln_fwd_kernelINS_13Kernel_traitsIfffffjLj5120ELj1ELj1ELj4ELj16ENS_18Kernel_traits_baseILj5120EfffffjLj128EEEEELb1ELb0ELb0ELb1EEEvNS_9FwdParamsE --------------------------
	.section	.nv.constant0._ZN10layer_norm13ln_fwd_kernelINS_13Kernel_traitsIfffffjLj5120ELj1ELj1ELj4ELj16ENS_18Kernel_traits_baseILj5120EfffffjLj128EEEEELb1ELb0ELb0ELb1EEEvNS_9FwdParamsE,"a",@progbits
	.sectionflags	@""
	.align	4
.nv.constant0._ZN10layer_norm13ln_fwd_kernelINS_13Kernel_traitsIfffffjLj5120ELj1ELj1ELj4ELj16ENS_18Kernel_traits_baseILj5120EfffffjLj128EEEEELb1ELb0ELb0ELb1EEEvNS_9FwdParamsE:
	.zero		1128


//--------------------- .nv.constant0._ZN10layer_norm13ln_fwd_kernelINS_13Kernel_traitsIfffffjLj5120ELj1ELj1ELj4ELj16ENS_18Kernel_traits_baseILj5120EfffffjLj128EEEEELb1ELb0ELb1ELb0EEEvNS_9FwdParamsE --------------------------
	.section	.nv.constant0._ZN10layer_norm13ln_fwd_kernelINS_13Kernel_traitsIfffffjLj5120ELj1ELj1ELj4ELj16ENS_18Kernel_traits_baseILj5120EfffffjLj128EEEEELb1ELb0ELb1ELb0EEEvNS_9FwdParamsE,"a",@progbits
	.sectionflags	@""
	.align	4
.nv.constant0._ZN10layer_norm13ln_fwd_kernelINS_13Kernel_traitsIfffffjLj5120ELj1ELj1ELj4ELj16ENS_18Kernel_traits_baseILj5120EfffffjLj128EEEEELb1ELb0ELb1ELb0EEEvNS_9FwdParamsE:
	.zero		1128


//--------------------- .nv.constant0._ZN10layer_norm13ln_fwd_kernelINS_13Kernel_traitsIfffffjLj5120ELj1ELj1ELj4ELj16ENS_18Kernel_traits_baseILj5120EfffffjLj128EEEEELb1ELb0ELb1ELb1EEEvNS_9FwdParamsE --------------------------
	.section	.nv.constant0._ZN10layer_norm13ln_fwd_kernelINS_13Kernel_traitsIfffffjLj5120ELj1ELj1ELj4ELj16ENS_18Kernel_traits_baseILj5120EfffffjLj128EEEEELb1ELb0ELb1ELb1EEEvNS_9FwdParamsE,"a",@progbits
	.sectionflags	@""
	.align	4
.nv.constant0._ZN10layer_norm13ln_fwd_kernelINS_13Kernel_traitsIfffffjLj5120ELj1ELj1ELj4ELj16ENS_18Kernel_traits_baseILj5120EfffffjLj128EEEEELb1ELb0ELb1ELb1EEEvNS_9FwdParamsE:
	.zero		1128


//--------------------- .nv.constant0._ZN10layer_norm13ln_fwd_kernelINS_13Kernel_traitsIfffffjLj5120ELj1ELj1ELj4ELj16ENS_18Kernel_traits_baseILj5120EfffffjLj128EEEEELb1ELb1ELb0ELb0EEEvNS_9FwdParamsE --------------------------
	.section	.nv.constant0._ZN10layer_norm13ln_fwd_kernelINS_13Kernel_traitsIfffffjLj5120ELj1ELj1ELj4ELj16ENS_18Kernel_traits_baseILj5120EfffffjLj128EEEEELb1ELb1ELb0ELb0EEEvNS_9FwdParamsE,"a",@progbits
	.sectionflags	@""
	.align	4
.nv.constant0._ZN10layer_norm13ln_fwd_kernelINS_13Kernel_traitsIfffffjLj5120ELj1ELj1ELj4ELj16ENS_18Kernel_traits_baseILj5120EfffffjLj128EEEEELb1ELb1ELb0ELb0EEEvNS_9FwdParamsE:
	.zero		1128


//--------------------- .nv.constant0._ZN10layer_norm13ln_fwd_kernelINS_13Kernel_traitsIfffffjLj5120ELj1ELj1ELj4ELj16ENS_18Kernel_traits_baseILj5120EfffffjLj128EEEEELb1ELb1ELb0ELb1EEEvNS_9FwdParamsE --------------------------
	.section	.nv.constant0._ZN10layer_norm13ln_fwd_kernelINS_13Kernel_traitsIfffffjLj5120ELj1ELj1ELj4ELj16ENS_18Kernel_traits_baseILj5120EfffffjLj128EEEEELb1ELb1ELb0ELb1EEEvNS_9FwdParamsE,"a",@progbits
	.sectionflags	@""
	.align	4
.nv.constant0._ZN10layer_norm13ln_fwd_kernelINS_13Kernel_traitsIfffffjLj5120ELj1ELj1ELj4ELj16ENS_18Kernel_traits_baseILj5120EfffffjLj128EEEEELb1ELb1ELb0ELb1EEEvNS_9FwdParamsE:
	.zero		1128


//--------------------- .nv.constant0._ZN10layer_norm13ln_fwd_kernelINS_13Kernel_traitsIfffffjLj5120ELj1ELj1ELj4ELj16ENS_18Kernel_traits_baseILj5120EfffffjLj128EEEEELb1ELb1ELb1ELb0EEEvNS_9FwdParamsE --------------------------
	.section	.nv.constant0._ZN10layer_norm13ln_fwd_kernelINS_13Kernel_traitsIfffffjLj5120ELj1ELj1ELj4ELj16ENS_18Kernel_traits_baseILj5120EfffffjLj128EEEEELb1ELb1ELb1ELb0EEEvNS_9FwdParamsE,"a",@progbits
	.sectionflags	@""
	.align	4
.nv.constant0._ZN10layer_norm13ln_fwd_kernelINS_13Kernel_traitsIfffffjLj5120ELj1ELj1ELj4ELj16ENS_18Kernel_traits_baseILj5120EfffffjLj128EEEEELb1ELb1ELb1ELb0EEEvNS_9FwdParamsE:
	.zero		1128


//--------------------- .nv.constant0._ZN10layer_norm13ln_fwd_kernelINS_13Kernel_traitsIfffffjLj5120ELj1ELj1ELj4ELj16ENS_18Kernel_traits_baseILj5120EfffffjLj128EEEEELb1ELb1ELb1ELb1EEEvNS_9FwdParamsE --------------------------
	.section	.nv.constant0._ZN10layer_norm13ln_fwd_kernelINS_13Kernel_traitsIfffffjLj5120ELj1ELj1ELj4ELj16ENS_18Kernel_traits_baseILj5120EfffffjLj128EEEEELb1ELb1ELb1ELb1EEEvNS_9FwdParamsE,"a",@progbits
	.sectionflags	@""
	.align	4
.nv.constant0._ZN10layer_norm13ln_fwd_kernelINS_13Kernel_traitsIfffffjLj5120ELj1ELj1ELj4ELj16ENS_18Kernel_traits_baseILj5120EfffffjLj128EEEEELb1ELb1ELb1ELb1EEEvNS_9FwdParamsE:
	.zero		1128


//--------------------- SYMBOLS --------------------------

	.type		.nv.reservedSmem.offset0,@object
	.size		.nv.reservedSmem.offset0,0x4
	.type		.nv.reservedSmem.cap,@object
	.size		.nv.reservedSmem.cap,0x4
